	.target	sm_80

	.elftype	@"ET_EXEC"


//--------------------- .note.nv.tkinfo           --------------------------
	.section	.note.nv.tkinfo,"",@"SHT_NOTE"
	.sectionflags	@"SHF_NOTE_NV_TKINFO"
	.tkinfo
        /*0018*/ 	.word	0x00000002
        /*0030*/ 	.string	""
        /*0030*/ 	.string	"ptxas"
        /*0030*/ 	.string	"Cuda compilation tools, release 13.0, V13.0.88"
        /*0030*/ 	.string	"Build cuda_13.0.r13.0/compiler.36424714_0"
        /*0030*/ 	.string	"-arch sm_80 -m 64 "



//--------------------- .note.nv.cuinfo           --------------------------
	.section	.note.nv.cuinfo,"",@"SHT_NOTE"
	.sectionflags	@"SHF_NOTE_NV_CUINFO"
        /*0018*/ 	.short	0x0002
        /*001a*/ 	.short	0x0050
        /*001c*/ 	.short	0x0082
	.zero		2


//--------------------- .nv.info                  --------------------------
	.section	.nv.info,"",@"SHT_CUDA_INFO"
	.align	4


	//----- nvinfo : EIATTR_REGCOUNT
	.align		4
        /*0000*/ 	.byte	0x04, 0x2f
        /*0002*/ 	.short	(.L_12 - .L_11)
	.align		4
.L_11:
        /*0004*/ 	.word	index@(_ZN7cutlass13device_kernelIN5flash19enable_sm80_to_sm89INS1_16FlashAttnFwdSm80INS1_25CollectiveMainloopFwdSm80ILi8ELi2ELb0EN4cute5tupleIJNS5_1CILi128EEENS7_ILi64EEENS7_ILi192EEEEEELi192ENS_6half_tEfNS_4arch4Sm80ELb1ELb0ELb0ELb1ELb0ELb1ELb1ELb0EEENS1_21CollectiveEpilogueFwdINS6_IJS8_SA_S9_EEENS6_IJNS7_ILi1EEESI_SI_EEESC_SE_Li256ELb1ELb1ELb0ELb0EEENS1_19SingleTileSchedulerILb1ELb0ELb1ELi128EEEEEEEEEvNT_6ParamsE)
        /*0008*/ 	.word	0x000000ff


	//----- nvinfo : EIATTR_FRAME_SIZE
	.align		4
.L_12:
        /*000c*/ 	.byte	0x04, 0x11
        /*000e*/ 	.short	(.L_14 - .L_13)
	.align		4
.L_13:
        /*0010*/ 	.word	index@(_ZN7cutlass13device_kernelIN5flash19enable_sm80_to_sm89INS1_16FlashAttnFwdSm80INS1_25CollectiveMainloopFwdSm80ILi8ELi2ELb0EN4cute5tupleIJNS5_1CILi128EEENS7_ILi64EEENS7_ILi192EEEEEELi192ENS_6half_tEfNS_4arch4Sm80ELb1ELb0ELb0ELb1ELb0ELb1ELb1ELb0EEENS1_21CollectiveEpilogueFwdINS6_IJS8_SA_S9_EEENS6_IJNS7_ILi1EEESI_SI_EEESC_SE_Li256ELb1ELb1ELb0ELb0EEENS1_19SingleTileSchedulerILb1ELb0ELb1ELi128EEEEEEEEEvNT_6ParamsE)
        /*0014*/ 	.word	0x00000000


	//----- nvinfo : EIATTR_REGCOUNT
	.align		4
.L_14:
        /*0018*/ 	.byte	0x04, 0x2f
        /*001a*/ 	.short	(.L_16 - .L_15)
	.align		4
.L_15:
        /*001c*/ 	.word	index@(_ZN7cutlass13device_kernelIN5flash19enable_sm80_to_sm89INS1_16FlashAttnFwdSm80INS1_25CollectiveMainloopFwdSm80ILi8ELi2ELb1EN4cute5tupleIJNS5_1CILi128EEENS7_ILi96EEENS7_ILi192EEEEEELi192ENS_6half_tEfNS_4arch4Sm80ELb1ELb0ELb0ELb1ELb0ELb0ELb1ELb0EEENS1_21CollectiveEpilogueFwdINS6_IJS8_SA_S9_EEENS6_IJNS7_ILi1EEESI_SI_EEESC_SE_Li256ELb1ELb1ELb0ELb0EEENS1_19SingleTileSchedulerILb1ELb0ELb1ELi128EEEEEEEEEvNT_6ParamsE)
        /*0020*/ 	.word	0x000000ff


	//----- nvinfo : EIATTR_FRAME_SIZE
	.align		4
.L_16:
        /*0024*/ 	.byte	0x04, 0x11
        /*0026*/ 	.short	(.L_18 - .L_17)
	.align		4
.L_17:
        /*0028*/ 	.word	index@(_ZN7cutlass13device_kernelIN5flash19enable_sm80_to_sm89INS1_16FlashAttnFwdSm80INS1_25CollectiveMainloopFwdSm80ILi8ELi2ELb1EN4cute5tupleIJNS5_1CILi128EEENS7_ILi96EEENS7_ILi192EEEEEELi192ENS_6half_tEfNS_4arch4Sm80ELb1ELb0ELb0ELb1ELb0ELb0ELb1ELb0EEENS1_21CollectiveEpilogueFwdINS6_IJS8_SA_S9_EEENS6_IJNS7_ILi1EEESI_SI_EEESC_SE_Li256ELb1ELb1ELb0ELb0EEENS1_19SingleTileSchedulerILb1ELb0ELb1ELi128EEEEEEEEEvNT_6ParamsE)
        /*002c*/ 	.word	0x00000048


	//----- nvinfo : EIATTR_REGCOUNT
	.align		4
.L_18:
        /*0030*/ 	.byte	0x04, 0x2f
        /*0032*/ 	.short	(.L_20 - .L_19)
	.align		4
.L_19:
        /*0034*/ 	.word	index@(_ZN7cutlass13device_kernelIN5flash19enable_sm80_to_sm89INS1_16FlashAttnFwdSm80INS1_25CollectiveMainloopFwdSm80ILi8ELi2ELb1EN4cute5tupleIJNS5_1CILi128EEENS7_ILi96EEENS7_ILi192EEEEEELi192ENS_6half_tEfNS_4arch4Sm80ELb1ELb0ELb0ELb0ELb0ELb0ELb1ELb0EEENS1_21CollectiveEpilogueFwdINS6_IJS8_SA_S9_EEENS6_IJNS7_ILi1EEESI_SI_EEESC_SE_Li256ELb0ELb1ELb0ELb0EEENS1_30DynamicPersistentTileSchedulerILi256ELi256ELb0ELb1ELb0EEEEEEEEEvNT_6ParamsE)
        /*0038*/ 	.word	0x000000ff


	//----- nvinfo : EIATTR_FRAME_SIZE
	.align		4
.L_20:
        /*003c*/ 	.byte	0x04, 0x11
        /*003e*/ 	.short	(.L_22 - .L_21)
	.align		4
.L_21:
        /*0040*/ 	.word	index@($__internal_7_$__cuda_sm70_shflsync_idx_p)
        /*0044*/ 	.word	0x00000000


	//----- nvinfo : EIATTR_FRAME_SIZE
	.align		4
.L_22:
        /*0048*/ 	.byte	0x04, 0x11
        /*004a*/ 	.short	(.L_24 - .L_23)
	.align		4
.L_23:
        /*004c*/ 	.word	index@($__internal_6_$__cuda_sm70_shflsync_bfly_p)
        /*0050*/ 	.word	0x00000000


	//----- nvinfo : EIATTR_FRAME_SIZE
	.align		4
.L_24:
        /*0054*/ 	.byte	0x04, 0x11
        /*0056*/ 	.short	(.L_26 - .L_25)
	.align		4
.L_25:
        /*0058*/ 	.word	index@(_ZN7cutlass13device_kernelIN5flash19enable_sm80_to_sm89INS1_16FlashAttnFwdSm80INS1_25CollectiveMainloopFwdSm80ILi8ELi2ELb1EN4cute5tupleIJNS5_1CILi128EEENS7_ILi96EEENS7_ILi192EEEEEELi192ENS_6half_tEfNS_4arch4Sm80ELb1ELb0ELb0ELb0ELb0ELb0ELb1ELb0EEENS1_21CollectiveEpilogueFwdINS6_IJS8_SA_S9_EEENS6_IJNS7_ILi1EEESI_SI_EEESC_SE_Li256ELb0ELb1ELb0ELb0EEENS1_30DynamicPersistentTileSchedulerILi256ELi256ELb0ELb1ELb0EEEEEEEEEvNT_6ParamsE)
        /*005c*/ 	.word	0x000000a8


	//----- nvinfo : EIATTR_REGCOUNT
	.align		4
.L_26:
        /*0060*/ 	.byte	0x04, 0x2f
        /*0062*/ 	.short	(.L_28 - .L_27)
	.align		4
.L_27:
        /*0064*/ 	.word	index@(_ZN7cutlass13device_kernelIN5flash19enable_sm80_to_sm89INS1_16FlashAttnFwdSm80INS1_25CollectiveMainloopFwdSm80ILi8ELi2ELb0EN4cute5tupleIJNS5_1CILi128EEENS7_ILi64EEENS7_ILi192EEEEEELi192ENS_6half_tEfNS_4arch4Sm80ELb0ELb1ELb0ELb1ELb0ELb1ELb1ELb0EEENS1_21CollectiveEpilogueFwdINS6_IJS8_SA_S9_EEENS6_IJNS7_ILi1EEESI_SI_EEESC_SE_Li256ELb1ELb1ELb0ELb0EEENS1_19SingleTileSchedulerILb1ELb0ELb1ELi128EEEEEEEEEvNT_6ParamsE)
        /*0068*/ 	.word	0x000000ec


	//----- nvinfo : EIATTR_FRAME_SIZE
	.align		4
.L_28:
        /*006c*/ 	.byte	0x04, 0x11
        /*006e*/ 	.short	(.L_30 - .L_29)
	.align		4
.L_29:
        /*0070*/ 	.word	index@(_ZN7cutlass13device_kernelIN5flash19enable_sm80_to_sm89INS1_16FlashAttnFwdSm80INS1_25CollectiveMainloopFwdSm80ILi8ELi2ELb0EN4cute5tupleIJNS5_1CILi128EEENS7_ILi64EEENS7_ILi192EEEEEELi192ENS_6half_tEfNS_4arch4Sm80ELb0ELb1ELb0ELb1ELb0ELb1ELb1ELb0EEENS1_21CollectiveEpilogueFwdINS6_IJS8_SA_S9_EEENS6_IJNS7_ILi1EEESI_SI_EEESC_SE_Li256ELb1ELb1ELb0ELb0EEENS1_19SingleTileSchedulerILb1ELb0ELb1ELi128EEEEEEEEEvNT_6ParamsE)
        /*0074*/ 	.word	0x00000000


	//----- nvinfo : EIATTR_REGCOUNT
	.align		4
.L_30:
        /*0078*/ 	.byte	0x04, 0x2f
        /*007a*/ 	.short	(.L_32 - .L_31)
	.align		4
.L_31:
        /*007c*/ 	.word	index@(_ZN7cutlass13device_kernelIN5flash19enable_sm80_to_sm89INS1_16FlashAttnFwdSm80INS1_25CollectiveMainloopFwdSm80ILi8ELi2ELb0EN4cute5tupleIJNS5_1CILi128EEENS7_ILi64EEENS7_ILi192EEEEEELi192ENS_6half_tEfNS_4arch4Sm80ELb0ELb1ELb0ELb1ELb0ELb0ELb1ELb0EEENS1_21CollectiveEpilogueFwdINS6_IJS8_SA_S9_EEENS6_IJNS7_ILi1EEESI_SI_EEESC_SE_Li256ELb1ELb1ELb0ELb0EEENS1_19SingleTileSchedulerILb1ELb0ELb1ELi128EEEEEEEEEvNT_6ParamsE)
        /*0080*/ 	.word	0x000000f0


	//----- nvinfo : EIATTR_FRAME_SIZE
	.align		4
.L_32:
        /*0084*/ 	.byte	0x04, 0x11
        /*0086*/ 	.short	(.L_34 - .L_33)
	.align		4
.L_33:
        /*0088*/ 	.word	index@(_ZN7cutlass13device_kernelIN5flash19enable_sm80_to_sm89INS1_16FlashAttnFwdSm80INS1_25CollectiveMainloopFwdSm80ILi8ELi2ELb0EN4cute5tupleIJNS5_1CILi128EEENS7_ILi64EEENS7_ILi192EEEEEELi192ENS_6half_tEfNS_4arch4Sm80ELb0ELb1ELb0ELb1ELb0ELb0ELb1ELb0EEENS1_21CollectiveEpilogueFwdINS6_IJS8_SA_S9_EEENS6_IJNS7_ILi1EEESI_SI_EEESC_SE_Li256ELb1ELb1ELb0ELb0EEENS1_19SingleTileSchedulerILb1ELb0ELb1ELi128EEEEEEEEEvNT_6ParamsE)
        /*008c*/ 	.word	0x00000000


	//----- nvinfo : EIATTR_REGCOUNT
	.align		4
.L_34:
        /*0090*/ 	.byte	0x04, 0x2f
        /*0092*/ 	.short	(.L_36 - .L_35)
	.align		4
.L_35:
        /*0094*/ 	.word	index@(_ZN7cutlass13device_kernelIN5flash19enable_sm80_to_sm89INS1_16FlashAttnFwdSm80INS1_25CollectiveMainloopFwdSm80ILi8ELi2ELb0EN4cute5tupleIJNS5_1CILi128EEENS7_ILi64EEENS7_ILi192EEEEEELi192ENS_6half_tEfNS_4arch4Sm80ELb0ELb1ELb0ELb0ELb0ELb0ELb1ELb0EEENS1_21CollectiveEpilogueFwdINS6_IJS8_SA_S9_EEENS6_IJNS7_ILi1EEESI_SI_EEESC_SE_Li256ELb0ELb1ELb0ELb0EEENS1_19SingleTileSchedulerILb0ELb0ELb1ELi128EEEEEEEEEvNT_6ParamsE)
        /*0098*/ 	.word	0x000000e9


	//----- nvinfo : EIATTR_FRAME_SIZE
	.align		4
.L_36:
        /*009c*/ 	.byte	0x04, 0x11
        /*009e*/ 	.short	(.L_38 - .L_37)
	.align		4
.L_37:
        /*00a0*/ 	.word	index@(_ZN7cutlass13device_kernelIN5flash19enable_sm80_to_sm89INS1_16FlashAttnFwdSm80INS1_25CollectiveMainloopFwdSm80ILi8ELi2ELb0EN4cute5tupleIJNS5_1CILi128EEENS7_ILi64EEENS7_ILi192EEEEEELi192ENS_6half_tEfNS_4arch4Sm80ELb0ELb1ELb0ELb0ELb0ELb0ELb1ELb0EEENS1_21CollectiveEpilogueFwdINS6_IJS8_SA_S9_EEENS6_IJNS7_ILi1EEESI_SI_EEESC_SE_Li256ELb0ELb1ELb0ELb0EEENS1_19SingleTileSchedulerILb0ELb0ELb1ELi128EEEEEEEEEvNT_6ParamsE)
        /*00a4*/ 	.word	0x00000000


	//----- nvinfo : EIATTR_REGCOUNT
	.align		4
.L_38:
        /*00a8*/ 	.byte	0x04, 0x2f
        /*00aa*/ 	.short	(.L_40 - .L_39)
	.align		4
.L_39:
        /*00ac*/ 	.word	index@(_ZN7cutlass13device_kernelIN5flash19enable_sm80_to_sm89INS1_16FlashAttnFwdSm80INS1_25CollectiveMainloopFwdSm80ILi8ELi2ELb0EN4cute5tupleIJNS5_1CILi128EEENS7_ILi64EEENS7_ILi192EEEEEELi192ENS_6half_tEfNS_4arch4Sm80ELb0ELb0ELb0ELb1ELb0ELb1ELb1ELb0EEENS1_21CollectiveEpilogueFwdINS6_IJS8_SA_S9_EEENS6_IJNS7_ILi1EEESI_SI_EEESC_SE_Li256ELb1ELb1ELb0ELb0EEENS1_19SingleTileSchedulerILb1ELb0ELb1ELi128EEEEEEEEEvNT_6ParamsE)
        /*00b0*/ 	.word	0x000000ea


	//----- nvinfo : EIATTR_FRAME_SIZE
	.align		4
.L_40:
        /*00b4*/ 	.byte	0x04, 0x11
        /*00b6*/ 	.short	(.L_42 - .L_41)
	.align		4
.L_41:
        /*00b8*/ 	.word	index@(_ZN7cutlass13device_kernelIN5flash19enable_sm80_to_sm89INS1_16FlashAttnFwdSm80INS1_25CollectiveMainloopFwdSm80ILi8ELi2ELb0EN4cute5tupleIJNS5_1CILi128EEENS7_ILi64EEENS7_ILi192EEEEEELi192ENS_6half_tEfNS_4arch4Sm80ELb0ELb0ELb0ELb1ELb0ELb1ELb1ELb0EEENS1_21CollectiveEpilogueFwdINS6_IJS8_SA_S9_EEENS6_IJNS7_ILi1EEESI_SI_EEESC_SE_Li256ELb1ELb1ELb0ELb0EEENS1_19SingleTileSchedulerILb1ELb0ELb1ELi128EEEEEEEEEvNT_6ParamsE)
        /*00bc*/ 	.word	0x00000000


	//----- nvinfo : EIATTR_REGCOUNT
	.align		4
.L_42:
        /*00c0*/ 	.byte	0x04, 0x2f
        /*00c2*/ 	.short	(.L_44 - .L_43)
	.align		4
.L_43:
        /*00c4*/ 	.word	index@(_ZN7cutlass13device_kernelIN5flash19enable_sm80_to_sm89INS1_16FlashAttnFwdSm80INS1_25CollectiveMainloopFwdSm80ILi8ELi2ELb1EN4cute5tupleIJNS5_1CILi128EEENS7_ILi96EEENS7_ILi192EEEEEELi192ENS_6half_tEfNS_4arch4Sm80ELb0ELb0ELb0ELb1ELb0ELb0ELb1ELb0EEENS1_21CollectiveEpilogueFwdINS6_IJS8_SA_S9_EEENS6_IJNS7_ILi1EEESI_SI_EEESC_SE_Li256ELb1ELb1ELb0ELb0EEENS1_19SingleTileSchedulerILb1ELb0ELb1ELi128EEEEEEEEEvNT_6ParamsE)
        /*00c8*/ 	.word	0x000000ff


	//----- nvinfo : EIATTR_FRAME_SIZE
	.align		4
.L_44:
        /*00cc*/ 	.byte	0x04, 0x11
        /*00ce*/ 	.short	(.L_46 - .L_45)
	.align		4
.L_45:
        /*00d0*/ 	.word	index@(_ZN7cutlass13device_kernelIN5flash19enable_sm80_to_sm89INS1_16FlashAttnFwdSm80INS1_25CollectiveMainloopFwdSm80ILi8ELi2ELb1EN4cute5tupleIJNS5_1CILi128EEENS7_ILi96EEENS7_ILi192EEEEEELi192ENS_6half_tEfNS_4arch4Sm80ELb0ELb0ELb0ELb1ELb0ELb0ELb1ELb0EEENS1_21CollectiveEpilogueFwdINS6_IJS8_SA_S9_EEENS6_IJNS7_ILi1EEESI_SI_EEESC_SE_Li256ELb1ELb1ELb0ELb0EEENS1_19SingleTileSchedulerILb1ELb0ELb1ELi128EEEEEEEEEvNT_6ParamsE)
        /*00d4*/ 	.word	0x00000030


	//----- nvinfo : EIATTR_REGCOUNT
	.align		4
.L_46:
        /*00d8*/ 	.byte	0x04, 0x2f
        /*00da*/ 	.short	(.L_48 - .L_47)
	.align		4
.L_47:
        /*00dc*/ 	.word	index@(_ZN7cutlass13device_kernelIN5flash19enable_sm80_to_sm89INS1_16FlashAttnFwdSm80INS1_25CollectiveMainloopFwdSm80ILi8ELi2ELb1EN4cute5tupleIJNS5_1CILi128EEENS7_ILi96EEENS7_ILi192EEEEEELi192ENS_6half_tEfNS_4arch4Sm80ELb0ELb0ELb0ELb0ELb0ELb0ELb1ELb0EEENS1_21CollectiveEpilogueFwdINS6_IJS8_SA_S9_EEENS6_IJNS7_ILi1EEESI_SI_EEESC_SE_Li256ELb0ELb1ELb0ELb0EEENS1_19SingleTileSchedulerILb0ELb0ELb1ELi128EEEEEEEEEvNT_6ParamsE)
        /*00e0*/ 	.word	0x000000ff


	//----- nvinfo : EIATTR_FRAME_SIZE
	.align		4
.L_48:
        /*00e4*/ 	.byte	0x04, 0x11
        /*00e6*/ 	.short	(.L_50 - .L_49)
	.align		4
.L_49:
        /*00e8*/ 	.word	index@(_ZN7cutlass13device_kernelIN5flash19enable_sm80_to_sm89INS1_16FlashAttnFwdSm80INS1_25CollectiveMainloopFwdSm80ILi8ELi2ELb1EN4cute5tupleIJNS5_1CILi128EEENS7_ILi96EEENS7_ILi192EEEEEELi192ENS_6half_tEfNS_4arch4Sm80ELb0ELb0ELb0ELb0ELb0ELb0ELb1ELb0EEENS1_21CollectiveEpilogueFwdINS6_IJS8_SA_S9_EEENS6_IJNS7_ILi1EEESI_SI_EEESC_SE_Li256ELb0ELb1ELb0ELb0EEENS1_19SingleTileSchedulerILb0ELb0ELb1ELi128EEEEEEEEEvNT_6ParamsE)
        /*00ec*/ 	.word	0x00000028


	//----- nvinfo : EIATTR_REGCOUNT
	.align		4
.L_50:
        /*00f0*/ 	.byte	0x04, 0x2f
        /*00f2*/ 	.short	(.L_52 - .L_51)
	.align		4
.L_51:
        /*00f4*/ 	.word	index@(_ZN7cutlass13device_kernelIN5flash19enable_sm80_to_sm89INS1_16FlashAttnFwdSm80INS1_25CollectiveMainloopFwdSm80ILi8ELi1ELb0EN4cute5tupleIJNS5_1CILi128EEENS7_ILi64EEENS7_ILi192EEEEEELi192ENS_6half_tEfNS_4arch4Sm80ELb1ELb0ELb0ELb1ELb0ELb1ELb1ELb0EEENS1_21CollectiveEpilogueFwdINS6_IJS8_SA_S9_EEENS6_IJNS7_ILi1EEESI_SI_EEESC_SE_Li256ELb1ELb1ELb0ELb0EEENS1_19SingleTileSchedulerILb1ELb0ELb1ELi128EEEEEEEEEvNT_6ParamsE)
        /*00f8*/ 	.word	0x000000fe


	//----- nvinfo : EIATTR_FRAME_SIZE
	.align		4
.L_52:
        /*00fc*/ 	.byte	0x04, 0x11
        /*00fe*/ 	.short	(.L_54 - .L_53)
	.align		4
.L_53:
        /*0100*/ 	.word	index@(_ZN7cutlass13device_kernelIN5flash19enable_sm80_to_sm89INS1_16FlashAttnFwdSm80INS1_25CollectiveMainloopFwdSm80ILi8ELi1ELb0EN4cute5tupleIJNS5_1CILi128EEENS7_ILi64EEENS7_ILi192EEEEEELi192ENS_6half_tEfNS_4arch4Sm80ELb1ELb0ELb0ELb1ELb0ELb1ELb1ELb0EEENS1_21CollectiveEpilogueFwdINS6_IJS8_SA_S9_EEENS6_IJNS7_ILi1EEESI_SI_EEESC_SE_Li256ELb1ELb1ELb0ELb0EEENS1_19SingleTileSchedulerILb1ELb0ELb1ELi128EEEEEEEEEvNT_6ParamsE)
        /*0104*/ 	.word	0x00000000


	//----- nvinfo : EIATTR_REGCOUNT
	.align		4
.L_54:
        /*0108*/ 	.byte	0x04, 0x2f
        /*010a*/ 	.short	(.L_56 - .L_55)
	.align		4
.L_55:
        /*010c*/ 	.word	index@(_ZN7cutlass13device_kernelIN5flash19enable_sm80_to_sm89INS1_16FlashAttnFwdSm80INS1_25CollectiveMainloopFwdSm80ILi8ELi1ELb1EN4cute5tupleIJNS5_1CILi128EEENS7_ILi96EEENS7_ILi192EEEEEELi192ENS_6half_tEfNS_4arch4Sm80ELb1ELb0ELb0ELb1ELb0ELb0ELb1ELb0EEENS1_21CollectiveEpilogueFwdINS6_IJS8_SA_S9_EEENS6_IJNS7_ILi1EEESI_SI_EEESC_SE_Li256ELb1ELb1ELb0ELb0EEENS1_19SingleTileSchedulerILb1ELb0ELb1ELi128EEEEEEEEEvNT_6ParamsE)
        /*0110*/ 	.word	0x000000ff


	//----- nvinfo : EIATTR_FRAME_SIZE
	.align		4
.L_56:
        /*0114*/ 	.byte	0x04, 0x11
        /*0116*/ 	.short	(.L_58 - .L_57)
	.align		4
.L_57:
        /*0118*/ 	.word	index@(_ZN7cutlass13device_kernelIN5flash19enable_sm80_to_sm89INS1_16FlashAttnFwdSm80INS1_25CollectiveMainloopFwdSm80ILi8ELi1ELb1EN4cute5tupleIJNS5_1CILi128EEENS7_ILi96EEENS7_ILi192EEEEEELi192ENS_6half_tEfNS_4arch4Sm80ELb1ELb0ELb0ELb1ELb0ELb0ELb1ELb0EEENS1_21CollectiveEpilogueFwdINS6_IJS8_SA_S9_EEENS6_IJNS7_ILi1EEESI_SI_EEESC_SE_Li256ELb1ELb1ELb0ELb0EEENS1_19SingleTileSchedulerILb1ELb0ELb1ELi128EEEEEEEEEvNT_6ParamsE)
        /*011c*/ 	.word	0x00000068


	//----- nvinfo : EIATTR_REGCOUNT
	.align		4
.L_58:
        /*0120*/ 	.byte	0x04, 0x2f
        /*0122*/ 	.short	(.L_60 - .L_59)
	.align		4
.L_59:
        /*0124*/ 	.word	index@(_ZN7cutlass13device_kernelIN5flash19enable_sm80_to_sm89INS1_16FlashAttnFwdSm80INS1_25CollectiveMainloopFwdSm80ILi8ELi1ELb1EN4cute5tupleIJNS5_1CILi128EEENS7_ILi96EEENS7_ILi192EEEEEELi192ENS_6half_tEfNS_4arch4Sm80ELb1ELb0ELb0ELb0ELb0ELb0ELb1ELb0EEENS1_21CollectiveEpilogueFwdINS6_IJS8_SA_S9_EEENS6_IJNS7_ILi1EEESI_SI_EEESC_SE_Li256ELb0ELb1ELb0ELb0EEENS1_30DynamicPersistentTileSchedulerILi256ELi256ELb0ELb1ELb0EEEEEEEEEvNT_6ParamsE)
        /*0128*/ 	.word	0x000000ff


	//----- nvinfo : EIATTR_FRAME_SIZE
	.align		4
.L_60:
        /*012c*/ 	.byte	0x04, 0x11
        /*012e*/ 	.short	(.L_62 - .L_61)
	.align		4
.L_61:
        /*0130*/ 	.word	index@($__internal_5_$__cuda_sm70_shflsync_idx_p)
        /*0134*/ 	.word	0x00000000


	//----- nvinfo : EIATTR_FRAME_SIZE
	.align		4
.L_62:
        /*0138*/ 	.byte	0x04, 0x11
        /*013a*/ 	.short	(.L_64 - .L_63)
	.align		4
.L_63:
        /*013c*/ 	.word	index@($__internal_4_$__cuda_sm70_shflsync_bfly_p)
        /*0140*/ 	.word	0x00000000


	//----- nvinfo : EIATTR_FRAME_SIZE
	.align		4
.L_64:
        /*0144*/ 	.byte	0x04, 0x11
        /*0146*/ 	.short	(.L_66 - .L_65)
	.align		4
.L_65:
        /*0148*/ 	.word	index@(_ZN7cutlass13device_kernelIN5flash19enable_sm80_to_sm89INS1_16FlashAttnFwdSm80INS1_25CollectiveMainloopFwdSm80ILi8ELi1ELb1EN4cute5tupleIJNS5_1CILi128EEENS7_ILi96EEENS7_ILi192EEEEEELi192ENS_6half_tEfNS_4arch4Sm80ELb1ELb0ELb0ELb0ELb0ELb0ELb1ELb0EEENS1_21CollectiveEpilogueFwdINS6_IJS8_SA_S9_EEENS6_IJNS7_ILi1EEESI_SI_EEESC_SE_Li256ELb0ELb1ELb0ELb0EEENS1_30DynamicPersistentTileSchedulerILi256ELi256ELb0ELb1ELb0EEEEEEEEEvNT_6ParamsE)
        /*014c*/ 	.word	0x000000a0


	//----- nvinfo : EIATTR_REGCOUNT
	.align		4
.L_66:
        /*0150*/ 	.byte	0x04, 0x2f
        /*0152*/ 	.short	(.L_68 - .L_67)
	.align		4
.L_67:
        /*0154*/ 	.word	index@(_ZN7cutlass13device_kernelIN5flash19enable_sm80_to_sm89INS1_16FlashAttnFwdSm80INS1_25CollectiveMainloopFwdSm80ILi8ELi1ELb0EN4cute5tupleIJNS5_1CILi128EEENS7_ILi64EEENS7_ILi192EEEEEELi192ENS_6half_tEfNS_4arch4Sm80ELb0ELb1ELb0ELb1ELb0ELb1ELb1ELb0EEENS1_21CollectiveEpilogueFwdINS6_IJS8_SA_S9_EEENS6_IJNS7_ILi1EEESI_SI_EEESC_SE_Li256ELb1ELb1ELb0ELb0EEENS1_19SingleTileSchedulerILb1ELb0ELb1ELi128EEEEEEEEEvNT_6ParamsE)
        /*0158*/ 	.word	0x000000f1


	//----- nvinfo : EIATTR_FRAME_SIZE
	.align		4
.L_68:
        /*015c*/ 	.byte	0x04, 0x11
        /*015e*/ 	.short	(.L_70 - .L_69)
	.align		4
.L_69:
        /*0160*/ 	.word	index@(_ZN7cutlass13device_kernelIN5flash19enable_sm80_to_sm89INS1_16FlashAttnFwdSm80INS1_25CollectiveMainloopFwdSm80ILi8ELi1ELb0EN4cute5tupleIJNS5_1CILi128EEENS7_ILi64EEENS7_ILi192EEEEEELi192ENS_6half_tEfNS_4arch4Sm80ELb0ELb1ELb0ELb1ELb0ELb1ELb1ELb0EEENS1_21CollectiveEpilogueFwdINS6_IJS8_SA_S9_EEENS6_IJNS7_ILi1EEESI_SI_EEESC_SE_Li256ELb1ELb1ELb0ELb0EEENS1_19SingleTileSchedulerILb1ELb0ELb1ELi128EEEEEEEEEvNT_6ParamsE)
        /*0164*/ 	.word	0x00000000


	//----- nvinfo : EIATTR_REGCOUNT
	.align		4
.L_70:
        /*0168*/ 	.byte	0x04, 0x2f
        /*016a*/ 	.short	(.L_72 - .L_71)
	.align		4
.L_71:
        /*016c*/ 	.word	index@(_ZN7cutlass13device_kernelIN5flash19enable_sm80_to_sm89INS1_16FlashAttnFwdSm80INS1_25CollectiveMainloopFwdSm80ILi8ELi1ELb0EN4cute5tupleIJNS5_1CILi128EEENS7_ILi64EEENS7_ILi192EEEEEELi192ENS_6half_tEfNS_4arch4Sm80ELb0ELb1ELb0ELb1ELb0ELb0ELb1ELb0EEENS1_21CollectiveEpilogueFwdINS6_IJS8_SA_S9_EEENS6_IJNS7_ILi1EEESI_SI_EEESC_SE_Li256ELb1ELb1ELb0ELb0EEENS1_19SingleTileSchedulerILb1ELb0ELb1ELi128EEEEEEEEEvNT_6ParamsE)
        /*0170*/ 	.word	0x000000f0


	//----- nvinfo : EIATTR_FRAME_SIZE
	.align		4
.L_72:
        /*0174*/ 	.byte	0x04, 0x11
        /*0176*/ 	.short	(.L_74 - .L_73)
	.align		4
.L_73:
        /*0178*/ 	.word	index@(_ZN7cutlass13device_kernelIN5flash19enable_sm80_to_sm89INS1_16FlashAttnFwdSm80INS1_25CollectiveMainloopFwdSm80ILi8ELi1ELb0EN4cute5tupleIJNS5_1CILi128EEENS7_ILi64EEENS7_ILi192EEEEEELi192ENS_6half_tEfNS_4arch4Sm80ELb0ELb1ELb0ELb1ELb0ELb0ELb1ELb0EEENS1_21CollectiveEpilogueFwdINS6_IJS8_SA_S9_EEENS6_IJNS7_ILi1EEESI_SI_EEESC_SE_Li256ELb1ELb1ELb0ELb0EEENS1_19SingleTileSchedulerILb1ELb0ELb1ELi128EEEEEEEEEvNT_6ParamsE)
        /*017c*/ 	.word	0x00000000


	//----- nvinfo : EIATTR_REGCOUNT
	.align		4
.L_74:
        /*0180*/ 	.byte	0x04, 0x2f
        /*0182*/ 	.short	(.L_76 - .L_75)
	.align		4
.L_75:
        /*0184*/ 	.word	index@(_ZN7cutlass13device_kernelIN5flash19enable_sm80_to_sm89INS1_16FlashAttnFwdSm80INS1_25CollectiveMainloopFwdSm80ILi8ELi1ELb0EN4cute5tupleIJNS5_1CILi128EEENS7_ILi64EEENS7_ILi192EEEEEELi192ENS_6half_tEfNS_4arch4Sm80ELb0ELb1ELb0ELb0ELb0ELb0ELb1ELb0EEENS1_21CollectiveEpilogueFwdINS6_IJS8_SA_S9_EEENS6_IJNS7_ILi1EEESI_SI_EEESC_SE_Li256ELb0ELb1ELb0ELb0EEENS1_19SingleTileSchedulerILb0ELb0ELb1ELi128EEEEEEEEEvNT_6ParamsE)
        /*0188*/ 	.word	0x000000f0


	//----- nvinfo : EIATTR_FRAME_SIZE
	.align		4
.L_76:
        /*018c*/ 	.byte	0x04, 0x11
        /*018e*/ 	.short	(.L_78 - .L_77)
	.align		4
.L_77:
        /*0190*/ 	.word	index@(_ZN7cutlass13device_kernelIN5flash19enable_sm80_to_sm89INS1_16FlashAttnFwdSm80INS1_25CollectiveMainloopFwdSm80ILi8ELi1ELb0EN4cute5tupleIJNS5_1CILi128EEENS7_ILi64EEENS7_ILi192EEEEEELi192ENS_6half_tEfNS_4arch4Sm80ELb0ELb1ELb0ELb0ELb0ELb0ELb1ELb0EEENS1_21CollectiveEpilogueFwdINS6_IJS8_SA_S9_EEENS6_IJNS7_ILi1EEESI_SI_EEESC_SE_Li256ELb0ELb1ELb0ELb0EEENS1_19SingleTileSchedulerILb0ELb0ELb1ELi128EEEEEEEEEvNT_6ParamsE)
        /*0194*/ 	.word	0x00000000


	//----- nvinfo : EIATTR_REGCOUNT
	.align		4
.L_78:
        /*0198*/ 	.byte	0x04, 0x2f
        /*019a*/ 	.short	(.L_80 - .L_79)
	.align		4
.L_79:
        /*019c*/ 	.word	index@(_ZN7cutlass13device_kernelIN5flash19enable_sm80_to_sm89INS1_16FlashAttnFwdSm80INS1_25CollectiveMainloopFwdSm80ILi8ELi1ELb0EN4cute5tupleIJNS5_1CILi128EEENS7_ILi64EEENS7_ILi192EEEEEELi192ENS_6half_tEfNS_4arch4Sm80ELb0ELb0ELb0ELb1ELb0ELb1ELb1ELb0EEENS1_21CollectiveEpilogueFwdINS6_IJS8_SA_S9_EEENS6_IJNS7_ILi1EEESI_SI_EEESC_SE_Li256ELb1ELb1ELb0ELb0EEENS1_19SingleTileSchedulerILb1ELb0ELb1ELi128EEEEEEEEEvNT_6ParamsE)
        /*01a0*/ 	.word	0x000000f2


	//----- nvinfo : EIATTR_FRAME_SIZE
	.align		4
.L_80:
        /*01a4*/ 	.byte	0x04, 0x11
        /*01a6*/ 	.short	(.L_82 - .L_81)
	.align		4
.L_81:
        /*01a8*/ 	.word	index@(_ZN7cutlass13device_kernelIN5flash19enable_sm80_to_sm89INS1_16FlashAttnFwdSm80INS1_25CollectiveMainloopFwdSm80ILi8ELi1ELb0EN4cute5tupleIJNS5_1CILi128EEENS7_ILi64EEENS7_ILi192EEEEEELi192ENS_6half_tEfNS_4arch4Sm80ELb0ELb0ELb0ELb1ELb0ELb1ELb1ELb0EEENS1_21CollectiveEpilogueFwdINS6_IJS8_SA_S9_EEENS6_IJNS7_ILi1EEESI_SI_EEESC_SE_Li256ELb1ELb1ELb0ELb0EEENS1_19SingleTileSchedulerILb1ELb0ELb1ELi128EEEEEEEEEvNT_6ParamsE)
        /*01ac*/ 	.word	0x00000000


	//----- nvinfo : EIATTR_REGCOUNT
	.align		4
.L_82:
        /*01b0*/ 	.byte	0x04, 0x2f
        /*01b2*/ 	.short	(.L_84 - .L_83)
	.align		4
.L_83:
        /*01b4*/ 	.word	index@(_ZN7cutlass13device_kernelIN5flash19enable_sm80_to_sm89INS1_16FlashAttnFwdSm80INS1_25CollectiveMainloopFwdSm80ILi8ELi1ELb1EN4cute5tupleIJNS5_1CILi128EEENS7_ILi96EEENS7_ILi192EEEEEELi192ENS_6half_tEfNS_4arch4Sm80ELb0ELb0ELb0ELb1ELb0ELb0ELb1ELb0EEENS1_21CollectiveEpilogueFwdINS6_IJS8_SA_S9_EEENS6_IJNS7_ILi1EEESI_SI_EEESC_SE_Li256ELb1ELb1ELb0ELb0EEENS1_19SingleTileSchedulerILb1ELb0ELb1ELi128EEEEEEEEEvNT_6ParamsE)
        /*01b8*/ 	.word	0x000000ff


	//----- nvinfo : EIATTR_FRAME_SIZE
	.align		4
.L_84:
        /*01bc*/ 	.byte	0x04, 0x11
        /*01be*/ 	.short	(.L_86 - .L_85)
	.align		4
.L_85:
        /*01c0*/ 	.word	index@(_ZN7cutlass13device_kernelIN5flash19enable_sm80_to_sm89INS1_16FlashAttnFwdSm80INS1_25CollectiveMainloopFwdSm80ILi8ELi1ELb1EN4cute5tupleIJNS5_1CILi128EEENS7_ILi96EEENS7_ILi192EEEEEELi192ENS_6half_tEfNS_4arch4Sm80ELb0ELb0ELb0ELb1ELb0ELb0ELb1ELb0EEENS1_21CollectiveEpilogueFwdINS6_IJS8_SA_S9_EEENS6_IJNS7_ILi1EEESI_SI_EEESC_SE_Li256ELb1ELb1ELb0ELb0EEENS1_19SingleTileSchedulerILb1ELb0ELb1ELi128EEEEEEEEEvNT_6ParamsE)
        /*01c4*/ 	.word	0x00000070


	//----- nvinfo : EIATTR_REGCOUNT
	.align		4
.L_86:
        /*01c8*/ 	.byte	0x04, 0x2f
        /*01ca*/ 	.short	(.L_88 - .L_87)
	.align		4
.L_87:
        /*01cc*/ 	.word	index@(_ZN7cutlass13device_kernelIN5flash19enable_sm80_to_sm89INS1_16FlashAttnFwdSm80INS1_25CollectiveMainloopFwdSm80ILi8ELi1ELb1EN4cute5tupleIJNS5_1CILi128EEENS7_ILi96EEENS7_ILi192EEEEEELi192ENS_6half_tEfNS_4arch4Sm80ELb0ELb0ELb0ELb0ELb0ELb0ELb1ELb0EEENS1_21CollectiveEpilogueFwdINS6_IJS8_SA_S9_EEENS6_IJNS7_ILi1EEESI_SI_EEESC_SE_Li256ELb0ELb1ELb0ELb0EEENS1_19SingleTileSchedulerILb0ELb0ELb1ELi128EEEEEEEEEvNT_6ParamsE)
        /*01d0*/ 	.word	0x000000ff


	//----- nvinfo : EIATTR_FRAME_SIZE
	.align		4
.L_88:
        /*01d4*/ 	.byte	0x04, 0x11
        /*01d6*/ 	.short	(.L_90 - .L_89)
	.align		4
.L_89:
        /*01d8*/ 	.word	index@(_ZN7cutlass13device_kernelIN5flash19enable_sm80_to_sm89INS1_16FlashAttnFwdSm80INS1_25CollectiveMainloopFwdSm80ILi8ELi1ELb1EN4cute5tupleIJNS5_1CILi128EEENS7_ILi96EEENS7_ILi192EEEEEELi192ENS_6half_tEfNS_4arch4Sm80ELb0ELb0ELb0ELb0ELb0ELb0ELb1ELb0EEENS1_21CollectiveEpilogueFwdINS6_IJS8_SA_S9_EEENS6_IJNS7_ILi1EEESI_SI_EEESC_SE_Li256ELb0ELb1ELb0ELb0EEENS1_19SingleTileSchedulerILb0ELb0ELb1ELi128EEEEEEEEEvNT_6ParamsE)
        /*01dc*/ 	.word	0x00000090


	//----- nvinfo : EIATTR_REGCOUNT
	.align		4
.L_90:
        /*01e0*/ 	.byte	0x04, 0x2f
        /*01e2*/ 	.short	(.L_92 - .L_91)
	.align		4
.L_91:
        /*01e4*/ 	.word	index@(_ZN7cutlass13device_kernelIN5flash19enable_sm80_to_sm89INS1_16FlashAttnFwdSm80INS1_25CollectiveMainloopFwdSm80ILi8ELi2ELb0EN4cute5tupleIJNS5_1CILi128EEENS7_ILi64EEENS7_ILi192EEEEEELi192ENS_6half_tEfNS_4arch4Sm80ELb1ELb0ELb1ELb1ELb0ELb1ELb1ELb0EEENS1_21CollectiveEpilogueFwdINS6_IJS8_SA_S9_EEENS6_IJNS7_ILi1EEESI_SI_EEESC_SE_Li256ELb1ELb1ELb0ELb0EEENS1_19SingleTileSchedulerILb1ELb0ELb1ELi128EEEEEEEEEvNT_6ParamsE)
        /*01e8*/ 	.word	0x000000ff


	//----- nvinfo : EIATTR_FRAME_SIZE
	.align		4
.L_92:
        /*01ec*/ 	.byte	0x04, 0x11
        /*01ee*/ 	.short	(.L_94 - .L_93)
	.align		4
.L_93:
        /*01f0*/ 	.word	index@(_ZN7cutlass13device_kernelIN5flash19enable_sm80_to_sm89INS1_16FlashAttnFwdSm80INS1_25CollectiveMainloopFwdSm80ILi8ELi2ELb0EN4cute5tupleIJNS5_1CILi128EEENS7_ILi64EEENS7_ILi192EEEEEELi192ENS_6half_tEfNS_4arch4Sm80ELb1ELb0ELb1ELb1ELb0ELb1ELb1ELb0EEENS1_21CollectiveEpilogueFwdINS6_IJS8_SA_S9_EEENS6_IJNS7_ILi1EEESI_SI_EEESC_SE_Li256ELb1ELb1ELb0ELb0EEENS1_19SingleTileSchedulerILb1ELb0ELb1ELi128EEEEEEEEEvNT_6ParamsE)
        /*01f4*/ 	.word	0x00000000


	//----- nvinfo : EIATTR_REGCOUNT
	.align		4
.L_94:
        /*01f8*/ 	.byte	0x04, 0x2f
        /*01fa*/ 	.short	(.L_96 - .L_95)
	.align		4
.L_95:
        /*01fc*/ 	.word	index@(_ZN7cutlass13device_kernelIN5flash19enable_sm80_to_sm89INS1_16FlashAttnFwdSm80INS1_25CollectiveMainloopFwdSm80ILi8ELi2ELb1EN4cute5tupleIJNS5_1CILi128EEENS7_ILi96EEENS7_ILi192EEEEEELi192ENS_6half_tEfNS_4arch4Sm80ELb1ELb0ELb1ELb1ELb0ELb0ELb1ELb0EEENS1_21CollectiveEpilogueFwdINS6_IJS8_SA_S9_EEENS6_IJNS7_ILi1EEESI_SI_EEESC_SE_Li256ELb1ELb1ELb0ELb0EEENS1_19SingleTileSchedulerILb1ELb0ELb1ELi128EEEEEEEEEvNT_6ParamsE)
        /*0200*/ 	.word	0x000000ff


	//----- nvinfo : EIATTR_FRAME_SIZE
	.align		4
.L_96:
        /*0204*/ 	.byte	0x04, 0x11
        /*0206*/ 	.short	(.L_98 - .L_97)
	.align		4
.L_97:
        /*0208*/ 	.word	index@(_ZN7cutlass13device_kernelIN5flash19enable_sm80_to_sm89INS1_16FlashAttnFwdSm80INS1_25CollectiveMainloopFwdSm80ILi8ELi2ELb1EN4cute5tupleIJNS5_1CILi128EEENS7_ILi96EEENS7_ILi192EEEEEELi192ENS_6half_tEfNS_4arch4Sm80ELb1ELb0ELb1ELb1ELb0ELb0ELb1ELb0EEENS1_21CollectiveEpilogueFwdINS6_IJS8_SA_S9_EEENS6_IJNS7_ILi1EEESI_SI_EEESC_SE_Li256ELb1ELb1ELb0ELb0EEENS1_19SingleTileSchedulerILb1ELb0ELb1ELi128EEEEEEEEEvNT_6ParamsE)
        /*020c*/ 	.word	0x00000048


	//----- nvinfo : EIATTR_REGCOUNT
	.align		4
.L_98:
        /*0210*/ 	.byte	0x04, 0x2f
        /*0212*/ 	.short	(.L_100 - .L_99)
	.align		4
.L_99:
        /*0214*/ 	.word	index@(_ZN7cutlass13device_kernelIN5flash19enable_sm80_to_sm89INS1_16FlashAttnFwdSm80INS1_25CollectiveMainloopFwdSm80ILi8ELi2ELb1EN4cute5tupleIJNS5_1CILi128EEENS7_ILi96EEENS7_ILi192EEEEEELi192ENS_6half_tEfNS_4arch4Sm80ELb1ELb0ELb1ELb0ELb0ELb0ELb1ELb0EEENS1_21CollectiveEpilogueFwdINS6_IJS8_SA_S9_EEENS6_IJNS7_ILi1EEESI_SI_EEESC_SE_Li256ELb0ELb1ELb0ELb0EEENS1_30DynamicPersistentTileSchedulerILi256ELi256ELb0ELb1ELb0EEEEEEEEEvNT_6ParamsE)
        /*0218*/ 	.word	0x000000ff


	//----- nvinfo : EIATTR_FRAME_SIZE
	.align		4
.L_100:
        /*021c*/ 	.byte	0x04, 0x11
        /*021e*/ 	.short	(.L_102 - .L_101)
	.align		4
.L_101:
        /*0220*/ 	.word	index@($__internal_3_$__cuda_sm70_shflsync_idx_p)
        /*0224*/ 	.word	0x00000000


	//----- nvinfo : EIATTR_FRAME_SIZE
	.align		4
.L_102:
        /*0228*/ 	.byte	0x04, 0x11
        /*022a*/ 	.short	(.L_104 - .L_103)
	.align		4
.L_103:
        /*022c*/ 	.word	index@($__internal_2_$__cuda_sm70_shflsync_bfly_p)
        /*0230*/ 	.word	0x00000000


	//----- nvinfo : EIATTR_FRAME_SIZE
	.align		4
.L_104:
        /*0234*/ 	.byte	0x04, 0x11
        /*0236*/ 	.short	(.L_106 - .L_105)
	.align		4
.L_105:
        /*0238*/ 	.word	index@(_ZN7cutlass13device_kernelIN5flash19enable_sm80_to_sm89INS1_16FlashAttnFwdSm80INS1_25CollectiveMainloopFwdSm80ILi8ELi2ELb1EN4cute5tupleIJNS5_1CILi128EEENS7_ILi96EEENS7_ILi192EEEEEELi192ENS_6half_tEfNS_4arch4Sm80ELb1ELb0ELb1ELb0ELb0ELb0ELb1ELb0EEENS1_21CollectiveEpilogueFwdINS6_IJS8_SA_S9_EEENS6_IJNS7_ILi1EEESI_SI_EEESC_SE_Li256ELb0ELb1ELb0ELb0EEENS1_30DynamicPersistentTileSchedulerILi256ELi256ELb0ELb1ELb0EEEEEEEEEvNT_6ParamsE)
        /*023c*/ 	.word	0x000000a8


	//----- nvinfo : EIATTR_REGCOUNT
	.align		4
.L_106:
        /*0240*/ 	.byte	0x04, 0x2f
        /*0242*/ 	.short	(.L_108 - .L_107)
	.align		4
.L_107:
        /*0244*/ 	.word	index@(_ZN7cutlass13device_kernelIN5flash19enable_sm80_to_sm89INS1_16FlashAttnFwdSm80INS1_25CollectiveMainloopFwdSm80ILi8ELi2ELb0EN4cute5tupleIJNS5_1CILi128EEENS7_ILi64EEENS7_ILi192EEEEEELi192ENS_6half_tEfNS_4arch4Sm80ELb0ELb1ELb1ELb1ELb0ELb1ELb1ELb0EEENS1_21CollectiveEpilogueFwdINS6_IJS8_SA_S9_EEENS6_IJNS7_ILi1EEESI_SI_EEESC_SE_Li256ELb1ELb1ELb0ELb0EEENS1_19SingleTileSchedulerILb1ELb0ELb1ELi128EEEEEEEEEvNT_6ParamsE)
        /*0248*/ 	.word	0x000000ef


	//----- nvinfo : EIATTR_FRAME_SIZE
	.align		4
.L_108:
        /*024c*/ 	.byte	0x04, 0x11
        /*024e*/ 	.short	(.L_110 - .L_109)
	.align		4
.L_109:
        /*0250*/ 	.word	index@(_ZN7cutlass13device_kernelIN5flash19enable_sm80_to_sm89INS1_16FlashAttnFwdSm80INS1_25CollectiveMainloopFwdSm80ILi8ELi2ELb0EN4cute5tupleIJNS5_1CILi128EEENS7_ILi64EEENS7_ILi192EEEEEELi192ENS_6half_tEfNS_4arch4Sm80ELb0ELb1ELb1ELb1ELb0ELb1ELb1ELb0EEENS1_21CollectiveEpilogueFwdINS6_IJS8_SA_S9_EEENS6_IJNS7_ILi1EEESI_SI_EEESC_SE_Li256ELb1ELb1ELb0ELb0EEENS1_19SingleTileSchedulerILb1ELb0ELb1ELi128EEEEEEEEEvNT_6ParamsE)
        /*0254*/ 	.word	0x00000000


	//----- nvinfo : EIATTR_REGCOUNT
	.align		4
.L_110:
        /*0258*/ 	.byte	0x04, 0x2f
        /*025a*/ 	.short	(.L_112 - .L_111)
	.align		4
.L_111:
        /*025c*/ 	.word	index@(_ZN7cutlass13device_kernelIN5flash19enable_sm80_to_sm89INS1_16FlashAttnFwdSm80INS1_25CollectiveMainloopFwdSm80ILi8ELi2ELb0EN4cute5tupleIJNS5_1CILi128EEENS7_ILi64EEENS7_ILi192EEEEEELi192ENS_6half_tEfNS_4arch4Sm80ELb0ELb1ELb1ELb1ELb0ELb0ELb1ELb0EEENS1_21CollectiveEpilogueFwdINS6_IJS8_SA_S9_EEENS6_IJNS7_ILi1EEESI_SI_EEESC_SE_Li256ELb1ELb1ELb0ELb0EEENS1_19SingleTileSchedulerILb1ELb0ELb1ELi128EEEEEEEEEvNT_6ParamsE)
        /*0260*/ 	.word	0x000000fc


	//----- nvinfo : EIATTR_FRAME_SIZE
	.align		4
.L_112:
        /*0264*/ 	.byte	0x04, 0x11
        /*0266*/ 	.short	(.L_114 - .L_113)
	.align		4
.L_113:
        /*0268*/ 	.word	index@(_ZN7cutlass13device_kernelIN5flash19enable_sm80_to_sm89INS1_16FlashAttnFwdSm80INS1_25CollectiveMainloopFwdSm80ILi8ELi2ELb0EN4cute5tupleIJNS5_1CILi128EEENS7_ILi64EEENS7_ILi192EEEEEELi192ENS_6half_tEfNS_4arch4Sm80ELb0ELb1ELb1ELb1ELb0ELb0ELb1ELb0EEENS1_21CollectiveEpilogueFwdINS6_IJS8_SA_S9_EEENS6_IJNS7_ILi1EEESI_SI_EEESC_SE_Li256ELb1ELb1ELb0ELb0EEENS1_19SingleTileSchedulerILb1ELb0ELb1ELi128EEEEEEEEEvNT_6ParamsE)
        /*026c*/ 	.word	0x00000000


	//----- nvinfo : EIATTR_REGCOUNT
	.align		4
.L_114:
        /*0270*/ 	.byte	0x04, 0x2f
        /*0272*/ 	.short	(.L_116 - .L_115)
	.align		4
.L_115:
        /*0274*/ 	.word	index@(_ZN7cutlass13device_kernelIN5flash19enable_sm80_to_sm89INS1_16FlashAttnFwdSm80INS1_25CollectiveMainloopFwdSm80ILi8ELi2ELb0EN4cute5tupleIJNS5_1CILi128EEENS7_ILi64EEENS7_ILi192EEEEEELi192ENS_6half_tEfNS_4arch4Sm80ELb0ELb1ELb1ELb0ELb0ELb0ELb1ELb0EEENS1_21CollectiveEpilogueFwdINS6_IJS8_SA_S9_EEENS6_IJNS7_ILi1EEESI_SI_EEESC_SE_Li256ELb0ELb1ELb0ELb0EEENS1_19SingleTileSchedulerILb0ELb0ELb1ELi128EEEEEEEEEvNT_6ParamsE)
        /*0278*/ 	.word	0x000000ec


	//----- nvinfo : EIATTR_FRAME_SIZE
	.align		4
.L_116:
        /*027c*/ 	.byte	0x04, 0x11
        /*027e*/ 	.short	(.L_118 - .L_117)
	.align		4
.L_117:
        /*0280*/ 	.word	index@(_ZN7cutlass13device_kernelIN5flash19enable_sm80_to_sm89INS1_16FlashAttnFwdSm80INS1_25CollectiveMainloopFwdSm80ILi8ELi2ELb0EN4cute5tupleIJNS5_1CILi128EEENS7_ILi64EEENS7_ILi192EEEEEELi192ENS_6half_tEfNS_4arch4Sm80ELb0ELb1ELb1ELb0ELb0ELb0ELb1ELb0EEENS1_21CollectiveEpilogueFwdINS6_IJS8_SA_S9_EEENS6_IJNS7_ILi1EEESI_SI_EEESC_SE_Li256ELb0ELb1ELb0ELb0EEENS1_19SingleTileSchedulerILb0ELb0ELb1ELi128EEEEEEEEEvNT_6ParamsE)
        /*0284*/ 	.word	0x00000000


	//----- nvinfo : EIATTR_REGCOUNT
	.align		4
.L_118:
        /*0288*/ 	.byte	0x04, 0x2f
        /*028a*/ 	.short	(.L_120 - .L_119)
	.align		4
.L_119:
        /*028c*/ 	.word	index@(_ZN7cutlass13device_kernelIN5flash19enable_sm80_to_sm89INS1_16FlashAttnFwdSm80INS1_25CollectiveMainloopFwdSm80ILi8ELi2ELb0EN4cute5tupleIJNS5_1CILi128EEENS7_ILi64EEENS7_ILi192EEEEEELi192ENS_6half_tEfNS_4arch4Sm80ELb0ELb0ELb1ELb1ELb0ELb1ELb1ELb0EEENS1_21CollectiveEpilogueFwdINS6_IJS8_SA_S9_EEENS6_IJNS7_ILi1EEESI_SI_EEESC_SE_Li256ELb1ELb1ELb0ELb0EEENS1_19SingleTileSchedulerILb1ELb0ELb1ELi128EEEEEEEEEvNT_6ParamsE)
        /*0290*/ 	.word	0x000000ed


	//----- nvinfo : EIATTR_FRAME_SIZE
	.align		4
.L_120:
        /*0294*/ 	.byte	0x04, 0x11
        /*0296*/ 	.short	(.L_122 - .L_121)
	.align		4
.L_121:
        /*0298*/ 	.word	index@(_ZN7cutlass13device_kernelIN5flash19enable_sm80_to_sm89INS1_16FlashAttnFwdSm80INS1_25CollectiveMainloopFwdSm80ILi8ELi2ELb0EN4cute5tupleIJNS5_1CILi128EEENS7_ILi64EEENS7_ILi192EEEEEELi192ENS_6half_tEfNS_4arch4Sm80ELb0ELb0ELb1ELb1ELb0ELb1ELb1ELb0EEENS1_21CollectiveEpilogueFwdINS6_IJS8_SA_S9_EEENS6_IJNS7_ILi1EEESI_SI_EEESC_SE_Li256ELb1ELb1ELb0ELb0EEENS1_19SingleTileSchedulerILb1ELb0ELb1ELi128EEEEEEEEEvNT_6ParamsE)
        /*029c*/ 	.word	0x00000000


	//----- nvinfo : EIATTR_REGCOUNT
	.align		4
.L_122:
        /*02a0*/ 	.byte	0x04, 0x2f
        /*02a2*/ 	.short	(.L_124 - .L_123)
	.align		4
.L_123:
        /*02a4*/ 	.word	index@(_ZN7cutlass13device_kernelIN5flash19enable_sm80_to_sm89INS1_16FlashAttnFwdSm80INS1_25CollectiveMainloopFwdSm80ILi8ELi2ELb1EN4cute5tupleIJNS5_1CILi128EEENS7_ILi96EEENS7_ILi192EEEEEELi192ENS_6half_tEfNS_4arch4Sm80ELb0ELb0ELb1ELb1ELb0ELb0ELb1ELb0EEENS1_21CollectiveEpilogueFwdINS6_IJS8_SA_S9_EEENS6_IJNS7_ILi1EEESI_SI_EEESC_SE_Li256ELb1ELb1ELb0ELb0EEENS1_19SingleTileSchedulerILb1ELb0ELb1ELi128EEEEEEEEEvNT_6ParamsE)
        /*02a8*/ 	.word	0x000000ff


	//----- nvinfo : EIATTR_FRAME_SIZE
	.align		4
.L_124:
        /*02ac*/ 	.byte	0x04, 0x11
        /*02ae*/ 	.short	(.L_126 - .L_125)
	.align		4
.L_125:
        /*02b0*/ 	.word	index@(_ZN7cutlass13device_kernelIN5flash19enable_sm80_to_sm89INS1_16FlashAttnFwdSm80INS1_25CollectiveMainloopFwdSm80ILi8ELi2ELb1EN4cute5tupleIJNS5_1CILi128EEENS7_ILi96EEENS7_ILi192EEEEEELi192ENS_6half_tEfNS_4arch4Sm80ELb0ELb0ELb1ELb1ELb0ELb0ELb1ELb0EEENS1_21CollectiveEpilogueFwdINS6_IJS8_SA_S9_EEENS6_IJNS7_ILi1EEESI_SI_EEESC_SE_Li256ELb1ELb1ELb0ELb0EEENS1_19SingleTileSchedulerILb1ELb0ELb1ELi128EEEEEEEEEvNT_6ParamsE)
        /*02b4*/ 	.word	0x00000038


	//----- nvinfo : EIATTR_REGCOUNT
	.align		4
.L_126:
        /*02b8*/ 	.byte	0x04, 0x2f
        /*02ba*/ 	.short	(.L_128 - .L_127)
	.align		4
.L_127:
        /*02bc*/ 	.word	index@(_ZN7cutlass13device_kernelIN5flash19enable_sm80_to_sm89INS1_16FlashAttnFwdSm80INS1_25CollectiveMainloopFwdSm80ILi8ELi2ELb1EN4cute5tupleIJNS5_1CILi128EEENS7_ILi96EEENS7_ILi192EEEEEELi192ENS_6half_tEfNS_4arch4Sm80ELb0ELb0ELb1ELb0ELb0ELb0ELb1ELb0EEENS1_21CollectiveEpilogueFwdINS6_IJS8_SA_S9_EEENS6_IJNS7_ILi1EEESI_SI_EEESC_SE_Li256ELb0ELb1ELb0ELb0EEENS1_19SingleTileSchedulerILb0ELb0ELb1ELi128EEEEEEEEEvNT_6ParamsE)
        /*02c0*/ 	.word	0x000000ff


	//----- nvinfo : EIATTR_FRAME_SIZE
	.align		4
.L_128:
        /*02c4*/ 	.byte	0x04, 0x11
        /*02c6*/ 	.short	(.L_130 - .L_129)
	.align		4
.L_129:
        /*02c8*/ 	.word	index@(_ZN7cutlass13device_kernelIN5flash19enable_sm80_to_sm89INS1_16FlashAttnFwdSm80INS1_25CollectiveMainloopFwdSm80ILi8ELi2ELb1EN4cute5tupleIJNS5_1CILi128EEENS7_ILi96EEENS7_ILi192EEEEEELi192ENS_6half_tEfNS_4arch4Sm80ELb0ELb0ELb1ELb0ELb0ELb0ELb1ELb0EEENS1_21CollectiveEpilogueFwdINS6_IJS8_SA_S9_EEENS6_IJNS7_ILi1EEESI_SI_EEESC_SE_Li256ELb0ELb1ELb0ELb0EEENS1_19SingleTileSchedulerILb0ELb0ELb1ELi128EEEEEEEEEvNT_6ParamsE)
        /*02cc*/ 	.word	0x00000050


	//----- nvinfo : EIATTR_REGCOUNT
	.align		4
.L_130:
        /*02d0*/ 	.byte	0x04, 0x2f
        /*02d2*/ 	.short	(.L_132 - .L_131)
	.align		4
.L_131:
        /*02d4*/ 	.word	index@(_ZN7cutlass13device_kernelIN5flash19enable_sm80_to_sm89INS1_16FlashAttnFwdSm80INS1_25CollectiveMainloopFwdSm80ILi8ELi1ELb0EN4cute5tupleIJNS5_1CILi128EEENS7_ILi64EEENS7_ILi192EEEEEELi192ENS_6half_tEfNS_4arch4Sm80ELb1ELb0ELb1ELb1ELb0ELb1ELb1ELb0EEENS1_21CollectiveEpilogueFwdINS6_IJS8_SA_S9_EEENS6_IJNS7_ILi1EEESI_SI_EEESC_SE_Li256ELb1ELb1ELb0ELb0EEENS1_19SingleTileSchedulerILb1ELb0ELb1ELi128EEEEEEEEEvNT_6ParamsE)
        /*02d8*/ 	.word	0x000000fe


	//----- nvinfo : EIATTR_FRAME_SIZE
	.align		4
.L_132:
        /*02dc*/ 	.byte	0x04, 0x11
        /*02de*/ 	.short	(.L_134 - .L_133)
	.align		4
.L_133:
        /*02e0*/ 	.word	index@(_ZN7cutlass13device_kernelIN5flash19enable_sm80_to_sm89INS1_16FlashAttnFwdSm80INS1_25CollectiveMainloopFwdSm80ILi8ELi1ELb0EN4cute5tupleIJNS5_1CILi128EEENS7_ILi64EEENS7_ILi192EEEEEELi192ENS_6half_tEfNS_4arch4Sm80ELb1ELb0ELb1ELb1ELb0ELb1ELb1ELb0EEENS1_21CollectiveEpilogueFwdINS6_IJS8_SA_S9_EEENS6_IJNS7_ILi1EEESI_SI_EEESC_SE_Li256ELb1ELb1ELb0ELb0EEENS1_19SingleTileSchedulerILb1ELb0ELb1ELi128EEEEEEEEEvNT_6ParamsE)
        /*02e4*/ 	.word	0x00000000


	//----- nvinfo : EIATTR_REGCOUNT
	.align		4
.L_134:
        /*02e8*/ 	.byte	0x04, 0x2f
        /*02ea*/ 	.short	(.L_136 - .L_135)
	.align		4
.L_135:
        /*02ec*/ 	.word	index@(_ZN7cutlass13device_kernelIN5flash19enable_sm80_to_sm89INS1_16FlashAttnFwdSm80INS1_25CollectiveMainloopFwdSm80ILi8ELi1ELb1EN4cute5tupleIJNS5_1CILi128EEENS7_ILi96EEENS7_ILi192EEEEEELi192ENS_6half_tEfNS_4arch4Sm80ELb1ELb0ELb1ELb1ELb0ELb0ELb1ELb0EEENS1_21CollectiveEpilogueFwdINS6_IJS8_SA_S9_EEENS6_IJNS7_ILi1EEESI_SI_EEESC_SE_Li256ELb1ELb1ELb0ELb0EEENS1_19SingleTileSchedulerILb1ELb0ELb1ELi128EEEEEEEEEvNT_6ParamsE)
        /*02f0*/ 	.word	0x000000ff


	//----- nvinfo : EIATTR_FRAME_SIZE
	.align		4
.L_136:
        /*02f4*/ 	.byte	0x04, 0x11
        /*02f6*/ 	.short	(.L_138 - .L_137)
	.align		4
.L_137:
        /*02f8*/ 	.word	index@(_ZN7cutlass13device_kernelIN5flash19enable_sm80_to_sm89INS1_16FlashAttnFwdSm80INS1_25CollectiveMainloopFwdSm80ILi8ELi1ELb1EN4cute5tupleIJNS5_1CILi128EEENS7_ILi96EEENS7_ILi192EEEEEELi192ENS_6half_tEfNS_4arch4Sm80ELb1ELb0ELb1ELb1ELb0ELb0ELb1ELb0EEENS1_21CollectiveEpilogueFwdINS6_IJS8_SA_S9_EEENS6_IJNS7_ILi1EEESI_SI_EEESC_SE_Li256ELb1ELb1ELb0ELb0EEENS1_19SingleTileSchedulerILb1ELb0ELb1ELi128EEEEEEEEEvNT_6ParamsE)
        /*02fc*/ 	.word	0x00000058


	//----- nvinfo : EIATTR_REGCOUNT
	.align		4
.L_138:
        /*0300*/ 	.byte	0x04, 0x2f
        /*0302*/ 	.short	(.L_140 - .L_139)
	.align		4
.L_139:
        /*0304*/ 	.word	index@(_ZN7cutlass13device_kernelIN5flash19enable_sm80_to_sm89INS1_16FlashAttnFwdSm80INS1_25CollectiveMainloopFwdSm80ILi8ELi1ELb1EN4cute5tupleIJNS5_1CILi128EEENS7_ILi96EEENS7_ILi192EEEEEELi192ENS_6half_tEfNS_4arch4Sm80ELb1ELb0ELb1ELb0ELb0ELb0ELb1ELb0EEENS1_21CollectiveEpilogueFwdINS6_IJS8_SA_S9_EEENS6_IJNS7_ILi1EEESI_SI_EEESC_SE_Li256ELb0ELb1ELb0ELb0EEENS1_30DynamicPersistentTileSchedulerILi256ELi256ELb0ELb1ELb0EEEEEEEEEvNT_6ParamsE)
        /*0308*/ 	.word	0x000000ff


	//----- nvinfo : EIATTR_FRAME_SIZE
	.align		4
.L_140:
        /*030c*/ 	.byte	0x04, 0x11
        /*030e*/ 	.short	(.L_142 - .L_141)
	.align		4
.L_141:
        /*0310*/ 	.word	index@($__internal_1_$__cuda_sm70_shflsync_idx_p)
        /*0314*/ 	.word	0x00000000


	//----- nvinfo : EIATTR_FRAME_SIZE
	.align		4
.L_142:
        /*0318*/ 	.byte	0x04, 0x11
        /*031a*/ 	.short	(.L_144 - .L_143)
	.align		4
.L_143:
        /*031c*/ 	.word	index@($__internal_0_$__cuda_sm70_shflsync_bfly_p)
        /*0320*/ 	.word	0x00000000


	//----- nvinfo : EIATTR_FRAME_SIZE
	.align		4
.L_144:
        /*0324*/ 	.byte	0x04, 0x11
        /*0326*/ 	.short	(.L_146 - .L_145)
	.align		4
.L_145:
        /*0328*/ 	.word	index@(_ZN7cutlass13device_kernelIN5flash19enable_sm80_to_sm89INS1_16FlashAttnFwdSm80INS1_25CollectiveMainloopFwdSm80ILi8ELi1ELb1EN4cute5tupleIJNS5_1CILi128EEENS7_ILi96EEENS7_ILi192EEEEEELi192ENS_6half_tEfNS_4arch4Sm80ELb1ELb0ELb1ELb0ELb0ELb0ELb1ELb0EEENS1_21CollectiveEpilogueFwdINS6_IJS8_SA_S9_EEENS6_IJNS7_ILi1EEESI_SI_EEESC_SE_Li256ELb0ELb1ELb0ELb0EEENS1_30DynamicPersistentTileSchedulerILi256ELi256ELb0ELb1ELb0EEEEEEEEEvNT_6ParamsE)
        /*032c*/ 	.word	0x000000d0


	//----- nvinfo : EIATTR_REGCOUNT
	.align		4
.L_146:
        /*0330*/ 	.byte	0x04, 0x2f
        /*0332*/ 	.short	(.L_148 - .L_147)
	.align		4
.L_147:
        /*0334*/ 	.word	index@(_ZN7cutlass13device_kernelIN5flash19enable_sm80_to_sm89INS1_16FlashAttnFwdSm80INS1_25CollectiveMainloopFwdSm80ILi8ELi1ELb0EN4cute5tupleIJNS5_1CILi128EEENS7_ILi64EEENS7_ILi192EEEEEELi192ENS_6half_tEfNS_4arch4Sm80ELb0ELb1ELb1ELb1ELb0ELb1ELb1ELb0EEENS1_21CollectiveEpilogueFwdINS6_IJS8_SA_S9_EEENS6_IJNS7_ILi1EEESI_SI_EEESC_SE_Li256ELb1ELb1ELb0ELb0EEENS1_19SingleTileSchedulerILb1ELb0ELb1ELi128EEEEEEEEEvNT_6ParamsE)
        /*0338*/ 	.word	0x000000fa


	//----- nvinfo : EIATTR_FRAME_SIZE
	.align		4
.L_148:
        /*033c*/ 	.byte	0x04, 0x11
        /*033e*/ 	.short	(.L_150 - .L_149)
	.align		4
.L_149:
        /*0340*/ 	.word	index@(_ZN7cutlass13device_kernelIN5flash19enable_sm80_to_sm89INS1_16FlashAttnFwdSm80INS1_25CollectiveMainloopFwdSm80ILi8ELi1ELb0EN4cute5tupleIJNS5_1CILi128EEENS7_ILi64EEENS7_ILi192EEEEEELi192ENS_6half_tEfNS_4arch4Sm80ELb0ELb1ELb1ELb1ELb0ELb1ELb1ELb0EEENS1_21CollectiveEpilogueFwdINS6_IJS8_SA_S9_EEENS6_IJNS7_ILi1EEESI_SI_EEESC_SE_Li256ELb1ELb1ELb0ELb0EEENS1_19SingleTileSchedulerILb1ELb0ELb1ELi128EEEEEEEEEvNT_6ParamsE)
        /*0344*/ 	.word	0x00000000


	//----- nvinfo : EIATTR_REGCOUNT
	.align		4
.L_150:
        /*0348*/ 	.byte	0x04, 0x2f
        /*034a*/ 	.short	(.L_152 - .L_151)
	.align		4
.L_151:
        /*034c*/ 	.word	index@(_ZN7cutlass13device_kernelIN5flash19enable_sm80_to_sm89INS1_16FlashAttnFwdSm80INS1_25CollectiveMainloopFwdSm80ILi8ELi1ELb0EN4cute5tupleIJNS5_1CILi128EEENS7_ILi64EEENS7_ILi192EEEEEELi192ENS_6half_tEfNS_4arch4Sm80ELb0ELb1ELb1ELb1ELb0ELb0ELb1ELb0EEENS1_21CollectiveEpilogueFwdINS6_IJS8_SA_S9_EEENS6_IJNS7_ILi1EEESI_SI_EEESC_SE_Li256ELb1ELb1ELb0ELb0EEENS1_19SingleTileSchedulerILb1ELb0ELb1ELi128EEEEEEEEEvNT_6ParamsE)
        /*0350*/ 	.word	0x000000ff


	//----- nvinfo : EIATTR_FRAME_SIZE
	.align		4
.L_152:
        /*0354*/ 	.byte	0x04, 0x11
        /*0356*/ 	.short	(.L_154 - .L_153)
	.align		4
.L_153:
        /*0358*/ 	.word	index@(_ZN7cutlass13device_kernelIN5flash19enable_sm80_to_sm89INS1_16FlashAttnFwdSm80INS1_25CollectiveMainloopFwdSm80ILi8ELi1ELb0EN4cute5tupleIJNS5_1CILi128EEENS7_ILi64EEENS7_ILi192EEEEEELi192ENS_6half_tEfNS_4arch4Sm80ELb0ELb1ELb1ELb1ELb0ELb0ELb1ELb0EEENS1_21CollectiveEpilogueFwdINS6_IJS8_SA_S9_EEENS6_IJNS7_ILi1EEESI_SI_EEESC_SE_Li256ELb1ELb1ELb0ELb0EEENS1_19SingleTileSchedulerILb1ELb0ELb1ELi128EEEEEEEEEvNT_6ParamsE)
        /*035c*/ 	.word	0x00000000


	//----- nvinfo : EIATTR_REGCOUNT
	.align		4
.L_154:
        /*0360*/ 	.byte	0x04, 0x2f
        /*0362*/ 	.short	(.L_156 - .L_155)
	.align		4
.L_155:
        /*0364*/ 	.word	index@(_ZN7cutlass13device_kernelIN5flash19enable_sm80_to_sm89INS1_16FlashAttnFwdSm80INS1_25CollectiveMainloopFwdSm80ILi8ELi1ELb0EN4cute5tupleIJNS5_1CILi128EEENS7_ILi64EEENS7_ILi192EEEEEELi192ENS_6half_tEfNS_4arch4Sm80ELb0ELb1ELb1ELb0ELb0ELb0ELb1ELb0EEENS1_21CollectiveEpilogueFwdINS6_IJS8_SA_S9_EEENS6_IJNS7_ILi1EEESI_SI_EEESC_SE_Li256ELb0ELb1ELb0ELb0EEENS1_19SingleTileSchedulerILb0ELb0ELb1ELi128EEEEEEEEEvNT_6ParamsE)
        /*0368*/ 	.word	0x000000ff


	//----- nvinfo : EIATTR_FRAME_SIZE
	.align		4
.L_156:
        /*036c*/ 	.byte	0x04, 0x11
        /*036e*/ 	.short	(.L_158 - .L_157)
	.align		4
.L_157:
        /*0370*/ 	.word	index@(_ZN7cutlass13device_kernelIN5flash19enable_sm80_to_sm89INS1_16FlashAttnFwdSm80INS1_25CollectiveMainloopFwdSm80ILi8ELi1ELb0EN4cute5tupleIJNS5_1CILi128EEENS7_ILi64EEENS7_ILi192EEEEEELi192ENS_6half_tEfNS_4arch4Sm80ELb0ELb1ELb1ELb0ELb0ELb0ELb1ELb0EEENS1_21CollectiveEpilogueFwdINS6_IJS8_SA_S9_EEENS6_IJNS7_ILi1EEESI_SI_EEESC_SE_Li256ELb0ELb1ELb0ELb0EEENS1_19SingleTileSchedulerILb0ELb0ELb1ELi128EEEEEEEEEvNT_6ParamsE)
        /*0374*/ 	.word	0x00000000


	//----- nvinfo : EIATTR_REGCOUNT
	.align		4
.L_158:
        /*0378*/ 	.byte	0x04, 0x2f
        /*037a*/ 	.short	(.L_160 - .L_159)
	.align		4
.L_159:
        /*037c*/ 	.word	index@(_ZN7cutlass13device_kernelIN5flash19enable_sm80_to_sm89INS1_16FlashAttnFwdSm80INS1_25CollectiveMainloopFwdSm80ILi8ELi1ELb0EN4cute5tupleIJNS5_1CILi128EEENS7_ILi64EEENS7_ILi192EEEEEELi192ENS_6half_tEfNS_4arch4Sm80ELb0ELb0ELb1ELb1ELb0ELb1ELb1ELb0EEENS1_21CollectiveEpilogueFwdINS6_IJS8_SA_S9_EEENS6_IJNS7_ILi1EEESI_SI_EEESC_SE_Li256ELb1ELb1ELb0ELb0EEENS1_19SingleTileSchedulerILb1ELb0ELb1ELi128EEEEEEEEEvNT_6ParamsE)
        /*0380*/ 	.word	0x000000fa


	//----- nvinfo : EIATTR_FRAME_SIZE
	.align		4
.L_160:
        /*0384*/ 	.byte	0x04, 0x11
        /*0386*/ 	.short	(.L_162 - .L_161)
	.align		4
.L_161:
        /*0388*/ 	.word	index@(_ZN7cutlass13device_kernelIN5flash19enable_sm80_to_sm89INS1_16FlashAttnFwdSm80INS1_25CollectiveMainloopFwdSm80ILi8ELi1ELb0EN4cute5tupleIJNS5_1CILi128EEENS7_ILi64EEENS7_ILi192EEEEEELi192ENS_6half_tEfNS_4arch4Sm80ELb0ELb0ELb1ELb1ELb0ELb1ELb1ELb0EEENS1_21CollectiveEpilogueFwdINS6_IJS8_SA_S9_EEENS6_IJNS7_ILi1EEESI_SI_EEESC_SE_Li256ELb1ELb1ELb0ELb0EEENS1_19SingleTileSchedulerILb1ELb0ELb1ELi128EEEEEEEEEvNT_6ParamsE)
        /*038c*/ 	.word	0x00000000


	//----- nvinfo : EIATTR_REGCOUNT
	.align		4
.L_162:
        /*0390*/ 	.byte	0x04, 0x2f
        /*0392*/ 	.short	(.L_164 - .L_163)
	.align		4
.L_163:
        /*0394*/ 	.word	index@(_ZN7cutlass13device_kernelIN5flash19enable_sm80_to_sm89INS1_16FlashAttnFwdSm80INS1_25CollectiveMainloopFwdSm80ILi8ELi1ELb1EN4cute5tupleIJNS5_1CILi128EEENS7_ILi96EEENS7_ILi192EEEEEELi192ENS_6half_tEfNS_4arch4Sm80ELb0ELb0ELb1ELb1ELb0ELb0ELb1ELb0EEENS1_21CollectiveEpilogueFwdINS6_IJS8_SA_S9_EEENS6_IJNS7_ILi1EEESI_SI_EEESC_SE_Li256ELb1ELb1ELb0ELb0EEENS1_19SingleTileSchedulerILb1ELb0ELb1ELi128EEEEEEEEEvNT_6ParamsE)
        /*0398*/ 	.word	0x000000ff


	//----- nvinfo : EIATTR_FRAME_SIZE
	.align		4
.L_164:
        /*039c*/ 	.byte	0x04, 0x11
        /*039e*/ 	.short	(.L_166 - .L_165)
	.align		4
.L_165:
        /*03a0*/ 	.word	index@(_ZN7cutlass13device_kernelIN5flash19enable_sm80_to_sm89INS1_16FlashAttnFwdSm80INS1_25CollectiveMainloopFwdSm80ILi8ELi1ELb1EN4cute5tupleIJNS5_1CILi128EEENS7_ILi96EEENS7_ILi192EEEEEELi192ENS_6half_tEfNS_4arch4Sm80ELb0ELb0ELb1ELb1ELb0ELb0ELb1ELb0EEENS1_21CollectiveEpilogueFwdINS6_IJS8_SA_S9_EEENS6_IJNS7_ILi1EEESI_SI_EEESC_SE_Li256ELb1ELb1ELb0ELb0EEENS1_19SingleTileSchedulerILb1ELb0ELb1ELi128EEEEEEEEEvNT_6ParamsE)
        /*03a4*/ 	.word	0x00000068


	//----- nvinfo : EIATTR_REGCOUNT
	.align		4
.L_166:
        /*03a8*/ 	.byte	0x04, 0x2f
        /*03aa*/ 	.short	(.L_168 - .L_167)
	.align		4
.L_167:
        /*03ac*/ 	.word	index@(_ZN7cutlass13device_kernelIN5flash19enable_sm80_to_sm89INS1_16FlashAttnFwdSm80INS1_25CollectiveMainloopFwdSm80ILi8ELi1ELb1EN4cute5tupleIJNS5_1CILi128EEENS7_ILi96EEENS7_ILi192EEEEEELi192ENS_6half_tEfNS_4arch4Sm80ELb0ELb0ELb1ELb0ELb0ELb0ELb1ELb0EEENS1_21CollectiveEpilogueFwdINS6_IJS8_SA_S9_EEENS6_IJNS7_ILi1EEESI_SI_EEESC_SE_Li256ELb0ELb1ELb0ELb0EEENS1_19SingleTileSchedulerILb0ELb0ELb1ELi128EEEEEEEEEvNT_6ParamsE)
        /*03b0*/ 	.word	0x000000ff


	//----- nvinfo : EIATTR_FRAME_SIZE
	.align		4
.L_168:
        /*03b4*/ 	.byte	0x04, 0x11
        /*03b6*/ 	.short	(.L_170 - .L_169)
	.align		4
.L_169:
        /*03b8*/ 	.word	index@(_ZN7cutlass13device_kernelIN5flash19enable_sm80_to_sm89INS1_16FlashAttnFwdSm80INS1_25CollectiveMainloopFwdSm80ILi8ELi1ELb1EN4cute5tupleIJNS5_1CILi128EEENS7_ILi96EEENS7_ILi192EEEEEELi192ENS_6half_tEfNS_4arch4Sm80ELb0ELb0ELb1ELb0ELb0ELb0ELb1ELb0EEENS1_21CollectiveEpilogueFwdINS6_IJS8_SA_S9_EEENS6_IJNS7_ILi1EEESI_SI_EEESC_SE_Li256ELb0ELb1ELb0ELb0EEENS1_19SingleTileSchedulerILb0ELb0ELb1ELi128EEEEEEEEEvNT_6ParamsE)
        /*03bc*/ 	.word	0x00000088


	//----- nvinfo : EIATTR_MIN_STACK_SIZE
	.align		4
.L_170:
        /*03c0*/ 	.byte	0x04, 0x12
        /*03c2*/ 	.short	(.L_172 - .L_171)
	.align		4
.L_171:
        /*03c4*/ 	.word	index@(_ZN7cutlass13device_kernelIN5flash19enable_sm80_to_sm89INS1_16FlashAttnFwdSm80INS1_25CollectiveMainloopFwdSm80ILi8ELi1ELb1EN4cute5tupleIJNS5_1CILi128EEENS7_ILi96EEENS7_ILi192EEEEEELi192ENS_6half_tEfNS_4arch4Sm80ELb0ELb0ELb1ELb0ELb0ELb0ELb1ELb0EEENS1_21CollectiveEpilogueFwdINS6_IJS8_SA_S9_EEENS6_IJNS7_ILi1EEESI_SI_EEESC_SE_Li256ELb0ELb1ELb0ELb0EEENS1_19SingleTileSchedulerILb0ELb0ELb1ELi128EEEEEEEEEvNT_6ParamsE)
        /*03c8*/ 	.word	0x00000088


	//----- nvinfo : EIATTR_MIN_STACK_SIZE
	.align		4
.L_172:
        /*03cc*/ 	.byte	0x04, 0x12
        /*03ce*/ 	.short	(.L_174 - .L_173)
	.align		4
.L_173:
        /*03d0*/ 	.word	index@(_ZN7cutlass13device_kernelIN5flash19enable_sm80_to_sm89INS1_16FlashAttnFwdSm80INS1_25CollectiveMainloopFwdSm80ILi8ELi1ELb1EN4cute5tupleIJNS5_1CILi128EEENS7_ILi96EEENS7_ILi192EEEEEELi192ENS_6half_tEfNS_4arch4Sm80ELb0ELb0ELb1ELb1ELb0ELb0ELb1ELb0EEENS1_21CollectiveEpilogueFwdINS6_IJS8_SA_S9_EEENS6_IJNS7_ILi1EEESI_SI_EEESC_SE_Li256ELb1ELb1ELb0ELb0EEENS1_19SingleTileSchedulerILb1ELb0ELb1ELi128EEEEEEEEEvNT_6ParamsE)
        /*03d4*/ 	.word	0x00000068


	//----- nvinfo : EIATTR_MIN_STACK_SIZE
	.align		4
.L_174:
        /*03d8*/ 	.byte	0x04, 0x12
        /*03da*/ 	.short	(.L_176 - .L_175)
	.align		4
.L_175:
        /*03dc*/ 	.word	index@(_ZN7cutlass13device_kernelIN5flash19enable_sm80_to_sm89INS1_16FlashAttnFwdSm80INS1_25CollectiveMainloopFwdSm80ILi8ELi1ELb0EN4cute5tupleIJNS5_1CILi128EEENS7_ILi64EEENS7_ILi192EEEEEELi192ENS_6half_tEfNS_4arch4Sm80ELb0ELb0ELb1ELb1ELb0ELb1ELb1ELb0EEENS1_21CollectiveEpilogueFwdINS6_IJS8_SA_S9_EEENS6_IJNS7_ILi1EEESI_SI_EEESC_SE_Li256ELb1ELb1ELb0ELb0EEENS1_19SingleTileSchedulerILb1ELb0ELb1ELi128EEEEEEEEEvNT_6ParamsE)
        /*03e0*/ 	.word	0x00000000


	//----- nvinfo : EIATTR_MIN_STACK_SIZE
	.align		4
.L_176:
        /*03e4*/ 	.byte	0x04, 0x12
        /*03e6*/ 	.short	(.L_178 - .L_177)
	.align		4
.L_177:
        /*03e8*/ 	.word	index@(_ZN7cutlass13device_kernelIN5flash19enable_sm80_to_sm89INS1_16FlashAttnFwdSm80INS1_25CollectiveMainloopFwdSm80ILi8ELi1ELb0EN4cute5tupleIJNS5_1CILi128EEENS7_ILi64EEENS7_ILi192EEEEEELi192ENS_6half_tEfNS_4arch4Sm80ELb0ELb1ELb1ELb0ELb0ELb0ELb1ELb0EEENS1_21CollectiveEpilogueFwdINS6_IJS8_SA_S9_EEENS6_IJNS7_ILi1EEESI_SI_EEESC_SE_Li256ELb0ELb1ELb0ELb0EEENS1_19SingleTileSchedulerILb0ELb0ELb1ELi128EEEEEEEEEvNT_6ParamsE)
        /*03ec*/ 	.word	0x00000000


	//----- nvinfo : EIATTR_MIN_STACK_SIZE
	.align		4
.L_178:
        /*03f0*/ 	.byte	0x04, 0x12
        /*03f2*/ 	.short	(.L_180 - .L_179)
	.align		4
.L_179:
        /*03f4*/ 	.word	index@(_ZN7cutlass13device_kernelIN5flash19enable_sm80_to_sm89INS1_16FlashAttnFwdSm80INS1_25CollectiveMainloopFwdSm80ILi8ELi1ELb0EN4cute5tupleIJNS5_1CILi128EEENS7_ILi64EEENS7_ILi192EEEEEELi192ENS_6half_tEfNS_4arch4Sm80ELb0ELb1ELb1ELb1ELb0ELb0ELb1ELb0EEENS1_21CollectiveEpilogueFwdINS6_IJS8_SA_S9_EEENS6_IJNS7_ILi1EEESI_SI_EEESC_SE_Li256ELb1ELb1ELb0ELb0EEENS1_19SingleTileSchedulerILb1ELb0ELb1ELi128EEEEEEEEEvNT_6ParamsE)
        /*03f8*/ 	.word	0x00000000


	//----- nvinfo : EIATTR_MIN_STACK_SIZE
	.align		4
.L_180:
        /*03fc*/ 	.byte	0x04, 0x12
        /*03fe*/ 	.short	(.L_182 - .L_181)
	.align		4
.L_181:
        /*0400*/ 	.word	index@(_ZN7cutlass13device_kernelIN5flash19enable_sm80_to_sm89INS1_16FlashAttnFwdSm80INS1_25CollectiveMainloopFwdSm80ILi8ELi1ELb0EN4cute5tupleIJNS5_1CILi128EEENS7_ILi64EEENS7_ILi192EEEEEELi192ENS_6half_tEfNS_4arch4Sm80ELb0ELb1ELb1ELb1ELb0ELb1ELb1ELb0EEENS1_21CollectiveEpilogueFwdINS6_IJS8_SA_S9_EEENS6_IJNS7_ILi1EEESI_SI_EEESC_SE_Li256ELb1ELb1ELb0ELb0EEENS1_19SingleTileSchedulerILb1ELb0ELb1ELi128EEEEEEEEEvNT_6ParamsE)
        /*0404*/ 	.word	0x00000000


	//----- nvinfo : EIATTR_MIN_STACK_SIZE
	.align		4
.L_182:
        /*0408*/ 	.byte	0x04, 0x12
        /*040a*/ 	.short	(.L_184 - .L_183)
	.align		4
.L_183:
        /*040c*/ 	.word	index@(_ZN7cutlass13device_kernelIN5flash19enable_sm80_to_sm89INS1_16FlashAttnFwdSm80INS1_25CollectiveMainloopFwdSm80ILi8ELi1ELb1EN4cute5tupleIJNS5_1CILi128EEENS7_ILi96EEENS7_ILi192EEEEEELi192ENS_6half_tEfNS_4arch4Sm80ELb1ELb0ELb1ELb0ELb0ELb0ELb1ELb0EEENS1_21CollectiveEpilogueFwdINS6_IJS8_SA_S9_EEENS6_IJNS7_ILi1EEESI_SI_EEESC_SE_Li256ELb0ELb1ELb0ELb0EEENS1_30DynamicPersistentTileSchedulerILi256ELi256ELb0ELb1ELb0EEEEEEEEEvNT_6ParamsE)
        /*0410*/ 	.word	0x000000d0


	//----- nvinfo : EIATTR_MIN_STACK_SIZE
	.align		4
.L_184:
        /*0414*/ 	.byte	0x04, 0x12
        /*0416*/ 	.short	(.L_186 - .L_185)
	.align		4
.L_185:
        /*0418*/ 	.word	index@(_ZN7cutlass13device_kernelIN5flash19enable_sm80_to_sm89INS1_16FlashAttnFwdSm80INS1_25CollectiveMainloopFwdSm80ILi8ELi1ELb1EN4cute5tupleIJNS5_1CILi128EEENS7_ILi96EEENS7_ILi192EEEEEELi192ENS_6half_tEfNS_4arch4Sm80ELb1ELb0ELb1ELb1ELb0ELb0ELb1ELb0EEENS1_21CollectiveEpilogueFwdINS6_IJS8_SA_S9_EEENS6_IJNS7_ILi1EEESI_SI_EEESC_SE_Li256ELb1ELb1ELb0ELb0EEENS1_19SingleTileSchedulerILb1ELb0ELb1ELi128EEEEEEEEEvNT_6ParamsE)
        /*041c*/ 	.word	0x00000058


	//----- nvinfo : EIATTR_MIN_STACK_SIZE
	.align		4
.L_186:
        /*0420*/ 	.byte	0x04, 0x12
        /*0422*/ 	.short	(.L_188 - .L_187)
	.align		4
.L_187:
        /*0424*/ 	.word	index@(_ZN7cutlass13device_kernelIN5flash19enable_sm80_to_sm89INS1_16FlashAttnFwdSm80INS1_25CollectiveMainloopFwdSm80ILi8ELi1ELb0EN4cute5tupleIJNS5_1CILi128EEENS7_ILi64EEENS7_ILi192EEEEEELi192ENS_6half_tEfNS_4arch4Sm80ELb1ELb0ELb1ELb1ELb0ELb1ELb1ELb0EEENS1_21CollectiveEpilogueFwdINS6_IJS8_SA_S9_EEENS6_IJNS7_ILi1EEESI_SI_EEESC_SE_Li256ELb1ELb1ELb0ELb0EEENS1_19SingleTileSchedulerILb1ELb0ELb1ELi128EEEEEEEEEvNT_6ParamsE)
        /*0428*/ 	.word	0x00000000


	//----- nvinfo : EIATTR_MIN_STACK_SIZE
	.align		4
.L_188:
        /*042c*/ 	.byte	0x04, 0x12
        /*042e*/ 	.short	(.L_190 - .L_189)
	.align		4
.L_189:
        /*0430*/ 	.word	index@(_ZN7cutlass13device_kernelIN5flash19enable_sm80_to_sm89INS1_16FlashAttnFwdSm80INS1_25CollectiveMainloopFwdSm80ILi8ELi2ELb1EN4cute5tupleIJNS5_1CILi128EEENS7_ILi96EEENS7_ILi192EEEEEELi192ENS_6half_tEfNS_4arch4Sm80ELb0ELb0ELb1ELb0ELb0ELb0ELb1ELb0EEENS1_21CollectiveEpilogueFwdINS6_IJS8_SA_S9_EEENS6_IJNS7_ILi1EEESI_SI_EEESC_SE_Li256ELb0ELb1ELb0ELb0EEENS1_19SingleTileSchedulerILb0ELb0ELb1ELi128EEEEEEEEEvNT_6ParamsE)
        /*0434*/ 	.word	0x00000050


	//----- nvinfo : EIATTR_MIN_STACK_SIZE
	.align		4
.L_190:
        /*0438*/ 	.byte	0x04, 0x12
        /*043a*/ 	.short	(.L_192 - .L_191)
	.align		4
.L_191:
        /*043c*/ 	.word	index@(_ZN7cutlass13device_kernelIN5flash19enable_sm80_to_sm89INS1_16FlashAttnFwdSm80INS1_25CollectiveMainloopFwdSm80ILi8ELi2ELb1EN4cute5tupleIJNS5_1CILi128EEENS7_ILi96EEENS7_ILi192EEEEEELi192ENS_6half_tEfNS_4arch4Sm80ELb0ELb0ELb1ELb1ELb0ELb0ELb1ELb0EEENS1_21CollectiveEpilogueFwdINS6_IJS8_SA_S9_EEENS6_IJNS7_ILi1EEESI_SI_EEESC_SE_Li256ELb1ELb1ELb0ELb0EEENS1_19SingleTileSchedulerILb1ELb0ELb1ELi128EEEEEEEEEvNT_6ParamsE)
        /*0440*/ 	.word	0x00000038


	//----- nvinfo : EIATTR_MIN_STACK_SIZE
	.align		4
.L_192:
        /*0444*/ 	.byte	0x04, 0x12
        /*0446*/ 	.short	(.L_194 - .L_193)
	.align		4
.L_193:
        /*0448*/ 	.word	index@(_ZN7cutlass13device_kernelIN5flash19enable_sm80_to_sm89INS1_16FlashAttnFwdSm80INS1_25CollectiveMainloopFwdSm80ILi8ELi2ELb0EN4cute5tupleIJNS5_1CILi128EEENS7_ILi64EEENS7_ILi192EEEEEELi192ENS_6half_tEfNS_4arch4Sm80ELb0ELb0ELb1ELb1ELb0ELb1ELb1ELb0EEENS1_21CollectiveEpilogueFwdINS6_IJS8_SA_S9_EEENS6_IJNS7_ILi1EEESI_SI_EEESC_SE_Li256ELb1ELb1ELb0ELb0EEENS1_19SingleTileSchedulerILb1ELb0ELb1ELi128EEEEEEEEEvNT_6ParamsE)
        /*044c*/ 	.word	0x00000000


	//----- nvinfo : EIATTR_MIN_STACK_SIZE
	.align		4
.L_194:
        /*0450*/ 	.byte	0x04, 0x12
        /*0452*/ 	.short	(.L_196 - .L_195)
	.align		4
.L_195:
        /*0454*/ 	.word	index@(_ZN7cutlass13device_kernelIN5flash19enable_sm80_to_sm89INS1_16FlashAttnFwdSm80INS1_25CollectiveMainloopFwdSm80ILi8ELi2ELb0EN4cute5tupleIJNS5_1CILi128EEENS7_ILi64EEENS7_ILi192EEEEEELi192ENS_6half_tEfNS_4arch4Sm80ELb0ELb1ELb1ELb0ELb0ELb0ELb1ELb0EEENS1_21CollectiveEpilogueFwdINS6_IJS8_SA_S9_EEENS6_IJNS7_ILi1EEESI_SI_EEESC_SE_Li256ELb0ELb1ELb0ELb0EEENS1_19SingleTileSchedulerILb0ELb0ELb1ELi128EEEEEEEEEvNT_6ParamsE)
        /*0458*/ 	.word	0x00000000


	//----- nvinfo : EIATTR_MIN_STACK_SIZE
	.align		4
.L_196:
        /*045c*/ 	.byte	0x04, 0x12
        /*045e*/ 	.short	(.L_198 - .L_197)
	.align		4
.L_197:
        /*0460*/ 	.word	index@(_ZN7cutlass13device_kernelIN5flash19enable_sm80_to_sm89INS1_16FlashAttnFwdSm80INS1_25CollectiveMainloopFwdSm80ILi8ELi2ELb0EN4cute5tupleIJNS5_1CILi128EEENS7_ILi64EEENS7_ILi192EEEEEELi192ENS_6half_tEfNS_4arch4Sm80ELb0ELb1ELb1ELb1ELb0ELb0ELb1ELb0EEENS1_21CollectiveEpilogueFwdINS6_IJS8_SA_S9_EEENS6_IJNS7_ILi1EEESI_SI_EEESC_SE_Li256ELb1ELb1ELb0ELb0EEENS1_19SingleTileSchedulerILb1ELb0ELb1ELi128EEEEEEEEEvNT_6ParamsE)
        /*0464*/ 	.word	0x00000000


	//----- nvinfo : EIATTR_MIN_STACK_SIZE
	.align		4
.L_198:
        /*0468*/ 	.byte	0x04, 0x12
        /*046a*/ 	.short	(.L_200 - .L_199)
	.align		4
.L_199:
        /*046c*/ 	.word	index@(_ZN7cutlass13device_kernelIN5flash19enable_sm80_to_sm89INS1_16FlashAttnFwdSm80INS1_25CollectiveMainloopFwdSm80ILi8ELi2ELb0EN4cute5tupleIJNS5_1CILi128EEENS7_ILi64EEENS7_ILi192EEEEEELi192ENS_6half_tEfNS_4arch4Sm80ELb0ELb1ELb1ELb1ELb0ELb1ELb1ELb0EEENS1_21CollectiveEpilogueFwdINS6_IJS8_SA_S9_EEENS6_IJNS7_ILi1EEESI_SI_EEESC_SE_Li256ELb1ELb1ELb0ELb0EEENS1_19SingleTileSchedulerILb1ELb0ELb1ELi128EEEEEEEEEvNT_6ParamsE)
        /*0470*/ 	.word	0x00000000


	//----- nvinfo : EIATTR_MIN_STACK_SIZE
	.align		4
.L_200:
        /*0474*/ 	.byte	0x04, 0x12
        /*0476*/ 	.short	(.L_202 - .L_201)
	.align		4
.L_201:
        /*0478*/ 	.word	index@(_ZN7cutlass13device_kernelIN5flash19enable_sm80_to_sm89INS1_16FlashAttnFwdSm80INS1_25CollectiveMainloopFwdSm80ILi8ELi2ELb1EN4cute5tupleIJNS5_1CILi128EEENS7_ILi96EEENS7_ILi192EEEEEELi192ENS_6half_tEfNS_4arch4Sm80ELb1ELb0ELb1ELb0ELb0ELb0ELb1ELb0EEENS1_21CollectiveEpilogueFwdINS6_IJS8_SA_S9_EEENS6_IJNS7_ILi1EEESI_SI_EEESC_SE_Li256ELb0ELb1ELb0ELb0EEENS1_30DynamicPersistentTileSchedulerILi256ELi256ELb0ELb1ELb0EEEEEEEEEvNT_6ParamsE)
        /*047c*/ 	.word	0x000000a8


	//----- nvinfo : EIATTR_MIN_STACK_SIZE
	.align		4
.L_202:
        /*0480*/ 	.byte	0x04, 0x12
        /*0482*/ 	.short	(.L_204 - .L_203)
	.align		4
.L_203:
        /*0484*/ 	.word	index@(_ZN7cutlass13device_kernelIN5flash19enable_sm80_to_sm89INS1_16FlashAttnFwdSm80INS1_25CollectiveMainloopFwdSm80ILi8ELi2ELb1EN4cute5tupleIJNS5_1CILi128EEENS7_ILi96EEENS7_ILi192EEEEEELi192ENS_6half_tEfNS_4arch4Sm80ELb1ELb0ELb1ELb1ELb0ELb0ELb1ELb0EEENS1_21CollectiveEpilogueFwdINS6_IJS8_SA_S9_EEENS6_IJNS7_ILi1EEESI_SI_EEESC_SE_Li256ELb1ELb1ELb0ELb0EEENS1_19SingleTileSchedulerILb1ELb0ELb1ELi128EEEEEEEEEvNT_6ParamsE)
        /*0488*/ 	.word	0x00000048


	//----- nvinfo : EIATTR_MIN_STACK_SIZE
	.align		4
.L_204:
        /*048c*/ 	.byte	0x04, 0x12
        /*048e*/ 	.short	(.L_206 - .L_205)
	.align		4
.L_205:
        /*0490*/ 	.word	index@(_ZN7cutlass13device_kernelIN5flash19enable_sm80_to_sm89INS1_16FlashAttnFwdSm80INS1_25CollectiveMainloopFwdSm80ILi8ELi2ELb0EN4cute5tupleIJNS5_1CILi128EEENS7_ILi64EEENS7_ILi192EEEEEELi192ENS_6half_tEfNS_4arch4Sm80ELb1ELb0ELb1ELb1ELb0ELb1ELb1ELb0EEENS1_21CollectiveEpilogueFwdINS6_IJS8_SA_S9_EEENS6_IJNS7_ILi1EEESI_SI_EEESC_SE_Li256ELb1ELb1ELb0ELb0EEENS1_19SingleTileSchedulerILb1ELb0ELb1ELi128EEEEEEEEEvNT_6ParamsE)
        /*0494*/ 	.word	0x00000000


	//----- nvinfo : EIATTR_MIN_STACK_SIZE
	.align		4
.L_206:
        /*0498*/ 	.byte	0x04, 0x12
        /*049a*/ 	.short	(.L_208 - .L_207)
	.align		4
.L_207:
        /*049c*/ 	.word	index@(_ZN7cutlass13device_kernelIN5flash19enable_sm80_to_sm89INS1_16FlashAttnFwdSm80INS1_25CollectiveMainloopFwdSm80ILi8ELi1ELb1EN4cute5tupleIJNS5_1CILi128EEENS7_ILi96EEENS7_ILi192EEEEEELi192ENS_6half_tEfNS_4arch4Sm80ELb0ELb0ELb0ELb0ELb0ELb0ELb1ELb0EEENS1_21CollectiveEpilogueFwdINS6_IJS8_SA_S9_EEENS6_IJNS7_ILi1EEESI_SI_EEESC_SE_Li256ELb0ELb1ELb0ELb0EEENS1_19SingleTileSchedulerILb0ELb0ELb1ELi128EEEEEEEEEvNT_6ParamsE)
        /*04a0*/ 	.word	0x00000090


	//----- nvinfo : EIATTR_MIN_STACK_SIZE
	.align		4
.L_208:
        /*04a4*/ 	.byte	0x04, 0x12
        /*04a6*/ 	.short	(.L_210 - .L_209)
	.align		4
.L_209:
        /*04a8*/ 	.word	index@(_ZN7cutlass13device_kernelIN5flash19enable_sm80_to_sm89INS1_16FlashAttnFwdSm80INS1_25CollectiveMainloopFwdSm80ILi8ELi1ELb1EN4cute5tupleIJNS5_1CILi128EEENS7_ILi96EEENS7_ILi192EEEEEELi192ENS_6half_tEfNS_4arch4Sm80ELb0ELb0ELb0ELb1ELb0ELb0ELb1ELb0EEENS1_21CollectiveEpilogueFwdINS6_IJS8_SA_S9_EEENS6_IJNS7_ILi1EEESI_SI_EEESC_SE_Li256ELb1ELb1ELb0ELb0EEENS1_19SingleTileSchedulerILb1ELb0ELb1ELi128EEEEEEEEEvNT_6ParamsE)
        /*04ac*/ 	.word	0x00000070


	//----- nvinfo : EIATTR_MIN_STACK_SIZE
	.align		4
.L_210:
        /*04b0*/ 	.byte	0x04, 0x12
        /*04b2*/ 	.short	(.L_212 - .L_211)
	.align		4
.L_211:
        /*04b4*/ 	.word	index@(_ZN7cutlass13device_kernelIN5flash19enable_sm80_to_sm89INS1_16FlashAttnFwdSm80INS1_25CollectiveMainloopFwdSm80ILi8ELi1ELb0EN4cute5tupleIJNS5_1CILi128EEENS7_ILi64EEENS7_ILi192EEEEEELi192ENS_6half_tEfNS_4arch4Sm80ELb0ELb0ELb0ELb1ELb0ELb1ELb1ELb0EEENS1_21CollectiveEpilogueFwdINS6_IJS8_SA_S9_EEENS6_IJNS7_ILi1EEESI_SI_EEESC_SE_Li256ELb1ELb1ELb0ELb0EEENS1_19SingleTileSchedulerILb1ELb0ELb1ELi128EEEEEEEEEvNT_6ParamsE)
        /*04b8*/ 	.word	0x00000000


	//----- nvinfo : EIATTR_MIN_STACK_SIZE
	.align		4
.L_212:
        /*04bc*/ 	.byte	0x04, 0x12
        /*04be*/ 	.short	(.L_214 - .L_213)
	.align		4
.L_213:
        /*04c0*/ 	.word	index@(_ZN7cutlass13device_kernelIN5flash19enable_sm80_to_sm89INS1_16FlashAttnFwdSm80INS1_25CollectiveMainloopFwdSm80ILi8ELi1ELb0EN4cute5tupleIJNS5_1CILi128EEENS7_ILi64EEENS7_ILi192EEEEEELi192ENS_6half_tEfNS_4arch4Sm80ELb0ELb1ELb0ELb0ELb0ELb0ELb1ELb0EEENS1_21CollectiveEpilogueFwdINS6_IJS8_SA_S9_EEENS6_IJNS7_ILi1EEESI_SI_EEESC_SE_Li256ELb0ELb1ELb0ELb0EEENS1_19SingleTileSchedulerILb0ELb0ELb1ELi128EEEEEEEEEvNT_6ParamsE)
        /*04c4*/ 	.word	0x00000000


	//----- nvinfo : EIATTR_MIN_STACK_SIZE
	.align		4
.L_214:
        /*04c8*/ 	.byte	0x04, 0x12
        /*04ca*/ 	.short	(.L_216 - .L_215)
	.align		4
.L_215:
        /*04cc*/ 	.word	index@(_ZN7cutlass13device_kernelIN5flash19enable_sm80_to_sm89INS1_16FlashAttnFwdSm80INS1_25CollectiveMainloopFwdSm80ILi8ELi1ELb0EN4cute5tupleIJNS5_1CILi128EEENS7_ILi64EEENS7_ILi192EEEEEELi192ENS_6half_tEfNS_4arch4Sm80ELb0ELb1ELb0ELb1ELb0ELb0ELb1ELb0EEENS1_21CollectiveEpilogueFwdINS6_IJS8_SA_S9_EEENS6_IJNS7_ILi1EEESI_SI_EEESC_SE_Li256ELb1ELb1ELb0ELb0EEENS1_19SingleTileSchedulerILb1ELb0ELb1ELi128EEEEEEEEEvNT_6ParamsE)
        /*04d0*/ 	.word	0x00000000


	//----- nvinfo : EIATTR_MIN_STACK_SIZE
	.align		4
.L_216:
        /*04d4*/ 	.byte	0x04, 0x12
        /*04d6*/ 	.short	(.L_218 - .L_217)
	.align		4
.L_217:
        /*04d8*/ 	.word	index@(_ZN7cutlass13device_kernelIN5flash19enable_sm80_to_sm89INS1_16FlashAttnFwdSm80INS1_25CollectiveMainloopFwdSm80ILi8ELi1ELb0EN4cute5tupleIJNS5_1CILi128EEENS7_ILi64EEENS7_ILi192EEEEEELi192ENS_6half_tEfNS_4arch4Sm80ELb0ELb1ELb0ELb1ELb0ELb1ELb1ELb0EEENS1_21CollectiveEpilogueFwdINS6_IJS8_SA_S9_EEENS6_IJNS7_ILi1EEESI_SI_EEESC_SE_Li256ELb1ELb1ELb0ELb0EEENS1_19SingleTileSchedulerILb1ELb0ELb1ELi128EEEEEEEEEvNT_6ParamsE)
        /*04dc*/ 	.word	0x00000000


	//----- nvinfo : EIATTR_MIN_STACK_SIZE
	.align		4
.L_218:
        /*04e0*/ 	.byte	0x04, 0x12
        /*04e2*/ 	.short	(.L_220 - .L_219)
	.align		4
.L_219:
        /*04e4*/ 	.word	index@(_ZN7cutlass13device_kernelIN5flash19enable_sm80_to_sm89INS1_16FlashAttnFwdSm80INS1_25CollectiveMainloopFwdSm80ILi8ELi1ELb1EN4cute5tupleIJNS5_1CILi128EEENS7_ILi96EEENS7_ILi192EEEEEELi192ENS_6half_tEfNS_4arch4Sm80ELb1ELb0ELb0ELb0ELb0ELb0ELb1ELb0EEENS1_21CollectiveEpilogueFwdINS6_IJS8_SA_S9_EEENS6_IJNS7_ILi1EEESI_SI_EEESC_SE_Li256ELb0ELb1ELb0ELb0EEENS1_30DynamicPersistentTileSchedulerILi256ELi256ELb0ELb1ELb0EEEEEEEEEvNT_6ParamsE)
        /*04e8*/ 	.word	0x000000a0


	//----- nvinfo : EIATTR_MIN_STACK_SIZE
	.align		4
.L_220:
        /*04ec*/ 	.byte	0x04, 0x12
        /*04ee*/ 	.short	(.L_222 - .L_221)
	.align		4
.L_221:
        /*04f0*/ 	.word	index@(_ZN7cutlass13device_kernelIN5flash19enable_sm80_to_sm89INS1_16FlashAttnFwdSm80INS1_25CollectiveMainloopFwdSm80ILi8ELi1ELb1EN4cute5tupleIJNS5_1CILi128EEENS7_ILi96EEENS7_ILi192EEEEEELi192ENS_6half_tEfNS_4arch4Sm80ELb1ELb0ELb0ELb1ELb0ELb0ELb1ELb0EEENS1_21CollectiveEpilogueFwdINS6_IJS8_SA_S9_EEENS6_IJNS7_ILi1EEESI_SI_EEESC_SE_Li256ELb1ELb1ELb0ELb0EEENS1_19SingleTileSchedulerILb1ELb0ELb1ELi128EEEEEEEEEvNT_6ParamsE)
        /*04f4*/ 	.word	0x00000068


	//----- nvinfo : EIATTR_MIN_STACK_SIZE
	.align		4
.L_222:
        /*04f8*/ 	.byte	0x04, 0x12
        /*04fa*/ 	.short	(.L_224 - .L_223)
	.align		4
.L_223:
        /*04fc*/ 	.word	index@(_ZN7cutlass13device_kernelIN5flash19enable_sm80_to_sm89INS1_16FlashAttnFwdSm80INS1_25CollectiveMainloopFwdSm80ILi8ELi1ELb0EN4cute5tupleIJNS5_1CILi128EEENS7_ILi64EEENS7_ILi192EEEEEELi192ENS_6half_tEfNS_4arch4Sm80ELb1ELb0ELb0ELb1ELb0ELb1ELb1ELb0EEENS1_21CollectiveEpilogueFwdINS6_IJS8_SA_S9_EEENS6_IJNS7_ILi1EEESI_SI_EEESC_SE_Li256ELb1ELb1ELb0ELb0EEENS1_19SingleTileSchedulerILb1ELb0ELb1ELi128EEEEEEEEEvNT_6ParamsE)
        /*0500*/ 	.word	0x00000000


	//----- nvinfo : EIATTR_MIN_STACK_SIZE
	.align		4
.L_224:
        /*0504*/ 	.byte	0x04, 0x12
        /*0506*/ 	.short	(.L_226 - .L_225)
	.align		4
.L_225:
        /*0508*/ 	.word	index@(_ZN7cutlass13device_kernelIN5flash19enable_sm80_to_sm89INS1_16FlashAttnFwdSm80INS1_25CollectiveMainloopFwdSm80ILi8ELi2ELb1EN4cute5tupleIJNS5_1CILi128EEENS7_ILi96EEENS7_ILi192EEEEEELi192ENS_6half_tEfNS_4arch4Sm80ELb0ELb0ELb0ELb0ELb0ELb0ELb1ELb0EEENS1_21CollectiveEpilogueFwdINS6_IJS8_SA_S9_EEENS6_IJNS7_ILi1EEESI_SI_EEESC_SE_Li256ELb0ELb1ELb0ELb0EEENS1_19SingleTileSchedulerILb0ELb0ELb1ELi128EEEEEEEEEvNT_6ParamsE)
        /*050c*/ 	.word	0x00000028


	//----- nvinfo : EIATTR_MIN_STACK_SIZE
	.align		4
.L_226:
        /*0510*/ 	.byte	0x04, 0x12
        /*0512*/ 	.short	(.L_228 - .L_227)
	.align		4
.L_227:
        /*0514*/ 	.word	index@(_ZN7cutlass13device_kernelIN5flash19enable_sm80_to_sm89INS1_16FlashAttnFwdSm80INS1_25CollectiveMainloopFwdSm80ILi8ELi2ELb1EN4cute5tupleIJNS5_1CILi128EEENS7_ILi96EEENS7_ILi192EEEEEELi192ENS_6half_tEfNS_4arch4Sm80ELb0ELb0ELb0ELb1ELb0ELb0ELb1ELb0EEENS1_21CollectiveEpilogueFwdINS6_IJS8_SA_S9_EEENS6_IJNS7_ILi1EEESI_SI_EEESC_SE_Li256ELb1ELb1ELb0ELb0EEENS1_19SingleTileSchedulerILb1ELb0ELb1ELi128EEEEEEEEEvNT_6ParamsE)
        /*0518*/ 	.word	0x00000030


	//----- nvinfo : EIATTR_MIN_STACK_SIZE
	.align		4
.L_228:
        /*051c*/ 	.byte	0x04, 0x12
        /*051e*/ 	.short	(.L_230 - .L_229)
	.align		4
.L_229:
        /*0520*/ 	.word	index@(_ZN7cutlass13device_kernelIN5flash19enable_sm80_to_sm89INS1_16FlashAttnFwdSm80INS1_25CollectiveMainloopFwdSm80ILi8ELi2ELb0EN4cute5tupleIJNS5_1CILi128EEENS7_ILi64EEENS7_ILi192EEEEEELi192ENS_6half_tEfNS_4arch4Sm80ELb0ELb0ELb0ELb1ELb0ELb1ELb1ELb0EEENS1_21CollectiveEpilogueFwdINS6_IJS8_SA_S9_EEENS6_IJNS7_ILi1EEESI_SI_EEESC_SE_Li256ELb1ELb1ELb0ELb0EEENS1_19SingleTileSchedulerILb1ELb0ELb1ELi128EEEEEEEEEvNT_6ParamsE)
        /*0524*/ 	.word	0x00000000


	//----- nvinfo : EIATTR_MIN_STACK_SIZE
	.align		4
.L_230:
        /*0528*/ 	.byte	0x04, 0x12
        /*052a*/ 	.short	(.L_232 - .L_231)
	.align		4
.L_231:
        /*052c*/ 	.word	index@(_ZN7cutlass13device_kernelIN5flash19enable_sm80_to_sm89INS1_16FlashAttnFwdSm80INS1_25CollectiveMainloopFwdSm80ILi8ELi2ELb0EN4cute5tupleIJNS5_1CILi128EEENS7_ILi64EEENS7_ILi192EEEEEELi192ENS_6half_tEfNS_4arch4Sm80ELb0ELb1ELb0ELb0ELb0ELb0ELb1ELb0EEENS1_21CollectiveEpilogueFwdINS6_IJS8_SA_S9_EEENS6_IJNS7_ILi1EEESI_SI_EEESC_SE_Li256ELb0ELb1ELb0ELb0EEENS1_19SingleTileSchedulerILb0ELb0ELb1ELi128EEEEEEEEEvNT_6ParamsE)
        /*0530*/ 	.word	0x00000000


	//----- nvinfo : EIATTR_MIN_STACK_SIZE
	.align		4
.L_232:
        /*0534*/ 	.byte	0x04, 0x12
        /*0536*/ 	.short	(.L_234 - .L_233)
	.align		4
.L_233:
        /*0538*/ 	.word	index@(_ZN7cutlass13device_kernelIN5flash19enable_sm80_to_sm89INS1_16FlashAttnFwdSm80INS1_25CollectiveMainloopFwdSm80ILi8ELi2ELb0EN4cute5tupleIJNS5_1CILi128EEENS7_ILi64EEENS7_ILi192EEEEEELi192ENS_6half_tEfNS_4arch4Sm80ELb0ELb1ELb0ELb1ELb0ELb0ELb1ELb0EEENS1_21CollectiveEpilogueFwdINS6_IJS8_SA_S9_EEENS6_IJNS7_ILi1EEESI_SI_EEESC_SE_Li256ELb1ELb1ELb0ELb0EEENS1_19SingleTileSchedulerILb1ELb0ELb1ELi128EEEEEEEEEvNT_6ParamsE)
        /*053c*/ 	.word	0x00000000


	//----- nvinfo : EIATTR_MIN_STACK_SIZE
	.align		4
.L_234:
        /*0540*/ 	.byte	0x04, 0x12
        /*0542*/ 	.short	(.L_236 - .L_235)
	.align		4
.L_235:
        /*0544*/ 	.word	index@(_ZN7cutlass13device_kernelIN5flash19enable_sm80_to_sm89INS1_16FlashAttnFwdSm80INS1_25CollectiveMainloopFwdSm80ILi8ELi2ELb0EN4cute5tupleIJNS5_1CILi128EEENS7_ILi64EEENS7_ILi192EEEEEELi192ENS_6half_tEfNS_4arch4Sm80ELb0ELb1ELb0ELb1ELb0ELb1ELb1ELb0EEENS1_21CollectiveEpilogueFwdINS6_IJS8_SA_S9_EEENS6_IJNS7_ILi1EEESI_SI_EEESC_SE_Li256ELb1ELb1ELb0ELb0EEENS1_19SingleTileSchedulerILb1ELb0ELb1ELi128EEEEEEEEEvNT_6ParamsE)
        /*0548*/ 	.word	0x00000000


	//----- nvinfo : EIATTR_MIN_STACK_SIZE
	.align		4
.L_236:
        /*054c*/ 	.byte	0x04, 0x12
        /*054e*/ 	.short	(.L_238 - .L_237)
	.align		4
.L_237:
        /*0550*/ 	.word	index@(_ZN7cutlass13device_kernelIN5flash19enable_sm80_to_sm89INS1_16FlashAttnFwdSm80INS1_25CollectiveMainloopFwdSm80ILi8ELi2ELb1EN4cute5tupleIJNS5_1CILi128EEENS7_ILi96EEENS7_ILi192EEEEEELi192ENS_6half_tEfNS_4arch4Sm80ELb1ELb0ELb0ELb0ELb0ELb0ELb1ELb0EEENS1_21CollectiveEpilogueFwdINS6_IJS8_SA_S9_EEENS6_IJNS7_ILi1EEESI_SI_EEESC_SE_Li256ELb0ELb1ELb0ELb0EEENS1_30DynamicPersistentTileSchedulerILi256ELi256ELb0ELb1ELb0EEEEEEEEEvNT_6ParamsE)
        /*0554*/ 	.word	0x000000a8


	//----- nvinfo : EIATTR_MIN_STACK_SIZE
	.align		4
.L_238:
        /*0558*/ 	.byte	0x04, 0x12
        /*055a*/ 	.short	(.L_240 - .L_239)
	.align		4
.L_239:
        /*055c*/ 	.word	index@(_ZN7cutlass13device_kernelIN5flash19enable_sm80_to_sm89INS1_16FlashAttnFwdSm80INS1_25CollectiveMainloopFwdSm80ILi8ELi2ELb1EN4cute5tupleIJNS5_1CILi128EEENS7_ILi96EEENS7_ILi192EEEEEELi192ENS_6half_tEfNS_4arch4Sm80ELb1ELb0ELb0ELb1ELb0ELb0ELb1ELb0EEENS1_21CollectiveEpilogueFwdINS6_IJS8_SA_S9_EEENS6_IJNS7_ILi1EEESI_SI_EEESC_SE_Li256ELb1ELb1ELb0ELb0EEENS1_19SingleTileSchedulerILb1ELb0ELb1ELi128EEEEEEEEEvNT_6ParamsE)
        /*0560*/ 	.word	0x00000048


	//----- nvinfo : EIATTR_MIN_STACK_SIZE
	.align		4
.L_240:
        /*0564*/ 	.byte	0x04, 0x12
        /*0566*/ 	.short	(.L_242 - .L_241)
	.align		4
.L_241:
        /*0568*/ 	.word	index@(_ZN7cutlass13device_kernelIN5flash19enable_sm80_to_sm89INS1_16FlashAttnFwdSm80INS1_25CollectiveMainloopFwdSm80ILi8ELi2ELb0EN4cute5tupleIJNS5_1CILi128EEENS7_ILi64EEENS7_ILi192EEEEEELi192ENS_6half_tEfNS_4arch4Sm80ELb1ELb0ELb0ELb1ELb0ELb1ELb1ELb0EEENS1_21CollectiveEpilogueFwdINS6_IJS8_SA_S9_EEENS6_IJNS7_ILi1EEESI_SI_EEESC_SE_Li256ELb1ELb1ELb0ELb0EEENS1_19SingleTileSchedulerILb1ELb0ELb1ELi128EEEEEEEEEvNT_6ParamsE)
        /*056c*/ 	.word	0x00000000
.L_242:


//--------------------- .nv.info._ZN7cutlass13device_kernelIN5flash19enable_sm80_to_sm89INS1_16FlashAttnFwdSm80INS1_25CollectiveMainloopFwdSm80ILi8ELi1ELb1EN4cute5tupleIJNS5_1CILi128EEENS7_ILi96EEENS7_ILi192EEEEEELi192ENS_6half_tEfNS_4arch4Sm80ELb0ELb0ELb1ELb0ELb0ELb0ELb1ELb0EEENS1_21CollectiveEpilogueFwdINS6_IJS8_SA_S9_EEENS6_IJNS7_ILi1EEESI_SI_EEESC_SE_Li256ELb0ELb1ELb0ELb0EEENS1_19SingleTileSchedulerILb0ELb0ELb1ELi128EEEEEEEEEvNT_6ParamsE --------------------------
	.section	.nv.info._ZN7cutlass13device_kernelIN5flash19enable_sm80_to_sm89INS1_16FlashAttnFwdSm80INS1_25CollectiveMainloopFwdSm80ILi8ELi1ELb1EN4cute5tupleIJNS5_1CILi128EEENS7_ILi96EEENS7_ILi192EEEEEELi192ENS_6half_tEfNS_4arch4Sm80ELb0ELb0ELb1ELb0ELb0ELb0ELb1ELb0EEENS1_21CollectiveEpilogueFwdINS6_IJS8_SA_S9_EEENS6_IJNS7_ILi1EEESI_SI_EEESC_SE_Li256ELb0ELb1ELb0ELb0EEENS1_19SingleTileSchedulerILb0ELb0ELb1ELi128EEEEEEEEEvNT_6ParamsE,"",@"SHT_CUDA_INFO"
	.sectionflags	@""
	.align	4


	//----- nvinfo : EIATTR_CUDA_API_VERSION
	.align		4
        /*0000*/ 	.byte	0x04, 0x37
        /*0002*/ 	.short	(.L_244 - .L_243)
.L_243:
        /*0004*/ 	.word	0x00000082


	//----- nvinfo : EIATTR_SW2861232_WAR
	.align		4
.L_244:
        /*0008*/ 	.byte	0x01, 0x35
	.zero		2


	//----- nvinfo : EIATTR_PARAM_CBANK
	.align		4
        /*000c*/ 	.byte	0x04, 0x0a
        /*000e*/ 	.short	(.L_246 - .L_245)
	.align		4
.L_245:
        /*0010*/ 	.word	index@(.nv.constant0._ZN7cutlass13device_kernelIN5flash19enable_sm80_to_sm89INS1_16FlashAttnFwdSm80INS1_25CollectiveMainloopFwdSm80ILi8ELi1ELb1EN4cute5tupleIJNS5_1CILi128EEENS7_ILi96EEENS7_ILi192EEEEEELi192ENS_6half_tEfNS_4arch4Sm80ELb0ELb0ELb1ELb0ELb0ELb0ELb1ELb0EEENS1_21CollectiveEpilogueFwdINS6_IJS8_SA_S9_EEENS6_IJNS7_ILi1EEESI_SI_EEESC_SE_Li256ELb0ELb1ELb0ELb0EEENS1_19SingleTileSchedulerILb0ELb0ELb1ELi128EEEEEEEEEvNT_6ParamsE)
        /*0014*/ 	.short	0x0160
        /*0016*/ 	.short	0x0418


	//----- nvinfo : EIATTR_CBANK_PARAM_SIZE
	.align		4
.L_246:
        /*0018*/ 	.byte	0x03, 0x19
        /*001a*/ 	.short	0x0418


	//----- nvinfo : EIATTR_KPARAM_INFO
	.align		4
        /*001c*/ 	.byte	0x04, 0x17
        /*001e*/ 	.short	(.L_248 - .L_247)
.L_247:
        /*0020*/ 	.word	0x00000000
        /*0024*/ 	.short	0x0000
        /*0026*/ 	.short	0x0000
        /*0028*/ 	.byte	0x00, 0xf0, 0x61, 0x10


	//----- nvinfo : EIATTR_MAXREG_COUNT
	.align		4
.L_248:
        /*002c*/ 	.byte	0x03, 0x1b
        /*002e*/ 	.short	0x00ff


	//----- nvinfo : EIATTR_NUM_BARRIERS
	.align		4
        /*0030*/ 	.byte	0x02, 0x4c
        /*0032*/ 	.byte	0x02
	.zero		1


	//----- nvinfo : EIATTR_ANNOTATIONS
	.align		4
        /*0034*/ 	.byte	0x04, 0x55
        /*0036*/ 	.short	(.L_250 - .L_249)


	//   ....[0]....
.L_249:
        /*0038*/ 	.word	0x00000001
        /*003c*/ 	.byte	0x90, 0x02, 0x00, 0x00, 0x01, 0x00, 0x00, 0x00, 0x10, 0x04, 0x00, 0x00, 0x01, 0x00, 0x00, 0x00
        /* <DEDUP_REMOVED lines=35> */
        /*027c*/ 	.byte	0x30, 0xaf, 0x00, 0x00, 0x01, 0x00, 0x00, 0x00, 0x60, 0xaf, 0x00, 0x00


	//----- nvinfo : EIATTR_MERCURY_ISA_VERSION
	.align		4
.L_250:
        /*0288*/ 	.byte	0x03, 0x5f
        /*028a*/ 	.short	0x0000


	//----- nvinfo : EIATTR_COOP_GROUP_MASK_REGIDS
	.align		4
        /*028c*/ 	.byte	0x04, 0x29
        /*028e*/ 	.short	(.L_252 - .L_251)


	//   ....[0]....
.L_251:
        /*0290*/ 	.word	0xffffffff


	//   ....[1]....
        /*0294*/ 	.word	0xffffffff


	//   ....[2]....
        /*0298*/ 	.word	0xffffffff


	//   ....[3]....
        /*029c*/ 	.word	0xffffffff


	//   ....[4]....
        /*02a0*/ 	.word	0xffffffff


	//   ....[5]....
        /*02a4*/ 	.word	0xffffffff


	//   ....[6]....
        /*02a8*/ 	.word	0xffffffff


	//   ....[7]....
        /*02ac*/ 	.word	0xffffffff


	//   ....[8]....
        /*02b0*/ 	.word	0xffffffff


	//   ....[9]....
        /*02b4*/ 	.word	0xffffffff


	//   ....[10]....
        /*02b8*/ 	.word	0xffffffff


	//   ....[11]....
        /*02bc*/ 	.word	0xffffffff


	//   ....[12]....
        /*02c0*/ 	.word	0xffffffff


	//   ....[13]....
        /*02c4*/ 	.word	0xffffffff


	//   ....[14]....
        /*02c8*/ 	.word	0xffffffff


	//   ....[15]....
        /*02cc*/ 	.word	0xffffffff


	//   ....[16]....
        /*02d0*/ 	.word	0xffffffff


	//   ....[17]....
        /*02d4*/ 	.word	0xffffffff


	//   ....[18]....
        /*02d8*/ 	.word	0xffffffff


	//   ....[19]....
        /*02dc*/ 	.word	0xffffffff


	//   ....[20]....
        /*02e0*/ 	.word	0xffffffff


	//   ....[21]....
        /*02e4*/ 	.word	0xffffffff


	//   ....[22]....
        /*02e8*/ 	.word	0xffffffff


	//   ....[23]....
        /*02ec*/ 	.word	0xffffffff


	//   ....[24]....
        /*02f0*/ 	.word	0xffffffff


	//   ....[25]....
        /*02f4*/ 	.word	0xffffffff


	//   ....[26]....
        /*02f8*/ 	.word	0xffffffff


	//   ....[27]....
        /*02fc*/ 	.word	0xffffffff


	//   ....[28]....
        /*0300*/ 	.word	0xffffffff


	//   ....[29]....
        /*0304*/ 	.word	0xffffffff


	//   ....[30]....
        /*0308*/ 	.word	0xffffffff


	//   ....[31]....
        /*030c*/ 	.word	0xffffffff


	//----- nvinfo : EIATTR_COOP_GROUP_INSTR_OFFSETS
	.align		4
.L_252:
        /*0310*/ 	.byte	0x04, 0x28
        /*0312*/ 	.short	(.L_254 - .L_253)


	//   ....[0]....
.L_253:
        /*0314*/ 	.word	0x00000610


	//   ....[1]....
        /*0318*/ 	.word	0x00000650


	//   ....[2]....
        /*031c*/ 	.word	0x000006d0


	//   ....[3]....
        /*0320*/ 	.word	0x00000730


	//   ....[4]....
        /*0324*/ 	.word	0x00000760


	//   ....[5]....
        /*0328*/ 	.word	0x00000800


	//   ....[6]....
        /*032c*/ 	.word	0x00000830


	//   ....[7]....
        /*0330*/ 	.word	0x00000870


	//   ....[8]....
        /*0334*/ 	.word	0x000035b0


	//   ....[9]....
        /*0338*/ 	.word	0x00003670


	//   ....[10]....
        /*033c*/ 	.word	0x000036b0


	//   ....[11]....
        /*0340*/ 	.word	0x00003730


	//   ....[12]....
        /*0344*/ 	.word	0x00008520


	//   ....[13]....
        /*0348*/ 	.word	0x000085a0


	//   ....[14]....
        /*034c*/ 	.word	0x000085b0


	//   ....[15]....
        /*0350*/ 	.word	0x00008640


	//   ....[16]....
        /*0354*/ 	.word	0x0000ac10


	//   ....[17]....
        /*0358*/ 	.word	0x0000ac20


	//   ....[18]....
        /*035c*/ 	.word	0x0000ac50


	//   ....[19]....
        /*0360*/ 	.word	0x0000ac70


	//   ....[20]....
        /*0364*/ 	.word	0x0000c040


	//   ....[21]....
        /*0368*/ 	.word	0x0000c050


	//   ....[22]....
        /*036c*/ 	.word	0x0000c070


	//   ....[23]....
        /*0370*/ 	.word	0x0000c080


	//   ....[24]....
        /*0374*/ 	.word	0x0000c190


	//   ....[25]....
        /*0378*/ 	.word	0x0000c1b0


	//   ....[26]....
        /*037c*/ 	.word	0x0000c310


	//   ....[27]....
        /*0380*/ 	.word	0x0000c340


	//   ....[28]....
        /*0384*/ 	.word	0x0000c470


	//   ....[29]....
        /*0388*/ 	.word	0x0000c4a0


	//   ....[30]....
        /*038c*/ 	.word	0x0000c5d0


	//   ....[31]....
        /*0390*/ 	.word	0x0000c5f0


	//----- nvinfo : EIATTR_EXIT_INSTR_OFFSETS
	.align		4
.L_254:
        /*0394*/ 	.byte	0x04, 0x1c
        /*0396*/ 	.short	(.L_256 - .L_255)


	//   ....[0]....
.L_255:
        /*0398*/ 	.word	0x00000040


	//   ....[1]....
        /*039c*/ 	.word	0x0000c600


	//   ....[2]....
        /*03a0*/ 	.word	0x0000c6b0


	//   ....[3]....
        /*03a4*/ 	.word	0x0000c710


	//----- nvinfo : EIATTR_CTAIDZ_USED
	.align		4
.L_256:
        /*03a8*/ 	.byte	0x01, 0x04
	.zero		2


	//----- nvinfo : EIATTR_MAX_THREADS
	.align		4
        /*03ac*/ 	.byte	0x04, 0x05
        /*03ae*/ 	.short	(.L_258 - .L_257)
.L_257:
        /*03b0*/ 	.word	0x00000100
        /*03b4*/ 	.word	0x00000001
        /*03b8*/ 	.word	0x00000001


	//----- nvinfo : EIATTR_CRS_STACK_SIZE
	.align		4
.L_258:
        /*03bc*/ 	.byte	0x04, 0x1e
        /*03be*/ 	.short	(.L_260 - .L_259)
.L_259:
        /*03c0*/ 	.word	0x00000000
.L_260:


//--------------------- .nv.info._ZN7cutlass13device_kernelIN5flash19enable_sm80_to_sm89INS1_16FlashAttnFwdSm80INS1_25CollectiveMainloopFwdSm80ILi8ELi1ELb1EN4cute5tupleIJNS5_1CILi128EEENS7_ILi96EEENS7_ILi192EEEEEELi192ENS_6half_tEfNS_4arch4Sm80ELb0ELb0ELb1ELb1ELb0ELb0ELb1ELb0EEENS1_21CollectiveEpilogueFwdINS6_IJS8_SA_S9_EEENS6_IJNS7_ILi1EEESI_SI_EEESC_SE_Li256ELb1ELb1ELb0ELb0EEENS1_19SingleTileSchedulerILb1ELb0ELb1ELi128EEEEEEEEEvNT_6ParamsE --------------------------
	.section	.nv.info._ZN7cutlass13device_kernelIN5flash19enable_sm80_to_sm89INS1_16FlashAttnFwdSm80INS1_25CollectiveMainloopFwdSm80ILi8ELi1ELb1EN4cute5tupleIJNS5_1CILi128EEENS7_ILi96EEENS7_ILi192EEEEEELi192ENS_6half_tEfNS_4arch4Sm80ELb0ELb0ELb1ELb1ELb0ELb0ELb1ELb0EEENS1_21CollectiveEpilogueFwdINS6_IJS8_SA_S9_EEENS6_IJNS7_ILi1EEESI_SI_EEESC_SE_Li256ELb1ELb1ELb0ELb0EEENS1_19SingleTileSchedulerILb1ELb0ELb1ELi128EEEEEEEEEvNT_6ParamsE,"",@"SHT_CUDA_INFO"
	.sectionflags	@""
	.align	4


	//----- nvinfo : EIATTR_CUDA_API_VERSION
	.align		4
        /*0000*/ 	.byte	0x04, 0x37
        /*0002*/ 	.short	(.L_262 - .L_261)
.L_261:
        /*0004*/ 	.word	0x00000082


	//----- nvinfo : EIATTR_SW2861232_WAR
	.align		4
.L_262:
        /*0008*/ 	.byte	0x01, 0x35
	.zero		2


	//----- nvinfo : EIATTR_PARAM_CBANK
	.align		4
        /*000c*/ 	.byte	0x04, 0x0a
        /*000e*/ 	.short	(.L_264 - .L_263)
	.align		4
.L_263:
        /*0010*/ 	.word	index@(.nv.constant0._ZN7cutlass13device_kernelIN5flash19enable_sm80_to_sm89INS1_16FlashAttnFwdSm80INS1_25CollectiveMainloopFwdSm80ILi8ELi1ELb1EN4cute5tupleIJNS5_1CILi128EEENS7_ILi96EEENS7_ILi192EEEEEELi192ENS_6half_tEfNS_4arch4Sm80ELb0ELb0ELb1ELb1ELb0ELb0ELb1ELb0EEENS1_21CollectiveEpilogueFwdINS6_IJS8_SA_S9_EEENS6_IJNS7_ILi1EEESI_SI_EEESC_SE_Li256ELb1ELb1ELb0ELb0EEENS1_19SingleTileSchedulerILb1ELb0ELb1ELi128EEEEEEEEEvNT_6ParamsE)
        /*0014*/ 	.short	0x0160
        /*0016*/ 	.short	0x0418


	//----- nvinfo : EIATTR_CBANK_PARAM_SIZE
	.align		4
.L_264:
        /*0018*/ 	.byte	0x03, 0x19
        /*001a*/ 	.short	0x0418


	//----- nvinfo : EIATTR_KPARAM_INFO
	.align		4
        /*001c*/ 	.byte	0x04, 0x17
        /*001e*/ 	.short	(.L_266 - .L_265)
.L_265:
        /*0020*/ 	.word	0x00000000
        /*0024*/ 	.short	0x0000
        /*0026*/ 	.short	0x0000
        /*0028*/ 	.byte	0x00, 0xf0, 0x61, 0x10


	//----- nvinfo : EIATTR_MAXREG_COUNT
	.align		4
.L_266:
        /*002c*/ 	.byte	0x03, 0x1b
        /*002e*/ 	.short	0x00ff


	//----- nvinfo : EIATTR_NUM_BARRIERS
	.align		4
        /*0030*/ 	.byte	0x02, 0x4c
        /*0032*/ 	.byte	0x02
	.zero		1


	//----- nvinfo : EIATTR_ANNOTATIONS
	.align		4
        /*0034*/ 	.byte	0x04, 0x55
        /*0036*/ 	.short	(.L_268 - .L_267)


	//   ....[0]....
.L_267:
        /* <DEDUP_REMOVED lines=30> */
        /*020c*/ 	.byte	0x10, 0xcd, 0x00, 0x00


	//----- nvinfo : EIATTR_MERCURY_ISA_VERSION
	.align		4
.L_268:
        /*0210*/ 	.byte	0x03, 0x5f
        /*0212*/ 	.short	0x0000


	//----- nvinfo : EIATTR_COOP_GROUP_MASK_REGIDS
	.align		4
        /*0214*/ 	.byte	0x04, 0x29
        /*0216*/ 	.short	(.L_270 - .L_269)


	//   ....[0]....
.L_269:
        /*0218*/ 	.word	0xffffffff


	//   ....[1]....
        /*021c*/ 	.word	0xffffffff


	//   ....[2]....
        /*0220*/ 	.word	0xffffffff


	//   ....[3]....
        /*0224*/ 	.word	0xffffffff


	//   ....[4]....
        /*0228*/ 	.word	0xffffffff


	//   ....[5]....
        /*022c*/ 	.word	0xffffffff


	//   ....[6]....
        /*0230*/ 	.word	0xffffffff


	//   ....[7]....
        /*0234*/ 	.word	0xffffffff


	//   ....[8]....
        /*0238*/ 	.word	0xffffffff


	//   ....[9]....
        /*023c*/ 	.word	0xffffffff


	//   ....[10]....
        /*0240*/ 	.word	0xffffffff


	//   ....[11]....
        /*0244*/ 	.word	0xffffffff


	//   ....[12]....
        /*0248*/ 	.word	0xffffffff


	//   ....[13]....
        /*024c*/ 	.word	0xffffffff


	//   ....[14]....
        /*0250*/ 	.word	0xffffffff


	//   ....[15]....
        /*0254*/ 	.word	0xffffffff


	//   ....[16]....
        /*0258*/ 	.word	0xffffffff


	//   ....[17]....
        /*025c*/ 	.word	0xffffffff


	//   ....[18]....
        /*0260*/ 	.word	0xffffffff


	//   ....[19]....
        /*0264*/ 	.word	0xffffffff


	//   ....[20]....
        /*0268*/ 	.word	0xffffffff


	//   ....[21]....
        /*026c*/ 	.word	0xffffffff


	//   ....[22]....
        /*0270*/ 	.word	0xffffffff


	//   ....[23]....
        /*0274*/ 	.word	0xffffffff


	//   ....[24]....
        /*0278*/ 	.word	0xffffffff


	//   ....[25]....
        /*027c*/ 	.word	0xffffffff


	//   ....[26]....
        /*0280*/ 	.word	0xffffffff


	//   ....[27]....
        /*0284*/ 	.word	0xffffffff


	//   ....[28]....
        /*0288*/ 	.word	0xffffffff


	//   ....[29]....
        /*028c*/ 	.word	0xffffffff


	//   ....[30]....
        /*0290*/ 	.word	0xffffffff


	//   ....[31]....
        /*0294*/ 	.word	0xffffffff


	//   ....[32]....
        /*0298*/ 	.word	0xffffffff


	//   ....[33]....
        /*029c*/ 	.word	0xffffffff


	//   ....[34]....
        /*02a0*/ 	.word	0xffffffff


	//   ....[35]....
        /*02a4*/ 	.word	0xffffffff


	//   ....[36]....
        /*02a8*/ 	.word	0xffffffff


	//   ....[37]....
        /*02ac*/ 	.word	0xffffffff


	//   ....[38]....
        /*02b0*/ 	.word	0xffffffff


	//   ....[39]....
        /*02b4*/ 	.word	0xffffffff


	//   ....[40]....
        /*02b8*/ 	.word	0xffffffff


	//----- nvinfo : EIATTR_COOP_GROUP_INSTR_OFFSETS
	.align		4
.L_270:
        /*02bc*/ 	.byte	0x04, 0x28
        /*02be*/ 	.short	(.L_272 - .L_271)


	//   ....[0]....
.L_271:
        /*02c0*/ 	.word	0x00000090


	//   ....[1]....
        /*02c4*/ 	.word	0x00000e80


	//   ....[2]....
        /*02c8*/ 	.word	0x00000ef0


	//   ....[3]....
        /*02cc*/ 	.word	0x00001180


	//   ....[4]....
        /*02d0*/ 	.word	0x000011b0


	//   ....[5]....
        /*02d4*/ 	.word	0x00001360


	//   ....[6]....
        /*02d8*/ 	.word	0x00001390


	//   ....[7]....
        /*02dc*/ 	.word	0x000013d0


	//   ....[8]....
        /*02e0*/ 	.word	0x00001440


	//   ....[9]....
        /*02e4*/ 	.word	0x00003f10


	//   ....[10]....
        /*02e8*/ 	.word	0x00003fc0


	//   ....[11]....
        /*02ec*/ 	.word	0x00003ff0


	//   ....[12]....
        /*02f0*/ 	.word	0x00004060


	//   ....[13]....
        /*02f4*/ 	.word	0x00008900


	//   ....[14]....
        /*02f8*/ 	.word	0x00008970


	//   ....[15]....
        /*02fc*/ 	.word	0x00008980


	//   ....[16]....
        /*0300*/ 	.word	0x00008a10


	//   ....[17]....
        /*0304*/ 	.word	0x0000aed0


	//   ....[18]....
        /*0308*/ 	.word	0x0000aee0


	//   ....[19]....
        /*030c*/ 	.word	0x0000af10


	//   ....[20]....
        /*0310*/ 	.word	0x0000af20


	//   ....[21]....
        /*0314*/ 	.word	0x0000c490


	//   ....[22]....
        /*0318*/ 	.word	0x0000c4e0


	//   ....[23]....
        /*031c*/ 	.word	0x0000c510


	//   ....[24]....
        /*0320*/ 	.word	0x0000c530


	//   ....[25]....
        /*0324*/ 	.word	0x0000c710


	//   ....[26]....
        /*0328*/ 	.word	0x0000c720


	//   ....[27]....
        /*032c*/ 	.word	0x0000c8a0


	//   ....[28]....
        /*0330*/ 	.word	0x0000c8d0


	//   ....[29]....
        /*0334*/ 	.word	0x0000ca20


	//   ....[30]....
        /*0338*/ 	.word	0x0000ca50


	//   ....[31]....
        /*033c*/ 	.word	0x0000cba0


	//   ....[32]....
        /*0340*/ 	.word	0x0000cbc0


	//   ....[33]....
        /*0344*/ 	.word	0x0000d3c0


	//   ....[34]....
        /*0348*/ 	.word	0x0000d3e0


	//   ....[35]....
        /*034c*/ 	.word	0x0000d530


	//   ....[36]....
        /*0350*/ 	.word	0x0000d560


	//   ....[37]....
        /*0354*/ 	.word	0x0000d690


	//   ....[38]....
        /*0358*/ 	.word	0x0000d6c0


	//   ....[39]....
        /*035c*/ 	.word	0x0000d7f0


	//   ....[40]....
        /*0360*/ 	.word	0x0000d810


	//----- nvinfo : EIATTR_EXIT_INSTR_OFFSETS
	.align		4
.L_272:
        /*0364*/ 	.byte	0x04, 0x1c
        /*0366*/ 	.short	(.L_274 - .L_273)


	//   ....[0]....
.L_273:
        /*0368*/ 	.word	0x00000350


	//   ....[1]....
        /*036c*/ 	.word	0x0000cbd0


	//   ....[2]....
        /*0370*/ 	.word	0x0000cca0


	//   ....[3]....
        /*0374*/ 	.word	0x0000cd00


	//   ....[4]....
        /*0378*/ 	.word	0x0000d820


	//   ....[5]....
        /*037c*/ 	.word	0x0000d8d0


	//   ....[6]....
        /*0380*/ 	.word	0x0000d930


	//----- nvinfo : EIATTR_CTAIDZ_USED
	.align		4
.L_274:
        /*0384*/ 	.byte	0x01, 0x04
	.zero		2


	//----- nvinfo : EIATTR_MAX_THREADS
	.align		4
        /*0388*/ 	.byte	0x04, 0x05
        /*038a*/ 	.short	(.L_276 - .L_275)
.L_275:
        /*038c*/ 	.word	0x00000100
        /*0390*/ 	.word	0x00000001
        /*0394*/ 	.word	0x00000001


	//----- nvinfo : EIATTR_CRS_STACK_SIZE
	.align		4
.L_276:
        /*0398*/ 	.byte	0x04, 0x1e
        /*039a*/ 	.short	(.L_278 - .L_277)
.L_277:
        /*039c*/ 	.word	0x00000000
.L_278:


//--------------------- .nv.info._ZN7cutlass13device_kernelIN5flash19enable_sm80_to_sm89INS1_16FlashAttnFwdSm80INS1_25CollectiveMainloopFwdSm80ILi8ELi1ELb0EN4cute5tupleIJNS5_1CILi128EEENS7_ILi64EEENS7_ILi192EEEEEELi192ENS_6half_tEfNS_4arch4Sm80ELb0ELb0ELb1ELb1ELb0ELb1ELb1ELb0EEENS1_21CollectiveEpilogueFwdINS6_IJS8_SA_S9_EEENS6_IJNS7_ILi1EEESI_SI_EEESC_SE_Li256ELb1ELb1ELb0ELb0EEENS1_19SingleTileSchedulerILb1ELb0ELb1ELi128EEEEEEEEEvNT_6ParamsE --------------------------
	.section	.nv.info._ZN7cutlass13device_kernelIN5flash19enable_sm80_to_sm89INS1_16FlashAttnFwdSm80INS1_25CollectiveMainloopFwdSm80ILi8ELi1ELb0EN4cute5tupleIJNS5_1CILi128EEENS7_ILi64EEENS7_ILi192EEEEEELi192ENS_6half_tEfNS_4arch4Sm80ELb0ELb0ELb1ELb1ELb0ELb1ELb1ELb0EEENS1_21CollectiveEpilogueFwdINS6_IJS8_SA_S9_EEENS6_IJNS7_ILi1EEESI_SI_EEESC_SE_Li256ELb1ELb1ELb0ELb0EEENS1_19SingleTileSchedulerILb1ELb0ELb1ELi128EEEEEEEEEvNT_6ParamsE,"",@"SHT_CUDA_INFO"
	.sectionflags	@""
	.align	4


	//----- nvinfo : EIATTR_CUDA_API_VERSION
	.align		4
        /*0000*/ 	.byte	0x04, 0x37
        /*0002*/ 	.short	(.L_280 - .L_279)
.L_279:
        /*0004*/ 	.word	0x00000082


	//----- nvinfo : EIATTR_SW2861232_WAR
	.align		4
.L_280:
        /*0008*/ 	.byte	0x01, 0x35
	.zero		2


	//----- nvinfo : EIATTR_PARAM_CBANK
	.align		4
        /*000c*/ 	.byte	0x04, 0x0a
        /*000e*/ 	.short	(.L_282 - .L_281)
	.align		4
.L_281:
        /*0010*/ 	.word	index@(.nv.constant0._ZN7cutlass13device_kernelIN5flash19enable_sm80_to_sm89INS1_16FlashAttnFwdSm80INS1_25CollectiveMainloopFwdSm80ILi8ELi1ELb0EN4cute5tupleIJNS5_1CILi128EEENS7_ILi64EEENS7_ILi192EEEEEELi192ENS_6half_tEfNS_4arch4Sm80ELb0ELb0ELb1ELb1ELb0ELb1ELb1ELb0EEENS1_21CollectiveEpilogueFwdINS6_IJS8_SA_S9_EEENS6_IJNS7_ILi1EEESI_SI_EEESC_SE_Li256ELb1ELb1ELb0ELb0EEENS1_19SingleTileSchedulerILb1ELb0ELb1ELi128EEEEEEEEEvNT_6ParamsE)
        /*0014*/ 	.short	0x0160
        /*0016*/ 	.short	0x0418


	//----- nvinfo : EIATTR_CBANK_PARAM_SIZE
	.align		4
.L_282:
        /*0018*/ 	.byte	0x03, 0x19
        /*001a*/ 	.short	0x0418


	//----- nvinfo : EIATTR_KPARAM_INFO
	.align		4
        /*001c*/ 	.byte	0x04, 0x17
        /*001e*/ 	.short	(.L_284 - .L_283)
.L_283:
        /*0020*/ 	.word	0x00000000
        /*0024*/ 	.short	0x0000
        /*0026*/ 	.short	0x0000
        /*0028*/ 	.byte	0x00, 0xf0, 0x61, 0x10


	//----- nvinfo : EIATTR_MAXREG_COUNT
	.align		4
.L_284:
        /*002c*/ 	.byte	0x03, 0x1b
        /*002e*/ 	.short	0x00ff


	//----- nvinfo : EIATTR_NUM_BARRIERS
	.align		4
        /*0030*/ 	.byte	0x02, 0x4c
        /*0032*/ 	.byte	0x02
	.zero		1


	//----- nvinfo : EIATTR_MERCURY_ISA_VERSION
	.align		4
        /*0034*/ 	.byte	0x03, 0x5f
        /*0036*/ 	.short	0x0000


	//----- nvinfo : EIATTR_COOP_GROUP_MASK_REGIDS
	.align		4
        /*0038*/ 	.byte	0x04, 0x29
        /*003a*/ 	.short	(.L_286 - .L_285)


	//   ....[0]....
.L_285:
        /*003c*/ 	.word	0xffffffff


	//   ....[1]....
        /*0040*/ 	.word	0xffffffff


	//   ....[2]....
        /*0044*/ 	.word	0xffffffff


	//   ....[3]....
        /*0048*/ 	.word	0xffffffff


	//   ....[4]....
        /*004c*/ 	.word	0xffffffff


	//   ....[5]....
        /*0050*/ 	.word	0xffffffff


	//   ....[6]....
        /*0054*/ 	.word	0xffffffff


	//   ....[7]....
        /*0058*/ 	.word	0xffffffff


	//   ....[8]....
        /*005c*/ 	.word	0xffffffff


	//   ....[9]....
        /*0060*/ 	.word	0xffffffff


	//   ....[10]....
        /*0064*/ 	.word	0xffffffff


	//   ....[11]....
        /*0068*/ 	.word	0xffffffff


	//   ....[12]....
        /*006c*/ 	.word	0xffffffff


	//   ....[13]....
        /*0070*/ 	.word	0xffffffff


	//   ....[14]....
        /*0074*/ 	.word	0xffffffff


	//   ....[15]....
        /*0078*/ 	.word	0xffffffff


	//   ....[16]....
        /*007c*/ 	.word	0xffffffff


	//   ....[17]....
        /*0080*/ 	.word	0xffffffff


	//   ....[18]....
        /*0084*/ 	.word	0xffffffff


	//   ....[19]....
        /*0088*/ 	.word	0xffffffff


	//   ....[20]....
        /*008c*/ 	.word	0xffffffff


	//   ....[21]....
        /*0090*/ 	.word	0xffffffff


	//   ....[22]....
        /*0094*/ 	.word	0xffffffff


	//   ....[23]....
        /*0098*/ 	.word	0xffffffff


	//   ....[24]....
        /*009c*/ 	.word	0xffffffff


	//   ....[25]....
        /*00a0*/ 	.word	0xffffffff


	//   ....[26]....
        /*00a4*/ 	.word	0xffffffff


	//   ....[27]....
        /*00a8*/ 	.word	0xffffffff


	//   ....[28]....
        /*00ac*/ 	.word	0xffffffff


	//   ....[29]....
        /*00b0*/ 	.word	0xffffffff


	//   ....[30]....
        /*00b4*/ 	.word	0xffffffff


	//   ....[31]....
        /*00b8*/ 	.word	0xffffffff


	//   ....[32]....
        /*00bc*/ 	.word	0xffffffff


	//   ....[33]....
        /*00c0*/ 	.word	0xffffffff


	//   ....[34]....
        /*00c4*/ 	.word	0xffffffff


	//   ....[35]....
        /*00c8*/ 	.word	0xffffffff


	//   ....[36]....
        /*00cc*/ 	.word	0xffffffff


	//   ....[37]....
        /*00d0*/ 	.word	0xffffffff


	//   ....[38]....
        /*00d4*/ 	.word	0xffffffff


	//   ....[39]....
        /*00d8*/ 	.word	0xffffffff


	//   ....[40]....
        /*00dc*/ 	.word	0xffffffff


	//----- nvinfo : EIATTR_COOP_GROUP_INSTR_OFFSETS
	.align		4
.L_286:
        /*00e0*/ 	.byte	0x04, 0x28
        /*00e2*/ 	.short	(.L_288 - .L_287)


	//   ....[0]....
.L_287:
        /*00e4*/ 	.word	0x00000080


	//   ....[1]....
        /*00e8*/ 	.word	0x000062e0


	//   ....[2]....
        /*00ec*/ 	.word	0x00006310


	//   ....[3]....
        /*00f0*/ 	.word	0x00006640


	//   ....[4]....
        /*00f4*/ 	.word	0x00006670


	//   ....[5]....
        /*00f8*/ 	.word	0x000067b0


	//   ....[6]....
        /*00fc*/ 	.word	0x000067e0


	//   ....[7]....
        /*0100*/ 	.word	0x00006910


	//   ....[8]....
        /*0104*/ 	.word	0x00006950


	//   ....[9]....
        /*0108*/ 	.word	0x0000dfb0


	//   ....[10]....
        /*010c*/ 	.word	0x0000e0b0


	//   ....[11]....
        /*0110*/ 	.word	0x0000e0c0


	//   ....[12]....
        /*0114*/ 	.word	0x0000e130


	//   ....[13]....
        /*0118*/ 	.word	0x00010760


	//   ....[14]....
        /*011c*/ 	.word	0x00010780


	//   ....[15]....
        /*0120*/ 	.word	0x000107a0


	//   ....[16]....
        /*0124*/ 	.word	0x000107c0


	//   ....[17]....
        /*0128*/ 	.word	0x00012120


	//   ....[18]....
        /*012c*/ 	.word	0x00012150


	//   ....[19]....
        /*0130*/ 	.word	0x000121b0


	//   ....[20]....
        /*0134*/ 	.word	0x000121c0


	//   ....[21]....
        /*0138*/ 	.word	0x000136d0


	//   ....[22]....
        /*013c*/ 	.word	0x00013710


	//   ....[23]....
        /*0140*/ 	.word	0x00013750


	//   ....[24]....
        /*0144*/ 	.word	0x00013790


	//   ....[25]....
        /*0148*/ 	.word	0x00013980


	//   ....[26]....
        /*014c*/ 	.word	0x00013990


	//   ....[27]....
        /*0150*/ 	.word	0x00013b10


	//   ....[28]....
        /*0154*/ 	.word	0x00013b40


	//   ....[29]....
        /*0158*/ 	.word	0x00013c90


	//   ....[30]....
        /*015c*/ 	.word	0x00013cc0


	//   ....[31]....
        /*0160*/ 	.word	0x00013e10


	//   ....[32]....
        /*0164*/ 	.word	0x00013e30


	//   ....[33]....
        /*0168*/ 	.word	0x00014610


	//   ....[34]....
        /*016c*/ 	.word	0x00014630


	//   ....[35]....
        /*0170*/ 	.word	0x00014760


	//   ....[36]....
        /*0174*/ 	.word	0x00014790


	//   ....[37]....
        /*0178*/ 	.word	0x000148c0


	//   ....[38]....
        /*017c*/ 	.word	0x000148f0


	//   ....[39]....
        /*0180*/ 	.word	0x00014a20


	//   ....[40]....
        /*0184*/ 	.word	0x00014a40


	//----- nvinfo : EIATTR_EXIT_INSTR_OFFSETS
	.align		4
.L_288:
        /*0188*/ 	.byte	0x04, 0x1c
        /*018a*/ 	.short	(.L_290 - .L_289)


	//   ....[0]....
.L_289:
        /*018c*/ 	.word	0x00000310


	//   ....[1]....
        /*0190*/ 	.word	0x00013e40


	//   ....[2]....
        /*0194*/ 	.word	0x00013f10


	//   ....[3]....
        /*0198*/ 	.word	0x00013f70


	//   ....[4]....
        /*019c*/ 	.word	0x00014a50


	//   ....[5]....
        /*01a0*/ 	.word	0x00014b00


	//   ....[6]....
        /*01a4*/ 	.word	0x00014b60


	//----- nvinfo : EIATTR_CTAIDZ_USED
	.align		4
.L_290:
        /*01a8*/ 	.byte	0x01, 0x04
	.zero		2


	//----- nvinfo : EIATTR_MAX_THREADS
	.align		4
        /*01ac*/ 	.byte	0x04, 0x05
        /*01ae*/ 	.short	(.L_292 - .L_291)
.L_291:
        /*01b0*/ 	.word	0x00000100
        /*01b4*/ 	.word	0x00000001
        /*01b8*/ 	.word	0x00000001


	//----- nvinfo : EIATTR_CRS_STACK_SIZE
	.align		4
.L_292:
        /*01bc*/ 	.byte	0x04, 0x1e
        /*01be*/ 	.short	(.L_294 - .L_293)
.L_293:
        /*01c0*/ 	.word	0x00000000
.L_294:


//--------------------- .nv.info._ZN7cutlass13device_kernelIN5flash19enable_sm80_to_sm89INS1_16FlashAttnFwdSm80INS1_25CollectiveMainloopFwdSm80ILi8ELi1ELb0EN4cute5tupleIJNS5_1CILi128EEENS7_ILi64EEENS7_ILi192EEEEEELi192ENS_6half_tEfNS_4arch4Sm80ELb0ELb1ELb1ELb0ELb0ELb0ELb1ELb0EEENS1_21CollectiveEpilogueFwdINS6_IJS8_SA_S9_EEENS6_IJNS7_ILi1EEESI_SI_EEESC_SE_Li256ELb0ELb1ELb0ELb0EEENS1_19SingleTileSchedulerILb0ELb0ELb1ELi128EEEEEEEEEvNT_6ParamsE --------------------------
	.section	.nv.info._ZN7cutlass13device_kernelIN5flash19enable_sm80_to_sm89INS1_16FlashAttnFwdSm80INS1_25CollectiveMainloopFwdSm80ILi8ELi1ELb0EN4cute5tupleIJNS5_1CILi128EEENS7_ILi64EEENS7_ILi192EEEEEELi192ENS_6half_tEfNS_4arch4Sm80ELb0ELb1ELb1ELb0ELb0ELb0ELb1ELb0EEENS1_21CollectiveEpilogueFwdINS6_IJS8_SA_S9_EEENS6_IJNS7_ILi1EEESI_SI_EEESC_SE_Li256ELb0ELb1ELb0ELb0EEENS1_19SingleTileSchedulerILb0ELb0ELb1ELi128EEEEEEEEEvNT_6ParamsE,"",@"SHT_CUDA_INFO"
	.sectionflags	@""
	.align	4


	//----- nvinfo : EIATTR_CUDA_API_VERSION
	.align		4
        /*0000*/ 	.byte	0x04, 0x37
        /*0002*/ 	.short	(.L_296 - .L_295)
.L_295:
        /*0004*/ 	.word	0x00000082


	//----- nvinfo : EIATTR_SW2861232_WAR
	.align		4
.L_296:
        /*0008*/ 	.byte	0x01, 0x35
	.zero		2


	//----- nvinfo : EIATTR_PARAM_CBANK
	.align		4
        /*000c*/ 	.byte	0x04, 0x0a
        /*000e*/ 	.short	(.L_298 - .L_297)
	.align		4
.L_297:
        /*0010*/ 	.word	index@(.nv.constant0._ZN7cutlass13device_kernelIN5flash19enable_sm80_to_sm89INS1_16FlashAttnFwdSm80INS1_25CollectiveMainloopFwdSm80ILi8ELi1ELb0EN4cute5tupleIJNS5_1CILi128EEENS7_ILi64EEENS7_ILi192EEEEEELi192ENS_6half_tEfNS_4arch4Sm80ELb0ELb1ELb1ELb0ELb0ELb0ELb1ELb0EEENS1_21CollectiveEpilogueFwdINS6_IJS8_SA_S9_EEENS6_IJNS7_ILi1EEESI_SI_EEESC_SE_Li256ELb0ELb1ELb0ELb0EEENS1_19SingleTileSchedulerILb0ELb0ELb1ELi128EEEEEEEEEvNT_6ParamsE)
        /*0014*/ 	.short	0x0160
        /*0016*/ 	.short	0x0418


	//----- nvinfo : EIATTR_CBANK_PARAM_SIZE
	.align		4
.L_298:
        /*0018*/ 	.byte	0x03, 0x19
        /*001a*/ 	.short	0x0418


	//----- nvinfo : EIATTR_KPARAM_INFO
	.align		4
        /*001c*/ 	.byte	0x04, 0x17
        /*001e*/ 	.short	(.L_300 - .L_299)
.L_299:
        /*0020*/ 	.word	0x00000000
        /*0024*/ 	.short	0x0000
        /*0026*/ 	.short	0x0000
        /*0028*/ 	.byte	0x00, 0xf0, 0x61, 0x10


	//----- nvinfo : EIATTR_MAXREG_COUNT
	.align		4
.L_300:
        /*002c*/ 	.byte	0x03, 0x1b
        /*002e*/ 	.short	0x00ff


	//----- nvinfo : EIATTR_NUM_BARRIERS
	.align		4
        /*0030*/ 	.byte	0x02, 0x4c
        /*0032*/ 	.byte	0x02
	.zero		1


	//----- nvinfo : EIATTR_MERCURY_ISA_VERSION
	.align		4
        /*0034*/ 	.byte	0x03, 0x5f
        /*0036*/ 	.short	0x0000


	//----- nvinfo : EIATTR_COOP_GROUP_MASK_REGIDS
	.align		4
        /*0038*/ 	.byte	0x04, 0x29
        /*003a*/ 	.short	(.L_302 - .L_301)


	//   ....[0]....
.L_301:
        /*003c*/ 	.word	0xffffffff


	//   ....[1]....
        /*0040*/ 	.word	0xffffffff


	//   ....[2]....
        /*0044*/ 	.word	0xffffffff


	//   ....[3]....
        /*0048*/ 	.word	0xffffffff


	//   ....[4]....
        /*004c*/ 	.word	0xffffffff


	//   ....[5]....
        /*0050*/ 	.word	0xffffffff


	//   ....[6]....
        /*0054*/ 	.word	0xffffffff


	//   ....[7]....
        /*0058*/ 	.word	0xffffffff


	//   ....[8]....
        /*005c*/ 	.word	0xffffffff


	//   ....[9]....
        /*0060*/ 	.word	0xffffffff


	//   ....[10]....
        /*0064*/ 	.word	0xffffffff


	//   ....[11]....
        /*0068*/ 	.word	0xffffffff


	//   ....[12]....
        /*006c*/ 	.word	0xffffffff


	//   ....[13]....
        /*0070*/ 	.word	0xffffffff


	//   ....[14]....
        /*0074*/ 	.word	0xffffffff


	//   ....[15]....
        /*0078*/ 	.word	0xffffffff


	//   ....[16]....
        /*007c*/ 	.word	0xffffffff


	//   ....[17]....
        /*0080*/ 	.word	0xffffffff


	//   ....[18]....
        /*0084*/ 	.word	0xffffffff


	//   ....[19]....
        /*0088*/ 	.word	0xffffffff


	//   ....[20]....
        /*008c*/ 	.word	0xffffffff


	//   ....[21]....
        /*0090*/ 	.word	0xffffffff


	//   ....[22]....
        /*0094*/ 	.word	0xffffffff


	//   ....[23]....
        /*0098*/ 	.word	0xffffffff


	//   ....[24]....
        /*009c*/ 	.word	0xffffffff


	//   ....[25]....
        /*00a0*/ 	.word	0xffffffff


	//   ....[26]....
        /*00a4*/ 	.word	0xffffffff


	//   ....[27]....
        /*00a8*/ 	.word	0xffffffff


	//   ....[28]....
        /*00ac*/ 	.word	0xffffffff


	//   ....[29]....
        /*00b0*/ 	.word	0xffffffff


	//   ....[30]....
        /*00b4*/ 	.word	0xffffffff


	//   ....[31]....
        /*00b8*/ 	.word	0xffffffff


	//   ....[32]....
        /*00bc*/ 	.word	0xffffffff


	//   ....[33]....
        /*00c0*/ 	.word	0xffffffff


	//   ....[34]....
        /*00c4*/ 	.word	0xffffffff


	//   ....[35]....
        /*00c8*/ 	.word	0xffffffff


	//   ....[36]....
        /*00cc*/ 	.word	0xffffffff


	//   ....[37]....
        /*00d0*/ 	.word	0xffffffff


	//   ....[38]....
        /*00d4*/ 	.word	0xffffffff


	//   ....[39]....
        /*00d8*/ 	.word	0xffffffff


	//   ....[40]....
        /*00dc*/ 	.word	0xffffffff


	//   ....[41]....
        /*00e0*/ 	.word	0xffffffff


	//   ....[42]....
        /*00e4*/ 	.word	0xffffffff


	//   ....[43]....
        /*00e8*/ 	.word	0xffffffff


	//   ....[44]....
        /*00ec*/ 	.word	0xffffffff


	//   ....[45]....
        /*00f0*/ 	.word	0xffffffff


	//   ....[46]....
        /*00f4*/ 	.word	0xffffffff


	//   ....[47]....
        /*00f8*/ 	.word	0xffffffff


	//   ....[48]....
        /*00fc*/ 	.word	0xffffffff


	//   ....[49]....
        /*0100*/ 	.word	0xffffffff


	//   ....[50]....
        /*0104*/ 	.word	0xffffffff


	//   ....[51]....
        /*0108*/ 	.word	0xffffffff


	//   ....[52]....
        /*010c*/ 	.word	0xffffffff


	//   ....[53]....
        /*0110*/ 	.word	0xffffffff


	//----- nvinfo : EIATTR_COOP_GROUP_INSTR_OFFSETS
	.align		4
.L_302:
        /*0114*/ 	.byte	0x04, 0x28
        /*0116*/ 	.short	(.L_304 - .L_303)


	//   ....[0]....
.L_303:
        /*0118*/ 	.word	0x00000d50


	//   ....[1]....
        /*011c*/ 	.word	0x00000d90


	//   ....[2]....
        /*0120*/ 	.word	0x00000dc0


	//   ....[3]....
        /*0124*/ 	.word	0x00000df0


	//   ....[4]....
        /*0128*/ 	.word	0x00000f30


	//   ....[5]....
        /*012c*/ 	.word	0x00000f80


	//   ....[6]....
        /*0130*/ 	.word	0x00000fd0


	//   ....[7]....
        /*0134*/ 	.word	0x00001070


	//   ....[8]....
        /*0138*/ 	.word	0x00002a70


	//   ....[9]....
        /*013c*/ 	.word	0x00002dd0


	//   ....[10]....
        /*0140*/ 	.word	0x00003af0


	//   ....[11]....
        /*0144*/ 	.word	0x00003b10


	//   ....[12]....
        /*0148*/ 	.word	0x00003b30


	//   ....[13]....
        /*014c*/ 	.word	0x00003b50


	//   ....[14]....
        /*0150*/ 	.word	0x00006050


	//   ....[15]....
        /*0154*/ 	.word	0x00006410


	//   ....[16]....
        /*0158*/ 	.word	0x00006c60


	//   ....[17]....
        /*015c*/ 	.word	0x00006e30


	//   ....[18]....
        /*0160*/ 	.word	0x00006e80


	//   ....[19]....
        /*0164*/ 	.word	0x00006f10


	//   ....[20]....
        /*0168*/ 	.word	0x00009cd0


	//   ....[21]....
        /*016c*/ 	.word	0x00009cf0


	//   ....[22]....
        /*0170*/ 	.word	0x00009d10


	//   ....[23]....
        /*0174*/ 	.word	0x00009d30


	//   ....[24]....
        /*0178*/ 	.word	0x0000caf0


	//   ....[25]....
        /*017c*/ 	.word	0x0000ce80


	//   ....[26]....
        /*0180*/ 	.word	0x0000d600


	//   ....[27]....
        /*0184*/ 	.word	0x0000d7e0


	//   ....[28]....
        /*0188*/ 	.word	0x0000d820


	//   ....[29]....
        /*018c*/ 	.word	0x0000d8a0


	//   ....[30]....
        /*0190*/ 	.word	0x0000ef70


	//   ....[31]....
        /*0194*/ 	.word	0x0000efa0


	//   ....[32]....
        /*0198*/ 	.word	0x0000efe0


	//   ....[33]....
        /*019c*/ 	.word	0x0000eff0


	//   ....[34]....
        /*01a0*/ 	.word	0x00010520


	//   ....[35]....
        /*01a4*/ 	.word	0x00010530


	//   ....[36]....
        /*01a8*/ 	.word	0x00010550


	//   ....[37]....
        /*01ac*/ 	.word	0x00010570


	//   ....[38]....
        /*01b0*/ 	.word	0x00010590


	//   ....[39]....
        /*01b4*/ 	.word	0x000105b0


	//   ....[40]....
        /*01b8*/ 	.word	0x000107e0


	//   ....[41]....
        /*01bc*/ 	.word	0x00010810


	//   ....[42]....
        /*01c0*/ 	.word	0x00010960


	//   ....[43]....
        /*01c4*/ 	.word	0x00010990


	//   ....[44]....
        /*01c8*/ 	.word	0x00010ae0


	//   ....[45]....
        /*01cc*/ 	.word	0x00010b00


	//   ....[46]....
        /*01d0*/ 	.word	0x00011190


	//   ....[47]....
        /*01d4*/ 	.word	0x000111b0


	//   ....[48]....
        /*01d8*/ 	.word	0x000112e0


	//   ....[49]....
        /*01dc*/ 	.word	0x00011310


	//   ....[50]....
        /*01e0*/ 	.word	0x00011440


	//   ....[51]....
        /*01e4*/ 	.word	0x00011470


	//   ....[52]....
        /*01e8*/ 	.word	0x000115a0


	//   ....[53]....
        /*01ec*/ 	.word	0x000115c0


	//----- nvinfo : EIATTR_EXIT_INSTR_OFFSETS
	.align		4
.L_304:
        /*01f0*/ 	.byte	0x04, 0x1c
        /*01f2*/ 	.short	(.L_306 - .L_305)


	//   ....[0]....
.L_305:
        /*01f4*/ 	.word	0x00000030


	//   ....[1]....
        /*01f8*/ 	.word	0x00010b10


	//   ....[2]....
        /*01fc*/ 	.word	0x00010be0


	//   ....[3]....
        /*0200*/ 	.word	0x00010c40


	//   ....[4]....
        /*0204*/ 	.word	0x000115d0


	//   ....[5]....
        /*0208*/ 	.word	0x00011680


	//   ....[6]....
        /*020c*/ 	.word	0x000116e0


	//----- nvinfo : EIATTR_CTAIDZ_USED
	.align		4
.L_306:
        /*0210*/ 	.byte	0x01, 0x04
	.zero		2


	//----- nvinfo : EIATTR_MAX_THREADS
	.align		4
        /*0214*/ 	.byte	0x04, 0x05
        /*0216*/ 	.short	(.L_308 - .L_307)
.L_307:
        /*0218*/ 	.word	0x00000100
        /*021c*/ 	.word	0x00000001
        /*0220*/ 	.word	0x00000001


	//----- nvinfo : EIATTR_CRS_STACK_SIZE
	.align		4
.L_308:
        /*0224*/ 	.byte	0x04, 0x1e
        /*0226*/ 	.short	(.L_310 - .L_309)
.L_309:
        /*0228*/ 	.word	0x00000000
.L_310:


//--------------------- .nv.info._ZN7cutlass13device_kernelIN5flash19enable_sm80_to_sm89INS1_16FlashAttnFwdSm80INS1_25CollectiveMainloopFwdSm80ILi8ELi1ELb0EN4cute5tupleIJNS5_1CILi128EEENS7_ILi64EEENS7_ILi192EEEEEELi192ENS_6half_tEfNS_4arch4Sm80ELb0ELb1ELb1ELb1ELb0ELb0ELb1ELb0EEENS1_21CollectiveEpilogueFwdINS6_IJS8_SA_S9_EEENS6_IJNS7_ILi1EEESI_SI_EEESC_SE_Li256ELb1ELb1ELb0ELb0EEENS1_19SingleTileSchedulerILb1ELb0ELb1ELi128EEEEEEEEEvNT_6ParamsE --------------------------
	.section	.nv.info._ZN7cutlass13device_kernelIN5flash19enable_sm80_to_sm89INS1_16FlashAttnFwdSm80INS1_25CollectiveMainloopFwdSm80ILi8ELi1ELb0EN4cute5tupleIJNS5_1CILi128EEENS7_ILi64EEENS7_ILi192EEEEEELi192ENS_6half_tEfNS_4arch4Sm80ELb0ELb1ELb1ELb1ELb0ELb0ELb1ELb0EEENS1_21CollectiveEpilogueFwdINS6_IJS8_SA_S9_EEENS6_IJNS7_ILi1EEESI_SI_EEESC_SE_Li256ELb1ELb1ELb0ELb0EEENS1_19SingleTileSchedulerILb1ELb0ELb1ELi128EEEEEEEEEvNT_6ParamsE,"",@"SHT_CUDA_INFO"
	.sectionflags	@""
	.align	4


	//----- nvinfo : EIATTR_CUDA_API_VERSION
	.align		4
        /*0000*/ 	.byte	0x04, 0x37
        /*0002*/ 	.short	(.L_312 - .L_311)
.L_311:
        /*0004*/ 	.word	0x00000082


	//----- nvinfo : EIATTR_SW2861232_WAR
	.align		4
.L_312:
        /*0008*/ 	.byte	0x01, 0x35
	.zero		2


	//----- nvinfo : EIATTR_PARAM_CBANK
	.align		4
        /*000c*/ 	.byte	0x04, 0x0a
        /*000e*/ 	.short	(.L_314 - .L_313)
	.align		4
.L_313:
        /*0010*/ 	.word	index@(.nv.constant0._ZN7cutlass13device_kernelIN5flash19enable_sm80_to_sm89INS1_16FlashAttnFwdSm80INS1_25CollectiveMainloopFwdSm80ILi8ELi1ELb0EN4cute5tupleIJNS5_1CILi128EEENS7_ILi64EEENS7_ILi192EEEEEELi192ENS_6half_tEfNS_4arch4Sm80ELb0ELb1ELb1ELb1ELb0ELb0ELb1ELb0EEENS1_21CollectiveEpilogueFwdINS6_IJS8_SA_S9_EEENS6_IJNS7_ILi1EEESI_SI_EEESC_SE_Li256ELb1ELb1ELb0ELb0EEENS1_19SingleTileSchedulerILb1ELb0ELb1ELi128EEEEEEEEEvNT_6ParamsE)
        /*0014*/ 	.short	0x0160
        /*0016*/ 	.short	0x0418


	//----- nvinfo : EIATTR_CBANK_PARAM_SIZE
	.align		4
.L_314:
        /*0018*/ 	.byte	0x03, 0x19
        /*001a*/ 	.short	0x0418


	//----- nvinfo : EIATTR_KPARAM_INFO
	.align		4
        /*001c*/ 	.byte	0x04, 0x17
        /*001e*/ 	.short	(.L_316 - .L_315)
.L_315:
        /*0020*/ 	.word	0x00000000
        /*0024*/ 	.short	0x0000
        /*0026*/ 	.short	0x0000
        /*0028*/ 	.byte	0x00, 0xf0, 0x61, 0x10


	//----- nvinfo : EIATTR_MAXREG_COUNT
	.align		4
.L_316:
        /*002c*/ 	.byte	0x03, 0x1b
        /*002e*/ 	.short	0x00ff


	//----- nvinfo : EIATTR_NUM_BARRIERS
	.align		4
        /*0030*/ 	.byte	0x02, 0x4c
        /*0032*/ 	.byte	0x02
	.zero		1


	//----- nvinfo : EIATTR_MERCURY_ISA_VERSION
	.align		4
        /*0034*/ 	.byte	0x03, 0x5f
        /*0036*/ 	.short	0x0000


	//----- nvinfo : EIATTR_COOP_GROUP_MASK_REGIDS
	.align		4
        /*0038*/ 	.byte	0x04, 0x29
        /*003a*/ 	.short	(.L_318 - .L_317)


	//   ....[0]....
.L_317:
        /*003c*/ 	.word	0xffffffff


	//   ....[1]....
        /*0040*/ 	.word	0xffffffff


	//   ....[2]....
        /*0044*/ 	.word	0xffffffff


	//   ....[3]....
        /*0048*/ 	.word	0xffffffff


	//   ....[4]....
        /*004c*/ 	.word	0xffffffff


	//   ....[5]....
        /*0050*/ 	.word	0xffffffff


	//   ....[6]....
        /*0054*/ 	.word	0xffffffff


	//   ....[7]....
        /*0058*/ 	.word	0xffffffff


	//   ....[8]....
        /*005c*/ 	.word	0xffffffff


	//   ....[9]....
        /*0060*/ 	.word	0xffffffff


	//   ....[10]....
        /*0064*/ 	.word	0xffffffff


	//   ....[11]....
        /*0068*/ 	.word	0xffffffff


	//   ....[12]....
        /*006c*/ 	.word	0xffffffff


	//   ....[13]....
        /*0070*/ 	.word	0xffffffff


	//   ....[14]....
        /*0074*/ 	.word	0xffffffff


	//   ....[15]....
        /*0078*/ 	.word	0xffffffff


	//   ....[16]....
        /*007c*/ 	.word	0xffffffff


	//   ....[17]....
        /*0080*/ 	.word	0xffffffff


	//   ....[18]....
        /*0084*/ 	.word	0xffffffff


	//   ....[19]....
        /*0088*/ 	.word	0xffffffff


	//   ....[20]....
        /*008c*/ 	.word	0xffffffff


	//   ....[21]....
        /*0090*/ 	.word	0xffffffff


	//   ....[22]....
        /*0094*/ 	.word	0xffffffff


	//   ....[23]....
        /*0098*/ 	.word	0xffffffff


	//   ....[24]....
        /*009c*/ 	.word	0xffffffff


	//   ....[25]....
        /*00a0*/ 	.word	0xffffffff


	//   ....[26]....
        /*00a4*/ 	.word	0xffffffff


	//   ....[27]....
        /*00a8*/ 	.word	0xffffffff


	//   ....[28]....
        /*00ac*/ 	.word	0xffffffff


	//   ....[29]....
        /*00b0*/ 	.word	0xffffffff


	//   ....[30]....
        /*00b4*/ 	.word	0xffffffff


	//   ....[31]....
        /*00b8*/ 	.word	0xffffffff


	//   ....[32]....
        /*00bc*/ 	.word	0xffffffff


	//   ....[33]....
        /*00c0*/ 	.word	0xffffffff


	//   ....[34]....
        /*00c4*/ 	.word	0xffffffff


	//   ....[35]....
        /*00c8*/ 	.word	0xffffffff


	//   ....[36]....
        /*00cc*/ 	.word	0xffffffff


	//   ....[37]....
        /*00d0*/ 	.word	0xffffffff


	//   ....[38]....
        /*00d4*/ 	.word	0xffffffff


	//   ....[39]....
        /*00d8*/ 	.word	0xffffffff


	//   ....[40]....
        /*00dc*/ 	.word	0xffffffff


	//   ....[41]....
        /*00e0*/ 	.word	0xffffffff


	//   ....[42]....
        /*00e4*/ 	.word	0xffffffff


	//   ....[43]....
        /*00e8*/ 	.word	0xffffffff


	//   ....[44]....
        /*00ec*/ 	.word	0xffffffff


	//   ....[45]....
        /*00f0*/ 	.word	0xffffffff


	//   ....[46]....
        /*00f4*/ 	.word	0xffffffff


	//   ....[47]....
        /*00f8*/ 	.word	0xffffffff


	//   ....[48]....
        /*00fc*/ 	.word	0xffffffff


	//   ....[49]....
        /*0100*/ 	.word	0xffffffff


	//   ....[50]....
        /*0104*/ 	.word	0xffffffff


	//   ....[51]....
        /*0108*/ 	.word	0xffffffff


	//   ....[52]....
        /*010c*/ 	.word	0xffffffff


	//   ....[53]....
        /*0110*/ 	.word	0xffffffff


	//   ....[54]....
        /*0114*/ 	.word	0xffffffff


	//----- nvinfo : EIATTR_COOP_GROUP_INSTR_OFFSETS
	.align		4
.L_318:
        /*0118*/ 	.byte	0x04, 0x28
        /*011a*/ 	.short	(.L_320 - .L_319)


	//   ....[0]....
.L_319:
        /*011c*/ 	.word	0x00000080


	//   ....[1]....
        /*0120*/ 	.word	0x000014b0


	//   ....[2]....
        /*0124*/ 	.word	0x000014e0


	//   ....[3]....
        /*0128*/ 	.word	0x000017a0


	//   ....[4]....
        /*012c*/ 	.word	0x000017d0


	//   ....[5]....
        /*0130*/ 	.word	0x00001910


	//   ....[6]....
        /*0134*/ 	.word	0x00001940


	//   ....[7]....
        /*0138*/ 	.word	0x00001a70


	//   ....[8]....
        /*013c*/ 	.word	0x00001ab0


	//   ....[9]....
        /*0140*/ 	.word	0x00003070


	//   ....[10]....
        /*0144*/ 	.word	0x00003480


	//   ....[11]....
        /*0148*/ 	.word	0x00004170


	//   ....[12]....
        /*014c*/ 	.word	0x00004190


	//   ....[13]....
        /*0150*/ 	.word	0x000041b0


	//   ....[14]....
        /*0154*/ 	.word	0x000041d0


	//   ....[15]....
        /*0158*/ 	.word	0x00006690


	//   ....[16]....
        /*015c*/ 	.word	0x00006a80


	//   ....[17]....
        /*0160*/ 	.word	0x000072d0


	//   ....[18]....
        /*0164*/ 	.word	0x000074b0


	//   ....[19]....
        /*0168*/ 	.word	0x000074f0


	//   ....[20]....
        /*016c*/ 	.word	0x00007580


	//   ....[21]....
        /*0170*/ 	.word	0x0000a310


	//   ....[22]....
        /*0174*/ 	.word	0x0000a330


	//   ....[23]....
        /*0178*/ 	.word	0x0000a350


	//   ....[24]....
        /*017c*/ 	.word	0x0000a370


	//   ....[25]....
        /*0180*/ 	.word	0x0000d010


	//   ....[26]....
        /*0184*/ 	.word	0x0000d4c0


	//   ....[27]....
        /*0188*/ 	.word	0x0000dc40


	//   ....[28]....
        /*018c*/ 	.word	0x0000de20


	//   ....[29]....
        /*0190*/ 	.word	0x0000de60


	//   ....[30]....
        /*0194*/ 	.word	0x0000dee0


	//   ....[31]....
        /*0198*/ 	.word	0x0000f5b0


	//   ....[32]....
        /*019c*/ 	.word	0x0000f5e0


	//   ....[33]....
        /*01a0*/ 	.word	0x0000f620


	//   ....[34]....
        /*01a4*/ 	.word	0x0000f630


	//   ....[35]....
        /*01a8*/ 	.word	0x00010b70


	//   ....[36]....
        /*01ac*/ 	.word	0x00010ba0


	//   ....[37]....
        /*01b0*/ 	.word	0x00010be0


	//   ....[38]....
        /*01b4*/ 	.word	0x00010c20


	//   ....[39]....
        /*01b8*/ 	.word	0x00010e10


	//   ....[40]....
        /*01bc*/ 	.word	0x00010e20


	//   ....[41]....
        /*01c0*/ 	.word	0x00010fa0


	//   ....[42]....
        /*01c4*/ 	.word	0x00010fd0


	//   ....[43]....
        /*01c8*/ 	.word	0x00011120


	//   ....[44]....
        /*01cc*/ 	.word	0x00011150


	//   ....[45]....
        /*01d0*/ 	.word	0x000112a0


	//   ....[46]....
        /*01d4*/ 	.word	0x000112c0


	//   ....[47]....
        /*01d8*/ 	.word	0x00011ad0


	//   ....[48]....
        /*01dc*/ 	.word	0x00011af0


	//   ....[49]....
        /*01e0*/ 	.word	0x00011c20


	//   ....[50]....
        /*01e4*/ 	.word	0x00011c50


	//   ....[51]....
        /*01e8*/ 	.word	0x00011d80


	//   ....[52]....
        /*01ec*/ 	.word	0x00011db0


	//   ....[53]....
        /*01f0*/ 	.word	0x00011ee0


	//   ....[54]....
        /*01f4*/ 	.word	0x00011f00


	//----- nvinfo : EIATTR_EXIT_INSTR_OFFSETS
	.align		4
.L_320:
        /*01f8*/ 	.byte	0x04, 0x1c
        /*01fa*/ 	.short	(.L_322 - .L_321)


	//   ....[0]....
.L_321:
        /*01fc*/ 	.word	0x00000310


	//   ....[1]....
        /*0200*/ 	.word	0x000112d0


	//   ....[2]....
        /*0204*/ 	.word	0x000113a0


	//   ....[3]....
        /*0208*/ 	.word	0x00011400


	//   ....[4]....
        /*020c*/ 	.word	0x00011f10


	//   ....[5]....
        /*0210*/ 	.word	0x00011fc0


	//   ....[6]....
        /*0214*/ 	.word	0x00012020


	//----- nvinfo : EIATTR_CTAIDZ_USED
	.align		4
.L_322:
        /*0218*/ 	.byte	0x01, 0x04
	.zero		2


	//----- nvinfo : EIATTR_MAX_THREADS
	.align		4
        /*021c*/ 	.byte	0x04, 0x05
        /*021e*/ 	.short	(.L_324 - .L_323)
.L_323:
        /*0220*/ 	.word	0x00000100
        /*0224*/ 	.word	0x00000001
        /*0228*/ 	.word	0x00000001


	//----- nvinfo : EIATTR_CRS_STACK_SIZE
	.align		4
.L_324:
        /*022c*/ 	.byte	0x04, 0x1e
        /*022e*/ 	.short	(.L_326 - .L_325)
.L_325:
        /*0230*/ 	.word	0x00000000
.L_326:


//--------------------- .nv.info._ZN7cutlass13device_kernelIN5flash19enable_sm80_to_sm89INS1_16FlashAttnFwdSm80INS1_25CollectiveMainloopFwdSm80ILi8ELi1ELb0EN4cute5tupleIJNS5_1CILi128EEENS7_ILi64EEENS7_ILi192EEEEEELi192ENS_6half_tEfNS_4arch4Sm80ELb0ELb1ELb1ELb1ELb0ELb1ELb1ELb0EEENS1_21CollectiveEpilogueFwdINS6_IJS8_SA_S9_EEENS6_IJNS7_ILi1EEESI_SI_EEESC_SE_Li256ELb1ELb1ELb0ELb0EEENS1_19SingleTileSchedulerILb1ELb0ELb1ELi128EEEEEEEEEvNT_6ParamsE --------------------------
	.section	.nv.info._ZN7cutlass13device_kernelIN5flash19enable_sm80_to_sm89INS1_16FlashAttnFwdSm80INS1_25CollectiveMainloopFwdSm80ILi8ELi1ELb0EN4cute5tupleIJNS5_1CILi128EEENS7_ILi64EEENS7_ILi192EEEEEELi192ENS_6half_tEfNS_4arch4Sm80ELb0ELb1ELb1ELb1ELb0ELb1ELb1ELb0EEENS1_21CollectiveEpilogueFwdINS6_IJS8_SA_S9_EEENS6_IJNS7_ILi1EEESI_SI_EEESC_SE_Li256ELb1ELb1ELb0ELb0EEENS1_19SingleTileSchedulerILb1ELb0ELb1ELi128EEEEEEEEEvNT_6ParamsE,"",@"SHT_CUDA_INFO"
	.sectionflags	@""
	.align	4


	//----- nvinfo : EIATTR_CUDA_API_VERSION
	.align		4
        /*0000*/ 	.byte	0x04, 0x37
        /*0002*/ 	.short	(.L_328 - .L_327)
.L_327:
        /*0004*/ 	.word	0x00000082


	//----- nvinfo : EIATTR_SW2861232_WAR
	.align		4
.L_328:
        /*0008*/ 	.byte	0x01, 0x35
	.zero		2


	//----- nvinfo : EIATTR_PARAM_CBANK
	.align		4
        /*000c*/ 	.byte	0x04, 0x0a
        /*000e*/ 	.short	(.L_330 - .L_329)
	.align		4
.L_329:
        /*0010*/ 	.word	index@(.nv.constant0._ZN7cutlass13device_kernelIN5flash19enable_sm80_to_sm89INS1_16FlashAttnFwdSm80INS1_25CollectiveMainloopFwdSm80ILi8ELi1ELb0EN4cute5tupleIJNS5_1CILi128EEENS7_ILi64EEENS7_ILi192EEEEEELi192ENS_6half_tEfNS_4arch4Sm80ELb0ELb1ELb1ELb1ELb0ELb1ELb1ELb0EEENS1_21CollectiveEpilogueFwdINS6_IJS8_SA_S9_EEENS6_IJNS7_ILi1EEESI_SI_EEESC_SE_Li256ELb1ELb1ELb0ELb0EEENS1_19SingleTileSchedulerILb1ELb0ELb1ELi128EEEEEEEEEvNT_6ParamsE)
        /*0014*/ 	.short	0x0160
        /*0016*/ 	.short	0x0418


	//----- nvinfo : EIATTR_CBANK_PARAM_SIZE
	.align		4
.L_330:
        /*0018*/ 	.byte	0x03, 0x19
        /*001a*/ 	.short	0x0418


	//----- nvinfo : EIATTR_KPARAM_INFO
	.align		4
        /*001c*/ 	.byte	0x04, 0x17
        /*001e*/ 	.short	(.L_332 - .L_331)
.L_331:
        /*0020*/ 	.word	0x00000000
        /*0024*/ 	.short	0x0000
        /*0026*/ 	.short	0x0000
        /*0028*/ 	.byte	0x00, 0xf0, 0x61, 0x10


	//----- nvinfo : EIATTR_MAXREG_COUNT
	.align		4
.L_332:
        /*002c*/ 	.byte	0x03, 0x1b
        /*002e*/ 	.short	0x00ff


	//----- nvinfo : EIATTR_NUM_BARRIERS
	.align		4
        /*0030*/ 	.byte	0x02, 0x4c
        /*0032*/ 	.byte	0x02
	.zero		1


	//----- nvinfo : EIATTR_MERCURY_ISA_VERSION
	.align		4
        /*0034*/ 	.byte	0x03, 0x5f
        /*0036*/ 	.short	0x0000


	//----- nvinfo : EIATTR_COOP_GROUP_MASK_REGIDS
	.align		4
        /*0038*/ 	.byte	0x04, 0x29
        /*003a*/ 	.short	(.L_334 - .L_333)


	//   ....[0]....
.L_333:
        /*003c*/ 	.word	0xffffffff


	//   ....[1]....
        /*0040*/ 	.word	0xffffffff


	//   ....[2]....
        /*0044*/ 	.word	0xffffffff


	//   ....[3]....
        /*0048*/ 	.word	0xffffffff


	//   ....[4]....
        /*004c*/ 	.word	0xffffffff


	//   ....[5]....
        /*0050*/ 	.word	0xffffffff


	//   ....[6]....
        /*0054*/ 	.word	0xffffffff


	//   ....[7]....
        /*0058*/ 	.word	0xffffffff


	//   ....[8]....
        /*005c*/ 	.word	0xffffffff


	//   ....[9]....
        /*0060*/ 	.word	0xffffffff


	//   ....[10]....
        /*0064*/ 	.word	0xffffffff


	//   ....[11]....
        /*0068*/ 	.word	0xffffffff


	//   ....[12]....
        /*006c*/ 	.word	0xffffffff


	//   ....[13]....
        /*0070*/ 	.word	0xffffffff


	//   ....[14]....
        /*0074*/ 	.word	0xffffffff


	//   ....[15]....
        /*0078*/ 	.word	0xffffffff


	//   ....[16]....
        /*007c*/ 	.word	0xffffffff


	//   ....[17]....
        /*0080*/ 	.word	0xffffffff


	//   ....[18]....
        /*0084*/ 	.word	0xffffffff


	//   ....[19]....
        /*0088*/ 	.word	0xffffffff


	//   ....[20]....
        /*008c*/ 	.word	0xffffffff


	//   ....[21]....
        /*0090*/ 	.word	0xffffffff


	//   ....[22]....
        /*0094*/ 	.word	0xffffffff


	//   ....[23]....
        /*0098*/ 	.word	0xffffffff


	//   ....[24]....
        /*009c*/ 	.word	0xffffffff


	//   ....[25]....
        /*00a0*/ 	.word	0xffffffff


	//   ....[26]....
        /*00a4*/ 	.word	0xffffffff


	//   ....[27]....
        /*00a8*/ 	.word	0xffffffff


	//   ....[28]....
        /*00ac*/ 	.word	0xffffffff


	//   ....[29]....
        /*00b0*/ 	.word	0xffffffff


	//   ....[30]....
        /*00b4*/ 	.word	0xffffffff


	//   ....[31]....
        /*00b8*/ 	.word	0xffffffff


	//   ....[32]....
        /*00bc*/ 	.word	0xffffffff


	//   ....[33]....
        /*00c0*/ 	.word	0xffffffff


	//   ....[34]....
        /*00c4*/ 	.word	0xffffffff


	//   ....[35]....
        /*00c8*/ 	.word	0xffffffff


	//   ....[36]....
        /*00cc*/ 	.word	0xffffffff


	//   ....[37]....
        /*00d0*/ 	.word	0xffffffff


	//   ....[38]....
        /*00d4*/ 	.word	0xffffffff


	//   ....[39]....
        /*00d8*/ 	.word	0xffffffff


	//   ....[40]....
        /*00dc*/ 	.word	0xffffffff


	//   ....[41]....
        /*00e0*/ 	.word	0xffffffff


	//   ....[42]....
        /*00e4*/ 	.word	0xffffffff


	//   ....[43]....
        /*00e8*/ 	.word	0xffffffff


	//   ....[44]....
        /*00ec*/ 	.word	0xffffffff


	//   ....[45]....
        /*00f0*/ 	.word	0xffffffff


	//   ....[46]....
        /*00f4*/ 	.word	0xffffffff


	//   ....[47]....
        /*00f8*/ 	.word	0xffffffff


	//   ....[48]....
        /*00fc*/ 	.word	0xffffffff


	//   ....[49]....
        /*0100*/ 	.word	0xffffffff


	//   ....[50]....
        /*0104*/ 	.word	0xffffffff


	//   ....[51]....
        /*0108*/ 	.word	0xffffffff


	//   ....[52]....
        /*010c*/ 	.word	0xffffffff


	//   ....[53]....
        /*0110*/ 	.word	0xffffffff


	//   ....[54]....
        /*0114*/ 	.word	0xffffffff


	//   ....[55]....
        /*0118*/ 	.word	0xffffffff


	//   ....[56]....
        /*011c*/ 	.word	0xffffffff


	//   ....[57]....
        /*0120*/ 	.word	0xffffffff


	//   ....[58]....
        /*0124*/ 	.word	0xffffffff


	//   ....[59]....
        /*0128*/ 	.word	0xffffffff


	//   ....[60]....
        /*012c*/ 	.word	0xffffffff


	//   ....[61]....
        /*0130*/ 	.word	0xffffffff


	//   ....[62]....
        /*0134*/ 	.word	0xffffffff


	//   ....[63]....
        /*0138*/ 	.word	0xffffffff


	//   ....[64]....
        /*013c*/ 	.word	0xffffffff


	//   ....[65]....
        /*0140*/ 	.word	0xffffffff


	//   ....[66]....
        /*0144*/ 	.word	0xffffffff


	//   ....[67]....
        /*0148*/ 	.word	0xffffffff


	//   ....[68]....
        /*014c*/ 	.word	0xffffffff


	//   ....[69]....
        /*0150*/ 	.word	0xffffffff


	//   ....[70]....
        /*0154*/ 	.word	0xffffffff


	//----- nvinfo : EIATTR_COOP_GROUP_INSTR_OFFSETS
	.align		4
.L_334:
        /*0158*/ 	.byte	0x04, 0x28
        /*015a*/ 	.short	(.L_336 - .L_335)


	//   ....[0]....
.L_335:
        /*015c*/ 	.word	0x00000090


	//   ....[1]....
        /*0160*/ 	.word	0x00007570


	//   ....[2]....
        /*0164*/ 	.word	0x00007630


	//   ....[3]....
        /*0168*/ 	.word	0x000077a0


	//   ....[4]....
        /*016c*/ 	.word	0x000077d0


	//   ....[5]....
        /*0170*/ 	.word	0x00007910


	//   ....[6]....
        /*0174*/ 	.word	0x00007940


	//   ....[7]....
        /*0178*/ 	.word	0x00007a70


	//   ....[8]....
        /*017c*/ 	.word	0x00007ab0


	//   ....[9]....
        /*0180*/ 	.word	0x000081a0


	//   ....[10]....
        /*0184*/ 	.word	0x00008200


	//   ....[11]....
        /*0188*/ 	.word	0x00008240


	//   ....[12]....
        /*018c*/ 	.word	0x00008250


	//   ....[13]....
        /*0190*/ 	.word	0x00008680


	//   ....[14]....
        /*0194*/ 	.word	0x000086c0


	//   ....[15]....
        /*0198*/ 	.word	0x00008700


	//   ....[16]....
        /*019c*/ 	.word	0x00008770


	//   ....[17]....
        /*01a0*/ 	.word	0x0000b700


	//   ....[18]....
        /*01a4*/ 	.word	0x0000b750


	//   ....[19]....
        /*01a8*/ 	.word	0x0000b760


	//   ....[20]....
        /*01ac*/ 	.word	0x0000b770


	//   ....[21]....
        /*01b0*/ 	.word	0x0000b9f0


	//   ....[22]....
        /*01b4*/ 	.word	0x0000ba30


	//   ....[23]....
        /*01b8*/ 	.word	0x0000ba70


	//   ....[24]....
        /*01bc*/ 	.word	0x0000bae0


	//   ....[25]....
        /*01c0*/ 	.word	0x0000ff90


	//   ....[26]....
        /*01c4*/ 	.word	0x00010340


	//   ....[27]....
        /*01c8*/ 	.word	0x00010f40


	//   ....[28]....
        /*01cc*/ 	.word	0x000110a0


	//   ....[29]....
        /*01d0*/ 	.word	0x000110b0


	//   ....[30]....
        /*01d4*/ 	.word	0x00011100


	//   ....[31]....
        /*01d8*/ 	.word	0x000136e0


	//   ....[32]....
        /*01dc*/ 	.word	0x000139b0


	//   ....[33]....
        /*01e0*/ 	.word	0x000141b0


	//   ....[34]....
        /*01e4*/ 	.word	0x000143e0


	//   ....[35]....
        /*01e8*/ 	.word	0x000143f0


	//   ....[36]....
        /*01ec*/ 	.word	0x00014460


	//   ....[37]....
        /*01f0*/ 	.word	0x000171d0


	//   ....[38]....
        /*01f4*/ 	.word	0x000171f0


	//   ....[39]....
        /*01f8*/ 	.word	0x00017220


	//   ....[40]....
        /*01fc*/ 	.word	0x00017250


	//   ....[41]....
        /*0200*/ 	.word	0x00019f80


	//   ....[42]....
        /*0204*/ 	.word	0x0001a3f0


	//   ....[43]....
        /*0208*/ 	.word	0x0001ab40


	//   ....[44]....
        /*020c*/ 	.word	0x0001ad20


	//   ....[45]....
        /*0210*/ 	.word	0x0001ad60


	//   ....[46]....
        /*0214*/ 	.word	0x0001ade0


	//   ....[47]....
        /*0218*/ 	.word	0x0001c4d0


	//   ....[48]....
        /*021c*/ 	.word	0x0001c500


	//   ....[49]....
        /*0220*/ 	.word	0x0001c550


	//   ....[50]....
        /*0224*/ 	.word	0x0001c560


	//   ....[51]....
        /*0228*/ 	.word	0x0001db50


	//   ....[52]....
        /*022c*/ 	.word	0x0001dbd0


	//   ....[53]....
        /*0230*/ 	.word	0x0001dc10


	//   ....[54]....
        /*0234*/ 	.word	0x0001dc50


	//   ....[55]....
        /*0238*/ 	.word	0x0001de80


	//   ....[56]....
        /*023c*/ 	.word	0x0001de90


	//   ....[57]....
        /*0240*/ 	.word	0x0001e010


	//   ....[58]....
        /*0244*/ 	.word	0x0001e040


	//   ....[59]....
        /*0248*/ 	.word	0x0001e190


	//   ....[60]....
        /*024c*/ 	.word	0x0001e1c0


	//   ....[61]....
        /*0250*/ 	.word	0x0001e310


	//   ....[62]....
        /*0254*/ 	.word	0x0001e330


	//   ....[63]....
        /*0258*/ 	.word	0x0001ec70


	//   ....[64]....
        /*025c*/ 	.word	0x0001ec80


	//   ....[65]....
        /*0260*/ 	.word	0x0001edb0


	//   ....[66]....
        /*0264*/ 	.word	0x0001ede0


	//   ....[67]....
        /*0268*/ 	.word	0x0001ef10


	//   ....[68]....
        /*026c*/ 	.word	0x0001ef40


	//   ....[69]....
        /*0270*/ 	.word	0x0001f070


	//   ....[70]....
        /*0274*/ 	.word	0x0001f090


	//----- nvinfo : EIATTR_EXIT_INSTR_OFFSETS
	.align		4
.L_336:
        /*0278*/ 	.byte	0x04, 0x1c
        /*027a*/ 	.short	(.L_338 - .L_337)


	//   ....[0]....
.L_337:
        /*027c*/ 	.word	0x00000440


	//   ....[1]....
        /*0280*/ 	.word	0x0001e340


	//   ....[2]....
        /*0284*/ 	.word	0x0001e410


	//   ....[3]....
        /*0288*/ 	.word	0x0001e470


	//   ....[4]....
        /*028c*/ 	.word	0x0001f0a0


	//   ....[5]....
        /*0290*/ 	.word	0x0001f150


	//   ....[6]....
        /*0294*/ 	.word	0x0001f1b0


	//----- nvinfo : EIATTR_CTAIDZ_USED
	.align		4
.L_338:
        /*0298*/ 	.byte	0x01, 0x04
	.zero		2


	//----- nvinfo : EIATTR_MAX_THREADS
	.align		4
        /*029c*/ 	.byte	0x04, 0x05
        /*029e*/ 	.short	(.L_340 - .L_339)
.L_339:
        /*02a0*/ 	.word	0x00000100
        /*02a4*/ 	.word	0x00000001
        /*02a8*/ 	.word	0x00000001


	//----- nvinfo : EIATTR_CRS_STACK_SIZE
	.align		4
.L_340:
        /*02ac*/ 	.byte	0x04, 0x1e
        /*02ae*/ 	.short	(.L_342 - .L_341)
.L_341:
        /*02b0*/ 	.word	0x00000000
.L_342:


//--------------------- .nv.info._ZN7cutlass13device_kernelIN5flash19enable_sm80_to_sm89INS1_16FlashAttnFwdSm80INS1_25CollectiveMainloopFwdSm80ILi8ELi1ELb1EN4cute5tupleIJNS5_1CILi128EEENS7_ILi96EEENS7_ILi192EEEEEELi192ENS_6half_tEfNS_4arch4Sm80ELb1ELb0ELb1ELb0ELb0ELb0ELb1ELb0EEENS1_21CollectiveEpilogueFwdINS6_IJS8_SA_S9_EEENS6_IJNS7_ILi1EEESI_SI_EEESC_SE_Li256ELb0ELb1ELb0ELb0EEENS1_30DynamicPersistentTileSchedulerILi256ELi256ELb0ELb1ELb0EEEEEEEEEvNT_6ParamsE --------------------------
	.section	.nv.info._ZN7cutlass13device_kernelIN5flash19enable_sm80_to_sm89INS1_16FlashAttnFwdSm80INS1_25CollectiveMainloopFwdSm80ILi8ELi1ELb1EN4cute5tupleIJNS5_1CILi128EEENS7_ILi96EEENS7_ILi192EEEEEELi192ENS_6half_tEfNS_4arch4Sm80ELb1ELb0ELb1ELb0ELb0ELb0ELb1ELb0EEENS1_21CollectiveEpilogueFwdINS6_IJS8_SA_S9_EEENS6_IJNS7_ILi1EEESI_SI_EEESC_SE_Li256ELb0ELb1ELb0ELb0EEENS1_30DynamicPersistentTileSchedulerILi256ELi256ELb0ELb1ELb0EEEEEEEEEvNT_6ParamsE,"",@"SHT_CUDA_INFO"
	.sectionflags	@""
	.align	4


	//----- nvinfo : EIATTR_CUDA_API_VERSION
	.align		4
        /*0000*/ 	.byte	0x04, 0x37
        /*0002*/ 	.short	(.L_344 - .L_343)
.L_343:
        /*0004*/ 	.word	0x00000082


	//----- nvinfo : EIATTR_SW2861232_WAR
	.align		4
.L_344:
        /*0008*/ 	.byte	0x01, 0x35
	.zero		2


	//----- nvinfo : EIATTR_PARAM_CBANK
	.align		4
        /*000c*/ 	.byte	0x04, 0x0a
        /*000e*/ 	.short	(.L_346 - .L_345)
	.align		4
.L_345:
        /*0010*/ 	.word	index@(.nv.constant0._ZN7cutlass13device_kernelIN5flash19enable_sm80_to_sm89INS1_16FlashAttnFwdSm80INS1_25CollectiveMainloopFwdSm80ILi8ELi1ELb1EN4cute5tupleIJNS5_1CILi128EEENS7_ILi96EEENS7_ILi192EEEEEELi192ENS_6half_tEfNS_4arch4Sm80ELb1ELb0ELb1ELb0ELb0ELb0ELb1ELb0EEENS1_21CollectiveEpilogueFwdINS6_IJS8_SA_S9_EEENS6_IJNS7_ILi1EEESI_SI_EEESC_SE_Li256ELb0ELb1ELb0ELb0EEENS1_30DynamicPersistentTileSchedulerILi256ELi256ELb0ELb1ELb0EEEEEEEEEvNT_6ParamsE)
        /*0014*/ 	.short	0x0160
        /*0016*/ 	.short	0x0428


	//----- nvinfo : EIATTR_CBANK_PARAM_SIZE
	.align		4
.L_346:
        /*0018*/ 	.byte	0x03, 0x19
        /*001a*/ 	.short	0x0428


	//----- nvinfo : EIATTR_KPARAM_INFO
	.align		4
        /*001c*/ 	.byte	0x04, 0x17
        /*001e*/ 	.short	(.L_348 - .L_347)
.L_347:
        /*0020*/ 	.word	0x00000000
        /*0024*/ 	.short	0x0000
        /*0026*/ 	.short	0x0000
        /*0028*/ 	.byte	0x00, 0xf0, 0xa1, 0x10


	//----- nvinfo : EIATTR_MAXREG_COUNT
	.align		4
.L_348:
        /*002c*/ 	.byte	0x03, 0x1b
        /*002e*/ 	.short	0x00ff


	//----- nvinfo : EIATTR_NUM_BARRIERS
	.align		4
        /*0030*/ 	.byte	0x02, 0x4c
        /*0032*/ 	.byte	0x06
	.zero		1


	//----- nvinfo : EIATTR_ANNOTATIONS
	.align		4
        /*0034*/ 	.byte	0x04, 0x55
        /*0036*/ 	.short	(.L_350 - .L_349)


	//   ....[0]....
.L_349:
        /* <DEDUP_REMOVED lines=80> */


	//----- nvinfo : EIATTR_MERCURY_ISA_VERSION
	.align		4
.L_350:
        /*0520*/ 	.byte	0x03, 0x5f
        /*0522*/ 	.short	0x0000


	//----- nvinfo : EIATTR_INT_WARP_WIDE_INSTR_OFFSETS
	.align		4
        /*0524*/ 	.byte	0x04, 0x31
        /*0526*/ 	.short	(.L_352 - .L_351)


	//   ....[0]....
.L_351:
        /*0528*/ 	.word	0x0000f6e0


	//   ....[1]....
        /*052c*/ 	.word	0x0000f760


	//----- nvinfo : EIATTR_COOP_GROUP_MASK_REGIDS
	.align		4
.L_352:
        /*0530*/ 	.byte	0x04, 0x29
        /*0532*/ 	.short	(.L_354 - .L_353)


	//   ....[0]....
.L_353:
        /*0534*/ 	.word	0xffffffff


	//   ....[1]....
        /*0538*/ 	.word	0xffffffff


	//   ....[2]....
        /*053c*/ 	.word	0xffffffff


	//   ....[3]....
        /*0540*/ 	.word	0xffffffff


	//   ....[4]....
        /*0544*/ 	.word	0xffffffff


	//   ....[5]....
        /*0548*/ 	.word	0xffffffff


	//   ....[6]....
        /*054c*/ 	.word	0xffffffff


	//   ....[7]....
        /*0550*/ 	.word	0xffffffff


	//   ....[8]....
        /*0554*/ 	.word	0xffffffff


	//   ....[9]....
        /*0558*/ 	.word	0xffffffff


	//   ....[10]....
        /*055c*/ 	.word	0xffffffff


	//   ....[11]....
        /*0560*/ 	.word	0xffffffff


	//   ....[12]....
        /*0564*/ 	.word	0xffffffff


	//   ....[13]....
        /*0568*/ 	.word	0xffffffff


	//   ....[14]....
        /*056c*/ 	.word	0xffffffff


	//   ....[15]....
        /*0570*/ 	.word	0xffffffff


	//   ....[16]....
        /*0574*/ 	.word	0xffffffff


	//   ....[17]....
        /*0578*/ 	.word	0xffffffff


	//   ....[18]....
        /*057c*/ 	.word	0xffffffff


	//   ....[19]....
        /*0580*/ 	.word	0xffffffff


	//   ....[20]....
        /*0584*/ 	.word	0xffffffff


	//   ....[21]....
        /*0588*/ 	.word	0xffffffff


	//   ....[22]....
        /*058c*/ 	.word	0xffffffff


	//   ....[23]....
        /*0590*/ 	.word	0xffffffff


	//   ....[24]....
        /*0594*/ 	.word	0xffffffff


	//   ....[25]....
        /*0598*/ 	.word	0xffffffff


	//   ....[26]....
        /*059c*/ 	.word	0xffffffff


	//   ....[27]....
        /*05a0*/ 	.word	0xffffffff


	//   ....[28]....
        /*05a4*/ 	.word	0xffffffff


	//   ....[29]....
        /*05a8*/ 	.word	0xffffffff


	//   ....[30]....
        /*05ac*/ 	.word	0xffffffff


	//   ....[31]....
        /*05b0*/ 	.word	0xffffffff


	//   ....[32]....
        /*05b4*/ 	.word	0xffffffff


	//   ....[33]....
        /*05b8*/ 	.word	0xffffffff


	//   ....[34]....
        /*05bc*/ 	.word	0xffffffff


	//   ....[35]....
        /*05c0*/ 	.word	0xffffffff


	//   ....[36]....
        /*05c4*/ 	.word	0xffffffff


	//   ....[37]....
        /*05c8*/ 	.word	0xffffffff


	//   ....[38]....
        /*05cc*/ 	.word	0xffffffff


	//   ....[39]....
        /*05d0*/ 	.word	0xffffffff


	//   ....[40]....
        /*05d4*/ 	.word	0xffffffff


	//   ....[41]....
        /*05d8*/ 	.word	0xffffffff


	//   ....[42]....
        /*05dc*/ 	.word	0xffffffff


	//   ....[43]....
        /*05e0*/ 	.word	0xffffffff


	//   ....[44]....
        /*05e4*/ 	.word	0xffffffff


	//   ....[45]....
        /*05e8*/ 	.word	0xffffffff


	//   ....[46]....
        /*05ec*/ 	.word	0xffffffff


	//   ....[47]....
        /*05f0*/ 	.word	0xffffffff


	//   ....[48]....
        /*05f4*/ 	.word	0xffffffff


	//   ....[49]....
        /*05f8*/ 	.word	0xffffffff


	//   ....[50]....
        /*05fc*/ 	.word	0xffffffff


	//   ....[51]....
        /*0600*/ 	.word	0xffffffff


	//   ....[52]....
        /*0604*/ 	.word	0xffffffff


	//   ....[53]....
        /*0608*/ 	.word	0xffffffff


	//   ....[54]....
        /*060c*/ 	.word	0xffffffff


	//   ....[55]....
        /*0610*/ 	.word	0xffffffff


	//   ....[56]....
        /*0614*/ 	.word	0xffffffff


	//   ....[57]....
        /*0618*/ 	.word	0xffffffff


	//   ....[58]....
        /*061c*/ 	.word	0xffffffff


	//   ....[59]....
        /*0620*/ 	.word	0xffffffff


	//   ....[60]....
        /*0624*/ 	.word	0xffffffff


	//   ....[61]....
        /*0628*/ 	.word	0xffffffff


	//   ....[62]....
        /*062c*/ 	.word	0xffffffff


	//   ....[63]....
        /*0630*/ 	.word	0xffffffff


	//----- nvinfo : EIATTR_COOP_GROUP_INSTR_OFFSETS
	.align		4
.L_354:
        /*0634*/ 	.byte	0x04, 0x28
        /*0636*/ 	.short	(.L_356 - .L_355)


	//   ....[0]....
.L_355:
        /*0638*/ 	.word	0x00000050


	//   ....[1]....
        /*063c*/ 	.word	0x000018f0


	//   ....[2]....
        /*0640*/ 	.word	0x00001900


	//   ....[3]....
        /*0644*/ 	.word	0x00001920


	//   ....[4]....
        /*0648*/ 	.word	0x00001930


	//   ....[5]....
        /*064c*/ 	.word	0x00001a60


	//   ....[6]....
        /*0650*/ 	.word	0x00001a80


	//   ....[7]....
        /*0654*/ 	.word	0x00001b20


	//   ....[8]....
        /*0658*/ 	.word	0x00001b40


	//   ....[9]....
        /*065c*/ 	.word	0x00003a00


	//   ....[10]....
        /*0660*/ 	.word	0x00003a10


	//   ....[11]....
        /*0664*/ 	.word	0x00004290


	//   ....[12]....
        /*0668*/ 	.word	0x000043f0


	//   ....[13]....
        /*066c*/ 	.word	0x00004400


	//   ....[14]....
        /*0670*/ 	.word	0x00004450


	//   ....[15]....
        /*0674*/ 	.word	0x00006970


	//   ....[16]....
        /*0678*/ 	.word	0x00007d00


	//   ....[17]....
        /*067c*/ 	.word	0x00007e30


	//   ....[18]....
        /*0680*/ 	.word	0x00008310


	//   ....[19]....
        /*0684*/ 	.word	0x000083f0


	//   ....[20]....
        /*0688*/ 	.word	0x000084c0


	//   ....[21]....
        /*068c*/ 	.word	0x0000c820


	//   ....[22]....
        /*0690*/ 	.word	0x0000c860


	//   ....[23]....
        /*0694*/ 	.word	0x0000c880


	//   ....[24]....
        /*0698*/ 	.word	0x0000c8a0


	//   ....[25]....
        /*069c*/ 	.word	0x0000ee90


	//   ....[26]....
        /*06a0*/ 	.word	0x0000eee0


	//   ....[27]....
        /*06a4*/ 	.word	0x0000ef00


	//   ....[28]....
        /*06a8*/ 	.word	0x0000ef20


	//   ....[29]....
        /*06ac*/ 	.word	0x0000ff40


	//   ....[30]....
        /*06b0*/ 	.word	0x000102b0


	//   ....[31]....
        /*06b4*/ 	.word	0x000102e0


	//   ....[32]....
        /*06b8*/ 	.word	0x00010300


	//   ....[33]....
        /*06bc*/ 	.word	0x00010330


	//   ....[34]....
        /*06c0*/ 	.word	0x00010500


	//   ....[35]....
        /*06c4*/ 	.word	0x00010520


	//   ....[36]....
        /*06c8*/ 	.word	0x000106e0


	//   ....[37]....
        /*06cc*/ 	.word	0x00010710


	//   ....[38]....
        /*06d0*/ 	.word	0x00010810


	//   ....[39]....
        /*06d4*/ 	.word	0x00010840


	//   ....[40]....
        /*06d8*/ 	.word	0x00010940


	//   ....[41]....
        /*06dc*/ 	.word	0x00010960


	//   ....[42]....
        /*06e0*/ 	.word	0x00010f10


	//   ....[43]....
        /*06e4*/ 	.word	0x00010f30


	//   ....[44]....
        /*06e8*/ 	.word	0x000110c0


	//   ....[45]....
        /*06ec*/ 	.word	0x000110d0


	//   ....[46]....
        /*06f0*/ 	.word	0x00011250


	//   ....[47]....
        /*06f4*/ 	.word	0x00011270


	//   ....[48]....
        /*06f8*/ 	.word	0x000113f0


	//   ....[49]....
        /*06fc*/ 	.word	0x00011400


	//   ....[50]....
        /*0700*/ 	.word	0x000115f0


	//   ....[51]....
        /*0704*/ 	.word	0x000116d0


	//   ....[52]....
        /*0708*/ 	.word	0x00011730


	//   ....[53]....
        /*070c*/ 	.word	0x00011780


	//   ....[54]....
        /*0710*/ 	.word	0x000117d0


	//   ....[55]....
        /*0714*/ 	.word	0x00011840


	//   ....[56]....
        /*0718*/ 	.word	0x000118b0


	//   ....[57]....
        /*071c*/ 	.word	0x00011910


	//   ....[58]....
        /*0720*/ 	.word	0x00011970


	//   ....[59]....
        /*0724*/ 	.word	0x000119d0


	//   ....[60]....
        /*0728*/ 	.word	0x00011a40


	//   ....[61]....
        /*072c*/ 	.word	0x00011aa0


	//   ....[62]....
        /*0730*/ 	.word	0x00011b00


	//   ....[63]....
        /*0734*/ 	.word	0x00011b70


	//----- nvinfo : EIATTR_EXIT_INSTR_OFFSETS
	.align		4
.L_356:
        /*0738*/ 	.byte	0x04, 0x1c
        /*073a*/ 	.short	(.L_358 - .L_357)


	//   ....[0]....
.L_357:
        /*073c*/ 	.word	0x000000a0


	//   ....[1]....
        /*0740*/ 	.word	0x00011690


	//----- nvinfo : EIATTR_MAX_THREADS
	.align		4
.L_358:
        /*0744*/ 	.byte	0x04, 0x05
        /*0746*/ 	.short	(.L_360 - .L_359)
.L_359:
        /*0748*/ 	.word	0x00000100
        /*074c*/ 	.word	0x00000001
        /*0750*/ 	.word	0x00000001


	//----- nvinfo : EIATTR_CRS_STACK_SIZE
	.align		4
.L_360:
        /*0754*/ 	.byte	0x04, 0x1e
        /*0756*/ 	.short	(.L_362 - .L_361)
.L_361:
        /*0758*/ 	.word	0x00000000
.L_362:


//--------------------- .nv.info._ZN7cutlass13device_kernelIN5flash19enable_sm80_to_sm89INS1_16FlashAttnFwdSm80INS1_25CollectiveMainloopFwdSm80ILi8ELi1ELb1EN4cute5tupleIJNS5_1CILi128EEENS7_ILi96EEENS7_ILi192EEEEEELi192ENS_6half_tEfNS_4arch4Sm80ELb1ELb0ELb1ELb1ELb0ELb0ELb1ELb0EEENS1_21CollectiveEpilogueFwdINS6_IJS8_SA_S9_EEENS6_IJNS7_ILi1EEESI_SI_EEESC_SE_Li256ELb1ELb1ELb0ELb0EEENS1_19SingleTileSchedulerILb1ELb0ELb1ELi128EEEEEEEEEvNT_6ParamsE --------------------------
	.section	.nv.info._ZN7cutlass13device_kernelIN5flash19enable_sm80_to_sm89INS1_16FlashAttnFwdSm80INS1_25CollectiveMainloopFwdSm80ILi8ELi1ELb1EN4cute5tupleIJNS5_1CILi128EEENS7_ILi96EEENS7_ILi192EEEEEELi192ENS_6half_tEfNS_4arch4Sm80ELb1ELb0ELb1ELb1ELb0ELb0ELb1ELb0EEENS1_21CollectiveEpilogueFwdINS6_IJS8_SA_S9_EEENS6_IJNS7_ILi1EEESI_SI_EEESC_SE_Li256ELb1ELb1ELb0ELb0EEENS1_19SingleTileSchedulerILb1ELb0ELb1ELi128EEEEEEEEEvNT_6ParamsE,"",@"SHT_CUDA_INFO"
	.sectionflags	@""
	.align	4


	//----- nvinfo : EIATTR_CUDA_API_VERSION
	.align		4
        /*0000*/ 	.byte	0x04, 0x37
        /*0002*/ 	.short	(.L_364 - .L_363)
.L_363:
        /*0004*/ 	.word	0x00000082


	//----- nvinfo : EIATTR_SW2861232_WAR
	.align		4
.L_364:
        /*0008*/ 	.byte	0x01, 0x35
	.zero		2


	//----- nvinfo : EIATTR_PARAM_CBANK
	.align		4
        /*000c*/ 	.byte	0x04, 0x0a
        /*000e*/ 	.short	(.L_366 - .L_365)
	.align		4
.L_365:
        /*0010*/ 	.word	index@(.nv.constant0._ZN7cutlass13device_kernelIN5flash19enable_sm80_to_sm89INS1_16FlashAttnFwdSm80INS1_25CollectiveMainloopFwdSm80ILi8ELi1ELb1EN4cute5tupleIJNS5_1CILi128EEENS7_ILi96EEENS7_ILi192EEEEEELi192ENS_6half_tEfNS_4arch4Sm80ELb1ELb0ELb1ELb1ELb0ELb0ELb1ELb0EEENS1_21CollectiveEpilogueFwdINS6_IJS8_SA_S9_EEENS6_IJNS7_ILi1EEESI_SI_EEESC_SE_Li256ELb1ELb1ELb0ELb0EEENS1_19SingleTileSchedulerILb1ELb0ELb1ELi128EEEEEEEEEvNT_6ParamsE)
        /*0014*/ 	.short	0x0160
        /*0016*/ 	.short	0x0418


	//----- nvinfo : EIATTR_CBANK_PARAM_SIZE
	.align		4
.L_366:
        /*0018*/ 	.byte	0x03, 0x19
        /*001a*/ 	.short	0x0418


	//----- nvinfo : EIATTR_KPARAM_INFO
	.align		4
        /*001c*/ 	.byte	0x04, 0x17
        /*001e*/ 	.short	(.L_368 - .L_367)
.L_367:
        /*0020*/ 	.word	0x00000000
        /*0024*/ 	.short	0x0000
        /*0026*/ 	.short	0x0000
        /*0028*/ 	.byte	0x00, 0xf0, 0x61, 0x10


	//----- nvinfo : EIATTR_MAXREG_COUNT
	.align		4
.L_368:
        /*002c*/ 	.byte	0x03, 0x1b
        /*002e*/ 	.short	0x00ff


	//----- nvinfo : EIATTR_NUM_BARRIERS
	.align		4
        /*0030*/ 	.byte	0x02, 0x4c
        /*0032*/ 	.byte	0x02
	.zero		1


	//----- nvinfo : EIATTR_ANNOTATIONS
	.align		4
        /*0034*/ 	.byte	0x04, 0x55
        /*0036*/ 	.short	(.L_370 - .L_369)


	//   ....[0]....
.L_369:
        /* <DEDUP_REMOVED lines=32> */


	//----- nvinfo : EIATTR_MERCURY_ISA_VERSION
	.align		4
.L_370:
        /*0228*/ 	.byte	0x03, 0x5f
        /*022a*/ 	.short	0x0000


	//----- nvinfo : EIATTR_COOP_GROUP_MASK_REGIDS
	.align		4
        /*022c*/ 	.byte	0x04, 0x29
        /*022e*/ 	.short	(.L_372 - .L_371)


	//   ....[0]....
.L_371:
        /*0230*/ 	.word	0xffffffff


	//   ....[1]....
        /*0234*/ 	.word	0xffffffff


	//   ....[2]....
        /*0238*/ 	.word	0xffffffff


	//   ....[3]....
        /*023c*/ 	.word	0xffffffff


	//   ....[4]....
        /*0240*/ 	.word	0xffffffff


	//   ....[5]....
        /*0244*/ 	.word	0xffffffff


	//   ....[6]....
        /*0248*/ 	.word	0xffffffff


	//   ....[7]....
        /*024c*/ 	.word	0xffffffff


	//   ....[8]....
        /*0250*/ 	.word	0xffffffff


	//   ....[9]....
        /*0254*/ 	.word	0xffffffff


	//   ....[10]....
        /*0258*/ 	.word	0xffffffff


	//   ....[11]....
        /*025c*/ 	.word	0xffffffff


	//   ....[12]....
        /*0260*/ 	.word	0xffffffff


	//   ....[13]....
        /*0264*/ 	.word	0xffffffff


	//   ....[14]....
        /*0268*/ 	.word	0xffffffff


	//   ....[15]....
        /*026c*/ 	.word	0xffffffff


	//   ....[16]....
        /*0270*/ 	.word	0xffffffff


	//   ....[17]....
        /*0274*/ 	.word	0xffffffff


	//   ....[18]....
        /*0278*/ 	.word	0xffffffff


	//   ....[19]....
        /*027c*/ 	.word	0xffffffff


	//   ....[20]....
        /*0280*/ 	.word	0xffffffff


	//   ....[21]....
        /*0284*/ 	.word	0xffffffff


	//   ....[22]....
        /*0288*/ 	.word	0xffffffff


	//   ....[23]....
        /*028c*/ 	.word	0xffffffff


	//   ....[24]....
        /*0290*/ 	.word	0xffffffff


	//   ....[25]....
        /*0294*/ 	.word	0xffffffff


	//   ....[26]....
        /*0298*/ 	.word	0xffffffff


	//   ....[27]....
        /*029c*/ 	.word	0xffffffff


	//   ....[28]....
        /*02a0*/ 	.word	0xffffffff


	//   ....[29]....
        /*02a4*/ 	.word	0xffffffff


	//   ....[30]....
        /*02a8*/ 	.word	0xffffffff


	//   ....[31]....
        /*02ac*/ 	.word	0xffffffff


	//   ....[32]....
        /*02b0*/ 	.word	0xffffffff


	//   ....[33]....
        /*02b4*/ 	.word	0xffffffff


	//   ....[34]....
        /*02b8*/ 	.word	0xffffffff


	//   ....[35]....
        /*02bc*/ 	.word	0xffffffff


	//   ....[36]....
        /*02c0*/ 	.word	0xffffffff


	//   ....[37]....
        /*02c4*/ 	.word	0xffffffff


	//   ....[38]....
        /*02c8*/ 	.word	0xffffffff


	//   ....[39]....
        /*02cc*/ 	.word	0xffffffff


	//   ....[40]....
        /*02d0*/ 	.word	0xffffffff


	//   ....[41]....
        /*02d4*/ 	.word	0xffffffff


	//   ....[42]....
        /*02d8*/ 	.word	0xffffffff


	//   ....[43]....
        /*02dc*/ 	.word	0xffffffff


	//   ....[44]....
        /*02e0*/ 	.word	0xffffffff


	//   ....[45]....
        /*02e4*/ 	.word	0xffffffff


	//   ....[46]....
        /*02e8*/ 	.word	0xffffffff


	//   ....[47]....
        /*02ec*/ 	.word	0xffffffff


	//   ....[48]....
        /*02f0*/ 	.word	0xffffffff


	//----- nvinfo : EIATTR_COOP_GROUP_INSTR_OFFSETS
	.align		4
.L_372:
        /*02f4*/ 	.byte	0x04, 0x28
        /*02f6*/ 	.short	(.L_374 - .L_373)


	//   ....[0]....
.L_373:
        /*02f8*/ 	.word	0x00000090


	//   ....[1]....
        /*02fc*/ 	.word	0x000011b0


	//   ....[2]....
        /*0300*/ 	.word	0x000011f0


	//   ....[3]....
        /*0304*/ 	.word	0x00001240


	//   ....[4]....
        /*0308*/ 	.word	0x000012e0


	//   ....[5]....
        /*030c*/ 	.word	0x00001480


	//   ....[6]....
        /*0310*/ 	.word	0x000014c0


	//   ....[7]....
        /*0314*/ 	.word	0x00001540


	//   ....[8]....
        /*0318*/ 	.word	0x00001550


	//   ....[9]....
        /*031c*/ 	.word	0x00003a80


	//   ....[10]....
        /*0320*/ 	.word	0x00003af0


	//   ....[11]....
        /*0324*/ 	.word	0x00004480


	//   ....[12]....
        /*0328*/ 	.word	0x00004550


	//   ....[13]....
        /*032c*/ 	.word	0x00004560


	//   ....[14]....
        /*0330*/ 	.word	0x00004590


	//   ....[15]....
        /*0334*/ 	.word	0x00008080


	//   ....[16]....
        /*0338*/ 	.word	0x000080b0


	//   ....[17]....
        /*033c*/ 	.word	0x00008c70


	//   ....[18]....
        /*0340*/ 	.word	0x00008e60


	//   ....[19]....
        /*0344*/ 	.word	0x00008ee0


	//   ....[20]....
        /*0348*/ 	.word	0x00008f70


	//   ....[21]....
        /*034c*/ 	.word	0x0000d130


	//   ....[22]....
        /*0350*/ 	.word	0x0000d170


	//   ....[23]....
        /*0354*/ 	.word	0x0000d190


	//   ....[24]....
        /*0358*/ 	.word	0x0000d1b0


	//   ....[25]....
        /*035c*/ 	.word	0x0000f700


	//   ....[26]....
        /*0360*/ 	.word	0x0000f710


	//   ....[27]....
        /*0364*/ 	.word	0x0000f740


	//   ....[28]....
        /*0368*/ 	.word	0x0000f750


	//   ....[29]....
        /*036c*/ 	.word	0x00010cc0


	//   ....[30]....
        /*0370*/ 	.word	0x00010d10


	//   ....[31]....
        /*0374*/ 	.word	0x00010d40


	//   ....[32]....
        /*0378*/ 	.word	0x00010d60


	//   ....[33]....
        /*037c*/ 	.word	0x00010f40


	//   ....[34]....
        /*0380*/ 	.word	0x00010f50


	//   ....[35]....
        /*0384*/ 	.word	0x000110d0


	//   ....[36]....
        /*0388*/ 	.word	0x00011100


	//   ....[37]....
        /*038c*/ 	.word	0x00011250


	//   ....[38]....
        /*0390*/ 	.word	0x00011280


	//   ....[39]....
        /*0394*/ 	.word	0x000113d0


	//   ....[40]....
        /*0398*/ 	.word	0x000113f0


	//   ....[41]....
        /*039c*/ 	.word	0x00011bf0


	//   ....[42]....
        /*03a0*/ 	.word	0x00011c10


	//   ....[43]....
        /*03a4*/ 	.word	0x00011d60


	//   ....[44]....
        /*03a8*/ 	.word	0x00011d90


	//   ....[45]....
        /*03ac*/ 	.word	0x00011ec0


	//   ....[46]....
        /*03b0*/ 	.word	0x00011ef0


	//   ....[47]....
        /*03b4*/ 	.word	0x00012020


	//   ....[48]....
        /*03b8*/ 	.word	0x00012040


	//----- nvinfo : EIATTR_EXIT_INSTR_OFFSETS
	.align		4
.L_374:
        /*03bc*/ 	.byte	0x04, 0x1c
        /*03be*/ 	.short	(.L_376 - .L_375)


	//   ....[0]....
.L_375:
        /*03c0*/ 	.word	0x00000350


	//   ....[1]....
        /*03c4*/ 	.word	0x00011400


	//   ....[2]....
        /*03c8*/ 	.word	0x000114d0


	//   ....[3]....
        /*03cc*/ 	.word	0x00011530


	//   ....[4]....
        /*03d0*/ 	.word	0x00012050


	//   ....[5]....
        /*03d4*/ 	.word	0x00012100


	//   ....[6]....
        /*03d8*/ 	.word	0x00012160


	//----- nvinfo : EIATTR_CTAIDZ_USED
	.align		4
.L_376:
        /*03dc*/ 	.byte	0x01, 0x04
	.zero		2


	//----- nvinfo : EIATTR_MAX_THREADS
	.align		4
        /*03e0*/ 	.byte	0x04, 0x05
        /*03e2*/ 	.short	(.L_378 - .L_377)
.L_377:
        /*03e4*/ 	.word	0x00000100
        /*03e8*/ 	.word	0x00000001
        /*03ec*/ 	.word	0x00000001


	//----- nvinfo : EIATTR_CRS_STACK_SIZE
	.align		4
.L_378:
        /*03f0*/ 	.byte	0x04, 0x1e
        /*03f2*/ 	.short	(.L_380 - .L_379)
.L_379:
        /*03f4*/ 	.word	0x00000000
.L_380:


//--------------------- .nv.info._ZN7cutlass13device_kernelIN5flash19enable_sm80_to_sm89INS1_16FlashAttnFwdSm80INS1_25CollectiveMainloopFwdSm80ILi8ELi1ELb0EN4cute5tupleIJNS5_1CILi128EEENS7_ILi64EEENS7_ILi192EEEEEELi192ENS_6half_tEfNS_4arch4Sm80ELb1ELb0ELb1ELb1ELb0ELb1ELb1ELb0EEENS1_21CollectiveEpilogueFwdINS6_IJS8_SA_S9_EEENS6_IJNS7_ILi1EEESI_SI_EEESC_SE_Li256ELb1ELb1ELb0ELb0EEENS1_19SingleTileSchedulerILb1ELb0ELb1ELi128EEEEEEEEEvNT_6ParamsE --------------------------
	.section	.nv.info._ZN7cutlass13device_kernelIN5flash19enable_sm80_to_sm89INS1_16FlashAttnFwdSm80INS1_25CollectiveMainloopFwdSm80ILi8ELi1ELb0EN4cute5tupleIJNS5_1CILi128EEENS7_ILi64EEENS7_ILi192EEEEEELi192ENS_6half_tEfNS_4arch4Sm80ELb1ELb0ELb1ELb1ELb0ELb1ELb1ELb0EEENS1_21CollectiveEpilogueFwdINS6_IJS8_SA_S9_EEENS6_IJNS7_ILi1EEESI_SI_EEESC_SE_Li256ELb1ELb1ELb0ELb0EEENS1_19SingleTileSchedulerILb1ELb0ELb1ELi128EEEEEEEEEvNT_6ParamsE,"",@"SHT_CUDA_INFO"
	.sectionflags	@""
	.align	4


	//----- nvinfo : EIATTR_CUDA_API_VERSION
	.align		4
        /*0000*/ 	.byte	0x04, 0x37
        /*0002*/ 	.short	(.L_382 - .L_381)
.L_381:
        /*0004*/ 	.word	0x00000082


	//----- nvinfo : EIATTR_SW2861232_WAR
	.align		4
.L_382:
        /*0008*/ 	.byte	0x01, 0x35
	.zero		2


	//----- nvinfo : EIATTR_PARAM_CBANK
	.align		4
        /*000c*/ 	.byte	0x04, 0x0a
        /*000e*/ 	.short	(.L_384 - .L_383)
	.align		4
.L_383:
        /*0010*/ 	.word	index@(.nv.constant0._ZN7cutlass13device_kernelIN5flash19enable_sm80_to_sm89INS1_16FlashAttnFwdSm80INS1_25CollectiveMainloopFwdSm80ILi8ELi1ELb0EN4cute5tupleIJNS5_1CILi128EEENS7_ILi64EEENS7_ILi192EEEEEELi192ENS_6half_tEfNS_4arch4Sm80ELb1ELb0ELb1ELb1ELb0ELb1ELb1ELb0EEENS1_21CollectiveEpilogueFwdINS6_IJS8_SA_S9_EEENS6_IJNS7_ILi1EEESI_SI_EEESC_SE_Li256ELb1ELb1ELb0ELb0EEENS1_19SingleTileSchedulerILb1ELb0ELb1ELi128EEEEEEEEEvNT_6ParamsE)
        /*0014*/ 	.short	0x0160
        /*0016*/ 	.short	0x0418


	//----- nvinfo : EIATTR_CBANK_PARAM_SIZE
	.align		4
.L_384:
        /*0018*/ 	.byte	0x03, 0x19
        /*001a*/ 	.short	0x0418


	//----- nvinfo : EIATTR_KPARAM_INFO
	.align		4
        /*001c*/ 	.byte	0x04, 0x17
        /*001e*/ 	.short	(.L_386 - .L_385)
.L_385:
        /*0020*/ 	.word	0x00000000
        /*0024*/ 	.short	0x0000
        /*0026*/ 	.short	0x0000
        /*0028*/ 	.byte	0x00, 0xf0, 0x61, 0x10


	//----- nvinfo : EIATTR_MAXREG_COUNT
	.align		4
.L_386:
        /*002c*/ 	.byte	0x03, 0x1b
        /*002e*/ 	.short	0x00ff


	//----- nvinfo : EIATTR_NUM_BARRIERS
	.align		4
        /*0030*/ 	.byte	0x02, 0x4c
        /*0032*/ 	.byte	0x02
	.zero		1


	//----- nvinfo : EIATTR_MERCURY_ISA_VERSION
	.align		4
        /*0034*/ 	.byte	0x03, 0x5f
        /*0036*/ 	.short	0x0000


	//----- nvinfo : EIATTR_COOP_GROUP_MASK_REGIDS
	.align		4
        /*0038*/ 	.byte	0x04, 0x29
        /*003a*/ 	.short	(.L_388 - .L_387)


	//   ....[0]....
.L_387:
        /*003c*/ 	.word	0xffffffff


	//   ....[1]....
        /*0040*/ 	.word	0xffffffff


	//   ....[2]....
        /*0044*/ 	.word	0xffffffff


	//   ....[3]....
        /*0048*/ 	.word	0xffffffff


	//   ....[4]....
        /*004c*/ 	.word	0xffffffff


	//   ....[5]....
        /*0050*/ 	.word	0xffffffff


	//   ....[6]....
        /*0054*/ 	.word	0xffffffff


	//   ....[7]....
        /*0058*/ 	.word	0xffffffff


	//   ....[8]....
        /*005c*/ 	.word	0xffffffff


	//   ....[9]....
        /*0060*/ 	.word	0xffffffff


	//   ....[10]....
        /*0064*/ 	.word	0xffffffff


	//   ....[11]....
        /*0068*/ 	.word	0xffffffff


	//   ....[12]....
        /*006c*/ 	.word	0xffffffff


	//   ....[13]....
        /*0070*/ 	.word	0xffffffff


	//   ....[14]....
        /*0074*/ 	.word	0xffffffff


	//   ....[15]....
        /*0078*/ 	.word	0xffffffff


	//   ....[16]....
        /*007c*/ 	.word	0xffffffff


	//   ....[17]....
        /*0080*/ 	.word	0xffffffff


	//   ....[18]....
        /*0084*/ 	.word	0xffffffff


	//   ....[19]....
        /*0088*/ 	.word	0xffffffff


	//   ....[20]....
        /*008c*/ 	.word	0xffffffff


	//   ....[21]....
        /*0090*/ 	.word	0xffffffff


	//   ....[22]....
        /*0094*/ 	.word	0xffffffff


	//   ....[23]....
        /*0098*/ 	.word	0xffffffff


	//   ....[24]....
        /*009c*/ 	.word	0xffffffff


	//   ....[25]....
        /*00a0*/ 	.word	0xffffffff


	//   ....[26]....
        /*00a4*/ 	.word	0xffffffff


	//   ....[27]....
        /*00a8*/ 	.word	0xffffffff


	//   ....[28]....
        /*00ac*/ 	.word	0xffffffff


	//   ....[29]....
        /*00b0*/ 	.word	0xffffffff


	//   ....[30]....
        /*00b4*/ 	.word	0xffffffff


	//   ....[31]....
        /*00b8*/ 	.word	0xffffffff


	//   ....[32]....
        /*00bc*/ 	.word	0xffffffff


	//   ....[33]....
        /*00c0*/ 	.word	0xffffffff


	//   ....[34]....
        /*00c4*/ 	.word	0xffffffff


	//   ....[35]....
        /*00c8*/ 	.word	0xffffffff


	//   ....[36]....
        /*00cc*/ 	.word	0xffffffff


	//   ....[37]....
        /*00d0*/ 	.word	0xffffffff


	//   ....[38]....
        /*00d4*/ 	.word	0xffffffff


	//   ....[39]....
        /*00d8*/ 	.word	0xffffffff


	//   ....[40]....
        /*00dc*/ 	.word	0xffffffff


	//   ....[41]....
        /*00e0*/ 	.word	0xffffffff


	//   ....[42]....
        /*00e4*/ 	.word	0xffffffff


	//   ....[43]....
        /*00e8*/ 	.word	0xffffffff


	//   ....[44]....
        /*00ec*/ 	.word	0xffffffff


	//   ....[45]....
        /*00f0*/ 	.word	0xffffffff


	//   ....[46]....
        /*00f4*/ 	.word	0xffffffff


	//   ....[47]....
        /*00f8*/ 	.word	0xffffffff


	//   ....[48]....
        /*00fc*/ 	.word	0xffffffff


	//   ....[49]....
        /*0100*/ 	.word	0xffffffff


	//   ....[50]....
        /*0104*/ 	.word	0xffffffff


	//   ....[51]....
        /*0108*/ 	.word	0xffffffff


	//   ....[52]....
        /*010c*/ 	.word	0xffffffff


	//   ....[53]....
        /*0110*/ 	.word	0xffffffff


	//   ....[54]....
        /*0114*/ 	.word	0xffffffff


	//   ....[55]....
        /*0118*/ 	.word	0xffffffff


	//   ....[56]....
        /*011c*/ 	.word	0xffffffff


	//   ....[57]....
        /*0120*/ 	.word	0xffffffff


	//   ....[58]....
        /*0124*/ 	.word	0xffffffff


	//   ....[59]....
        /*0128*/ 	.word	0xffffffff


	//   ....[60]....
        /*012c*/ 	.word	0xffffffff


	//   ....[61]....
        /*0130*/ 	.word	0xffffffff


	//   ....[62]....
        /*0134*/ 	.word	0xffffffff


	//   ....[63]....
        /*0138*/ 	.word	0xffffffff


	//   ....[64]....
        /*013c*/ 	.word	0xffffffff


	//----- nvinfo : EIATTR_COOP_GROUP_INSTR_OFFSETS
	.align		4
.L_388:
        /*0140*/ 	.byte	0x04, 0x28
        /*0142*/ 	.short	(.L_390 - .L_389)


	//   ....[0]....
.L_389:
        /*0144*/ 	.word	0x00000080


	//   ....[1]....
        /*0148*/ 	.word	0x000067a0


	//   ....[2]....
        /*014c*/ 	.word	0x000067d0


	//   ....[3]....
        /*0150*/ 	.word	0x00006910


	//   ....[4]....
        /*0154*/ 	.word	0x00006940


	//   ....[5]....
        /*0158*/ 	.word	0x00006a80


	//   ....[6]....
        /*015c*/ 	.word	0x00006ab0


	//   ....[7]....
        /*0160*/ 	.word	0x00006be0


	//   ....[8]....
        /*0164*/ 	.word	0x00006c20


	//   ....[9]....
        /*0168*/ 	.word	0x00007350


	//   ....[10]....
        /*016c*/ 	.word	0x00007370


	//   ....[11]....
        /*0170*/ 	.word	0x00007380


	//   ....[12]....
        /*0174*/ 	.word	0x00007390


	//   ....[13]....
        /*0178*/ 	.word	0x000077d0


	//   ....[14]....
        /*017c*/ 	.word	0x00007a90


	//   ....[15]....
        /*0180*/ 	.word	0x00007ad0


	//   ....[16]....
        /*0184*/ 	.word	0x00007b10


	//   ....[17]....
        /*0188*/ 	.word	0x0000a930


	//   ....[18]....
        /*018c*/ 	.word	0x0000a950


	//   ....[19]....
        /*0190*/ 	.word	0x0000a960


	//   ....[20]....
        /*0194*/ 	.word	0x0000a970


	//   ....[21]....
        /*0198*/ 	.word	0x0000ac50


	//   ....[22]....
        /*019c*/ 	.word	0x0000ad50


	//   ....[23]....
        /*01a0*/ 	.word	0x0000aea0


	//   ....[24]....
        /*01a4*/ 	.word	0x0000aee0


	//   ....[25]....
        /*01a8*/ 	.word	0x0000f110


	//   ....[26]....
        /*01ac*/ 	.word	0x0000f130


	//   ....[27]....
        /*01b0*/ 	.word	0x0000f8a0


	//   ....[28]....
        /*01b4*/ 	.word	0x0000f9d0


	//   ....[29]....
        /*01b8*/ 	.word	0x0000f9f0


	//   ....[30]....
        /*01bc*/ 	.word	0x0000fa70


	//   ....[31]....
        /*01c0*/ 	.word	0x00011250


	//   ....[32]....
        /*01c4*/ 	.word	0x00011c50


	//   ....[33]....
        /*01c8*/ 	.word	0x000123c0


	//   ....[34]....
        /*01cc*/ 	.word	0x00012520


	//   ....[35]....
        /*01d0*/ 	.word	0x00012620


	//   ....[36]....
        /*01d4*/ 	.word	0x00012790


	//   ....[37]....
        /*01d8*/ 	.word	0x00015390


	//   ....[38]....
        /*01dc*/ 	.word	0x000153d0


	//   ....[39]....
        /*01e0*/ 	.word	0x000153f0


	//   ....[40]....
        /*01e4*/ 	.word	0x00015410


	//   ....[41]....
        /*01e8*/ 	.word	0x00016d70


	//   ....[42]....
        /*01ec*/ 	.word	0x00016d90


	//   ....[43]....
        /*01f0*/ 	.word	0x00016dc0


	//   ....[44]....
        /*01f4*/ 	.word	0x00016dd0


	//   ....[45]....
        /*01f8*/ 	.word	0x00018360


	//   ....[46]....
        /*01fc*/ 	.word	0x00018380


	//   ....[47]....
        /*0200*/ 	.word	0x000183c0


	//   ....[48]....
        /*0204*/ 	.word	0x000183f0


	//   ....[49]....
        /*0208*/ 	.word	0x000185a0


	//   ....[50]....
        /*020c*/ 	.word	0x000185b0


	//   ....[51]....
        /*0210*/ 	.word	0x00018730


	//   ....[52]....
        /*0214*/ 	.word	0x00018760


	//   ....[53]....
        /*0218*/ 	.word	0x000188b0


	//   ....[54]....
        /*021c*/ 	.word	0x000188e0


	//   ....[55]....
        /*0220*/ 	.word	0x00018a30


	//   ....[56]....
        /*0224*/ 	.word	0x00018a50


	//   ....[57]....
        /*0228*/ 	.word	0x00019200


	//   ....[58]....
        /*022c*/ 	.word	0x00019220


	//   ....[59]....
        /*0230*/ 	.word	0x00019370


	//   ....[60]....
        /*0234*/ 	.word	0x000193a0


	//   ....[61]....
        /*0238*/ 	.word	0x000194d0


	//   ....[62]....
        /*023c*/ 	.word	0x00019500


	//   ....[63]....
        /*0240*/ 	.word	0x00019630


	//   ....[64]....
        /*0244*/ 	.word	0x00019650


	//----- nvinfo : EIATTR_EXIT_INSTR_OFFSETS
	.align		4
.L_390:
        /*0248*/ 	.byte	0x04, 0x1c
        /*024a*/ 	.short	(.L_392 - .L_391)


	//   ....[0]....
.L_391:
        /*024c*/ 	.word	0x00000330


	//   ....[1]....
        /*0250*/ 	.word	0x00018a60


	//   ....[2]....
        /*0254*/ 	.word	0x00018b30


	//   ....[3]....
        /*0258*/ 	.word	0x00018b90


	//   ....[4]....
        /*025c*/ 	.word	0x00019660


	//   ....[5]....
        /*0260*/ 	.word	0x00019710


	//   ....[6]....
        /*0264*/ 	.word	0x00019770


	//----- nvinfo : EIATTR_CTAIDZ_USED
	.align		4
.L_392:
        /*0268*/ 	.byte	0x01, 0x04
	.zero		2


	//----- nvinfo : EIATTR_MAX_THREADS
	.align		4
        /*026c*/ 	.byte	0x04, 0x05
        /*026e*/ 	.short	(.L_394 - .L_393)
.L_393:
        /*0270*/ 	.word	0x00000100
        /*0274*/ 	.word	0x00000001
        /*0278*/ 	.word	0x00000001


	//----- nvinfo : EIATTR_CRS_STACK_SIZE
	.align		4
.L_394:
        /*027c*/ 	.byte	0x04, 0x1e
        /*027e*/ 	.short	(.L_396 - .L_395)
.L_395:
        /*0280*/ 	.word	0x00000000
.L_396:


//--------------------- .nv.info._ZN7cutlass13device_kernelIN5flash19enable_sm80_to_sm89INS1_16FlashAttnFwdSm80INS1_25CollectiveMainloopFwdSm80ILi8ELi2ELb1EN4cute5tupleIJNS5_1CILi128EEENS7_ILi96EEENS7_ILi192EEEEEELi192ENS_6half_tEfNS_4arch4Sm80ELb0ELb0ELb1ELb0ELb0ELb0ELb1ELb0EEENS1_21CollectiveEpilogueFwdINS6_IJS8_SA_S9_EEENS6_IJNS7_ILi1EEESI_SI_EEESC_SE_Li256ELb0ELb1ELb0ELb0EEENS1_19SingleTileSchedulerILb0ELb0ELb1ELi128EEEEEEEEEvNT_6ParamsE --------------------------
	.section	.nv.info._ZN7cutlass13device_kernelIN5flash19enable_sm80_to_sm89INS1_16FlashAttnFwdSm80INS1_25CollectiveMainloopFwdSm80ILi8ELi2ELb1EN4cute5tupleIJNS5_1CILi128EEENS7_ILi96EEENS7_ILi192EEEEEELi192ENS_6half_tEfNS_4arch4Sm80ELb0ELb0ELb1ELb0ELb0ELb0ELb1ELb0EEENS1_21CollectiveEpilogueFwdINS6_IJS8_SA_S9_EEENS6_IJNS7_ILi1EEESI_SI_EEESC_SE_Li256ELb0ELb1ELb0ELb0EEENS1_19SingleTileSchedulerILb0ELb0ELb1ELi128EEEEEEEEEvNT_6ParamsE,"",@"SHT_CUDA_INFO"
	.sectionflags	@""
	.align	4


	//----- nvinfo : EIATTR_CUDA_API_VERSION
	.align		4
        /*0000*/ 	.byte	0x04, 0x37
        /*0002*/ 	.short	(.L_398 - .L_397)
.L_397:
        /*0004*/ 	.word	0x00000082


	//----- nvinfo : EIATTR_SW2861232_WAR
	.align		4
.L_398:
        /*0008*/ 	.byte	0x01, 0x35
	.zero		2


	//----- nvinfo : EIATTR_PARAM_CBANK
	.align		4
        /*000c*/ 	.byte	0x04, 0x0a
        /*000e*/ 	.short	(.L_400 - .L_399)
	.align		4
.L_399:
        /*0010*/ 	.word	index@(.nv.constant0._ZN7cutlass13device_kernelIN5flash19enable_sm80_to_sm89INS1_16FlashAttnFwdSm80INS1_25CollectiveMainloopFwdSm80ILi8ELi2ELb1EN4cute5tupleIJNS5_1CILi128EEENS7_ILi96EEENS7_ILi192EEEEEELi192ENS_6half_tEfNS_4arch4Sm80ELb0ELb0ELb1ELb0ELb0ELb0ELb1ELb0EEENS1_21CollectiveEpilogueFwdINS6_IJS8_SA_S9_EEENS6_IJNS7_ILi1EEESI_SI_EEESC_SE_Li256ELb0ELb1ELb0ELb0EEENS1_19SingleTileSchedulerILb0ELb0ELb1ELi128EEEEEEEEEvNT_6ParamsE)
        /*0014*/ 	.short	0x0160
        /*0016*/ 	.short	0x0418


	//----- nvinfo : EIATTR_CBANK_PARAM_SIZE
	.align		4
.L_400:
        /*0018*/ 	.byte	0x03, 0x19
        /*001a*/ 	.short	0x0418


	//----- nvinfo : EIATTR_KPARAM_INFO
	.align		4
        /*001c*/ 	.byte	0x04, 0x17
        /*001e*/ 	.short	(.L_402 - .L_401)
.L_401:
        /*0020*/ 	.word	0x00000000
        /*0024*/ 	.short	0x0000
        /*0026*/ 	.short	0x0000
        /*0028*/ 	.byte	0x00, 0xf0, 0x61, 0x10


	//----- nvinfo : EIATTR_MAXREG_COUNT
	.align		4
.L_402:
        /*002c*/ 	.byte	0x03, 0x1b
        /*002e*/ 	.short	0x00ff


	//----- nvinfo : EIATTR_NUM_BARRIERS
	.align		4
        /*0030*/ 	.byte	0x02, 0x4c
        /*0032*/ 	.byte	0x02
	.zero		1


	//----- nvinfo : EIATTR_ANNOTATIONS
	.align		4
        /*0034*/ 	.byte	0x04, 0x55
        /*0036*/ 	.short	(.L_404 - .L_403)


	//   ....[0]....
.L_403:
        /* <DEDUP_REMOVED lines=17> */


	//----- nvinfo : EIATTR_MERCURY_ISA_VERSION
	.align		4
.L_404:
        /*0130*/ 	.byte	0x03, 0x5f
        /*0132*/ 	.short	0x0000


	//----- nvinfo : EIATTR_COOP_GROUP_MASK_REGIDS
	.align		4
        /*0134*/ 	.byte	0x04, 0x29
        /*0136*/ 	.short	(.L_406 - .L_405)


	//   ....[0]....
.L_405:
        /*0138*/ 	.word	0xffffffff


	//   ....[1]....
        /*013c*/ 	.word	0xffffffff


	//   ....[2]....
        /*0140*/ 	.word	0xffffffff


	//   ....[3]....
        /*0144*/ 	.word	0xffffffff


	//   ....[4]....
        /*0148*/ 	.word	0xffffffff


	//   ....[5]....
        /*014c*/ 	.word	0xffffffff


	//   ....[6]....
        /*0150*/ 	.word	0xffffffff


	//   ....[7]....
        /*0154*/ 	.word	0xffffffff


	//   ....[8]....
        /*0158*/ 	.word	0xffffffff


	//   ....[9]....
        /*015c*/ 	.word	0xffffffff


	//   ....[10]....
        /*0160*/ 	.word	0xffffffff


	//   ....[11]....
        /*0164*/ 	.word	0xffffffff


	//   ....[12]....
        /*0168*/ 	.word	0xffffffff


	//   ....[13]....
        /*016c*/ 	.word	0xffffffff


	//   ....[14]....
        /*0170*/ 	.word	0xffffffff


	//   ....[15]....
        /*0174*/ 	.word	0xffffffff


	//   ....[16]....
        /*0178*/ 	.word	0xffffffff


	//   ....[17]....
        /*017c*/ 	.word	0xffffffff


	//   ....[18]....
        /*0180*/ 	.word	0xffffffff


	//   ....[19]....
        /*0184*/ 	.word	0xffffffff


	//   ....[20]....
        /*0188*/ 	.word	0xffffffff


	//   ....[21]....
        /*018c*/ 	.word	0xffffffff


	//   ....[22]....
        /*0190*/ 	.word	0xffffffff


	//   ....[23]....
        /*0194*/ 	.word	0xffffffff


	//   ....[24]....
        /*0198*/ 	.word	0xffffffff


	//   ....[25]....
        /*019c*/ 	.word	0xffffffff


	//   ....[26]....
        /*01a0*/ 	.word	0xffffffff


	//   ....[27]....
        /*01a4*/ 	.word	0xffffffff


	//   ....[28]....
        /*01a8*/ 	.word	0xffffffff


	//   ....[29]....
        /*01ac*/ 	.word	0xffffffff


	//   ....[30]....
        /*01b0*/ 	.word	0xffffffff


	//   ....[31]....
        /*01b4*/ 	.word	0xffffffff


	//----- nvinfo : EIATTR_COOP_GROUP_INSTR_OFFSETS
	.align		4
.L_406:
        /*01b8*/ 	.byte	0x04, 0x28
        /*01ba*/ 	.short	(.L_408 - .L_407)


	//   ....[0]....
.L_407:
        /*01bc*/ 	.word	0x00000610


	//   ....[1]....
        /*01c0*/ 	.word	0x00000700


	//   ....[2]....
        /*01c4*/ 	.word	0x00000880


	//   ....[3]....
        /*01c8*/ 	.word	0x00000960


	//   ....[4]....
        /*01cc*/ 	.word	0x00000990


	//   ....[5]....
        /*01d0*/ 	.word	0x000009b0


	//   ....[6]....
        /*01d4*/ 	.word	0x00000bc0


	//   ....[7]....
        /*01d8*/ 	.word	0x00000c10


	//   ....[8]....
        /*01dc*/ 	.word	0x000035d0


	//   ....[9]....
        /*01e0*/ 	.word	0x00003680


	//   ....[10]....
        /*01e4*/ 	.word	0x00003690


	//   ....[11]....
        /*01e8*/ 	.word	0x000036c0


	//   ....[12]....
        /*01ec*/ 	.word	0x00007490


	//   ....[13]....
        /*01f0*/ 	.word	0x00007510


	//   ....[14]....
        /*01f4*/ 	.word	0x000077d0


	//   ....[15]....
        /*01f8*/ 	.word	0x00007810


	//   ....[16]....
        /*01fc*/ 	.word	0x00009c60


	//   ....[17]....
        /*0200*/ 	.word	0x00009c70


	//   ....[18]....
        /*0204*/ 	.word	0x00009cc0


	//   ....[19]....
        /*0208*/ 	.word	0x00009cd0


	//   ....[20]....
        /*020c*/ 	.word	0x0000b0a0


	//   ....[21]....
        /*0210*/ 	.word	0x0000b0b0


	//   ....[22]....
        /*0214*/ 	.word	0x0000b0d0


	//   ....[23]....
        /*0218*/ 	.word	0x0000b0e0


	//   ....[24]....
        /*021c*/ 	.word	0x0000b1e0


	//   ....[25]....
        /*0220*/ 	.word	0x0000b200


	//   ....[26]....
        /*0224*/ 	.word	0x0000b360


	//   ....[27]....
        /*0228*/ 	.word	0x0000b390


	//   ....[28]....
        /*022c*/ 	.word	0x0000b4c0


	//   ....[29]....
        /*0230*/ 	.word	0x0000b4f0


	//   ....[30]....
        /*0234*/ 	.word	0x0000b620


	//   ....[31]....
        /*0238*/ 	.word	0x0000b640


	//----- nvinfo : EIATTR_EXIT_INSTR_OFFSETS
	.align		4
.L_408:
        /*023c*/ 	.byte	0x04, 0x1c
        /*023e*/ 	.short	(.L_410 - .L_409)


	//   ....[0]....
.L_409:
        /*0240*/ 	.word	0x00000040


	//   ....[1]....
        /*0244*/ 	.word	0x0000b650


	//   ....[2]....
        /*0248*/ 	.word	0x0000b700


	//   ....[3]....
        /*024c*/ 	.word	0x0000b760


	//----- nvinfo : EIATTR_CTAIDZ_USED
	.align		4
.L_410:
        /*0250*/ 	.byte	0x01, 0x04
	.zero		2


	//----- nvinfo : EIATTR_MAX_THREADS
	.align		4
        /*0254*/ 	.byte	0x04, 0x05
        /*0256*/ 	.short	(.L_412 - .L_411)
.L_411:
        /*0258*/ 	.word	0x00000100
        /*025c*/ 	.word	0x00000001
        /*0260*/ 	.word	0x00000001


	//----- nvinfo : EIATTR_CRS_STACK_SIZE
	.align		4
.L_412:
        /*0264*/ 	.byte	0x04, 0x1e
        /*0266*/ 	.short	(.L_414 - .L_413)
.L_413:
        /*0268*/ 	.word	0x00000000
.L_414:


//--------------------- .nv.info._ZN7cutlass13device_kernelIN5flash19enable_sm80_to_sm89INS1_16FlashAttnFwdSm80INS1_25CollectiveMainloopFwdSm80ILi8ELi2ELb1EN4cute5tupleIJNS5_1CILi128EEENS7_ILi96EEENS7_ILi192EEEEEELi192ENS_6half_tEfNS_4arch4Sm80ELb0ELb0ELb1ELb1ELb0ELb0ELb1ELb0EEENS1_21CollectiveEpilogueFwdINS6_IJS8_SA_S9_EEENS6_IJNS7_ILi1EEESI_SI_EEESC_SE_Li256ELb1ELb1ELb0ELb0EEENS1_19SingleTileSchedulerILb1ELb0ELb1ELi128EEEEEEEEEvNT_6ParamsE --------------------------
	.section	.nv.info._ZN7cutlass13device_kernelIN5flash19enable_sm80_to_sm89INS1_16FlashAttnFwdSm80INS1_25CollectiveMainloopFwdSm80ILi8ELi2ELb1EN4cute5tupleIJNS5_1CILi128EEENS7_ILi96EEENS7_ILi192EEEEEELi192ENS_6half_tEfNS_4arch4Sm80ELb0ELb0ELb1ELb1ELb0ELb0ELb1ELb0EEENS1_21CollectiveEpilogueFwdINS6_IJS8_SA_S9_EEENS6_IJNS7_ILi1EEESI_SI_EEESC_SE_Li256ELb1ELb1ELb0ELb0EEENS1_19SingleTileSchedulerILb1ELb0ELb1ELi128EEEEEEEEEvNT_6ParamsE,"",@"SHT_CUDA_INFO"
	.sectionflags	@""
	.align	4


	//----- nvinfo : EIATTR_CUDA_API_VERSION
	.align		4
        /*0000*/ 	.byte	0x04, 0x37
        /*0002*/ 	.short	(.L_416 - .L_415)
.L_415:
        /*0004*/ 	.word	0x00000082


	//----- nvinfo : EIATTR_SW2861232_WAR
	.align		4
.L_416:
        /*0008*/ 	.byte	0x01, 0x35
	.zero		2


	//----- nvinfo : EIATTR_PARAM_CBANK
	.align		4
        /*000c*/ 	.byte	0x04, 0x0a
        /*000e*/ 	.short	(.L_418 - .L_417)
	.align		4
.L_417:
        /*0010*/ 	.word	index@(.nv.constant0._ZN7cutlass13device_kernelIN5flash19enable_sm80_to_sm89INS1_16FlashAttnFwdSm80INS1_25CollectiveMainloopFwdSm80ILi8ELi2ELb1EN4cute5tupleIJNS5_1CILi128EEENS7_ILi96EEENS7_ILi192EEEEEELi192ENS_6half_tEfNS_4arch4Sm80ELb0ELb0ELb1ELb1ELb0ELb0ELb1ELb0EEENS1_21CollectiveEpilogueFwdINS6_IJS8_SA_S9_EEENS6_IJNS7_ILi1EEESI_SI_EEESC_SE_Li256ELb1ELb1ELb0ELb0EEENS1_19SingleTileSchedulerILb1ELb0ELb1ELi128EEEEEEEEEvNT_6ParamsE)
        /*0014*/ 	.short	0x0160
        /*0016*/ 	.short	0x0418


	//----- nvinfo : EIATTR_CBANK_PARAM_SIZE
	.align		4
.L_418:
        /*0018*/ 	.byte	0x03, 0x19
        /*001a*/ 	.short	0x0418


	//----- nvinfo : EIATTR_KPARAM_INFO
	.align		4
        /*001c*/ 	.byte	0x04, 0x17
        /*001e*/ 	.short	(.L_420 - .L_419)
.L_419:
        /*0020*/ 	.word	0x00000000
        /*0024*/ 	.short	0x0000
        /*0026*/ 	.short	0x0000
        /*0028*/ 	.byte	0x00, 0xf0, 0x61, 0x10


	//----- nvinfo : EIATTR_MAXREG_COUNT
	.align		4
.L_420:
        /*002c*/ 	.byte	0x03, 0x1b
        /*002e*/ 	.short	0x00ff


	//----- nvinfo : EIATTR_NUM_BARRIERS
	.align		4
        /*0030*/ 	.byte	0x02, 0x4c
        /*0032*/ 	.byte	0x02
	.zero		1


	//----- nvinfo : EIATTR_ANNOTATIONS
	.align		4
        /*0034*/ 	.byte	0x04, 0x55
        /*0036*/ 	.short	(.L_422 - .L_421)


	//   ....[0]....
.L_421:
        /* <DEDUP_REMOVED lines=15> */


	//----- nvinfo : EIATTR_MERCURY_ISA_VERSION
	.align		4
.L_422:
        /*0110*/ 	.byte	0x03, 0x5f
        /*0112*/ 	.short	0x0000


	//----- nvinfo : EIATTR_COOP_GROUP_MASK_REGIDS
	.align		4
        /*0114*/ 	.byte	0x04, 0x29
        /*0116*/ 	.short	(.L_424 - .L_423)


	//   ....[0]....
.L_423:
        /*0118*/ 	.word	0xffffffff


	//   ....[1]....
        /*011c*/ 	.word	0xffffffff


	//   ....[2]....
        /*0120*/ 	.word	0xffffffff


	//   ....[3]....
        /*0124*/ 	.word	0xffffffff


	//   ....[4]....
        /*0128*/ 	.word	0xffffffff


	//   ....[5]....
        /*012c*/ 	.word	0xffffffff


	//   ....[6]....
        /*0130*/ 	.word	0xffffffff


	//   ....[7]....
        /*0134*/ 	.word	0xffffffff


	//   ....[8]....
        /*0138*/ 	.word	0xffffffff


	//   ....[9]....
        /*013c*/ 	.word	0xffffffff


	//   ....[10]....
        /*0140*/ 	.word	0xffffffff


	//   ....[11]....
        /*0144*/ 	.word	0xffffffff


	//   ....[12]....
        /*0148*/ 	.word	0xffffffff


	//   ....[13]....
        /*014c*/ 	.word	0xffffffff


	//   ....[14]....
        /*0150*/ 	.word	0xffffffff


	//   ....[15]....
        /*0154*/ 	.word	0xffffffff


	//   ....[16]....
        /*0158*/ 	.word	0xffffffff


	//   ....[17]....
        /*015c*/ 	.word	0xffffffff


	//   ....[18]....
        /*0160*/ 	.word	0xffffffff


	//   ....[19]....
        /*0164*/ 	.word	0xffffffff


	//   ....[20]....
        /*0168*/ 	.word	0xffffffff


	//   ....[21]....
        /*016c*/ 	.word	0xffffffff


	//   ....[22]....
        /*0170*/ 	.word	0xffffffff


	//   ....[23]....
        /*0174*/ 	.word	0xffffffff


	//   ....[24]....
        /*0178*/ 	.word	0xffffffff


	//   ....[25]....
        /*017c*/ 	.word	0xffffffff


	//   ....[26]....
        /*0180*/ 	.word	0xffffffff


	//   ....[27]....
        /*0184*/ 	.word	0xffffffff


	//   ....[28]....
        /*0188*/ 	.word	0xffffffff


	//   ....[29]....
        /*018c*/ 	.word	0xffffffff


	//   ....[30]....
        /*0190*/ 	.word	0xffffffff


	//   ....[31]....
        /*0194*/ 	.word	0xffffffff


	//   ....[32]....
        /*0198*/ 	.word	0xffffffff


	//   ....[33]....
        /*019c*/ 	.word	0xffffffff


	//   ....[34]....
        /*01a0*/ 	.word	0xffffffff


	//   ....[35]....
        /*01a4*/ 	.word	0xffffffff


	//   ....[36]....
        /*01a8*/ 	.word	0xffffffff


	//   ....[37]....
        /*01ac*/ 	.word	0xffffffff


	//   ....[38]....
        /*01b0*/ 	.word	0xffffffff


	//   ....[39]....
        /*01b4*/ 	.word	0xffffffff


	//   ....[40]....
        /*01b8*/ 	.word	0xffffffff


	//----- nvinfo : EIATTR_COOP_GROUP_INSTR_OFFSETS
	.align		4
.L_424:
        /*01bc*/ 	.byte	0x04, 0x28
        /*01be*/ 	.short	(.L_426 - .L_425)


	//   ....[0]....
.L_425:
        /*01c0*/ 	.word	0x00000090


	//   ....[1]....
        /*01c4*/ 	.word	0x00001140


	//   ....[2]....
        /*01c8*/ 	.word	0x000011a0


	//   ....[3]....
        /*01cc*/ 	.word	0x000012b0


	//   ....[4]....
        /*01d0*/ 	.word	0x000012e0


	//   ....[5]....
        /*01d4*/ 	.word	0x00001440


	//   ....[6]....
        /*01d8*/ 	.word	0x00001460


	//   ....[7]....
        /*01dc*/ 	.word	0x000014d0


	//   ....[8]....
        /*01e0*/ 	.word	0x00001500


	//   ....[9]....
        /*01e4*/ 	.word	0x00003f50


	//   ....[10]....
        /*01e8*/ 	.word	0x00004030


	//   ....[11]....
        /*01ec*/ 	.word	0x00004040


	//   ....[12]....
        /*01f0*/ 	.word	0x00004070


	//   ....[13]....
        /*01f4*/ 	.word	0x00007f80


	//   ....[14]....
        /*01f8*/ 	.word	0x00008000


	//   ....[15]....
        /*01fc*/ 	.word	0x00008290


	//   ....[16]....
        /*0200*/ 	.word	0x000082d0


	//   ....[17]....
        /*0204*/ 	.word	0x0000a6b0


	//   ....[18]....
        /*0208*/ 	.word	0x0000a6c0


	//   ....[19]....
        /*020c*/ 	.word	0x0000a6f0


	//   ....[20]....
        /*0210*/ 	.word	0x0000a700


	//   ....[21]....
        /*0214*/ 	.word	0x0000bc70


	//   ....[22]....
        /*0218*/ 	.word	0x0000bcc0


	//   ....[23]....
        /*021c*/ 	.word	0x0000bcf0


	//   ....[24]....
        /*0220*/ 	.word	0x0000bd10


	//   ....[25]....
        /*0224*/ 	.word	0x0000bef0


	//   ....[26]....
        /*0228*/ 	.word	0x0000bf00


	//   ....[27]....
        /*022c*/ 	.word	0x0000c080


	//   ....[28]....
        /*0230*/ 	.word	0x0000c0b0


	//   ....[29]....
        /*0234*/ 	.word	0x0000c200


	//   ....[30]....
        /*0238*/ 	.word	0x0000c230


	//   ....[31]....
        /*023c*/ 	.word	0x0000c380


	//   ....[32]....
        /*0240*/ 	.word	0x0000c3a0


	//   ....[33]....
        /*0244*/ 	.word	0x0000cba0


	//   ....[34]....
        /*0248*/ 	.word	0x0000cbc0


	//   ....[35]....
        /*024c*/ 	.word	0x0000cd10


	//   ....[36]....
        /*0250*/ 	.word	0x0000cd40


	//   ....[37]....
        /*0254*/ 	.word	0x0000ce70


	//   ....[38]....
        /*0258*/ 	.word	0x0000cea0


	//   ....[39]....
        /*025c*/ 	.word	0x0000cfd0


	//   ....[40]....
        /*0260*/ 	.word	0x0000cff0


	//----- nvinfo : EIATTR_EXIT_INSTR_OFFSETS
	.align		4
.L_426:
        /*0264*/ 	.byte	0x04, 0x1c
        /*0266*/ 	.short	(.L_428 - .L_427)


	//   ....[0]....
.L_427:
        /*0268*/ 	.word	0x00000350


	//   ....[1]....
        /*026c*/ 	.word	0x0000c3b0


	//   ....[2]....
        /*0270*/ 	.word	0x0000c480


	//   ....[3]....
        /*0274*/ 	.word	0x0000c4e0


	//   ....[4]....
        /*0278*/ 	.word	0x0000d000


	//   ....[5]....
        /*027c*/ 	.word	0x0000d0b0


	//   ....[6]....
        /*0280*/ 	.word	0x0000d110


	//----- nvinfo : EIATTR_CTAIDZ_USED
	.align		4
.L_428:
        /*0284*/ 	.byte	0x01, 0x04
	.zero		2


	//----- nvinfo : EIATTR_MAX_THREADS
	.align		4
        /*0288*/ 	.byte	0x04, 0x05
        /*028a*/ 	.short	(.L_430 - .L_429)
.L_429:
        /*028c*/ 	.word	0x00000100
        /*0290*/ 	.word	0x00000001
        /*0294*/ 	.word	0x00000001


	//----- nvinfo : EIATTR_CRS_STACK_SIZE
	.align		4
.L_430:
        /*0298*/ 	.byte	0x04, 0x1e
        /*029a*/ 	.short	(.L_432 - .L_431)
.L_431:
        /*029c*/ 	.word	0x00000000
.L_432:


//--------------------- .nv.info._ZN7cutlass13device_kernelIN5flash19enable_sm80_to_sm89INS1_16FlashAttnFwdSm80INS1_25CollectiveMainloopFwdSm80ILi8ELi2ELb0EN4cute5tupleIJNS5_1CILi128EEENS7_ILi64EEENS7_ILi192EEEEEELi192ENS_6half_tEfNS_4arch4Sm80ELb0ELb0ELb1ELb1ELb0ELb1ELb1ELb0EEENS1_21CollectiveEpilogueFwdINS6_IJS8_SA_S9_EEENS6_IJNS7_ILi1EEESI_SI_EEESC_SE_Li256ELb1ELb1ELb0ELb0EEENS1_19SingleTileSchedulerILb1ELb0ELb1ELi128EEEEEEEEEvNT_6ParamsE --------------------------
	.section	.nv.info._ZN7cutlass13device_kernelIN5flash19enable_sm80_to_sm89INS1_16FlashAttnFwdSm80INS1_25CollectiveMainloopFwdSm80ILi8ELi2ELb0EN4cute5tupleIJNS5_1CILi128EEENS7_ILi64EEENS7_ILi192EEEEEELi192ENS_6half_tEfNS_4arch4Sm80ELb0ELb0ELb1ELb1ELb0ELb1ELb1ELb0EEENS1_21CollectiveEpilogueFwdINS6_IJS8_SA_S9_EEENS6_IJNS7_ILi1EEESI_SI_EEESC_SE_Li256ELb1ELb1ELb0ELb0EEENS1_19SingleTileSchedulerILb1ELb0ELb1ELi128EEEEEEEEEvNT_6ParamsE,"",@"SHT_CUDA_INFO"
	.sectionflags	@""
	.align	4


	//----- nvinfo : EIATTR_CUDA_API_VERSION
	.align		4
        /*0000*/ 	.byte	0x04, 0x37
        /*0002*/ 	.short	(.L_434 - .L_433)
.L_433:
        /*0004*/ 	.word	0x00000082


	//----- nvinfo : EIATTR_SW2861232_WAR
	.align		4
.L_434:
        /*0008*/ 	.byte	0x01, 0x35
	.zero		2


	//----- nvinfo : EIATTR_PARAM_CBANK
	.align		4
        /*000c*/ 	.byte	0x04, 0x0a
        /*000e*/ 	.short	(.L_436 - .L_435)
	.align		4
.L_435:
        /*0010*/ 	.word	index@(.nv.constant0._ZN7cutlass13device_kernelIN5flash19enable_sm80_to_sm89INS1_16FlashAttnFwdSm80INS1_25CollectiveMainloopFwdSm80ILi8ELi2ELb0EN4cute5tupleIJNS5_1CILi128EEENS7_ILi64EEENS7_ILi192EEEEEELi192ENS_6half_tEfNS_4arch4Sm80ELb0ELb0ELb1ELb1ELb0ELb1ELb1ELb0EEENS1_21CollectiveEpilogueFwdINS6_IJS8_SA_S9_EEENS6_IJNS7_ILi1EEESI_SI_EEESC_SE_Li256ELb1ELb1ELb0ELb0EEENS1_19SingleTileSchedulerILb1ELb0ELb1ELi128EEEEEEEEEvNT_6ParamsE)
        /*0014*/ 	.short	0x0160
        /*0016*/ 	.short	0x0418


	//----- nvinfo : EIATTR_CBANK_PARAM_SIZE
	.align		4
.L_436:
        /*0018*/ 	.byte	0x03, 0x19
        /*001a*/ 	.short	0x0418


	//----- nvinfo : EIATTR_KPARAM_INFO
	.align		4
        /*001c*/ 	.byte	0x04, 0x17
        /*001e*/ 	.short	(.L_438 - .L_437)
.L_437:
        /*0020*/ 	.word	0x00000000
        /*0024*/ 	.short	0x0000
        /*0026*/ 	.short	0x0000
        /*0028*/ 	.byte	0x00, 0xf0, 0x61, 0x10


	//----- nvinfo : EIATTR_MAXREG_COUNT
	.align		4
.L_438:
        /*002c*/ 	.byte	0x03, 0x1b
        /*002e*/ 	.short	0x00ff


	//----- nvinfo : EIATTR_NUM_BARRIERS
	.align		4
        /*0030*/ 	.byte	0x02, 0x4c
        /*0032*/ 	.byte	0x02
	.zero		1


	//----- nvinfo : EIATTR_MERCURY_ISA_VERSION
	.align		4
        /*0034*/ 	.byte	0x03, 0x5f
        /*0036*/ 	.short	0x0000


	//----- nvinfo : EIATTR_COOP_GROUP_MASK_REGIDS
	.align		4
        /*0038*/ 	.byte	0x04, 0x29
        /*003a*/ 	.short	(.L_440 - .L_439)


	//   ....[0]....
.L_439:
        /*003c*/ 	.word	0xffffffff


	//   ....[1]....
        /*0040*/ 	.word	0xffffffff


	//   ....[2]....
        /*0044*/ 	.word	0xffffffff


	//   ....[3]....
        /*0048*/ 	.word	0xffffffff


	//   ....[4]....
        /*004c*/ 	.word	0xffffffff


	//   ....[5]....
        /*0050*/ 	.word	0xffffffff


	//   ....[6]....
        /*0054*/ 	.word	0xffffffff


	//   ....[7]....
        /*0058*/ 	.word	0xffffffff


	//   ....[8]....
        /*005c*/ 	.word	0xffffffff


	//   ....[9]....
        /*0060*/ 	.word	0xffffffff


	//   ....[10]....
        /*0064*/ 	.word	0xffffffff


	//   ....[11]....
        /*0068*/ 	.word	0xffffffff


	//   ....[12]....
        /*006c*/ 	.word	0xffffffff


	//   ....[13]....
        /*0070*/ 	.word	0xffffffff


	//   ....[14]....
        /*0074*/ 	.word	0xffffffff


	//   ....[15]....
        /*0078*/ 	.word	0xffffffff


	//   ....[16]....
        /*007c*/ 	.word	0xffffffff


	//   ....[17]....
        /*0080*/ 	.word	0xffffffff


	//   ....[18]....
        /*0084*/ 	.word	0xffffffff


	//   ....[19]....
        /*0088*/ 	.word	0xffffffff


	//   ....[20]....
        /*008c*/ 	.word	0xffffffff


	//   ....[21]....
        /*0090*/ 	.word	0xffffffff


	//   ....[22]....
        /*0094*/ 	.word	0xffffffff


	//   ....[23]....
        /*0098*/ 	.word	0xffffffff


	//   ....[24]....
        /*009c*/ 	.word	0xffffffff


	//   ....[25]....
        /*00a0*/ 	.word	0xffffffff


	//   ....[26]....
        /*00a4*/ 	.word	0xffffffff


	//   ....[27]....
        /*00a8*/ 	.word	0xffffffff


	//   ....[28]....
        /*00ac*/ 	.word	0xffffffff


	//   ....[29]....
        /*00b0*/ 	.word	0xffffffff


	//   ....[30]....
        /*00b4*/ 	.word	0xffffffff


	//   ....[31]....
        /*00b8*/ 	.word	0xffffffff


	//   ....[32]....
        /*00bc*/ 	.word	0xffffffff


	//   ....[33]....
        /*00c0*/ 	.word	0xffffffff


	//   ....[34]....
        /*00c4*/ 	.word	0xffffffff


	//   ....[35]....
        /*00c8*/ 	.word	0xffffffff


	//   ....[36]....
        /*00cc*/ 	.word	0xffffffff


	//   ....[37]....
        /*00d0*/ 	.word	0xffffffff


	//   ....[38]....
        /*00d4*/ 	.word	0xffffffff


	//   ....[39]....
        /*00d8*/ 	.word	0xffffffff


	//   ....[40]....
        /*00dc*/ 	.word	0xffffffff


	//----- nvinfo : EIATTR_COOP_GROUP_INSTR_OFFSETS
	.align		4
.L_440:
        /*00e0*/ 	.byte	0x04, 0x28
        /*00e2*/ 	.short	(.L_442 - .L_441)


	//   ....[0]....
.L_441:
        /*00e4*/ 	.word	0x00000080


	//   ....[1]....
        /*00e8*/ 	.word	0x00006a10


	//   ....[2]....
        /*00ec*/ 	.word	0x00006a40


	//   ....[3]....
        /*00f0*/ 	.word	0x00006ba0


	//   ....[4]....
        /*00f4*/ 	.word	0x00006bd0


	//   ....[5]....
        /*00f8*/ 	.word	0x00006d20


	//   ....[6]....
        /*00fc*/ 	.word	0x00006d50


	//   ....[7]....
        /*0100*/ 	.word	0x00006ea0


	//   ....[8]....
        /*0104*/ 	.word	0x00006ee0


	//   ....[9]....
        /*0108*/ 	.word	0x0000e8c0


	//   ....[10]....
        /*010c*/ 	.word	0x0000e940


	//   ....[11]....
        /*0110*/ 	.word	0x0000e960


	//   ....[12]....
        /*0114*/ 	.word	0x0000e980


	//   ....[13]....
        /*0118*/ 	.word	0x00010f50


	//   ....[14]....
        /*011c*/ 	.word	0x00010f80


	//   ....[15]....
        /*0120*/ 	.word	0x00010fa0


	//   ....[16]....
        /*0124*/ 	.word	0x00010fc0


	//   ....[17]....
        /*0128*/ 	.word	0x000129d0


	//   ....[18]....
        /*012c*/ 	.word	0x00012a00


	//   ....[19]....
        /*0130*/ 	.word	0x00012a50


	//   ....[20]....
        /*0134*/ 	.word	0x00012a60


	//   ....[21]....
        /*0138*/ 	.word	0x00013fb0


	//   ....[22]....
        /*013c*/ 	.word	0x00013ff0


	//   ....[23]....
        /*0140*/ 	.word	0x00014030


	//   ....[24]....
        /*0144*/ 	.word	0x00014070


	//   ....[25]....
        /*0148*/ 	.word	0x00014220


	//   ....[26]....
        /*014c*/ 	.word	0x00014230


	//   ....[27]....
        /*0150*/ 	.word	0x000143b0


	//   ....[28]....
        /*0154*/ 	.word	0x000143e0


	//   ....[29]....
        /*0158*/ 	.word	0x00014530


	//   ....[30]....
        /*015c*/ 	.word	0x00014560


	//   ....[31]....
        /*0160*/ 	.word	0x000146b0


	//   ....[32]....
        /*0164*/ 	.word	0x000146d0


	//   ....[33]....
        /*0168*/ 	.word	0x00014eb0


	//   ....[34]....
        /*016c*/ 	.word	0x00014ed0


	//   ....[35]....
        /*0170*/ 	.word	0x00015000


	//   ....[36]....
        /*0174*/ 	.word	0x00015030


	//   ....[37]....
        /*0178*/ 	.word	0x00015160


	//   ....[38]....
        /*017c*/ 	.word	0x00015190


	//   ....[39]....
        /*0180*/ 	.word	0x000152c0


	//   ....[40]....
        /*0184*/ 	.word	0x000152e0


	//----- nvinfo : EIATTR_EXIT_INSTR_OFFSETS
	.align		4
.L_442:
        /*0188*/ 	.byte	0x04, 0x1c
        /*018a*/ 	.short	(.L_444 - .L_443)


	//   ....[0]....
.L_443:
        /*018c*/ 	.word	0x00000310


	//   ....[1]....
        /*0190*/ 	.word	0x000146e0


	//   ....[2]....
        /*0194*/ 	.word	0x000147b0


	//   ....[3]....
        /*0198*/ 	.word	0x00014810


	//   ....[4]....
        /*019c*/ 	.word	0x000152f0


	//   ....[5]....
        /*01a0*/ 	.word	0x000153a0


	//   ....[6]....
        /*01a4*/ 	.word	0x00015400


	//----- nvinfo : EIATTR_CTAIDZ_USED
	.align		4
.L_444:
        /*01a8*/ 	.byte	0x01, 0x04
	.zero		2


	//----- nvinfo : EIATTR_MAX_THREADS
	.align		4
        /*01ac*/ 	.byte	0x04, 0x05
        /*01ae*/ 	.short	(.L_446 - .L_445)
.L_445:
        /*01b0*/ 	.word	0x00000100
        /*01b4*/ 	.word	0x00000001
        /*01b8*/ 	.word	0x00000001


	//----- nvinfo : EIATTR_CRS_STACK_SIZE
	.align		4
.L_446:
        /*01bc*/ 	.byte	0x04, 0x1e
        /*01be*/ 	.short	(.L_448 - .L_447)
.L_447:
        /*01c0*/ 	.word	0x00000000
.L_448:


//--------------------- .nv.info._ZN7cutlass13device_kernelIN5flash19enable_sm80_to_sm89INS1_16FlashAttnFwdSm80INS1_25CollectiveMainloopFwdSm80ILi8ELi2ELb0EN4cute5tupleIJNS5_1CILi128EEENS7_ILi64EEENS7_ILi192EEEEEELi192ENS_6half_tEfNS_4arch4Sm80ELb0ELb1ELb1ELb0ELb0ELb0ELb1ELb0EEENS1_21CollectiveEpilogueFwdINS6_IJS8_SA_S9_EEENS6_IJNS7_ILi1EEESI_SI_EEESC_SE_Li256ELb0ELb1ELb0ELb0EEENS1_19SingleTileSchedulerILb0ELb0ELb1ELi128EEEEEEEEEvNT_6ParamsE --------------------------
	.section	.nv.info._ZN7cutlass13device_kernelIN5flash19enable_sm80_to_sm89INS1_16FlashAttnFwdSm80INS1_25CollectiveMainloopFwdSm80ILi8ELi2ELb0EN4cute5tupleIJNS5_1CILi128EEENS7_ILi64EEENS7_ILi192EEEEEELi192ENS_6half_tEfNS_4arch4Sm80ELb0ELb1ELb1ELb0ELb0ELb0ELb1ELb0EEENS1_21CollectiveEpilogueFwdINS6_IJS8_SA_S9_EEENS6_IJNS7_ILi1EEESI_SI_EEESC_SE_Li256ELb0ELb1ELb0ELb0EEENS1_19SingleTileSchedulerILb0ELb0ELb1ELi128EEEEEEEEEvNT_6ParamsE,"",@"SHT_CUDA_INFO"
	.sectionflags	@""
	.align	4


	//----- nvinfo : EIATTR_CUDA_API_VERSION
	.align		4
        /*0000*/ 	.byte	0x04, 0x37
        /*0002*/ 	.short	(.L_450 - .L_449)
.L_449:
        /*0004*/ 	.word	0x00000082


	//----- nvinfo : EIATTR_SW2861232_WAR
	.align		4
.L_450:
        /*0008*/ 	.byte	0x01, 0x35
	.zero		2


	//----- nvinfo : EIATTR_PARAM_CBANK
	.align		4
        /*000c*/ 	.byte	0x04, 0x0a
        /*000e*/ 	.short	(.L_452 - .L_451)
	.align		4
.L_451:
        /*0010*/ 	.word	index@(.nv.constant0._ZN7cutlass13device_kernelIN5flash19enable_sm80_to_sm89INS1_16FlashAttnFwdSm80INS1_25CollectiveMainloopFwdSm80ILi8ELi2ELb0EN4cute5tupleIJNS5_1CILi128EEENS7_ILi64EEENS7_ILi192EEEEEELi192ENS_6half_tEfNS_4arch4Sm80ELb0ELb1ELb1ELb0ELb0ELb0ELb1ELb0EEENS1_21CollectiveEpilogueFwdINS6_IJS8_SA_S9_EEENS6_IJNS7_ILi1EEESI_SI_EEESC_SE_Li256ELb0ELb1ELb0ELb0EEENS1_19SingleTileSchedulerILb0ELb0ELb1ELi128EEEEEEEEEvNT_6ParamsE)
        /*0014*/ 	.short	0x0160
        /*0016*/ 	.short	0x0418


	//----- nvinfo : EIATTR_CBANK_PARAM_SIZE
	.align		4
.L_452:
        /*0018*/ 	.byte	0x03, 0x19
        /*001a*/ 	.short	0x0418


	//----- nvinfo : EIATTR_KPARAM_INFO
	.align		4
        /*001c*/ 	.byte	0x04, 0x17
        /*001e*/ 	.short	(.L_454 - .L_453)
.L_453:
        /*0020*/ 	.word	0x00000000
        /*0024*/ 	.short	0x0000
        /*0026*/ 	.short	0x0000
        /*0028*/ 	.byte	0x00, 0xf0, 0x61, 0x10


	//----- nvinfo : EIATTR_MAXREG_COUNT
	.align		4
.L_454:
        /*002c*/ 	.byte	0x03, 0x1b
        /*002e*/ 	.short	0x00ff


	//----- nvinfo : EIATTR_NUM_BARRIERS
	.align		4
        /*0030*/ 	.byte	0x02, 0x4c
        /*0032*/ 	.byte	0x02
	.zero		1


	//----- nvinfo : EIATTR_MERCURY_ISA_VERSION
	.align		4
        /*0034*/ 	.byte	0x03, 0x5f
        /*0036*/ 	.short	0x0000


	//----- nvinfo : EIATTR_COOP_GROUP_MASK_REGIDS
	.align		4
        /*0038*/ 	.byte	0x04, 0x29
        /*003a*/ 	.short	(.L_456 - .L_455)


	//   ....[0]....
.L_455:
        /*003c*/ 	.word	0xffffffff


	//   ....[1]....
        /*0040*/ 	.word	0xffffffff


	//   ....[2]....
        /*0044*/ 	.word	0xffffffff


	//   ....[3]....
        /*0048*/ 	.word	0xffffffff


	//   ....[4]....
        /*004c*/ 	.word	0xffffffff


	//   ....[5]....
        /*0050*/ 	.word	0xffffffff


	//   ....[6]....
        /*0054*/ 	.word	0xffffffff


	//   ....[7]....
        /*0058*/ 	.word	0xffffffff


	//   ....[8]....
        /*005c*/ 	.word	0xffffffff


	//   ....[9]....
        /*0060*/ 	.word	0xffffffff


	//   ....[10]....
        /*0064*/ 	.word	0xffffffff


	//   ....[11]....
        /*0068*/ 	.word	0xffffffff


	//   ....[12]....
        /*006c*/ 	.word	0xffffffff


	//   ....[13]....
        /*0070*/ 	.word	0xffffffff


	//   ....[14]....
        /*0074*/ 	.word	0xffffffff


	//   ....[15]....
        /*0078*/ 	.word	0xffffffff


	//   ....[16]....
        /*007c*/ 	.word	0xffffffff


	//   ....[17]....
        /*0080*/ 	.word	0xffffffff


	//   ....[18]....
        /*0084*/ 	.word	0xffffffff


	//   ....[19]....
        /*0088*/ 	.word	0xffffffff


	//   ....[20]....
        /*008c*/ 	.word	0xffffffff


	//   ....[21]....
        /*0090*/ 	.word	0xffffffff


	//   ....[22]....
        /*0094*/ 	.word	0xffffffff


	//   ....[23]....
        /*0098*/ 	.word	0xffffffff


	//   ....[24]....
        /*009c*/ 	.word	0xffffffff


	//   ....[25]....
        /*00a0*/ 	.word	0xffffffff


	//   ....[26]....
        /*00a4*/ 	.word	0xffffffff


	//   ....[27]....
        /*00a8*/ 	.word	0xffffffff


	//   ....[28]....
        /*00ac*/ 	.word	0xffffffff


	//   ....[29]....
        /*00b0*/ 	.word	0xffffffff


	//   ....[30]....
        /*00b4*/ 	.word	0xffffffff


	//   ....[31]....
        /*00b8*/ 	.word	0xffffffff


	//   ....[32]....
        /*00bc*/ 	.word	0xffffffff


	//   ....[33]....
        /*00c0*/ 	.word	0xffffffff


	//   ....[34]....
        /*00c4*/ 	.word	0xffffffff


	//   ....[35]....
        /*00c8*/ 	.word	0xffffffff


	//   ....[36]....
        /*00cc*/ 	.word	0xffffffff


	//   ....[37]....
        /*00d0*/ 	.word	0xffffffff


	//   ....[38]....
        /*00d4*/ 	.word	0xffffffff


	//   ....[39]....
        /*00d8*/ 	.word	0xffffffff


	//   ....[40]....
        /*00dc*/ 	.word	0xffffffff


	//   ....[41]....
        /*00e0*/ 	.word	0xffffffff


	//   ....[42]....
        /*00e4*/ 	.word	0xffffffff


	//   ....[43]....
        /*00e8*/ 	.word	0xffffffff


	//   ....[44]....
        /*00ec*/ 	.word	0xffffffff


	//   ....[45]....
        /*00f0*/ 	.word	0xffffffff


	//   ....[46]....
        /*00f4*/ 	.word	0xffffffff


	//   ....[47]....
        /*00f8*/ 	.word	0xffffffff


	//   ....[48]....
        /*00fc*/ 	.word	0xffffffff


	//   ....[49]....
        /*0100*/ 	.word	0xffffffff


	//   ....[50]....
        /*0104*/ 	.word	0xffffffff


	//   ....[51]....
        /*0108*/ 	.word	0xffffffff


	//   ....[52]....
        /*010c*/ 	.word	0xffffffff


	//   ....[53]....
        /*0110*/ 	.word	0xffffffff


	//----- nvinfo : EIATTR_COOP_GROUP_INSTR_OFFSETS
	.align		4
.L_456:
        /*0114*/ 	.byte	0x04, 0x28
        /*0116*/ 	.short	(.L_458 - .L_457)


	//   ....[0]....
.L_457:
        /*0118*/ 	.word	0x00000d60


	//   ....[1]....
        /*011c*/ 	.word	0x00000db0


	//   ....[2]....
        /*0120*/ 	.word	0x00000e10


	//   ....[3]....
        /*0124*/ 	.word	0x00000ec0


	//   ....[4]....
        /*0128*/ 	.word	0x00001110


	//   ....[5]....
        /*012c*/ 	.word	0x00001150


	//   ....[6]....
        /*0130*/ 	.word	0x00001190


	//   ....[7]....
        /*0134*/ 	.word	0x000011d0


	//   ....[8]....
        /*0138*/ 	.word	0x00002cc0


	//   ....[9]....
        /*013c*/ 	.word	0x00002fc0


	//   ....[10]....
        /*0140*/ 	.word	0x00003c00


	//   ....[11]....
        /*0144*/ 	.word	0x00003d40


	//   ....[12]....
        /*0148*/ 	.word	0x00003d60


	//   ....[13]....
        /*014c*/ 	.word	0x00003dc0


	//   ....[14]....
        /*0150*/ 	.word	0x00005b10


	//   ....[15]....
        /*0154*/ 	.word	0x000066f0


	//   ....[16]....
        /*0158*/ 	.word	0x00007110


	//   ....[17]....
        /*015c*/ 	.word	0x00007210


	//   ....[18]....
        /*0160*/ 	.word	0x00007220


	//   ....[19]....
        /*0164*/ 	.word	0x00007240


	//   ....[20]....
        /*0168*/ 	.word	0x0000a450


	//   ....[21]....
        /*016c*/ 	.word	0x0000a4a0


	//   ....[22]....
        /*0170*/ 	.word	0x0000a4b0


	//   ....[23]....
        /*0174*/ 	.word	0x0000a4d0


	//   ....[24]....
        /*0178*/ 	.word	0x0000cfa0


	//   ....[25]....
        /*017c*/ 	.word	0x0000d400


	//   ....[26]....
        /*0180*/ 	.word	0x0000dd90


	//   ....[27]....
        /*0184*/ 	.word	0x0000df00


	//   ....[28]....
        /*0188*/ 	.word	0x0000df20


	//   ....[29]....
        /*018c*/ 	.word	0x0000df90


	//   ....[30]....
        /*0190*/ 	.word	0x0000f960


	//   ....[31]....
        /*0194*/ 	.word	0x0000f990


	//   ....[32]....
        /*0198*/ 	.word	0x0000f9d0


	//   ....[33]....
        /*019c*/ 	.word	0x0000f9e0


	//   ....[34]....
        /*01a0*/ 	.word	0x00010f60


	//   ....[35]....
        /*01a4*/ 	.word	0x00010f70


	//   ....[36]....
        /*01a8*/ 	.word	0x00010f80


	//   ....[37]....
        /*01ac*/ 	.word	0x00010f90


	//   ....[38]....
        /*01b0*/ 	.word	0x00010fa0


	//   ....[39]....
        /*01b4*/ 	.word	0x00010fb0


	//   ....[40]....
        /*01b8*/ 	.word	0x000111e0


	//   ....[41]....
        /*01bc*/ 	.word	0x00011210


	//   ....[42]....
        /*01c0*/ 	.word	0x00011360


	//   ....[43]....
        /*01c4*/ 	.word	0x00011390


	//   ....[44]....
        /*01c8*/ 	.word	0x000114e0


	//   ....[45]....
        /*01cc*/ 	.word	0x00011500


	//   ....[46]....
        /*01d0*/ 	.word	0x00011b90


	//   ....[47]....
        /*01d4*/ 	.word	0x00011bb0


	//   ....[48]....
        /*01d8*/ 	.word	0x00011ce0


	//   ....[49]....
        /*01dc*/ 	.word	0x00011d10


	//   ....[50]....
        /*01e0*/ 	.word	0x00011e40


	//   ....[51]....
        /*01e4*/ 	.word	0x00011e70


	//   ....[52]....
        /*01e8*/ 	.word	0x00011fa0


	//   ....[53]....
        /*01ec*/ 	.word	0x00011fc0


	//----- nvinfo : EIATTR_EXIT_INSTR_OFFSETS
	.align		4
.L_458:
        /*01f0*/ 	.byte	0x04, 0x1c
        /*01f2*/ 	.short	(.L_460 - .L_459)


	//   ....[0]....
.L_459:
        /*01f4*/ 	.word	0x00000030


	//   ....[1]....
        /*01f8*/ 	.word	0x00011510


	//   ....[2]....
        /*01fc*/ 	.word	0x000115e0


	//   ....[3]....
        /*0200*/ 	.word	0x00011640


	//   ....[4]....
        /*0204*/ 	.word	0x00011fd0


	//   ....[5]....
        /*0208*/ 	.word	0x00012080


	//   ....[6]....
        /*020c*/ 	.word	0x000120e0


	//----- nvinfo : EIATTR_CTAIDZ_USED
	.align		4
.L_460:
        /*0210*/ 	.byte	0x01, 0x04
	.zero		2


	//----- nvinfo : EIATTR_MAX_THREADS
	.align		4
        /*0214*/ 	.byte	0x04, 0x05
        /*0216*/ 	.short	(.L_462 - .L_461)
.L_461:
        /*0218*/ 	.word	0x00000100
        /*021c*/ 	.word	0x00000001
        /*0220*/ 	.word	0x00000001


	//----- nvinfo : EIATTR_CRS_STACK_SIZE
	.align		4
.L_462:
        /*0224*/ 	.byte	0x04, 0x1e
        /*0226*/ 	.short	(.L_464 - .L_463)
.L_463:
        /*0228*/ 	.word	0x00000000
.L_464:


//--------------------- .nv.info._ZN7cutlass13device_kernelIN5flash19enable_sm80_to_sm89INS1_16FlashAttnFwdSm80INS1_25CollectiveMainloopFwdSm80ILi8ELi2ELb0EN4cute5tupleIJNS5_1CILi128EEENS7_ILi64EEENS7_ILi192EEEEEELi192ENS_6half_tEfNS_4arch4Sm80ELb0ELb1ELb1ELb1ELb0ELb0ELb1ELb0EEENS1_21CollectiveEpilogueFwdINS6_IJS8_SA_S9_EEENS6_IJNS7_ILi1EEESI_SI_EEESC_SE_Li256ELb1ELb1ELb0ELb0EEENS1_19SingleTileSchedulerILb1ELb0ELb1ELi128EEEEEEEEEvNT_6ParamsE --------------------------
	.section	.nv.info._ZN7cutlass13device_kernelIN5flash19enable_sm80_to_sm89INS1_16FlashAttnFwdSm80INS1_25CollectiveMainloopFwdSm80ILi8ELi2ELb0EN4cute5tupleIJNS5_1CILi128EEENS7_ILi64EEENS7_ILi192EEEEEELi192ENS_6half_tEfNS_4arch4Sm80ELb0ELb1ELb1ELb1ELb0ELb0ELb1ELb0EEENS1_21CollectiveEpilogueFwdINS6_IJS8_SA_S9_EEENS6_IJNS7_ILi1EEESI_SI_EEESC_SE_Li256ELb1ELb1ELb0ELb0EEENS1_19SingleTileSchedulerILb1ELb0ELb1ELi128EEEEEEEEEvNT_6ParamsE,"",@"SHT_CUDA_INFO"
	.sectionflags	@""
	.align	4


	//----- nvinfo : EIATTR_CUDA_API_VERSION
	.align		4
        /*0000*/ 	.byte	0x04, 0x37
        /*0002*/ 	.short	(.L_466 - .L_465)
.L_465:
        /*0004*/ 	.word	0x00000082


	//----- nvinfo : EIATTR_SW2861232_WAR
	.align		4
.L_466:
        /*0008*/ 	.byte	0x01, 0x35
	.zero		2


	//----- nvinfo : EIATTR_PARAM_CBANK
	.align		4
        /*000c*/ 	.byte	0x04, 0x0a
        /*000e*/ 	.short	(.L_468 - .L_467)
	.align		4
.L_467:
        /*0010*/ 	.word	index@(.nv.constant0._ZN7cutlass13device_kernelIN5flash19enable_sm80_to_sm89INS1_16FlashAttnFwdSm80INS1_25CollectiveMainloopFwdSm80ILi8ELi2ELb0EN4cute5tupleIJNS5_1CILi128EEENS7_ILi64EEENS7_ILi192EEEEEELi192ENS_6half_tEfNS_4arch4Sm80ELb0ELb1ELb1ELb1ELb0ELb0ELb1ELb0EEENS1_21CollectiveEpilogueFwdINS6_IJS8_SA_S9_EEENS6_IJNS7_ILi1EEESI_SI_EEESC_SE_Li256ELb1ELb1ELb0ELb0EEENS1_19SingleTileSchedulerILb1ELb0ELb1ELi128EEEEEEEEEvNT_6ParamsE)
        /*0014*/ 	.short	0x0160
        /*0016*/ 	.short	0x0418


	//----- nvinfo : EIATTR_CBANK_PARAM_SIZE
	.align		4
.L_468:
        /*0018*/ 	.byte	0x03, 0x19
        /*001a*/ 	.short	0x0418


	//----- nvinfo : EIATTR_KPARAM_INFO
	.align		4
        /*001c*/ 	.byte	0x04, 0x17
        /*001e*/ 	.short	(.L_470 - .L_469)
.L_469:
        /*0020*/ 	.word	0x00000000
        /*0024*/ 	.short	0x0000
        /*0026*/ 	.short	0x0000
        /*0028*/ 	.byte	0x00, 0xf0, 0x61, 0x10


	//----- nvinfo : EIATTR_MAXREG_COUNT
	.align		4
.L_470:
        /*002c*/ 	.byte	0x03, 0x1b
        /*002e*/ 	.short	0x00ff


	//----- nvinfo : EIATTR_NUM_BARRIERS
	.align		4
        /*0030*/ 	.byte	0x02, 0x4c
        /*0032*/ 	.byte	0x02
	.zero		1


	//----- nvinfo : EIATTR_MERCURY_ISA_VERSION
	.align		4
        /*0034*/ 	.byte	0x03, 0x5f
        /*0036*/ 	.short	0x0000


	//----- nvinfo : EIATTR_COOP_GROUP_MASK_REGIDS
	.align		4
        /*0038*/ 	.byte	0x04, 0x29
        /*003a*/ 	.short	(.L_472 - .L_471)


	//   ....[0]....
.L_471:
        /*003c*/ 	.word	0xffffffff


	//   ....[1]....
        /*0040*/ 	.word	0xffffffff


	//   ....[2]....
        /*0044*/ 	.word	0xffffffff


	//   ....[3]....
        /*0048*/ 	.word	0xffffffff


	//   ....[4]....
        /*004c*/ 	.word	0xffffffff


	//   ....[5]....
        /*0050*/ 	.word	0xffffffff


	//   ....[6]....
        /*0054*/ 	.word	0xffffffff


	//   ....[7]....
        /*0058*/ 	.word	0xffffffff


	//   ....[8]....
        /*005c*/ 	.word	0xffffffff


	//   ....[9]....
        /*0060*/ 	.word	0xffffffff


	//   ....[10]....
        /*0064*/ 	.word	0xffffffff


	//   ....[11]....
        /*0068*/ 	.word	0xffffffff


	//   ....[12]....
        /*006c*/ 	.word	0xffffffff


	//   ....[13]....
        /*0070*/ 	.word	0xffffffff


	//   ....[14]....
        /*0074*/ 	.word	0xffffffff


	//   ....[15]....
        /*0078*/ 	.word	0xffffffff


	//   ....[16]....
        /*007c*/ 	.word	0xffffffff


	//   ....[17]....
        /*0080*/ 	.word	0xffffffff


	//   ....[18]....
        /*0084*/ 	.word	0xffffffff


	//   ....[19]....
        /*0088*/ 	.word	0xffffffff


	//   ....[20]....
        /*008c*/ 	.word	0xffffffff


	//   ....[21]....
        /*0090*/ 	.word	0xffffffff


	//   ....[22]....
        /*0094*/ 	.word	0xffffffff


	//   ....[23]....
        /*0098*/ 	.word	0xffffffff


	//   ....[24]....
        /*009c*/ 	.word	0xffffffff


	//   ....[25]....
        /*00a0*/ 	.word	0xffffffff


	//   ....[26]....
        /*00a4*/ 	.word	0xffffffff


	//   ....[27]....
        /*00a8*/ 	.word	0xffffffff


	//   ....[28]....
        /*00ac*/ 	.word	0xffffffff


	//   ....[29]....
        /*00b0*/ 	.word	0xffffffff


	//   ....[30]....
        /*00b4*/ 	.word	0xffffffff


	//   ....[31]....
        /*00b8*/ 	.word	0xffffffff


	//   ....[32]....
        /*00bc*/ 	.word	0xffffffff


	//   ....[33]....
        /*00c0*/ 	.word	0xffffffff


	//   ....[34]....
        /*00c4*/ 	.word	0xffffffff


	//   ....[35]....
        /*00c8*/ 	.word	0xffffffff


	//   ....[36]....
        /*00cc*/ 	.word	0xffffffff


	//   ....[37]....
        /*00d0*/ 	.word	0xffffffff


	//   ....[38]....
        /*00d4*/ 	.word	0xffffffff


	//   ....[39]....
        /*00d8*/ 	.word	0xffffffff


	//   ....[40]....
        /*00dc*/ 	.word	0xffffffff


	//   ....[41]....
        /*00e0*/ 	.word	0xffffffff


	//   ....[42]....
        /*00e4*/ 	.word	0xffffffff


	//   ....[43]....
        /*00e8*/ 	.word	0xffffffff


	//   ....[44]....
        /*00ec*/ 	.word	0xffffffff


	//   ....[45]....
        /*00f0*/ 	.word	0xffffffff


	//   ....[46]....
        /*00f4*/ 	.word	0xffffffff


	//   ....[47]....
        /*00f8*/ 	.word	0xffffffff


	//   ....[48]....
        /*00fc*/ 	.word	0xffffffff


	//   ....[49]....
        /*0100*/ 	.word	0xffffffff


	//   ....[50]....
        /*0104*/ 	.word	0xffffffff


	//   ....[51]....
        /*0108*/ 	.word	0xffffffff


	//   ....[52]....
        /*010c*/ 	.word	0xffffffff


	//   ....[53]....
        /*0110*/ 	.word	0xffffffff


	//   ....[54]....
        /*0114*/ 	.word	0xffffffff


	//----- nvinfo : EIATTR_COOP_GROUP_INSTR_OFFSETS
	.align		4
.L_472:
        /*0118*/ 	.byte	0x04, 0x28
        /*011a*/ 	.short	(.L_474 - .L_473)


	//   ....[0]....
.L_473:
        /*011c*/ 	.word	0x00000080


	//   ....[1]....
        /*0120*/ 	.word	0x000013d0


	//   ....[2]....
        /*0124*/ 	.word	0x000014d0


	//   ....[3]....
        /*0128*/ 	.word	0x00001720


	//   ....[4]....
        /*012c*/ 	.word	0x00001750


	//   ....[5]....
        /*0130*/ 	.word	0x000018a0


	//   ....[6]....
        /*0134*/ 	.word	0x000018d0


	//   ....[7]....
        /*0138*/ 	.word	0x00001a10


	//   ....[8]....
        /*013c*/ 	.word	0x00001a50


	//   ....[9]....
        /*0140*/ 	.word	0x00003000


	//   ....[10]....
        /*0144*/ 	.word	0x00003330


	//   ....[11]....
        /*0148*/ 	.word	0x00003e20


	//   ....[12]....
        /*014c*/ 	.word	0x00003ed0


	//   ....[13]....
        /*0150*/ 	.word	0x00004270


	//   ....[14]....
        /*0154*/ 	.word	0x00004300


	//   ....[15]....
        /*0158*/ 	.word	0x00006340


	//   ....[16]....
        /*015c*/ 	.word	0x000067c0


	//   ....[17]....
        /*0160*/ 	.word	0x000070e0


	//   ....[18]....
        /*0164*/ 	.word	0x00007210


	//   ....[19]....
        /*0168*/ 	.word	0x00007230


	//   ....[20]....
        /*016c*/ 	.word	0x000072d0


	//   ....[21]....
        /*0170*/ 	.word	0x0000a300


	//   ....[22]....
        /*0174*/ 	.word	0x0000a350


	//   ....[23]....
        /*0178*/ 	.word	0x0000a360


	//   ....[24]....
        /*017c*/ 	.word	0x0000a380


	//   ....[25]....
        /*0180*/ 	.word	0x0000ceb0


	//   ....[26]....
        /*0184*/ 	.word	0x0000d4b0


	//   ....[27]....
        /*0188*/ 	.word	0x0000da80


	//   ....[28]....
        /*018c*/ 	.word	0x0000dce0


	//   ....[29]....
        /*0190*/ 	.word	0x0000dd00


	//   ....[30]....
        /*0194*/ 	.word	0x0000dd70


	//   ....[31]....
        /*0198*/ 	.word	0x0000f780


	//   ....[32]....
        /*019c*/ 	.word	0x0000f7b0


	//   ....[33]....
        /*01a0*/ 	.word	0x0000f7f0


	//   ....[34]....
        /*01a4*/ 	.word	0x0000f800


	//   ....[35]....
        /*01a8*/ 	.word	0x00010ce0


	//   ....[36]....
        /*01ac*/ 	.word	0x00010d30


	//   ....[37]....
        /*01b0*/ 	.word	0x00010d60


	//   ....[38]....
        /*01b4*/ 	.word	0x00010da0


	//   ....[39]....
        /*01b8*/ 	.word	0x00010fd0


	//   ....[40]....
        /*01bc*/ 	.word	0x00010fe0


	//   ....[41]....
        /*01c0*/ 	.word	0x00011160


	//   ....[42]....
        /*01c4*/ 	.word	0x00011190


	//   ....[43]....
        /*01c8*/ 	.word	0x000112e0


	//   ....[44]....
        /*01cc*/ 	.word	0x00011310


	//   ....[45]....
        /*01d0*/ 	.word	0x00011460


	//   ....[46]....
        /*01d4*/ 	.word	0x00011480


	//   ....[47]....
        /*01d8*/ 	.word	0x00011c90


	//   ....[48]....
        /*01dc*/ 	.word	0x00011cb0


	//   ....[49]....
        /*01e0*/ 	.word	0x00011de0


	//   ....[50]....
        /*01e4*/ 	.word	0x00011e10


	//   ....[51]....
        /*01e8*/ 	.word	0x00011f40


	//   ....[52]....
        /*01ec*/ 	.word	0x00011f70


	//   ....[53]....
        /*01f0*/ 	.word	0x000120a0


	//   ....[54]....
        /*01f4*/ 	.word	0x000120c0


	//----- nvinfo : EIATTR_EXIT_INSTR_OFFSETS
	.align		4
.L_474:
        /*01f8*/ 	.byte	0x04, 0x1c
        /*01fa*/ 	.short	(.L_476 - .L_475)


	//   ....[0]....
.L_475:
        /*01fc*/ 	.word	0x00000310


	//   ....[1]....
        /*0200*/ 	.word	0x00011490


	//   ....[2]....
        /*0204*/ 	.word	0x00011560


	//   ....[3]....
        /*0208*/ 	.word	0x000115c0


	//   ....[4]....
        /*020c*/ 	.word	0x000120d0


	//   ....[5]....
        /*0210*/ 	.word	0x00012180


	//   ....[6]....
        /*0214*/ 	.word	0x000121e0


	//----- nvinfo : EIATTR_CTAIDZ_USED
	.align		4
.L_476:
        /*0218*/ 	.byte	0x01, 0x04
	.zero		2


	//----- nvinfo : EIATTR_MAX_THREADS
	.align		4
        /*021c*/ 	.byte	0x04, 0x05
        /*021e*/ 	.short	(.L_478 - .L_477)
.L_477:
        /*0220*/ 	.word	0x00000100
        /*0224*/ 	.word	0x00000001
        /*0228*/ 	.word	0x00000001


	//----- nvinfo : EIATTR_CRS_STACK_SIZE
	.align		4
.L_478:
        /*022c*/ 	.byte	0x04, 0x1e
        /*022e*/ 	.short	(.L_480 - .L_479)
.L_479:
        /*0230*/ 	.word	0x00000000
.L_480:


//--------------------- .nv.info._ZN7cutlass13device_kernelIN5flash19enable_sm80_to_sm89INS1_16FlashAttnFwdSm80INS1_25CollectiveMainloopFwdSm80ILi8ELi2ELb0EN4cute5tupleIJNS5_1CILi128EEENS7_ILi64EEENS7_ILi192EEEEEELi192ENS_6half_tEfNS_4arch4Sm80ELb0ELb1ELb1ELb1ELb0ELb1ELb1ELb0EEENS1_21CollectiveEpilogueFwdINS6_IJS8_SA_S9_EEENS6_IJNS7_ILi1EEESI_SI_EEESC_SE_Li256ELb1ELb1ELb0ELb0EEENS1_19SingleTileSchedulerILb1ELb0ELb1ELi128EEEEEEEEEvNT_6ParamsE --------------------------
	.section	.nv.info._ZN7cutlass13device_kernelIN5flash19enable_sm80_to_sm89INS1_16FlashAttnFwdSm80INS1_25CollectiveMainloopFwdSm80ILi8ELi2ELb0EN4cute5tupleIJNS5_1CILi128EEENS7_ILi64EEENS7_ILi192EEEEEELi192ENS_6half_tEfNS_4arch4Sm80ELb0ELb1ELb1ELb1ELb0ELb1ELb1ELb0EEENS1_21CollectiveEpilogueFwdINS6_IJS8_SA_S9_EEENS6_IJNS7_ILi1EEESI_SI_EEESC_SE_Li256ELb1ELb1ELb0ELb0EEENS1_19SingleTileSchedulerILb1ELb0ELb1ELi128EEEEEEEEEvNT_6ParamsE,"",@"SHT_CUDA_INFO"
	.sectionflags	@""
	.align	4


	//----- nvinfo : EIATTR_CUDA_API_VERSION
	.align		4
        /*0000*/ 	.byte	0x04, 0x37
        /*0002*/ 	.short	(.L_482 - .L_481)
.L_481:
        /*0004*/ 	.word	0x00000082


	//----- nvinfo : EIATTR_SW2861232_WAR
	.align		4
.L_482:
        /*0008*/ 	.byte	0x01, 0x35
	.zero		2


	//----- nvinfo : EIATTR_PARAM_CBANK
	.align		4
        /*000c*/ 	.byte	0x04, 0x0a
        /*000e*/ 	.short	(.L_484 - .L_483)
	.align		4
.L_483:
        /*0010*/ 	.word	index@(.nv.constant0._ZN7cutlass13device_kernelIN5flash19enable_sm80_to_sm89INS1_16FlashAttnFwdSm80INS1_25CollectiveMainloopFwdSm80ILi8ELi2ELb0EN4cute5tupleIJNS5_1CILi128EEENS7_ILi64EEENS7_ILi192EEEEEELi192ENS_6half_tEfNS_4arch4Sm80ELb0ELb1ELb1ELb1ELb0ELb1ELb1ELb0EEENS1_21CollectiveEpilogueFwdINS6_IJS8_SA_S9_EEENS6_IJNS7_ILi1EEESI_SI_EEESC_SE_Li256ELb1ELb1ELb0ELb0EEENS1_19SingleTileSchedulerILb1ELb0ELb1ELi128EEEEEEEEEvNT_6ParamsE)
        /*0014*/ 	.short	0x0160
        /*0016*/ 	.short	0x0418


	//----- nvinfo : EIATTR_CBANK_PARAM_SIZE
	.align		4
.L_484:
        /*0018*/ 	.byte	0x03, 0x19
        /*001a*/ 	.short	0x0418


	//----- nvinfo : EIATTR_KPARAM_INFO
	.align		4
        /*001c*/ 	.byte	0x04, 0x17
        /*001e*/ 	.short	(.L_486 - .L_485)
.L_485:
        /*0020*/ 	.word	0x00000000
        /*0024*/ 	.short	0x0000
        /*0026*/ 	.short	0x0000
        /*0028*/ 	.byte	0x00, 0xf0, 0x61, 0x10


	//----- nvinfo : EIATTR_MAXREG_COUNT
	.align		4
.L_486:
        /*002c*/ 	.byte	0x03, 0x1b
        /*002e*/ 	.short	0x00ff


	//----- nvinfo : EIATTR_NUM_BARRIERS
	.align		4
        /*0030*/ 	.byte	0x02, 0x4c
        /*0032*/ 	.byte	0x02
	.zero		1


	//----- nvinfo : EIATTR_MERCURY_ISA_VERSION
	.align		4
        /*0034*/ 	.byte	0x03, 0x5f
        /*0036*/ 	.short	0x0000


	//----- nvinfo : EIATTR_COOP_GROUP_MASK_REGIDS
	.align		4
        /*0038*/ 	.byte	0x04, 0x29
        /*003a*/ 	.short	(.L_488 - .L_487)


	//   ....[0]....
.L_487:
        /*003c*/ 	.word	0xffffffff


	//   ....[1]....
        /*0040*/ 	.word	0xffffffff


	//   ....[2]....
        /*0044*/ 	.word	0xffffffff


	//   ....[3]....
        /*0048*/ 	.word	0xffffffff


	//   ....[4]....
        /*004c*/ 	.word	0xffffffff


	//   ....[5]....
        /*0050*/ 	.word	0xffffffff


	//   ....[6]....
        /*0054*/ 	.word	0xffffffff


	//   ....[7]....
        /*0058*/ 	.word	0xffffffff


	//   ....[8]....
        /*005c*/ 	.word	0xffffffff


	//   ....[9]....
        /*0060*/ 	.word	0xffffffff


	//   ....[10]....
        /*0064*/ 	.word	0xffffffff


	//   ....[11]....
        /*0068*/ 	.word	0xffffffff


	//   ....[12]....
        /*006c*/ 	.word	0xffffffff


	//   ....[13]....
        /*0070*/ 	.word	0xffffffff


	//   ....[14]....
        /*0074*/ 	.word	0xffffffff


	//   ....[15]....
        /*0078*/ 	.word	0xffffffff


	//   ....[16]....
        /*007c*/ 	.word	0xffffffff


	//   ....[17]....
        /*0080*/ 	.word	0xffffffff


	//   ....[18]....
        /*0084*/ 	.word	0xffffffff


	//   ....[19]....
        /*0088*/ 	.word	0xffffffff


	//   ....[20]....
        /*008c*/ 	.word	0xffffffff


	//   ....[21]....
        /*0090*/ 	.word	0xffffffff


	//   ....[22]....
        /*0094*/ 	.word	0xffffffff


	//   ....[23]....
        /*0098*/ 	.word	0xffffffff


	//   ....[24]....
        /*009c*/ 	.word	0xffffffff


	//   ....[25]....
        /*00a0*/ 	.word	0xffffffff


	//   ....[26]....
        /*00a4*/ 	.word	0xffffffff


	//   ....[27]....
        /*00a8*/ 	.word	0xffffffff


	//   ....[28]....
        /*00ac*/ 	.word	0xffffffff


	//   ....[29]....
        /*00b0*/ 	.word	0xffffffff


	//   ....[30]....
        /*00b4*/ 	.word	0xffffffff


	//   ....[31]....
        /*00b8*/ 	.word	0xffffffff


	//   ....[32]....
        /*00bc*/ 	.word	0xffffffff


	//   ....[33]....
        /*00c0*/ 	.word	0xffffffff


	//   ....[34]....
        /*00c4*/ 	.word	0xffffffff


	//   ....[35]....
        /*00c8*/ 	.word	0xffffffff


	//   ....[36]....
        /*00cc*/ 	.word	0xffffffff


	//   ....[37]....
        /*00d0*/ 	.word	0xffffffff


	//   ....[38]....
        /*00d4*/ 	.word	0xffffffff


	//   ....[39]....
        /*00d8*/ 	.word	0xffffffff


	//   ....[40]....
        /*00dc*/ 	.word	0xffffffff


	//   ....[41]....
        /*00e0*/ 	.word	0xffffffff


	//   ....[42]....
        /*00e4*/ 	.word	0xffffffff


	//   ....[43]....
        /*00e8*/ 	.word	0xffffffff


	//   ....[44]....
        /*00ec*/ 	.word	0xffffffff


	//   ....[45]....
        /*00f0*/ 	.word	0xffffffff


	//   ....[46]....
        /*00f4*/ 	.word	0xffffffff


	//   ....[47]....
        /*00f8*/ 	.word	0xffffffff


	//   ....[48]....
        /*00fc*/ 	.word	0xffffffff


	//   ....[49]....
        /*0100*/ 	.word	0xffffffff


	//   ....[50]....
        /*0104*/ 	.word	0xffffffff


	//   ....[51]....
        /*0108*/ 	.word	0xffffffff


	//   ....[52]....
        /*010c*/ 	.word	0xffffffff


	//   ....[53]....
        /*0110*/ 	.word	0xffffffff


	//   ....[54]....
        /*0114*/ 	.word	0xffffffff


	//   ....[55]....
        /*0118*/ 	.word	0xffffffff


	//   ....[56]....
        /*011c*/ 	.word	0xffffffff


	//   ....[57]....
        /*0120*/ 	.word	0xffffffff


	//   ....[58]....
        /*0124*/ 	.word	0xffffffff


	//   ....[59]....
        /*0128*/ 	.word	0xffffffff


	//   ....[60]....
        /*012c*/ 	.word	0xffffffff


	//   ....[61]....
        /*0130*/ 	.word	0xffffffff


	//   ....[62]....
        /*0134*/ 	.word	0xffffffff


	//   ....[63]....
        /*0138*/ 	.word	0xffffffff


	//   ....[64]....
        /*013c*/ 	.word	0xffffffff


	//   ....[65]....
        /*0140*/ 	.word	0xffffffff


	//   ....[66]....
        /*0144*/ 	.word	0xffffffff


	//   ....[67]....
        /*0148*/ 	.word	0xffffffff


	//   ....[68]....
        /*014c*/ 	.word	0xffffffff


	//   ....[69]....
        /*0150*/ 	.word	0xffffffff


	//   ....[70]....
        /*0154*/ 	.word	0xffffffff


	//----- nvinfo : EIATTR_COOP_GROUP_INSTR_OFFSETS
	.align		4
.L_488:
        /*0158*/ 	.byte	0x04, 0x28
        /*015a*/ 	.short	(.L_490 - .L_489)


	//   ....[0]....
.L_489:
        /*015c*/ 	.word	0x00000060


	//   ....[1]....
        /*0160*/ 	.word	0x00007080


	//   ....[2]....
        /*0164*/ 	.word	0x000070c0


	//   ....[3]....
        /*0168*/ 	.word	0x000072c0


	//   ....[4]....
        /*016c*/ 	.word	0x000072f0


	//   ....[5]....
        /*0170*/ 	.word	0x00007440


	//   ....[6]....
        /*0174*/ 	.word	0x00007470


	//   ....[7]....
        /*0178*/ 	.word	0x000075c0


	//   ....[8]....
        /*017c*/ 	.word	0x00007600


	//   ....[9]....
        /*0180*/ 	.word	0x00007fb0


	//   ....[10]....
        /*0184*/ 	.word	0x00008060


	//   ....[11]....
        /*0188*/ 	.word	0x00008090


	//   ....[12]....
        /*018c*/ 	.word	0x000080a0


	//   ....[13]....
        /*0190*/ 	.word	0x000084e0


	//   ....[14]....
        /*0194*/ 	.word	0x000085c0


	//   ....[15]....
        /*0198*/ 	.word	0x00008770


	//   ....[16]....
        /*019c*/ 	.word	0x000087b0


	//   ....[17]....
        /*01a0*/ 	.word	0x0000b500


	//   ....[18]....
        /*01a4*/ 	.word	0x0000b520


	//   ....[19]....
        /*01a8*/ 	.word	0x0000b550


	//   ....[20]....
        /*01ac*/ 	.word	0x0000b560


	//   ....[21]....
        /*01b0*/ 	.word	0x0000b7f0


	//   ....[22]....
        /*01b4*/ 	.word	0x0000b8d0


	//   ....[23]....
        /*01b8*/ 	.word	0x0000ba80


	//   ....[24]....
        /*01bc*/ 	.word	0x0000bac0


	//   ....[25]....
        /*01c0*/ 	.word	0x0000f9b0


	//   ....[26]....
        /*01c4*/ 	.word	0x0000fcd0


	//   ....[27]....
        /*01c8*/ 	.word	0x00010920


	//   ....[28]....
        /*01cc*/ 	.word	0x000109f0


	//   ....[29]....
        /*01d0*/ 	.word	0x00010ac0


	//   ....[30]....
        /*01d4*/ 	.word	0x00010bd0


	//   ....[31]....
        /*01d8*/ 	.word	0x00012cf0


	//   ....[32]....
        /*01dc*/ 	.word	0x000131c0


	//   ....[33]....
        /*01e0*/ 	.word	0x00013ae0


	//   ....[34]....
        /*01e4*/ 	.word	0x00013c10


	//   ....[35]....
        /*01e8*/ 	.word	0x00013c20


	//   ....[36]....
        /*01ec*/ 	.word	0x00013c60


	//   ....[37]....
        /*01f0*/ 	.word	0x00016d90


	//   ....[38]....
        /*01f4*/ 	.word	0x00016de0


	//   ....[39]....
        /*01f8*/ 	.word	0x00016df0


	//   ....[40]....
        /*01fc*/ 	.word	0x00016e10


	//   ....[41]....
        /*0200*/ 	.word	0x000199b0


	//   ....[42]....
        /*0204*/ 	.word	0x00019fe0


	//   ....[43]....
        /*0208*/ 	.word	0x0001a5b0


	//   ....[44]....
        /*020c*/ 	.word	0x0001a810


	//   ....[45]....
        /*0210*/ 	.word	0x0001a830


	//   ....[46]....
        /*0214*/ 	.word	0x0001a8a0


	//   ....[47]....
        /*0218*/ 	.word	0x0001c2b0


	//   ....[48]....
        /*021c*/ 	.word	0x0001c2e0


	//   ....[49]....
        /*0220*/ 	.word	0x0001c320


	//   ....[50]....
        /*0224*/ 	.word	0x0001c330


	//   ....[51]....
        /*0228*/ 	.word	0x0001d810


	//   ....[52]....
        /*022c*/ 	.word	0x0001d850


	//   ....[53]....
        /*0230*/ 	.word	0x0001d890


	//   ....[54]....
        /*0234*/ 	.word	0x0001d8d0


	//   ....[55]....
        /*0238*/ 	.word	0x0001daf0


	//   ....[56]....
        /*023c*/ 	.word	0x0001db00


	//   ....[57]....
        /*0240*/ 	.word	0x0001dc80


	//   ....[58]....
        /*0244*/ 	.word	0x0001dcb0


	//   ....[59]....
        /*0248*/ 	.word	0x0001de00


	//   ....[60]....
        /*024c*/ 	.word	0x0001de30


	//   ....[61]....
        /*0250*/ 	.word	0x0001df80


	//   ....[62]....
        /*0254*/ 	.word	0x0001dfa0


	//   ....[63]....
        /*0258*/ 	.word	0x0001e770


	//   ....[64]....
        /*025c*/ 	.word	0x0001e790


	//   ....[65]....
        /*0260*/ 	.word	0x0001e8c0


	//   ....[66]....
        /*0264*/ 	.word	0x0001e8f0


	//   ....[67]....
        /*0268*/ 	.word	0x0001ea20


	//   ....[68]....
        /*026c*/ 	.word	0x0001ea50


	//   ....[69]....
        /*0270*/ 	.word	0x0001eb80


	//   ....[70]....
        /*0274*/ 	.word	0x0001eba0


	//----- nvinfo : EIATTR_EXIT_INSTR_OFFSETS
	.align		4
.L_490:
        /*0278*/ 	.byte	0x04, 0x1c
        /*027a*/ 	.short	(.L_492 - .L_491)


	//   ....[0]....
.L_491:
        /*027c*/ 	.word	0x00000310


	//   ....[1]....
        /*0280*/ 	.word	0x0001dfb0


	//   ....[2]....
        /*0284*/ 	.word	0x0001e080


	//   ....[3]....
        /*0288*/ 	.word	0x0001e0e0


	//   ....[4]....
        /*028c*/ 	.word	0x0001ebb0


	//   ....[5]....
        /*0290*/ 	.word	0x0001ec60


	//   ....[6]....
        /*0294*/ 	.word	0x0001ecc0


	//----- nvinfo : EIATTR_CTAIDZ_USED
	.align		4
.L_492:
        /*0298*/ 	.byte	0x01, 0x04
	.zero		2


	//----- nvinfo : EIATTR_MAX_THREADS
	.align		4
        /*029c*/ 	.byte	0x04, 0x05
        /*029e*/ 	.short	(.L_494 - .L_493)
.L_493:
        /*02a0*/ 	.word	0x00000100
        /*02a4*/ 	.word	0x00000001
        /*02a8*/ 	.word	0x00000001


	//----- nvinfo : EIATTR_CRS_STACK_SIZE
	.align		4
.L_494:
        /*02ac*/ 	.byte	0x04, 0x1e
        /*02ae*/ 	.short	(.L_496 - .L_495)
.L_495:
        /*02b0*/ 	.word	0x00000000
.L_496:


//--------------------- .nv.info._ZN7cutlass13device_kernelIN5flash19enable_sm80_to_sm89INS1_16FlashAttnFwdSm80INS1_25CollectiveMainloopFwdSm80ILi8ELi2ELb1EN4cute5tupleIJNS5_1CILi128EEENS7_ILi96EEENS7_ILi192EEEEEELi192ENS_6half_tEfNS_4arch4Sm80ELb1ELb0ELb1ELb0ELb0ELb0ELb1ELb0EEENS1_21CollectiveEpilogueFwdINS6_IJS8_SA_S9_EEENS6_IJNS7_ILi1EEESI_SI_EEESC_SE_Li256ELb0ELb1ELb0ELb0EEENS1_30DynamicPersistentTileSchedulerILi256ELi256ELb0ELb1ELb0EEEEEEEEEvNT_6ParamsE --------------------------
	.section	.nv.info._ZN7cutlass13device_kernelIN5flash19enable_sm80_to_sm89INS1_16FlashAttnFwdSm80INS1_25CollectiveMainloopFwdSm80ILi8ELi2ELb1EN4cute5tupleIJNS5_1CILi128EEENS7_ILi96EEENS7_ILi192EEEEEELi192ENS_6half_tEfNS_4arch4Sm80ELb1ELb0ELb1ELb0ELb0ELb0ELb1ELb0EEENS1_21CollectiveEpilogueFwdINS6_IJS8_SA_S9_EEENS6_IJNS7_ILi1EEESI_SI_EEESC_SE_Li256ELb0ELb1ELb0ELb0EEENS1_30DynamicPersistentTileSchedulerILi256ELi256ELb0ELb1ELb0EEEEEEEEEvNT_6ParamsE,"",@"SHT_CUDA_INFO"
	.sectionflags	@""
	.align	4


	//----- nvinfo : EIATTR_CUDA_API_VERSION
	.align		4
        /*0000*/ 	.byte	0x04, 0x37
        /*0002*/ 	.short	(.L_498 - .L_497)
.L_497:
        /*0004*/ 	.word	0x00000082


	//----- nvinfo : EIATTR_SW2861232_WAR
	.align		4
.L_498:
        /*0008*/ 	.byte	0x01, 0x35
	.zero		2


	//----- nvinfo : EIATTR_PARAM_CBANK
	.align		4
        /*000c*/ 	.byte	0x04, 0x0a
        /*000e*/ 	.short	(.L_500 - .L_499)
	.align		4
.L_499:
        /*0010*/ 	.word	index@(.nv.constant0._ZN7cutlass13device_kernelIN5flash19enable_sm80_to_sm89INS1_16FlashAttnFwdSm80INS1_25CollectiveMainloopFwdSm80ILi8ELi2ELb1EN4cute5tupleIJNS5_1CILi128EEENS7_ILi96EEENS7_ILi192EEEEEELi192ENS_6half_tEfNS_4arch4Sm80ELb1ELb0ELb1ELb0ELb0ELb0ELb1ELb0EEENS1_21CollectiveEpilogueFwdINS6_IJS8_SA_S9_EEENS6_IJNS7_ILi1EEESI_SI_EEESC_SE_Li256ELb0ELb1ELb0ELb0EEENS1_30DynamicPersistentTileSchedulerILi256ELi256ELb0ELb1ELb0EEEEEEEEEvNT_6ParamsE)
        /*0014*/ 	.short	0x0160
        /*0016*/ 	.short	0x0428


	//----- nvinfo : EIATTR_CBANK_PARAM_SIZE
	.align		4
.L_500:
        /*0018*/ 	.byte	0x03, 0x19
        /*001a*/ 	.short	0x0428


	//----- nvinfo : EIATTR_KPARAM_INFO
	.align		4
        /*001c*/ 	.byte	0x04, 0x17
        /*001e*/ 	.short	(.L_502 - .L_501)
.L_501:
        /*0020*/ 	.word	0x00000000
        /*0024*/ 	.short	0x0000
        /*0026*/ 	.short	0x0000
        /*0028*/ 	.byte	0x00, 0xf0, 0xa1, 0x10


	//----- nvinfo : EIATTR_MAXREG_COUNT
	.align		4
.L_502:
        /*002c*/ 	.byte	0x03, 0x1b
        /*002e*/ 	.short	0x00ff


	//----- nvinfo : EIATTR_NUM_BARRIERS
	.align		4
        /*0030*/ 	.byte	0x02, 0x4c
        /*0032*/ 	.byte	0x06
	.zero		1


	//----- nvinfo : EIATTR_ANNOTATIONS
	.align		4
        /*0034*/ 	.byte	0x04, 0x55
        /*0036*/ 	.short	(.L_504 - .L_503)


	//   ....[0]....
.L_503:
        /* <DEDUP_REMOVED lines=71> */


	//----- nvinfo : EIATTR_MERCURY_ISA_VERSION
	.align		4
.L_504:
        /*0498*/ 	.byte	0x03, 0x5f
        /*049a*/ 	.short	0x0000


	//----- nvinfo : EIATTR_INT_WARP_WIDE_INSTR_OFFSETS
	.align		4
        /*049c*/ 	.byte	0x04, 0x31
        /*049e*/ 	.short	(.L_506 - .L_505)


	//   ....[0]....
.L_505:
        /*04a0*/ 	.word	0x0000f0b0


	//   ....[1]....
        /*04a4*/ 	.word	0x0000f130


	//----- nvinfo : EIATTR_COOP_GROUP_MASK_REGIDS
	.align		4
.L_506:
        /*04a8*/ 	.byte	0x04, 0x29
        /*04aa*/ 	.short	(.L_508 - .L_507)


	//   ....[0]....
.L_507:
        /*04ac*/ 	.word	0xffffffff


	//   ....[1]....
        /*04b0*/ 	.word	0xffffffff


	//   ....[2]....
        /*04b4*/ 	.word	0xffffffff


	//   ....[3]....
        /*04b8*/ 	.word	0xffffffff


	//   ....[4]....
        /*04bc*/ 	.word	0xffffffff


	//   ....[5]....
        /*04c0*/ 	.word	0xffffffff


	//   ....[6]....
        /*04c4*/ 	.word	0xffffffff


	//   ....[7]....
        /*04c8*/ 	.word	0xffffffff


	//   ....[8]....
        /*04cc*/ 	.word	0xffffffff


	//   ....[9]....
        /*04d0*/ 	.word	0xffffffff


	//   ....[10]....
        /*04d4*/ 	.word	0xffffffff


	//   ....[11]....
        /*04d8*/ 	.word	0xffffffff


	//   ....[12]....
        /*04dc*/ 	.word	0xffffffff


	//   ....[13]....
        /*04e0*/ 	.word	0xffffffff


	//   ....[14]....
        /*04e4*/ 	.word	0xffffffff


	//   ....[15]....
        /*04e8*/ 	.word	0xffffffff


	//   ....[16]....
        /*04ec*/ 	.word	0xffffffff


	//   ....[17]....
        /*04f0*/ 	.word	0xffffffff


	//   ....[18]....
        /*04f4*/ 	.word	0xffffffff


	//   ....[19]....
        /*04f8*/ 	.word	0xffffffff


	//   ....[20]....
        /*04fc*/ 	.word	0xffffffff


	//   ....[21]....
        /*0500*/ 	.word	0xffffffff


	//   ....[22]....
        /*0504*/ 	.word	0xffffffff


	//   ....[23]....
        /*0508*/ 	.word	0xffffffff


	//   ....[24]....
        /*050c*/ 	.word	0xffffffff


	//   ....[25]....
        /*0510*/ 	.word	0xffffffff


	//   ....[26]....
        /*0514*/ 	.word	0xffffffff


	//   ....[27]....
        /*0518*/ 	.word	0xffffffff


	//   ....[28]....
        /*051c*/ 	.word	0xffffffff


	//   ....[29]....
        /*0520*/ 	.word	0xffffffff


	//   ....[30]....
        /*0524*/ 	.word	0xffffffff


	//   ....[31]....
        /*0528*/ 	.word	0xffffffff


	//   ....[32]....
        /*052c*/ 	.word	0xffffffff


	//   ....[33]....
        /*0530*/ 	.word	0xffffffff


	//   ....[34]....
        /*0534*/ 	.word	0xffffffff


	//   ....[35]....
        /*0538*/ 	.word	0xffffffff


	//   ....[36]....
        /*053c*/ 	.word	0xffffffff


	//   ....[37]....
        /*0540*/ 	.word	0xffffffff


	//   ....[38]....
        /*0544*/ 	.word	0xffffffff


	//   ....[39]....
        /*0548*/ 	.word	0xffffffff


	//   ....[40]....
        /*054c*/ 	.word	0xffffffff


	//   ....[41]....
        /*0550*/ 	.word	0xffffffff


	//   ....[42]....
        /*0554*/ 	.word	0xffffffff


	//   ....[43]....
        /*0558*/ 	.word	0xffffffff


	//   ....[44]....
        /*055c*/ 	.word	0xffffffff


	//   ....[45]....
        /*0560*/ 	.word	0xffffffff


	//   ....[46]....
        /*0564*/ 	.word	0xffffffff


	//   ....[47]....
        /*0568*/ 	.word	0xffffffff


	//   ....[48]....
        /*056c*/ 	.word	0xffffffff


	//   ....[49]....
        /*0570*/ 	.word	0xffffffff


	//   ....[50]....
        /*0574*/ 	.word	0xffffffff


	//   ....[51]....
        /*0578*/ 	.word	0xffffffff


	//   ....[52]....
        /*057c*/ 	.word	0xffffffff


	//   ....[53]....
        /*0580*/ 	.word	0xffffffff


	//   ....[54]....
        /*0584*/ 	.word	0xffffffff


	//   ....[55]....
        /*0588*/ 	.word	0xffffffff


	//   ....[56]....
        /*058c*/ 	.word	0xffffffff


	//   ....[57]....
        /*0590*/ 	.word	0xffffffff


	//   ....[58]....
        /*0594*/ 	.word	0xffffffff


	//   ....[59]....
        /*0598*/ 	.word	0xffffffff


	//   ....[60]....
        /*059c*/ 	.word	0xffffffff


	//   ....[61]....
        /*05a0*/ 	.word	0xffffffff


	//   ....[62]....
        /*05a4*/ 	.word	0xffffffff


	//   ....[63]....
        /*05a8*/ 	.word	0xffffffff


	//----- nvinfo : EIATTR_COOP_GROUP_INSTR_OFFSETS
	.align		4
.L_508:
        /*05ac*/ 	.byte	0x04, 0x28
        /*05ae*/ 	.short	(.L_510 - .L_509)


	//   ....[0]....
.L_509:
        /*05b0*/ 	.word	0x00000050


	//   ....[1]....
        /*05b4*/ 	.word	0x00001650


	//   ....[2]....
        /*05b8*/ 	.word	0x00001670


	//   ....[3]....
        /*05bc*/ 	.word	0x000016a0


	//   ....[4]....
        /*05c0*/ 	.word	0x000016c0


	//   ....[5]....
        /*05c4*/ 	.word	0x00001720


	//   ....[6]....
        /*05c8*/ 	.word	0x00001830


	//   ....[7]....
        /*05cc*/ 	.word	0x00001840


	//   ....[8]....
        /*05d0*/ 	.word	0x00001880


	//   ....[9]....
        /*05d4*/ 	.word	0x00003670


	//   ....[10]....
        /*05d8*/ 	.word	0x000036a0


	//   ....[11]....
        /*05dc*/ 	.word	0x000042d0


	//   ....[12]....
        /*05e0*/ 	.word	0x00004410


	//   ....[13]....
        /*05e4*/ 	.word	0x00004450


	//   ....[14]....
        /*05e8*/ 	.word	0x000044c0


	//   ....[15]....
        /*05ec*/ 	.word	0x00007700


	//   ....[16]....
        /*05f0*/ 	.word	0x00007730


	//   ....[17]....
        /*05f4*/ 	.word	0x00008440


	//   ....[18]....
        /*05f8*/ 	.word	0x00008460


	//   ....[19]....
        /*05fc*/ 	.word	0x00008480


	//   ....[20]....
        /*0600*/ 	.word	0x000084a0


	//   ....[21]....
        /*0604*/ 	.word	0x0000c2b0


	//   ....[22]....
        /*0608*/ 	.word	0x0000c330


	//   ....[23]....
        /*060c*/ 	.word	0x0000c470


	//   ....[24]....
        /*0610*/ 	.word	0x0000c4a0


	//   ....[25]....
        /*0614*/ 	.word	0x0000e860


	//   ....[26]....
        /*0618*/ 	.word	0x0000e8b0


	//   ....[27]....
        /*061c*/ 	.word	0x0000e8d0


	//   ....[28]....
        /*0620*/ 	.word	0x0000e8f0


	//   ....[29]....
        /*0624*/ 	.word	0x0000f910


	//   ....[30]....
        /*0628*/ 	.word	0x0000fd10


	//   ....[31]....
        /*062c*/ 	.word	0x0000fd30


	//   ....[32]....
        /*0630*/ 	.word	0x0000fd60


	//   ....[33]....
        /*0634*/ 	.word	0x0000fd90


	//   ....[34]....
        /*0638*/ 	.word	0x0000ff10


	//   ....[35]....
        /*063c*/ 	.word	0x0000ff30


	//   ....[36]....
        /*0640*/ 	.word	0x000100f0


	//   ....[37]....
        /*0644*/ 	.word	0x00010120


	//   ....[38]....
        /*0648*/ 	.word	0x00010220


	//   ....[39]....
        /*064c*/ 	.word	0x00010250


	//   ....[40]....
        /*0650*/ 	.word	0x00010350


	//   ....[41]....
        /*0654*/ 	.word	0x00010370


	//   ....[42]....
        /*0658*/ 	.word	0x00010980


	//   ....[43]....
        /*065c*/ 	.word	0x000109a0


	//   ....[44]....
        /*0660*/ 	.word	0x00010b30


	//   ....[45]....
        /*0664*/ 	.word	0x00010b40


	//   ....[46]....
        /*0668*/ 	.word	0x00010cc0


	//   ....[47]....
        /*066c*/ 	.word	0x00010ce0


	//   ....[48]....
        /*0670*/ 	.word	0x00010e60


	//   ....[49]....
        /*0674*/ 	.word	0x00010e70


	//   ....[50]....
        /*0678*/ 	.word	0x00011060


	//   ....[51]....
        /*067c*/ 	.word	0x00011140


	//   ....[52]....
        /*0680*/ 	.word	0x000111a0


	//   ....[53]....
        /*0684*/ 	.word	0x000111f0


	//   ....[54]....
        /*0688*/ 	.word	0x00011240


	//   ....[55]....
        /*068c*/ 	.word	0x000112b0


	//   ....[56]....
        /*0690*/ 	.word	0x00011320


	//   ....[57]....
        /*0694*/ 	.word	0x00011380


	//   ....[58]....
        /*0698*/ 	.word	0x000113e0


	//   ....[59]....
        /*069c*/ 	.word	0x00011440


	//   ....[60]....
        /*06a0*/ 	.word	0x000114b0


	//   ....[61]....
        /*06a4*/ 	.word	0x00011510


	//   ....[62]....
        /*06a8*/ 	.word	0x00011570


	//   ....[63]....
        /*06ac*/ 	.word	0x000115d0


	//----- nvinfo : EIATTR_EXIT_INSTR_OFFSETS
	.align		4
.L_510:
        /*06b0*/ 	.byte	0x04, 0x1c
        /*06b2*/ 	.short	(.L_512 - .L_511)


	//   ....[0]....
.L_511:
        /*06b4*/ 	.word	0x000000a0


	//   ....[1]....
        /*06b8*/ 	.word	0x00011100


	//----- nvinfo : EIATTR_MAX_THREADS
	.align		4
.L_512:
        /*06bc*/ 	.byte	0x04, 0x05
        /*06be*/ 	.short	(.L_514 - .L_513)
.L_513:
        /*06c0*/ 	.word	0x00000100
        /*06c4*/ 	.word	0x00000001
        /*06c8*/ 	.word	0x00000001


	//----- nvinfo : EIATTR_CRS_STACK_SIZE
	.align		4
.L_514:
        /*06cc*/ 	.byte	0x04, 0x1e
        /*06ce*/ 	.short	(.L_516 - .L_515)
.L_515:
        /*06d0*/ 	.word	0x00000000
.L_516:


//--------------------- .nv.info._ZN7cutlass13device_kernelIN5flash19enable_sm80_to_sm89INS1_16FlashAttnFwdSm80INS1_25CollectiveMainloopFwdSm80ILi8ELi2ELb1EN4cute5tupleIJNS5_1CILi128EEENS7_ILi96EEENS7_ILi192EEEEEELi192ENS_6half_tEfNS_4arch4Sm80ELb1ELb0ELb1ELb1ELb0ELb0ELb1ELb0EEENS1_21CollectiveEpilogueFwdINS6_IJS8_SA_S9_EEENS6_IJNS7_ILi1EEESI_SI_EEESC_SE_Li256ELb1ELb1ELb0ELb0EEENS1_19SingleTileSchedulerILb1ELb0ELb1ELi128EEEEEEEEEvNT_6ParamsE --------------------------
	.section	.nv.info._ZN7cutlass13device_kernelIN5flash19enable_sm80_to_sm89INS1_16FlashAttnFwdSm80INS1_25CollectiveMainloopFwdSm80ILi8ELi2ELb1EN4cute5tupleIJNS5_1CILi128EEENS7_ILi96EEENS7_ILi192EEEEEELi192ENS_6half_tEfNS_4arch4Sm80ELb1ELb0ELb1ELb1ELb0ELb0ELb1ELb0EEENS1_21CollectiveEpilogueFwdINS6_IJS8_SA_S9_EEENS6_IJNS7_ILi1EEESI_SI_EEESC_SE_Li256ELb1ELb1ELb0ELb0EEENS1_19SingleTileSchedulerILb1ELb0ELb1ELi128EEEEEEEEEvNT_6ParamsE,"",@"SHT_CUDA_INFO"
	.sectionflags	@""
	.align	4


	//----- nvinfo : EIATTR_CUDA_API_VERSION
	.align		4
        /*0000*/ 	.byte	0x04, 0x37
        /*0002*/ 	.short	(.L_518 - .L_517)
.L_517:
        /*0004*/ 	.word	0x00000082


	//----- nvinfo : EIATTR_SW2861232_WAR
	.align		4
.L_518:
        /*0008*/ 	.byte	0x01, 0x35
	.zero		2


	//----- nvinfo : EIATTR_PARAM_CBANK
	.align		4
        /*000c*/ 	.byte	0x04, 0x0a
        /*000e*/ 	.short	(.L_520 - .L_519)
	.align		4
.L_519:
        /*0010*/ 	.word	index@(.nv.constant0._ZN7cutlass13device_kernelIN5flash19enable_sm80_to_sm89INS1_16FlashAttnFwdSm80INS1_25CollectiveMainloopFwdSm80ILi8ELi2ELb1EN4cute5tupleIJNS5_1CILi128EEENS7_ILi96EEENS7_ILi192EEEEEELi192ENS_6half_tEfNS_4arch4Sm80ELb1ELb0ELb1ELb1ELb0ELb0ELb1ELb0EEENS1_21CollectiveEpilogueFwdINS6_IJS8_SA_S9_EEENS6_IJNS7_ILi1EEESI_SI_EEESC_SE_Li256ELb1ELb1ELb0ELb0EEENS1_19SingleTileSchedulerILb1ELb0ELb1ELi128EEEEEEEEEvNT_6ParamsE)
        /*0014*/ 	.short	0x0160
        /*0016*/ 	.short	0x0418


	//----- nvinfo : EIATTR_CBANK_PARAM_SIZE
	.align		4
.L_520:
        /*0018*/ 	.byte	0x03, 0x19
        /*001a*/ 	.short	0x0418


	//----- nvinfo : EIATTR_KPARAM_INFO
	.align		4
        /*001c*/ 	.byte	0x04, 0x17
        /*001e*/ 	.short	(.L_522 - .L_521)
.L_521:
        /*0020*/ 	.word	0x00000000
        /*0024*/ 	.short	0x0000
        /*0026*/ 	.short	0x0000
        /*0028*/ 	.byte	0x00, 0xf0, 0x61, 0x10


	//----- nvinfo : EIATTR_MAXREG_COUNT
	.align		4
.L_522:
        /*002c*/ 	.byte	0x03, 0x1b
        /*002e*/ 	.short	0x00ff


	//----- nvinfo : EIATTR_NUM_BARRIERS
	.align		4
        /*0030*/ 	.byte	0x02, 0x4c
        /*0032*/ 	.byte	0x02
	.zero		1


	//----- nvinfo : EIATTR_ANNOTATIONS
	.align		4
        /*0034*/ 	.byte	0x04, 0x55
        /*0036*/ 	.short	(.L_524 - .L_523)


	//   ....[0]....
.L_523:
        /* <DEDUP_REMOVED lines=24> */


	//----- nvinfo : EIATTR_MERCURY_ISA_VERSION
	.align		4
.L_524:
        /*01a8*/ 	.byte	0x03, 0x5f
        /*01aa*/ 	.short	0x0000


	//----- nvinfo : EIATTR_COOP_GROUP_MASK_REGIDS
	.align		4
        /*01ac*/ 	.byte	0x04, 0x29
        /*01ae*/ 	.short	(.L_526 - .L_525)


	//   ....[0]....
.L_525:
        /*01b0*/ 	.word	0xffffffff


	//   ....[1]....
        /*01b4*/ 	.word	0xffffffff


	//   ....[2]....
        /*01b8*/ 	.word	0xffffffff


	//   ....[3]....
        /*01bc*/ 	.word	0xffffffff


	//   ....[4]....
        /*01c0*/ 	.word	0xffffffff


	//   ....[5]....
        /*01c4*/ 	.word	0xffffffff


	//   ....[6]....
        /*01c8*/ 	.word	0xffffffff


	//   ....[7]....
        /*01cc*/ 	.word	0xffffffff


	//   ....[8]....
        /*01d0*/ 	.word	0xffffffff


	//   ....[9]....
        /*01d4*/ 	.word	0xffffffff


	//   ....[10]....
        /*01d8*/ 	.word	0xffffffff


	//   ....[11]....
        /*01dc*/ 	.word	0xffffffff


	//   ....[12]....
        /*01e0*/ 	.word	0xffffffff


	//   ....[13]....
        /*01e4*/ 	.word	0xffffffff


	//   ....[14]....
        /*01e8*/ 	.word	0xffffffff


	//   ....[15]....
        /*01ec*/ 	.word	0xffffffff


	//   ....[16]....
        /*01f0*/ 	.word	0xffffffff


	//   ....[17]....
        /*01f4*/ 	.word	0xffffffff


	//   ....[18]....
        /*01f8*/ 	.word	0xffffffff


	//   ....[19]....
        /*01fc*/ 	.word	0xffffffff


	//   ....[20]....
        /*0200*/ 	.word	0xffffffff


	//   ....[21]....
        /*0204*/ 	.word	0xffffffff


	//   ....[22]....
        /*0208*/ 	.word	0xffffffff


	//   ....[23]....
        /*020c*/ 	.word	0xffffffff


	//   ....[24]....
        /*0210*/ 	.word	0xffffffff


	//   ....[25]....
        /*0214*/ 	.word	0xffffffff


	//   ....[26]....
        /*0218*/ 	.word	0xffffffff


	//   ....[27]....
        /*021c*/ 	.word	0xffffffff


	//   ....[28]....
        /*0220*/ 	.word	0xffffffff


	//   ....[29]....
        /*0224*/ 	.word	0xffffffff


	//   ....[30]....
        /*0228*/ 	.word	0xffffffff


	//   ....[31]....
        /*022c*/ 	.word	0xffffffff


	//   ....[32]....
        /*0230*/ 	.word	0xffffffff


	//   ....[33]....
        /*0234*/ 	.word	0xffffffff


	//   ....[34]....
        /*0238*/ 	.word	0xffffffff


	//   ....[35]....
        /*023c*/ 	.word	0xffffffff


	//   ....[36]....
        /*0240*/ 	.word	0xffffffff


	//   ....[37]....
        /*0244*/ 	.word	0xffffffff


	//   ....[38]....
        /*0248*/ 	.word	0xffffffff


	//   ....[39]....
        /*024c*/ 	.word	0xffffffff


	//   ....[40]....
        /*0250*/ 	.word	0xffffffff


	//   ....[41]....
        /*0254*/ 	.word	0xffffffff


	//   ....[42]....
        /*0258*/ 	.word	0xffffffff


	//   ....[43]....
        /*025c*/ 	.word	0xffffffff


	//   ....[44]....
        /*0260*/ 	.word	0xffffffff


	//   ....[45]....
        /*0264*/ 	.word	0xffffffff


	//   ....[46]....
        /*0268*/ 	.word	0xffffffff


	//   ....[47]....
        /*026c*/ 	.word	0xffffffff


	//   ....[48]....
        /*0270*/ 	.word	0xffffffff


	//----- nvinfo : EIATTR_COOP_GROUP_INSTR_OFFSETS
	.align		4
.L_526:
        /*0274*/ 	.byte	0x04, 0x28
        /*0276*/ 	.short	(.L_528 - .L_527)


	//   ....[0]....
.L_527:
        /*0278*/ 	.word	0x00000090


	//   ....[1]....
        /*027c*/ 	.word	0x000011c0


	//   ....[2]....
        /*0280*/ 	.word	0x00001200


	//   ....[3]....
        /*0284*/ 	.word	0x00001340


	//   ....[4]....
        /*0288*/ 	.word	0x00001380


	//   ....[5]....
        /*028c*/ 	.word	0x00001490


	//   ....[6]....
        /*0290*/ 	.word	0x00001510


	//   ....[7]....
        /*0294*/ 	.word	0x00001540


	//   ....[8]....
        /*0298*/ 	.word	0x00001560


	//   ....[9]....
        /*029c*/ 	.word	0x00003900


	//   ....[10]....
        /*02a0*/ 	.word	0x00003910


	//   ....[11]....
        /*02a4*/ 	.word	0x000043a0


	//   ....[12]....
        /*02a8*/ 	.word	0x000044f0


	//   ....[13]....
        /*02ac*/ 	.word	0x00004500


	//   ....[14]....
        /*02b0*/ 	.word	0x00004550


	//   ....[15]....
        /*02b4*/ 	.word	0x00007dd0


	//   ....[16]....
        /*02b8*/ 	.word	0x00007f50


	//   ....[17]....
        /*02bc*/ 	.word	0x00008bb0


	//   ....[18]....
        /*02c0*/ 	.word	0x00008cb0


	//   ....[19]....
        /*02c4*/ 	.word	0x00008da0


	//   ....[20]....
        /*02c8*/ 	.word	0x00008e30


	//   ....[21]....
        /*02cc*/ 	.word	0x0000cd80


	//   ....[22]....
        /*02d0*/ 	.word	0x0000ce00


	//   ....[23]....
        /*02d4*/ 	.word	0x0000d070


	//   ....[24]....
        /*02d8*/ 	.word	0x0000d0b0


	//   ....[25]....
        /*02dc*/ 	.word	0x0000f510


	//   ....[26]....
        /*02e0*/ 	.word	0x0000f520


	//   ....[27]....
        /*02e4*/ 	.word	0x0000f550


	//   ....[28]....
        /*02e8*/ 	.word	0x0000f560


	//   ....[29]....
        /*02ec*/ 	.word	0x00010ad0


	//   ....[30]....
        /*02f0*/ 	.word	0x00010b20


	//   ....[31]....
        /*02f4*/ 	.word	0x00010b50


	//   ....[32]....
        /*02f8*/ 	.word	0x00010b70


	//   ....[33]....
        /*02fc*/ 	.word	0x00010d50


	//   ....[34]....
        /*0300*/ 	.word	0x00010d60


	//   ....[35]....
        /*0304*/ 	.word	0x00010ee0


	//   ....[36]....
        /*0308*/ 	.word	0x00010f10


	//   ....[37]....
        /*030c*/ 	.word	0x00011060


	//   ....[38]....
        /*0310*/ 	.word	0x00011090


	//   ....[39]....
        /*0314*/ 	.word	0x000111e0


	//   ....[40]....
        /*0318*/ 	.word	0x00011200


	//   ....[41]....
        /*031c*/ 	.word	0x00011a00


	//   ....[42]....
        /*0320*/ 	.word	0x00011a20


	//   ....[43]....
        /*0324*/ 	.word	0x00011b70


	//   ....[44]....
        /*0328*/ 	.word	0x00011ba0


	//   ....[45]....
        /*032c*/ 	.word	0x00011cd0


	//   ....[46]....
        /*0330*/ 	.word	0x00011d00


	//   ....[47]....
        /*0334*/ 	.word	0x00011e30


	//   ....[48]....
        /*0338*/ 	.word	0x00011e50


	//----- nvinfo : EIATTR_EXIT_INSTR_OFFSETS
	.align		4
.L_528:
        /*033c*/ 	.byte	0x04, 0x1c
        /*033e*/ 	.short	(.L_530 - .L_529)


	//   ....[0]....
.L_529:
        /*0340*/ 	.word	0x00000350


	//   ....[1]....
        /*0344*/ 	.word	0x00011210


	//   ....[2]....
        /*0348*/ 	.word	0x000112e0


	//   ....[3]....
        /*034c*/ 	.word	0x00011340


	//   ....[4]....
        /*0350*/ 	.word	0x00011e60


	//   ....[5]....
        /*0354*/ 	.word	0x00011f10


	//   ....[6]....
        /*0358*/ 	.word	0x00011f70


	//----- nvinfo : EIATTR_CTAIDZ_USED
	.align		4
.L_530:
        /*035c*/ 	.byte	0x01, 0x04
	.zero		2


	//----- nvinfo : EIATTR_MAX_THREADS
	.align		4
        /*0360*/ 	.byte	0x04, 0x05
        /*0362*/ 	.short	(.L_532 - .L_531)
.L_531:
        /*0364*/ 	.word	0x00000100
        /*0368*/ 	.word	0x00000001
        /*036c*/ 	.word	0x00000001


	//----- nvinfo : EIATTR_CRS_STACK_SIZE
	.align		4
.L_532:
        /*0370*/ 	.byte	0x04, 0x1e
        /*0372*/ 	.short	(.L_534 - .L_533)
.L_533:
        /*0374*/ 	.word	0x00000000
.L_534:


//--------------------- .nv.info._ZN7cutlass13device_kernelIN5flash19enable_sm80_to_sm89INS1_16FlashAttnFwdSm80INS1_25CollectiveMainloopFwdSm80ILi8ELi2ELb0EN4cute5tupleIJNS5_1CILi128EEENS7_ILi64EEENS7_ILi192EEEEEELi192ENS_6half_tEfNS_4arch4Sm80ELb1ELb0ELb1ELb1ELb0ELb1ELb1ELb0EEENS1_21CollectiveEpilogueFwdINS6_IJS8_SA_S9_EEENS6_IJNS7_ILi1EEESI_SI_EEESC_SE_Li256ELb1ELb1ELb0ELb0EEENS1_19SingleTileSchedulerILb1ELb0ELb1ELi128EEEEEEEEEvNT_6ParamsE --------------------------
	.section	.nv.info._ZN7cutlass13device_kernelIN5flash19enable_sm80_to_sm89INS1_16FlashAttnFwdSm80INS1_25CollectiveMainloopFwdSm80ILi8ELi2ELb0EN4cute5tupleIJNS5_1CILi128EEENS7_ILi64EEENS7_ILi192EEEEEELi192ENS_6half_tEfNS_4arch4Sm80ELb1ELb0ELb1ELb1ELb0ELb1ELb1ELb0EEENS1_21CollectiveEpilogueFwdINS6_IJS8_SA_S9_EEENS6_IJNS7_ILi1EEESI_SI_EEESC_SE_Li256ELb1ELb1ELb0ELb0EEENS1_19SingleTileSchedulerILb1ELb0ELb1ELi128EEEEEEEEEvNT_6ParamsE,"",@"SHT_CUDA_INFO"
	.sectionflags	@""
	.align	4


	//----- nvinfo : EIATTR_CUDA_API_VERSION
	.align		4
        /*0000*/ 	.byte	0x04, 0x37
        /*0002*/ 	.short	(.L_536 - .L_535)
.L_535:
        /*0004*/ 	.word	0x00000082


	//----- nvinfo : EIATTR_SW2861232_WAR
	.align		4
.L_536:
        /*0008*/ 	.byte	0x01, 0x35
	.zero		2


	//----- nvinfo : EIATTR_PARAM_CBANK
	.align		4
        /*000c*/ 	.byte	0x04, 0x0a
        /*000e*/ 	.short	(.L_538 - .L_537)
	.align		4
.L_537:
        /*0010*/ 	.word	index@(.nv.constant0._ZN7cutlass13device_kernelIN5flash19enable_sm80_to_sm89INS1_16FlashAttnFwdSm80INS1_25CollectiveMainloopFwdSm80ILi8ELi2ELb0EN4cute5tupleIJNS5_1CILi128EEENS7_ILi64EEENS7_ILi192EEEEEELi192ENS_6half_tEfNS_4arch4Sm80ELb1ELb0ELb1ELb1ELb0ELb1ELb1ELb0EEENS1_21CollectiveEpilogueFwdINS6_IJS8_SA_S9_EEENS6_IJNS7_ILi1EEESI_SI_EEESC_SE_Li256ELb1ELb1ELb0ELb0EEENS1_19SingleTileSchedulerILb1ELb0ELb1ELi128EEEEEEEEEvNT_6ParamsE)
        /*0014*/ 	.short	0x0160
        /*0016*/ 	.short	0x0418


	//----- nvinfo : EIATTR_CBANK_PARAM_SIZE
	.align		4
.L_538:
        /*0018*/ 	.byte	0x03, 0x19
        /*001a*/ 	.short	0x0418


	//----- nvinfo : EIATTR_KPARAM_INFO
	.align		4
        /*001c*/ 	.byte	0x04, 0x17
        /*001e*/ 	.short	(.L_540 - .L_539)
.L_539:
        /*0020*/ 	.word	0x00000000
        /*0024*/ 	.short	0x0000
        /*0026*/ 	.short	0x0000
        /*0028*/ 	.byte	0x00, 0xf0, 0x61, 0x10


	//----- nvinfo : EIATTR_MAXREG_COUNT
	.align		4
.L_540:
        /*002c*/ 	.byte	0x03, 0x1b
        /*002e*/ 	.short	0x00ff


	//----- nvinfo : EIATTR_NUM_BARRIERS
	.align		4
        /*0030*/ 	.byte	0x02, 0x4c
        /*0032*/ 	.byte	0x02
	.zero		1


	//----- nvinfo : EIATTR_MERCURY_ISA_VERSION
	.align		4
        /*0034*/ 	.byte	0x03, 0x5f
        /*0036*/ 	.short	0x0000


	//----- nvinfo : EIATTR_COOP_GROUP_MASK_REGIDS
	.align		4
        /*0038*/ 	.byte	0x04, 0x29
        /*003a*/ 	.short	(.L_542 - .L_541)


	//   ....[0]....
.L_541:
        /*003c*/ 	.word	0xffffffff


	//   ....[1]....
        /*0040*/ 	.word	0xffffffff


	//   ....[2]....
        /*0044*/ 	.word	0xffffffff


	//   ....[3]....
        /*0048*/ 	.word	0xffffffff


	//   ....[4]....
        /*004c*/ 	.word	0xffffffff


	//   ....[5]....
        /*0050*/ 	.word	0xffffffff


	//   ....[6]....
        /*0054*/ 	.word	0xffffffff


	//   ....[7]....
        /*0058*/ 	.word	0xffffffff


	//   ....[8]....
        /*005c*/ 	.word	0xffffffff


	//   ....[9]....
        /*0060*/ 	.word	0xffffffff


	//   ....[10]....
        /*0064*/ 	.word	0xffffffff


	//   ....[11]....
        /*0068*/ 	.word	0xffffffff


	//   ....[12]....
        /*006c*/ 	.word	0xffffffff


	//   ....[13]....
        /*0070*/ 	.word	0xffffffff


	//   ....[14]....
        /*0074*/ 	.word	0xffffffff


	//   ....[15]....
        /*0078*/ 	.word	0xffffffff


	//   ....[16]....
        /*007c*/ 	.word	0xffffffff


	//   ....[17]....
        /*0080*/ 	.word	0xffffffff


	//   ....[18]....
        /*0084*/ 	.word	0xffffffff


	//   ....[19]....
        /*0088*/ 	.word	0xffffffff


	//   ....[20]....
        /*008c*/ 	.word	0xffffffff


	//   ....[21]....
        /*0090*/ 	.word	0xffffffff


	//   ....[22]....
        /*0094*/ 	.word	0xffffffff


	//   ....[23]....
        /*0098*/ 	.word	0xffffffff


	//   ....[24]....
        /*009c*/ 	.word	0xffffffff


	//   ....[25]....
        /*00a0*/ 	.word	0xffffffff


	//   ....[26]....
        /*00a4*/ 	.word	0xffffffff


	//   ....[27]....
        /*00a8*/ 	.word	0xffffffff


	//   ....[28]....
        /*00ac*/ 	.word	0xffffffff


	//   ....[29]....
        /*00b0*/ 	.word	0xffffffff


	//   ....[30]....
        /*00b4*/ 	.word	0xffffffff


	//   ....[31]....
        /*00b8*/ 	.word	0xffffffff


	//   ....[32]....
        /*00bc*/ 	.word	0xffffffff


	//   ....[33]....
        /*00c0*/ 	.word	0xffffffff


	//   ....[34]....
        /*00c4*/ 	.word	0xffffffff


	//   ....[35]....
        /*00c8*/ 	.word	0xffffffff


	//   ....[36]....
        /*00cc*/ 	.word	0xffffffff


	//   ....[37]....
        /*00d0*/ 	.word	0xffffffff


	//   ....[38]....
        /*00d4*/ 	.word	0xffffffff


	//   ....[39]....
        /*00d8*/ 	.word	0xffffffff


	//   ....[40]....
        /*00dc*/ 	.word	0xffffffff


	//   ....[41]....
        /*00e0*/ 	.word	0xffffffff


	//   ....[42]....
        /*00e4*/ 	.word	0xffffffff


	//   ....[43]....
        /*00e8*/ 	.word	0xffffffff


	//   ....[44]....
        /*00ec*/ 	.word	0xffffffff


	//   ....[45]....
        /*00f0*/ 	.word	0xffffffff


	//   ....[46]....
        /*00f4*/ 	.word	0xffffffff


	//   ....[47]....
        /*00f8*/ 	.word	0xffffffff


	//   ....[48]....
        /*00fc*/ 	.word	0xffffffff


	//   ....[49]....
        /*0100*/ 	.word	0xffffffff


	//   ....[50]....
        /*0104*/ 	.word	0xffffffff


	//   ....[51]....
        /*0108*/ 	.word	0xffffffff


	//   ....[52]....
        /*010c*/ 	.word	0xffffffff


	//   ....[53]....
        /*0110*/ 	.word	0xffffffff


	//   ....[54]....
        /*0114*/ 	.word	0xffffffff


	//   ....[55]....
        /*0118*/ 	.word	0xffffffff


	//   ....[56]....
        /*011c*/ 	.word	0xffffffff


	//   ....[57]....
        /*0120*/ 	.word	0xffffffff


	//   ....[58]....
        /*0124*/ 	.word	0xffffffff


	//   ....[59]....
        /*0128*/ 	.word	0xffffffff


	//   ....[60]....
        /*012c*/ 	.word	0xffffffff


	//   ....[61]....
        /*0130*/ 	.word	0xffffffff


	//   ....[62]....
        /*0134*/ 	.word	0xffffffff


	//   ....[63]....
        /*0138*/ 	.word	0xffffffff


	//   ....[64]....
        /*013c*/ 	.word	0xffffffff


	//----- nvinfo : EIATTR_COOP_GROUP_INSTR_OFFSETS
	.align		4
.L_542:
        /*0140*/ 	.byte	0x04, 0x28
        /*0142*/ 	.short	(.L_544 - .L_543)


	//   ....[0]....
.L_543:
        /*0144*/ 	.word	0x00000080


	//   ....[1]....
        /*0148*/ 	.word	0x00006b10


	//   ....[2]....
        /*014c*/ 	.word	0x00006b70


	//   ....[3]....
        /*0150*/ 	.word	0x00006d40


	//   ....[4]....
        /*0154*/ 	.word	0x00006d70


	//   ....[5]....
        /*0158*/ 	.word	0x00006eb0


	//   ....[6]....
        /*015c*/ 	.word	0x00006ee0


	//   ....[7]....
        /*0160*/ 	.word	0x00007010


	//   ....[8]....
        /*0164*/ 	.word	0x00007050


	//   ....[9]....
        /*0168*/ 	.word	0x000079f0


	//   ....[10]....
        /*016c*/ 	.word	0x00007aa0


	//   ....[11]....
        /*0170*/ 	.word	0x00007ad0


	//   ....[12]....
        /*0174*/ 	.word	0x00007ae0


	//   ....[13]....
        /*0178*/ 	.word	0x00007f20


	//   ....[14]....
        /*017c*/ 	.word	0x00008000


	//   ....[15]....
        /*0180*/ 	.word	0x000081b0


	//   ....[16]....
        /*0184*/ 	.word	0x000081f0


	//   ....[17]....
        /*0188*/ 	.word	0x0000af40


	//   ....[18]....
        /*018c*/ 	.word	0x0000af60


	//   ....[19]....
        /*0190*/ 	.word	0x0000af90


	//   ....[20]....
        /*0194*/ 	.word	0x0000afa0


	//   ....[21]....
        /*0198*/ 	.word	0x0000b230


	//   ....[22]....
        /*019c*/ 	.word	0x0000b310


	//   ....[23]....
        /*01a0*/ 	.word	0x0000b4c0


	//   ....[24]....
        /*01a4*/ 	.word	0x0000b500


	//   ....[25]....
        /*01a8*/ 	.word	0x0000f400


	//   ....[26]....
        /*01ac*/ 	.word	0x0000f430


	//   ....[27]....
        /*01b0*/ 	.word	0x0000feb0


	//   ....[28]....
        /*01b4*/ 	.word	0x0000fed0


	//   ....[29]....
        /*01b8*/ 	.word	0x0000fef0


	//   ....[30]....
        /*01bc*/ 	.word	0x0000ff10


	//   ....[31]....
        /*01c0*/ 	.word	0x00012060


	//   ....[32]....
        /*01c4*/ 	.word	0x00012180


	//   ....[33]....
        /*01c8*/ 	.word	0x00012970


	//   ....[34]....
        /*01cc*/ 	.word	0x00012a60


	//   ....[35]....
        /*01d0*/ 	.word	0x00012aa0


	//   ....[36]....
        /*01d4*/ 	.word	0x00012b70


	//   ....[37]....
        /*01d8*/ 	.word	0x00015a40


	//   ....[38]....
        /*01dc*/ 	.word	0x00015a90


	//   ....[39]....
        /*01e0*/ 	.word	0x00015aa0


	//   ....[40]....
        /*01e4*/ 	.word	0x00015ac0


	//   ....[41]....
        /*01e8*/ 	.word	0x000174f0


	//   ....[42]....
        /*01ec*/ 	.word	0x00017520


	//   ....[43]....
        /*01f0*/ 	.word	0x00017560


	//   ....[44]....
        /*01f4*/ 	.word	0x00017570


	//   ....[45]....
        /*01f8*/ 	.word	0x00018a80


	//   ....[46]....
        /*01fc*/ 	.word	0x00018ac0


	//   ....[47]....
        /*0200*/ 	.word	0x00018b00


	//   ....[48]....
        /*0204*/ 	.word	0x00018b40


	//   ....[49]....
        /*0208*/ 	.word	0x00018d30


	//   ....[50]....
        /*020c*/ 	.word	0x00018d40


	//   ....[51]....
        /*0210*/ 	.word	0x00018ec0


	//   ....[52]....
        /*0214*/ 	.word	0x00018ef0


	//   ....[53]....
        /*0218*/ 	.word	0x00019040


	//   ....[54]....
        /*021c*/ 	.word	0x00019070


	//   ....[55]....
        /*0220*/ 	.word	0x000191c0


	//   ....[56]....
        /*0224*/ 	.word	0x000191e0


	//   ....[57]....
        /*0228*/ 	.word	0x000199c0


	//   ....[58]....
        /*022c*/ 	.word	0x000199e0


	//   ....[59]....
        /*0230*/ 	.word	0x00019b10


	//   ....[60]....
        /*0234*/ 	.word	0x00019b40


	//   ....[61]....
        /*0238*/ 	.word	0x00019c70


	//   ....[62]....
        /*023c*/ 	.word	0x00019ca0


	//   ....[63]....
        /*0240*/ 	.word	0x00019dd0


	//   ....[64]....
        /*0244*/ 	.word	0x00019df0


	//----- nvinfo : EIATTR_EXIT_INSTR_OFFSETS
	.align		4
.L_544:
        /*0248*/ 	.byte	0x04, 0x1c
        /*024a*/ 	.short	(.L_546 - .L_545)


	//   ....[0]....
.L_545:
        /*024c*/ 	.word	0x00000330


	//   ....[1]....
        /*0250*/ 	.word	0x000191f0


	//   ....[2]....
        /*0254*/ 	.word	0x000192c0


	//   ....[3]....
        /*0258*/ 	.word	0x00019320


	//   ....[4]....
        /*025c*/ 	.word	0x00019e00


	//   ....[5]....
        /*0260*/ 	.word	0x00019eb0


	//   ....[6]....
        /*0264*/ 	.word	0x00019f10


	//----- nvinfo : EIATTR_CTAIDZ_USED
	.align		4
.L_546:
        /*0268*/ 	.byte	0x01, 0x04
	.zero		2


	//----- nvinfo : EIATTR_MAX_THREADS
	.align		4
        /*026c*/ 	.byte	0x04, 0x05
        /*026e*/ 	.short	(.L_548 - .L_547)
.L_547:
        /*0270*/ 	.word	0x00000100
        /*0274*/ 	.word	0x00000001
        /*0278*/ 	.word	0x00000001


	//----- nvinfo : EIATTR_CRS_STACK_SIZE
	.align		4
.L_548:
        /*027c*/ 	.byte	0x04, 0x1e
        /*027e*/ 	.short	(.L_550 - .L_549)
.L_549:
        /*0280*/ 	.word	0x00000000
.L_550:


//--------------------- .nv.info._ZN7cutlass13device_kernelIN5flash19enable_sm80_to_sm89INS1_16FlashAttnFwdSm80INS1_25CollectiveMainloopFwdSm80ILi8ELi1ELb1EN4cute5tupleIJNS5_1CILi128EEENS7_ILi96EEENS7_ILi192EEEEEELi192ENS_6half_tEfNS_4arch4Sm80ELb0ELb0ELb0ELb0ELb0ELb0ELb1ELb0EEENS1_21CollectiveEpilogueFwdINS6_IJS8_SA_S9_EEENS6_IJNS7_ILi1EEESI_SI_EEESC_SE_Li256ELb0ELb1ELb0ELb0EEENS1_19SingleTileSchedulerILb0ELb0ELb1ELi128EEEEEEEEEvNT_6ParamsE --------------------------
	.section	.nv.info._ZN7cutlass13device_kernelIN5flash19enable_sm80_to_sm89INS1_16FlashAttnFwdSm80INS1_25CollectiveMainloopFwdSm80ILi8ELi1ELb1EN4cute5tupleIJNS5_1CILi128EEENS7_ILi96EEENS7_ILi192EEEEEELi192ENS_6half_tEfNS_4arch4Sm80ELb0ELb0ELb0ELb0ELb0ELb0ELb1ELb0EEENS1_21CollectiveEpilogueFwdINS6_IJS8_SA_S9_EEENS6_IJNS7_ILi1EEESI_SI_EEESC_SE_Li256ELb0ELb1ELb0ELb0EEENS1_19SingleTileSchedulerILb0ELb0ELb1ELi128EEEEEEEEEvNT_6ParamsE,"",@"SHT_CUDA_INFO"
	.sectionflags	@""
	.align	4


	//----- nvinfo : EIATTR_CUDA_API_VERSION
	.align		4
        /*0000*/ 	.byte	0x04, 0x37
        /*0002*/ 	.short	(.L_552 - .L_551)
.L_551:
        /*0004*/ 	.word	0x00000082


	//----- nvinfo : EIATTR_SW2861232_WAR
	.align		4
.L_552:
        /*0008*/ 	.byte	0x01, 0x35
	.zero		2


	//----- nvinfo : EIATTR_PARAM_CBANK
	.align		4
        /*000c*/ 	.byte	0x04, 0x0a
        /*000e*/ 	.short	(.L_554 - .L_553)
	.align		4
.L_553:
        /*0010*/ 	.word	index@(.nv.constant0._ZN7cutlass13device_kernelIN5flash19enable_sm80_to_sm89INS1_16FlashAttnFwdSm80INS1_25CollectiveMainloopFwdSm80ILi8ELi1ELb1EN4cute5tupleIJNS5_1CILi128EEENS7_ILi96EEENS7_ILi192EEEEEELi192ENS_6half_tEfNS_4arch4Sm80ELb0ELb0ELb0ELb0ELb0ELb0ELb1ELb0EEENS1_21CollectiveEpilogueFwdINS6_IJS8_SA_S9_EEENS6_IJNS7_ILi1EEESI_SI_EEESC_SE_Li256ELb0ELb1ELb0ELb0EEENS1_19SingleTileSchedulerILb0ELb0ELb1ELi128EEEEEEEEEvNT_6ParamsE)
        /*0014*/ 	.short	0x0160
        /*0016*/ 	.short	0x0418


	//----- nvinfo : EIATTR_CBANK_PARAM_SIZE
	.align		4
.L_554:
        /*0018*/ 	.byte	0x03, 0x19
        /*001a*/ 	.short	0x0418


	//----- nvinfo : EIATTR_KPARAM_INFO
	.align		4
        /*001c*/ 	.byte	0x04, 0x17
        /*001e*/ 	.short	(.L_556 - .L_555)
.L_555:
        /*0020*/ 	.word	0x00000000
        /*0024*/ 	.short	0x0000
        /*0026*/ 	.short	0x0000
        /*0028*/ 	.byte	0x00, 0xf0, 0x61, 0x10


	//----- nvinfo : EIATTR_MAXREG_COUNT
	.align		4
.L_556:
        /*002c*/ 	.byte	0x03, 0x1b
        /*002e*/ 	.short	0x00ff


	//----- nvinfo : EIATTR_NUM_BARRIERS
	.align		4
        /*0030*/ 	.byte	0x02, 0x4c
        /*0032*/ 	.byte	0x02
	.zero		1


	//----- nvinfo : EIATTR_ANNOTATIONS
	.align		4
        /*0034*/ 	.byte	0x04, 0x55
        /*0036*/ 	.short	(.L_558 - .L_557)


	//   ....[0]....
.L_557:
        /* <DEDUP_REMOVED lines=30> */


	//----- nvinfo : EIATTR_MERCURY_ISA_VERSION
	.align		4
.L_558:
        /*0208*/ 	.byte	0x03, 0x5f
        /*020a*/ 	.short	0x0000


	//----- nvinfo : EIATTR_COOP_GROUP_MASK_REGIDS
	.align		4
        /*020c*/ 	.byte	0x04, 0x29
        /*020e*/ 	.short	(.L_560 - .L_559)


	//   ....[0]....
.L_559:
        /*0210*/ 	.word	0xffffffff


	//   ....[1]....
        /*0214*/ 	.word	0xffffffff


	//   ....[2]....
        /*0218*/ 	.word	0xffffffff


	//   ....[3]....
        /*021c*/ 	.word	0xffffffff


	//   ....[4]....
        /*0220*/ 	.word	0xffffffff


	//   ....[5]....
        /*0224*/ 	.word	0xffffffff


	//   ....[6]....
        /*0228*/ 	.word	0xffffffff


	//   ....[7]....
        /*022c*/ 	.word	0xffffffff


	//   ....[8]....
        /*0230*/ 	.word	0xffffffff


	//   ....[9]....
        /*0234*/ 	.word	0xffffffff


	//   ....[10]....
        /*0238*/ 	.word	0xffffffff


	//   ....[11]....
        /*023c*/ 	.word	0xffffffff


	//   ....[12]....
        /*0240*/ 	.word	0xffffffff


	//   ....[13]....
        /*0244*/ 	.word	0xffffffff


	//   ....[14]....
        /*0248*/ 	.word	0xffffffff


	//   ....[15]....
        /*024c*/ 	.word	0xffffffff


	//   ....[16]....
        /*0250*/ 	.word	0xffffffff


	//   ....[17]....
        /*0254*/ 	.word	0xffffffff


	//   ....[18]....
        /*0258*/ 	.word	0xffffffff


	//   ....[19]....
        /*025c*/ 	.word	0xffffffff


	//   ....[20]....
        /*0260*/ 	.word	0xffffffff


	//   ....[21]....
        /*0264*/ 	.word	0xffffffff


	//   ....[22]....
        /*0268*/ 	.word	0xffffffff


	//   ....[23]....
        /*026c*/ 	.word	0xffffffff


	//   ....[24]....
        /*0270*/ 	.word	0xffffffff


	//   ....[25]....
        /*0274*/ 	.word	0xffffffff


	//   ....[26]....
        /*0278*/ 	.word	0xffffffff


	//   ....[27]....
        /*027c*/ 	.word	0xffffffff


	//   ....[28]....
        /*0280*/ 	.word	0xffffffff


	//   ....[29]....
        /*0284*/ 	.word	0xffffffff


	//   ....[30]....
        /*0288*/ 	.word	0xffffffff


	//   ....[31]....
        /*028c*/ 	.word	0xffffffff


	//----- nvinfo : EIATTR_COOP_GROUP_INSTR_OFFSETS
	.align		4
.L_560:
        /*0290*/ 	.byte	0x04, 0x28
        /*0292*/ 	.short	(.L_562 - .L_561)


	//   ....[0]....
.L_561:
        /*0294*/ 	.word	0x00000610


	//   ....[1]....
        /*0298*/ 	.word	0x00000650


	//   ....[2]....
        /*029c*/ 	.word	0x000006d0


	//   ....[3]....
        /*02a0*/ 	.word	0x00000730


	//   ....[4]....
        /*02a4*/ 	.word	0x00000760


	//   ....[5]....
        /*02a8*/ 	.word	0x00000800


	//   ....[6]....
        /*02ac*/ 	.word	0x00000830


	//   ....[7]....
        /*02b0*/ 	.word	0x00000870


	//   ....[8]....
        /*02b4*/ 	.word	0x00002f80


	//   ....[9]....
        /*02b8*/ 	.word	0x00003050


	//   ....[10]....
        /*02bc*/ 	.word	0x00003090


	//   ....[11]....
        /*02c0*/ 	.word	0x00003110


	//   ....[12]....
        /*02c4*/ 	.word	0x00007e00


	//   ....[13]....
        /*02c8*/ 	.word	0x00007e30


	//   ....[14]....
        /*02cc*/ 	.word	0x00007e50


	//   ....[15]....
        /*02d0*/ 	.word	0x00007e70


	//   ....[16]....
        /*02d4*/ 	.word	0x0000a1d0


	//   ....[17]....
        /*02d8*/ 	.word	0x0000a1e0


	//   ....[18]....
        /*02dc*/ 	.word	0x0000a210


	//   ....[19]....
        /*02e0*/ 	.word	0x0000a230


	//   ....[20]....
        /*02e4*/ 	.word	0x0000b610


	//   ....[21]....
        /*02e8*/ 	.word	0x0000b620


	//   ....[22]....
        /*02ec*/ 	.word	0x0000b640


	//   ....[23]....
        /*02f0*/ 	.word	0x0000b650


	//   ....[24]....
        /*02f4*/ 	.word	0x0000b760


	//   ....[25]....
        /*02f8*/ 	.word	0x0000b780


	//   ....[26]....
        /*02fc*/ 	.word	0x0000b8e0


	//   ....[27]....
        /*0300*/ 	.word	0x0000b910


	//   ....[28]....
        /*0304*/ 	.word	0x0000ba40


	//   ....[29]....
        /*0308*/ 	.word	0x0000ba70


	//   ....[30]....
        /*030c*/ 	.word	0x0000bba0


	//   ....[31]....
        /*0310*/ 	.word	0x0000bbc0


	//----- nvinfo : EIATTR_EXIT_INSTR_OFFSETS
	.align		4
.L_562:
        /*0314*/ 	.byte	0x04, 0x1c
        /*0316*/ 	.short	(.L_564 - .L_563)


	//   ....[0]....
.L_563:
        /*0318*/ 	.word	0x00000040


	//   ....[1]....
        /*031c*/ 	.word	0x0000bbd0


	//   ....[2]....
        /*0320*/ 	.word	0x0000bc80


	//   ....[3]....
        /*0324*/ 	.word	0x0000bce0


	//----- nvinfo : EIATTR_CTAIDZ_USED
	.align		4
.L_564:
        /*0328*/ 	.byte	0x01, 0x04
	.zero		2


	//----- nvinfo : EIATTR_MAX_THREADS
	.align		4
        /*032c*/ 	.byte	0x04, 0x05
        /*032e*/ 	.short	(.L_566 - .L_565)
.L_565:
        /*0330*/ 	.word	0x00000100
        /*0334*/ 	.word	0x00000001
        /*0338*/ 	.word	0x00000001


	//----- nvinfo : EIATTR_CRS_STACK_SIZE
	.align		4
.L_566:
        /*033c*/ 	.byte	0x04, 0x1e
        /*033e*/ 	.short	(.L_568 - .L_567)
.L_567:
        /*0340*/ 	.word	0x00000000
.L_568:


//--------------------- .nv.info._ZN7cutlass13device_kernelIN5flash19enable_sm80_to_sm89INS1_16FlashAttnFwdSm80INS1_25CollectiveMainloopFwdSm80ILi8ELi1ELb1EN4cute5tupleIJNS5_1CILi128EEENS7_ILi96EEENS7_ILi192EEEEEELi192ENS_6half_tEfNS_4arch4Sm80ELb0ELb0ELb0ELb1ELb0ELb0ELb1ELb0EEENS1_21CollectiveEpilogueFwdINS6_IJS8_SA_S9_EEENS6_IJNS7_ILi1EEESI_SI_EEESC_SE_Li256ELb1ELb1ELb0ELb0EEENS1_19SingleTileSchedulerILb1ELb0ELb1ELi128EEEEEEEEEvNT_6ParamsE --------------------------
	.section	.nv.info._ZN7cutlass13device_kernelIN5flash19enable_sm80_to_sm89INS1_16FlashAttnFwdSm80INS1_25CollectiveMainloopFwdSm80ILi8ELi1ELb1EN4cute5tupleIJNS5_1CILi128EEENS7_ILi96EEENS7_ILi192EEEEEELi192ENS_6half_tEfNS_4arch4Sm80ELb0ELb0ELb0ELb1ELb0ELb0ELb1ELb0EEENS1_21CollectiveEpilogueFwdINS6_IJS8_SA_S9_EEENS6_IJNS7_ILi1EEESI_SI_EEESC_SE_Li256ELb1ELb1ELb0ELb0EEENS1_19SingleTileSchedulerILb1ELb0ELb1ELi128EEEEEEEEEvNT_6ParamsE,"",@"SHT_CUDA_INFO"
	.sectionflags	@""
	.align	4


	//----- nvinfo : EIATTR_CUDA_API_VERSION
	.align		4
        /*0000*/ 	.byte	0x04, 0x37
        /*0002*/ 	.short	(.L_570 - .L_569)
.L_569:
        /*0004*/ 	.word	0x00000082


	//----- nvinfo : EIATTR_SW2861232_WAR
	.align		4
.L_570:
        /*0008*/ 	.byte	0x01, 0x35
	.zero		2


	//----- nvinfo : EIATTR_PARAM_CBANK
	.align		4
        /*000c*/ 	.byte	0x04, 0x0a
        /*000e*/ 	.short	(.L_572 - .L_571)
	.align		4
.L_571:
        /*0010*/ 	.word	index@(.nv.constant0._ZN7cutlass13device_kernelIN5flash19enable_sm80_to_sm89INS1_16FlashAttnFwdSm80INS1_25CollectiveMainloopFwdSm80ILi8ELi1ELb1EN4cute5tupleIJNS5_1CILi128EEENS7_ILi96EEENS7_ILi192EEEEEELi192ENS_6half_tEfNS_4arch4Sm80ELb0ELb0ELb0ELb1ELb0ELb0ELb1ELb0EEENS1_21CollectiveEpilogueFwdINS6_IJS8_SA_S9_EEENS6_IJNS7_ILi1EEESI_SI_EEESC_SE_Li256ELb1ELb1ELb0ELb0EEENS1_19SingleTileSchedulerILb1ELb0ELb1ELi128EEEEEEEEEvNT_6ParamsE)
        /*0014*/ 	.short	0x0160
        /*0016*/ 	.short	0x0418


	//----- nvinfo : EIATTR_CBANK_PARAM_SIZE
	.align		4
.L_572:
        /*0018*/ 	.byte	0x03, 0x19
        /*001a*/ 	.short	0x0418


	//----- nvinfo : EIATTR_KPARAM_INFO
	.align		4
        /*001c*/ 	.byte	0x04, 0x17
        /*001e*/ 	.short	(.L_574 - .L_573)
.L_573:
        /*0020*/ 	.word	0x00000000
        /*0024*/ 	.short	0x0000
        /*0026*/ 	.short	0x0000
        /*0028*/ 	.byte	0x00, 0xf0, 0x61, 0x10


	//----- nvinfo : EIATTR_MAXREG_COUNT
	.align		4
.L_574:
        /*002c*/ 	.byte	0x03, 0x1b
        /*002e*/ 	.short	0x00ff


	//----- nvinfo : EIATTR_NUM_BARRIERS
	.align		4
        /*0030*/ 	.byte	0x02, 0x4c
        /*0032*/ 	.byte	0x02
	.zero		1


	//----- nvinfo : EIATTR_ANNOTATIONS
	.align		4
        /*0034*/ 	.byte	0x04, 0x55
        /*0036*/ 	.short	(.L_576 - .L_575)


	//   ....[0]....
.L_575:
        /* <DEDUP_REMOVED lines=26> */


	//----- nvinfo : EIATTR_MERCURY_ISA_VERSION
	.align		4
.L_576:
        /*01c0*/ 	.byte	0x03, 0x5f
        /*01c2*/ 	.short	0x0000


	//----- nvinfo : EIATTR_COOP_GROUP_MASK_REGIDS
	.align		4
        /*01c4*/ 	.byte	0x04, 0x29
        /*01c6*/ 	.short	(.L_578 - .L_577)


	//   ....[0]....
.L_577:
        /*01c8*/ 	.word	0xffffffff


	//   ....[1]....
        /*01cc*/ 	.word	0xffffffff


	//   ....[2]....
        /*01d0*/ 	.word	0xffffffff


	//   ....[3]....
        /*01d4*/ 	.word	0xffffffff


	//   ....[4]....
        /*01d8*/ 	.word	0xffffffff


	//   ....[5]....
        /*01dc*/ 	.word	0xffffffff


	//   ....[6]....
        /*01e0*/ 	.word	0xffffffff


	//   ....[7]....
        /*01e4*/ 	.word	0xffffffff


	//   ....[8]....
        /*01e8*/ 	.word	0xffffffff


	//   ....[9]....
        /*01ec*/ 	.word	0xffffffff


	//   ....[10]....
        /*01f0*/ 	.word	0xffffffff


	//   ....[11]....
        /*01f4*/ 	.word	0xffffffff


	//   ....[12]....
        /*01f8*/ 	.word	0xffffffff


	//   ....[13]....
        /*01fc*/ 	.word	0xffffffff


	//   ....[14]....
        /*0200*/ 	.word	0xffffffff


	//   ....[15]....
        /*0204*/ 	.word	0xffffffff


	//   ....[16]....
        /*0208*/ 	.word	0xffffffff


	//   ....[17]....
        /*020c*/ 	.word	0xffffffff


	//   ....[18]....
        /*0210*/ 	.word	0xffffffff


	//   ....[19]....
        /*0214*/ 	.word	0xffffffff


	//   ....[20]....
        /*0218*/ 	.word	0xffffffff


	//   ....[21]....
        /*021c*/ 	.word	0xffffffff


	//   ....[22]....
        /*0220*/ 	.word	0xffffffff


	//   ....[23]....
        /*0224*/ 	.word	0xffffffff


	//   ....[24]....
        /*0228*/ 	.word	0xffffffff


	//   ....[25]....
        /*022c*/ 	.word	0xffffffff


	//   ....[26]....
        /*0230*/ 	.word	0xffffffff


	//   ....[27]....
        /*0234*/ 	.word	0xffffffff


	//   ....[28]....
        /*0238*/ 	.word	0xffffffff


	//   ....[29]....
        /*023c*/ 	.word	0xffffffff


	//   ....[30]....
        /*0240*/ 	.word	0xffffffff


	//   ....[31]....
        /*0244*/ 	.word	0xffffffff


	//   ....[32]....
        /*0248*/ 	.word	0xffffffff


	//   ....[33]....
        /*024c*/ 	.word	0xffffffff


	//   ....[34]....
        /*0250*/ 	.word	0xffffffff


	//   ....[35]....
        /*0254*/ 	.word	0xffffffff


	//   ....[36]....
        /*0258*/ 	.word	0xffffffff


	//   ....[37]....
        /*025c*/ 	.word	0xffffffff


	//   ....[38]....
        /*0260*/ 	.word	0xffffffff


	//   ....[39]....
        /*0264*/ 	.word	0xffffffff


	//   ....[40]....
        /*0268*/ 	.word	0xffffffff


	//----- nvinfo : EIATTR_COOP_GROUP_INSTR_OFFSETS
	.align		4
.L_578:
        /*026c*/ 	.byte	0x04, 0x28
        /*026e*/ 	.short	(.L_580 - .L_579)


	//   ....[0]....
.L_579:
        /*0270*/ 	.word	0x00000090


	//   ....[1]....
        /*0274*/ 	.word	0x00000e60


	//   ....[2]....
        /*0278*/ 	.word	0x00000e90


	//   ....[3]....
        /*027c*/ 	.word	0x00000ff0


	//   ....[4]....
        /*0280*/ 	.word	0x00001020


	//   ....[5]....
        /*0284*/ 	.word	0x000011c0


	//   ....[6]....
        /*0288*/ 	.word	0x00001200


	//   ....[7]....
        /*028c*/ 	.word	0x00001260


	//   ....[8]....
        /*0290*/ 	.word	0x00001280


	//   ....[9]....
        /*0294*/ 	.word	0x000038f0


	//   ....[10]....
        /*0298*/ 	.word	0x000039c0


	//   ....[11]....
        /*029c*/ 	.word	0x000039f0


	//   ....[12]....
        /*02a0*/ 	.word	0x00003a60


	//   ....[13]....
        /*02a4*/ 	.word	0x00007e20


	//   ....[14]....
        /*02a8*/ 	.word	0x00007e50


	//   ....[15]....
        /*02ac*/ 	.word	0x00007e70


	//   ....[16]....
        /*02b0*/ 	.word	0x00007e90


	//   ....[17]....
        /*02b4*/ 	.word	0x0000a120


	//   ....[18]....
        /*02b8*/ 	.word	0x0000a130


	//   ....[19]....
        /*02bc*/ 	.word	0x0000a160


	//   ....[20]....
        /*02c0*/ 	.word	0x0000a170


	//   ....[21]....
        /*02c4*/ 	.word	0x0000b6e0


	//   ....[22]....
        /*02c8*/ 	.word	0x0000b730


	//   ....[23]....
        /*02cc*/ 	.word	0x0000b760


	//   ....[24]....
        /*02d0*/ 	.word	0x0000b780


	//   ....[25]....
        /*02d4*/ 	.word	0x0000b960


	//   ....[26]....
        /*02d8*/ 	.word	0x0000b970


	//   ....[27]....
        /*02dc*/ 	.word	0x0000baf0


	//   ....[28]....
        /*02e0*/ 	.word	0x0000bb20


	//   ....[29]....
        /*02e4*/ 	.word	0x0000bc70


	//   ....[30]....
        /*02e8*/ 	.word	0x0000bca0


	//   ....[31]....
        /*02ec*/ 	.word	0x0000bdf0


	//   ....[32]....
        /*02f0*/ 	.word	0x0000be10


	//   ....[33]....
        /*02f4*/ 	.word	0x0000c610


	//   ....[34]....
        /*02f8*/ 	.word	0x0000c630


	//   ....[35]....
        /*02fc*/ 	.word	0x0000c780


	//   ....[36]....
        /*0300*/ 	.word	0x0000c7b0


	//   ....[37]....
        /*0304*/ 	.word	0x0000c8e0


	//   ....[38]....
        /*0308*/ 	.word	0x0000c910


	//   ....[39]....
        /*030c*/ 	.word	0x0000ca40


	//   ....[40]....
        /*0310*/ 	.word	0x0000ca60


	//----- nvinfo : EIATTR_EXIT_INSTR_OFFSETS
	.align		4
.L_580:
        /*0314*/ 	.byte	0x04, 0x1c
        /*0316*/ 	.short	(.L_582 - .L_581)


	//   ....[0]....
.L_581:
        /*0318*/ 	.word	0x00000350


	//   ....[1]....
        /*031c*/ 	.word	0x0000be20


	//   ....[2]....
        /*0320*/ 	.word	0x0000bef0


	//   ....[3]....
        /*0324*/ 	.word	0x0000bf50


	//   ....[4]....
        /*0328*/ 	.word	0x0000ca70


	//   ....[5]....
        /*032c*/ 	.word	0x0000cb20


	//   ....[6]....
        /*0330*/ 	.word	0x0000cb80


	//----- nvinfo : EIATTR_CTAIDZ_USED
	.align		4
.L_582:
        /*0334*/ 	.byte	0x01, 0x04
	.zero		2


	//----- nvinfo : EIATTR_MAX_THREADS
	.align		4
        /*0338*/ 	.byte	0x04, 0x05
        /*033a*/ 	.short	(.L_584 - .L_583)
.L_583:
        /*033c*/ 	.word	0x00000100
        /*0340*/ 	.word	0x00000001
        /*0344*/ 	.word	0x00000001


	//----- nvinfo : EIATTR_CRS_STACK_SIZE
	.align		4
.L_584:
        /*0348*/ 	.byte	0x04, 0x1e
        /*034a*/ 	.short	(.L_586 - .L_585)
.L_585:
        /*034c*/ 	.word	0x00000000
.L_586:


//--------------------- .nv.info._ZN7cutlass13device_kernelIN5flash19enable_sm80_to_sm89INS1_16FlashAttnFwdSm80INS1_25CollectiveMainloopFwdSm80ILi8ELi1ELb0EN4cute5tupleIJNS5_1CILi128EEENS7_ILi64EEENS7_ILi192EEEEEELi192ENS_6half_tEfNS_4arch4Sm80ELb0ELb0ELb0ELb1ELb0ELb1ELb1ELb0EEENS1_21CollectiveEpilogueFwdINS6_IJS8_SA_S9_EEENS6_IJNS7_ILi1EEESI_SI_EEESC_SE_Li256ELb1ELb1ELb0ELb0EEENS1_19SingleTileSchedulerILb1ELb0ELb1ELi128EEEEEEEEEvNT_6ParamsE --------------------------
	.section	.nv.info._ZN7cutlass13device_kernelIN5flash19enable_sm80_to_sm89INS1_16FlashAttnFwdSm80INS1_25CollectiveMainloopFwdSm80ILi8ELi1ELb0EN4cute5tupleIJNS5_1CILi128EEENS7_ILi64EEENS7_ILi192EEEEEELi192ENS_6half_tEfNS_4arch4Sm80ELb0ELb0ELb0ELb1ELb0ELb1ELb1ELb0EEENS1_21CollectiveEpilogueFwdINS6_IJS8_SA_S9_EEENS6_IJNS7_ILi1EEESI_SI_EEESC_SE_Li256ELb1ELb1ELb0ELb0EEENS1_19SingleTileSchedulerILb1ELb0ELb1ELi128EEEEEEEEEvNT_6ParamsE,"",@"SHT_CUDA_INFO"
	.sectionflags	@""
	.align	4


	//----- nvinfo : EIATTR_CUDA_API_VERSION
	.align		4
        /*0000*/ 	.byte	0x04, 0x37
        /*0002*/ 	.short	(.L_588 - .L_587)
.L_587:
        /*0004*/ 	.word	0x00000082


	//----- nvinfo : EIATTR_SW2861232_WAR
	.align		4
.L_588:
        /*0008*/ 	.byte	0x01, 0x35
	.zero		2


	//----- nvinfo : EIATTR_PARAM_CBANK
	.align		4
        /*000c*/ 	.byte	0x04, 0x0a
        /*000e*/ 	.short	(.L_590 - .L_589)
	.align		4
.L_589:
        /*0010*/ 	.word	index@(.nv.constant0._ZN7cutlass13device_kernelIN5flash19enable_sm80_to_sm89INS1_16FlashAttnFwdSm80INS1_25CollectiveMainloopFwdSm80ILi8ELi1ELb0EN4cute5tupleIJNS5_1CILi128EEENS7_ILi64EEENS7_ILi192EEEEEELi192ENS_6half_tEfNS_4arch4Sm80ELb0ELb0ELb0ELb1ELb0ELb1ELb1ELb0EEENS1_21CollectiveEpilogueFwdINS6_IJS8_SA_S9_EEENS6_IJNS7_ILi1EEESI_SI_EEESC_SE_Li256ELb1ELb1ELb0ELb0EEENS1_19SingleTileSchedulerILb1ELb0ELb1ELi128EEEEEEEEEvNT_6ParamsE)
        /*0014*/ 	.short	0x0160
        /*0016*/ 	.short	0x0418


	//----- nvinfo : EIATTR_CBANK_PARAM_SIZE
	.align		4
.L_590:
        /*0018*/ 	.byte	0x03, 0x19
        /*001a*/ 	.short	0x0418


	//----- nvinfo : EIATTR_KPARAM_INFO
	.align		4
        /*001c*/ 	.byte	0x04, 0x17
        /*001e*/ 	.short	(.L_592 - .L_591)
.L_591:
        /*0020*/ 	.word	0x00000000
        /*0024*/ 	.short	0x0000
        /*0026*/ 	.short	0x0000
        /*0028*/ 	.byte	0x00, 0xf0, 0x61, 0x10


	//----- nvinfo : EIATTR_MAXREG_COUNT
	.align		4
.L_592:
        /*002c*/ 	.byte	0x03, 0x1b
        /*002e*/ 	.short	0x00ff


	//----- nvinfo : EIATTR_NUM_BARRIERS
	.align		4
        /*0030*/ 	.byte	0x02, 0x4c
        /*0032*/ 	.byte	0x02
	.zero		1


	//----- nvinfo : EIATTR_MERCURY_ISA_VERSION
	.align		4
        /*0034*/ 	.byte	0x03, 0x5f
        /*0036*/ 	.short	0x0000


	//----- nvinfo : EIATTR_COOP_GROUP_MASK_REGIDS
	.align		4
        /*0038*/ 	.byte	0x04, 0x29
        /*003a*/ 	.short	(.L_594 - .L_593)


	//   ....[0]....
.L_593:
        /*003c*/ 	.word	0xffffffff


	//   ....[1]....
        /*0040*/ 	.word	0xffffffff


	//   ....[2]....
        /*0044*/ 	.word	0xffffffff


	//   ....[3]....
        /*0048*/ 	.word	0xffffffff


	//   ....[4]....
        /*004c*/ 	.word	0xffffffff


	//   ....[5]....
        /*0050*/ 	.word	0xffffffff


	//   ....[6]....
        /*0054*/ 	.word	0xffffffff


	//   ....[7]....
        /*0058*/ 	.word	0xffffffff


	//   ....[8]....
        /*005c*/ 	.word	0xffffffff


	//   ....[9]....
        /*0060*/ 	.word	0xffffffff


	//   ....[10]....
        /*0064*/ 	.word	0xffffffff


	//   ....[11]....
        /*0068*/ 	.word	0xffffffff


	//   ....[12]....
        /*006c*/ 	.word	0xffffffff


	//   ....[13]....
        /*0070*/ 	.word	0xffffffff


	//   ....[14]....
        /*0074*/ 	.word	0xffffffff


	//   ....[15]....
        /*0078*/ 	.word	0xffffffff


	//   ....[16]....
        /*007c*/ 	.word	0xffffffff


	//   ....[17]....
        /*0080*/ 	.word	0xffffffff


	//   ....[18]....
        /*0084*/ 	.word	0xffffffff


	//   ....[19]....
        /*0088*/ 	.word	0xffffffff


	//   ....[20]....
        /*008c*/ 	.word	0xffffffff


	//   ....[21]....
        /*0090*/ 	.word	0xffffffff


	//   ....[22]....
        /*0094*/ 	.word	0xffffffff


	//   ....[23]....
        /*0098*/ 	.word	0xffffffff


	//   ....[24]....
        /*009c*/ 	.word	0xffffffff


	//   ....[25]....
        /*00a0*/ 	.word	0xffffffff


	//   ....[26]....
        /*00a4*/ 	.word	0xffffffff


	//   ....[27]....
        /*00a8*/ 	.word	0xffffffff


	//   ....[28]....
        /*00ac*/ 	.word	0xffffffff


	//   ....[29]....
        /*00b0*/ 	.word	0xffffffff


	//   ....[30]....
        /*00b4*/ 	.word	0xffffffff


	//   ....[31]....
        /*00b8*/ 	.word	0xffffffff


	//   ....[32]....
        /*00bc*/ 	.word	0xffffffff


	//   ....[33]....
        /*00c0*/ 	.word	0xffffffff


	//   ....[34]....
        /*00c4*/ 	.word	0xffffffff


	//   ....[35]....
        /*00c8*/ 	.word	0xffffffff


	//   ....[36]....
        /*00cc*/ 	.word	0xffffffff


	//   ....[37]....
        /*00d0*/ 	.word	0xffffffff


	//   ....[38]....
        /*00d4*/ 	.word	0xffffffff


	//   ....[39]....
        /*00d8*/ 	.word	0xffffffff


	//   ....[40]....
        /*00dc*/ 	.word	0xffffffff


	//----- nvinfo : EIATTR_COOP_GROUP_INSTR_OFFSETS
	.align		4
.L_594:
        /*00e0*/ 	.byte	0x04, 0x28
        /*00e2*/ 	.short	(.L_596 - .L_595)


	//   ....[0]....
.L_595:
        /*00e4*/ 	.word	0x00000080


	//   ....[1]....
        /*00e8*/ 	.word	0x00006300


	//   ....[2]....
        /*00ec*/ 	.word	0x00006340


	//   ....[3]....
        /*00f0*/ 	.word	0x00006630


	//   ....[4]....
        /*00f4*/ 	.word	0x00006660


	//   ....[5]....
        /*00f8*/ 	.word	0x000067a0


	//   ....[6]....
        /*00fc*/ 	.word	0x000067d0


	//   ....[7]....
        /*0100*/ 	.word	0x00006900


	//   ....[8]....
        /*0104*/ 	.word	0x00006940


	//   ....[9]....
        /*0108*/ 	.word	0x0000dbe0


	//   ....[10]....
        /*010c*/ 	.word	0x0000dca0


	//   ....[11]....
        /*0110*/ 	.word	0x0000dcc0


	//   ....[12]....
        /*0114*/ 	.word	0x0000dd20


	//   ....[13]....
        /*0118*/ 	.word	0x0000ff40


	//   ....[14]....
        /*011c*/ 	.word	0x0000ff60


	//   ....[15]....
        /*0120*/ 	.word	0x0000ff80


	//   ....[16]....
        /*0124*/ 	.word	0x0000ffb0


	//   ....[17]....
        /*0128*/ 	.word	0x00011900


	//   ....[18]....
        /*012c*/ 	.word	0x00011930


	//   ....[19]....
        /*0130*/ 	.word	0x00011990


	//   ....[20]....
        /*0134*/ 	.word	0x000119a0


	//   ....[21]....
        /*0138*/ 	.word	0x00012eb0


	//   ....[22]....
        /*013c*/ 	.word	0x00012ef0


	//   ....[23]....
        /*0140*/ 	.word	0x00012f30


	//   ....[24]....
        /*0144*/ 	.word	0x00012f70


	//   ....[25]....
        /*0148*/ 	.word	0x00013160


	//   ....[26]....
        /*014c*/ 	.word	0x00013170


	//   ....[27]....
        /*0150*/ 	.word	0x000132f0


	//   ....[28]....
        /*0154*/ 	.word	0x00013320


	//   ....[29]....
        /*0158*/ 	.word	0x00013470


	//   ....[30]....
        /*015c*/ 	.word	0x000134a0


	//   ....[31]....
        /*0160*/ 	.word	0x000135f0


	//   ....[32]....
        /*0164*/ 	.word	0x00013610


	//   ....[33]....
        /*0168*/ 	.word	0x00013df0


	//   ....[34]....
        /*016c*/ 	.word	0x00013e10


	//   ....[35]....
        /*0170*/ 	.word	0x00013f40


	//   ....[36]....
        /*0174*/ 	.word	0x00013f70


	//   ....[37]....
        /*0178*/ 	.word	0x000140a0


	//   ....[38]....
        /*017c*/ 	.word	0x000140d0


	//   ....[39]....
        /*0180*/ 	.word	0x00014200


	//   ....[40]....
        /*0184*/ 	.word	0x00014220


	//----- nvinfo : EIATTR_EXIT_INSTR_OFFSETS
	.align		4
.L_596:
        /*0188*/ 	.byte	0x04, 0x1c
        /*018a*/ 	.short	(.L_598 - .L_597)


	//   ....[0]....
.L_597:
        /*018c*/ 	.word	0x00000310


	//   ....[1]....
        /*0190*/ 	.word	0x00013620


	//   ....[2]....
        /*0194*/ 	.word	0x000136f0


	//   ....[3]....
        /*0198*/ 	.word	0x00013750


	//   ....[4]....
        /*019c*/ 	.word	0x00014230


	//   ....[5]....
        /*01a0*/ 	.word	0x000142e0


	//   ....[6]....
        /*01a4*/ 	.word	0x00014340


	//----- nvinfo : EIATTR_CTAIDZ_USED
	.align		4
.L_598:
        /*01a8*/ 	.byte	0x01, 0x04
	.zero		2


	//----- nvinfo : EIATTR_MAX_THREADS
	.align		4
        /*01ac*/ 	.byte	0x04, 0x05
        /*01ae*/ 	.short	(.L_600 - .L_599)
.L_599:
        /*01b0*/ 	.word	0x00000100
        /*01b4*/ 	.word	0x00000001
        /*01b8*/ 	.word	0x00000001


	//----- nvinfo : EIATTR_CRS_STACK_SIZE
	.align		4
.L_600:
        /*01bc*/ 	.byte	0x04, 0x1e
        /*01be*/ 	.short	(.L_602 - .L_601)
.L_601:
        /*01c0*/ 	.word	0x00000000
.L_602:


//--------------------- .nv.info._ZN7cutlass13device_kernelIN5flash19enable_sm80_to_sm89INS1_16FlashAttnFwdSm80INS1_25CollectiveMainloopFwdSm80ILi8ELi1ELb0EN4cute5tupleIJNS5_1CILi128EEENS7_ILi64EEENS7_ILi192EEEEEELi192ENS_6half_tEfNS_4arch4Sm80ELb0ELb1ELb0ELb0ELb0ELb0ELb1ELb0EEENS1_21CollectiveEpilogueFwdINS6_IJS8_SA_S9_EEENS6_IJNS7_ILi1EEESI_SI_EEESC_SE_Li256ELb0ELb1ELb0ELb0EEENS1_19SingleTileSchedulerILb0ELb0ELb1ELi128EEEEEEEEEvNT_6ParamsE --------------------------
	.section	.nv.info._ZN7cutlass13device_kernelIN5flash19enable_sm80_to_sm89INS1_16FlashAttnFwdSm80INS1_25CollectiveMainloopFwdSm80ILi8ELi1ELb0EN4cute5tupleIJNS5_1CILi128EEENS7_ILi64EEENS7_ILi192EEEEEELi192ENS_6half_tEfNS_4arch4Sm80ELb0ELb1ELb0ELb0ELb0ELb0ELb1ELb0EEENS1_21CollectiveEpilogueFwdINS6_IJS8_SA_S9_EEENS6_IJNS7_ILi1EEESI_SI_EEESC_SE_Li256ELb0ELb1ELb0ELb0EEENS1_19SingleTileSchedulerILb0ELb0ELb1ELi128EEEEEEEEEvNT_6ParamsE,"",@"SHT_CUDA_INFO"
	.sectionflags	@""
	.align	4


	//----- nvinfo : EIATTR_CUDA_API_VERSION
	.align		4
        /*0000*/ 	.byte	0x04, 0x37
        /*0002*/ 	.short	(.L_604 - .L_603)
.L_603:
        /*0004*/ 	.word	0x00000082


	//----- nvinfo : EIATTR_SW2861232_WAR
	.align		4
.L_604:
        /*0008*/ 	.byte	0x01, 0x35
	.zero		2


	//----- nvinfo : EIATTR_PARAM_CBANK
	.align		4
        /*000c*/ 	.byte	0x04, 0x0a
        /*000e*/ 	.short	(.L_606 - .L_605)
	.align		4
.L_605:
        /*0010*/ 	.word	index@(.nv.constant0._ZN7cutlass13device_kernelIN5flash19enable_sm80_to_sm89INS1_16FlashAttnFwdSm80INS1_25CollectiveMainloopFwdSm80ILi8ELi1ELb0EN4cute5tupleIJNS5_1CILi128EEENS7_ILi64EEENS7_ILi192EEEEEELi192ENS_6half_tEfNS_4arch4Sm80ELb0ELb1ELb0ELb0ELb0ELb0ELb1ELb0EEENS1_21CollectiveEpilogueFwdINS6_IJS8_SA_S9_EEENS6_IJNS7_ILi1EEESI_SI_EEESC_SE_Li256ELb0ELb1ELb0ELb0EEENS1_19SingleTileSchedulerILb0ELb0ELb1ELi128EEEEEEEEEvNT_6ParamsE)
        /*0014*/ 	.short	0x0160
        /*0016*/ 	.short	0x0418


	//----- nvinfo : EIATTR_CBANK_PARAM_SIZE
	.align		4
.L_606:
        /*0018*/ 	.byte	0x03, 0x19
        /*001a*/ 	.short	0x0418


	//----- nvinfo : EIATTR_KPARAM_INFO
	.align		4
        /*001c*/ 	.byte	0x04, 0x17
        /*001e*/ 	.short	(.L_608 - .L_607)
.L_607:
        /*0020*/ 	.word	0x00000000
        /*0024*/ 	.short	0x0000
        /*0026*/ 	.short	0x0000
        /*0028*/ 	.byte	0x00, 0xf0, 0x61, 0x10


	//----- nvinfo : EIATTR_MAXREG_COUNT
	.align		4
.L_608:
        /*002c*/ 	.byte	0x03, 0x1b
        /*002e*/ 	.short	0x00ff


	//----- nvinfo : EIATTR_NUM_BARRIERS
	.align		4
        /*0030*/ 	.byte	0x02, 0x4c
        /*0032*/ 	.byte	0x02
	.zero		1


	//----- nvinfo : EIATTR_MERCURY_ISA_VERSION
	.align		4
        /*0034*/ 	.byte	0x03, 0x5f
        /*0036*/ 	.short	0x0000


	//----- nvinfo : EIATTR_COOP_GROUP_MASK_REGIDS
	.align		4
        /*0038*/ 	.byte	0x04, 0x29
        /*003a*/ 	.short	(.L_610 - .L_609)


	//   ....[0]....
.L_609:
        /*003c*/ 	.word	0xffffffff


	//   ....[1]....
        /*0040*/ 	.word	0xffffffff


	//   ....[2]....
        /*0044*/ 	.word	0xffffffff


	//   ....[3]....
        /*0048*/ 	.word	0xffffffff


	//   ....[4]....
        /*004c*/ 	.word	0xffffffff


	//   ....[5]....
        /*0050*/ 	.word	0xffffffff


	//   ....[6]....
        /*0054*/ 	.word	0xffffffff


	//   ....[7]....
        /*0058*/ 	.word	0xffffffff


	//   ....[8]....
        /*005c*/ 	.word	0xffffffff


	//   ....[9]....
        /*0060*/ 	.word	0xffffffff


	//   ....[10]....
        /*0064*/ 	.word	0xffffffff


	//   ....[11]....
        /*0068*/ 	.word	0xffffffff


	//   ....[12]....
        /*006c*/ 	.word	0xffffffff


	//   ....[13]....
        /*0070*/ 	.word	0xffffffff


	//   ....[14]....
        /*0074*/ 	.word	0xffffffff


	//   ....[15]....
        /*0078*/ 	.word	0xffffffff


	//   ....[16]....
        /*007c*/ 	.word	0xffffffff


	//   ....[17]....
        /*0080*/ 	.word	0xffffffff


	//   ....[18]....
        /*0084*/ 	.word	0xffffffff


	//   ....[19]....
        /*0088*/ 	.word	0xffffffff


	//   ....[20]....
        /*008c*/ 	.word	0xffffffff


	//   ....[21]....
        /*0090*/ 	.word	0xffffffff


	//   ....[22]....
        /*0094*/ 	.word	0xffffffff


	//   ....[23]....
        /*0098*/ 	.word	0xffffffff


	//   ....[24]....
        /*009c*/ 	.word	0xffffffff


	//   ....[25]....
        /*00a0*/ 	.word	0xffffffff


	//   ....[26]....
        /*00a4*/ 	.word	0xffffffff


	//   ....[27]....
        /*00a8*/ 	.word	0xffffffff


	//   ....[28]....
        /*00ac*/ 	.word	0xffffffff


	//   ....[29]....
        /*00b0*/ 	.word	0xffffffff


	//   ....[30]....
        /*00b4*/ 	.word	0xffffffff


	//   ....[31]....
        /*00b8*/ 	.word	0xffffffff


	//   ....[32]....
        /*00bc*/ 	.word	0xffffffff


	//   ....[33]....
        /*00c0*/ 	.word	0xffffffff


	//   ....[34]....
        /*00c4*/ 	.word	0xffffffff


	//   ....[35]....
        /*00c8*/ 	.word	0xffffffff


	//   ....[36]....
        /*00cc*/ 	.word	0xffffffff


	//   ....[37]....
        /*00d0*/ 	.word	0xffffffff


	//   ....[38]....
        /*00d4*/ 	.word	0xffffffff


	//   ....[39]....
        /*00d8*/ 	.word	0xffffffff


	//   ....[40]....
        /*00dc*/ 	.word	0xffffffff


	//   ....[41]....
        /*00e0*/ 	.word	0xffffffff


	//   ....[42]....
        /*00e4*/ 	.word	0xffffffff


	//   ....[43]....
        /*00e8*/ 	.word	0xffffffff


	//   ....[44]....
        /*00ec*/ 	.word	0xffffffff


	//   ....[45]....
        /*00f0*/ 	.word	0xffffffff


	//   ....[46]....
        /*00f4*/ 	.word	0xffffffff


	//   ....[47]....
        /*00f8*/ 	.word	0xffffffff


	//   ....[48]....
        /*00fc*/ 	.word	0xffffffff


	//   ....[49]....
        /*0100*/ 	.word	0xffffffff


	//   ....[50]....
        /*0104*/ 	.word	0xffffffff


	//   ....[51]....
        /*0108*/ 	.word	0xffffffff


	//   ....[52]....
        /*010c*/ 	.word	0xffffffff


	//   ....[53]....
        /*0110*/ 	.word	0xffffffff


	//----- nvinfo : EIATTR_COOP_GROUP_INSTR_OFFSETS
	.align		4
.L_610:
        /*0114*/ 	.byte	0x04, 0x28
        /*0116*/ 	.short	(.L_612 - .L_611)


	//   ....[0]....
.L_611:
        /*0118*/ 	.word	0x00000d30


	//   ....[1]....
        /*011c*/ 	.word	0x00000d60


	//   ....[2]....
        /*0120*/ 	.word	0x00000d90


	//   ....[3]....
        /*0124*/ 	.word	0x00000dc0


	//   ....[4]....
        /*0128*/ 	.word	0x00000f40


	//   ....[5]....
        /*012c*/ 	.word	0x00000f70


	//   ....[6]....
        /*0130*/ 	.word	0x00000fe0


	//   ....[7]....
        /*0134*/ 	.word	0x00001010


	//   ....[8]....
        /*0138*/ 	.word	0x00002880


	//   ....[9]....
        /*013c*/ 	.word	0x00002b80


	//   ....[10]....
        /*0140*/ 	.word	0x00003580


	//   ....[11]....
        /*0144*/ 	.word	0x000036f0


	//   ....[12]....
        /*0148*/ 	.word	0x00003700


	//   ....[13]....
        /*014c*/ 	.word	0x00003750


	//   ....[14]....
        /*0150*/ 	.word	0x000051d0


	//   ....[15]....
        /*0154*/ 	.word	0x00005c50


	//   ....[16]....
        /*0158*/ 	.word	0x00006410


	//   ....[17]....
        /*015c*/ 	.word	0x00006620


	//   ....[18]....
        /*0160*/ 	.word	0x00006650


	//   ....[19]....
        /*0164*/ 	.word	0x000066c0


	//   ....[20]....
        /*0168*/ 	.word	0x000090b0


	//   ....[21]....
        /*016c*/ 	.word	0x000090d0


	//   ....[22]....
        /*0170*/ 	.word	0x000090f0


	//   ....[23]....
        /*0174*/ 	.word	0x00009110


	//   ....[24]....
        /*0178*/ 	.word	0x0000bb30


	//   ....[25]....
        /*017c*/ 	.word	0x0000be70


	//   ....[26]....
        /*0180*/ 	.word	0x0000c7a0


	//   ....[27]....
        /*0184*/ 	.word	0x0000c7f0


	//   ....[28]....
        /*0188*/ 	.word	0x0000c810


	//   ....[29]....
        /*018c*/ 	.word	0x0000c830


	//   ....[30]....
        /*0190*/ 	.word	0x0000df60


	//   ....[31]....
        /*0194*/ 	.word	0x0000df90


	//   ....[32]....
        /*0198*/ 	.word	0x0000dfd0


	//   ....[33]....
        /*019c*/ 	.word	0x0000dfe0


	//   ....[34]....
        /*01a0*/ 	.word	0x0000f510


	//   ....[35]....
        /*01a4*/ 	.word	0x0000f520


	//   ....[36]....
        /*01a8*/ 	.word	0x0000f540


	//   ....[37]....
        /*01ac*/ 	.word	0x0000f560


	//   ....[38]....
        /*01b0*/ 	.word	0x0000f580


	//   ....[39]....
        /*01b4*/ 	.word	0x0000f5a0


	//   ....[40]....
        /*01b8*/ 	.word	0x0000f7d0


	//   ....[41]....
        /*01bc*/ 	.word	0x0000f800


	//   ....[42]....
        /*01c0*/ 	.word	0x0000f950


	//   ....[43]....
        /*01c4*/ 	.word	0x0000f980


	//   ....[44]....
        /*01c8*/ 	.word	0x0000fad0


	//   ....[45]....
        /*01cc*/ 	.word	0x0000faf0


	//   ....[46]....
        /*01d0*/ 	.word	0x00010180


	//   ....[47]....
        /*01d4*/ 	.word	0x000101a0


	//   ....[48]....
        /*01d8*/ 	.word	0x000102d0


	//   ....[49]....
        /*01dc*/ 	.word	0x00010300


	//   ....[50]....
        /*01e0*/ 	.word	0x00010430


	//   ....[51]....
        /*01e4*/ 	.word	0x00010460


	//   ....[52]....
        /*01e8*/ 	.word	0x00010590


	//   ....[53]....
        /*01ec*/ 	.word	0x000105b0


	//----- nvinfo : EIATTR_EXIT_INSTR_OFFSETS
	.align		4
.L_612:
        /*01f0*/ 	.byte	0x04, 0x1c
        /*01f2*/ 	.short	(.L_614 - .L_613)


	//   ....[0]....
.L_613:
        /*01f4*/ 	.word	0x00000030


	//   ....[1]....
        /*01f8*/ 	.word	0x0000fb00


	//   ....[2]....
        /*01fc*/ 	.word	0x0000fbd0


	//   ....[3]....
        /*0200*/ 	.word	0x0000fc30


	//   ....[4]....
        /*0204*/ 	.word	0x000105c0


	//   ....[5]....
        /*0208*/ 	.word	0x00010670


	//   ....[6]....
        /*020c*/ 	.word	0x000106d0


	//----- nvinfo : EIATTR_CTAIDZ_USED
	.align		4
.L_614:
        /*0210*/ 	.byte	0x01, 0x04
	.zero		2


	//----- nvinfo : EIATTR_MAX_THREADS
	.align		4
        /*0214*/ 	.byte	0x04, 0x05
        /*0216*/ 	.short	(.L_616 - .L_615)
.L_615:
        /*0218*/ 	.word	0x00000100
        /*021c*/ 	.word	0x00000001
        /*0220*/ 	.word	0x00000001


	//----- nvinfo : EIATTR_CRS_STACK_SIZE
	.align		4
.L_616:
        /*0224*/ 	.byte	0x04, 0x1e
        /*0226*/ 	.short	(.L_618 - .L_617)
.L_617:
        /*0228*/ 	.word	0x00000000
.L_618:


//--------------------- .nv.info._ZN7cutlass13device_kernelIN5flash19enable_sm80_to_sm89INS1_16FlashAttnFwdSm80INS1_25CollectiveMainloopFwdSm80ILi8ELi1ELb0EN4cute5tupleIJNS5_1CILi128EEENS7_ILi64EEENS7_ILi192EEEEEELi192ENS_6half_tEfNS_4arch4Sm80ELb0ELb1ELb0ELb1ELb0ELb0ELb1ELb0EEENS1_21CollectiveEpilogueFwdINS6_IJS8_SA_S9_EEENS6_IJNS7_ILi1EEESI_SI_EEESC_SE_Li256ELb1ELb1ELb0ELb0EEENS1_19SingleTileSchedulerILb1ELb0ELb1ELi128EEEEEEEEEvNT_6ParamsE --------------------------
	.section	.nv.info._ZN7cutlass13device_kernelIN5flash19enable_sm80_to_sm89INS1_16FlashAttnFwdSm80INS1_25CollectiveMainloopFwdSm80ILi8ELi1ELb0EN4cute5tupleIJNS5_1CILi128EEENS7_ILi64EEENS7_ILi192EEEEEELi192ENS_6half_tEfNS_4arch4Sm80ELb0ELb1ELb0ELb1ELb0ELb0ELb1ELb0EEENS1_21CollectiveEpilogueFwdINS6_IJS8_SA_S9_EEENS6_IJNS7_ILi1EEESI_SI_EEESC_SE_Li256ELb1ELb1ELb0ELb0EEENS1_19SingleTileSchedulerILb1ELb0ELb1ELi128EEEEEEEEEvNT_6ParamsE,"",@"SHT_CUDA_INFO"
	.sectionflags	@""
	.align	4


	//----- nvinfo : EIATTR_CUDA_API_VERSION
	.align		4
        /*0000*/ 	.byte	0x04, 0x37
        /*0002*/ 	.short	(.L_620 - .L_619)
.L_619:
        /*0004*/ 	.word	0x00000082


	//----- nvinfo : EIATTR_SW2861232_WAR
	.align		4
.L_620:
        /*0008*/ 	.byte	0x01, 0x35
	.zero		2


	//----- nvinfo : EIATTR_PARAM_CBANK
	.align		4
        /*000c*/ 	.byte	0x04, 0x0a
        /*000e*/ 	.short	(.L_622 - .L_621)
	.align		4
.L_621:
        /*0010*/ 	.word	index@(.nv.constant0._ZN7cutlass13device_kernelIN5flash19enable_sm80_to_sm89INS1_16FlashAttnFwdSm80INS1_25CollectiveMainloopFwdSm80ILi8ELi1ELb0EN4cute5tupleIJNS5_1CILi128EEENS7_ILi64EEENS7_ILi192EEEEEELi192ENS_6half_tEfNS_4arch4Sm80ELb0ELb1ELb0ELb1ELb0ELb0ELb1ELb0EEENS1_21CollectiveEpilogueFwdINS6_IJS8_SA_S9_EEENS6_IJNS7_ILi1EEESI_SI_EEESC_SE_Li256ELb1ELb1ELb0ELb0EEENS1_19SingleTileSchedulerILb1ELb0ELb1ELi128EEEEEEEEEvNT_6ParamsE)
        /*0014*/ 	.short	0x0160
        /*0016*/ 	.short	0x0418


	//----- nvinfo : EIATTR_CBANK_PARAM_SIZE
	.align		4
.L_622:
        /*0018*/ 	.byte	0x03, 0x19
        /*001a*/ 	.short	0x0418


	//----- nvinfo : EIATTR_KPARAM_INFO
	.align		4
        /*001c*/ 	.byte	0x04, 0x17
        /*001e*/ 	.short	(.L_624 - .L_623)
.L_623:
        /*0020*/ 	.word	0x00000000
        /*0024*/ 	.short	0x0000
        /*0026*/ 	.short	0x0000
        /*0028*/ 	.byte	0x00, 0xf0, 0x61, 0x10


	//----- nvinfo : EIATTR_MAXREG_COUNT
	.align		4
.L_624:
        /*002c*/ 	.byte	0x03, 0x1b
        /*002e*/ 	.short	0x00ff


	//----- nvinfo : EIATTR_NUM_BARRIERS
	.align		4
        /*0030*/ 	.byte	0x02, 0x4c
        /*0032*/ 	.byte	0x02
	.zero		1


	//----- nvinfo : EIATTR_MERCURY_ISA_VERSION
	.align		4
        /*0034*/ 	.byte	0x03, 0x5f
        /*0036*/ 	.short	0x0000


	//----- nvinfo : EIATTR_COOP_GROUP_MASK_REGIDS
	.align		4
        /*0038*/ 	.byte	0x04, 0x29
        /*003a*/ 	.short	(.L_626 - .L_625)


	//   ....[0]....
.L_625:
        /*003c*/ 	.word	0xffffffff


	//   ....[1]....
        /*0040*/ 	.word	0xffffffff


	//   ....[2]....
        /*0044*/ 	.word	0xffffffff


	//   ....[3]....
        /*0048*/ 	.word	0xffffffff


	//   ....[4]....
        /*004c*/ 	.word	0xffffffff


	//   ....[5]....
        /*0050*/ 	.word	0xffffffff


	//   ....[6]....
        /*0054*/ 	.word	0xffffffff


	//   ....[7]....
        /*0058*/ 	.word	0xffffffff


	//   ....[8]....
        /*005c*/ 	.word	0xffffffff


	//   ....[9]....
        /*0060*/ 	.word	0xffffffff


	//   ....[10]....
        /*0064*/ 	.word	0xffffffff


	//   ....[11]....
        /*0068*/ 	.word	0xffffffff


	//   ....[12]....
        /*006c*/ 	.word	0xffffffff


	//   ....[13]....
        /*0070*/ 	.word	0xffffffff


	//   ....[14]....
        /*0074*/ 	.word	0xffffffff


	//   ....[15]....
        /*0078*/ 	.word	0xffffffff


	//   ....[16]....
        /*007c*/ 	.word	0xffffffff


	//   ....[17]....
        /*0080*/ 	.word	0xffffffff


	//   ....[18]....
        /*0084*/ 	.word	0xffffffff


	//   ....[19]....
        /*0088*/ 	.word	0xffffffff


	//   ....[20]....
        /*008c*/ 	.word	0xffffffff


	//   ....[21]....
        /*0090*/ 	.word	0xffffffff


	//   ....[22]....
        /*0094*/ 	.word	0xffffffff


	//   ....[23]....
        /*0098*/ 	.word	0xffffffff


	//   ....[24]....
        /*009c*/ 	.word	0xffffffff


	//   ....[25]....
        /*00a0*/ 	.word	0xffffffff


	//   ....[26]....
        /*00a4*/ 	.word	0xffffffff


	//   ....[27]....
        /*00a8*/ 	.word	0xffffffff


	//   ....[28]....
        /*00ac*/ 	.word	0xffffffff


	//   ....[29]....
        /*00b0*/ 	.word	0xffffffff


	//   ....[30]....
        /*00b4*/ 	.word	0xffffffff


	//   ....[31]....
        /*00b8*/ 	.word	0xffffffff


	//   ....[32]....
        /*00bc*/ 	.word	0xffffffff


	//   ....[33]....
        /*00c0*/ 	.word	0xffffffff


	//   ....[34]....
        /*00c4*/ 	.word	0xffffffff


	//   ....[35]....
        /*00c8*/ 	.word	0xffffffff


	//   ....[36]....
        /*00cc*/ 	.word	0xffffffff


	//   ....[37]....
        /*00d0*/ 	.word	0xffffffff


	//   ....[38]....
        /*00d4*/ 	.word	0xffffffff


	//   ....[39]....
        /*00d8*/ 	.word	0xffffffff


	//   ....[40]....
        /*00dc*/ 	.word	0xffffffff


	//   ....[41]....
        /*00e0*/ 	.word	0xffffffff


	//   ....[42]....
        /*00e4*/ 	.word	0xffffffff


	//   ....[43]....
        /*00e8*/ 	.word	0xffffffff


	//   ....[44]....
        /*00ec*/ 	.word	0xffffffff


	//   ....[45]....
        /*00f0*/ 	.word	0xffffffff


	//   ....[46]....
        /*00f4*/ 	.word	0xffffffff


	//   ....[47]....
        /*00f8*/ 	.word	0xffffffff


	//   ....[48]....
        /*00fc*/ 	.word	0xffffffff


	//   ....[49]....
        /*0100*/ 	.word	0xffffffff


	//   ....[50]....
        /*0104*/ 	.word	0xffffffff


	//   ....[51]....
        /*0108*/ 	.word	0xffffffff


	//   ....[52]....
        /*010c*/ 	.word	0xffffffff


	//   ....[53]....
        /*0110*/ 	.word	0xffffffff


	//   ....[54]....
        /*0114*/ 	.word	0xffffffff


	//----- nvinfo : EIATTR_COOP_GROUP_INSTR_OFFSETS
	.align		4
.L_626:
        /*0118*/ 	.byte	0x04, 0x28
        /*011a*/ 	.short	(.L_628 - .L_627)


	//   ....[0]....
.L_627:
        /*011c*/ 	.word	0x00000080


	//   ....[1]....
        /*0120*/ 	.word	0x000013c0


	//   ....[2]....
        /*0124*/ 	.word	0x000014a0


	//   ....[3]....
        /*0128*/ 	.word	0x000017c0


	//   ....[4]....
        /*012c*/ 	.word	0x000017f0


	//   ....[5]....
        /*0130*/ 	.word	0x00001930


	//   ....[6]....
        /*0134*/ 	.word	0x00001960


	//   ....[7]....
        /*0138*/ 	.word	0x00001a90


	//   ....[8]....
        /*013c*/ 	.word	0x00001ad0


	//   ....[9]....
        /*0140*/ 	.word	0x00002f50


	//   ....[10]....
        /*0144*/ 	.word	0x00003250


	//   ....[11]....
        /*0148*/ 	.word	0x00003da0


	//   ....[12]....
        /*014c*/ 	.word	0x00003dc0


	//   ....[13]....
        /*0150*/ 	.word	0x00003de0


	//   ....[14]....
        /*0154*/ 	.word	0x00003e00


	//   ....[15]....
        /*0158*/ 	.word	0x00005870


	//   ....[16]....
        /*015c*/ 	.word	0x000062a0


	//   ....[17]....
        /*0160*/ 	.word	0x00006ad0


	//   ....[18]....
        /*0164*/ 	.word	0x00006ce0


	//   ....[19]....
        /*0168*/ 	.word	0x00006d10


	//   ....[20]....
        /*016c*/ 	.word	0x00006d80


	//   ....[21]....
        /*0170*/ 	.word	0x00009740


	//   ....[22]....
        /*0174*/ 	.word	0x00009760


	//   ....[23]....
        /*0178*/ 	.word	0x00009780


	//   ....[24]....
        /*017c*/ 	.word	0x000097a0


	//   ....[25]....
        /*0180*/ 	.word	0x0000c170


	//   ....[26]....
        /*0184*/ 	.word	0x0000c500


	//   ....[27]....
        /*0188*/ 	.word	0x0000ce30


	//   ....[28]....
        /*018c*/ 	.word	0x0000ce80


	//   ....[29]....
        /*0190*/ 	.word	0x0000cea0


	//   ....[30]....
        /*0194*/ 	.word	0x0000cec0


	//   ....[31]....
        /*0198*/ 	.word	0x0000e5f0


	//   ....[32]....
        /*019c*/ 	.word	0x0000e620


	//   ....[33]....
        /*01a0*/ 	.word	0x0000e660


	//   ....[34]....
        /*01a4*/ 	.word	0x0000e670


	//   ....[35]....
        /*01a8*/ 	.word	0x0000fbb0


	//   ....[36]....
        /*01ac*/ 	.word	0x0000fbe0


	//   ....[37]....
        /*01b0*/ 	.word	0x0000fc20


	//   ....[38]....
        /*01b4*/ 	.word	0x0000fc60


	//   ....[39]....
        /*01b8*/ 	.word	0x0000fe50


	//   ....[40]....
        /*01bc*/ 	.word	0x0000fe60


	//   ....[41]....
        /*01c0*/ 	.word	0x0000ffe0


	//   ....[42]....
        /*01c4*/ 	.word	0x00010010


	//   ....[43]....
        /*01c8*/ 	.word	0x00010160


	//   ....[44]....
        /*01cc*/ 	.word	0x00010190


	//   ....[45]....
        /*01d0*/ 	.word	0x000102e0


	//   ....[46]....
        /*01d4*/ 	.word	0x00010300


	//   ....[47]....
        /*01d8*/ 	.word	0x00010b10


	//   ....[48]....
        /*01dc*/ 	.word	0x00010b30


	//   ....[49]....
        /*01e0*/ 	.word	0x00010c60


	//   ....[50]....
        /*01e4*/ 	.word	0x00010c90


	//   ....[51]....
        /*01e8*/ 	.word	0x00010dc0


	//   ....[52]....
        /*01ec*/ 	.word	0x00010df0


	//   ....[53]....
        /*01f0*/ 	.word	0x00010f20


	//   ....[54]....
        /*01f4*/ 	.word	0x00010f40


	//----- nvinfo : EIATTR_EXIT_INSTR_OFFSETS
	.align		4
.L_628:
        /*01f8*/ 	.byte	0x04, 0x1c
        /*01fa*/ 	.short	(.L_630 - .L_629)


	//   ....[0]....
.L_629:
        /*01fc*/ 	.word	0x00000310


	//   ....[1]....
        /*0200*/ 	.word	0x00010310


	//   ....[2]....
        /*0204*/ 	.word	0x000103e0


	//   ....[3]....
        /*0208*/ 	.word	0x00010440


	//   ....[4]....
        /*020c*/ 	.word	0x00010f50


	//   ....[5]....
        /*0210*/ 	.word	0x00011000


	//   ....[6]....
        /*0214*/ 	.word	0x00011060


	//----- nvinfo : EIATTR_CTAIDZ_USED
	.align		4
.L_630:
        /*0218*/ 	.byte	0x01, 0x04
	.zero		2


	//----- nvinfo : EIATTR_MAX_THREADS
	.align		4
        /*021c*/ 	.byte	0x04, 0x05
        /*021e*/ 	.short	(.L_632 - .L_631)
.L_631:
        /*0220*/ 	.word	0x00000100
        /*0224*/ 	.word	0x00000001
        /*0228*/ 	.word	0x00000001


	//----- nvinfo : EIATTR_CRS_STACK_SIZE
	.align		4
.L_632:
        /*022c*/ 	.byte	0x04, 0x1e
        /*022e*/ 	.short	(.L_634 - .L_633)
.L_633:
        /*0230*/ 	.word	0x00000000
.L_634:


//--------------------- .nv.info._ZN7cutlass13device_kernelIN5flash19enable_sm80_to_sm89INS1_16FlashAttnFwdSm80INS1_25CollectiveMainloopFwdSm80ILi8ELi1ELb0EN4cute5tupleIJNS5_1CILi128EEENS7_ILi64EEENS7_ILi192EEEEEELi192ENS_6half_tEfNS_4arch4Sm80ELb0ELb1ELb0ELb1ELb0ELb1ELb1ELb0EEENS1_21CollectiveEpilogueFwdINS6_IJS8_SA_S9_EEENS6_IJNS7_ILi1EEESI_SI_EEESC_SE_Li256ELb1ELb1ELb0ELb0EEENS1_19SingleTileSchedulerILb1ELb0ELb1ELi128EEEEEEEEEvNT_6ParamsE --------------------------
	.section	.nv.info._ZN7cutlass13device_kernelIN5flash19enable_sm80_to_sm89INS1_16FlashAttnFwdSm80INS1_25CollectiveMainloopFwdSm80ILi8ELi1ELb0EN4cute5tupleIJNS5_1CILi128EEENS7_ILi64EEENS7_ILi192EEEEEELi192ENS_6half_tEfNS_4arch4Sm80ELb0ELb1ELb0ELb1ELb0ELb1ELb1ELb0EEENS1_21CollectiveEpilogueFwdINS6_IJS8_SA_S9_EEENS6_IJNS7_ILi1EEESI_SI_EEESC_SE_Li256ELb1ELb1ELb0ELb0EEENS1_19SingleTileSchedulerILb1ELb0ELb1ELi128EEEEEEEEEvNT_6ParamsE,"",@"SHT_CUDA_INFO"
	.sectionflags	@""
	.align	4


	//----- nvinfo : EIATTR_CUDA_API_VERSION
	.align		4
        /*0000*/ 	.byte	0x04, 0x37
        /*0002*/ 	.short	(.L_636 - .L_635)
.L_635:
        /*0004*/ 	.word	0x00000082


	//----- nvinfo : EIATTR_SW2861232_WAR
	.align		4
.L_636:
        /*0008*/ 	.byte	0x01, 0x35
	.zero		2


	//----- nvinfo : EIATTR_PARAM_CBANK
	.align		4
        /*000c*/ 	.byte	0x04, 0x0a
        /*000e*/ 	.short	(.L_638 - .L_637)
	.align		4
.L_637:
        /*0010*/ 	.word	index@(.nv.constant0._ZN7cutlass13device_kernelIN5flash19enable_sm80_to_sm89INS1_16FlashAttnFwdSm80INS1_25CollectiveMainloopFwdSm80ILi8ELi1ELb0EN4cute5tupleIJNS5_1CILi128EEENS7_ILi64EEENS7_ILi192EEEEEELi192ENS_6half_tEfNS_4arch4Sm80ELb0ELb1ELb0ELb1ELb0ELb1ELb1ELb0EEENS1_21CollectiveEpilogueFwdINS6_IJS8_SA_S9_EEENS6_IJNS7_ILi1EEESI_SI_EEESC_SE_Li256ELb1ELb1ELb0ELb0EEENS1_19SingleTileSchedulerILb1ELb0ELb1ELi128EEEEEEEEEvNT_6ParamsE)
        /*0014*/ 	.short	0x0160
        /*0016*/ 	.short	0x0418


	//----- nvinfo : EIATTR_CBANK_PARAM_SIZE
	.align		4
.L_638:
        /*0018*/ 	.byte	0x03, 0x19
        /*001a*/ 	.short	0x0418


	//----- nvinfo : EIATTR_KPARAM_INFO
	.align		4
        /*001c*/ 	.byte	0x04, 0x17
        /*001e*/ 	.short	(.L_640 - .L_639)
.L_639:
        /*0020*/ 	.word	0x00000000
        /*0024*/ 	.short	0x0000
        /*0026*/ 	.short	0x0000
        /*0028*/ 	.byte	0x00, 0xf0, 0x61, 0x10


	//----- nvinfo : EIATTR_MAXREG_COUNT
	.align		4
.L_640:
        /*002c*/ 	.byte	0x03, 0x1b
        /*002e*/ 	.short	0x00ff


	//----- nvinfo : EIATTR_NUM_BARRIERS
	.align		4
        /*0030*/ 	.byte	0x02, 0x4c
        /*0032*/ 	.byte	0x02
	.zero		1


	//----- nvinfo : EIATTR_MERCURY_ISA_VERSION
	.align		4
        /*0034*/ 	.byte	0x03, 0x5f
        /*0036*/ 	.short	0x0000


	//----- nvinfo : EIATTR_COOP_GROUP_MASK_REGIDS
	.align		4
        /*0038*/ 	.byte	0x04, 0x29
        /*003a*/ 	.short	(.L_642 - .L_641)


	//   ....[0]....
.L_641:
        /*003c*/ 	.word	0xffffffff


	//   ....[1]....
        /*0040*/ 	.word	0xffffffff


	//   ....[2]....
        /*0044*/ 	.word	0xffffffff


	//   ....[3]....
        /*0048*/ 	.word	0xffffffff


	//   ....[4]....
        /*004c*/ 	.word	0xffffffff


	//   ....[5]....
        /*0050*/ 	.word	0xffffffff


	//   ....[6]....
        /*0054*/ 	.word	0xffffffff


	//   ....[7]....
        /*0058*/ 	.word	0xffffffff


	//   ....[8]....
        /*005c*/ 	.word	0xffffffff


	//   ....[9]....
        /*0060*/ 	.word	0xffffffff


	//   ....[10]....
        /*0064*/ 	.word	0xffffffff


	//   ....[11]....
        /*0068*/ 	.word	0xffffffff


	//   ....[12]....
        /*006c*/ 	.word	0xffffffff


	//   ....[13]....
        /*0070*/ 	.word	0xffffffff


	//   ....[14]....
        /*0074*/ 	.word	0xffffffff


	//   ....[15]....
        /*0078*/ 	.word	0xffffffff


	//   ....[16]....
        /*007c*/ 	.word	0xffffffff


	//   ....[17]....
        /*0080*/ 	.word	0xffffffff


	//   ....[18]....
        /*0084*/ 	.word	0xffffffff


	//   ....[19]....
        /*0088*/ 	.word	0xffffffff


	//   ....[20]....
        /*008c*/ 	.word	0xffffffff


	//   ....[21]....
        /*0090*/ 	.word	0xffffffff


	//   ....[22]....
        /*0094*/ 	.word	0xffffffff


	//   ....[23]....
        /*0098*/ 	.word	0xffffffff


	//   ....[24]....
        /*009c*/ 	.word	0xffffffff


	//   ....[25]....
        /*00a0*/ 	.word	0xffffffff


	//   ....[26]....
        /*00a4*/ 	.word	0xffffffff


	//   ....[27]....
        /*00a8*/ 	.word	0xffffffff


	//   ....[28]....
        /*00ac*/ 	.word	0xffffffff


	//   ....[29]....
        /*00b0*/ 	.word	0xffffffff


	//   ....[30]....
        /*00b4*/ 	.word	0xffffffff


	//   ....[31]....
        /*00b8*/ 	.word	0xffffffff


	//   ....[32]....
        /*00bc*/ 	.word	0xffffffff


	//   ....[33]....
        /*00c0*/ 	.word	0xffffffff


	//   ....[34]....
        /*00c4*/ 	.word	0xffffffff


	//   ....[35]....
        /*00c8*/ 	.word	0xffffffff


	//   ....[36]....
        /*00cc*/ 	.word	0xffffffff


	//   ....[37]....
        /*00d0*/ 	.word	0xffffffff


	//   ....[38]....
        /*00d4*/ 	.word	0xffffffff


	//   ....[39]....
        /*00d8*/ 	.word	0xffffffff


	//   ....[40]....
        /*00dc*/ 	.word	0xffffffff


	//   ....[41]....
        /*00e0*/ 	.word	0xffffffff


	//   ....[42]....
        /*00e4*/ 	.word	0xffffffff


	//   ....[43]....
        /*00e8*/ 	.word	0xffffffff


	//   ....[44]....
        /*00ec*/ 	.word	0xffffffff


	//   ....[45]....
        /*00f0*/ 	.word	0xffffffff


	//   ....[46]....
        /*00f4*/ 	.word	0xffffffff


	//   ....[47]....
        /*00f8*/ 	.word	0xffffffff


	//   ....[48]....
        /*00fc*/ 	.word	0xffffffff


	//   ....[49]....
        /*0100*/ 	.word	0xffffffff


	//   ....[50]....
        /*0104*/ 	.word	0xffffffff


	//   ....[51]....
        /*0108*/ 	.word	0xffffffff


	//   ....[52]....
        /*010c*/ 	.word	0xffffffff


	//   ....[53]....
        /*0110*/ 	.word	0xffffffff


	//   ....[54]....
        /*0114*/ 	.word	0xffffffff


	//   ....[55]....
        /*0118*/ 	.word	0xffffffff


	//   ....[56]....
        /*011c*/ 	.word	0xffffffff


	//   ....[57]....
        /*0120*/ 	.word	0xffffffff


	//   ....[58]....
        /*0124*/ 	.word	0xffffffff


	//   ....[59]....
        /*0128*/ 	.word	0xffffffff


	//   ....[60]....
        /*012c*/ 	.word	0xffffffff


	//   ....[61]....
        /*0130*/ 	.word	0xffffffff


	//   ....[62]....
        /*0134*/ 	.word	0xffffffff


	//   ....[63]....
        /*0138*/ 	.word	0xffffffff


	//   ....[64]....
        /*013c*/ 	.word	0xffffffff


	//   ....[65]....
        /*0140*/ 	.word	0xffffffff


	//   ....[66]....
        /*0144*/ 	.word	0xffffffff


	//   ....[67]....
        /*0148*/ 	.word	0xffffffff


	//   ....[68]....
        /*014c*/ 	.word	0xffffffff


	//   ....[69]....
        /*0150*/ 	.word	0xffffffff


	//   ....[70]....
        /*0154*/ 	.word	0xffffffff


	//----- nvinfo : EIATTR_COOP_GROUP_INSTR_OFFSETS
	.align		4
.L_642:
        /*0158*/ 	.byte	0x04, 0x28
        /*015a*/ 	.short	(.L_644 - .L_643)


	//   ....[0]....
.L_643:
        /*015c*/ 	.word	0x00000090


	//   ....[1]....
        /*0160*/ 	.word	0x000074e0


	//   ....[2]....
        /*0164*/ 	.word	0x000075b0


	//   ....[3]....
        /*0168*/ 	.word	0x00007740


	//   ....[4]....
        /*016c*/ 	.word	0x00007770


	//   ....[5]....
        /*0170*/ 	.word	0x000078b0


	//   ....[6]....
        /*0174*/ 	.word	0x000078e0


	//   ....[7]....
        /*0178*/ 	.word	0x00007a10


	//   ....[8]....
        /*017c*/ 	.word	0x00007a50


	//   ....[9]....
        /*0180*/ 	.word	0x00008140


	//   ....[10]....
        /*0184*/ 	.word	0x000081a0


	//   ....[11]....
        /*0188*/ 	.word	0x000081e0


	//   ....[12]....
        /*018c*/ 	.word	0x000081f0


	//   ....[13]....
        /*0190*/ 	.word	0x00008620


	//   ....[14]....
        /*0194*/ 	.word	0x00008660


	//   ....[15]....
        /*0198*/ 	.word	0x000086a0


	//   ....[16]....
        /*019c*/ 	.word	0x00008710


	//   ....[17]....
        /*01a0*/ 	.word	0x0000b6a0


	//   ....[18]....
        /*01a4*/ 	.word	0x0000b6f0


	//   ....[19]....
        /*01a8*/ 	.word	0x0000b700


	//   ....[20]....
        /*01ac*/ 	.word	0x0000b710


	//   ....[21]....
        /*01b0*/ 	.word	0x0000b990


	//   ....[22]....
        /*01b4*/ 	.word	0x0000b9d0


	//   ....[23]....
        /*01b8*/ 	.word	0x0000ba10


	//   ....[24]....
        /*01bc*/ 	.word	0x0000ba80


	//   ....[25]....
        /*01c0*/ 	.word	0x0000fe20


	//   ....[26]....
        /*01c4*/ 	.word	0x000100f0


	//   ....[27]....
        /*01c8*/ 	.word	0x00010b10


	//   ....[28]....
        /*01cc*/ 	.word	0x00010c80


	//   ....[29]....
        /*01d0*/ 	.word	0x00010c90


	//   ....[30]....
        /*01d4*/ 	.word	0x00010ce0


	//   ....[31]....
        /*01d8*/ 	.word	0x00012f60


	//   ....[32]....
        /*01dc*/ 	.word	0x000131f0


	//   ....[33]....
        /*01e0*/ 	.word	0x00013a40


	//   ....[34]....
        /*01e4*/ 	.word	0x00013bb0


	//   ....[35]....
        /*01e8*/ 	.word	0x00013bc0


	//   ....[36]....
        /*01ec*/ 	.word	0x00013be0


	//   ....[37]....
        /*01f0*/ 	.word	0x000165c0


	//   ....[38]....
        /*01f4*/ 	.word	0x000165e0


	//   ....[39]....
        /*01f8*/ 	.word	0x00016600


	//   ....[40]....
        /*01fc*/ 	.word	0x00016630


	//   ....[41]....
        /*0200*/ 	.word	0x00019090


	//   ....[42]....
        /*0204*/ 	.word	0x000194f0


	//   ....[43]....
        /*0208*/ 	.word	0x00019d30


	//   ....[44]....
        /*020c*/ 	.word	0x00019d80


	//   ....[45]....
        /*0210*/ 	.word	0x00019da0


	//   ....[46]....
        /*0214*/ 	.word	0x00019dc0


	//   ....[47]....
        /*0218*/ 	.word	0x0001b510


	//   ....[48]....
        /*021c*/ 	.word	0x0001b540


	//   ....[49]....
        /*0220*/ 	.word	0x0001b590


	//   ....[50]....
        /*0224*/ 	.word	0x0001b5a0


	//   ....[51]....
        /*0228*/ 	.word	0x0001cb90


	//   ....[52]....
        /*022c*/ 	.word	0x0001cc10


	//   ....[53]....
        /*0230*/ 	.word	0x0001cc50


	//   ....[54]....
        /*0234*/ 	.word	0x0001cc90


	//   ....[55]....
        /*0238*/ 	.word	0x0001cec0


	//   ....[56]....
        /*023c*/ 	.word	0x0001ced0


	//   ....[57]....
        /*0240*/ 	.word	0x0001d050


	//   ....[58]....
        /*0244*/ 	.word	0x0001d080


	//   ....[59]....
        /*0248*/ 	.word	0x0001d1d0


	//   ....[60]....
        /*024c*/ 	.word	0x0001d200


	//   ....[61]....
        /*0250*/ 	.word	0x0001d350


	//   ....[62]....
        /*0254*/ 	.word	0x0001d370


	//   ....[63]....
        /*0258*/ 	.word	0x0001dcb0


	//   ....[64]....
        /*025c*/ 	.word	0x0001dcc0


	//   ....[65]....
        /*0260*/ 	.word	0x0001ddf0


	//   ....[66]....
        /*0264*/ 	.word	0x0001de20


	//   ....[67]....
        /*0268*/ 	.word	0x0001df50


	//   ....[68]....
        /*026c*/ 	.word	0x0001df80


	//   ....[69]....
        /*0270*/ 	.word	0x0001e0b0


	//   ....[70]....
        /*0274*/ 	.word	0x0001e0d0


	//----- nvinfo : EIATTR_EXIT_INSTR_OFFSETS
	.align		4
.L_644:
        /*0278*/ 	.byte	0x04, 0x1c
        /*027a*/ 	.short	(.L_646 - .L_645)


	//   ....[0]....
.L_645:
        /*027c*/ 	.word	0x00000440


	//   ....[1]....
        /*0280*/ 	.word	0x0001d380


	//   ....[2]....
        /*0284*/ 	.word	0x0001d450


	//   ....[3]....
        /*0288*/ 	.word	0x0001d4b0


	//   ....[4]....
        /*028c*/ 	.word	0x0001e0e0


	//   ....[5]....
        /*0290*/ 	.word	0x0001e190


	//   ....[6]....
        /*0294*/ 	.word	0x0001e1f0


	//----- nvinfo : EIATTR_CTAIDZ_USED
	.align		4
.L_646:
        /*0298*/ 	.byte	0x01, 0x04
	.zero		2


	//----- nvinfo : EIATTR_MAX_THREADS
	.align		4
        /*029c*/ 	.byte	0x04, 0x05
        /*029e*/ 	.short	(.L_648 - .L_647)
.L_647:
        /*02a0*/ 	.word	0x00000100
        /*02a4*/ 	.word	0x00000001
        /*02a8*/ 	.word	0x00000001


	//----- nvinfo : EIATTR_CRS_STACK_SIZE
	.align		4
.L_648:
        /*02ac*/ 	.byte	0x04, 0x1e
        /*02ae*/ 	.short	(.L_650 - .L_649)
.L_649:
        /*02b0*/ 	.word	0x00000000
.L_650:


//--------------------- .nv.info._ZN7cutlass13device_kernelIN5flash19enable_sm80_to_sm89INS1_16FlashAttnFwdSm80INS1_25CollectiveMainloopFwdSm80ILi8ELi1ELb1EN4cute5tupleIJNS5_1CILi128EEENS7_ILi96EEENS7_ILi192EEEEEELi192ENS_6half_tEfNS_4arch4Sm80ELb1ELb0ELb0ELb0ELb0ELb0ELb1ELb0EEENS1_21CollectiveEpilogueFwdINS6_IJS8_SA_S9_EEENS6_IJNS7_ILi1EEESI_SI_EEESC_SE_Li256ELb0ELb1ELb0ELb0EEENS1_30DynamicPersistentTileSchedulerILi256ELi256ELb0ELb1ELb0EEEEEEEEEvNT_6ParamsE --------------------------
	.section	.nv.info._ZN7cutlass13device_kernelIN5flash19enable_sm80_to_sm89INS1_16FlashAttnFwdSm80INS1_25CollectiveMainloopFwdSm80ILi8ELi1ELb1EN4cute5tupleIJNS5_1CILi128EEENS7_ILi96EEENS7_ILi192EEEEEELi192ENS_6half_tEfNS_4arch4Sm80ELb1ELb0ELb0ELb0ELb0ELb0ELb1ELb0EEENS1_21CollectiveEpilogueFwdINS6_IJS8_SA_S9_EEENS6_IJNS7_ILi1EEESI_SI_EEESC_SE_Li256ELb0ELb1ELb0ELb0EEENS1_30DynamicPersistentTileSchedulerILi256ELi256ELb0ELb1ELb0EEEEEEEEEvNT_6ParamsE,"",@"SHT_CUDA_INFO"
	.sectionflags	@""
	.align	4


	//----- nvinfo : EIATTR_CUDA_API_VERSION
	.align		4
        /*0000*/ 	.byte	0x04, 0x37
        /*0002*/ 	.short	(.L_652 - .L_651)
.L_651:
        /*0004*/ 	.word	0x00000082


	//----- nvinfo : EIATTR_SW2861232_WAR
	.align		4
.L_652:
        /*0008*/ 	.byte	0x01, 0x35
	.zero		2


	//----- nvinfo : EIATTR_PARAM_CBANK
	.align		4
        /*000c*/ 	.byte	0x04, 0x0a
        /*000e*/ 	.short	(.L_654 - .L_653)
	.align		4
.L_653:
        /*0010*/ 	.word	index@(.nv.constant0._ZN7cutlass13device_kernelIN5flash19enable_sm80_to_sm89INS1_16FlashAttnFwdSm80INS1_25CollectiveMainloopFwdSm80ILi8ELi1ELb1EN4cute5tupleIJNS5_1CILi128EEENS7_ILi96EEENS7_ILi192EEEEEELi192ENS_6half_tEfNS_4arch4Sm80ELb1ELb0ELb0ELb0ELb0ELb0ELb1ELb0EEENS1_21CollectiveEpilogueFwdINS6_IJS8_SA_S9_EEENS6_IJNS7_ILi1EEESI_SI_EEESC_SE_Li256ELb0ELb1ELb0ELb0EEENS1_30DynamicPersistentTileSchedulerILi256ELi256ELb0ELb1ELb0EEEEEEEEEvNT_6ParamsE)
        /*0014*/ 	.short	0x0160
        /*0016*/ 	.short	0x0428


	//----- nvinfo : EIATTR_CBANK_PARAM_SIZE
	.align		4
.L_654:
        /*0018*/ 	.byte	0x03, 0x19
        /*001a*/ 	.short	0x0428


	//----- nvinfo : EIATTR_KPARAM_INFO
	.align		4
        /*001c*/ 	.byte	0x04, 0x17
        /*001e*/ 	.short	(.L_656 - .L_655)
.L_655:
        /*0020*/ 	.word	0x00000000
        /*0024*/ 	.short	0x0000
        /*0026*/ 	.short	0x0000
        /*0028*/ 	.byte	0x00, 0xf0, 0xa1, 0x10


	//----- nvinfo : EIATTR_MAXREG_COUNT
	.align		4
.L_656:
        /*002c*/ 	.byte	0x03, 0x1b
        /*002e*/ 	.short	0x00ff


	//----- nvinfo : EIATTR_NUM_BARRIERS
	.align		4
        /*0030*/ 	.byte	0x02, 0x4c
        /*0032*/ 	.byte	0x06
	.zero		1


	//----- nvinfo : EIATTR_ANNOTATIONS
	.align		4
        /*0034*/ 	.byte	0x04, 0x55
        /*0036*/ 	.short	(.L_658 - .L_657)


	//   ....[0]....
.L_657:
        /* <DEDUP_REMOVED lines=68> */


	//----- nvinfo : EIATTR_MERCURY_ISA_VERSION
	.align		4
.L_658:
        /*0460*/ 	.byte	0x03, 0x5f
        /*0462*/ 	.short	0x0000


	//----- nvinfo : EIATTR_INT_WARP_WIDE_INSTR_OFFSETS
	.align		4
        /*0464*/ 	.byte	0x04, 0x31
        /*0466*/ 	.short	(.L_660 - .L_659)


	//   ....[0]....
.L_659:
        /*0468*/ 	.word	0x0000e130


	//   ....[1]....
        /*046c*/ 	.word	0x0000e1b0


	//----- nvinfo : EIATTR_COOP_GROUP_MASK_REGIDS
	.align		4
.L_660:
        /*0470*/ 	.byte	0x04, 0x29
        /*0472*/ 	.short	(.L_662 - .L_661)


	//   ....[0]....
.L_661:
        /*0474*/ 	.word	0xffffffff


	//   ....[1]....
        /*0478*/ 	.word	0xffffffff


	//   ....[2]....
        /*047c*/ 	.word	0xffffffff


	//   ....[3]....
        /*0480*/ 	.word	0xffffffff


	//   ....[4]....
        /*0484*/ 	.word	0xffffffff


	//   ....[5]....
        /*0488*/ 	.word	0xffffffff


	//   ....[6]....
        /*048c*/ 	.word	0xffffffff


	//   ....[7]....
        /*0490*/ 	.word	0xffffffff


	//   ....[8]....
        /*0494*/ 	.word	0xffffffff


	//   ....[9]....
        /*0498*/ 	.word	0xffffffff


	//   ....[10]....
        /*049c*/ 	.word	0xffffffff


	//   ....[11]....
        /*04a0*/ 	.word	0xffffffff


	//   ....[12]....
        /*04a4*/ 	.word	0xffffffff


	//   ....[13]....
        /*04a8*/ 	.word	0xffffffff


	//   ....[14]....
        /*04ac*/ 	.word	0xffffffff


	//   ....[15]....
        /*04b0*/ 	.word	0xffffffff


	//   ....[16]....
        /*04b4*/ 	.word	0xffffffff


	//   ....[17]....
        /*04b8*/ 	.word	0xffffffff


	//   ....[18]....
        /*04bc*/ 	.word	0xffffffff


	//   ....[19]....
        /*04c0*/ 	.word	0xffffffff


	//   ....[20]....
        /*04c4*/ 	.word	0xffffffff


	//   ....[21]....
        /*04c8*/ 	.word	0xffffffff


	//   ....[22]....
        /*04cc*/ 	.word	0xffffffff


	//   ....[23]....
        /*04d0*/ 	.word	0xffffffff


	//   ....[24]....
        /*04d4*/ 	.word	0xffffffff


	//   ....[25]....
        /*04d8*/ 	.word	0xffffffff


	//   ....[26]....
        /*04dc*/ 	.word	0xffffffff


	//   ....[27]....
        /*04e0*/ 	.word	0xffffffff


	//   ....[28]....
        /*04e4*/ 	.word	0xffffffff


	//   ....[29]....
        /*04e8*/ 	.word	0xffffffff


	//   ....[30]....
        /*04ec*/ 	.word	0xffffffff


	//   ....[31]....
        /*04f0*/ 	.word	0xffffffff


	//   ....[32]....
        /*04f4*/ 	.word	0xffffffff


	//   ....[33]....
        /*04f8*/ 	.word	0xffffffff


	//   ....[34]....
        /*04fc*/ 	.word	0xffffffff


	//   ....[35]....
        /*0500*/ 	.word	0xffffffff


	//   ....[36]....
        /*0504*/ 	.word	0xffffffff


	//   ....[37]....
        /*0508*/ 	.word	0xffffffff


	//   ....[38]....
        /*050c*/ 	.word	0xffffffff


	//   ....[39]....
        /*0510*/ 	.word	0xffffffff


	//   ....[40]....
        /*0514*/ 	.word	0xffffffff


	//   ....[41]....
        /*0518*/ 	.word	0xffffffff


	//   ....[42]....
        /*051c*/ 	.word	0xffffffff


	//   ....[43]....
        /*0520*/ 	.word	0xffffffff


	//   ....[44]....
        /*0524*/ 	.word	0xffffffff


	//   ....[45]....
        /*0528*/ 	.word	0xffffffff


	//   ....[46]....
        /*052c*/ 	.word	0xffffffff


	//   ....[47]....
        /*0530*/ 	.word	0xffffffff


	//   ....[48]....
        /*0534*/ 	.word	0xffffffff


	//   ....[49]....
        /*0538*/ 	.word	0xffffffff


	//   ....[50]....
        /*053c*/ 	.word	0xffffffff


	//   ....[51]....
        /*0540*/ 	.word	0xffffffff


	//   ....[52]....
        /*0544*/ 	.word	0xffffffff


	//   ....[53]....
        /*0548*/ 	.word	0xffffffff


	//   ....[54]....
        /*054c*/ 	.word	0xffffffff


	//   ....[55]....
        /*0550*/ 	.word	0xffffffff


	//   ....[56]....
        /*0554*/ 	.word	0xffffffff


	//   ....[57]....
        /*0558*/ 	.word	0xffffffff


	//   ....[58]....
        /*055c*/ 	.word	0xffffffff


	//   ....[59]....
        /*0560*/ 	.word	0xffffffff


	//   ....[60]....
        /*0564*/ 	.word	0xffffffff


	//   ....[61]....
        /*0568*/ 	.word	0xffffffff


	//   ....[62]....
        /*056c*/ 	.word	0xffffffff


	//   ....[63]....
        /*0570*/ 	.word	0xffffffff


	//----- nvinfo : EIATTR_COOP_GROUP_INSTR_OFFSETS
	.align		4
.L_662:
        /*0574*/ 	.byte	0x04, 0x28
        /*0576*/ 	.short	(.L_664 - .L_663)


	//   ....[0]....
.L_663:
        /*0578*/ 	.word	0x00000050


	//   ....[1]....
        /*057c*/ 	.word	0x000018f0


	//   ....[2]....
        /*0580*/ 	.word	0x00001900


	//   ....[3]....
        /*0584*/ 	.word	0x00001920


	//   ....[4]....
        /*0588*/ 	.word	0x00001930


	//   ....[5]....
        /*058c*/ 	.word	0x00001a60


	//   ....[6]....
        /*0590*/ 	.word	0x00001a80


	//   ....[7]....
        /*0594*/ 	.word	0x00001b20


	//   ....[8]....
        /*0598*/ 	.word	0x00001b40


	//   ....[9]....
        /*059c*/ 	.word	0x00003400


	//   ....[10]....
        /*05a0*/ 	.word	0x00003410


	//   ....[11]....
        /*05a4*/ 	.word	0x00003c80


	//   ....[12]....
        /*05a8*/ 	.word	0x00003e00


	//   ....[13]....
        /*05ac*/ 	.word	0x00003e10


	//   ....[14]....
        /*05b0*/ 	.word	0x00003e60


	//   ....[15]....
        /*05b4*/ 	.word	0x00006450


	//   ....[16]....
        /*05b8*/ 	.word	0x00007030


	//   ....[17]....
        /*05bc*/ 	.word	0x00007410


	//   ....[18]....
        /*05c0*/ 	.word	0x00007530


	//   ....[19]....
        /*05c4*/ 	.word	0x00007900


	//   ....[20]....
        /*05c8*/ 	.word	0x000079a0


	//   ....[21]....
        /*05cc*/ 	.word	0x0000b4c0


	//   ....[22]....
        /*05d0*/ 	.word	0x0000b510


	//   ....[23]....
        /*05d4*/ 	.word	0x0000b530


	//   ....[24]....
        /*05d8*/ 	.word	0x0000b550


	//   ....[25]....
        /*05dc*/ 	.word	0x0000d8e0


	//   ....[26]....
        /*05e0*/ 	.word	0x0000d930


	//   ....[27]....
        /*05e4*/ 	.word	0x0000d950


	//   ....[28]....
        /*05e8*/ 	.word	0x0000d970


	//   ....[29]....
        /*05ec*/ 	.word	0x0000e990


	//   ....[30]....
        /*05f0*/ 	.word	0x0000ed00


	//   ....[31]....
        /*05f4*/ 	.word	0x0000ed30


	//   ....[32]....
        /*05f8*/ 	.word	0x0000ed50


	//   ....[33]....
        /*05fc*/ 	.word	0x0000ed80


	//   ....[34]....
        /*0600*/ 	.word	0x0000ef50


	//   ....[35]....
        /*0604*/ 	.word	0x0000ef70


	//   ....[36]....
        /*0608*/ 	.word	0x0000f130


	//   ....[37]....
        /*060c*/ 	.word	0x0000f160


	//   ....[38]....
        /*0610*/ 	.word	0x0000f260


	//   ....[39]....
        /*0614*/ 	.word	0x0000f290


	//   ....[40]....
        /*0618*/ 	.word	0x0000f390


	//   ....[41]....
        /*061c*/ 	.word	0x0000f3b0


	//   ....[42]....
        /*0620*/ 	.word	0x0000f960


	//   ....[43]....
        /*0624*/ 	.word	0x0000f980


	//   ....[44]....
        /*0628*/ 	.word	0x0000fb10


	//   ....[45]....
        /*062c*/ 	.word	0x0000fb20


	//   ....[46]....
        /*0630*/ 	.word	0x0000fca0


	//   ....[47]....
        /*0634*/ 	.word	0x0000fcc0


	//   ....[48]....
        /*0638*/ 	.word	0x0000fe40


	//   ....[49]....
        /*063c*/ 	.word	0x0000fe50


	//   ....[50]....
        /*0640*/ 	.word	0x00010040


	//   ....[51]....
        /*0644*/ 	.word	0x00010120


	//   ....[52]....
        /*0648*/ 	.word	0x00010180


	//   ....[53]....
        /*064c*/ 	.word	0x000101d0


	//   ....[54]....
        /*0650*/ 	.word	0x00010220


	//   ....[55]....
        /*0654*/ 	.word	0x00010290


	//   ....[56]....
        /*0658*/ 	.word	0x00010300


	//   ....[57]....
        /*065c*/ 	.word	0x00010360


	//   ....[58]....
        /*0660*/ 	.word	0x000103c0


	//   ....[59]....
        /*0664*/ 	.word	0x00010420


	//   ....[60]....
        /*0668*/ 	.word	0x00010490


	//   ....[61]....
        /*066c*/ 	.word	0x000104f0


	//   ....[62]....
        /*0670*/ 	.word	0x00010550


	//   ....[63]....
        /*0674*/ 	.word	0x000105c0


	//----- nvinfo : EIATTR_EXIT_INSTR_OFFSETS
	.align		4
.L_664:
        /*0678*/ 	.byte	0x04, 0x1c
        /*067a*/ 	.short	(.L_666 - .L_665)


	//   ....[0]....
.L_665:
        /*067c*/ 	.word	0x000000a0


	//   ....[1]....
        /*0680*/ 	.word	0x000100e0


	//----- nvinfo : EIATTR_MAX_THREADS
	.align		4
.L_666:
        /*0684*/ 	.byte	0x04, 0x05
        /*0686*/ 	.short	(.L_668 - .L_667)
.L_667:
        /*0688*/ 	.word	0x00000100
        /*068c*/ 	.word	0x00000001
        /*0690*/ 	.word	0x00000001


	//----- nvinfo : EIATTR_CRS_STACK_SIZE
	.align		4
.L_668:
        /*0694*/ 	.byte	0x04, 0x1e
        /*0696*/ 	.short	(.L_670 - .L_669)
.L_669:
        /*0698*/ 	.word	0x00000000
.L_670:


//--------------------- .nv.info._ZN7cutlass13device_kernelIN5flash19enable_sm80_to_sm89INS1_16FlashAttnFwdSm80INS1_25CollectiveMainloopFwdSm80ILi8ELi1ELb1EN4cute5tupleIJNS5_1CILi128EEENS7_ILi96EEENS7_ILi192EEEEEELi192ENS_6half_tEfNS_4arch4Sm80ELb1ELb0ELb0ELb1ELb0ELb0ELb1ELb0EEENS1_21CollectiveEpilogueFwdINS6_IJS8_SA_S9_EEENS6_IJNS7_ILi1EEESI_SI_EEESC_SE_Li256ELb1ELb1ELb0ELb0EEENS1_19SingleTileSchedulerILb1ELb0ELb1ELi128EEEEEEEEEvNT_6ParamsE --------------------------
	.section	.nv.info._ZN7cutlass13device_kernelIN5flash19enable_sm80_to_sm89INS1_16FlashAttnFwdSm80INS1_25CollectiveMainloopFwdSm80ILi8ELi1ELb1EN4cute5tupleIJNS5_1CILi128EEENS7_ILi96EEENS7_ILi192EEEEEELi192ENS_6half_tEfNS_4arch4Sm80ELb1ELb0ELb0ELb1ELb0ELb0ELb1ELb0EEENS1_21CollectiveEpilogueFwdINS6_IJS8_SA_S9_EEENS6_IJNS7_ILi1EEESI_SI_EEESC_SE_Li256ELb1ELb1ELb0ELb0EEENS1_19SingleTileSchedulerILb1ELb0ELb1ELi128EEEEEEEEEvNT_6ParamsE,"",@"SHT_CUDA_INFO"
	.sectionflags	@""
	.align	4


	//----- nvinfo : EIATTR_CUDA_API_VERSION
	.align		4
        /*0000*/ 	.byte	0x04, 0x37
        /*0002*/ 	.short	(.L_672 - .L_671)
.L_671:
        /*0004*/ 	.word	0x00000082


	//----- nvinfo : EIATTR_SW2861232_WAR
	.align		4
.L_672:
        /*0008*/ 	.byte	0x01, 0x35
	.zero		2


	//----- nvinfo : EIATTR_PARAM_CBANK
	.align		4
        /*000c*/ 	.byte	0x04, 0x0a
        /*000e*/ 	.short	(.L_674 - .L_673)
	.align		4
.L_673:
        /*0010*/ 	.word	index@(.nv.constant0._ZN7cutlass13device_kernelIN5flash19enable_sm80_to_sm89INS1_16FlashAttnFwdSm80INS1_25CollectiveMainloopFwdSm80ILi8ELi1ELb1EN4cute5tupleIJNS5_1CILi128EEENS7_ILi96EEENS7_ILi192EEEEEELi192ENS_6half_tEfNS_4arch4Sm80ELb1ELb0ELb0ELb1ELb0ELb0ELb1ELb0EEENS1_21CollectiveEpilogueFwdINS6_IJS8_SA_S9_EEENS6_IJNS7_ILi1EEESI_SI_EEESC_SE_Li256ELb1ELb1ELb0ELb0EEENS1_19SingleTileSchedulerILb1ELb0ELb1ELi128EEEEEEEEEvNT_6ParamsE)
        /*0014*/ 	.short	0x0160
        /*0016*/ 	.short	0x0418


	//----- nvinfo : EIATTR_CBANK_PARAM_SIZE
	.align		4
.L_674:
        /*0018*/ 	.byte	0x03, 0x19
        /*001a*/ 	.short	0x0418


	//----- nvinfo : EIATTR_KPARAM_INFO
	.align		4
        /*001c*/ 	.byte	0x04, 0x17
        /*001e*/ 	.short	(.L_676 - .L_675)
.L_675:
        /*0020*/ 	.word	0x00000000
        /*0024*/ 	.short	0x0000
        /*0026*/ 	.short	0x0000
        /*0028*/ 	.byte	0x00, 0xf0, 0x61, 0x10


	//----- nvinfo : EIATTR_MAXREG_COUNT
	.align		4
.L_676:
        /*002c*/ 	.byte	0x03, 0x1b
        /*002e*/ 	.short	0x00ff


	//----- nvinfo : EIATTR_NUM_BARRIERS
	.align		4
        /*0030*/ 	.byte	0x02, 0x4c
        /*0032*/ 	.byte	0x02
	.zero		1


	//----- nvinfo : EIATTR_ANNOTATIONS
	.align		4
        /*0034*/ 	.byte	0x04, 0x55
        /*0036*/ 	.short	(.L_678 - .L_677)


	//   ....[0]....
.L_677:
        /* <DEDUP_REMOVED lines=26> */


	//----- nvinfo : EIATTR_MERCURY_ISA_VERSION
	.align		4
.L_678:
        /*01c8*/ 	.byte	0x03, 0x5f
        /*01ca*/ 	.short	0x0000


	//----- nvinfo : EIATTR_COOP_GROUP_MASK_REGIDS
	.align		4
        /*01cc*/ 	.byte	0x04, 0x29
        /*01ce*/ 	.short	(.L_680 - .L_679)


	//   ....[0]....
.L_679:
        /*01d0*/ 	.word	0xffffffff


	//   ....[1]....
        /*01d4*/ 	.word	0xffffffff


	//   ....[2]....
        /*01d8*/ 	.word	0xffffffff


	//   ....[3]....
        /*01dc*/ 	.word	0xffffffff


	//   ....[4]....
        /*01e0*/ 	.word	0xffffffff


	//   ....[5]....
        /*01e4*/ 	.word	0xffffffff


	//   ....[6]....
        /*01e8*/ 	.word	0xffffffff


	//   ....[7]....
        /*01ec*/ 	.word	0xffffffff


	//   ....[8]....
        /*01f0*/ 	.word	0xffffffff


	//   ....[9]....
        /*01f4*/ 	.word	0xffffffff


	//   ....[10]....
        /*01f8*/ 	.word	0xffffffff


	//   ....[11]....
        /*01fc*/ 	.word	0xffffffff


	//   ....[12]....
        /*0200*/ 	.word	0xffffffff


	//   ....[13]....
        /*0204*/ 	.word	0xffffffff


	//   ....[14]....
        /*0208*/ 	.word	0xffffffff


	//   ....[15]....
        /*020c*/ 	.word	0xffffffff


	//   ....[16]....
        /*0210*/ 	.word	0xffffffff


	//   ....[17]....
        /*0214*/ 	.word	0xffffffff


	//   ....[18]....
        /*0218*/ 	.word	0xffffffff


	//   ....[19]....
        /*021c*/ 	.word	0xffffffff


	//   ....[20]....
        /*0220*/ 	.word	0xffffffff


	//   ....[21]....
        /*0224*/ 	.word	0xffffffff


	//   ....[22]....
        /*0228*/ 	.word	0xffffffff


	//   ....[23]....
        /*022c*/ 	.word	0xffffffff


	//   ....[24]....
        /*0230*/ 	.word	0xffffffff


	//   ....[25]....
        /*0234*/ 	.word	0xffffffff


	//   ....[26]....
        /*0238*/ 	.word	0xffffffff


	//   ....[27]....
        /*023c*/ 	.word	0xffffffff


	//   ....[28]....
        /*0240*/ 	.word	0xffffffff


	//   ....[29]....
        /*0244*/ 	.word	0xffffffff


	//   ....[30]....
        /*0248*/ 	.word	0xffffffff


	//   ....[31]....
        /*024c*/ 	.word	0xffffffff


	//   ....[32]....
        /*0250*/ 	.word	0xffffffff


	//   ....[33]....
        /*0254*/ 	.word	0xffffffff


	//   ....[34]....
        /*0258*/ 	.word	0xffffffff


	//   ....[35]....
        /*025c*/ 	.word	0xffffffff


	//   ....[36]....
        /*0260*/ 	.word	0xffffffff


	//   ....[37]....
        /*0264*/ 	.word	0xffffffff


	//   ....[38]....
        /*0268*/ 	.word	0xffffffff


	//   ....[39]....
        /*026c*/ 	.word	0xffffffff


	//   ....[40]....
        /*0270*/ 	.word	0xffffffff


	//   ....[41]....
        /*0274*/ 	.word	0xffffffff


	//   ....[42]....
        /*0278*/ 	.word	0xffffffff


	//   ....[43]....
        /*027c*/ 	.word	0xffffffff


	//   ....[44]....
        /*0280*/ 	.word	0xffffffff


	//   ....[45]....
        /*0284*/ 	.word	0xffffffff


	//   ....[46]....
        /*0288*/ 	.word	0xffffffff


	//   ....[47]....
        /*028c*/ 	.word	0xffffffff


	//   ....[48]....
        /*0290*/ 	.word	0xffffffff


	//----- nvinfo : EIATTR_COOP_GROUP_INSTR_OFFSETS
	.align		4
.L_680:
        /*0294*/ 	.byte	0x04, 0x28
        /*0296*/ 	.short	(.L_682 - .L_681)


	//   ....[0]....
.L_681:
        /*0298*/ 	.word	0x00000090


	//   ....[1]....
        /*029c*/ 	.word	0x000011b0


	//   ....[2]....
        /*02a0*/ 	.word	0x000011f0


	//   ....[3]....
        /*02a4*/ 	.word	0x00001240


	//   ....[4]....
        /*02a8*/ 	.word	0x000012e0


	//   ....[5]....
        /*02ac*/ 	.word	0x00001480


	//   ....[6]....
        /*02b0*/ 	.word	0x000014c0


	//   ....[7]....
        /*02b4*/ 	.word	0x00001540


	//   ....[8]....
        /*02b8*/ 	.word	0x00001550


	//   ....[9]....
        /*02bc*/ 	.word	0x000034c0


	//   ....[10]....
        /*02c0*/ 	.word	0x000034e0


	//   ....[11]....
        /*02c4*/ 	.word	0x00003ec0


	//   ....[12]....
        /*02c8*/ 	.word	0x00003f50


	//   ....[13]....
        /*02cc*/ 	.word	0x00003f70


	//   ....[14]....
        /*02d0*/ 	.word	0x00003f90


	//   ....[15]....
        /*02d4*/ 	.word	0x00006b80


	//   ....[16]....
        /*02d8*/ 	.word	0x00006bc0


	//   ....[17]....
        /*02dc*/ 	.word	0x00007df0


	//   ....[18]....
        /*02e0*/ 	.word	0x00007f80


	//   ....[19]....
        /*02e4*/ 	.word	0x00008030


	//   ....[20]....
        /*02e8*/ 	.word	0x000080b0


	//   ....[21]....
        /*02ec*/ 	.word	0x0000bc90


	//   ....[22]....
        /*02f0*/ 	.word	0x0000bcc0


	//   ....[23]....
        /*02f4*/ 	.word	0x0000bce0


	//   ....[24]....
        /*02f8*/ 	.word	0x0000bd00


	//   ....[25]....
        /*02fc*/ 	.word	0x0000df70


	//   ....[26]....
        /*0300*/ 	.word	0x0000df80


	//   ....[27]....
        /*0304*/ 	.word	0x0000dfb0


	//   ....[28]....
        /*0308*/ 	.word	0x0000dfc0


	//   ....[29]....
        /*030c*/ 	.word	0x0000f530


	//   ....[30]....
        /*0310*/ 	.word	0x0000f580


	//   ....[31]....
        /*0314*/ 	.word	0x0000f5b0


	//   ....[32]....
        /*0318*/ 	.word	0x0000f5d0


	//   ....[33]....
        /*031c*/ 	.word	0x0000f7b0


	//   ....[34]....
        /*0320*/ 	.word	0x0000f7c0


	//   ....[35]....
        /*0324*/ 	.word	0x0000f940


	//   ....[36]....
        /*0328*/ 	.word	0x0000f970


	//   ....[37]....
        /*032c*/ 	.word	0x0000fac0


	//   ....[38]....
        /*0330*/ 	.word	0x0000faf0


	//   ....[39]....
        /*0334*/ 	.word	0x0000fc40


	//   ....[40]....
        /*0338*/ 	.word	0x0000fc60


	//   ....[41]....
        /*033c*/ 	.word	0x00010460


	//   ....[42]....
        /*0340*/ 	.word	0x00010480


	//   ....[43]....
        /*0344*/ 	.word	0x000105d0


	//   ....[44]....
        /*0348*/ 	.word	0x00010600


	//   ....[45]....
        /*034c*/ 	.word	0x00010730


	//   ....[46]....
        /*0350*/ 	.word	0x00010760


	//   ....[47]....
        /*0354*/ 	.word	0x00010890


	//   ....[48]....
        /*0358*/ 	.word	0x000108b0


	//----- nvinfo : EIATTR_EXIT_INSTR_OFFSETS
	.align		4
.L_682:
        /*035c*/ 	.byte	0x04, 0x1c
        /*035e*/ 	.short	(.L_684 - .L_683)


	//   ....[0]....
.L_683:
        /*0360*/ 	.word	0x00000350


	//   ....[1]....
        /*0364*/ 	.word	0x0000fc70


	//   ....[2]....
        /*0368*/ 	.word	0x0000fd40


	//   ....[3]....
        /*036c*/ 	.word	0x0000fda0


	//   ....[4]....
        /*0370*/ 	.word	0x000108c0


	//   ....[5]....
        /*0374*/ 	.word	0x00010970


	//   ....[6]....
        /*0378*/ 	.word	0x000109d0


	//----- nvinfo : EIATTR_CTAIDZ_USED
	.align		4
.L_684:
        /*037c*/ 	.byte	0x01, 0x04
	.zero		2


	//----- nvinfo : EIATTR_MAX_THREADS
	.align		4
        /*0380*/ 	.byte	0x04, 0x05
        /*0382*/ 	.short	(.L_686 - .L_685)
.L_685:
        /*0384*/ 	.word	0x00000100
        /*0388*/ 	.word	0x00000001
        /*038c*/ 	.word	0x00000001


	//----- nvinfo : EIATTR_CRS_STACK_SIZE
	.align		4
.L_686:
        /*0390*/ 	.byte	0x04, 0x1e
        /*0392*/ 	.short	(.L_688 - .L_687)
.L_687:
        /*0394*/ 	.word	0x00000000
.L_688:


//--------------------- .nv.info._ZN7cutlass13device_kernelIN5flash19enable_sm80_to_sm89INS1_16FlashAttnFwdSm80INS1_25CollectiveMainloopFwdSm80ILi8ELi1ELb0EN4cute5tupleIJNS5_1CILi128EEENS7_ILi64EEENS7_ILi192EEEEEELi192ENS_6half_tEfNS_4arch4Sm80ELb1ELb0ELb0ELb1ELb0ELb1ELb1ELb0EEENS1_21CollectiveEpilogueFwdINS6_IJS8_SA_S9_EEENS6_IJNS7_ILi1EEESI_SI_EEESC_SE_Li256ELb1ELb1ELb0ELb0EEENS1_19SingleTileSchedulerILb1ELb0ELb1ELi128EEEEEEEEEvNT_6ParamsE --------------------------
	.section	.nv.info._ZN7cutlass13device_kernelIN5flash19enable_sm80_to_sm89INS1_16FlashAttnFwdSm80INS1_25CollectiveMainloopFwdSm80ILi8ELi1ELb0EN4cute5tupleIJNS5_1CILi128EEENS7_ILi64EEENS7_ILi192EEEEEELi192ENS_6half_tEfNS_4arch4Sm80ELb1ELb0ELb0ELb1ELb0ELb1ELb1ELb0EEENS1_21CollectiveEpilogueFwdINS6_IJS8_SA_S9_EEENS6_IJNS7_ILi1EEESI_SI_EEESC_SE_Li256ELb1ELb1ELb0ELb0EEENS1_19SingleTileSchedulerILb1ELb0ELb1ELi128EEEEEEEEEvNT_6ParamsE,"",@"SHT_CUDA_INFO"
	.sectionflags	@""
	.align	4


	//----- nvinfo : EIATTR_CUDA_API_VERSION
	.align		4
        /*0000*/ 	.byte	0x04, 0x37
        /*0002*/ 	.short	(.L_690 - .L_689)
.L_689:
        /*0004*/ 	.word	0x00000082


	//----- nvinfo : EIATTR_SW2861232_WAR
	.align		4
.L_690:
        /*0008*/ 	.byte	0x01, 0x35
	.zero		2


	//----- nvinfo : EIATTR_PARAM_CBANK
	.align		4
        /*000c*/ 	.byte	0x04, 0x0a
        /*000e*/ 	.short	(.L_692 - .L_691)
	.align		4
.L_691:
        /*0010*/ 	.word	index@(.nv.constant0._ZN7cutlass13device_kernelIN5flash19enable_sm80_to_sm89INS1_16FlashAttnFwdSm80INS1_25CollectiveMainloopFwdSm80ILi8ELi1ELb0EN4cute5tupleIJNS5_1CILi128EEENS7_ILi64EEENS7_ILi192EEEEEELi192ENS_6half_tEfNS_4arch4Sm80ELb1ELb0ELb0ELb1ELb0ELb1ELb1ELb0EEENS1_21CollectiveEpilogueFwdINS6_IJS8_SA_S9_EEENS6_IJNS7_ILi1EEESI_SI_EEESC_SE_Li256ELb1ELb1ELb0ELb0EEENS1_19SingleTileSchedulerILb1ELb0ELb1ELi128EEEEEEEEEvNT_6ParamsE)
        /*0014*/ 	.short	0x0160
        /*0016*/ 	.short	0x0418


	//----- nvinfo : EIATTR_CBANK_PARAM_SIZE
	.align		4
.L_692:
        /*0018*/ 	.byte	0x03, 0x19
        /*001a*/ 	.short	0x0418


	//----- nvinfo : EIATTR_KPARAM_INFO
	.align		4
        /*001c*/ 	.byte	0x04, 0x17
        /*001e*/ 	.short	(.L_694 - .L_693)
.L_693:
        /*0020*/ 	.word	0x00000000
        /*0024*/ 	.short	0x0000
        /*0026*/ 	.short	0x0000
        /*0028*/ 	.byte	0x00, 0xf0, 0x61, 0x10


	//----- nvinfo : EIATTR_MAXREG_COUNT
	.align		4
.L_694:
        /*002c*/ 	.byte	0x03, 0x1b
        /*002e*/ 	.short	0x00ff


	//----- nvinfo : EIATTR_NUM_BARRIERS
	.align		4
        /*0030*/ 	.byte	0x02, 0x4c
        /*0032*/ 	.byte	0x02
	.zero		1


	//----- nvinfo : EIATTR_MERCURY_ISA_VERSION
	.align		4
        /*0034*/ 	.byte	0x03, 0x5f
        /*0036*/ 	.short	0x0000


	//----- nvinfo : EIATTR_COOP_GROUP_MASK_REGIDS
	.align		4
        /*0038*/ 	.byte	0x04, 0x29
        /*003a*/ 	.short	(.L_696 - .L_695)


	//   ....[0]....
.L_695:
        /*003c*/ 	.word	0xffffffff


	//   ....[1]....
        /*0040*/ 	.word	0xffffffff


	//   ....[2]....
        /*0044*/ 	.word	0xffffffff


	//   ....[3]....
        /*0048*/ 	.word	0xffffffff


	//   ....[4]....
        /*004c*/ 	.word	0xffffffff


	//   ....[5]....
        /*0050*/ 	.word	0xffffffff


	//   ....[6]....
        /*0054*/ 	.word	0xffffffff


	//   ....[7]....
        /*0058*/ 	.word	0xffffffff


	//   ....[8]....
        /*005c*/ 	.word	0xffffffff


	//   ....[9]....
        /*0060*/ 	.word	0xffffffff


	//   ....[10]....
        /*0064*/ 	.word	0xffffffff


	//   ....[11]....
        /*0068*/ 	.word	0xffffffff


	//   ....[12]....
        /*006c*/ 	.word	0xffffffff


	//   ....[13]....
        /*0070*/ 	.word	0xffffffff


	//   ....[14]....
        /*0074*/ 	.word	0xffffffff


	//   ....[15]....
        /*0078*/ 	.word	0xffffffff


	//   ....[16]....
        /*007c*/ 	.word	0xffffffff


	//   ....[17]....
        /*0080*/ 	.word	0xffffffff


	//   ....[18]....
        /*0084*/ 	.word	0xffffffff


	//   ....[19]....
        /*0088*/ 	.word	0xffffffff


	//   ....[20]....
        /*008c*/ 	.word	0xffffffff


	//   ....[21]....
        /*0090*/ 	.word	0xffffffff


	//   ....[22]....
        /*0094*/ 	.word	0xffffffff


	//   ....[23]....
        /*0098*/ 	.word	0xffffffff


	//   ....[24]....
        /*009c*/ 	.word	0xffffffff


	//   ....[25]....
        /*00a0*/ 	.word	0xffffffff


	//   ....[26]....
        /*00a4*/ 	.word	0xffffffff


	//   ....[27]....
        /*00a8*/ 	.word	0xffffffff


	//   ....[28]....
        /*00ac*/ 	.word	0xffffffff


	//   ....[29]....
        /*00b0*/ 	.word	0xffffffff


	//   ....[30]....
        /*00b4*/ 	.word	0xffffffff


	//   ....[31]....
        /*00b8*/ 	.word	0xffffffff


	//   ....[32]....
        /*00bc*/ 	.word	0xffffffff


	//   ....[33]....
        /*00c0*/ 	.word	0xffffffff


	//   ....[34]....
        /*00c4*/ 	.word	0xffffffff


	//   ....[35]....
        /*00c8*/ 	.word	0xffffffff


	//   ....[36]....
        /*00cc*/ 	.word	0xffffffff


	//   ....[37]....
        /*00d0*/ 	.word	0xffffffff


	//   ....[38]....
        /*00d4*/ 	.word	0xffffffff


	//   ....[39]....
        /*00d8*/ 	.word	0xffffffff


	//   ....[40]....
        /*00dc*/ 	.word	0xffffffff


	//   ....[41]....
        /*00e0*/ 	.word	0xffffffff


	//   ....[42]....
        /*00e4*/ 	.word	0xffffffff


	//   ....[43]....
        /*00e8*/ 	.word	0xffffffff


	//   ....[44]....
        /*00ec*/ 	.word	0xffffffff


	//   ....[45]....
        /*00f0*/ 	.word	0xffffffff


	//   ....[46]....
        /*00f4*/ 	.word	0xffffffff


	//   ....[47]....
        /*00f8*/ 	.word	0xffffffff


	//   ....[48]....
        /*00fc*/ 	.word	0xffffffff


	//   ....[49]....
        /*0100*/ 	.word	0xffffffff


	//   ....[50]....
        /*0104*/ 	.word	0xffffffff


	//   ....[51]....
        /*0108*/ 	.word	0xffffffff


	//   ....[52]....
        /*010c*/ 	.word	0xffffffff


	//   ....[53]....
        /*0110*/ 	.word	0xffffffff


	//   ....[54]....
        /*0114*/ 	.word	0xffffffff


	//   ....[55]....
        /*0118*/ 	.word	0xffffffff


	//   ....[56]....
        /*011c*/ 	.word	0xffffffff


	//   ....[57]....
        /*0120*/ 	.word	0xffffffff


	//   ....[58]....
        /*0124*/ 	.word	0xffffffff


	//   ....[59]....
        /*0128*/ 	.word	0xffffffff


	//   ....[60]....
        /*012c*/ 	.word	0xffffffff


	//   ....[61]....
        /*0130*/ 	.word	0xffffffff


	//   ....[62]....
        /*0134*/ 	.word	0xffffffff


	//   ....[63]....
        /*0138*/ 	.word	0xffffffff


	//   ....[64]....
        /*013c*/ 	.word	0xffffffff


	//----- nvinfo : EIATTR_COOP_GROUP_INSTR_OFFSETS
	.align		4
.L_696:
        /*0140*/ 	.byte	0x04, 0x28
        /*0142*/ 	.short	(.L_698 - .L_697)


	//   ....[0]....
.L_697:
        /*0144*/ 	.word	0x00000080


	//   ....[1]....
        /*0148*/ 	.word	0x00006620


	//   ....[2]....
        /*014c*/ 	.word	0x00006670


	//   ....[3]....
        /*0150*/ 	.word	0x00006830


	//   ....[4]....
        /*0154*/ 	.word	0x00006860


	//   ....[5]....
        /*0158*/ 	.word	0x000069a0


	//   ....[6]....
        /*015c*/ 	.word	0x000069d0


	//   ....[7]....
        /*0160*/ 	.word	0x00006b00


	//   ....[8]....
        /*0164*/ 	.word	0x00006b40


	//   ....[9]....
        /*0168*/ 	.word	0x00007240


	//   ....[10]....
        /*016c*/ 	.word	0x00007270


	//   ....[11]....
        /*0170*/ 	.word	0x000072a0


	//   ....[12]....
        /*0174*/ 	.word	0x000072b0


	//   ....[13]....
        /*0178*/ 	.word	0x000076e0


	//   ....[14]....
        /*017c*/ 	.word	0x00007720


	//   ....[15]....
        /*0180*/ 	.word	0x00007760


	//   ....[16]....
        /*0184*/ 	.word	0x000077d0


	//   ....[17]....
        /*0188*/ 	.word	0x0000a710


	//   ....[18]....
        /*018c*/ 	.word	0x0000a7a0


	//   ....[19]....
        /*0190*/ 	.word	0x0000a7b0


	//   ....[20]....
        /*0194*/ 	.word	0x0000a7c0


	//   ....[21]....
        /*0198*/ 	.word	0x0000aa40


	//   ....[22]....
        /*019c*/ 	.word	0x0000aa80


	//   ....[23]....
        /*01a0*/ 	.word	0x0000aac0


	//   ....[24]....
        /*01a4*/ 	.word	0x0000ab30


	//   ....[25]....
        /*01a8*/ 	.word	0x0000ece0


	//   ....[26]....
        /*01ac*/ 	.word	0x0000ecf0


	//   ....[27]....
        /*01b0*/ 	.word	0x0000f370


	//   ....[28]....
        /*01b4*/ 	.word	0x0000f410


	//   ....[29]....
        /*01b8*/ 	.word	0x0000f450


	//   ....[30]....
        /*01bc*/ 	.word	0x0000f480


	//   ....[31]....
        /*01c0*/ 	.word	0x00011440


	//   ....[32]....
        /*01c4*/ 	.word	0x00011470


	//   ....[33]....
        /*01c8*/ 	.word	0x00011a90


	//   ....[34]....
        /*01cc*/ 	.word	0x00011bb0


	//   ....[35]....
        /*01d0*/ 	.word	0x00011c00


	//   ....[36]....
        /*01d4*/ 	.word	0x00011d10


	//   ....[37]....
        /*01d8*/ 	.word	0x00014590


	//   ....[38]....
        /*01dc*/ 	.word	0x000145b0


	//   ....[39]....
        /*01e0*/ 	.word	0x000145f0


	//   ....[40]....
        /*01e4*/ 	.word	0x00014640


	//   ....[41]....
        /*01e8*/ 	.word	0x00015f60


	//   ....[42]....
        /*01ec*/ 	.word	0x00015f90


	//   ....[43]....
        /*01f0*/ 	.word	0x00015fe0


	//   ....[44]....
        /*01f4*/ 	.word	0x00015ff0


	//   ....[45]....
        /*01f8*/ 	.word	0x00017530


	//   ....[46]....
        /*01fc*/ 	.word	0x00017570


	//   ....[47]....
        /*0200*/ 	.word	0x000175b0


	//   ....[48]....
        /*0204*/ 	.word	0x000175f0


	//   ....[49]....
        /*0208*/ 	.word	0x000177b0


	//   ....[50]....
        /*020c*/ 	.word	0x000177c0


	//   ....[51]....
        /*0210*/ 	.word	0x00017940


	//   ....[52]....
        /*0214*/ 	.word	0x00017970


	//   ....[53]....
        /*0218*/ 	.word	0x00017ac0


	//   ....[54]....
        /*021c*/ 	.word	0x00017af0


	//   ....[55]....
        /*0220*/ 	.word	0x00017c40


	//   ....[56]....
        /*0224*/ 	.word	0x00017c60


	//   ....[57]....
        /*0228*/ 	.word	0x00018440


	//   ....[58]....
        /*022c*/ 	.word	0x00018460


	//   ....[59]....
        /*0230*/ 	.word	0x00018590


	//   ....[60]....
        /*0234*/ 	.word	0x000185c0


	//   ....[61]....
        /*0238*/ 	.word	0x000186f0


	//   ....[62]....
        /*023c*/ 	.word	0x00018720


	//   ....[63]....
        /*0240*/ 	.word	0x00018850


	//   ....[64]....
        /*0244*/ 	.word	0x00018870


	//----- nvinfo : EIATTR_EXIT_INSTR_OFFSETS
	.align		4
.L_698:
        /*0248*/ 	.byte	0x04, 0x1c
        /*024a*/ 	.short	(.L_700 - .L_699)


	//   ....[0]....
.L_699:
        /*024c*/ 	.word	0x00000330


	//   ....[1]....
        /*0250*/ 	.word	0x00017c70


	//   ....[2]....
        /*0254*/ 	.word	0x00017d40


	//   ....[3]....
        /*0258*/ 	.word	0x00017da0


	//   ....[4]....
        /*025c*/ 	.word	0x00018880


	//   ....[5]....
        /*0260*/ 	.word	0x00018930


	//   ....[6]....
        /*0264*/ 	.word	0x00018990


	//----- nvinfo : EIATTR_CTAIDZ_USED
	.align		4
.L_700:
        /*0268*/ 	.byte	0x01, 0x04
	.zero		2


	//----- nvinfo : EIATTR_MAX_THREADS
	.align		4
        /*026c*/ 	.byte	0x04, 0x05
        /*026e*/ 	.short	(.L_702 - .L_701)
.L_701:
        /*0270*/ 	.word	0x00000100
        /*0274*/ 	.word	0x00000001
        /*0278*/ 	.word	0x00000001


	//----- nvinfo : EIATTR_CRS_STACK_SIZE
	.align		4
.L_702:
        /*027c*/ 	.byte	0x04, 0x1e
        /*027e*/ 	.short	(.L_704 - .L_703)
.L_703:
        /*0280*/ 	.word	0x00000000
.L_704:


//--------------------- .nv.info._ZN7cutlass13device_kernelIN5flash19enable_sm80_to_sm89INS1_16FlashAttnFwdSm80INS1_25CollectiveMainloopFwdSm80ILi8ELi2ELb1EN4cute5tupleIJNS5_1CILi128EEENS7_ILi96EEENS7_ILi192EEEEEELi192ENS_6half_tEfNS_4arch4Sm80ELb0ELb0ELb0ELb0ELb0ELb0ELb1ELb0EEENS1_21CollectiveEpilogueFwdINS6_IJS8_SA_S9_EEENS6_IJNS7_ILi1EEESI_SI_EEESC_SE_Li256ELb0ELb1ELb0ELb0EEENS1_19SingleTileSchedulerILb0ELb0ELb1ELi128EEEEEEEEEvNT_6ParamsE --------------------------
	.section	.nv.info._ZN7cutlass13device_kernelIN5flash19enable_sm80_to_sm89INS1_16FlashAttnFwdSm80INS1_25CollectiveMainloopFwdSm80ILi8ELi2ELb1EN4cute5tupleIJNS5_1CILi128EEENS7_ILi96EEENS7_ILi192EEEEEELi192ENS_6half_tEfNS_4arch4Sm80ELb0ELb0ELb0ELb0ELb0ELb0ELb1ELb0EEENS1_21CollectiveEpilogueFwdINS6_IJS8_SA_S9_EEENS6_IJNS7_ILi1EEESI_SI_EEESC_SE_Li256ELb0ELb1ELb0ELb0EEENS1_19SingleTileSchedulerILb0ELb0ELb1ELi128EEEEEEEEEvNT_6ParamsE,"",@"SHT_CUDA_INFO"
	.sectionflags	@""
	.align	4


	//----- nvinfo : EIATTR_CUDA_API_VERSION
	.align		4
        /*0000*/ 	.byte	0x04, 0x37
        /*0002*/ 	.short	(.L_706 - .L_705)
.L_705:
        /*0004*/ 	.word	0x00000082


	//----- nvinfo : EIATTR_SW2861232_WAR
	.align		4
.L_706:
        /*0008*/ 	.byte	0x01, 0x35
	.zero		2


	//----- nvinfo : EIATTR_PARAM_CBANK
	.align		4
        /*000c*/ 	.byte	0x04, 0x0a
        /*000e*/ 	.short	(.L_708 - .L_707)
	.align		4
.L_707:
        /*0010*/ 	.word	index@(.nv.constant0._ZN7cutlass13device_kernelIN5flash19enable_sm80_to_sm89INS1_16FlashAttnFwdSm80INS1_25CollectiveMainloopFwdSm80ILi8ELi2ELb1EN4cute5tupleIJNS5_1CILi128EEENS7_ILi96EEENS7_ILi192EEEEEELi192ENS_6half_tEfNS_4arch4Sm80ELb0ELb0ELb0ELb0ELb0ELb0ELb1ELb0EEENS1_21CollectiveEpilogueFwdINS6_IJS8_SA_S9_EEENS6_IJNS7_ILi1EEESI_SI_EEESC_SE_Li256ELb0ELb1ELb0ELb0EEENS1_19SingleTileSchedulerILb0ELb0ELb1ELi128EEEEEEEEEvNT_6ParamsE)
        /*0014*/ 	.short	0x0160
        /*0016*/ 	.short	0x0418


	//----- nvinfo : EIATTR_CBANK_PARAM_SIZE
	.align		4
.L_708:
        /*0018*/ 	.byte	0x03, 0x19
        /*001a*/ 	.short	0x0418


	//----- nvinfo : EIATTR_KPARAM_INFO
	.align		4
        /*001c*/ 	.byte	0x04, 0x17
        /*001e*/ 	.short	(.L_710 - .L_709)
.L_709:
        /*0020*/ 	.word	0x00000000
        /*0024*/ 	.short	0x0000
        /*0026*/ 	.short	0x0000
        /*0028*/ 	.byte	0x00, 0xf0, 0x61, 0x10


	//----- nvinfo : EIATTR_MAXREG_COUNT
	.align		4
.L_710:
        /*002c*/ 	.byte	0x03, 0x1b
        /*002e*/ 	.short	0x00ff


	//----- nvinfo : EIATTR_NUM_BARRIERS
	.align		4
        /*0030*/ 	.byte	0x02, 0x4c
        /*0032*/ 	.byte	0x02
	.zero		1


	//----- nvinfo : EIATTR_ANNOTATIONS
	.align		4
        /*0034*/ 	.byte	0x04, 0x55
        /*0036*/ 	.short	(.L_712 - .L_711)


	//   ....[0]....
.L_711:
        /*0038*/ 	.word	0x00000001
        /*003c*/ 	.byte	0xe0, 0x02, 0x00, 0x00, 0x01, 0x00, 0x00, 0x00, 0x10, 0x03, 0x00, 0x00, 0x01, 0x00, 0x00, 0x00
        /*004c*/ 	.byte	0x00, 0x0b, 0x00, 0x00, 0x01, 0x00, 0x00, 0x00, 0x20, 0x0d, 0x00, 0x00, 0x01, 0x00, 0x00, 0x00
        /*005c*/ 	.byte	0x00, 0x11, 0x00, 0x00, 0x01, 0x00, 0x00, 0x00, 0x60, 0x1a, 0x00, 0x00, 0x01, 0x00, 0x00, 0x00
        /*006c*/ 	.byte	0x00, 0x27, 0x00, 0x00, 0x01, 0x00, 0x00, 0x00, 0x70, 0x49, 0x00, 0x00, 0x01, 0x00, 0x00, 0x00
        /*007c*/ 	.byte	0x80, 0x5d, 0x00, 0x00, 0x01, 0x00, 0x00, 0x00, 0xb0, 0x5d, 0x00, 0x00, 0x01, 0x00, 0x00, 0x00
        /*008c*/ 	.byte	0x90, 0x88, 0x00, 0x00, 0x01, 0x00, 0x00, 0x00, 0x70, 0x94, 0x00, 0x00, 0x01, 0x00, 0x00, 0x00
        /*009c*/ 	.byte	0x90, 0x94, 0x00, 0x00, 0x01, 0x00, 0x00, 0x00, 0xe0, 0x96, 0x00, 0x00


	//----- nvinfo : EIATTR_MERCURY_ISA_VERSION
	.align		4
.L_712:
        /*00a8*/ 	.byte	0x03, 0x5f
        /*00aa*/ 	.short	0x0000


	//----- nvinfo : EIATTR_COOP_GROUP_MASK_REGIDS
	.align		4
        /*00ac*/ 	.byte	0x04, 0x29
        /*00ae*/ 	.short	(.L_714 - .L_713)


	//   ....[0]....
.L_713:
        /*00b0*/ 	.word	0xffffffff


	//   ....[1]....
        /*00b4*/ 	.word	0xffffffff


	//   ....[2]....
        /*00b8*/ 	.word	0xffffffff


	//   ....[3]....
        /*00bc*/ 	.word	0xffffffff


	//   ....[4]....
        /*00c0*/ 	.word	0xffffffff


	//   ....[5]....
        /*00c4*/ 	.word	0xffffffff


	//   ....[6]....
        /*00c8*/ 	.word	0xffffffff


	//   ....[7]....
        /*00cc*/ 	.word	0xffffffff


	//   ....[8]....
        /*00d0*/ 	.word	0xffffffff


	//   ....[9]....
        /*00d4*/ 	.word	0xffffffff


	//   ....[10]....
        /*00d8*/ 	.word	0xffffffff


	//   ....[11]....
        /*00dc*/ 	.word	0xffffffff


	//   ....[12]....
        /*00e0*/ 	.word	0xffffffff


	//   ....[13]....
        /*00e4*/ 	.word	0xffffffff


	//   ....[14]....
        /*00e8*/ 	.word	0xffffffff


	//   ....[15]....
        /*00ec*/ 	.word	0xffffffff


	//   ....[16]....
        /*00f0*/ 	.word	0xffffffff


	//   ....[17]....
        /*00f4*/ 	.word	0xffffffff


	//   ....[18]....
        /*00f8*/ 	.word	0xffffffff


	//   ....[19]....
        /*00fc*/ 	.word	0xffffffff


	//   ....[20]....
        /*0100*/ 	.word	0xffffffff


	//   ....[21]....
        /*0104*/ 	.word	0xffffffff


	//   ....[22]....
        /*0108*/ 	.word	0xffffffff


	//   ....[23]....
        /*010c*/ 	.word	0xffffffff


	//   ....[24]....
        /*0110*/ 	.word	0xffffffff


	//   ....[25]....
        /*0114*/ 	.word	0xffffffff


	//   ....[26]....
        /*0118*/ 	.word	0xffffffff


	//   ....[27]....
        /*011c*/ 	.word	0xffffffff


	//   ....[28]....
        /*0120*/ 	.word	0xffffffff


	//   ....[29]....
        /*0124*/ 	.word	0xffffffff


	//   ....[30]....
        /*0128*/ 	.word	0xffffffff


	//   ....[31]....
        /*012c*/ 	.word	0xffffffff


	//----- nvinfo : EIATTR_COOP_GROUP_INSTR_OFFSETS
	.align		4
.L_714:
        /*0130*/ 	.byte	0x04, 0x28
        /*0132*/ 	.short	(.L_716 - .L_715)


	//   ....[0]....
.L_715:
        /*0134*/ 	.word	0x00000610


	//   ....[1]....
        /*0138*/ 	.word	0x000006d0


	//   ....[2]....
        /*013c*/ 	.word	0x00000840


	//   ....[3]....
        /*0140*/ 	.word	0x00000920


	//   ....[4]....
        /*0144*/ 	.word	0x00000950


	//   ....[5]....
        /*0148*/ 	.word	0x00000970


	//   ....[6]....
        /*014c*/ 	.word	0x00000b70


	//   ....[7]....
        /*0150*/ 	.word	0x00000bc0


	//   ....[8]....
        /*0154*/ 	.word	0x00002f80


	//   ....[9]....
        /*0158*/ 	.word	0x00003020


	//   ....[10]....
        /*015c*/ 	.word	0x00003030


	//   ....[11]....
        /*0160*/ 	.word	0x00003060


	//   ....[12]....
        /*0164*/ 	.word	0x00007250


	//   ....[13]....
        /*0168*/ 	.word	0x00007280


	//   ....[14]....
        /*016c*/ 	.word	0x000072a0


	//   ....[15]....
        /*0170*/ 	.word	0x000072c0


	//   ....[16]....
        /*0174*/ 	.word	0x000094c0


	//   ....[17]....
        /*0178*/ 	.word	0x000094d0


	//   ....[18]....
        /*017c*/ 	.word	0x00009520


	//   ....[19]....
        /*0180*/ 	.word	0x00009540


	//   ....[20]....
        /*0184*/ 	.word	0x0000a8f0


	//   ....[21]....
        /*0188*/ 	.word	0x0000a900


	//   ....[22]....
        /*018c*/ 	.word	0x0000a920


	//   ....[23]....
        /*0190*/ 	.word	0x0000a930


	//   ....[24]....
        /*0194*/ 	.word	0x0000aa30


	//   ....[25]....
        /*0198*/ 	.word	0x0000aa50


	//   ....[26]....
        /*019c*/ 	.word	0x0000abb0


	//   ....[27]....
        /*01a0*/ 	.word	0x0000abe0


	//   ....[28]....
        /*01a4*/ 	.word	0x0000ad10


	//   ....[29]....
        /*01a8*/ 	.word	0x0000ad40


	//   ....[30]....
        /*01ac*/ 	.word	0x0000ae70


	//   ....[31]....
        /*01b0*/ 	.word	0x0000ae90


	//----- nvinfo : EIATTR_EXIT_INSTR_OFFSETS
	.align		4
.L_716:
        /*01b4*/ 	.byte	0x04, 0x1c
        /*01b6*/ 	.short	(.L_718 - .L_717)


	//   ....[0]....
.L_717:
        /*01b8*/ 	.word	0x00000040


	//   ....[1]....
        /*01bc*/ 	.word	0x0000aea0


	//   ....[2]....
        /*01c0*/ 	.word	0x0000af50


	//   ....[3]....
        /*01c4*/ 	.word	0x0000afb0


	//----- nvinfo : EIATTR_CTAIDZ_USED
	.align		4
.L_718:
        /*01c8*/ 	.byte	0x01, 0x04
	.zero		2


	//----- nvinfo : EIATTR_MAX_THREADS
	.align		4
        /*01cc*/ 	.byte	0x04, 0x05
        /*01ce*/ 	.short	(.L_720 - .L_719)
.L_719:
        /*01d0*/ 	.word	0x00000100
        /*01d4*/ 	.word	0x00000001
        /*01d8*/ 	.word	0x00000001


	//----- nvinfo : EIATTR_CRS_STACK_SIZE
	.align		4
.L_720:
        /*01dc*/ 	.byte	0x04, 0x1e
        /*01de*/ 	.short	(.L_722 - .L_721)
.L_721:
        /*01e0*/ 	.word	0x00000000
.L_722:


//--------------------- .nv.info._ZN7cutlass13device_kernelIN5flash19enable_sm80_to_sm89INS1_16FlashAttnFwdSm80INS1_25CollectiveMainloopFwdSm80ILi8ELi2ELb1EN4cute5tupleIJNS5_1CILi128EEENS7_ILi96EEENS7_ILi192EEEEEELi192ENS_6half_tEfNS_4arch4Sm80ELb0ELb0ELb0ELb1ELb0ELb0ELb1ELb0EEENS1_21CollectiveEpilogueFwdINS6_IJS8_SA_S9_EEENS6_IJNS7_ILi1EEESI_SI_EEESC_SE_Li256ELb1ELb1ELb0ELb0EEENS1_19SingleTileSchedulerILb1ELb0ELb1ELi128EEEEEEEEEvNT_6ParamsE --------------------------
	.section	.nv.info._ZN7cutlass13device_kernelIN5flash19enable_sm80_to_sm89INS1_16FlashAttnFwdSm80INS1_25CollectiveMainloopFwdSm80ILi8ELi2ELb1EN4cute5tupleIJNS5_1CILi128EEENS7_ILi96EEENS7_ILi192EEEEEELi192ENS_6half_tEfNS_4arch4Sm80ELb0ELb0ELb0ELb1ELb0ELb0ELb1ELb0EEENS1_21CollectiveEpilogueFwdINS6_IJS8_SA_S9_EEENS6_IJNS7_ILi1EEESI_SI_EEESC_SE_Li256ELb1ELb1ELb0ELb0EEENS1_19SingleTileSchedulerILb1ELb0ELb1ELi128EEEEEEEEEvNT_6ParamsE,"",@"SHT_CUDA_INFO"
	.sectionflags	@""
	.align	4


	//----- nvinfo : EIATTR_CUDA_API_VERSION
	.align		4
        /*0000*/ 	.byte	0x04, 0x37
        /*0002*/ 	.short	(.L_724 - .L_723)
.L_723:
        /*0004*/ 	.word	0x00000082


	//----- nvinfo : EIATTR_SW2861232_WAR
	.align		4
.L_724:
        /*0008*/ 	.byte	0x01, 0x35
	.zero		2


	//----- nvinfo : EIATTR_PARAM_CBANK
	.align		4
        /*000c*/ 	.byte	0x04, 0x0a
        /*000e*/ 	.short	(.L_726 - .L_725)
	.align		4
.L_725:
        /*0010*/ 	.word	index@(.nv.constant0._ZN7cutlass13device_kernelIN5flash19enable_sm80_to_sm89INS1_16FlashAttnFwdSm80INS1_25CollectiveMainloopFwdSm80ILi8ELi2ELb1EN4cute5tupleIJNS5_1CILi128EEENS7_ILi96EEENS7_ILi192EEEEEELi192ENS_6half_tEfNS_4arch4Sm80ELb0ELb0ELb0ELb1ELb0ELb0ELb1ELb0EEENS1_21CollectiveEpilogueFwdINS6_IJS8_SA_S9_EEENS6_IJNS7_ILi1EEESI_SI_EEESC_SE_Li256ELb1ELb1ELb0ELb0EEENS1_19SingleTileSchedulerILb1ELb0ELb1ELi128EEEEEEEEEvNT_6ParamsE)
        /*0014*/ 	.short	0x0160
        /*0016*/ 	.short	0x0418


	//----- nvinfo : EIATTR_CBANK_PARAM_SIZE
	.align		4
.L_726:
        /*0018*/ 	.byte	0x03, 0x19
        /*001a*/ 	.short	0x0418


	//----- nvinfo : EIATTR_KPARAM_INFO
	.align		4
        /*001c*/ 	.byte	0x04, 0x17
        /*001e*/ 	.short	(.L_728 - .L_727)
.L_727:
        /*0020*/ 	.word	0x00000000
        /*0024*/ 	.short	0x0000
        /*0026*/ 	.short	0x0000
        /*0028*/ 	.byte	0x00, 0xf0, 0x61, 0x10


	//----- nvinfo : EIATTR_MAXREG_COUNT
	.align		4
.L_728:
        /*002c*/ 	.byte	0x03, 0x1b
        /*002e*/ 	.short	0x00ff


	//----- nvinfo : EIATTR_NUM_BARRIERS
	.align		4
        /*0030*/ 	.byte	0x02, 0x4c
        /*0032*/ 	.byte	0x02
	.zero		1


	//----- nvinfo : EIATTR_ANNOTATIONS
	.align		4
        /*0034*/ 	.byte	0x04, 0x55
        /*0036*/ 	.short	(.L_730 - .L_729)


	//   ....[0]....
.L_729:
        /* <DEDUP_REMOVED lines=10> */


	//----- nvinfo : EIATTR_MERCURY_ISA_VERSION
	.align		4
.L_730:
        /*00c8*/ 	.byte	0x03, 0x5f
        /*00ca*/ 	.short	0x0000


	//----- nvinfo : EIATTR_COOP_GROUP_MASK_REGIDS
	.align		4
        /*00cc*/ 	.byte	0x04, 0x29
        /*00ce*/ 	.short	(.L_732 - .L_731)


	//   ....[0]....
.L_731:
        /*00d0*/ 	.word	0xffffffff


	//   ....[1]....
        /*00d4*/ 	.word	0xffffffff


	//   ....[2]....
        /*00d8*/ 	.word	0xffffffff


	//   ....[3]....
        /*00dc*/ 	.word	0xffffffff


	//   ....[4]....
        /*00e0*/ 	.word	0xffffffff


	//   ....[5]....
        /*00e4*/ 	.word	0xffffffff


	//   ....[6]....
        /*00e8*/ 	.word	0xffffffff


	//   ....[7]....
        /*00ec*/ 	.word	0xffffffff


	//   ....[8]....
        /*00f0*/ 	.word	0xffffffff


	//   ....[9]....
        /*00f4*/ 	.word	0xffffffff


	//   ....[10]....
        /*00f8*/ 	.word	0xffffffff


	//   ....[11]....
        /*00fc*/ 	.word	0xffffffff


	//   ....[12]....
        /*0100*/ 	.word	0xffffffff


	//   ....[13]....
        /*0104*/ 	.word	0xffffffff


	//   ....[14]....
        /*0108*/ 	.word	0xffffffff


	//   ....[15]....
        /*010c*/ 	.word	0xffffffff


	//   ....[16]....
        /*0110*/ 	.word	0xffffffff


	//   ....[17]....
        /*0114*/ 	.word	0xffffffff


	//   ....[18]....
        /*0118*/ 	.word	0xffffffff


	//   ....[19]....
        /*011c*/ 	.word	0xffffffff


	//   ....[20]....
        /*0120*/ 	.word	0xffffffff


	//   ....[21]....
        /*0124*/ 	.word	0xffffffff


	//   ....[22]....
        /*0128*/ 	.word	0xffffffff


	//   ....[23]....
        /*012c*/ 	.word	0xffffffff


	//   ....[24]....
        /*0130*/ 	.word	0xffffffff


	//   ....[25]....
        /*0134*/ 	.word	0xffffffff


	//   ....[26]....
        /*0138*/ 	.word	0xffffffff


	//   ....[27]....
        /*013c*/ 	.word	0xffffffff


	//   ....[28]....
        /*0140*/ 	.word	0xffffffff


	//   ....[29]....
        /*0144*/ 	.word	0xffffffff


	//   ....[30]....
        /*0148*/ 	.word	0xffffffff


	//   ....[31]....
        /*014c*/ 	.word	0xffffffff


	//   ....[32]....
        /*0150*/ 	.word	0xffffffff


	//   ....[33]....
        /*0154*/ 	.word	0xffffffff


	//   ....[34]....
        /*0158*/ 	.word	0xffffffff


	//   ....[35]....
        /*015c*/ 	.word	0xffffffff


	//   ....[36]....
        /*0160*/ 	.word	0xffffffff


	//   ....[37]....
        /*0164*/ 	.word	0xffffffff


	//   ....[38]....
        /*0168*/ 	.word	0xffffffff


	//   ....[39]....
        /*016c*/ 	.word	0xffffffff


	//   ....[40]....
        /*0170*/ 	.word	0xffffffff


	//----- nvinfo : EIATTR_COOP_GROUP_INSTR_OFFSETS
	.align		4
.L_732:
        /*0174*/ 	.byte	0x04, 0x28
        /*0176*/ 	.short	(.L_734 - .L_733)


	//   ....[0]....
.L_733:
        /*0178*/ 	.word	0x00000090


	//   ....[1]....
        /*017c*/ 	.word	0x00001110


	//   ....[2]....
        /*0180*/ 	.word	0x00001170


	//   ....[3]....
        /*0184*/ 	.word	0x00001280


	//   ....[4]....
        /*0188*/ 	.word	0x000012b0


	//   ....[5]....
        /*018c*/ 	.word	0x00001400


	//   ....[6]....
        /*0190*/ 	.word	0x00001420


	//   ....[7]....
        /*0194*/ 	.word	0x00001490


	//   ....[8]....
        /*0198*/ 	.word	0x000014c0


	//   ....[9]....
        /*019c*/ 	.word	0x00003970


	//   ....[10]....
        /*01a0*/ 	.word	0x00003a30


	//   ....[11]....
        /*01a4*/ 	.word	0x00003a40


	//   ....[12]....
        /*01a8*/ 	.word	0x00003a70


	//   ....[13]....
        /*01ac*/ 	.word	0x00007900


	//   ....[14]....
        /*01b0*/ 	.word	0x00007930


	//   ....[15]....
        /*01b4*/ 	.word	0x00007950


	//   ....[16]....
        /*01b8*/ 	.word	0x00007970


	//   ....[17]....
        /*01bc*/ 	.word	0x00009b40


	//   ....[18]....
        /*01c0*/ 	.word	0x00009b70


	//   ....[19]....
        /*01c4*/ 	.word	0x00009bb0


	//   ....[20]....
        /*01c8*/ 	.word	0x00009bc0


	//   ....[21]....
        /*01cc*/ 	.word	0x0000b120


	//   ....[22]....
        /*01d0*/ 	.word	0x0000b170


	//   ....[23]....
        /*01d4*/ 	.word	0x0000b1a0


	//   ....[24]....
        /*01d8*/ 	.word	0x0000b1c0


	//   ....[25]....
        /*01dc*/ 	.word	0x0000b3a0


	//   ....[26]....
        /*01e0*/ 	.word	0x0000b3b0


	//   ....[27]....
        /*01e4*/ 	.word	0x0000b530


	//   ....[28]....
        /*01e8*/ 	.word	0x0000b560


	//   ....[29]....
        /*01ec*/ 	.word	0x0000b6b0


	//   ....[30]....
        /*01f0*/ 	.word	0x0000b6e0


	//   ....[31]....
        /*01f4*/ 	.word	0x0000b830


	//   ....[32]....
        /*01f8*/ 	.word	0x0000b850


	//   ....[33]....
        /*01fc*/ 	.word	0x0000c040


	//   ....[34]....
        /*0200*/ 	.word	0x0000c060


	//   ....[35]....
        /*0204*/ 	.word	0x0000c1b0


	//   ....[36]....
        /*0208*/ 	.word	0x0000c1e0


	//   ....[37]....
        /*020c*/ 	.word	0x0000c310


	//   ....[38]....
        /*0210*/ 	.word	0x0000c340


	//   ....[39]....
        /*0214*/ 	.word	0x0000c470


	//   ....[40]....
        /*0218*/ 	.word	0x0000c490


	//----- nvinfo : EIATTR_EXIT_INSTR_OFFSETS
	.align		4
.L_734:
        /*021c*/ 	.byte	0x04, 0x1c
        /*021e*/ 	.short	(.L_736 - .L_735)


	//   ....[0]....
.L_735:
        /*0220*/ 	.word	0x00000320


	//   ....[1]....
        /*0224*/ 	.word	0x0000b860


	//   ....[2]....
        /*0228*/ 	.word	0x0000b930


	//   ....[3]....
        /*022c*/ 	.word	0x0000b990


	//   ....[4]....
        /*0230*/ 	.word	0x0000c4a0


	//   ....[5]....
        /*0234*/ 	.word	0x0000c550


	//   ....[6]....
        /*0238*/ 	.word	0x0000c5b0


	//----- nvinfo : EIATTR_CTAIDZ_USED
	.align		4
.L_736:
        /*023c*/ 	.byte	0x01, 0x04
	.zero		2


	//----- nvinfo : EIATTR_MAX_THREADS
	.align		4
        /*0240*/ 	.byte	0x04, 0x05
        /*0242*/ 	.short	(.L_738 - .L_737)
.L_737:
        /*0244*/ 	.word	0x00000100
        /*0248*/ 	.word	0x00000001
        /*024c*/ 	.word	0x00000001


	//----- nvinfo : EIATTR_CRS_STACK_SIZE
	.align		4
.L_738:
        /*0250*/ 	.byte	0x04, 0x1e
        /*0252*/ 	.short	(.L_740 - .L_739)
.L_739:
        /*0254*/ 	.word	0x00000000
.L_740:


//--------------------- .nv.info._ZN7cutlass13device_kernelIN5flash19enable_sm80_to_sm89INS1_16FlashAttnFwdSm80INS1_25CollectiveMainloopFwdSm80ILi8ELi2ELb0EN4cute5tupleIJNS5_1CILi128EEENS7_ILi64EEENS7_ILi192EEEEEELi192ENS_6half_tEfNS_4arch4Sm80ELb0ELb0ELb0ELb1ELb0ELb1ELb1ELb0EEENS1_21CollectiveEpilogueFwdINS6_IJS8_SA_S9_EEENS6_IJNS7_ILi1EEESI_SI_EEESC_SE_Li256ELb1ELb1ELb0ELb0EEENS1_19SingleTileSchedulerILb1ELb0ELb1ELi128EEEEEEEEEvNT_6ParamsE --------------------------
	.section	.nv.info._ZN7cutlass13device_kernelIN5flash19enable_sm80_to_sm89INS1_16FlashAttnFwdSm80INS1_25CollectiveMainloopFwdSm80ILi8ELi2ELb0EN4cute5tupleIJNS5_1CILi128EEENS7_ILi64EEENS7_ILi192EEEEEELi192ENS_6half_tEfNS_4arch4Sm80ELb0ELb0ELb0ELb1ELb0ELb1ELb1ELb0EEENS1_21CollectiveEpilogueFwdINS6_IJS8_SA_S9_EEENS6_IJNS7_ILi1EEESI_SI_EEESC_SE_Li256ELb1ELb1ELb0ELb0EEENS1_19SingleTileSchedulerILb1ELb0ELb1ELi128EEEEEEEEEvNT_6ParamsE,"",@"SHT_CUDA_INFO"
	.sectionflags	@""
	.align	4


	//----- nvinfo : EIATTR_CUDA_API_VERSION
	.align		4
        /*0000*/ 	.byte	0x04, 0x37
        /*0002*/ 	.short	(.L_742 - .L_741)
.L_741:
        /*0004*/ 	.word	0x00000082


	//----- nvinfo : EIATTR_SW2861232_WAR
	.align		4
.L_742:
        /*0008*/ 	.byte	0x01, 0x35
	.zero		2


	//----- nvinfo : EIATTR_PARAM_CBANK
	.align		4
        /*000c*/ 	.byte	0x04, 0x0a
        /*000e*/ 	.short	(.L_744 - .L_743)
	.align		4
.L_743:
        /*0010*/ 	.word	index@(.nv.constant0._ZN7cutlass13device_kernelIN5flash19enable_sm80_to_sm89INS1_16FlashAttnFwdSm80INS1_25CollectiveMainloopFwdSm80ILi8ELi2ELb0EN4cute5tupleIJNS5_1CILi128EEENS7_ILi64EEENS7_ILi192EEEEEELi192ENS_6half_tEfNS_4arch4Sm80ELb0ELb0ELb0ELb1ELb0ELb1ELb1ELb0EEENS1_21CollectiveEpilogueFwdINS6_IJS8_SA_S9_EEENS6_IJNS7_ILi1EEESI_SI_EEESC_SE_Li256ELb1ELb1ELb0ELb0EEENS1_19SingleTileSchedulerILb1ELb0ELb1ELi128EEEEEEEEEvNT_6ParamsE)
        /*0014*/ 	.short	0x0160
        /*0016*/ 	.short	0x0418


	//----- nvinfo : EIATTR_CBANK_PARAM_SIZE
	.align		4
.L_744:
        /*0018*/ 	.byte	0x03, 0x19
        /*001a*/ 	.short	0x0418


	//----- nvinfo : EIATTR_KPARAM_INFO
	.align		4
        /*001c*/ 	.byte	0x04, 0x17
        /*001e*/ 	.short	(.L_746 - .L_745)
.L_745:
        /*0020*/ 	.word	0x00000000
        /*0024*/ 	.short	0x0000
        /*0026*/ 	.short	0x0000
        /*0028*/ 	.byte	0x00, 0xf0, 0x61, 0x10


	//----- nvinfo : EIATTR_MAXREG_COUNT
	.align		4
.L_746:
        /*002c*/ 	.byte	0x03, 0x1b
        /*002e*/ 	.short	0x00ff


	//----- nvinfo : EIATTR_NUM_BARRIERS
	.align		4
        /*0030*/ 	.byte	0x02, 0x4c
        /*0032*/ 	.byte	0x02
	.zero		1


	//----- nvinfo : EIATTR_MERCURY_ISA_VERSION
	.align		4
        /*0034*/ 	.byte	0x03, 0x5f
        /*0036*/ 	.short	0x0000


	//----- nvinfo : EIATTR_COOP_GROUP_MASK_REGIDS
	.align		4
        /*0038*/ 	.byte	0x04, 0x29
        /*003a*/ 	.short	(.L_748 - .L_747)


	//   ....[0]....
.L_747:
        /*003c*/ 	.word	0xffffffff


	//   ....[1]....
        /*0040*/ 	.word	0xffffffff


	//   ....[2]....
        /*0044*/ 	.word	0xffffffff


	//   ....[3]....
        /*0048*/ 	.word	0xffffffff


	//   ....[4]....
        /*004c*/ 	.word	0xffffffff


	//   ....[5]....
        /*0050*/ 	.word	0xffffffff


	//   ....[6]....
        /*0054*/ 	.word	0xffffffff


	//   ....[7]....
        /*0058*/ 	.word	0xffffffff


	//   ....[8]....
        /*005c*/ 	.word	0xffffffff


	//   ....[9]....
        /*0060*/ 	.word	0xffffffff


	//   ....[10]....
        /*0064*/ 	.word	0xffffffff


	//   ....[11]....
        /*0068*/ 	.word	0xffffffff


	//   ....[12]....
        /*006c*/ 	.word	0xffffffff


	//   ....[13]....
        /*0070*/ 	.word	0xffffffff


	//   ....[14]....
        /*0074*/ 	.word	0xffffffff


	//   ....[15]....
        /*0078*/ 	.word	0xffffffff


	//   ....[16]....
        /*007c*/ 	.word	0xffffffff


	//   ....[17]....
        /*0080*/ 	.word	0xffffffff


	//   ....[18]....
        /*0084*/ 	.word	0xffffffff


	//   ....[19]....
        /*0088*/ 	.word	0xffffffff


	//   ....[20]....
        /*008c*/ 	.word	0xffffffff


	//   ....[21]....
        /*0090*/ 	.word	0xffffffff


	//   ....[22]....
        /*0094*/ 	.word	0xffffffff


	//   ....[23]....
        /*0098*/ 	.word	0xffffffff


	//   ....[24]....
        /*009c*/ 	.word	0xffffffff


	//   ....[25]....
        /*00a0*/ 	.word	0xffffffff


	//   ....[26]....
        /*00a4*/ 	.word	0xffffffff


	//   ....[27]....
        /*00a8*/ 	.word	0xffffffff


	//   ....[28]....
        /*00ac*/ 	.word	0xffffffff


	//   ....[29]....
        /*00b0*/ 	.word	0xffffffff


	//   ....[30]....
        /*00b4*/ 	.word	0xffffffff


	//   ....[31]....
        /*00b8*/ 	.word	0xffffffff


	//   ....[32]....
        /*00bc*/ 	.word	0xffffffff


	//   ....[33]....
        /*00c0*/ 	.word	0xffffffff


	//   ....[34]....
        /*00c4*/ 	.word	0xffffffff


	//   ....[35]....
        /*00c8*/ 	.word	0xffffffff


	//   ....[36]....
        /*00cc*/ 	.word	0xffffffff


	//   ....[37]....
        /*00d0*/ 	.word	0xffffffff


	//   ....[38]....
        /*00d4*/ 	.word	0xffffffff


	//   ....[39]....
        /*00d8*/ 	.word	0xffffffff


	//   ....[40]....
        /*00dc*/ 	.word	0xffffffff


	//----- nvinfo : EIATTR_COOP_GROUP_INSTR_OFFSETS
	.align		4
.L_748:
        /*00e0*/ 	.byte	0x04, 0x28
        /*00e2*/ 	.short	(.L_750 - .L_749)


	//   ....[0]....
.L_749:
        /*00e4*/ 	.word	0x00000080


	//   ....[1]....
        /*00e8*/ 	.word	0x000067c0


	//   ....[2]....
        /*00ec*/ 	.word	0x000067f0


	//   ....[3]....
        /*00f0*/ 	.word	0x00006bc0


	//   ....[4]....
        /*00f4*/ 	.word	0x00006bf0


	//   ....[5]....
        /*00f8*/ 	.word	0x00006d40


	//   ....[6]....
        /*00fc*/ 	.word	0x00006d70


	//   ....[7]....
        /*0100*/ 	.word	0x00006ec0


	//   ....[8]....
        /*0104*/ 	.word	0x00006f00


	//   ....[9]....
        /*0108*/ 	.word	0x0000e4e0


	//   ....[10]....
        /*010c*/ 	.word	0x0000e570


	//   ....[11]....
        /*0110*/ 	.word	0x0000e580


	//   ....[12]....
        /*0114*/ 	.word	0x0000e5b0


	//   ....[13]....
        /*0118*/ 	.word	0x00010750


	//   ....[14]....
        /*011c*/ 	.word	0x00010770


	//   ....[15]....
        /*0120*/ 	.word	0x00010790


	//   ....[16]....
        /*0124*/ 	.word	0x000107b0


	//   ....[17]....
        /*0128*/ 	.word	0x000121f0


	//   ....[18]....
        /*012c*/ 	.word	0x00012220


	//   ....[19]....
        /*0130*/ 	.word	0x00012270


	//   ....[20]....
        /*0134*/ 	.word	0x00012280


	//   ....[21]....
        /*0138*/ 	.word	0x000137d0


	//   ....[22]....
        /*013c*/ 	.word	0x00013810


	//   ....[23]....
        /*0140*/ 	.word	0x00013850


	//   ....[24]....
        /*0144*/ 	.word	0x00013890


	//   ....[25]....
        /*0148*/ 	.word	0x00013a40


	//   ....[26]....
        /*014c*/ 	.word	0x00013a50


	//   ....[27]....
        /*0150*/ 	.word	0x00013bd0


	//   ....[28]....
        /*0154*/ 	.word	0x00013c00


	//   ....[29]....
        /*0158*/ 	.word	0x00013d50


	//   ....[30]....
        /*015c*/ 	.word	0x00013d80


	//   ....[31]....
        /*0160*/ 	.word	0x00013ed0


	//   ....[32]....
        /*0164*/ 	.word	0x00013ef0


	//   ....[33]....
        /*0168*/ 	.word	0x000146d0


	//   ....[34]....
        /*016c*/ 	.word	0x000146f0


	//   ....[35]....
        /*0170*/ 	.word	0x00014820


	//   ....[36]....
        /*0174*/ 	.word	0x00014850


	//   ....[37]....
        /*0178*/ 	.word	0x00014980


	//   ....[38]....
        /*017c*/ 	.word	0x000149b0


	//   ....[39]....
        /*0180*/ 	.word	0x00014ae0


	//   ....[40]....
        /*0184*/ 	.word	0x00014b00


	//----- nvinfo : EIATTR_EXIT_INSTR_OFFSETS
	.align		4
.L_750:
        /*0188*/ 	.byte	0x04, 0x1c
        /*018a*/ 	.short	(.L_752 - .L_751)


	//   ....[0]....
.L_751:
        /*018c*/ 	.word	0x00000310


	//   ....[1]....
        /*0190*/ 	.word	0x00013f00


	//   ....[2]....
        /*0194*/ 	.word	0x00013fd0


	//   ....[3]....
        /*0198*/ 	.word	0x00014030


	//   ....[4]....
        /*019c*/ 	.word	0x00014b10


	//   ....[5]....
        /*01a0*/ 	.word	0x00014bc0


	//   ....[6]....
        /*01a4*/ 	.word	0x00014c20


	//----- nvinfo : EIATTR_CTAIDZ_USED
	.align		4
.L_752:
        /*01a8*/ 	.byte	0x01, 0x04
	.zero		2


	//----- nvinfo : EIATTR_MAX_THREADS
	.align		4
        /*01ac*/ 	.byte	0x04, 0x05
        /*01ae*/ 	.short	(.L_754 - .L_753)
.L_753:
        /*01b0*/ 	.word	0x00000100
        /*01b4*/ 	.word	0x00000001
        /*01b8*/ 	.word	0x00000001


	//----- nvinfo : EIATTR_CRS_STACK_SIZE
	.align		4
.L_754:
        /*01bc*/ 	.byte	0x04, 0x1e
        /*01be*/ 	.short	(.L_756 - .L_755)
.L_755:
        /*01c0*/ 	.word	0x00000000
.L_756:


//--------------------- .nv.info._ZN7cutlass13device_kernelIN5flash19enable_sm80_to_sm89INS1_16FlashAttnFwdSm80INS1_25CollectiveMainloopFwdSm80ILi8ELi2ELb0EN4cute5tupleIJNS5_1CILi128EEENS7_ILi64EEENS7_ILi192EEEEEELi192ENS_6half_tEfNS_4arch4Sm80ELb0ELb1ELb0ELb0ELb0ELb0ELb1ELb0EEENS1_21CollectiveEpilogueFwdINS6_IJS8_SA_S9_EEENS6_IJNS7_ILi1EEESI_SI_EEESC_SE_Li256ELb0ELb1ELb0ELb0EEENS1_19SingleTileSchedulerILb0ELb0ELb1ELi128EEEEEEEEEvNT_6ParamsE --------------------------
	.section	.nv.info._ZN7cutlass13device_kernelIN5flash19enable_sm80_to_sm89INS1_16FlashAttnFwdSm80INS1_25CollectiveMainloopFwdSm80ILi8ELi2ELb0EN4cute5tupleIJNS5_1CILi128EEENS7_ILi64EEENS7_ILi192EEEEEELi192ENS_6half_tEfNS_4arch4Sm80ELb0ELb1ELb0ELb0ELb0ELb0ELb1ELb0EEENS1_21CollectiveEpilogueFwdINS6_IJS8_SA_S9_EEENS6_IJNS7_ILi1EEESI_SI_EEESC_SE_Li256ELb0ELb1ELb0ELb0EEENS1_19SingleTileSchedulerILb0ELb0ELb1ELi128EEEEEEEEEvNT_6ParamsE,"",@"SHT_CUDA_INFO"
	.sectionflags	@""
	.align	4


	//----- nvinfo : EIATTR_CUDA_API_VERSION
	.align		4
        /*0000*/ 	.byte	0x04, 0x37
        /*0002*/ 	.short	(.L_758 - .L_757)
.L_757:
        /*0004*/ 	.word	0x00000082


	//----- nvinfo : EIATTR_SW2861232_WAR
	.align		4
.L_758:
        /*0008*/ 	.byte	0x01, 0x35
	.zero		2


	//----- nvinfo : EIATTR_PARAM_CBANK
	.align		4
        /*000c*/ 	.byte	0x04, 0x0a
        /*000e*/ 	.short	(.L_760 - .L_759)
	.align		4
.L_759:
        /*0010*/ 	.word	index@(.nv.constant0._ZN7cutlass13device_kernelIN5flash19enable_sm80_to_sm89INS1_16FlashAttnFwdSm80INS1_25CollectiveMainloopFwdSm80ILi8ELi2ELb0EN4cute5tupleIJNS5_1CILi128EEENS7_ILi64EEENS7_ILi192EEEEEELi192ENS_6half_tEfNS_4arch4Sm80ELb0ELb1ELb0ELb0ELb0ELb0ELb1ELb0EEENS1_21CollectiveEpilogueFwdINS6_IJS8_SA_S9_EEENS6_IJNS7_ILi1EEESI_SI_EEESC_SE_Li256ELb0ELb1ELb0ELb0EEENS1_19SingleTileSchedulerILb0ELb0ELb1ELi128EEEEEEEEEvNT_6ParamsE)
        /*0014*/ 	.short	0x0160
        /*0016*/ 	.short	0x0418


	//----- nvinfo : EIATTR_CBANK_PARAM_SIZE
	.align		4
.L_760:
        /*0018*/ 	.byte	0x03, 0x19
        /*001a*/ 	.short	0x0418


	//----- nvinfo : EIATTR_KPARAM_INFO
	.align		4
        /*001c*/ 	.byte	0x04, 0x17
        /*001e*/ 	.short	(.L_762 - .L_761)
.L_761:
        /*0020*/ 	.word	0x00000000
        /*0024*/ 	.short	0x0000
        /*0026*/ 	.short	0x0000
        /*0028*/ 	.byte	0x00, 0xf0, 0x61, 0x10


	//----- nvinfo : EIATTR_MAXREG_COUNT
	.align		4
.L_762:
        /*002c*/ 	.byte	0x03, 0x1b
        /*002e*/ 	.short	0x00ff


	//----- nvinfo : EIATTR_NUM_BARRIERS
	.align		4
        /*0030*/ 	.byte	0x02, 0x4c
        /*0032*/ 	.byte	0x02
	.zero		1


	//----- nvinfo : EIATTR_MERCURY_ISA_VERSION
	.align		4
        /*0034*/ 	.byte	0x03, 0x5f
        /*0036*/ 	.short	0x0000


	//----- nvinfo : EIATTR_COOP_GROUP_MASK_REGIDS
	.align		4
        /*0038*/ 	.byte	0x04, 0x29
        /*003a*/ 	.short	(.L_764 - .L_763)


	//   ....[0]....
.L_763:
        /*003c*/ 	.word	0xffffffff


	//   ....[1]....
        /*0040*/ 	.word	0xffffffff


	//   ....[2]....
        /*0044*/ 	.word	0xffffffff


	//   ....[3]....
        /*0048*/ 	.word	0xffffffff


	//   ....[4]....
        /*004c*/ 	.word	0xffffffff


	//   ....[5]....
        /*0050*/ 	.word	0xffffffff


	//   ....[6]....
        /*0054*/ 	.word	0xffffffff


	//   ....[7]....
        /*0058*/ 	.word	0xffffffff


	//   ....[8]....
        /*005c*/ 	.word	0xffffffff


	//   ....[9]....
        /*0060*/ 	.word	0xffffffff


	//   ....[10]....
        /*0064*/ 	.word	0xffffffff


	//   ....[11]....
        /*0068*/ 	.word	0xffffffff


	//   ....[12]....
        /*006c*/ 	.word	0xffffffff


	//   ....[13]....
        /*0070*/ 	.word	0xffffffff


	//   ....[14]....
        /*0074*/ 	.word	0xffffffff


	//   ....[15]....
        /*0078*/ 	.word	0xffffffff


	//   ....[16]....
        /*007c*/ 	.word	0xffffffff


	//   ....[17]....
        /*0080*/ 	.word	0xffffffff


	//   ....[18]....
        /*0084*/ 	.word	0xffffffff


	//   ....[19]....
        /*0088*/ 	.word	0xffffffff


	//   ....[20]....
        /*008c*/ 	.word	0xffffffff


	//   ....[21]....
        /*0090*/ 	.word	0xffffffff


	//   ....[22]....
        /*0094*/ 	.word	0xffffffff


	//   ....[23]....
        /*0098*/ 	.word	0xffffffff


	//   ....[24]....
        /*009c*/ 	.word	0xffffffff


	//   ....[25]....
        /*00a0*/ 	.word	0xffffffff


	//   ....[26]....
        /*00a4*/ 	.word	0xffffffff


	//   ....[27]....
        /*00a8*/ 	.word	0xffffffff


	//   ....[28]....
        /*00ac*/ 	.word	0xffffffff


	//   ....[29]....
        /*00b0*/ 	.word	0xffffffff


	//   ....[30]....
        /*00b4*/ 	.word	0xffffffff


	//   ....[31]....
        /*00b8*/ 	.word	0xffffffff


	//   ....[32]....
        /*00bc*/ 	.word	0xffffffff


	//   ....[33]....
        /*00c0*/ 	.word	0xffffffff


	//   ....[34]....
        /*00c4*/ 	.word	0xffffffff


	//   ....[35]....
        /*00c8*/ 	.word	0xffffffff


	//   ....[36]....
        /*00cc*/ 	.word	0xffffffff


	//   ....[37]....
        /*00d0*/ 	.word	0xffffffff


	//   ....[38]....
        /*00d4*/ 	.word	0xffffffff


	//   ....[39]....
        /*00d8*/ 	.word	0xffffffff


	//   ....[40]....
        /*00dc*/ 	.word	0xffffffff


	//   ....[41]....
        /*00e0*/ 	.word	0xffffffff


	//   ....[42]....
        /*00e4*/ 	.word	0xffffffff


	//   ....[43]....
        /*00e8*/ 	.word	0xffffffff


	//   ....[44]....
        /*00ec*/ 	.word	0xffffffff


	//   ....[45]....
        /*00f0*/ 	.word	0xffffffff


	//   ....[46]....
        /*00f4*/ 	.word	0xffffffff


	//   ....[47]....
        /*00f8*/ 	.word	0xffffffff


	//   ....[48]....
        /*00fc*/ 	.word	0xffffffff


	//   ....[49]....
        /*0100*/ 	.word	0xffffffff


	//   ....[50]....
        /*0104*/ 	.word	0xffffffff


	//   ....[51]....
        /*0108*/ 	.word	0xffffffff


	//   ....[52]....
        /*010c*/ 	.word	0xffffffff


	//   ....[53]....
        /*0110*/ 	.word	0xffffffff


	//----- nvinfo : EIATTR_COOP_GROUP_INSTR_OFFSETS
	.align		4
.L_764:
        /*0114*/ 	.byte	0x04, 0x28
        /*0116*/ 	.short	(.L_766 - .L_765)


	//   ....[0]....
.L_765:
        /*0118*/ 	.word	0x00000d50


	//   ....[1]....
        /*011c*/ 	.word	0x00000da0


	//   ....[2]....
        /*0120*/ 	.word	0x00000e00


	//   ....[3]....
        /*0124*/ 	.word	0x00000eb0


	//   ....[4]....
        /*0128*/ 	.word	0x00001100


	//   ....[5]....
        /*012c*/ 	.word	0x00001140


	//   ....[6]....
        /*0130*/ 	.word	0x00001180


	//   ....[7]....
        /*0134*/ 	.word	0x000011c0


	//   ....[8]....
        /*0138*/ 	.word	0x00002b40


	//   ....[9]....
        /*013c*/ 	.word	0x00002d70


	//   ....[10]....
        /*0140*/ 	.word	0x00003840


	//   ....[11]....
        /*0144*/ 	.word	0x00003940


	//   ....[12]....
        /*0148*/ 	.word	0x00003950


	//   ....[13]....
        /*014c*/ 	.word	0x00003980


	//   ....[14]....
        /*0150*/ 	.word	0x00005530


	//   ....[15]....
        /*0154*/ 	.word	0x00005ec0


	//   ....[16]....
        /*0158*/ 	.word	0x00006890


	//   ....[17]....
        /*015c*/ 	.word	0x000069c0


	//   ....[18]....
        /*0160*/ 	.word	0x000069f0


	//   ....[19]....
        /*0164*/ 	.word	0x00006a10


	//   ....[20]....
        /*0168*/ 	.word	0x00009810


	//   ....[21]....
        /*016c*/ 	.word	0x00009830


	//   ....[22]....
        /*0170*/ 	.word	0x00009850


	//   ....[23]....
        /*0174*/ 	.word	0x00009870


	//   ....[24]....
        /*0178*/ 	.word	0x0000c140


	//   ....[25]....
        /*017c*/ 	.word	0x0000c570


	//   ....[26]....
        /*0180*/ 	.word	0x0000ce10


	//   ....[27]....
        /*0184*/ 	.word	0x0000ceb0


	//   ....[28]....
        /*0188*/ 	.word	0x0000ced0


	//   ....[29]....
        /*018c*/ 	.word	0x0000cef0


	//   ....[30]....
        /*0190*/ 	.word	0x0000e920


	//   ....[31]....
        /*0194*/ 	.word	0x0000e950


	//   ....[32]....
        /*0198*/ 	.word	0x0000e990


	//   ....[33]....
        /*019c*/ 	.word	0x0000e9a0


	//   ....[34]....
        /*01a0*/ 	.word	0x0000ff20


	//   ....[35]....
        /*01a4*/ 	.word	0x0000ff30


	//   ....[36]....
        /*01a8*/ 	.word	0x0000ff40


	//   ....[37]....
        /*01ac*/ 	.word	0x0000ff50


	//   ....[38]....
        /*01b0*/ 	.word	0x0000ff60


	//   ....[39]....
        /*01b4*/ 	.word	0x0000ff70


	//   ....[40]....
        /*01b8*/ 	.word	0x000101a0


	//   ....[41]....
        /*01bc*/ 	.word	0x000101d0


	//   ....[42]....
        /*01c0*/ 	.word	0x00010320


	//   ....[43]....
        /*01c4*/ 	.word	0x00010350


	//   ....[44]....
        /*01c8*/ 	.word	0x000104a0


	//   ....[45]....
        /*01cc*/ 	.word	0x000104c0


	//   ....[46]....
        /*01d0*/ 	.word	0x00010b50


	//   ....[47]....
        /*01d4*/ 	.word	0x00010b70


	//   ....[48]....
        /*01d8*/ 	.word	0x00010ca0


	//   ....[49]....
        /*01dc*/ 	.word	0x00010cd0


	//   ....[50]....
        /*01e0*/ 	.word	0x00010e00


	//   ....[51]....
        /*01e4*/ 	.word	0x00010e30


	//   ....[52]....
        /*01e8*/ 	.word	0x00010f60


	//   ....[53]....
        /*01ec*/ 	.word	0x00010f80


	//----- nvinfo : EIATTR_EXIT_INSTR_OFFSETS
	.align		4
.L_766:
        /*01f0*/ 	.byte	0x04, 0x1c
        /*01f2*/ 	.short	(.L_768 - .L_767)


	//   ....[0]....
.L_767:
        /*01f4*/ 	.word	0x00000030


	//   ....[1]....
        /*01f8*/ 	.word	0x000104d0


	//   ....[2]....
        /*01fc*/ 	.word	0x000105a0


	//   ....[3]....
        /*0200*/ 	.word	0x00010600


	//   ....[4]....
        /*0204*/ 	.word	0x00010f90


	//   ....[5]....
        /*0208*/ 	.word	0x00011040


	//   ....[6]....
        /*020c*/ 	.word	0x000110a0


	//----- nvinfo : EIATTR_CTAIDZ_USED
	.align		4
.L_768:
        /*0210*/ 	.byte	0x01, 0x04
	.zero		2


	//----- nvinfo : EIATTR_MAX_THREADS
	.align		4
        /*0214*/ 	.byte	0x04, 0x05
        /*0216*/ 	.short	(.L_770 - .L_769)
.L_769:
        /*0218*/ 	.word	0x00000100
        /*021c*/ 	.word	0x00000001
        /*0220*/ 	.word	0x00000001


	//----- nvinfo : EIATTR_CRS_STACK_SIZE
	.align		4
.L_770:
        /*0224*/ 	.byte	0x04, 0x1e
        /*0226*/ 	.short	(.L_772 - .L_771)
.L_771:
        /*0228*/ 	.word	0x00000000
.L_772:


//--------------------- .nv.info._ZN7cutlass13device_kernelIN5flash19enable_sm80_to_sm89INS1_16FlashAttnFwdSm80INS1_25CollectiveMainloopFwdSm80ILi8ELi2ELb0EN4cute5tupleIJNS5_1CILi128EEENS7_ILi64EEENS7_ILi192EEEEEELi192ENS_6half_tEfNS_4arch4Sm80ELb0ELb1ELb0ELb1ELb0ELb0ELb1ELb0EEENS1_21CollectiveEpilogueFwdINS6_IJS8_SA_S9_EEENS6_IJNS7_ILi1EEESI_SI_EEESC_SE_Li256ELb1ELb1ELb0ELb0EEENS1_19SingleTileSchedulerILb1ELb0ELb1ELi128EEEEEEEEEvNT_6ParamsE --------------------------
	.section	.nv.info._ZN7cutlass13device_kernelIN5flash19enable_sm80_to_sm89INS1_16FlashAttnFwdSm80INS1_25CollectiveMainloopFwdSm80ILi8ELi2ELb0EN4cute5tupleIJNS5_1CILi128EEENS7_ILi64EEENS7_ILi192EEEEEELi192ENS_6half_tEfNS_4arch4Sm80ELb0ELb1ELb0ELb1ELb0ELb0ELb1ELb0EEENS1_21CollectiveEpilogueFwdINS6_IJS8_SA_S9_EEENS6_IJNS7_ILi1EEESI_SI_EEESC_SE_Li256ELb1ELb1ELb0ELb0EEENS1_19SingleTileSchedulerILb1ELb0ELb1ELi128EEEEEEEEEvNT_6ParamsE,"",@"SHT_CUDA_INFO"
	.sectionflags	@""
	.align	4


	//----- nvinfo : EIATTR_CUDA_API_VERSION
	.align		4
        /*0000*/ 	.byte	0x04, 0x37
        /*0002*/ 	.short	(.L_774 - .L_773)
.L_773:
        /*0004*/ 	.word	0x00000082


	//----- nvinfo : EIATTR_SW2861232_WAR
	.align		4
.L_774:
        /*0008*/ 	.byte	0x01, 0x35
	.zero		2


	//----- nvinfo : EIATTR_PARAM_CBANK
	.align		4
        /*000c*/ 	.byte	0x04, 0x0a
        /*000e*/ 	.short	(.L_776 - .L_775)
	.align		4
.L_775:
        /*0010*/ 	.word	index@(.nv.constant0._ZN7cutlass13device_kernelIN5flash19enable_sm80_to_sm89INS1_16FlashAttnFwdSm80INS1_25CollectiveMainloopFwdSm80ILi8ELi2ELb0EN4cute5tupleIJNS5_1CILi128EEENS7_ILi64EEENS7_ILi192EEEEEELi192ENS_6half_tEfNS_4arch4Sm80ELb0ELb1ELb0ELb1ELb0ELb0ELb1ELb0EEENS1_21CollectiveEpilogueFwdINS6_IJS8_SA_S9_EEENS6_IJNS7_ILi1EEESI_SI_EEESC_SE_Li256ELb1ELb1ELb0ELb0EEENS1_19SingleTileSchedulerILb1ELb0ELb1ELi128EEEEEEEEEvNT_6ParamsE)
        /*0014*/ 	.short	0x0160
        /*0016*/ 	.short	0x0418


	//----- nvinfo : EIATTR_CBANK_PARAM_SIZE
	.align		4
.L_776:
        /*0018*/ 	.byte	0x03, 0x19
        /*001a*/ 	.short	0x0418


	//----- nvinfo : EIATTR_KPARAM_INFO
	.align		4
        /*001c*/ 	.byte	0x04, 0x17
        /*001e*/ 	.short	(.L_778 - .L_777)
.L_777:
        /*0020*/ 	.word	0x00000000
        /*0024*/ 	.short	0x0000
        /*0026*/ 	.short	0x0000
        /*0028*/ 	.byte	0x00, 0xf0, 0x61, 0x10


	//----- nvinfo : EIATTR_MAXREG_COUNT
	.align		4
.L_778:
        /*002c*/ 	.byte	0x03, 0x1b
        /*002e*/ 	.short	0x00ff


	//----- nvinfo : EIATTR_NUM_BARRIERS
	.align		4
        /*0030*/ 	.byte	0x02, 0x4c
        /*0032*/ 	.byte	0x02
	.zero		1


	//----- nvinfo : EIATTR_MERCURY_ISA_VERSION
	.align		4
        /*0034*/ 	.byte	0x03, 0x5f
        /*0036*/ 	.short	0x0000


	//----- nvinfo : EIATTR_COOP_GROUP_MASK_REGIDS
	.align		4
        /*0038*/ 	.byte	0x04, 0x29
        /*003a*/ 	.short	(.L_780 - .L_779)


	//   ....[0]....
.L_779:
        /*003c*/ 	.word	0xffffffff


	//   ....[1]....
        /*0040*/ 	.word	0xffffffff


	//   ....[2]....
        /*0044*/ 	.word	0xffffffff


	//   ....[3]....
        /*0048*/ 	.word	0xffffffff


	//   ....[4]....
        /*004c*/ 	.word	0xffffffff


	//   ....[5]....
        /*0050*/ 	.word	0xffffffff


	//   ....[6]....
        /*0054*/ 	.word	0xffffffff


	//   ....[7]....
        /*0058*/ 	.word	0xffffffff


	//   ....[8]....
        /*005c*/ 	.word	0xffffffff


	//   ....[9]....
        /*0060*/ 	.word	0xffffffff


	//   ....[10]....
        /*0064*/ 	.word	0xffffffff


	//   ....[11]....
        /*0068*/ 	.word	0xffffffff


	//   ....[12]....
        /*006c*/ 	.word	0xffffffff


	//   ....[13]....
        /*0070*/ 	.word	0xffffffff


	//   ....[14]....
        /*0074*/ 	.word	0xffffffff


	//   ....[15]....
        /*0078*/ 	.word	0xffffffff


	//   ....[16]....
        /*007c*/ 	.word	0xffffffff


	//   ....[17]....
        /*0080*/ 	.word	0xffffffff


	//   ....[18]....
        /*0084*/ 	.word	0xffffffff


	//   ....[19]....
        /*0088*/ 	.word	0xffffffff


	//   ....[20]....
        /*008c*/ 	.word	0xffffffff


	//   ....[21]....
        /*0090*/ 	.word	0xffffffff


	//   ....[22]....
        /*0094*/ 	.word	0xffffffff


	//   ....[23]....
        /*0098*/ 	.word	0xffffffff


	//   ....[24]....
        /*009c*/ 	.word	0xffffffff


	//   ....[25]....
        /*00a0*/ 	.word	0xffffffff


	//   ....[26]....
        /*00a4*/ 	.word	0xffffffff


	//   ....[27]....
        /*00a8*/ 	.word	0xffffffff


	//   ....[28]....
        /*00ac*/ 	.word	0xffffffff


	//   ....[29]....
        /*00b0*/ 	.word	0xffffffff


	//   ....[30]....
        /*00b4*/ 	.word	0xffffffff


	//   ....[31]....
        /*00b8*/ 	.word	0xffffffff


	//   ....[32]....
        /*00bc*/ 	.word	0xffffffff


	//   ....[33]....
        /*00c0*/ 	.word	0xffffffff


	//   ....[34]....
        /*00c4*/ 	.word	0xffffffff


	//   ....[35]....
        /*00c8*/ 	.word	0xffffffff


	//   ....[36]....
        /*00cc*/ 	.word	0xffffffff


	//   ....[37]....
        /*00d0*/ 	.word	0xffffffff


	//   ....[38]....
        /*00d4*/ 	.word	0xffffffff


	//   ....[39]....
        /*00d8*/ 	.word	0xffffffff


	//   ....[40]....
        /*00dc*/ 	.word	0xffffffff


	//   ....[41]....
        /*00e0*/ 	.word	0xffffffff


	//   ....[42]....
        /*00e4*/ 	.word	0xffffffff


	//   ....[43]....
        /*00e8*/ 	.word	0xffffffff


	//   ....[44]....
        /*00ec*/ 	.word	0xffffffff


	//   ....[45]....
        /*00f0*/ 	.word	0xffffffff


	//   ....[46]....
        /*00f4*/ 	.word	0xffffffff


	//   ....[47]....
        /*00f8*/ 	.word	0xffffffff


	//   ....[48]....
        /*00fc*/ 	.word	0xffffffff


	//   ....[49]....
        /*0100*/ 	.word	0xffffffff


	//   ....[50]....
        /*0104*/ 	.word	0xffffffff


	//   ....[51]....
        /*0108*/ 	.word	0xffffffff


	//   ....[52]....
        /*010c*/ 	.word	0xffffffff


	//   ....[53]....
        /*0110*/ 	.word	0xffffffff


	//   ....[54]....
        /*0114*/ 	.word	0xffffffff


	//----- nvinfo : EIATTR_COOP_GROUP_INSTR_OFFSETS
	.align		4
.L_780:
        /*0118*/ 	.byte	0x04, 0x28
        /*011a*/ 	.short	(.L_782 - .L_781)


	//   ....[0]....
.L_781:
        /*011c*/ 	.word	0x00000080


	//   ....[1]....
        /*0120*/ 	.word	0x00001450


	//   ....[2]....
        /*0124*/ 	.word	0x00001520


	//   ....[3]....
        /*0128*/ 	.word	0x00001740


	//   ....[4]....
        /*012c*/ 	.word	0x00001770


	//   ....[5]....
        /*0130*/ 	.word	0x000018c0


	//   ....[6]....
        /*0134*/ 	.word	0x000018f0


	//   ....[7]....
        /*0138*/ 	.word	0x00001a30


	//   ....[8]....
        /*013c*/ 	.word	0x00001a70


	//   ....[9]....
        /*0140*/ 	.word	0x00002f20


	//   ....[10]....
        /*0144*/ 	.word	0x00003320


	//   ....[11]....
        /*0148*/ 	.word	0x00003c80


	//   ....[12]....
        /*014c*/ 	.word	0x00003cb0


	//   ....[13]....
        /*0150*/ 	.word	0x00003cf0


	//   ....[14]....
        /*0154*/ 	.word	0x00003d00


	//   ....[15]....
        /*0158*/ 	.word	0x00005ce0


	//   ....[16]....
        /*015c*/ 	.word	0x00005fd0


	//   ....[17]....
        /*0160*/ 	.word	0x00006960


	//   ....[18]....
        /*0164*/ 	.word	0x00006a10


	//   ....[19]....
        /*0168*/ 	.word	0x00006a30


	//   ....[20]....
        /*016c*/ 	.word	0x00006a50


	//   ....[21]....
        /*0170*/ 	.word	0x00009700


	//   ....[22]....
        /*0174*/ 	.word	0x00009720


	//   ....[23]....
        /*0178*/ 	.word	0x00009740


	//   ....[24]....
        /*017c*/ 	.word	0x00009760


	//   ....[25]....
        /*0180*/ 	.word	0x0000bfb0


	//   ....[26]....
        /*0184*/ 	.word	0x0000c290


	//   ....[27]....
        /*0188*/ 	.word	0x0000cb30


	//   ....[28]....
        /*018c*/ 	.word	0x0000ccc0


	//   ....[29]....
        /*0190*/ 	.word	0x0000ccf0


	//   ....[30]....
        /*0194*/ 	.word	0x0000cd60


	//   ....[31]....
        /*0198*/ 	.word	0x0000e780


	//   ....[32]....
        /*019c*/ 	.word	0x0000e7b0


	//   ....[33]....
        /*01a0*/ 	.word	0x0000e7f0


	//   ....[34]....
        /*01a4*/ 	.word	0x0000e800


	//   ....[35]....
        /*01a8*/ 	.word	0x0000fd20


	//   ....[36]....
        /*01ac*/ 	.word	0x0000fd60


	//   ....[37]....
        /*01b0*/ 	.word	0x0000fda0


	//   ....[38]....
        /*01b4*/ 	.word	0x0000fdc0


	//   ....[39]....
        /*01b8*/ 	.word	0x0000ffd0


	//   ....[40]....
        /*01bc*/ 	.word	0x0000ffe0


	//   ....[41]....
        /*01c0*/ 	.word	0x00010160


	//   ....[42]....
        /*01c4*/ 	.word	0x00010190


	//   ....[43]....
        /*01c8*/ 	.word	0x000102e0


	//   ....[44]....
        /*01cc*/ 	.word	0x00010310


	//   ....[45]....
        /*01d0*/ 	.word	0x00010460


	//   ....[46]....
        /*01d4*/ 	.word	0x00010480


	//   ....[47]....
        /*01d8*/ 	.word	0x00010c90


	//   ....[48]....
        /*01dc*/ 	.word	0x00010cb0


	//   ....[49]....
        /*01e0*/ 	.word	0x00010de0


	//   ....[50]....
        /*01e4*/ 	.word	0x00010e10


	//   ....[51]....
        /*01e8*/ 	.word	0x00010f40


	//   ....[52]....
        /*01ec*/ 	.word	0x00010f70


	//   ....[53]....
        /*01f0*/ 	.word	0x000110a0


	//   ....[54]....
        /*01f4*/ 	.word	0x000110c0


	//----- nvinfo : EIATTR_EXIT_INSTR_OFFSETS
	.align		4
.L_782:
        /*01f8*/ 	.byte	0x04, 0x1c
        /*01fa*/ 	.short	(.L_784 - .L_783)


	//   ....[0]....
.L_783:
        /*01fc*/ 	.word	0x00000310


	//   ....[1]....
        /*0200*/ 	.word	0x00010490


	//   ....[2]....
        /*0204*/ 	.word	0x00010560


	//   ....[3]....
        /*0208*/ 	.word	0x000105c0


	//   ....[4]....
        /*020c*/ 	.word	0x000110d0


	//   ....[5]....
        /*0210*/ 	.word	0x00011180


	//   ....[6]....
        /*0214*/ 	.word	0x000111e0


	//----- nvinfo : EIATTR_CTAIDZ_USED
	.align		4
.L_784:
        /*0218*/ 	.byte	0x01, 0x04
	.zero		2


	//----- nvinfo : EIATTR_MAX_THREADS
	.align		4
        /*021c*/ 	.byte	0x04, 0x05
        /*021e*/ 	.short	(.L_786 - .L_785)
.L_785:
        /*0220*/ 	.word	0x00000100
        /*0224*/ 	.word	0x00000001
        /*0228*/ 	.word	0x00000001


	//----- nvinfo : EIATTR_CRS_STACK_SIZE
	.align		4
.L_786:
        /*022c*/ 	.byte	0x04, 0x1e
        /*022e*/ 	.short	(.L_788 - .L_787)
.L_787:
        /*0230*/ 	.word	0x00000000
.L_788:


//--------------------- .nv.info._ZN7cutlass13device_kernelIN5flash19enable_sm80_to_sm89INS1_16FlashAttnFwdSm80INS1_25CollectiveMainloopFwdSm80ILi8ELi2ELb0EN4cute5tupleIJNS5_1CILi128EEENS7_ILi64EEENS7_ILi192EEEEEELi192ENS_6half_tEfNS_4arch4Sm80ELb0ELb1ELb0ELb1ELb0ELb1ELb1ELb0EEENS1_21CollectiveEpilogueFwdINS6_IJS8_SA_S9_EEENS6_IJNS7_ILi1EEESI_SI_EEESC_SE_Li256ELb1ELb1ELb0ELb0EEENS1_19SingleTileSchedulerILb1ELb0ELb1ELi128EEEEEEEEEvNT_6ParamsE --------------------------
	.section	.nv.info._ZN7cutlass13device_kernelIN5flash19enable_sm80_to_sm89INS1_16FlashAttnFwdSm80INS1_25CollectiveMainloopFwdSm80ILi8ELi2ELb0EN4cute5tupleIJNS5_1CILi128EEENS7_ILi64EEENS7_ILi192EEEEEELi192ENS_6half_tEfNS_4arch4Sm80ELb0ELb1ELb0ELb1ELb0ELb1ELb1ELb0EEENS1_21CollectiveEpilogueFwdINS6_IJS8_SA_S9_EEENS6_IJNS7_ILi1EEESI_SI_EEESC_SE_Li256ELb1ELb1ELb0ELb0EEENS1_19SingleTileSchedulerILb1ELb0ELb1ELi128EEEEEEEEEvNT_6ParamsE,"",@"SHT_CUDA_INFO"
	.sectionflags	@""
	.align	4


	//----- nvinfo : EIATTR_CUDA_API_VERSION
	.align		4
        /*0000*/ 	.byte	0x04, 0x37
        /*0002*/ 	.short	(.L_790 - .L_789)
.L_789:
        /*0004*/ 	.word	0x00000082


	//----- nvinfo : EIATTR_SW2861232_WAR
	.align		4
.L_790:
        /*0008*/ 	.byte	0x01, 0x35
	.zero		2


	//----- nvinfo : EIATTR_PARAM_CBANK
	.align		4
        /*000c*/ 	.byte	0x04, 0x0a
        /*000e*/ 	.short	(.L_792 - .L_791)
	.align		4
.L_791:
        /*0010*/ 	.word	index@(.nv.constant0._ZN7cutlass13device_kernelIN5flash19enable_sm80_to_sm89INS1_16FlashAttnFwdSm80INS1_25CollectiveMainloopFwdSm80ILi8ELi2ELb0EN4cute5tupleIJNS5_1CILi128EEENS7_ILi64EEENS7_ILi192EEEEEELi192ENS_6half_tEfNS_4arch4Sm80ELb0ELb1ELb0ELb1ELb0ELb1ELb1ELb0EEENS1_21CollectiveEpilogueFwdINS6_IJS8_SA_S9_EEENS6_IJNS7_ILi1EEESI_SI_EEESC_SE_Li256ELb1ELb1ELb0ELb0EEENS1_19SingleTileSchedulerILb1ELb0ELb1ELi128EEEEEEEEEvNT_6ParamsE)
        /*0014*/ 	.short	0x0160
        /*0016*/ 	.short	0x0418


	//----- nvinfo : EIATTR_CBANK_PARAM_SIZE
	.align		4
.L_792:
        /*0018*/ 	.byte	0x03, 0x19
        /*001a*/ 	.short	0x0418


	//----- nvinfo : EIATTR_KPARAM_INFO
	.align		4
        /*001c*/ 	.byte	0x04, 0x17
        /*001e*/ 	.short	(.L_794 - .L_793)
.L_793:
        /*0020*/ 	.word	0x00000000
        /*0024*/ 	.short	0x0000
        /*0026*/ 	.short	0x0000
        /*0028*/ 	.byte	0x00, 0xf0, 0x61, 0x10


	//----- nvinfo : EIATTR_MAXREG_COUNT
	.align		4
.L_794:
        /*002c*/ 	.byte	0x03, 0x1b
        /*002e*/ 	.short	0x00ff


	//----- nvinfo : EIATTR_NUM_BARRIERS
	.align		4
        /*0030*/ 	.byte	0x02, 0x4c
        /*0032*/ 	.byte	0x02
	.zero		1


	//----- nvinfo : EIATTR_MERCURY_ISA_VERSION
	.align		4
        /*0034*/ 	.byte	0x03, 0x5f
        /*0036*/ 	.short	0x0000


	//----- nvinfo : EIATTR_COOP_GROUP_MASK_REGIDS
	.align		4
        /*0038*/ 	.byte	0x04, 0x29
        /*003a*/ 	.short	(.L_796 - .L_795)


	//   ....[0]....
.L_795:
        /*003c*/ 	.word	0xffffffff


	//   ....[1]....
        /*0040*/ 	.word	0xffffffff


	//   ....[2]....
        /*0044*/ 	.word	0xffffffff


	//   ....[3]....
        /*0048*/ 	.word	0xffffffff


	//   ....[4]....
        /*004c*/ 	.word	0xffffffff


	//   ....[5]....
        /*0050*/ 	.word	0xffffffff


	//   ....[6]....
        /*0054*/ 	.word	0xffffffff


	//   ....[7]....
        /*0058*/ 	.word	0xffffffff


	//   ....[8]....
        /*005c*/ 	.word	0xffffffff


	//   ....[9]....
        /*0060*/ 	.word	0xffffffff


	//   ....[10]....
        /*0064*/ 	.word	0xffffffff


	//   ....[11]....
        /*0068*/ 	.word	0xffffffff


	//   ....[12]....
        /*006c*/ 	.word	0xffffffff


	//   ....[13]....
        /*0070*/ 	.word	0xffffffff


	//   ....[14]....
        /*0074*/ 	.word	0xffffffff


	//   ....[15]....
        /*0078*/ 	.word	0xffffffff


	//   ....[16]....
        /*007c*/ 	.word	0xffffffff


	//   ....[17]....
        /*0080*/ 	.word	0xffffffff


	//   ....[18]....
        /*0084*/ 	.word	0xffffffff


	//   ....[19]....
        /*0088*/ 	.word	0xffffffff


	//   ....[20]....
        /*008c*/ 	.word	0xffffffff


	//   ....[21]....
        /*0090*/ 	.word	0xffffffff


	//   ....[22]....
        /*0094*/ 	.word	0xffffffff


	//   ....[23]....
        /*0098*/ 	.word	0xffffffff


	//   ....[24]....
        /*009c*/ 	.word	0xffffffff


	//   ....[25]....
        /*00a0*/ 	.word	0xffffffff


	//   ....[26]....
        /*00a4*/ 	.word	0xffffffff


	//   ....[27]....
        /*00a8*/ 	.word	0xffffffff


	//   ....[28]....
        /*00ac*/ 	.word	0xffffffff


	//   ....[29]....
        /*00b0*/ 	.word	0xffffffff


	//   ....[30]....
        /*00b4*/ 	.word	0xffffffff


	//   ....[31]....
        /*00b8*/ 	.word	0xffffffff


	//   ....[32]....
        /*00bc*/ 	.word	0xffffffff


	//   ....[33]....
        /*00c0*/ 	.word	0xffffffff


	//   ....[34]....
        /*00c4*/ 	.word	0xffffffff


	//   ....[35]....
        /*00c8*/ 	.word	0xffffffff


	//   ....[36]....
        /*00cc*/ 	.word	0xffffffff


	//   ....[37]....
        /*00d0*/ 	.word	0xffffffff


	//   ....[38]....
        /*00d4*/ 	.word	0xffffffff


	//   ....[39]....
        /*00d8*/ 	.word	0xffffffff


	//   ....[40]....
        /*00dc*/ 	.word	0xffffffff


	//   ....[41]....
        /*00e0*/ 	.word	0xffffffff


	//   ....[42]....
        /*00e4*/ 	.word	0xffffffff


	//   ....[43]....
        /*00e8*/ 	.word	0xffffffff


	//   ....[44]....
        /*00ec*/ 	.word	0xffffffff


	//   ....[45]....
        /*00f0*/ 	.word	0xffffffff


	//   ....[46]....
        /*00f4*/ 	.word	0xffffffff


	//   ....[47]....
        /*00f8*/ 	.word	0xffffffff


	//   ....[48]....
        /*00fc*/ 	.word	0xffffffff


	//   ....[49]....
        /*0100*/ 	.word	0xffffffff


	//   ....[50]....
        /*0104*/ 	.word	0xffffffff


	//   ....[51]....
        /*0108*/ 	.word	0xffffffff


	//   ....[52]....
        /*010c*/ 	.word	0xffffffff


	//   ....[53]....
        /*0110*/ 	.word	0xffffffff


	//   ....[54]....
        /*0114*/ 	.word	0xffffffff


	//   ....[55]....
        /*0118*/ 	.word	0xffffffff


	//   ....[56]....
        /*011c*/ 	.word	0xffffffff


	//   ....[57]....
        /*0120*/ 	.word	0xffffffff


	//   ....[58]....
        /*0124*/ 	.word	0xffffffff


	//   ....[59]....
        /*0128*/ 	.word	0xffffffff


	//   ....[60]....
        /*012c*/ 	.word	0xffffffff


	//   ....[61]....
        /*0130*/ 	.word	0xffffffff


	//   ....[62]....
        /*0134*/ 	.word	0xffffffff


	//   ....[63]....
        /*0138*/ 	.word	0xffffffff


	//   ....[64]....
        /*013c*/ 	.word	0xffffffff


	//   ....[65]....
        /*0140*/ 	.word	0xffffffff


	//   ....[66]....
        /*0144*/ 	.word	0xffffffff


	//   ....[67]....
        /*0148*/ 	.word	0xffffffff


	//   ....[68]....
        /*014c*/ 	.word	0xffffffff


	//   ....[69]....
        /*0150*/ 	.word	0xffffffff


	//   ....[70]....
        /*0154*/ 	.word	0xffffffff


	//----- nvinfo : EIATTR_COOP_GROUP_INSTR_OFFSETS
	.align		4
.L_796:
        /*0158*/ 	.byte	0x04, 0x28
        /*015a*/ 	.short	(.L_798 - .L_797)


	//   ....[0]....
.L_797:
        /*015c*/ 	.word	0x00000080


	//   ....[1]....
        /*0160*/ 	.word	0x00006fd0


	//   ....[2]....
        /*0164*/ 	.word	0x000070a0


	//   ....[3]....
        /*0168*/ 	.word	0x000072c0


	//   ....[4]....
        /*016c*/ 	.word	0x000072f0


	//   ....[5]....
        /*0170*/ 	.word	0x00007440


	//   ....[6]....
        /*0174*/ 	.word	0x00007470


	//   ....[7]....
        /*0178*/ 	.word	0x000075c0


	//   ....[8]....
        /*017c*/ 	.word	0x00007600


	//   ....[9]....
        /*0180*/ 	.word	0x00008000


	//   ....[10]....
        /*0184*/ 	.word	0x00008060


	//   ....[11]....
        /*0188*/ 	.word	0x00008090


	//   ....[12]....
        /*018c*/ 	.word	0x000080a0


	//   ....[13]....
        /*0190*/ 	.word	0x000084e0


	//   ....[14]....
        /*0194*/ 	.word	0x000085c0


	//   ....[15]....
        /*0198*/ 	.word	0x00008770


	//   ....[16]....
        /*019c*/ 	.word	0x000087b0


	//   ....[17]....
        /*01a0*/ 	.word	0x0000b510


	//   ....[18]....
        /*01a4*/ 	.word	0x0000b530


	//   ....[19]....
        /*01a8*/ 	.word	0x0000b560


	//   ....[20]....
        /*01ac*/ 	.word	0x0000b570


	//   ....[21]....
        /*01b0*/ 	.word	0x0000b800


	//   ....[22]....
        /*01b4*/ 	.word	0x0000b8e0


	//   ....[23]....
        /*01b8*/ 	.word	0x0000ba90


	//   ....[24]....
        /*01bc*/ 	.word	0x0000bad0


	//   ....[25]....
        /*01c0*/ 	.word	0x0000f8f0


	//   ....[26]....
        /*01c4*/ 	.word	0x0000fad0


	//   ....[27]....
        /*01c8*/ 	.word	0x00010620


	//   ....[28]....
        /*01cc*/ 	.word	0x00010670


	//   ....[29]....
        /*01d0*/ 	.word	0x00010690


	//   ....[30]....
        /*01d4*/ 	.word	0x00010780


	//   ....[31]....
        /*01d8*/ 	.word	0x000127b0


	//   ....[32]....
        /*01dc*/ 	.word	0x00012b00


	//   ....[33]....
        /*01e0*/ 	.word	0x000132e0


	//   ....[34]....
        /*01e4*/ 	.word	0x00013420


	//   ....[35]....
        /*01e8*/ 	.word	0x00013430


	//   ....[36]....
        /*01ec*/ 	.word	0x00013450


	//   ....[37]....
        /*01f0*/ 	.word	0x00016190


	//   ....[38]....
        /*01f4*/ 	.word	0x000161b0


	//   ....[39]....
        /*01f8*/ 	.word	0x000161d0


	//   ....[40]....
        /*01fc*/ 	.word	0x000161f0


	//   ....[41]....
        /*0200*/ 	.word	0x00018ad0


	//   ....[42]....
        /*0204*/ 	.word	0x00018db0


	//   ....[43]....
        /*0208*/ 	.word	0x00019650


	//   ....[44]....
        /*020c*/ 	.word	0x000197e0


	//   ....[45]....
        /*0210*/ 	.word	0x00019810


	//   ....[46]....
        /*0214*/ 	.word	0x00019880


	//   ....[47]....
        /*0218*/ 	.word	0x0001b2a0


	//   ....[48]....
        /*021c*/ 	.word	0x0001b2d0


	//   ....[49]....
        /*0220*/ 	.word	0x0001b310


	//   ....[50]....
        /*0224*/ 	.word	0x0001b320


	//   ....[51]....
        /*0228*/ 	.word	0x0001c840


	//   ....[52]....
        /*022c*/ 	.word	0x0001c870


	//   ....[53]....
        /*0230*/ 	.word	0x0001c8b0


	//   ....[54]....
        /*0234*/ 	.word	0x0001c8f0


	//   ....[55]....
        /*0238*/ 	.word	0x0001cae0


	//   ....[56]....
        /*023c*/ 	.word	0x0001caf0


	//   ....[57]....
        /*0240*/ 	.word	0x0001cc70


	//   ....[58]....
        /*0244*/ 	.word	0x0001cca0


	//   ....[59]....
        /*0248*/ 	.word	0x0001cdf0


	//   ....[60]....
        /*024c*/ 	.word	0x0001ce20


	//   ....[61]....
        /*0250*/ 	.word	0x0001cf70


	//   ....[62]....
        /*0254*/ 	.word	0x0001cf90


	//   ....[63]....
        /*0258*/ 	.word	0x0001d770


	//   ....[64]....
        /*025c*/ 	.word	0x0001d790


	//   ....[65]....
        /*0260*/ 	.word	0x0001d8c0


	//   ....[66]....
        /*0264*/ 	.word	0x0001d8f0


	//   ....[67]....
        /*0268*/ 	.word	0x0001da20


	//   ....[68]....
        /*026c*/ 	.word	0x0001da50


	//   ....[69]....
        /*0270*/ 	.word	0x0001db80


	//   ....[70]....
        /*0274*/ 	.word	0x0001dba0


	//----- nvinfo : EIATTR_EXIT_INSTR_OFFSETS
	.align		4
.L_798:
        /*0278*/ 	.byte	0x04, 0x1c
        /*027a*/ 	.short	(.L_800 - .L_799)


	//   ....[0]....
.L_799:
        /*027c*/ 	.word	0x00000310


	//   ....[1]....
        /*0280*/ 	.word	0x0001cfa0


	//   ....[2]....
        /*0284*/ 	.word	0x0001d070


	//   ....[3]....
        /*0288*/ 	.word	0x0001d0d0


	//   ....[4]....
        /*028c*/ 	.word	0x0001dbb0


	//   ....[5]....
        /*0290*/ 	.word	0x0001dc60


	//   ....[6]....
        /*0294*/ 	.word	0x0001dcc0


	//----- nvinfo : EIATTR_CTAIDZ_USED
	.align		4
.L_800:
        /*0298*/ 	.byte	0x01, 0x04
	.zero		2


	//----- nvinfo : EIATTR_MAX_THREADS
	.align		4
        /*029c*/ 	.byte	0x04, 0x05
        /*029e*/ 	.short	(.L_802 - .L_801)
.L_801:
        /*02a0*/ 	.word	0x00000100
        /*02a4*/ 	.word	0x00000001
        /*02a8*/ 	.word	0x00000001


	//----- nvinfo : EIATTR_CRS_STACK_SIZE
	.align		4
.L_802:
        /*02ac*/ 	.byte	0x04, 0x1e
        /*02ae*/ 	.short	(.L_804 - .L_803)
.L_803:
        /*02b0*/ 	.word	0x00000000
.L_804:


//--------------------- .nv.info._ZN7cutlass13device_kernelIN5flash19enable_sm80_to_sm89INS1_16FlashAttnFwdSm80INS1_25CollectiveMainloopFwdSm80ILi8ELi2ELb1EN4cute5tupleIJNS5_1CILi128EEENS7_ILi96EEENS7_ILi192EEEEEELi192ENS_6half_tEfNS_4arch4Sm80ELb1ELb0ELb0ELb0ELb0ELb0ELb1ELb0EEENS1_21CollectiveEpilogueFwdINS6_IJS8_SA_S9_EEENS6_IJNS7_ILi1EEESI_SI_EEESC_SE_Li256ELb0ELb1ELb0ELb0EEENS1_30DynamicPersistentTileSchedulerILi256ELi256ELb0ELb1ELb0EEEEEEEEEvNT_6ParamsE --------------------------
	.section	.nv.info._ZN7cutlass13device_kernelIN5flash19enable_sm80_to_sm89INS1_16FlashAttnFwdSm80INS1_25CollectiveMainloopFwdSm80ILi8ELi2ELb1EN4cute5tupleIJNS5_1CILi128EEENS7_ILi96EEENS7_ILi192EEEEEELi192ENS_6half_tEfNS_4arch4Sm80ELb1ELb0ELb0ELb0ELb0ELb0ELb1ELb0EEENS1_21CollectiveEpilogueFwdINS6_IJS8_SA_S9_EEENS6_IJNS7_ILi1EEESI_SI_EEESC_SE_Li256ELb0ELb1ELb0ELb0EEENS1_30DynamicPersistentTileSchedulerILi256ELi256ELb0ELb1ELb0EEEEEEEEEvNT_6ParamsE,"",@"SHT_CUDA_INFO"
	.sectionflags	@""
	.align	4


	//----- nvinfo : EIATTR_CUDA_API_VERSION
	.align		4
        /*0000*/ 	.byte	0x04, 0x37
        /*0002*/ 	.short	(.L_806 - .L_805)
.L_805:
        /*0004*/ 	.word	0x00000082


	//----- nvinfo : EIATTR_SW2861232_WAR
	.align		4
.L_806:
        /*0008*/ 	.byte	0x01, 0x35
	.zero		2


	//----- nvinfo : EIATTR_PARAM_CBANK
	.align		4
        /*000c*/ 	.byte	0x04, 0x0a
        /*000e*/ 	.short	(.L_808 - .L_807)
	.align		4
.L_807:
        /*0010*/ 	.word	index@(.nv.constant0._ZN7cutlass13device_kernelIN5flash19enable_sm80_to_sm89INS1_16FlashAttnFwdSm80INS1_25CollectiveMainloopFwdSm80ILi8ELi2ELb1EN4cute5tupleIJNS5_1CILi128EEENS7_ILi96EEENS7_ILi192EEEEEELi192ENS_6half_tEfNS_4arch4Sm80ELb1ELb0ELb0ELb0ELb0ELb0ELb1ELb0EEENS1_21CollectiveEpilogueFwdINS6_IJS8_SA_S9_EEENS6_IJNS7_ILi1EEESI_SI_EEESC_SE_Li256ELb0ELb1ELb0ELb0EEENS1_30DynamicPersistentTileSchedulerILi256ELi256ELb0ELb1ELb0EEEEEEEEEvNT_6ParamsE)
        /*0014*/ 	.short	0x0160
        /*0016*/ 	.short	0x0428


	//----- nvinfo : EIATTR_CBANK_PARAM_SIZE
	.align		4
.L_808:
        /*0018*/ 	.byte	0x03, 0x19
        /*001a*/ 	.short	0x0428


	//----- nvinfo : EIATTR_KPARAM_INFO
	.align		4
        /*001c*/ 	.byte	0x04, 0x17
        /*001e*/ 	.short	(.L_810 - .L_809)
.L_809:
        /*0020*/ 	.word	0x00000000
        /*0024*/ 	.short	0x0000
        /*0026*/ 	.short	0x0000
        /*0028*/ 	.byte	0x00, 0xf0, 0xa1, 0x10


	//----- nvinfo : EIATTR_MAXREG_COUNT
	.align		4
.L_810:
        /*002c*/ 	.byte	0x03, 0x1b
        /*002e*/ 	.short	0x00ff


	//----- nvinfo : EIATTR_NUM_BARRIERS
	.align		4
        /*0030*/ 	.byte	0x02, 0x4c
        /*0032*/ 	.byte	0x06
	.zero		1


	//----- nvinfo : EIATTR_ANNOTATIONS
	.align		4
        /*0034*/ 	.byte	0x04, 0x55
        /*0036*/ 	.short	(.L_812 - .L_811)


	//   ....[0]....
.L_811:
        /* <DEDUP_REMOVED lines=71> */


	//----- nvinfo : EIATTR_MERCURY_ISA_VERSION
	.align		4
.L_812:
        /*0498*/ 	.byte	0x03, 0x5f
        /*049a*/ 	.short	0x0000


	//----- nvinfo : EIATTR_INT_WARP_WIDE_INSTR_OFFSETS
	.align		4
        /*049c*/ 	.byte	0x04, 0x31
        /*049e*/ 	.short	(.L_814 - .L_813)


	//   ....[0]....
.L_813:
        /*04a0*/ 	.word	0x0000dd50


	//   ....[1]....
        /*04a4*/ 	.word	0x0000ddd0


	//----- nvinfo : EIATTR_COOP_GROUP_MASK_REGIDS
	.align		4
.L_814:
        /*04a8*/ 	.byte	0x04, 0x29
        /*04aa*/ 	.short	(.L_816 - .L_815)


	//   ....[0]....
.L_815:
        /*04ac*/ 	.word	0xffffffff


	//   ....[1]....
        /*04b0*/ 	.word	0xffffffff


	//   ....[2]....
        /*04b4*/ 	.word	0xffffffff


	//   ....[3]....
        /*04b8*/ 	.word	0xffffffff


	//   ....[4]....
        /*04bc*/ 	.word	0xffffffff


	//   ....[5]....
        /*04c0*/ 	.word	0xffffffff


	//   ....[6]....
        /*04c4*/ 	.word	0xffffffff


	//   ....[7]....
        /*04c8*/ 	.word	0xffffffff


	//   ....[8]....
        /*04cc*/ 	.word	0xffffffff


	//   ....[9]....
        /*04d0*/ 	.word	0xffffffff


	//   ....[10]....
        /*04d4*/ 	.word	0xffffffff


	//   ....[11]....
        /*04d8*/ 	.word	0xffffffff


	//   ....[12]....
        /*04dc*/ 	.word	0xffffffff


	//   ....[13]....
        /*04e0*/ 	.word	0xffffffff


	//   ....[14]....
        /*04e4*/ 	.word	0xffffffff


	//   ....[15]....
        /*04e8*/ 	.word	0xffffffff


	//   ....[16]....
        /*04ec*/ 	.word	0xffffffff


	//   ....[17]....
        /*04f0*/ 	.word	0xffffffff


	//   ....[18]....
        /*04f4*/ 	.word	0xffffffff


	//   ....[19]....
        /*04f8*/ 	.word	0xffffffff


	//   ....[20]....
        /*04fc*/ 	.word	0xffffffff


	//   ....[21]....
        /*0500*/ 	.word	0xffffffff


	//   ....[22]....
        /*0504*/ 	.word	0xffffffff


	//   ....[23]....
        /*0508*/ 	.word	0xffffffff


	//   ....[24]....
        /*050c*/ 	.word	0xffffffff


	//   ....[25]....
        /*0510*/ 	.word	0xffffffff


	//   ....[26]....
        /*0514*/ 	.word	0xffffffff


	//   ....[27]....
        /*0518*/ 	.word	0xffffffff


	//   ....[28]....
        /*051c*/ 	.word	0xffffffff


	//   ....[29]....
        /*0520*/ 	.word	0xffffffff


	//   ....[30]....
        /*0524*/ 	.word	0xffffffff


	//   ....[31]....
        /*0528*/ 	.word	0xffffffff


	//   ....[32]....
        /*052c*/ 	.word	0xffffffff


	//   ....[33]....
        /*0530*/ 	.word	0xffffffff


	//   ....[34]....
        /*0534*/ 	.word	0xffffffff


	//   ....[35]....
        /*0538*/ 	.word	0xffffffff


	//   ....[36]....
        /*053c*/ 	.word	0xffffffff


	//   ....[37]....
        /*0540*/ 	.word	0xffffffff


	//   ....[38]....
        /*0544*/ 	.word	0xffffffff


	//   ....[39]....
        /*0548*/ 	.word	0xffffffff


	//   ....[40]....
        /*054c*/ 	.word	0xffffffff


	//   ....[41]....
        /*0550*/ 	.word	0xffffffff


	//   ....[42]....
        /*0554*/ 	.word	0xffffffff


	//   ....[43]....
        /*0558*/ 	.word	0xffffffff


	//   ....[44]....
        /*055c*/ 	.word	0xffffffff


	//   ....[45]....
        /*0560*/ 	.word	0xffffffff


	//   ....[46]....
        /*0564*/ 	.word	0xffffffff


	//   ....[47]....
        /*0568*/ 	.word	0xffffffff


	//   ....[48]....
        /*056c*/ 	.word	0xffffffff


	//   ....[49]....
        /*0570*/ 	.word	0xffffffff


	//   ....[50]....
        /*0574*/ 	.word	0xffffffff


	//   ....[51]....
        /*0578*/ 	.word	0xffffffff


	//   ....[52]....
        /*057c*/ 	.word	0xffffffff


	//   ....[53]....
        /*0580*/ 	.word	0xffffffff


	//   ....[54]....
        /*0584*/ 	.word	0xffffffff


	//   ....[55]....
        /*0588*/ 	.word	0xffffffff


	//   ....[56]....
        /*058c*/ 	.word	0xffffffff


	//   ....[57]....
        /*0590*/ 	.word	0xffffffff


	//   ....[58]....
        /*0594*/ 	.word	0xffffffff


	//   ....[59]....
        /*0598*/ 	.word	0xffffffff


	//   ....[60]....
        /*059c*/ 	.word	0xffffffff


	//   ....[61]....
        /*05a0*/ 	.word	0xffffffff


	//   ....[62]....
        /*05a4*/ 	.word	0xffffffff


	//   ....[63]....
        /*05a8*/ 	.word	0xffffffff


	//----- nvinfo : EIATTR_COOP_GROUP_INSTR_OFFSETS
	.align		4
.L_816:
        /*05ac*/ 	.byte	0x04, 0x28
        /*05ae*/ 	.short	(.L_818 - .L_817)


	//   ....[0]....
.L_817:
        /*05b0*/ 	.word	0x00000050


	//   ....[1]....
        /*05b4*/ 	.word	0x00001660


	//   ....[2]....
        /*05b8*/ 	.word	0x00001680


	//   ....[3]....
        /*05bc*/ 	.word	0x000016b0


	//   ....[4]....
        /*05c0*/ 	.word	0x000016d0


	//   ....[5]....
        /*05c4*/ 	.word	0x00001720


	//   ....[6]....
        /*05c8*/ 	.word	0x00001800


	//   ....[7]....
        /*05cc*/ 	.word	0x00001810


	//   ....[8]....
        /*05d0*/ 	.word	0x00001850


	//   ....[9]....
        /*05d4*/ 	.word	0x00003390


	//   ....[10]....
        /*05d8*/ 	.word	0x000033a0


	//   ....[11]....
        /*05dc*/ 	.word	0x00003c50


	//   ....[12]....
        /*05e0*/ 	.word	0x00003e10


	//   ....[13]....
        /*05e4*/ 	.word	0x00003e50


	//   ....[14]....
        /*05e8*/ 	.word	0x00003ec0


	//   ....[15]....
        /*05ec*/ 	.word	0x00006e30


	//   ....[16]....
        /*05f0*/ 	.word	0x00006e60


	//   ....[17]....
        /*05f4*/ 	.word	0x000077f0


	//   ....[18]....
        /*05f8*/ 	.word	0x00007860


	//   ....[19]....
        /*05fc*/ 	.word	0x00007880


	//   ....[20]....
        /*0600*/ 	.word	0x000078a0


	//   ....[21]....
        /*0604*/ 	.word	0x0000b1c0


	//   ....[22]....
        /*0608*/ 	.word	0x0000b250


	//   ....[23]....
        /*060c*/ 	.word	0x0000b260


	//   ....[24]....
        /*0610*/ 	.word	0x0000b2e0


	//   ....[25]....
        /*0614*/ 	.word	0x0000d500


	//   ....[26]....
        /*0618*/ 	.word	0x0000d550


	//   ....[27]....
        /*061c*/ 	.word	0x0000d570


	//   ....[28]....
        /*0620*/ 	.word	0x0000d590


	//   ....[29]....
        /*0624*/ 	.word	0x0000e5b0


	//   ....[30]....
        /*0628*/ 	.word	0x0000e9b0


	//   ....[31]....
        /*062c*/ 	.word	0x0000e9d0


	//   ....[32]....
        /*0630*/ 	.word	0x0000ea00


	//   ....[33]....
        /*0634*/ 	.word	0x0000ea30


	//   ....[34]....
        /*0638*/ 	.word	0x0000ebb0


	//   ....[35]....
        /*063c*/ 	.word	0x0000ebd0


	//   ....[36]....
        /*0640*/ 	.word	0x0000ed90


	//   ....[37]....
        /*0644*/ 	.word	0x0000edc0


	//   ....[38]....
        /*0648*/ 	.word	0x0000eec0


	//   ....[39]....
        /*064c*/ 	.word	0x0000eef0


	//   ....[40]....
        /*0650*/ 	.word	0x0000eff0


	//   ....[41]....
        /*0654*/ 	.word	0x0000f010


	//   ....[42]....
        /*0658*/ 	.word	0x0000f620


	//   ....[43]....
        /*065c*/ 	.word	0x0000f640


	//   ....[44]....
        /*0660*/ 	.word	0x0000f7d0


	//   ....[45]....
        /*0664*/ 	.word	0x0000f7e0


	//   ....[46]....
        /*0668*/ 	.word	0x0000f960


	//   ....[47]....
        /*066c*/ 	.word	0x0000f980


	//   ....[48]....
        /*0670*/ 	.word	0x0000fb00


	//   ....[49]....
        /*0674*/ 	.word	0x0000fb10


	//   ....[50]....
        /*0678*/ 	.word	0x0000fd00


	//   ....[51]....
        /*067c*/ 	.word	0x0000fde0


	//   ....[52]....
        /*0680*/ 	.word	0x0000fe40


	//   ....[53]....
        /*0684*/ 	.word	0x0000fe90


	//   ....[54]....
        /*0688*/ 	.word	0x0000fee0


	//   ....[55]....
        /*068c*/ 	.word	0x0000ff50


	//   ....[56]....
        /*0690*/ 	.word	0x0000ffc0


	//   ....[57]....
        /*0694*/ 	.word	0x00010020


	//   ....[58]....
        /*0698*/ 	.word	0x00010080


	//   ....[59]....
        /*069c*/ 	.word	0x000100e0


	//   ....[60]....
        /*06a0*/ 	.word	0x00010150


	//   ....[61]....
        /*06a4*/ 	.word	0x000101b0


	//   ....[62]....
        /*06a8*/ 	.word	0x00010210


	//   ....[63]....
        /*06ac*/ 	.word	0x00010270


	//----- nvinfo : EIATTR_EXIT_INSTR_OFFSETS
	.align		4
.L_818:
        /*06b0*/ 	.byte	0x04, 0x1c
        /*06b2*/ 	.short	(.L_820 - .L_819)


	//   ....[0]....
.L_819:
        /*06b4*/ 	.word	0x000000a0


	//   ....[1]....
        /*06b8*/ 	.word	0x0000fda0


	//----- nvinfo : EIATTR_MAX_THREADS
	.align		4
.L_820:
        /*06bc*/ 	.byte	0x04, 0x05
        /*06be*/ 	.short	(.L_822 - .L_821)
.L_821:
        /*06c0*/ 	.word	0x00000100
        /*06c4*/ 	.word	0x00000001
        /*06c8*/ 	.word	0x00000001


	//----- nvinfo : EIATTR_CRS_STACK_SIZE
	.align		4
.L_822:
        /*06cc*/ 	.byte	0x04, 0x1e
        /*06ce*/ 	.short	(.L_824 - .L_823)
.L_823:
        /*06d0*/ 	.word	0x00000000
.L_824:


//--------------------- .nv.info._ZN7cutlass13device_kernelIN5flash19enable_sm80_to_sm89INS1_16FlashAttnFwdSm80INS1_25CollectiveMainloopFwdSm80ILi8ELi2ELb1EN4cute5tupleIJNS5_1CILi128EEENS7_ILi96EEENS7_ILi192EEEEEELi192ENS_6half_tEfNS_4arch4Sm80ELb1ELb0ELb0ELb1ELb0ELb0ELb1ELb0EEENS1_21CollectiveEpilogueFwdINS6_IJS8_SA_S9_EEENS6_IJNS7_ILi1EEESI_SI_EEESC_SE_Li256ELb1ELb1ELb0ELb0EEENS1_19SingleTileSchedulerILb1ELb0ELb1ELi128EEEEEEEEEvNT_6ParamsE --------------------------
	.section	.nv.info._ZN7cutlass13device_kernelIN5flash19enable_sm80_to_sm89INS1_16FlashAttnFwdSm80INS1_25CollectiveMainloopFwdSm80ILi8ELi2ELb1EN4cute5tupleIJNS5_1CILi128EEENS7_ILi96EEENS7_ILi192EEEEEELi192ENS_6half_tEfNS_4arch4Sm80ELb1ELb0ELb0ELb1ELb0ELb0ELb1ELb0EEENS1_21CollectiveEpilogueFwdINS6_IJS8_SA_S9_EEENS6_IJNS7_ILi1EEESI_SI_EEESC_SE_Li256ELb1ELb1ELb0ELb0EEENS1_19SingleTileSchedulerILb1ELb0ELb1ELi128EEEEEEEEEvNT_6ParamsE,"",@"SHT_CUDA_INFO"
	.sectionflags	@""
	.align	4


	//----- nvinfo : EIATTR_CUDA_API_VERSION
	.align		4
        /*0000*/ 	.byte	0x04, 0x37
        /*0002*/ 	.short	(.L_826 - .L_825)
.L_825:
        /*0004*/ 	.word	0x00000082


	//----- nvinfo : EIATTR_SW2861232_WAR
	.align		4
.L_826:
        /*0008*/ 	.byte	0x01, 0x35
	.zero		2


	//----- nvinfo : EIATTR_PARAM_CBANK
	.align		4
        /*000c*/ 	.byte	0x04, 0x0a
        /*000e*/ 	.short	(.L_828 - .L_827)
	.align		4
.L_827:
        /*0010*/ 	.word	index@(.nv.constant0._ZN7cutlass13device_kernelIN5flash19enable_sm80_to_sm89INS1_16FlashAttnFwdSm80INS1_25CollectiveMainloopFwdSm80ILi8ELi2ELb1EN4cute5tupleIJNS5_1CILi128EEENS7_ILi96EEENS7_ILi192EEEEEELi192ENS_6half_tEfNS_4arch4Sm80ELb1ELb0ELb0ELb1ELb0ELb0ELb1ELb0EEENS1_21CollectiveEpilogueFwdINS6_IJS8_SA_S9_EEENS6_IJNS7_ILi1EEESI_SI_EEESC_SE_Li256ELb1ELb1ELb0ELb0EEENS1_19SingleTileSchedulerILb1ELb0ELb1ELi128EEEEEEEEEvNT_6ParamsE)
        /*0014*/ 	.short	0x0160
        /*0016*/ 	.short	0x0418


	//----- nvinfo : EIATTR_CBANK_PARAM_SIZE
	.align		4
.L_828:
        /*0018*/ 	.byte	0x03, 0x19
        /*001a*/ 	.short	0x0418


	//----- nvinfo : EIATTR_KPARAM_INFO
	.align		4
        /*001c*/ 	.byte	0x04, 0x17
        /*001e*/ 	.short	(.L_830 - .L_829)
.L_829:
        /*0020*/ 	.word	0x00000000
        /*0024*/ 	.short	0x0000
        /*0026*/ 	.short	0x0000
        /*0028*/ 	.byte	0x00, 0xf0, 0x61, 0x10


	//----- nvinfo : EIATTR_MAXREG_COUNT
	.align		4
.L_830:
        /*002c*/ 	.byte	0x03, 0x1b
        /*002e*/ 	.short	0x00ff


	//----- nvinfo : EIATTR_NUM_BARRIERS
	.align		4
        /*0030*/ 	.byte	0x02, 0x4c
        /*0032*/ 	.byte	0x02
	.zero		1


	//----- nvinfo : EIATTR_ANNOTATIONS
	.align		4
        /*0034*/ 	.byte	0x04, 0x55
        /*0036*/ 	.short	(.L_832 - .L_831)


	//   ....[0]....
.L_831:
        /* <DEDUP_REMOVED lines=24> */


	//----- nvinfo : EIATTR_MERCURY_ISA_VERSION
	.align		4
.L_832:
        /*01a8*/ 	.byte	0x03, 0x5f
        /*01aa*/ 	.short	0x0000


	//----- nvinfo : EIATTR_COOP_GROUP_MASK_REGIDS
	.align		4
        /*01ac*/ 	.byte	0x04, 0x29
        /*01ae*/ 	.short	(.L_834 - .L_833)


	//   ....[0]....
.L_833:
        /*01b0*/ 	.word	0xffffffff


	//   ....[1]....
        /*01b4*/ 	.word	0xffffffff


	//   ....[2]....
        /*01b8*/ 	.word	0xffffffff


	//   ....[3]....
        /*01bc*/ 	.word	0xffffffff


	//   ....[4]....
        /*01c0*/ 	.word	0xffffffff


	//   ....[5]....
        /*01c4*/ 	.word	0xffffffff


	//   ....[6]....
        /*01c8*/ 	.word	0xffffffff


	//   ....[7]....
        /*01cc*/ 	.word	0xffffffff


	//   ....[8]....
        /*01d0*/ 	.word	0xffffffff


	//   ....[9]....
        /*01d4*/ 	.word	0xffffffff


	//   ....[10]....
        /*01d8*/ 	.word	0xffffffff


	//   ....[11]....
        /*01dc*/ 	.word	0xffffffff


	//   ....[12]....
        /*01e0*/ 	.word	0xffffffff


	//   ....[13]....
        /*01e4*/ 	.word	0xffffffff


	//   ....[14]....
        /*01e8*/ 	.word	0xffffffff


	//   ....[15]....
        /*01ec*/ 	.word	0xffffffff


	//   ....[16]....
        /*01f0*/ 	.word	0xffffffff


	//   ....[17]....
        /*01f4*/ 	.word	0xffffffff


	//   ....[18]....
        /*01f8*/ 	.word	0xffffffff


	//   ....[19]....
        /*01fc*/ 	.word	0xffffffff


	//   ....[20]....
        /*0200*/ 	.word	0xffffffff


	//   ....[21]....
        /*0204*/ 	.word	0xffffffff


	//   ....[22]....
        /*0208*/ 	.word	0xffffffff


	//   ....[23]....
        /*020c*/ 	.word	0xffffffff


	//   ....[24]....
        /*0210*/ 	.word	0xffffffff


	//   ....[25]....
        /*0214*/ 	.word	0xffffffff


	//   ....[26]....
        /*0218*/ 	.word	0xffffffff


	//   ....[27]....
        /*021c*/ 	.word	0xffffffff


	//   ....[28]....
        /*0220*/ 	.word	0xffffffff


	//   ....[29]....
        /*0224*/ 	.word	0xffffffff


	//   ....[30]....
        /*0228*/ 	.word	0xffffffff


	//   ....[31]....
        /*022c*/ 	.word	0xffffffff


	//   ....[32]....
        /*0230*/ 	.word	0xffffffff


	//   ....[33]....
        /*0234*/ 	.word	0xffffffff


	//   ....[34]....
        /*0238*/ 	.word	0xffffffff


	//   ....[35]....
        /*023c*/ 	.word	0xffffffff


	//   ....[36]....
        /*0240*/ 	.word	0xffffffff


	//   ....[37]....
        /*0244*/ 	.word	0xffffffff


	//   ....[38]....
        /*0248*/ 	.word	0xffffffff


	//   ....[39]....
        /*024c*/ 	.word	0xffffffff


	//   ....[40]....
        /*0250*/ 	.word	0xffffffff


	//   ....[41]....
        /*0254*/ 	.word	0xffffffff


	//   ....[42]....
        /*0258*/ 	.word	0xffffffff


	//   ....[43]....
        /*025c*/ 	.word	0xffffffff


	//   ....[44]....
        /*0260*/ 	.word	0xffffffff


	//   ....[45]....
        /*0264*/ 	.word	0xffffffff


	//   ....[46]....
        /*0268*/ 	.word	0xffffffff


	//   ....[47]....
        /*026c*/ 	.word	0xffffffff


	//   ....[48]....
        /*0270*/ 	.word	0xffffffff


	//----- nvinfo : EIATTR_COOP_GROUP_INSTR_OFFSETS
	.align		4
.L_834:
        /*0274*/ 	.byte	0x04, 0x28
        /*0276*/ 	.short	(.L_836 - .L_835)


	//   ....[0]....
.L_835:
        /*0278*/ 	.word	0x00000090


	//   ....[1]....
        /*027c*/ 	.word	0x000011d0


	//   ....[2]....
        /*0280*/ 	.word	0x00001210


	//   ....[3]....
        /*0284*/ 	.word	0x00001350


	//   ....[4]....
        /*0288*/ 	.word	0x00001390


	//   ....[5]....
        /*028c*/ 	.word	0x00001490


	//   ....[6]....
        /*0290*/ 	.word	0x00001510


	//   ....[7]....
        /*0294*/ 	.word	0x00001540


	//   ....[8]....
        /*0298*/ 	.word	0x00001560


	//   ....[9]....
        /*029c*/ 	.word	0x00003410


	//   ....[10]....
        /*02a0*/ 	.word	0x00003420


	//   ....[11]....
        /*02a4*/ 	.word	0x00003db0


	//   ....[12]....
        /*02a8*/ 	.word	0x00003ef0


	//   ....[13]....
        /*02ac*/ 	.word	0x00003f00


	//   ....[14]....
        /*02b0*/ 	.word	0x00003f50


	//   ....[15]....
        /*02b4*/ 	.word	0x00007560


	//   ....[16]....
        /*02b8*/ 	.word	0x00007570


	//   ....[17]....
        /*02bc*/ 	.word	0x00007ec0


	//   ....[18]....
        /*02c0*/ 	.word	0x00007ff0


	//   ....[19]....
        /*02c4*/ 	.word	0x00008000


	//   ....[20]....
        /*02c8*/ 	.word	0x00008060


	//   ....[21]....
        /*02cc*/ 	.word	0x0000bca0


	//   ....[22]....
        /*02d0*/ 	.word	0x0000bcd0


	//   ....[23]....
        /*02d4*/ 	.word	0x0000bcf0


	//   ....[24]....
        /*02d8*/ 	.word	0x0000bd10


	//   ....[25]....
        /*02dc*/ 	.word	0x0000df50


	//   ....[26]....
        /*02e0*/ 	.word	0x0000df60


	//   ....[27]....
        /*02e4*/ 	.word	0x0000df90


	//   ....[28]....
        /*02e8*/ 	.word	0x0000dfa0


	//   ....[29]....
        /*02ec*/ 	.word	0x0000f510


	//   ....[30]....
        /*02f0*/ 	.word	0x0000f560


	//   ....[31]....
        /*02f4*/ 	.word	0x0000f590


	//   ....[32]....
        /*02f8*/ 	.word	0x0000f5b0


	//   ....[33]....
        /*02fc*/ 	.word	0x0000f790


	//   ....[34]....
        /*0300*/ 	.word	0x0000f7a0


	//   ....[35]....
        /*0304*/ 	.word	0x0000f920


	//   ....[36]....
        /*0308*/ 	.word	0x0000f950


	//   ....[37]....
        /*030c*/ 	.word	0x0000faa0


	//   ....[38]....
        /*0310*/ 	.word	0x0000fad0


	//   ....[39]....
        /*0314*/ 	.word	0x0000fc20


	//   ....[40]....
        /*0318*/ 	.word	0x0000fc40


	//   ....[41]....
        /*031c*/ 	.word	0x00010440


	//   ....[42]....
        /*0320*/ 	.word	0x00010460


	//   ....[43]....
        /*0324*/ 	.word	0x000105b0


	//   ....[44]....
        /*0328*/ 	.word	0x000105e0


	//   ....[45]....
        /*032c*/ 	.word	0x00010710


	//   ....[46]....
        /*0330*/ 	.word	0x00010740


	//   ....[47]....
        /*0334*/ 	.word	0x00010870


	//   ....[48]....
        /*0338*/ 	.word	0x00010890


	//----- nvinfo : EIATTR_EXIT_INSTR_OFFSETS
	.align		4
.L_836:
        /*033c*/ 	.byte	0x04, 0x1c
        /*033e*/ 	.short	(.L_838 - .L_837)


	//   ....[0]....
.L_837:
        /*0340*/ 	.word	0x00000350


	//   ....[1]....
        /*0344*/ 	.word	0x0000fc50


	//   ....[2]....
        /*0348*/ 	.word	0x0000fd20


	//   ....[3]....
        /*034c*/ 	.word	0x0000fd80


	//   ....[4]....
        /*0350*/ 	.word	0x000108a0


	//   ....[5]....
        /*0354*/ 	.word	0x00010950


	//   ....[6]....
        /*0358*/ 	.word	0x000109b0


	//----- nvinfo : EIATTR_CTAIDZ_USED
	.align		4
.L_838:
        /*035c*/ 	.byte	0x01, 0x04
	.zero		2


	//----- nvinfo : EIATTR_MAX_THREADS
	.align		4
        /*0360*/ 	.byte	0x04, 0x05
        /*0362*/ 	.short	(.L_840 - .L_839)
.L_839:
        /*0364*/ 	.word	0x00000100
        /*0368*/ 	.word	0x00000001
        /*036c*/ 	.word	0x00000001


	//----- nvinfo : EIATTR_CRS_STACK_SIZE
	.align		4
.L_840:
        /*0370*/ 	.byte	0x04, 0x1e
        /*0372*/ 	.short	(.L_842 - .L_841)
.L_841:
        /*0374*/ 	.word	0x00000000
.L_842:


//--------------------- .nv.info._ZN7cutlass13device_kernelIN5flash19enable_sm80_to_sm89INS1_16FlashAttnFwdSm80INS1_25CollectiveMainloopFwdSm80ILi8ELi2ELb0EN4cute5tupleIJNS5_1CILi128EEENS7_ILi64EEENS7_ILi192EEEEEELi192ENS_6half_tEfNS_4arch4Sm80ELb1ELb0ELb0ELb1ELb0ELb1ELb1ELb0EEENS1_21CollectiveEpilogueFwdINS6_IJS8_SA_S9_EEENS6_IJNS7_ILi1EEESI_SI_EEESC_SE_Li256ELb1ELb1ELb0ELb0EEENS1_19SingleTileSchedulerILb1ELb0ELb1ELi128EEEEEEEEEvNT_6ParamsE --------------------------
	.section	.nv.info._ZN7cutlass13device_kernelIN5flash19enable_sm80_to_sm89INS1_16FlashAttnFwdSm80INS1_25CollectiveMainloopFwdSm80ILi8ELi2ELb0EN4cute5tupleIJNS5_1CILi128EEENS7_ILi64EEENS7_ILi192EEEEEELi192ENS_6half_tEfNS_4arch4Sm80ELb1ELb0ELb0ELb1ELb0ELb1ELb1ELb0EEENS1_21CollectiveEpilogueFwdINS6_IJS8_SA_S9_EEENS6_IJNS7_ILi1EEESI_SI_EEESC_SE_Li256ELb1ELb1ELb0ELb0EEENS1_19SingleTileSchedulerILb1ELb0ELb1ELi128EEEEEEEEEvNT_6ParamsE,"",@"SHT_CUDA_INFO"
	.sectionflags	@""
	.align	4


	//----- nvinfo : EIATTR_CUDA_API_VERSION
	.align		4
        /*0000*/ 	.byte	0x04, 0x37
        /*0002*/ 	.short	(.L_844 - .L_843)
.L_843:
        /*0004*/ 	.word	0x00000082


	//----- nvinfo : EIATTR_SW2861232_WAR
	.align		4
.L_844:
        /*0008*/ 	.byte	0x01, 0x35
	.zero		2


	//----- nvinfo : EIATTR_PARAM_CBANK
	.align		4
        /*000c*/ 	.byte	0x04, 0x0a
        /*000e*/ 	.short	(.L_846 - .L_845)
	.align		4
.L_845:
        /*0010*/ 	.word	index@(.nv.constant0._ZN7cutlass13device_kernelIN5flash19enable_sm80_to_sm89INS1_16FlashAttnFwdSm80INS1_25CollectiveMainloopFwdSm80ILi8ELi2ELb0EN4cute5tupleIJNS5_1CILi128EEENS7_ILi64EEENS7_ILi192EEEEEELi192ENS_6half_tEfNS_4arch4Sm80ELb1ELb0ELb0ELb1ELb0ELb1ELb1ELb0EEENS1_21CollectiveEpilogueFwdINS6_IJS8_SA_S9_EEENS6_IJNS7_ILi1EEESI_SI_EEESC_SE_Li256ELb1ELb1ELb0ELb0EEENS1_19SingleTileSchedulerILb1ELb0ELb1ELi128EEEEEEEEEvNT_6ParamsE)
        /*0014*/ 	.short	0x0160
        /*0016*/ 	.short	0x0418


	//----- nvinfo : EIATTR_CBANK_PARAM_SIZE
	.align		4
.L_846:
        /*0018*/ 	.byte	0x03, 0x19
        /*001a*/ 	.short	0x0418


	//----- nvinfo : EIATTR_KPARAM_INFO
	.align		4
        /*001c*/ 	.byte	0x04, 0x17
        /*001e*/ 	.short	(.L_848 - .L_847)
.L_847:
        /*0020*/ 	.word	0x00000000
        /*0024*/ 	.short	0x0000
        /*0026*/ 	.short	0x0000
        /*0028*/ 	.byte	0x00, 0xf0, 0x61, 0x10


	//----- nvinfo : EIATTR_MAXREG_COUNT
	.align		4
.L_848:
        /*002c*/ 	.byte	0x03, 0x1b
        /*002e*/ 	.short	0x00ff


	//----- nvinfo : EIATTR_NUM_BARRIERS
	.align		4
        /*0030*/ 	.byte	0x02, 0x4c
        /*0032*/ 	.byte	0x02
	.zero		1


	//----- nvinfo : EIATTR_MERCURY_ISA_VERSION
	.align		4
        /*0034*/ 	.byte	0x03, 0x5f
        /*0036*/ 	.short	0x0000


	//----- nvinfo : EIATTR_COOP_GROUP_MASK_REGIDS
	.align		4
        /*0038*/ 	.byte	0x04, 0x29
        /*003a*/ 	.short	(.L_850 - .L_849)


	//   ....[0]....
.L_849:
        /*003c*/ 	.word	0xffffffff


	//   ....[1]....
        /*0040*/ 	.word	0xffffffff


	//   ....[2]....
        /*0044*/ 	.word	0xffffffff


	//   ....[3]....
        /*0048*/ 	.word	0xffffffff


	//   ....[4]....
        /*004c*/ 	.word	0xffffffff


	//   ....[5]....
        /*0050*/ 	.word	0xffffffff


	//   ....[6]....
        /*0054*/ 	.word	0xffffffff


	//   ....[7]....
        /*0058*/ 	.word	0xffffffff


	//   ....[8]....
        /*005c*/ 	.word	0xffffffff


	//   ....[9]....
        /*0060*/ 	.word	0xffffffff


	//   ....[10]....
        /*0064*/ 	.word	0xffffffff


	//   ....[11]....
        /*0068*/ 	.word	0xffffffff


	//   ....[12]....
        /*006c*/ 	.word	0xffffffff


	//   ....[13]....
        /*0070*/ 	.word	0xffffffff


	//   ....[14]....
        /*0074*/ 	.word	0xffffffff


	//   ....[15]....
        /*0078*/ 	.word	0xffffffff


	//   ....[16]....
        /*007c*/ 	.word	0xffffffff


	//   ....[17]....
        /*0080*/ 	.word	0xffffffff


	//   ....[18]....
        /*0084*/ 	.word	0xffffffff


	//   ....[19]....
        /*0088*/ 	.word	0xffffffff


	//   ....[20]....
        /*008c*/ 	.word	0xffffffff


	//   ....[21]....
        /*0090*/ 	.word	0xffffffff


	//   ....[22]....
        /*0094*/ 	.word	0xffffffff


	//   ....[23]....
        /*0098*/ 	.word	0xffffffff


	//   ....[24]....
        /*009c*/ 	.word	0xffffffff


	//   ....[25]....
        /*00a0*/ 	.word	0xffffffff


	//   ....[26]....
        /*00a4*/ 	.word	0xffffffff


	//   ....[27]....
        /*00a8*/ 	.word	0xffffffff


	//   ....[28]....
        /*00ac*/ 	.word	0xffffffff


	//   ....[29]....
        /*00b0*/ 	.word	0xffffffff


	//   ....[30]....
        /*00b4*/ 	.word	0xffffffff


	//   ....[31]....
        /*00b8*/ 	.word	0xffffffff


	//   ....[32]....
        /*00bc*/ 	.word	0xffffffff


	//   ....[33]....
        /*00c0*/ 	.word	0xffffffff


	//   ....[34]....
        /*00c4*/ 	.word	0xffffffff


	//   ....[35]....
        /*00c8*/ 	.word	0xffffffff


	//   ....[36]....
        /*00cc*/ 	.word	0xffffffff


	//   ....[37]....
        /*00d0*/ 	.word	0xffffffff


	//   ....[38]....
        /*00d4*/ 	.word	0xffffffff


	//   ....[39]....
        /*00d8*/ 	.word	0xffffffff


	//   ....[40]....
        /*00dc*/ 	.word	0xffffffff


	//   ....[41]....
        /*00e0*/ 	.word	0xffffffff


	//   ....[42]....
        /*00e4*/ 	.word	0xffffffff


	//   ....[43]....
        /*00e8*/ 	.word	0xffffffff


	//   ....[44]....
        /*00ec*/ 	.word	0xffffffff


	//   ....[45]....
        /*00f0*/ 	.word	0xffffffff


	//   ....[46]....
        /*00f4*/ 	.word	0xffffffff


	//   ....[47]....
        /*00f8*/ 	.word	0xffffffff


	//   ....[48]....
        /*00fc*/ 	.word	0xffffffff


	//   ....[49]....
        /*0100*/ 	.word	0xffffffff


	//   ....[50]....
        /*0104*/ 	.word	0xffffffff


	//   ....[51]....
        /*0108*/ 	.word	0xffffffff


	//   ....[52]....
        /*010c*/ 	.word	0xffffffff


	//   ....[53]....
        /*0110*/ 	.word	0xffffffff


	//   ....[54]....
        /*0114*/ 	.word	0xffffffff


	//   ....[55]....
        /*0118*/ 	.word	0xffffffff


	//   ....[56]....
        /*011c*/ 	.word	0xffffffff


	//   ....[57]....
        /*0120*/ 	.word	0xffffffff


	//   ....[58]....
        /*0124*/ 	.word	0xffffffff


	//   ....[59]....
        /*0128*/ 	.word	0xffffffff


	//   ....[60]....
        /*012c*/ 	.word	0xffffffff


	//   ....[61]....
        /*0130*/ 	.word	0xffffffff


	//   ....[62]....
        /*0134*/ 	.word	0xffffffff


	//   ....[63]....
        /*0138*/ 	.word	0xffffffff


	//   ....[64]....
        /*013c*/ 	.word	0xffffffff


	//----- nvinfo : EIATTR_COOP_GROUP_INSTR_OFFSETS
	.align		4
.L_850:
        /*0140*/ 	.byte	0x04, 0x28
        /*0142*/ 	.short	(.L_852 - .L_851)


	//   ....[0]....
.L_851:
        /*0144*/ 	.word	0x00000080


	//   ....[1]....
        /*0148*/ 	.word	0x00006b30


	//   ....[2]....
        /*014c*/ 	.word	0x00006b90


	//   ....[3]....
        /*0150*/ 	.word	0x00006d60


	//   ....[4]....
        /*0154*/ 	.word	0x00006d90


	//   ....[5]....
        /*0158*/ 	.word	0x00006ed0


	//   ....[6]....
        /*015c*/ 	.word	0x00006f00


	//   ....[7]....
        /*0160*/ 	.word	0x00007030


	//   ....[8]....
        /*0164*/ 	.word	0x00007070


	//   ....[9]....
        /*0168*/ 	.word	0x00007a10


	//   ....[10]....
        /*016c*/ 	.word	0x00007ac0


	//   ....[11]....
        /*0170*/ 	.word	0x00007af0


	//   ....[12]....
        /*0174*/ 	.word	0x00007b00


	//   ....[13]....
        /*0178*/ 	.word	0x00007f40


	//   ....[14]....
        /*017c*/ 	.word	0x00008020


	//   ....[15]....
        /*0180*/ 	.word	0x000081d0


	//   ....[16]....
        /*0184*/ 	.word	0x00008210


	//   ....[17]....
        /*0188*/ 	.word	0x0000af60


	//   ....[18]....
        /*018c*/ 	.word	0x0000af80


	//   ....[19]....
        /*0190*/ 	.word	0x0000afb0


	//   ....[20]....
        /*0194*/ 	.word	0x0000afc0


	//   ....[21]....
        /*0198*/ 	.word	0x0000b250


	//   ....[22]....
        /*019c*/ 	.word	0x0000b330


	//   ....[23]....
        /*01a0*/ 	.word	0x0000b4e0


	//   ....[24]....
        /*01a4*/ 	.word	0x0000b520


	//   ....[25]....
        /*01a8*/ 	.word	0x0000f2d0


	//   ....[26]....
        /*01ac*/ 	.word	0x0000f3b0


	//   ....[27]....
        /*01b0*/ 	.word	0x0000fa40


	//   ....[28]....
        /*01b4*/ 	.word	0x0000fb00


	//   ....[29]....
        /*01b8*/ 	.word	0x0000fb10


	//   ....[30]....
        /*01bc*/ 	.word	0x0000fb40


	//   ....[31]....
        /*01c0*/ 	.word	0x00011ad0


	//   ....[32]....
        /*01c4*/ 	.word	0x00011b00


	//   ....[33]....
        /*01c8*/ 	.word	0x00012270


	//   ....[34]....
        /*01cc*/ 	.word	0x00012290


	//   ....[35]....
        /*01d0*/ 	.word	0x000122b0


	//   ....[36]....
        /*01d4*/ 	.word	0x000122d0


	//   ....[37]....
        /*01d8*/ 	.word	0x00014e60


	//   ....[38]....
        /*01dc*/ 	.word	0x00014e80


	//   ....[39]....
        /*01e0*/ 	.word	0x00014ea0


	//   ....[40]....
        /*01e4*/ 	.word	0x00014ec0


	//   ....[41]....
        /*01e8*/ 	.word	0x00016900


	//   ....[42]....
        /*01ec*/ 	.word	0x00016930


	//   ....[43]....
        /*01f0*/ 	.word	0x00016970


	//   ....[44]....
        /*01f4*/ 	.word	0x00016980


	//   ....[45]....
        /*01f8*/ 	.word	0x00017e90


	//   ....[46]....
        /*01fc*/ 	.word	0x00017ed0


	//   ....[47]....
        /*0200*/ 	.word	0x00017f10


	//   ....[48]....
        /*0204*/ 	.word	0x00017f50


	//   ....[49]....
        /*0208*/ 	.word	0x00018140


	//   ....[50]....
        /*020c*/ 	.word	0x00018150


	//   ....[51]....
        /*0210*/ 	.word	0x000182d0


	//   ....[52]....
        /*0214*/ 	.word	0x00018300


	//   ....[53]....
        /*0218*/ 	.word	0x00018450


	//   ....[54]....
        /*021c*/ 	.word	0x00018480


	//   ....[55]....
        /*0220*/ 	.word	0x000185d0


	//   ....[56]....
        /*0224*/ 	.word	0x000185f0


	//   ....[57]....
        /*0228*/ 	.word	0x00018dd0


	//   ....[58]....
        /*022c*/ 	.word	0x00018df0


	//   ....[59]....
        /*0230*/ 	.word	0x00018f20


	//   ....[60]....
        /*0234*/ 	.word	0x00018f50


	//   ....[61]....
        /*0238*/ 	.word	0x00019080


	//   ....[62]....
        /*023c*/ 	.word	0x000190b0


	//   ....[63]....
        /*0240*/ 	.word	0x000191e0


	//   ....[64]....
        /*0244*/ 	.word	0x00019200


	//----- nvinfo : EIATTR_EXIT_INSTR_OFFSETS
	.align		4
.L_852:
        /*0248*/ 	.byte	0x04, 0x1c
        /*024a*/ 	.short	(.L_854 - .L_853)


	//   ....[0]....
.L_853:
        /*024c*/ 	.word	0x00000330


	//   ....[1]....
        /*0250*/ 	.word	0x00018600


	//   ....[2]....
        /*0254*/ 	.word	0x000186d0


	//   ....[3]....
        /*0258*/ 	.word	0x00018730


	//   ....[4]....
        /*025c*/ 	.word	0x00019210


	//   ....[5]....
        /*0260*/ 	.word	0x000192c0


	//   ....[6]....
        /*0264*/ 	.word	0x00019320


	//----- nvinfo : EIATTR_CTAIDZ_USED
	.align		4
.L_854:
        /*0268*/ 	.byte	0x01, 0x04
	.zero		2


	//----- nvinfo : EIATTR_MAX_THREADS
	.align		4
        /*026c*/ 	.byte	0x04, 0x05
        /*026e*/ 	.short	(.L_856 - .L_855)
.L_855:
        /*0270*/ 	.word	0x00000100
        /*0274*/ 	.word	0x00000001
        /*0278*/ 	.word	0x00000001


	//----- nvinfo : EIATTR_CRS_STACK_SIZE
	.align		4
.L_856:
        /*027c*/ 	.byte	0x04, 0x1e
        /*027e*/ 	.short	(.L_858 - .L_857)
.L_857:
        /*0280*/ 	.word	0x00000000
.L_858:


//--------------------- .nv.callgraph             --------------------------
	.section	.nv.callgraph,"",@"SHT_CUDA_CALLGRAPH"
	.align	4
	.sectionentsize	8
	.align		4
        /*0000*/ 	.word	0x00000000
	.align		4
        /*0004*/ 	.word	0xffffffff
	.align		4
        /*0008*/ 	.word	0x00000000
	.align		4
        /*000c*/ 	.word	0xfffffffe
	.align		4
        /*0010*/ 	.word	0x00000000
	.align		4
        /*0014*/ 	.word	0xfffffffd
	.align		4
        /*0018*/ 	.word	0x00000000
	.align		4
        /*001c*/ 	.word	0xfffffffc


//--------------------- .nv.rel.action            --------------------------
	.section	.nv.rel.action,"",@"SHT_CUDA_RELOCINFO"
	.align	8
	.sectionentsize	8
        /*0000*/ 	.byte	0x73, 0x00, 0x00, 0x00, 0x00, 0x00, 0x00, 0x00, 0x00, 0x00, 0x00, 0x11, 0x25, 0x00, 0x05, 0x36


//--------------------- .nv.constant4             --------------------------
	.section	.nv.constant4,"a",@progbits
	.align	8
	.align		8
.nv.constant4:
        /*0000*/ 	.dword	_ZN77_INTERNAL_8241b919_41_flash_fwd_hdim192_fp16_softcapall_sm80_cu_93b96ec2_36514cuda3std3__45__cpo5beginE
	.align		8
        /*0008*/ 	.dword	_ZN77_INTERNAL_8241b919_41_flash_fwd_hdim192_fp16_softcapall_sm80_cu_93b96ec2_36514cuda3std3__45__cpo3endE
	.align		8
        /*0010*/ 	.dword	_ZN77_INTERNAL_8241b919_41_flash_fwd_hdim192_fp16_softcapall_sm80_cu_93b96ec2_36514cuda3std3__45__cpo6cbeginE
	.align		8
        /*0018*/ 	.dword	_ZN77_INTERNAL_8241b919_41_flash_fwd_hdim192_fp16_softcapall_sm80_cu_93b96ec2_36514cuda3std3__45__cpo4cendE
	.align		8
        /*0020*/ 	.dword	_ZN77_INTERNAL_8241b919_41_flash_fwd_hdim192_fp16_softcapall_sm80_cu_93b96ec2_36514cuda3std3__479_GLOBAL__N__8241b919_41_flash_fwd_hdim192_fp16_softcapall_sm80_cu_93b96ec2_36516ignoreE
	.align		8
        /*0028*/ 	.dword	_ZN77_INTERNAL_8241b919_41_flash_fwd_hdim192_fp16_softcapall_sm80_cu_93b96ec2_36514cuda3std3__419piecewise_constructE
	.align		8
        /*0030*/ 	.dword	_ZN77_INTERNAL_8241b919_41_flash_fwd_hdim192_fp16_softcapall_sm80_cu_93b96ec2_36514cuda3std3__48in_placeE
	.align		8
        /*0038*/ 	.dword	_ZN77_INTERNAL_8241b919_41_flash_fwd_hdim192_fp16_softcapall_sm80_cu_93b96ec2_36514cuda3std6ranges3__45__cpo4swapE
	.align		8
        /*0040*/ 	.dword	_ZN77_INTERNAL_8241b919_41_flash_fwd_hdim192_fp16_softcapall_sm80_cu_93b96ec2_36514cuda3std6ranges3__45__cpo9iter_moveE
	.align		8
        /*0048*/ 	.dword	_ZN77_INTERNAL_8241b919_41_flash_fwd_hdim192_fp16_softcapall_sm80_cu_93b96ec2_36514cute7productE
	.align		8
        /*0050*/ 	.dword	_ZN77_INTERNAL_8241b919_41_flash_fwd_hdim192_fp16_softcapall_sm80_cu_93b96ec2_36514cute1_E


//--------------------- .nv.constant0._ZN7cutlass13device_kernelIN5flash19enable_sm80_to_sm89INS1_16FlashAttnFwdSm80INS1_25CollectiveMainloopFwdSm80ILi8ELi1ELb1EN4cute5tupleIJNS5_1CILi128EEENS7_ILi96EEENS7_ILi192EEEEEELi192ENS_6half_tEfNS_4arch4Sm80ELb0ELb0ELb1ELb0ELb0ELb0ELb1ELb0EEENS1_21CollectiveEpilogueFwdINS6_IJS8_SA_S9_EEENS6_IJNS7_ILi1EEESI_SI_EEESC_SE_Li256ELb0ELb1ELb0ELb0EEENS1_19SingleTileSchedulerILb0ELb0ELb1ELi128EEEEEEEEEvNT_6ParamsE --------------------------
	.section	.nv.constant0._ZN7cutlass13device_kernelIN5flash19enable_sm80_to_sm89INS1_16FlashAttnFwdSm80INS1_25CollectiveMainloopFwdSm80ILi8ELi1ELb1EN4cute5tupleIJNS5_1CILi128EEENS7_ILi96EEENS7_ILi192EEEEEELi192ENS_6half_tEfNS_4arch4Sm80ELb0ELb0ELb1ELb0ELb0ELb0ELb1ELb0EEENS1_21CollectiveEpilogueFwdINS6_IJS8_SA_S9_EEENS6_IJNS7_ILi1EEESI_SI_EEESC_SE_Li256ELb0ELb1ELb0ELb0EEENS1_19SingleTileSchedulerILb0ELb0ELb1ELi128EEEEEEEEEvNT_6ParamsE,"a",@progbits
	.sectionflags	@""
	.align	4
.nv.constant0._ZN7cutlass13device_kernelIN5flash19enable_sm80_to_sm89INS1_16FlashAttnFwdSm80INS1_25CollectiveMainloopFwdSm80ILi8ELi1ELb1EN4cute5tupleIJNS5_1CILi128EEENS7_ILi96EEENS7_ILi192EEEEEELi192ENS_6half_tEfNS_4arch4Sm80ELb0ELb0ELb1ELb0ELb0ELb0ELb1ELb0EEENS1_21CollectiveEpilogueFwdINS6_IJS8_SA_S9_EEENS6_IJNS7_ILi1EEESI_SI_EEESC_SE_Li256ELb0ELb1ELb0ELb0EEENS1_19SingleTileSchedulerILb0ELb0ELb1ELi128EEEEEEEEEvNT_6ParamsE:
	.zero		1400


//--------------------- .nv.constant0._ZN7cutlass13device_kernelIN5flash19enable_sm80_to_sm89INS1_16FlashAttnFwdSm80INS1_25CollectiveMainloopFwdSm80ILi8ELi1ELb1EN4cute5tupleIJNS5_1CILi128EEENS7_ILi96EEENS7_ILi192EEEEEELi192ENS_6half_tEfNS_4arch4Sm80ELb0ELb0ELb1ELb1ELb0ELb0ELb1ELb0EEENS1_21CollectiveEpilogueFwdINS6_IJS8_SA_S9_EEENS6_IJNS7_ILi1EEESI_SI_EEESC_SE_Li256ELb1ELb1ELb0ELb0EEENS1_19SingleTileSchedulerILb1ELb0ELb1ELi128EEEEEEEEEvNT_6ParamsE --------------------------
	.section	.nv.constant0._ZN7cutlass13device_kernelIN5flash19enable_sm80_to_sm89INS1_16FlashAttnFwdSm80INS1_25CollectiveMainloopFwdSm80ILi8ELi1ELb1EN4cute5tupleIJNS5_1CILi128EEENS7_ILi96EEENS7_ILi192EEEEEELi192ENS_6half_tEfNS_4arch4Sm80ELb0ELb0ELb1ELb1ELb0ELb0ELb1ELb0EEENS1_21CollectiveEpilogueFwdINS6_IJS8_SA_S9_EEENS6_IJNS7_ILi1EEESI_SI_EEESC_SE_Li256ELb1ELb1ELb0ELb0EEENS1_19SingleTileSchedulerILb1ELb0ELb1ELi128EEEEEEEEEvNT_6ParamsE,"a",@progbits
	.sectionflags	@""
	.align	4
.nv.constant0._ZN7cutlass13device_kernelIN5flash19enable_sm80_to_sm89INS1_16FlashAttnFwdSm80INS1_25CollectiveMainloopFwdSm80ILi8ELi1ELb1EN4cute5tupleIJNS5_1CILi128EEENS7_ILi96EEENS7_ILi192EEEEEELi192ENS_6half_tEfNS_4arch4Sm80ELb0ELb0ELb1ELb1ELb0ELb0ELb1ELb0EEENS1_21CollectiveEpilogueFwdINS6_IJS8_SA_S9_EEENS6_IJNS7_ILi1EEESI_SI_EEESC_SE_Li256ELb1ELb1ELb0ELb0EEENS1_19SingleTileSchedulerILb1ELb0ELb1ELi128EEEEEEEEEvNT_6ParamsE:
	.zero		1400


//--------------------- .nv.constant0._ZN7cutlass13device_kernelIN5flash19enable_sm80_to_sm89INS1_16FlashAttnFwdSm80INS1_25CollectiveMainloopFwdSm80ILi8ELi1ELb0EN4cute5tupleIJNS5_1CILi128EEENS7_ILi64EEENS7_ILi192EEEEEELi192ENS_6half_tEfNS_4arch4Sm80ELb0ELb0ELb1ELb1ELb0ELb1ELb1ELb0EEENS1_21CollectiveEpilogueFwdINS6_IJS8_SA_S9_EEENS6_IJNS7_ILi1EEESI_SI_EEESC_SE_Li256ELb1ELb1ELb0ELb0EEENS1_19SingleTileSchedulerILb1ELb0ELb1ELi128EEEEEEEEEvNT_6ParamsE --------------------------
	.section	.nv.constant0._ZN7cutlass13device_kernelIN5flash19enable_sm80_to_sm89INS1_16FlashAttnFwdSm80INS1_25CollectiveMainloopFwdSm80ILi8ELi1ELb0EN4cute5tupleIJNS5_1CILi128EEENS7_ILi64EEENS7_ILi192EEEEEELi192ENS_6half_tEfNS_4arch4Sm80ELb0ELb0ELb1ELb1ELb0ELb1ELb1ELb0EEENS1_21CollectiveEpilogueFwdINS6_IJS8_SA_S9_EEENS6_IJNS7_ILi1EEESI_SI_EEESC_SE_Li256ELb1ELb1ELb0ELb0EEENS1_19SingleTileSchedulerILb1ELb0ELb1ELi128EEEEEEEEEvNT_6ParamsE,"a",@progbits
	.sectionflags	@""
	.align	4
.nv.constant0._ZN7cutlass13device_kernelIN5flash19enable_sm80_to_sm89INS1_16FlashAttnFwdSm80INS1_25CollectiveMainloopFwdSm80ILi8ELi1ELb0EN4cute5tupleIJNS5_1CILi128EEENS7_ILi64EEENS7_ILi192EEEEEELi192ENS_6half_tEfNS_4arch4Sm80ELb0ELb0ELb1ELb1ELb0ELb1ELb1ELb0EEENS1_21CollectiveEpilogueFwdINS6_IJS8_SA_S9_EEENS6_IJNS7_ILi1EEESI_SI_EEESC_SE_Li256ELb1ELb1ELb0ELb0EEENS1_19SingleTileSchedulerILb1ELb0ELb1ELi128EEEEEEEEEvNT_6ParamsE:
	.zero		1400


//--------------------- .nv.constant0._ZN7cutlass13device_kernelIN5flash19enable_sm80_to_sm89INS1_16FlashAttnFwdSm80INS1_25CollectiveMainloopFwdSm80ILi8ELi1ELb0EN4cute5tupleIJNS5_1CILi128EEENS7_ILi64EEENS7_ILi192EEEEEELi192ENS_6half_tEfNS_4arch4Sm80ELb0ELb1ELb1ELb0ELb0ELb0ELb1ELb0EEENS1_21CollectiveEpilogueFwdINS6_IJS8_SA_S9_EEENS6_IJNS7_ILi1EEESI_SI_EEESC_SE_Li256ELb0ELb1ELb0ELb0EEENS1_19SingleTileSchedulerILb0ELb0ELb1ELi128EEEEEEEEEvNT_6ParamsE --------------------------
	.section	.nv.constant0._ZN7cutlass13device_kernelIN5flash19enable_sm80_to_sm89INS1_16FlashAttnFwdSm80INS1_25CollectiveMainloopFwdSm80ILi8ELi1ELb0EN4cute5tupleIJNS5_1CILi128EEENS7_ILi64EEENS7_ILi192EEEEEELi192ENS_6half_tEfNS_4arch4Sm80ELb0ELb1ELb1ELb0ELb0ELb0ELb1ELb0EEENS1_21CollectiveEpilogueFwdINS6_IJS8_SA_S9_EEENS6_IJNS7_ILi1EEESI_SI_EEESC_SE_Li256ELb0ELb1ELb0ELb0EEENS1_19SingleTileSchedulerILb0ELb0ELb1ELi128EEEEEEEEEvNT_6ParamsE,"a",@progbits
	.sectionflags	@""
	.align	4
.nv.constant0._ZN7cutlass13device_kernelIN5flash19enable_sm80_to_sm89INS1_16FlashAttnFwdSm80INS1_25CollectiveMainloopFwdSm80ILi8ELi1ELb0EN4cute5tupleIJNS5_1CILi128EEENS7_ILi64EEENS7_ILi192EEEEEELi192ENS_6half_tEfNS_4arch4Sm80ELb0ELb1ELb1ELb0ELb0ELb0ELb1ELb0EEENS1_21CollectiveEpilogueFwdINS6_IJS8_SA_S9_EEENS6_IJNS7_ILi1EEESI_SI_EEESC_SE_Li256ELb0ELb1ELb0ELb0EEENS1_19SingleTileSchedulerILb0ELb0ELb1ELi128EEEEEEEEEvNT_6ParamsE:
	.zero		1400


//--------------------- .nv.constant0._ZN7cutlass13device_kernelIN5flash19enable_sm80_to_sm89INS1_16FlashAttnFwdSm80INS1_25CollectiveMainloopFwdSm80ILi8ELi1ELb0EN4cute5tupleIJNS5_1CILi128EEENS7_ILi64EEENS7_ILi192EEEEEELi192ENS_6half_tEfNS_4arch4Sm80ELb0ELb1ELb1ELb1ELb0ELb0ELb1ELb0EEENS1_21CollectiveEpilogueFwdINS6_IJS8_SA_S9_EEENS6_IJNS7_ILi1EEESI_SI_EEESC_SE_Li256ELb1ELb1ELb0ELb0EEENS1_19SingleTileSchedulerILb1ELb0ELb1ELi128EEEEEEEEEvNT_6ParamsE --------------------------
	.section	.nv.constant0._ZN7cutlass13device_kernelIN5flash19enable_sm80_to_sm89INS1_16FlashAttnFwdSm80INS1_25CollectiveMainloopFwdSm80ILi8ELi1ELb0EN4cute5tupleIJNS5_1CILi128EEENS7_ILi64EEENS7_ILi192EEEEEELi192ENS_6half_tEfNS_4arch4Sm80ELb0ELb1ELb1ELb1ELb0ELb0ELb1ELb0EEENS1_21CollectiveEpilogueFwdINS6_IJS8_SA_S9_EEENS6_IJNS7_ILi1EEESI_SI_EEESC_SE_Li256ELb1ELb1ELb0ELb0EEENS1_19SingleTileSchedulerILb1ELb0ELb1ELi128EEEEEEEEEvNT_6ParamsE,"a",@progbits
	.sectionflags	@""
	.align	4
.nv.constant0._ZN7cutlass13device_kernelIN5flash19enable_sm80_to_sm89INS1_16FlashAttnFwdSm80INS1_25CollectiveMainloopFwdSm80ILi8ELi1ELb0EN4cute5tupleIJNS5_1CILi128EEENS7_ILi64EEENS7_ILi192EEEEEELi192ENS_6half_tEfNS_4arch4Sm80ELb0ELb1ELb1ELb1ELb0ELb0ELb1ELb0EEENS1_21CollectiveEpilogueFwdINS6_IJS8_SA_S9_EEENS6_IJNS7_ILi1EEESI_SI_EEESC_SE_Li256ELb1ELb1ELb0ELb0EEENS1_19SingleTileSchedulerILb1ELb0ELb1ELi128EEEEEEEEEvNT_6ParamsE:
	.zero		1400


//--------------------- .nv.constant0._ZN7cutlass13device_kernelIN5flash19enable_sm80_to_sm89INS1_16FlashAttnFwdSm80INS1_25CollectiveMainloopFwdSm80ILi8ELi1ELb0EN4cute5tupleIJNS5_1CILi128EEENS7_ILi64EEENS7_ILi192EEEEEELi192ENS_6half_tEfNS_4arch4Sm80ELb0ELb1ELb1ELb1ELb0ELb1ELb1ELb0EEENS1_21CollectiveEpilogueFwdINS6_IJS8_SA_S9_EEENS6_IJNS7_ILi1EEESI_SI_EEESC_SE_Li256ELb1ELb1ELb0ELb0EEENS1_19SingleTileSchedulerILb1ELb0ELb1ELi128EEEEEEEEEvNT_6ParamsE --------------------------
	.section	.nv.constant0._ZN7cutlass13device_kernelIN5flash19enable_sm80_to_sm89INS1_16FlashAttnFwdSm80INS1_25CollectiveMainloopFwdSm80ILi8ELi1ELb0EN4cute5tupleIJNS5_1CILi128EEENS7_ILi64EEENS7_ILi192EEEEEELi192ENS_6half_tEfNS_4arch4Sm80ELb0ELb1ELb1ELb1ELb0ELb1ELb1ELb0EEENS1_21CollectiveEpilogueFwdINS6_IJS8_SA_S9_EEENS6_IJNS7_ILi1EEESI_SI_EEESC_SE_Li256ELb1ELb1ELb0ELb0EEENS1_19SingleTileSchedulerILb1ELb0ELb1ELi128EEEEEEEEEvNT_6ParamsE,"a",@progbits
	.sectionflags	@""
	.align	4
.nv.constant0._ZN7cutlass13device_kernelIN5flash19enable_sm80_to_sm89INS1_16FlashAttnFwdSm80INS1_25CollectiveMainloopFwdSm80ILi8ELi1ELb0EN4cute5tupleIJNS5_1CILi128EEENS7_ILi64EEENS7_ILi192EEEEEELi192ENS_6half_tEfNS_4arch4Sm80ELb0ELb1ELb1ELb1ELb0ELb1ELb1ELb0EEENS1_21CollectiveEpilogueFwdINS6_IJS8_SA_S9_EEENS6_IJNS7_ILi1EEESI_SI_EEESC_SE_Li256ELb1ELb1ELb0ELb0EEENS1_19SingleTileSchedulerILb1ELb0ELb1ELi128EEEEEEEEEvNT_6ParamsE:
	.zero		1400


//--------------------- .nv.constant0._ZN7cutlass13device_kernelIN5flash19enable_sm80_to_sm89INS1_16FlashAttnFwdSm80INS1_25CollectiveMainloopFwdSm80ILi8ELi1ELb1EN4cute5tupleIJNS5_1CILi128EEENS7_ILi96EEENS7_ILi192EEEEEELi192ENS_6half_tEfNS_4arch4Sm80ELb1ELb0ELb1ELb0ELb0ELb0ELb1ELb0EEENS1_21CollectiveEpilogueFwdINS6_IJS8_SA_S9_EEENS6_IJNS7_ILi1EEESI_SI_EEESC_SE_Li256ELb0ELb1ELb0ELb0EEENS1_30DynamicPersistentTileSchedulerILi256ELi256ELb0ELb1ELb0EEEEEEEEEvNT_6ParamsE --------------------------
	.section	.nv.constant0._ZN7cutlass13device_kernelIN5flash19enable_sm80_to_sm89INS1_16FlashAttnFwdSm80INS1_25CollectiveMainloopFwdSm80ILi8ELi1ELb1EN4cute5tupleIJNS5_1CILi128EEENS7_ILi96EEENS7_ILi192EEEEEELi192ENS_6half_tEfNS_4arch4Sm80ELb1ELb0ELb1ELb0ELb0ELb0ELb1ELb0EEENS1_21CollectiveEpilogueFwdINS6_IJS8_SA_S9_EEENS6_IJNS7_ILi1EEESI_SI_EEESC_SE_Li256ELb0ELb1ELb0ELb0EEENS1_30DynamicPersistentTileSchedulerILi256ELi256ELb0ELb1ELb0EEEEEEEEEvNT_6ParamsE,"a",@progbits
	.sectionflags	@""
	.align	4
.nv.constant0._ZN7cutlass13device_kernelIN5flash19enable_sm80_to_sm89INS1_16FlashAttnFwdSm80INS1_25CollectiveMainloopFwdSm80ILi8ELi1ELb1EN4cute5tupleIJNS5_1CILi128EEENS7_ILi96EEENS7_ILi192EEEEEELi192ENS_6half_tEfNS_4arch4Sm80ELb1ELb0ELb1ELb0ELb0ELb0ELb1ELb0EEENS1_21CollectiveEpilogueFwdINS6_IJS8_SA_S9_EEENS6_IJNS7_ILi1EEESI_SI_EEESC_SE_Li256ELb0ELb1ELb0ELb0EEENS1_30DynamicPersistentTileSchedulerILi256ELi256ELb0ELb1ELb0EEEEEEEEEvNT_6ParamsE:
	.zero		1416


//--------------------- .nv.constant0._ZN7cutlass13device_kernelIN5flash19enable_sm80_to_sm89INS1_16FlashAttnFwdSm80INS1_25CollectiveMainloopFwdSm80ILi8ELi1ELb1EN4cute5tupleIJNS5_1CILi128EEENS7_ILi96EEENS7_ILi192EEEEEELi192ENS_6half_tEfNS_4arch4Sm80ELb1ELb0ELb1ELb1ELb0ELb0ELb1ELb0EEENS1_21CollectiveEpilogueFwdINS6_IJS8_SA_S9_EEENS6_IJNS7_ILi1EEESI_SI_EEESC_SE_Li256ELb1ELb1ELb0ELb0EEENS1_19SingleTileSchedulerILb1ELb0ELb1ELi128EEEEEEEEEvNT_6ParamsE --------------------------
	.section	.nv.constant0._ZN7cutlass13device_kernelIN5flash19enable_sm80_to_sm89INS1_16FlashAttnFwdSm80INS1_25CollectiveMainloopFwdSm80ILi8ELi1ELb1EN4cute5tupleIJNS5_1CILi128EEENS7_ILi96EEENS7_ILi192EEEEEELi192ENS_6half_tEfNS_4arch4Sm80ELb1ELb0ELb1ELb1ELb0ELb0ELb1ELb0EEENS1_21CollectiveEpilogueFwdINS6_IJS8_SA_S9_EEENS6_IJNS7_ILi1EEESI_SI_EEESC_SE_Li256ELb1ELb1ELb0ELb0EEENS1_19SingleTileSchedulerILb1ELb0ELb1ELi128EEEEEEEEEvNT_6ParamsE,"a",@progbits
	.sectionflags	@""
	.align	4
.nv.constant0._ZN7cutlass13device_kernelIN5flash19enable_sm80_to_sm89INS1_16FlashAttnFwdSm80INS1_25CollectiveMainloopFwdSm80ILi8ELi1ELb1EN4cute5tupleIJNS5_1CILi128EEENS7_ILi96EEENS7_ILi192EEEEEELi192ENS_6half_tEfNS_4arch4Sm80ELb1ELb0ELb1ELb1ELb0ELb0ELb1ELb0EEENS1_21CollectiveEpilogueFwdINS6_IJS8_SA_S9_EEENS6_IJNS7_ILi1EEESI_SI_EEESC_SE_Li256ELb1ELb1ELb0ELb0EEENS1_19SingleTileSchedulerILb1ELb0ELb1ELi128EEEEEEEEEvNT_6ParamsE:
	.zero		1400


//--------------------- .nv.constant0._ZN7cutlass13device_kernelIN5flash19enable_sm80_to_sm89INS1_16FlashAttnFwdSm80INS1_25CollectiveMainloopFwdSm80ILi8ELi1ELb0EN4cute5tupleIJNS5_1CILi128EEENS7_ILi64EEENS7_ILi192EEEEEELi192ENS_6half_tEfNS_4arch4Sm80ELb1ELb0ELb1ELb1ELb0ELb1ELb1ELb0EEENS1_21CollectiveEpilogueFwdINS6_IJS8_SA_S9_EEENS6_IJNS7_ILi1EEESI_SI_EEESC_SE_Li256ELb1ELb1ELb0ELb0EEENS1_19SingleTileSchedulerILb1ELb0ELb1ELi128EEEEEEEEEvNT_6ParamsE --------------------------
	.section	.nv.constant0._ZN7cutlass13device_kernelIN5flash19enable_sm80_to_sm89INS1_16FlashAttnFwdSm80INS1_25CollectiveMainloopFwdSm80ILi8ELi1ELb0EN4cute5tupleIJNS5_1CILi128EEENS7_ILi64EEENS7_ILi192EEEEEELi192ENS_6half_tEfNS_4arch4Sm80ELb1ELb0ELb1ELb1ELb0ELb1ELb1ELb0EEENS1_21CollectiveEpilogueFwdINS6_IJS8_SA_S9_EEENS6_IJNS7_ILi1EEESI_SI_EEESC_SE_Li256ELb1ELb1ELb0ELb0EEENS1_19SingleTileSchedulerILb1ELb0ELb1ELi128EEEEEEEEEvNT_6ParamsE,"a",@progbits
	.sectionflags	@""
	.align	4
.nv.constant0._ZN7cutlass13device_kernelIN5flash19enable_sm80_to_sm89INS1_16FlashAttnFwdSm80INS1_25CollectiveMainloopFwdSm80ILi8ELi1ELb0EN4cute5tupleIJNS5_1CILi128EEENS7_ILi64EEENS7_ILi192EEEEEELi192ENS_6half_tEfNS_4arch4Sm80ELb1ELb0ELb1ELb1ELb0ELb1ELb1ELb0EEENS1_21CollectiveEpilogueFwdINS6_IJS8_SA_S9_EEENS6_IJNS7_ILi1EEESI_SI_EEESC_SE_Li256ELb1ELb1ELb0ELb0EEENS1_19SingleTileSchedulerILb1ELb0ELb1ELi128EEEEEEEEEvNT_6ParamsE:
	.zero		1400


//--------------------- .nv.constant0._ZN7cutlass13device_kernelIN5flash19enable_sm80_to_sm89INS1_16FlashAttnFwdSm80INS1_25CollectiveMainloopFwdSm80ILi8ELi2ELb1EN4cute5tupleIJNS5_1CILi128EEENS7_ILi96EEENS7_ILi192EEEEEELi192ENS_6half_tEfNS_4arch4Sm80ELb0ELb0ELb1ELb0ELb0ELb0ELb1ELb0EEENS1_21CollectiveEpilogueFwdINS6_IJS8_SA_S9_EEENS6_IJNS7_ILi1EEESI_SI_EEESC_SE_Li256ELb0ELb1ELb0ELb0EEENS1_19SingleTileSchedulerILb0ELb0ELb1ELi128EEEEEEEEEvNT_6ParamsE --------------------------
	.section	.nv.constant0._ZN7cutlass13device_kernelIN5flash19enable_sm80_to_sm89INS1_16FlashAttnFwdSm80INS1_25CollectiveMainloopFwdSm80ILi8ELi2ELb1EN4cute5tupleIJNS5_1CILi128EEENS7_ILi96EEENS7_ILi192EEEEEELi192ENS_6half_tEfNS_4arch4Sm80ELb0ELb0ELb1ELb0ELb0ELb0ELb1ELb0EEENS1_21CollectiveEpilogueFwdINS6_IJS8_SA_S9_EEENS6_IJNS7_ILi1EEESI_SI_EEESC_SE_Li256ELb0ELb1ELb0ELb0EEENS1_19SingleTileSchedulerILb0ELb0ELb1ELi128EEEEEEEEEvNT_6ParamsE,"a",@progbits
	.sectionflags	@""
	.align	4
.nv.constant0._ZN7cutlass13device_kernelIN5flash19enable_sm80_to_sm89INS1_16FlashAttnFwdSm80INS1_25CollectiveMainloopFwdSm80ILi8ELi2ELb1EN4cute5tupleIJNS5_1CILi128EEENS7_ILi96EEENS7_ILi192EEEEEELi192ENS_6half_tEfNS_4arch4Sm80ELb0ELb0ELb1ELb0ELb0ELb0ELb1ELb0EEENS1_21CollectiveEpilogueFwdINS6_IJS8_SA_S9_EEENS6_IJNS7_ILi1EEESI_SI_EEESC_SE_Li256ELb0ELb1ELb0ELb0EEENS1_19SingleTileSchedulerILb0ELb0ELb1ELi128EEEEEEEEEvNT_6ParamsE:
	.zero		1400


//--------------------- .nv.constant0._ZN7cutlass13device_kernelIN5flash19enable_sm80_to_sm89INS1_16FlashAttnFwdSm80INS1_25CollectiveMainloopFwdSm80ILi8ELi2ELb1EN4cute5tupleIJNS5_1CILi128EEENS7_ILi96EEENS7_ILi192EEEEEELi192ENS_6half_tEfNS_4arch4Sm80ELb0ELb0ELb1ELb1ELb0ELb0ELb1ELb0EEENS1_21CollectiveEpilogueFwdINS6_IJS8_SA_S9_EEENS6_IJNS7_ILi1EEESI_SI_EEESC_SE_Li256ELb1ELb1ELb0ELb0EEENS1_19SingleTileSchedulerILb1ELb0ELb1ELi128EEEEEEEEEvNT_6ParamsE --------------------------
	.section	.nv.constant0._ZN7cutlass13device_kernelIN5flash19enable_sm80_to_sm89INS1_16FlashAttnFwdSm80INS1_25CollectiveMainloopFwdSm80ILi8ELi2ELb1EN4cute5tupleIJNS5_1CILi128EEENS7_ILi96EEENS7_ILi192EEEEEELi192ENS_6half_tEfNS_4arch4Sm80ELb0ELb0ELb1ELb1ELb0ELb0ELb1ELb0EEENS1_21CollectiveEpilogueFwdINS6_IJS8_SA_S9_EEENS6_IJNS7_ILi1EEESI_SI_EEESC_SE_Li256ELb1ELb1ELb0ELb0EEENS1_19SingleTileSchedulerILb1ELb0ELb1ELi128EEEEEEEEEvNT_6ParamsE,"a",@progbits
	.sectionflags	@""
	.align	4
.nv.constant0._ZN7cutlass13device_kernelIN5flash19enable_sm80_to_sm89INS1_16FlashAttnFwdSm80INS1_25CollectiveMainloopFwdSm80ILi8ELi2ELb1EN4cute5tupleIJNS5_1CILi128EEENS7_ILi96EEENS7_ILi192EEEEEELi192ENS_6half_tEfNS_4arch4Sm80ELb0ELb0ELb1ELb1ELb0ELb0ELb1ELb0EEENS1_21CollectiveEpilogueFwdINS6_IJS8_SA_S9_EEENS6_IJNS7_ILi1EEESI_SI_EEESC_SE_Li256ELb1ELb1ELb0ELb0EEENS1_19SingleTileSchedulerILb1ELb0ELb1ELi128EEEEEEEEEvNT_6ParamsE:
	.zero		1400


//--------------------- .nv.constant0._ZN7cutlass13device_kernelIN5flash19enable_sm80_to_sm89INS1_16FlashAttnFwdSm80INS1_25CollectiveMainloopFwdSm80ILi8ELi2ELb0EN4cute5tupleIJNS5_1CILi128EEENS7_ILi64EEENS7_ILi192EEEEEELi192ENS_6half_tEfNS_4arch4Sm80ELb0ELb0ELb1ELb1ELb0ELb1ELb1ELb0EEENS1_21CollectiveEpilogueFwdINS6_IJS8_SA_S9_EEENS6_IJNS7_ILi1EEESI_SI_EEESC_SE_Li256ELb1ELb1ELb0ELb0EEENS1_19SingleTileSchedulerILb1ELb0ELb1ELi128EEEEEEEEEvNT_6ParamsE --------------------------
	.section	.nv.constant0._ZN7cutlass13device_kernelIN5flash19enable_sm80_to_sm89INS1_16FlashAttnFwdSm80INS1_25CollectiveMainloopFwdSm80ILi8ELi2ELb0EN4cute5tupleIJNS5_1CILi128EEENS7_ILi64EEENS7_ILi192EEEEEELi192ENS_6half_tEfNS_4arch4Sm80ELb0ELb0ELb1ELb1ELb0ELb1ELb1ELb0EEENS1_21CollectiveEpilogueFwdINS6_IJS8_SA_S9_EEENS6_IJNS7_ILi1EEESI_SI_EEESC_SE_Li256ELb1ELb1ELb0ELb0EEENS1_19SingleTileSchedulerILb1ELb0ELb1ELi128EEEEEEEEEvNT_6ParamsE,"a",@progbits
	.sectionflags	@""
	.align	4
.nv.constant0._ZN7cutlass13device_kernelIN5flash19enable_sm80_to_sm89INS1_16FlashAttnFwdSm80INS1_25CollectiveMainloopFwdSm80ILi8ELi2ELb0EN4cute5tupleIJNS5_1CILi128EEENS7_ILi64EEENS7_ILi192EEEEEELi192ENS_6half_tEfNS_4arch4Sm80ELb0ELb0ELb1ELb1ELb0ELb1ELb1ELb0EEENS1_21CollectiveEpilogueFwdINS6_IJS8_SA_S9_EEENS6_IJNS7_ILi1EEESI_SI_EEESC_SE_Li256ELb1ELb1ELb0ELb0EEENS1_19SingleTileSchedulerILb1ELb0ELb1ELi128EEEEEEEEEvNT_6ParamsE:
	.zero		1400


//--------------------- .nv.constant0._ZN7cutlass13device_kernelIN5flash19enable_sm80_to_sm89INS1_16FlashAttnFwdSm80INS1_25CollectiveMainloopFwdSm80ILi8ELi2ELb0EN4cute5tupleIJNS5_1CILi128EEENS7_ILi64EEENS7_ILi192EEEEEELi192ENS_6half_tEfNS_4arch4Sm80ELb0ELb1ELb1ELb0ELb0ELb0ELb1ELb0EEENS1_21CollectiveEpilogueFwdINS6_IJS8_SA_S9_EEENS6_IJNS7_ILi1EEESI_SI_EEESC_SE_Li256ELb0ELb1ELb0ELb0EEENS1_19SingleTileSchedulerILb0ELb0ELb1ELi128EEEEEEEEEvNT_6ParamsE --------------------------
	.section	.nv.constant0._ZN7cutlass13device_kernelIN5flash19enable_sm80_to_sm89INS1_16FlashAttnFwdSm80INS1_25CollectiveMainloopFwdSm80ILi8ELi2ELb0EN4cute5tupleIJNS5_1CILi128EEENS7_ILi64EEENS7_ILi192EEEEEELi192ENS_6half_tEfNS_4arch4Sm80ELb0ELb1ELb1ELb0ELb0ELb0ELb1ELb0EEENS1_21CollectiveEpilogueFwdINS6_IJS8_SA_S9_EEENS6_IJNS7_ILi1EEESI_SI_EEESC_SE_Li256ELb0ELb1ELb0ELb0EEENS1_19SingleTileSchedulerILb0ELb0ELb1ELi128EEEEEEEEEvNT_6ParamsE,"a",@progbits
	.sectionflags	@""
	.align	4
.nv.constant0._ZN7cutlass13device_kernelIN5flash19enable_sm80_to_sm89INS1_16FlashAttnFwdSm80INS1_25CollectiveMainloopFwdSm80ILi8ELi2ELb0EN4cute5tupleIJNS5_1CILi128EEENS7_ILi64EEENS7_ILi192EEEEEELi192ENS_6half_tEfNS_4arch4Sm80ELb0ELb1ELb1ELb0ELb0ELb0ELb1ELb0EEENS1_21CollectiveEpilogueFwdINS6_IJS8_SA_S9_EEENS6_IJNS7_ILi1EEESI_SI_EEESC_SE_Li256ELb0ELb1ELb0ELb0EEENS1_19SingleTileSchedulerILb0ELb0ELb1ELi128EEEEEEEEEvNT_6ParamsE:
	.zero		1400


//--------------------- .nv.constant0._ZN7cutlass13device_kernelIN5flash19enable_sm80_to_sm89INS1_16FlashAttnFwdSm80INS1_25CollectiveMainloopFwdSm80ILi8ELi2ELb0EN4cute5tupleIJNS5_1CILi128EEENS7_ILi64EEENS7_ILi192EEEEEELi192ENS_6half_tEfNS_4arch4Sm80ELb0ELb1ELb1ELb1ELb0ELb0ELb1ELb0EEENS1_21CollectiveEpilogueFwdINS6_IJS8_SA_S9_EEENS6_IJNS7_ILi1EEESI_SI_EEESC_SE_Li256ELb1ELb1ELb0ELb0EEENS1_19SingleTileSchedulerILb1ELb0ELb1ELi128EEEEEEEEEvNT_6ParamsE --------------------------
	.section	.nv.constant0._ZN7cutlass13device_kernelIN5flash19enable_sm80_to_sm89INS1_16FlashAttnFwdSm80INS1_25CollectiveMainloopFwdSm80ILi8ELi2ELb0EN4cute5tupleIJNS5_1CILi128EEENS7_ILi64EEENS7_ILi192EEEEEELi192ENS_6half_tEfNS_4arch4Sm80ELb0ELb1ELb1ELb1ELb0ELb0ELb1ELb0EEENS1_21CollectiveEpilogueFwdINS6_IJS8_SA_S9_EEENS6_IJNS7_ILi1EEESI_SI_EEESC_SE_Li256ELb1ELb1ELb0ELb0EEENS1_19SingleTileSchedulerILb1ELb0ELb1ELi128EEEEEEEEEvNT_6ParamsE,"a",@progbits
	.sectionflags	@""
	.align	4
.nv.constant0._ZN7cutlass13device_kernelIN5flash19enable_sm80_to_sm89INS1_16FlashAttnFwdSm80INS1_25CollectiveMainloopFwdSm80ILi8ELi2ELb0EN4cute5tupleIJNS5_1CILi128EEENS7_ILi64EEENS7_ILi192EEEEEELi192ENS_6half_tEfNS_4arch4Sm80ELb0ELb1ELb1ELb1ELb0ELb0ELb1ELb0EEENS1_21CollectiveEpilogueFwdINS6_IJS8_SA_S9_EEENS6_IJNS7_ILi1EEESI_SI_EEESC_SE_Li256ELb1ELb1ELb0ELb0EEENS1_19SingleTileSchedulerILb1ELb0ELb1ELi128EEEEEEEEEvNT_6ParamsE:
	.zero		1400


//--------------------- .nv.constant0._ZN7cutlass13device_kernelIN5flash19enable_sm80_to_sm89INS1_16FlashAttnFwdSm80INS1_25CollectiveMainloopFwdSm80ILi8ELi2ELb0EN4cute5tupleIJNS5_1CILi128EEENS7_ILi64EEENS7_ILi192EEEEEELi192ENS_6half_tEfNS_4arch4Sm80ELb0ELb1ELb1ELb1ELb0ELb1ELb1ELb0EEENS1_21CollectiveEpilogueFwdINS6_IJS8_SA_S9_EEENS6_IJNS7_ILi1EEESI_SI_EEESC_SE_Li256ELb1ELb1ELb0ELb0EEENS1_19SingleTileSchedulerILb1ELb0ELb1ELi128EEEEEEEEEvNT_6ParamsE --------------------------
	.section	.nv.constant0._ZN7cutlass13device_kernelIN5flash19enable_sm80_to_sm89INS1_16FlashAttnFwdSm80INS1_25CollectiveMainloopFwdSm80ILi8ELi2ELb0EN4cute5tupleIJNS5_1CILi128EEENS7_ILi64EEENS7_ILi192EEEEEELi192ENS_6half_tEfNS_4arch4Sm80ELb0ELb1ELb1ELb1ELb0ELb1ELb1ELb0EEENS1_21CollectiveEpilogueFwdINS6_IJS8_SA_S9_EEENS6_IJNS7_ILi1EEESI_SI_EEESC_SE_Li256ELb1ELb1ELb0ELb0EEENS1_19SingleTileSchedulerILb1ELb0ELb1ELi128EEEEEEEEEvNT_6ParamsE,"a",@progbits
	.sectionflags	@""
	.align	4
.nv.constant0._ZN7cutlass13device_kernelIN5flash19enable_sm80_to_sm89INS1_16FlashAttnFwdSm80INS1_25CollectiveMainloopFwdSm80ILi8ELi2ELb0EN4cute5tupleIJNS5_1CILi128EEENS7_ILi64EEENS7_ILi192EEEEEELi192ENS_6half_tEfNS_4arch4Sm80ELb0ELb1ELb1ELb1ELb0ELb1ELb1ELb0EEENS1_21CollectiveEpilogueFwdINS6_IJS8_SA_S9_EEENS6_IJNS7_ILi1EEESI_SI_EEESC_SE_Li256ELb1ELb1ELb0ELb0EEENS1_19SingleTileSchedulerILb1ELb0ELb1ELi128EEEEEEEEEvNT_6ParamsE:
	.zero		1400


//--------------------- .nv.constant0._ZN7cutlass13device_kernelIN5flash19enable_sm80_to_sm89INS1_16FlashAttnFwdSm80INS1_25CollectiveMainloopFwdSm80ILi8ELi2ELb1EN4cute5tupleIJNS5_1CILi128EEENS7_ILi96EEENS7_ILi192EEEEEELi192ENS_6half_tEfNS_4arch4Sm80ELb1ELb0ELb1ELb0ELb0ELb0ELb1ELb0EEENS1_21CollectiveEpilogueFwdINS6_IJS8_SA_S9_EEENS6_IJNS7_ILi1EEESI_SI_EEESC_SE_Li256ELb0ELb1ELb0ELb0EEENS1_30DynamicPersistentTileSchedulerILi256ELi256ELb0ELb1ELb0EEEEEEEEEvNT_6ParamsE --------------------------
	.section	.nv.constant0._ZN7cutlass13device_kernelIN5flash19enable_sm80_to_sm89INS1_16FlashAttnFwdSm80INS1_25CollectiveMainloopFwdSm80ILi8ELi2ELb1EN4cute5tupleIJNS5_1CILi128EEENS7_ILi96EEENS7_ILi192EEEEEELi192ENS_6half_tEfNS_4arch4Sm80ELb1ELb0ELb1ELb0ELb0ELb0ELb1ELb0EEENS1_21CollectiveEpilogueFwdINS6_IJS8_SA_S9_EEENS6_IJNS7_ILi1EEESI_SI_EEESC_SE_Li256ELb0ELb1ELb0ELb0EEENS1_30DynamicPersistentTileSchedulerILi256ELi256ELb0ELb1ELb0EEEEEEEEEvNT_6ParamsE,"a",@progbits
	.sectionflags	@""
	.align	4
.nv.constant0._ZN7cutlass13device_kernelIN5flash19enable_sm80_to_sm89INS1_16FlashAttnFwdSm80INS1_25CollectiveMainloopFwdSm80ILi8ELi2ELb1EN4cute5tupleIJNS5_1CILi128EEENS7_ILi96EEENS7_ILi192EEEEEELi192ENS_6half_tEfNS_4arch4Sm80ELb1ELb0ELb1ELb0ELb0ELb0ELb1ELb0EEENS1_21CollectiveEpilogueFwdINS6_IJS8_SA_S9_EEENS6_IJNS7_ILi1EEESI_SI_EEESC_SE_Li256ELb0ELb1ELb0ELb0EEENS1_30DynamicPersistentTileSchedulerILi256ELi256ELb0ELb1ELb0EEEEEEEEEvNT_6ParamsE:
	.zero		1416


//--------------------- .nv.constant0._ZN7cutlass13device_kernelIN5flash19enable_sm80_to_sm89INS1_16FlashAttnFwdSm80INS1_25CollectiveMainloopFwdSm80ILi8ELi2ELb1EN4cute5tupleIJNS5_1CILi128EEENS7_ILi96EEENS7_ILi192EEEEEELi192ENS_6half_tEfNS_4arch4Sm80ELb1ELb0ELb1ELb1ELb0ELb0ELb1ELb0EEENS1_21CollectiveEpilogueFwdINS6_IJS8_SA_S9_EEENS6_IJNS7_ILi1EEESI_SI_EEESC_SE_Li256ELb1ELb1ELb0ELb0EEENS1_19SingleTileSchedulerILb1ELb0ELb1ELi128EEEEEEEEEvNT_6ParamsE --------------------------
	.section	.nv.constant0._ZN7cutlass13device_kernelIN5flash19enable_sm80_to_sm89INS1_16FlashAttnFwdSm80INS1_25CollectiveMainloopFwdSm80ILi8ELi2ELb1EN4cute5tupleIJNS5_1CILi128EEENS7_ILi96EEENS7_ILi192EEEEEELi192ENS_6half_tEfNS_4arch4Sm80ELb1ELb0ELb1ELb1ELb0ELb0ELb1ELb0EEENS1_21CollectiveEpilogueFwdINS6_IJS8_SA_S9_EEENS6_IJNS7_ILi1EEESI_SI_EEESC_SE_Li256ELb1ELb1ELb0ELb0EEENS1_19SingleTileSchedulerILb1ELb0ELb1ELi128EEEEEEEEEvNT_6ParamsE,"a",@progbits
	.sectionflags	@""
	.align	4
.nv.constant0._ZN7cutlass13device_kernelIN5flash19enable_sm80_to_sm89INS1_16FlashAttnFwdSm80INS1_25CollectiveMainloopFwdSm80ILi8ELi2ELb1EN4cute5tupleIJNS5_1CILi128EEENS7_ILi96EEENS7_ILi192EEEEEELi192ENS_6half_tEfNS_4arch4Sm80ELb1ELb0ELb1ELb1ELb0ELb0ELb1ELb0EEENS1_21CollectiveEpilogueFwdINS6_IJS8_SA_S9_EEENS6_IJNS7_ILi1EEESI_SI_EEESC_SE_Li256ELb1ELb1ELb0ELb0EEENS1_19SingleTileSchedulerILb1ELb0ELb1ELi128EEEEEEEEEvNT_6ParamsE:
	.zero		1400


//--------------------- .nv.constant0._ZN7cutlass13device_kernelIN5flash19enable_sm80_to_sm89INS1_16FlashAttnFwdSm80INS1_25CollectiveMainloopFwdSm80ILi8ELi2ELb0EN4cute5tupleIJNS5_1CILi128EEENS7_ILi64EEENS7_ILi192EEEEEELi192ENS_6half_tEfNS_4arch4Sm80ELb1ELb0ELb1ELb1ELb0ELb1ELb1ELb0EEENS1_21CollectiveEpilogueFwdINS6_IJS8_SA_S9_EEENS6_IJNS7_ILi1EEESI_SI_EEESC_SE_Li256ELb1ELb1ELb0ELb0EEENS1_19SingleTileSchedulerILb1ELb0ELb1ELi128EEEEEEEEEvNT_6ParamsE --------------------------
	.section	.nv.constant0._ZN7cutlass13device_kernelIN5flash19enable_sm80_to_sm89INS1_16FlashAttnFwdSm80INS1_25CollectiveMainloopFwdSm80ILi8ELi2ELb0EN4cute5tupleIJNS5_1CILi128EEENS7_ILi64EEENS7_ILi192EEEEEELi192ENS_6half_tEfNS_4arch4Sm80ELb1ELb0ELb1ELb1ELb0ELb1ELb1ELb0EEENS1_21CollectiveEpilogueFwdINS6_IJS8_SA_S9_EEENS6_IJNS7_ILi1EEESI_SI_EEESC_SE_Li256ELb1ELb1ELb0ELb0EEENS1_19SingleTileSchedulerILb1ELb0ELb1ELi128EEEEEEEEEvNT_6ParamsE,"a",@progbits
	.sectionflags	@""
	.align	4
.nv.constant0._ZN7cutlass13device_kernelIN5flash19enable_sm80_to_sm89INS1_16FlashAttnFwdSm80INS1_25CollectiveMainloopFwdSm80ILi8ELi2ELb0EN4cute5tupleIJNS5_1CILi128EEENS7_ILi64EEENS7_ILi192EEEEEELi192ENS_6half_tEfNS_4arch4Sm80ELb1ELb0ELb1ELb1ELb0ELb1ELb1ELb0EEENS1_21CollectiveEpilogueFwdINS6_IJS8_SA_S9_EEENS6_IJNS7_ILi1EEESI_SI_EEESC_SE_Li256ELb1ELb1ELb0ELb0EEENS1_19SingleTileSchedulerILb1ELb0ELb1ELi128EEEEEEEEEvNT_6ParamsE:
	.zero		1400


//--------------------- .nv.constant0._ZN7cutlass13device_kernelIN5flash19enable_sm80_to_sm89INS1_16FlashAttnFwdSm80INS1_25CollectiveMainloopFwdSm80ILi8ELi1ELb1EN4cute5tupleIJNS5_1CILi128EEENS7_ILi96EEENS7_ILi192EEEEEELi192ENS_6half_tEfNS_4arch4Sm80ELb0ELb0ELb0ELb0ELb0ELb0ELb1ELb0EEENS1_21CollectiveEpilogueFwdINS6_IJS8_SA_S9_EEENS6_IJNS7_ILi1EEESI_SI_EEESC_SE_Li256ELb0ELb1ELb0ELb0EEENS1_19SingleTileSchedulerILb0ELb0ELb1ELi128EEEEEEEEEvNT_6ParamsE --------------------------
	.section	.nv.constant0._ZN7cutlass13device_kernelIN5flash19enable_sm80_to_sm89INS1_16FlashAttnFwdSm80INS1_25CollectiveMainloopFwdSm80ILi8ELi1ELb1EN4cute5tupleIJNS5_1CILi128EEENS7_ILi96EEENS7_ILi192EEEEEELi192ENS_6half_tEfNS_4arch4Sm80ELb0ELb0ELb0ELb0ELb0ELb0ELb1ELb0EEENS1_21CollectiveEpilogueFwdINS6_IJS8_SA_S9_EEENS6_IJNS7_ILi1EEESI_SI_EEESC_SE_Li256ELb0ELb1ELb0ELb0EEENS1_19SingleTileSchedulerILb0ELb0ELb1ELi128EEEEEEEEEvNT_6ParamsE,"a",@progbits
	.sectionflags	@""
	.align	4
.nv.constant0._ZN7cutlass13device_kernelIN5flash19enable_sm80_to_sm89INS1_16FlashAttnFwdSm80INS1_25CollectiveMainloopFwdSm80ILi8ELi1ELb1EN4cute5tupleIJNS5_1CILi128EEENS7_ILi96EEENS7_ILi192EEEEEELi192ENS_6half_tEfNS_4arch4Sm80ELb0ELb0ELb0ELb0ELb0ELb0ELb1ELb0EEENS1_21CollectiveEpilogueFwdINS6_IJS8_SA_S9_EEENS6_IJNS7_ILi1EEESI_SI_EEESC_SE_Li256ELb0ELb1ELb0ELb0EEENS1_19SingleTileSchedulerILb0ELb0ELb1ELi128EEEEEEEEEvNT_6ParamsE:
	.zero		1400


//--------------------- .nv.constant0._ZN7cutlass13device_kernelIN5flash19enable_sm80_to_sm89INS1_16FlashAttnFwdSm80INS1_25CollectiveMainloopFwdSm80ILi8ELi1ELb1EN4cute5tupleIJNS5_1CILi128EEENS7_ILi96EEENS7_ILi192EEEEEELi192ENS_6half_tEfNS_4arch4Sm80ELb0ELb0ELb0ELb1ELb0ELb0ELb1ELb0EEENS1_21CollectiveEpilogueFwdINS6_IJS8_SA_S9_EEENS6_IJNS7_ILi1EEESI_SI_EEESC_SE_Li256ELb1ELb1ELb0ELb0EEENS1_19SingleTileSchedulerILb1ELb0ELb1ELi128EEEEEEEEEvNT_6ParamsE --------------------------
	.section	.nv.constant0._ZN7cutlass13device_kernelIN5flash19enable_sm80_to_sm89INS1_16FlashAttnFwdSm80INS1_25CollectiveMainloopFwdSm80ILi8ELi1ELb1EN4cute5tupleIJNS5_1CILi128EEENS7_ILi96EEENS7_ILi192EEEEEELi192ENS_6half_tEfNS_4arch4Sm80ELb0ELb0ELb0ELb1ELb0ELb0ELb1ELb0EEENS1_21CollectiveEpilogueFwdINS6_IJS8_SA_S9_EEENS6_IJNS7_ILi1EEESI_SI_EEESC_SE_Li256ELb1ELb1ELb0ELb0EEENS1_19SingleTileSchedulerILb1ELb0ELb1ELi128EEEEEEEEEvNT_6ParamsE,"a",@progbits
	.sectionflags	@""
	.align	4
.nv.constant0._ZN7cutlass13device_kernelIN5flash19enable_sm80_to_sm89INS1_16FlashAttnFwdSm80INS1_25CollectiveMainloopFwdSm80ILi8ELi1ELb1EN4cute5tupleIJNS5_1CILi128EEENS7_ILi96EEENS7_ILi192EEEEEELi192ENS_6half_tEfNS_4arch4Sm80ELb0ELb0ELb0ELb1ELb0ELb0ELb1ELb0EEENS1_21CollectiveEpilogueFwdINS6_IJS8_SA_S9_EEENS6_IJNS7_ILi1EEESI_SI_EEESC_SE_Li256ELb1ELb1ELb0ELb0EEENS1_19SingleTileSchedulerILb1ELb0ELb1ELi128EEEEEEEEEvNT_6ParamsE:
	.zero		1400


//--------------------- .nv.constant0._ZN7cutlass13device_kernelIN5flash19enable_sm80_to_sm89INS1_16FlashAttnFwdSm80INS1_25CollectiveMainloopFwdSm80ILi8ELi1ELb0EN4cute5tupleIJNS5_1CILi128EEENS7_ILi64EEENS7_ILi192EEEEEELi192ENS_6half_tEfNS_4arch4Sm80ELb0ELb0ELb0ELb1ELb0ELb1ELb1ELb0EEENS1_21CollectiveEpilogueFwdINS6_IJS8_SA_S9_EEENS6_IJNS7_ILi1EEESI_SI_EEESC_SE_Li256ELb1ELb1ELb0ELb0EEENS1_19SingleTileSchedulerILb1ELb0ELb1ELi128EEEEEEEEEvNT_6ParamsE --------------------------
	.section	.nv.constant0._ZN7cutlass13device_kernelIN5flash19enable_sm80_to_sm89INS1_16FlashAttnFwdSm80INS1_25CollectiveMainloopFwdSm80ILi8ELi1ELb0EN4cute5tupleIJNS5_1CILi128EEENS7_ILi64EEENS7_ILi192EEEEEELi192ENS_6half_tEfNS_4arch4Sm80ELb0ELb0ELb0ELb1ELb0ELb1ELb1ELb0EEENS1_21CollectiveEpilogueFwdINS6_IJS8_SA_S9_EEENS6_IJNS7_ILi1EEESI_SI_EEESC_SE_Li256ELb1ELb1ELb0ELb0EEENS1_19SingleTileSchedulerILb1ELb0ELb1ELi128EEEEEEEEEvNT_6ParamsE,"a",@progbits
	.sectionflags	@""
	.align	4
.nv.constant0._ZN7cutlass13device_kernelIN5flash19enable_sm80_to_sm89INS1_16FlashAttnFwdSm80INS1_25CollectiveMainloopFwdSm80ILi8ELi1ELb0EN4cute5tupleIJNS5_1CILi128EEENS7_ILi64EEENS7_ILi192EEEEEELi192ENS_6half_tEfNS_4arch4Sm80ELb0ELb0ELb0ELb1ELb0ELb1ELb1ELb0EEENS1_21CollectiveEpilogueFwdINS6_IJS8_SA_S9_EEENS6_IJNS7_ILi1EEESI_SI_EEESC_SE_Li256ELb1ELb1ELb0ELb0EEENS1_19SingleTileSchedulerILb1ELb0ELb1ELi128EEEEEEEEEvNT_6ParamsE:
	.zero		1400


//--------------------- .nv.constant0._ZN7cutlass13device_kernelIN5flash19enable_sm80_to_sm89INS1_16FlashAttnFwdSm80INS1_25CollectiveMainloopFwdSm80ILi8ELi1ELb0EN4cute5tupleIJNS5_1CILi128EEENS7_ILi64EEENS7_ILi192EEEEEELi192ENS_6half_tEfNS_4arch4Sm80ELb0ELb1ELb0ELb0ELb0ELb0ELb1ELb0EEENS1_21CollectiveEpilogueFwdINS6_IJS8_SA_S9_EEENS6_IJNS7_ILi1EEESI_SI_EEESC_SE_Li256ELb0ELb1ELb0ELb0EEENS1_19SingleTileSchedulerILb0ELb0ELb1ELi128EEEEEEEEEvNT_6ParamsE --------------------------
	.section	.nv.constant0._ZN7cutlass13device_kernelIN5flash19enable_sm80_to_sm89INS1_16FlashAttnFwdSm80INS1_25CollectiveMainloopFwdSm80ILi8ELi1ELb0EN4cute5tupleIJNS5_1CILi128EEENS7_ILi64EEENS7_ILi192EEEEEELi192ENS_6half_tEfNS_4arch4Sm80ELb0ELb1ELb0ELb0ELb0ELb0ELb1ELb0EEENS1_21CollectiveEpilogueFwdINS6_IJS8_SA_S9_EEENS6_IJNS7_ILi1EEESI_SI_EEESC_SE_Li256ELb0ELb1ELb0ELb0EEENS1_19SingleTileSchedulerILb0ELb0ELb1ELi128EEEEEEEEEvNT_6ParamsE,"a",@progbits
	.sectionflags	@""
	.align	4
.nv.constant0._ZN7cutlass13device_kernelIN5flash19enable_sm80_to_sm89INS1_16FlashAttnFwdSm80INS1_25CollectiveMainloopFwdSm80ILi8ELi1ELb0EN4cute5tupleIJNS5_1CILi128EEENS7_ILi64EEENS7_ILi192EEEEEELi192ENS_6half_tEfNS_4arch4Sm80ELb0ELb1ELb0ELb0ELb0ELb0ELb1ELb0EEENS1_21CollectiveEpilogueFwdINS6_IJS8_SA_S9_EEENS6_IJNS7_ILi1EEESI_SI_EEESC_SE_Li256ELb0ELb1ELb0ELb0EEENS1_19SingleTileSchedulerILb0ELb0ELb1ELi128EEEEEEEEEvNT_6ParamsE:
	.zero		1400


//--------------------- .nv.constant0._ZN7cutlass13device_kernelIN5flash19enable_sm80_to_sm89INS1_16FlashAttnFwdSm80INS1_25CollectiveMainloopFwdSm80ILi8ELi1ELb0EN4cute5tupleIJNS5_1CILi128EEENS7_ILi64EEENS7_ILi192EEEEEELi192ENS_6half_tEfNS_4arch4Sm80ELb0ELb1ELb0ELb1ELb0ELb0ELb1ELb0EEENS1_21CollectiveEpilogueFwdINS6_IJS8_SA_S9_EEENS6_IJNS7_ILi1EEESI_SI_EEESC_SE_Li256ELb1ELb1ELb0ELb0EEENS1_19SingleTileSchedulerILb1ELb0ELb1ELi128EEEEEEEEEvNT_6ParamsE --------------------------
	.section	.nv.constant0._ZN7cutlass13device_kernelIN5flash19enable_sm80_to_sm89INS1_16FlashAttnFwdSm80INS1_25CollectiveMainloopFwdSm80ILi8ELi1ELb0EN4cute5tupleIJNS5_1CILi128EEENS7_ILi64EEENS7_ILi192EEEEEELi192ENS_6half_tEfNS_4arch4Sm80ELb0ELb1ELb0ELb1ELb0ELb0ELb1ELb0EEENS1_21CollectiveEpilogueFwdINS6_IJS8_SA_S9_EEENS6_IJNS7_ILi1EEESI_SI_EEESC_SE_Li256ELb1ELb1ELb0ELb0EEENS1_19SingleTileSchedulerILb1ELb0ELb1ELi128EEEEEEEEEvNT_6ParamsE,"a",@progbits
	.sectionflags	@""
	.align	4
.nv.constant0._ZN7cutlass13device_kernelIN5flash19enable_sm80_to_sm89INS1_16FlashAttnFwdSm80INS1_25CollectiveMainloopFwdSm80ILi8ELi1ELb0EN4cute5tupleIJNS5_1CILi128EEENS7_ILi64EEENS7_ILi192EEEEEELi192ENS_6half_tEfNS_4arch4Sm80ELb0ELb1ELb0ELb1ELb0ELb0ELb1ELb0EEENS1_21CollectiveEpilogueFwdINS6_IJS8_SA_S9_EEENS6_IJNS7_ILi1EEESI_SI_EEESC_SE_Li256ELb1ELb1ELb0ELb0EEENS1_19SingleTileSchedulerILb1ELb0ELb1ELi128EEEEEEEEEvNT_6ParamsE:
	.zero		1400


//--------------------- .nv.constant0._ZN7cutlass13device_kernelIN5flash19enable_sm80_to_sm89INS1_16FlashAttnFwdSm80INS1_25CollectiveMainloopFwdSm80ILi8ELi1ELb0EN4cute5tupleIJNS5_1CILi128EEENS7_ILi64EEENS7_ILi192EEEEEELi192ENS_6half_tEfNS_4arch4Sm80ELb0ELb1ELb0ELb1ELb0ELb1ELb1ELb0EEENS1_21CollectiveEpilogueFwdINS6_IJS8_SA_S9_EEENS6_IJNS7_ILi1EEESI_SI_EEESC_SE_Li256ELb1ELb1ELb0ELb0EEENS1_19SingleTileSchedulerILb1ELb0ELb1ELi128EEEEEEEEEvNT_6ParamsE --------------------------
	.section	.nv.constant0._ZN7cutlass13device_kernelIN5flash19enable_sm80_to_sm89INS1_16FlashAttnFwdSm80INS1_25CollectiveMainloopFwdSm80ILi8ELi1ELb0EN4cute5tupleIJNS5_1CILi128EEENS7_ILi64EEENS7_ILi192EEEEEELi192ENS_6half_tEfNS_4arch4Sm80ELb0ELb1ELb0ELb1ELb0ELb1ELb1ELb0EEENS1_21CollectiveEpilogueFwdINS6_IJS8_SA_S9_EEENS6_IJNS7_ILi1EEESI_SI_EEESC_SE_Li256ELb1ELb1ELb0ELb0EEENS1_19SingleTileSchedulerILb1ELb0ELb1ELi128EEEEEEEEEvNT_6ParamsE,"a",@progbits
	.sectionflags	@""
	.align	4
.nv.constant0._ZN7cutlass13device_kernelIN5flash19enable_sm80_to_sm89INS1_16FlashAttnFwdSm80INS1_25CollectiveMainloopFwdSm80ILi8ELi1ELb0EN4cute5tupleIJNS5_1CILi128EEENS7_ILi64EEENS7_ILi192EEEEEELi192ENS_6half_tEfNS_4arch4Sm80ELb0ELb1ELb0ELb1ELb0ELb1ELb1ELb0EEENS1_21CollectiveEpilogueFwdINS6_IJS8_SA_S9_EEENS6_IJNS7_ILi1EEESI_SI_EEESC_SE_Li256ELb1ELb1ELb0ELb0EEENS1_19SingleTileSchedulerILb1ELb0ELb1ELi128EEEEEEEEEvNT_6ParamsE:
	.zero		1400


//--------------------- .nv.constant0._ZN7cutlass13device_kernelIN5flash19enable_sm80_to_sm89INS1_16FlashAttnFwdSm80INS1_25CollectiveMainloopFwdSm80ILi8ELi1ELb1EN4cute5tupleIJNS5_1CILi128EEENS7_ILi96EEENS7_ILi192EEEEEELi192ENS_6half_tEfNS_4arch4Sm80ELb1ELb0ELb0ELb0ELb0ELb0ELb1ELb0EEENS1_21CollectiveEpilogueFwdINS6_IJS8_SA_S9_EEENS6_IJNS7_ILi1EEESI_SI_EEESC_SE_Li256ELb0ELb1ELb0ELb0EEENS1_30DynamicPersistentTileSchedulerILi256ELi256ELb0ELb1ELb0EEEEEEEEEvNT_6ParamsE --------------------------
	.section	.nv.constant0._ZN7cutlass13device_kernelIN5flash19enable_sm80_to_sm89INS1_16FlashAttnFwdSm80INS1_25CollectiveMainloopFwdSm80ILi8ELi1ELb1EN4cute5tupleIJNS5_1CILi128EEENS7_ILi96EEENS7_ILi192EEEEEELi192ENS_6half_tEfNS_4arch4Sm80ELb1ELb0ELb0ELb0ELb0ELb0ELb1ELb0EEENS1_21CollectiveEpilogueFwdINS6_IJS8_SA_S9_EEENS6_IJNS7_ILi1EEESI_SI_EEESC_SE_Li256ELb0ELb1ELb0ELb0EEENS1_30DynamicPersistentTileSchedulerILi256ELi256ELb0ELb1ELb0EEEEEEEEEvNT_6ParamsE,"a",@progbits
	.sectionflags	@""
	.align	4
.nv.constant0._ZN7cutlass13device_kernelIN5flash19enable_sm80_to_sm89INS1_16FlashAttnFwdSm80INS1_25CollectiveMainloopFwdSm80ILi8ELi1ELb1EN4cute5tupleIJNS5_1CILi128EEENS7_ILi96EEENS7_ILi192EEEEEELi192ENS_6half_tEfNS_4arch4Sm80ELb1ELb0ELb0ELb0ELb0ELb0ELb1ELb0EEENS1_21CollectiveEpilogueFwdINS6_IJS8_SA_S9_EEENS6_IJNS7_ILi1EEESI_SI_EEESC_SE_Li256ELb0ELb1ELb0ELb0EEENS1_30DynamicPersistentTileSchedulerILi256ELi256ELb0ELb1ELb0EEEEEEEEEvNT_6ParamsE:
	.zero		1416


//--------------------- .nv.constant0._ZN7cutlass13device_kernelIN5flash19enable_sm80_to_sm89INS1_16FlashAttnFwdSm80INS1_25CollectiveMainloopFwdSm80ILi8ELi1ELb1EN4cute5tupleIJNS5_1CILi128EEENS7_ILi96EEENS7_ILi192EEEEEELi192ENS_6half_tEfNS_4arch4Sm80ELb1ELb0ELb0ELb1ELb0ELb0ELb1ELb0EEENS1_21CollectiveEpilogueFwdINS6_IJS8_SA_S9_EEENS6_IJNS7_ILi1EEESI_SI_EEESC_SE_Li256ELb1ELb1ELb0ELb0EEENS1_19SingleTileSchedulerILb1ELb0ELb1ELi128EEEEEEEEEvNT_6ParamsE --------------------------
	.section	.nv.constant0._ZN7cutlass13device_kernelIN5flash19enable_sm80_to_sm89INS1_16FlashAttnFwdSm80INS1_25CollectiveMainloopFwdSm80ILi8ELi1ELb1EN4cute5tupleIJNS5_1CILi128EEENS7_ILi96EEENS7_ILi192EEEEEELi192ENS_6half_tEfNS_4arch4Sm80ELb1ELb0ELb0ELb1ELb0ELb0ELb1ELb0EEENS1_21CollectiveEpilogueFwdINS6_IJS8_SA_S9_EEENS6_IJNS7_ILi1EEESI_SI_EEESC_SE_Li256ELb1ELb1ELb0ELb0EEENS1_19SingleTileSchedulerILb1ELb0ELb1ELi128EEEEEEEEEvNT_6ParamsE,"a",@progbits
	.sectionflags	@""
	.align	4
.nv.constant0._ZN7cutlass13device_kernelIN5flash19enable_sm80_to_sm89INS1_16FlashAttnFwdSm80INS1_25CollectiveMainloopFwdSm80ILi8ELi1ELb1EN4cute5tupleIJNS5_1CILi128EEENS7_ILi96EEENS7_ILi192EEEEEELi192ENS_6half_tEfNS_4arch4Sm80ELb1ELb0ELb0ELb1ELb0ELb0ELb1ELb0EEENS1_21CollectiveEpilogueFwdINS6_IJS8_SA_S9_EEENS6_IJNS7_ILi1EEESI_SI_EEESC_SE_Li256ELb1ELb1ELb0ELb0EEENS1_19SingleTileSchedulerILb1ELb0ELb1ELi128EEEEEEEEEvNT_6ParamsE:
	.zero		1400


//--------------------- .nv.constant0._ZN7cutlass13device_kernelIN5flash19enable_sm80_to_sm89INS1_16FlashAttnFwdSm80INS1_25CollectiveMainloopFwdSm80ILi8ELi1ELb0EN4cute5tupleIJNS5_1CILi128EEENS7_ILi64EEENS7_ILi192EEEEEELi192ENS_6half_tEfNS_4arch4Sm80ELb1ELb0ELb0ELb1ELb0ELb1ELb1ELb0EEENS1_21CollectiveEpilogueFwdINS6_IJS8_SA_S9_EEENS6_IJNS7_ILi1EEESI_SI_EEESC_SE_Li256ELb1ELb1ELb0ELb0EEENS1_19SingleTileSchedulerILb1ELb0ELb1ELi128EEEEEEEEEvNT_6ParamsE --------------------------
	.section	.nv.constant0._ZN7cutlass13device_kernelIN5flash19enable_sm80_to_sm89INS1_16FlashAttnFwdSm80INS1_25CollectiveMainloopFwdSm80ILi8ELi1ELb0EN4cute5tupleIJNS5_1CILi128EEENS7_ILi64EEENS7_ILi192EEEEEELi192ENS_6half_tEfNS_4arch4Sm80ELb1ELb0ELb0ELb1ELb0ELb1ELb1ELb0EEENS1_21CollectiveEpilogueFwdINS6_IJS8_SA_S9_EEENS6_IJNS7_ILi1EEESI_SI_EEESC_SE_Li256ELb1ELb1ELb0ELb0EEENS1_19SingleTileSchedulerILb1ELb0ELb1ELi128EEEEEEEEEvNT_6ParamsE,"a",@progbits
	.sectionflags	@""
	.align	4
.nv.constant0._ZN7cutlass13device_kernelIN5flash19enable_sm80_to_sm89INS1_16FlashAttnFwdSm80INS1_25CollectiveMainloopFwdSm80ILi8ELi1ELb0EN4cute5tupleIJNS5_1CILi128EEENS7_ILi64EEENS7_ILi192EEEEEELi192ENS_6half_tEfNS_4arch4Sm80ELb1ELb0ELb0ELb1ELb0ELb1ELb1ELb0EEENS1_21CollectiveEpilogueFwdINS6_IJS8_SA_S9_EEENS6_IJNS7_ILi1EEESI_SI_EEESC_SE_Li256ELb1ELb1ELb0ELb0EEENS1_19SingleTileSchedulerILb1ELb0ELb1ELi128EEEEEEEEEvNT_6ParamsE:
	.zero		1400


//--------------------- .nv.constant0._ZN7cutlass13device_kernelIN5flash19enable_sm80_to_sm89INS1_16FlashAttnFwdSm80INS1_25CollectiveMainloopFwdSm80ILi8ELi2ELb1EN4cute5tupleIJNS5_1CILi128EEENS7_ILi96EEENS7_ILi192EEEEEELi192ENS_6half_tEfNS_4arch4Sm80ELb0ELb0ELb0ELb0ELb0ELb0ELb1ELb0EEENS1_21CollectiveEpilogueFwdINS6_IJS8_SA_S9_EEENS6_IJNS7_ILi1EEESI_SI_EEESC_SE_Li256ELb0ELb1ELb0ELb0EEENS1_19SingleTileSchedulerILb0ELb0ELb1ELi128EEEEEEEEEvNT_6ParamsE --------------------------
	.section	.nv.constant0._ZN7cutlass13device_kernelIN5flash19enable_sm80_to_sm89INS1_16FlashAttnFwdSm80INS1_25CollectiveMainloopFwdSm80ILi8ELi2ELb1EN4cute5tupleIJNS5_1CILi128EEENS7_ILi96EEENS7_ILi192EEEEEELi192ENS_6half_tEfNS_4arch4Sm80ELb0ELb0ELb0ELb0ELb0ELb0ELb1ELb0EEENS1_21CollectiveEpilogueFwdINS6_IJS8_SA_S9_EEENS6_IJNS7_ILi1EEESI_SI_EEESC_SE_Li256ELb0ELb1ELb0ELb0EEENS1_19SingleTileSchedulerILb0ELb0ELb1ELi128EEEEEEEEEvNT_6ParamsE,"a",@progbits
	.sectionflags	@""
	.align	4
.nv.constant0._ZN7cutlass13device_kernelIN5flash19enable_sm80_to_sm89INS1_16FlashAttnFwdSm80INS1_25CollectiveMainloopFwdSm80ILi8ELi2ELb1EN4cute5tupleIJNS5_1CILi128EEENS7_ILi96EEENS7_ILi192EEEEEELi192ENS_6half_tEfNS_4arch4Sm80ELb0ELb0ELb0ELb0ELb0ELb0ELb1ELb0EEENS1_21CollectiveEpilogueFwdINS6_IJS8_SA_S9_EEENS6_IJNS7_ILi1EEESI_SI_EEESC_SE_Li256ELb0ELb1ELb0ELb0EEENS1_19SingleTileSchedulerILb0ELb0ELb1ELi128EEEEEEEEEvNT_6ParamsE:
	.zero		1400


//--------------------- .nv.constant0._ZN7cutlass13device_kernelIN5flash19enable_sm80_to_sm89INS1_16FlashAttnFwdSm80INS1_25CollectiveMainloopFwdSm80ILi8ELi2ELb1EN4cute5tupleIJNS5_1CILi128EEENS7_ILi96EEENS7_ILi192EEEEEELi192ENS_6half_tEfNS_4arch4Sm80ELb0ELb0ELb0ELb1ELb0ELb0ELb1ELb0EEENS1_21CollectiveEpilogueFwdINS6_IJS8_SA_S9_EEENS6_IJNS7_ILi1EEESI_SI_EEESC_SE_Li256ELb1ELb1ELb0ELb0EEENS1_19SingleTileSchedulerILb1ELb0ELb1ELi128EEEEEEEEEvNT_6ParamsE --------------------------
	.section	.nv.constant0._ZN7cutlass13device_kernelIN5flash19enable_sm80_to_sm89INS1_16FlashAttnFwdSm80INS1_25CollectiveMainloopFwdSm80ILi8ELi2ELb1EN4cute5tupleIJNS5_1CILi128EEENS7_ILi96EEENS7_ILi192EEEEEELi192ENS_6half_tEfNS_4arch4Sm80ELb0ELb0ELb0ELb1ELb0ELb0ELb1ELb0EEENS1_21CollectiveEpilogueFwdINS6_IJS8_SA_S9_EEENS6_IJNS7_ILi1EEESI_SI_EEESC_SE_Li256ELb1ELb1ELb0ELb0EEENS1_19SingleTileSchedulerILb1ELb0ELb1ELi128EEEEEEEEEvNT_6ParamsE,"a",@progbits
	.sectionflags	@""
	.align	4
.nv.constant0._ZN7cutlass13device_kernelIN5flash19enable_sm80_to_sm89INS1_16FlashAttnFwdSm80INS1_25CollectiveMainloopFwdSm80ILi8ELi2ELb1EN4cute5tupleIJNS5_1CILi128EEENS7_ILi96EEENS7_ILi192EEEEEELi192ENS_6half_tEfNS_4arch4Sm80ELb0ELb0ELb0ELb1ELb0ELb0ELb1ELb0EEENS1_21CollectiveEpilogueFwdINS6_IJS8_SA_S9_EEENS6_IJNS7_ILi1EEESI_SI_EEESC_SE_Li256ELb1ELb1ELb0ELb0EEENS1_19SingleTileSchedulerILb1ELb0ELb1ELi128EEEEEEEEEvNT_6ParamsE:
	.zero		1400


//--------------------- .nv.constant0._ZN7cutlass13device_kernelIN5flash19enable_sm80_to_sm89INS1_16FlashAttnFwdSm80INS1_25CollectiveMainloopFwdSm80ILi8ELi2ELb0EN4cute5tupleIJNS5_1CILi128EEENS7_ILi64EEENS7_ILi192EEEEEELi192ENS_6half_tEfNS_4arch4Sm80ELb0ELb0ELb0ELb1ELb0ELb1ELb1ELb0EEENS1_21CollectiveEpilogueFwdINS6_IJS8_SA_S9_EEENS6_IJNS7_ILi1EEESI_SI_EEESC_SE_Li256ELb1ELb1ELb0ELb0EEENS1_19SingleTileSchedulerILb1ELb0ELb1ELi128EEEEEEEEEvNT_6ParamsE --------------------------
	.section	.nv.constant0._ZN7cutlass13device_kernelIN5flash19enable_sm80_to_sm89INS1_16FlashAttnFwdSm80INS1_25CollectiveMainloopFwdSm80ILi8ELi2ELb0EN4cute5tupleIJNS5_1CILi128EEENS7_ILi64EEENS7_ILi192EEEEEELi192ENS_6half_tEfNS_4arch4Sm80ELb0ELb0ELb0ELb1ELb0ELb1ELb1ELb0EEENS1_21CollectiveEpilogueFwdINS6_IJS8_SA_S9_EEENS6_IJNS7_ILi1EEESI_SI_EEESC_SE_Li256ELb1ELb1ELb0ELb0EEENS1_19SingleTileSchedulerILb1ELb0ELb1ELi128EEEEEEEEEvNT_6ParamsE,"a",@progbits
	.sectionflags	@""
	.align	4
.nv.constant0._ZN7cutlass13device_kernelIN5flash19enable_sm80_to_sm89INS1_16FlashAttnFwdSm80INS1_25CollectiveMainloopFwdSm80ILi8ELi2ELb0EN4cute5tupleIJNS5_1CILi128EEENS7_ILi64EEENS7_ILi192EEEEEELi192ENS_6half_tEfNS_4arch4Sm80ELb0ELb0ELb0ELb1ELb0ELb1ELb1ELb0EEENS1_21CollectiveEpilogueFwdINS6_IJS8_SA_S9_EEENS6_IJNS7_ILi1EEESI_SI_EEESC_SE_Li256ELb1ELb1ELb0ELb0EEENS1_19SingleTileSchedulerILb1ELb0ELb1ELi128EEEEEEEEEvNT_6ParamsE:
	.zero		1400


//--------------------- .nv.constant0._ZN7cutlass13device_kernelIN5flash19enable_sm80_to_sm89INS1_16FlashAttnFwdSm80INS1_25CollectiveMainloopFwdSm80ILi8ELi2ELb0EN4cute5tupleIJNS5_1CILi128EEENS7_ILi64EEENS7_ILi192EEEEEELi192ENS_6half_tEfNS_4arch4Sm80ELb0ELb1ELb0ELb0ELb0ELb0ELb1ELb0EEENS1_21CollectiveEpilogueFwdINS6_IJS8_SA_S9_EEENS6_IJNS7_ILi1EEESI_SI_EEESC_SE_Li256ELb0ELb1ELb0ELb0EEENS1_19SingleTileSchedulerILb0ELb0ELb1ELi128EEEEEEEEEvNT_6ParamsE --------------------------
	.section	.nv.constant0._ZN7cutlass13device_kernelIN5flash19enable_sm80_to_sm89INS1_16FlashAttnFwdSm80INS1_25CollectiveMainloopFwdSm80ILi8ELi2ELb0EN4cute5tupleIJNS5_1CILi128EEENS7_ILi64EEENS7_ILi192EEEEEELi192ENS_6half_tEfNS_4arch4Sm80ELb0ELb1ELb0ELb0ELb0ELb0ELb1ELb0EEENS1_21CollectiveEpilogueFwdINS6_IJS8_SA_S9_EEENS6_IJNS7_ILi1EEESI_SI_EEESC_SE_Li256ELb0ELb1ELb0ELb0EEENS1_19SingleTileSchedulerILb0ELb0ELb1ELi128EEEEEEEEEvNT_6ParamsE,"a",@progbits
	.sectionflags	@""
	.align	4
.nv.constant0._ZN7cutlass13device_kernelIN5flash19enable_sm80_to_sm89INS1_16FlashAttnFwdSm80INS1_25CollectiveMainloopFwdSm80ILi8ELi2ELb0EN4cute5tupleIJNS5_1CILi128EEENS7_ILi64EEENS7_ILi192EEEEEELi192ENS_6half_tEfNS_4arch4Sm80ELb0ELb1ELb0ELb0ELb0ELb0ELb1ELb0EEENS1_21CollectiveEpilogueFwdINS6_IJS8_SA_S9_EEENS6_IJNS7_ILi1EEESI_SI_EEESC_SE_Li256ELb0ELb1ELb0ELb0EEENS1_19SingleTileSchedulerILb0ELb0ELb1ELi128EEEEEEEEEvNT_6ParamsE:
	.zero		1400


//--------------------- .nv.constant0._ZN7cutlass13device_kernelIN5flash19enable_sm80_to_sm89INS1_16FlashAttnFwdSm80INS1_25CollectiveMainloopFwdSm80ILi8ELi2ELb0EN4cute5tupleIJNS5_1CILi128EEENS7_ILi64EEENS7_ILi192EEEEEELi192ENS_6half_tEfNS_4arch4Sm80ELb0ELb1ELb0ELb1ELb0ELb0ELb1ELb0EEENS1_21CollectiveEpilogueFwdINS6_IJS8_SA_S9_EEENS6_IJNS7_ILi1EEESI_SI_EEESC_SE_Li256ELb1ELb1ELb0ELb0EEENS1_19SingleTileSchedulerILb1ELb0ELb1ELi128EEEEEEEEEvNT_6ParamsE --------------------------
	.section	.nv.constant0._ZN7cutlass13device_kernelIN5flash19enable_sm80_to_sm89INS1_16FlashAttnFwdSm80INS1_25CollectiveMainloopFwdSm80ILi8ELi2ELb0EN4cute5tupleIJNS5_1CILi128EEENS7_ILi64EEENS7_ILi192EEEEEELi192ENS_6half_tEfNS_4arch4Sm80ELb0ELb1ELb0ELb1ELb0ELb0ELb1ELb0EEENS1_21CollectiveEpilogueFwdINS6_IJS8_SA_S9_EEENS6_IJNS7_ILi1EEESI_SI_EEESC_SE_Li256ELb1ELb1ELb0ELb0EEENS1_19SingleTileSchedulerILb1ELb0ELb1ELi128EEEEEEEEEvNT_6ParamsE,"a",@progbits
	.sectionflags	@""
	.align	4
.nv.constant0._ZN7cutlass13device_kernelIN5flash19enable_sm80_to_sm89INS1_16FlashAttnFwdSm80INS1_25CollectiveMainloopFwdSm80ILi8ELi2ELb0EN4cute5tupleIJNS5_1CILi128EEENS7_ILi64EEENS7_ILi192EEEEEELi192ENS_6half_tEfNS_4arch4Sm80ELb0ELb1ELb0ELb1ELb0ELb0ELb1ELb0EEENS1_21CollectiveEpilogueFwdINS6_IJS8_SA_S9_EEENS6_IJNS7_ILi1EEESI_SI_EEESC_SE_Li256ELb1ELb1ELb0ELb0EEENS1_19SingleTileSchedulerILb1ELb0ELb1ELi128EEEEEEEEEvNT_6ParamsE:
	.zero		1400


//--------------------- .nv.constant0._ZN7cutlass13device_kernelIN5flash19enable_sm80_to_sm89INS1_16FlashAttnFwdSm80INS1_25CollectiveMainloopFwdSm80ILi8ELi2ELb0EN4cute5tupleIJNS5_1CILi128EEENS7_ILi64EEENS7_ILi192EEEEEELi192ENS_6half_tEfNS_4arch4Sm80ELb0ELb1ELb0ELb1ELb0ELb1ELb1ELb0EEENS1_21CollectiveEpilogueFwdINS6_IJS8_SA_S9_EEENS6_IJNS7_ILi1EEESI_SI_EEESC_SE_Li256ELb1ELb1ELb0ELb0EEENS1_19SingleTileSchedulerILb1ELb0ELb1ELi128EEEEEEEEEvNT_6ParamsE --------------------------
	.section	.nv.constant0._ZN7cutlass13device_kernelIN5flash19enable_sm80_to_sm89INS1_16FlashAttnFwdSm80INS1_25CollectiveMainloopFwdSm80ILi8ELi2ELb0EN4cute5tupleIJNS5_1CILi128EEENS7_ILi64EEENS7_ILi192EEEEEELi192ENS_6half_tEfNS_4arch4Sm80ELb0ELb1ELb0ELb1ELb0ELb1ELb1ELb0EEENS1_21CollectiveEpilogueFwdINS6_IJS8_SA_S9_EEENS6_IJNS7_ILi1EEESI_SI_EEESC_SE_Li256ELb1ELb1ELb0ELb0EEENS1_19SingleTileSchedulerILb1ELb0ELb1ELi128EEEEEEEEEvNT_6ParamsE,"a",@progbits
	.sectionflags	@""
	.align	4
.nv.constant0._ZN7cutlass13device_kernelIN5flash19enable_sm80_to_sm89INS1_16FlashAttnFwdSm80INS1_25CollectiveMainloopFwdSm80ILi8ELi2ELb0EN4cute5tupleIJNS5_1CILi128EEENS7_ILi64EEENS7_ILi192EEEEEELi192ENS_6half_tEfNS_4arch4Sm80ELb0ELb1ELb0ELb1ELb0ELb1ELb1ELb0EEENS1_21CollectiveEpilogueFwdINS6_IJS8_SA_S9_EEENS6_IJNS7_ILi1EEESI_SI_EEESC_SE_Li256ELb1ELb1ELb0ELb0EEENS1_19SingleTileSchedulerILb1ELb0ELb1ELi128EEEEEEEEEvNT_6ParamsE:
	.zero		1400


//--------------------- .nv.constant0._ZN7cutlass13device_kernelIN5flash19enable_sm80_to_sm89INS1_16FlashAttnFwdSm80INS1_25CollectiveMainloopFwdSm80ILi8ELi2ELb1EN4cute5tupleIJNS5_1CILi128EEENS7_ILi96EEENS7_ILi192EEEEEELi192ENS_6half_tEfNS_4arch4Sm80ELb1ELb0ELb0ELb0ELb0ELb0ELb1ELb0EEENS1_21CollectiveEpilogueFwdINS6_IJS8_SA_S9_EEENS6_IJNS7_ILi1EEESI_SI_EEESC_SE_Li256ELb0ELb1ELb0ELb0EEENS1_30DynamicPersistentTileSchedulerILi256ELi256ELb0ELb1ELb0EEEEEEEEEvNT_6ParamsE --------------------------
	.section	.nv.constant0._ZN7cutlass13device_kernelIN5flash19enable_sm80_to_sm89INS1_16FlashAttnFwdSm80INS1_25CollectiveMainloopFwdSm80ILi8ELi2ELb1EN4cute5tupleIJNS5_1CILi128EEENS7_ILi96EEENS7_ILi192EEEEEELi192ENS_6half_tEfNS_4arch4Sm80ELb1ELb0ELb0ELb0ELb0ELb0ELb1ELb0EEENS1_21CollectiveEpilogueFwdINS6_IJS8_SA_S9_EEENS6_IJNS7_ILi1EEESI_SI_EEESC_SE_Li256ELb0ELb1ELb0ELb0EEENS1_30DynamicPersistentTileSchedulerILi256ELi256ELb0ELb1ELb0EEEEEEEEEvNT_6ParamsE,"a",@progbits
	.sectionflags	@""
	.align	4
.nv.constant0._ZN7cutlass13device_kernelIN5flash19enable_sm80_to_sm89INS1_16FlashAttnFwdSm80INS1_25CollectiveMainloopFwdSm80ILi8ELi2ELb1EN4cute5tupleIJNS5_1CILi128EEENS7_ILi96EEENS7_ILi192EEEEEELi192ENS_6half_tEfNS_4arch4Sm80ELb1ELb0ELb0ELb0ELb0ELb0ELb1ELb0EEENS1_21CollectiveEpilogueFwdINS6_IJS8_SA_S9_EEENS6_IJNS7_ILi1EEESI_SI_EEESC_SE_Li256ELb0ELb1ELb0ELb0EEENS1_30DynamicPersistentTileSchedulerILi256ELi256ELb0ELb1ELb0EEEEEEEEEvNT_6ParamsE:
	.zero		1416


//--------------------- .nv.constant0._ZN7cutlass13device_kernelIN5flash19enable_sm80_to_sm89INS1_16FlashAttnFwdSm80INS1_25CollectiveMainloopFwdSm80ILi8ELi2ELb1EN4cute5tupleIJNS5_1CILi128EEENS7_ILi96EEENS7_ILi192EEEEEELi192ENS_6half_tEfNS_4arch4Sm80ELb1ELb0ELb0ELb1ELb0ELb0ELb1ELb0EEENS1_21CollectiveEpilogueFwdINS6_IJS8_SA_S9_EEENS6_IJNS7_ILi1EEESI_SI_EEESC_SE_Li256ELb1ELb1ELb0ELb0EEENS1_19SingleTileSchedulerILb1ELb0ELb1ELi128EEEEEEEEEvNT_6ParamsE --------------------------
	.section	.nv.constant0._ZN7cutlass13device_kernelIN5flash19enable_sm80_to_sm89INS1_16FlashAttnFwdSm80INS1_25CollectiveMainloopFwdSm80ILi8ELi2ELb1EN4cute5tupleIJNS5_1CILi128EEENS7_ILi96EEENS7_ILi192EEEEEELi192ENS_6half_tEfNS_4arch4Sm80ELb1ELb0ELb0ELb1ELb0ELb0ELb1ELb0EEENS1_21CollectiveEpilogueFwdINS6_IJS8_SA_S9_EEENS6_IJNS7_ILi1EEESI_SI_EEESC_SE_Li256ELb1ELb1ELb0ELb0EEENS1_19SingleTileSchedulerILb1ELb0ELb1ELi128EEEEEEEEEvNT_6ParamsE,"a",@progbits
	.sectionflags	@""
	.align	4
.nv.constant0._ZN7cutlass13device_kernelIN5flash19enable_sm80_to_sm89INS1_16FlashAttnFwdSm80INS1_25CollectiveMainloopFwdSm80ILi8ELi2ELb1EN4cute5tupleIJNS5_1CILi128EEENS7_ILi96EEENS7_ILi192EEEEEELi192ENS_6half_tEfNS_4arch4Sm80ELb1ELb0ELb0ELb1ELb0ELb0ELb1ELb0EEENS1_21CollectiveEpilogueFwdINS6_IJS8_SA_S9_EEENS6_IJNS7_ILi1EEESI_SI_EEESC_SE_Li256ELb1ELb1ELb0ELb0EEENS1_19SingleTileSchedulerILb1ELb0ELb1ELi128EEEEEEEEEvNT_6ParamsE:
	.zero		1400


//--------------------- .nv.constant0._ZN7cutlass13device_kernelIN5flash19enable_sm80_to_sm89INS1_16FlashAttnFwdSm80INS1_25CollectiveMainloopFwdSm80ILi8ELi2ELb0EN4cute5tupleIJNS5_1CILi128EEENS7_ILi64EEENS7_ILi192EEEEEELi192ENS_6half_tEfNS_4arch4Sm80ELb1ELb0ELb0ELb1ELb0ELb1ELb1ELb0EEENS1_21CollectiveEpilogueFwdINS6_IJS8_SA_S9_EEENS6_IJNS7_ILi1EEESI_SI_EEESC_SE_Li256ELb1ELb1ELb0ELb0EEENS1_19SingleTileSchedulerILb1ELb0ELb1ELi128EEEEEEEEEvNT_6ParamsE --------------------------
	.section	.nv.constant0._ZN7cutlass13device_kernelIN5flash19enable_sm80_to_sm89INS1_16FlashAttnFwdSm80INS1_25CollectiveMainloopFwdSm80ILi8ELi2ELb0EN4cute5tupleIJNS5_1CILi128EEENS7_ILi64EEENS7_ILi192EEEEEELi192ENS_6half_tEfNS_4arch4Sm80ELb1ELb0ELb0ELb1ELb0ELb1ELb1ELb0EEENS1_21CollectiveEpilogueFwdINS6_IJS8_SA_S9_EEENS6_IJNS7_ILi1EEESI_SI_EEESC_SE_Li256ELb1ELb1ELb0ELb0EEENS1_19SingleTileSchedulerILb1ELb0ELb1ELi128EEEEEEEEEvNT_6ParamsE,"a",@progbits
	.sectionflags	@""
	.align	4
.nv.constant0._ZN7cutlass13device_kernelIN5flash19enable_sm80_to_sm89INS1_16FlashAttnFwdSm80INS1_25CollectiveMainloopFwdSm80ILi8ELi2ELb0EN4cute5tupleIJNS5_1CILi128EEENS7_ILi64EEENS7_ILi192EEEEEELi192ENS_6half_tEfNS_4arch4Sm80ELb1ELb0ELb0ELb1ELb0ELb1ELb1ELb0EEENS1_21CollectiveEpilogueFwdINS6_IJS8_SA_S9_EEENS6_IJNS7_ILi1EEESI_SI_EEESC_SE_Li256ELb1ELb1ELb0ELb0EEENS1_19SingleTileSchedulerILb1ELb0ELb1ELi128EEEEEEEEEvNT_6ParamsE:
	.zero		1400


//--------------------- .text._ZN7cutlass13device_kernelIN5flash19enable_sm80_to_sm89INS1_16FlashAttnFwdSm80INS1_25CollectiveMainloopFwdSm80ILi8ELi1ELb1EN4cute5tupleIJNS5_1CILi128EEENS7_ILi96EEENS7_ILi192EEEEEELi192ENS_6half_tEfNS_4arch4Sm80ELb0ELb0ELb1ELb0ELb0ELb0ELb1ELb0EEENS1_21CollectiveEpilogueFwdINS6_IJS8_SA_S9_EEENS6_IJNS7_ILi1EEESI_SI_EEESC_SE_Li256ELb0ELb1ELb0ELb0EEENS1_19SingleTileSchedulerILb0ELb0ELb1ELi128EEEEEEEEEvNT_6ParamsE --------------------------
	.section	.text._ZN7cutlass13device_kernelIN5flash19enable_sm80_to_sm89INS1_16FlashAttnFwdSm80INS1_25CollectiveMainloopFwdSm80ILi8ELi1ELb1EN4cute5tupleIJNS5_1CILi128EEENS7_ILi96EEENS7_ILi192EEEEEELi192ENS_6half_tEfNS_4arch4Sm80ELb0ELb0ELb1ELb0ELb0ELb0ELb1ELb0EEENS1_21CollectiveEpilogueFwdINS6_IJS8_SA_S9_EEENS6_IJNS7_ILi1EEESI_SI_EEESC_SE_Li256ELb0ELb1ELb0ELb0EEENS1_19SingleTileSchedulerILb0ELb0ELb1ELi128EEEEEEEEEvNT_6ParamsE,"ax",@progbits
	.sectioninfo	@"SHI_REGISTERS=255"
	.align	128
.text._ZN7cutlass13device_kernelIN5flash19enable_sm80_to_sm89INS1_16FlashAttnFwdSm80INS1_25CollectiveMainloopFwdSm80ILi8ELi1ELb1EN4cute5tupleIJNS5_1CILi128EEENS7_ILi96EEENS7_ILi192EEEEEELi192ENS_6half_tEfNS_4arch4Sm80ELb0ELb0ELb1ELb0ELb0ELb0ELb1ELb0EEENS1_21CollectiveEpilogueFwdINS6_IJS8_SA_S9_EEENS6_IJNS7_ILi1EEESI_SI_EEESC_SE_Li256ELb0ELb1ELb0ELb0EEENS1_19SingleTileSchedulerILb0ELb0ELb1ELi128EEEEEEEEEvNT_6ParamsE:
        .type           _ZN7cutlass13device_kernelIN5flash19enable_sm80_to_sm89INS1_16FlashAttnFwdSm80INS1_25CollectiveMainloopFwdSm80ILi8ELi1ELb1EN4cute5tupleIJNS5_1CILi128EEENS7_ILi96EEENS7_ILi192EEEEEELi192ENS_6half_tEfNS_4arch4Sm80ELb0ELb0ELb1ELb0ELb0ELb0ELb1ELb0EEENS1_21CollectiveEpilogueFwdINS6_IJS8_SA_S9_EEENS6_IJNS7_ILi1EEESI_SI_EEESC_SE_Li256ELb0ELb1ELb0ELb0EEENS1_19SingleTileSchedulerILb0ELb0ELb1ELi128EEEEEEEEEvNT_6ParamsE,@function
        .size           _ZN7cutlass13device_kernelIN5flash19enable_sm80_to_sm89INS1_16FlashAttnFwdSm80INS1_25CollectiveMainloopFwdSm80ILi8ELi1ELb1EN4cute5tupleIJNS5_1CILi128EEENS7_ILi96EEENS7_ILi192EEEEEELi192ENS_6half_tEfNS_4arch4Sm80ELb0ELb0ELb1ELb0ELb0ELb0ELb1ELb0EEENS1_21CollectiveEpilogueFwdINS6_IJS8_SA_S9_EEENS6_IJNS7_ILi1EEESI_SI_EEESC_SE_Li256ELb0ELb1ELb0ELb0EEENS1_19SingleTileSchedulerILb0ELb0ELb1ELi128EEEEEEEEEvNT_6ParamsE,(.L_x_2566 - _ZN7cutlass13device_kernelIN5flash19enable_sm80_to_sm89INS1_16FlashAttnFwdSm80INS1_25CollectiveMainloopFwdSm80ILi8ELi1ELb1EN4cute5tupleIJNS5_1CILi128EEENS7_ILi96EEENS7_ILi192EEEEEELi192ENS_6half_tEfNS_4arch4Sm80ELb0ELb0ELb1ELb0ELb0ELb0ELb1ELb0EEENS1_21CollectiveEpilogueFwdINS6_IJS8_SA_S9_EEENS6_IJNS7_ILi1EEESI_SI_EEESC_SE_Li256ELb0ELb1ELb0ELb0EEENS1_19SingleTileSchedulerILb0ELb0ELb1ELi128EEEEEEEEEvNT_6ParamsE)
        .other          _ZN7cutlass13device_kernelIN5flash19enable_sm80_to_sm89INS1_16FlashAttnFwdSm80INS1_25CollectiveMainloopFwdSm80ILi8ELi1ELb1EN4cute5tupleIJNS5_1CILi128EEENS7_ILi96EEENS7_ILi192EEEEEELi192ENS_6half_tEfNS_4arch4Sm80ELb0ELb0ELb1ELb0ELb0ELb0ELb1ELb0EEENS1_21CollectiveEpilogueFwdINS6_IJS8_SA_S9_EEENS6_IJNS7_ILi1EEESI_SI_EEESC_SE_Li256ELb0ELb1ELb0ELb0EEENS1_19SingleTileSchedulerILb0ELb0ELb1ELi128EEEEEEEEEvNT_6ParamsE,@"STO_CUDA_ENTRY STV_DEFAULT"
_ZN7cutlass13device_kernelIN5flash19enable_sm80_to_sm89INS1_16FlashAttnFwdSm80INS1_25CollectiveMainloopFwdSm80ILi8ELi1ELb1EN4cute5tupleIJNS5_1CILi128EEENS7_ILi96EEENS7_ILi192EEEEEELi192ENS_6half_tEfNS_4arch4Sm80ELb0ELb0ELb1ELb0ELb0ELb0ELb1ELb0EEENS1_21CollectiveEpilogueFwdINS6_IJS8_SA_S9_EEENS6_IJNS7_ILi1EEESI_SI_EEESC_SE_Li256ELb0ELb1ELb0ELb0EEENS1_19SingleTileSchedulerILb0ELb0ELb1ELi128EEEEEEEEEvNT_6ParamsE:
[----:B------:R-:W-:-:S03]  /*0000*/  MOV R1, c[0x0][0x28] ;  /* 0x00000a0000017a02 */ /* 0x000fc60000000f00 */
[----:B------:R-:W1:Y:S01]  /*0010*/  S2R R17, SR_CTAID.Z ;  /* 0x0000000000117919 */ /* 0x000e620000002700 */
[----:B------:R-:W-:Y:S02]  /*0020*/  IADD3 R1, R1, -0x88, RZ ;  /* 0xffffff7801017810 */ /* 0x000fe40007ffe0ff */
[----:B-1----:R-:W-:-:S13]  /*0030*/  ISETP.GE.AND P0, PT, R17, RZ, PT ;  /* 0x000000ff1100720c */ /* 0x002fda0003f06270 */
[----:B------:R-:W-:Y:S05]  /*0040*/  @!P0 EXIT ;  /* 0x000000000000894d */ /* 0x000fea0003800000 */
[----:B------:R-:W-:Y:S01]  /*0050*/  ISETP.NE.U32.AND P4, PT, RZ, c[0x0][0x340], PT ;  /* 0x0000d000ff007a0c */ /* 0x000fe20003f85070 */
[----:B------:R-:W-:-:S03]  /*0060*/  ULDC.64 UR8, c[0x0][0x118] ;  /* 0x0000460000087ab9 */ /* 0x000fc60000000a00 */
[----:B------:R-:W-:-:S13]  /*0070*/  ISETP.NE.AND.EX P4, PT, RZ, c[0x0][0x344], PT, P4 ;  /* 0x0000d100ff007a0c */ /* 0x000fda0003f85340 */
[----:B------:R-:W-:-:S04]  /*0080*/  @P4 IMAD.MOV.U32 R2, RZ, RZ, 0x4 ;  /* 0x00000004ff024424 */ /* 0x000fc800078e00ff */
[----:B------:R-:W-:-:S05]  /*0090*/  @P4 IMAD.WIDE R2, R17, R2, c[0x0][0x340] ;  /* 0x0000d00011024625 */ /* 0x000fca00078e0202 */
[----:B------:R1:W2:Y:S01]  /*00a0*/  @P4 LDG.E R20, [R2.64] ;  /* 0x0000000802144981 */ /* 0x0002a2000c1e1900 */
[----:B------:R-:W-:Y:S01]  /*00b0*/  IMAD.MOV.U32 R13, RZ, RZ, c[0x0][0x2c4] ;  /* 0x0000b100ff0d7624 */ /* 0x000fe200078e00ff */
[----:B------:R-:W-:Y:S01]  /*00c0*/  SHF.R.S32.HI R22, RZ, 0x1f, R17 ;  /* 0x0000001fff167819 */ /* 0x000fe20000011411 */
[----:B------:R-:W-:Y:S01]  /*00d0*/  IMAD.MOV.U32 R139, RZ, RZ, c[0x0][0x1d0] ;  /* 0x00007400ff8b7624 */ /* 0x000fe200078e00ff */
[----:B------:R-:W3:Y:S01]  /*00e0*/  S2R R36, SR_TID.X ;  /* 0x0000000000247919 */ /* 0x000ee20000002100 */
[----:B------:R-:W-:Y:S01]  /*00f0*/  IMAD.MOV.U32 R135, RZ, RZ, c[0x0][0x1e0] ;  /* 0x00007800ff877624 */ /* 0x000fe200078e00ff */
[----:B------:R-:W-:Y:S01]  /*0100*/  ISETP.NE.AND P0, PT, R13, 0x1, PT ;  /* 0x000000010d00780c */ /* 0x000fe20003f05270 */
[----:B------:R-:W-:Y:S01]  /*0110*/  IMAD R6, R22, c[0x0][0x1c0], RZ ;  /* 0x0000700016067a24 */ /* 0x000fe200078e02ff */
[----:B------:R-:W4:Y:S01]  /*0120*/  S2R R37, SR_CTAID.Y ;  /* 0x0000000000257919 */ /* 0x000f220000002600 */
[----:B------:R-:W-:Y:S01]  /*0130*/  IADD3 R9, R139, 0x5f, RZ ;  /* 0x0000005f8b097810 */ /* 0x000fe20007ffe0ff */
[----:B------:R-:W-:-:S02]  /*0140*/  IMAD R13, R13, c[0x0][0x168], RZ ;  /* 0x00005a000d0d7a24 */ /* 0x000fc400078e02ff */
[----:B------:R-:W5:Y:S01]  /*0150*/  S2R R7, SR_CTAID.X ;  /* 0x0000000000077919 */ /* 0x000f620000002500 */
[----:B------:R-:W-:Y:S02]  /*0160*/  IMAD.MOV.U32 R138, RZ, RZ, c[0x0][0x1e4] ;  /* 0x00007900ff8a7624 */ /* 0x000fe400078e00ff */
[----:B------:R-:W-:Y:S01]  /*0170*/  IMAD.HI R9, R9, 0x2aaaaaab, RZ ;  /* 0x2aaaaaab09097827 */ /* 0x000fe200078e02ff */
[----:B---3--:R-:W-:-:S04]  /*0180*/  SHF.R.S32.HI R34, RZ, 0x1f, R36 ;  /* 0x0000001fff227819 */ /* 0x008fc80000011424 */
[-C--:B-1----:R-:W-:Y:S01]  /*0190*/  LEA.HI R2, R34, R36.reuse, RZ, 0x3 ;  /* 0x0000002422027211 */ /* 0x082fe200078f18ff */
[C---:B----4-:R-:W-:Y:S01]  /*01a0*/  IMAD.WIDE.U32 R4, R37.reuse, c[0x0][0x1b8], RZ ;  /* 0x00006e0025047a25 */ /* 0x050fe200078e00ff */
[----:B------:R-:W-:Y:S02]  /*01b0*/  SHF.R.S32.HI R38, RZ, 0x1f, R37 ;  /* 0x0000001fff267819 */ /* 0x000fe40000011425 */
[----:B------:R-:W-:Y:S02]  /*01c0*/  LOP3.LUT R0, R2, 0xfffffff8, RZ, 0xc0, !PT ;  /* 0xfffffff802007812 */ /* 0x000fe400078ec0ff */
[----:B------:R-:W-:Y:S01]  /*01d0*/  SHF.R.S32.HI R24, RZ, 0x3, R2 ;  /* 0x00000003ff187819 */ /* 0x000fe20000011402 */
[----:B------:R-:W-:Y:S01]  /*01e0*/  IMAD R3, R38, c[0x0][0x1b8], RZ ;  /* 0x00006e0026037a24 */ /* 0x000fe200078e02ff */
[----:B------:R-:W-:Y:S01]  /*01f0*/  LEA.HI R32, R34, R36, RZ, 0x4 ;  /* 0x0000002422207211 */ /* 0x000fe200078f20ff */
[----:B------:R-:W-:Y:S01]  /*0200*/  IMAD.IADD R30, R36, 0x1, -R0 ;  /* 0x00000001241e7824 */ /* 0x000fe200078e0a00 */
[----:B------:R-:W-:Y:S01]  /*0210*/  SHF.R.S32.HI R33, RZ, 0x1f, R24 ;  /* 0x0000001fff217819 */ /* 0x000fe20000011418 */
[----:B------:R-:W-:Y:S01]  /*0220*/  IMAD R2, R37, c[0x0][0x1bc], R3 ;  /* 0x00006f0025027a24 */ /* 0x000fe200078e0203 */
[----:B------:R-:W-:Y:S01]  /*0230*/  SHF.R.S32.HI R12, RZ, 0x4, R32 ;  /* 0x00000004ff0c7819 */ /* 0x000fe20000011420 */
[----:B------:R-:W-:-:S02]  /*0240*/  IMAD R0, R30, 0x20, R24 ;  /* 0x000000201e007824 */ /* 0x000fc400078e0218 */
[----:B------:R-:W-:Y:S02]  /*0250*/  IMAD.IADD R3, R5, 0x1, R2 ;  /* 0x0000000105037824 */ /* 0x000fe400078e0202 */
[----:B-----5:R-:W-:Y:S02]  /*0260*/  IMAD R8, R7, 0x80, R0 ;  /* 0x0000008007087824 */ /* 0x020fe400078e0200 */
[----:B------:R-:W-:Y:S02]  /*0270*/  IMAD.MOV.U32 R2, RZ, RZ, R4 ;  /* 0x000000ffff027224 */ /* 0x000fe400078e0004 */
[----:B------:R-:W-:Y:S01]  /*0280*/  @P0 IMAD.HI.U32 R5, R8, c[0x0][0x2c8], RZ ;  /* 0x0000b20008050a27 */ /* 0x000fe200078e00ff */
[----:B------:R1:W-:Y:S03]  /*0290*/  STL [R1+0x34], R8 ;  /* 0x0000340801007387 */ /* 0x0003e60000100800 */
[----:B------:R-:W-:Y:S01]  /*02a0*/  IMAD.MOV.U32 R0, RZ, RZ, R8 ;  /* 0x000000ffff007224 */ /* 0x000fe200078e0008 */
[----:B------:R-:W-:Y:S01]  /*02b0*/  @P0 SHF.R.U32.HI R0, RZ, c[0x0][0x2cc], R5 ;  /* 0x0000b300ff000a19 */ /* 0x000fe20000011605 */
[C---:B------:R-:W-:Y:S01]  /*02c0*/  IMAD R4, R17.reuse, c[0x0][0x1c4], R6 ;  /* 0x0000710011047a24 */ /* 0x040fe200078e0206 */
[----:B------:R-:W-:Y:S01]  /*02d0*/  SHF.R.U32.HI R6, RZ, 0x1f, R9 ;  /* 0x0000001fff067819 */ /* 0x000fe20000011609 */
[----:B------:R-:W-:-:S03]  /*02e0*/  IMAD.WIDE.U32 R2, R17, c[0x0][0x1c0], R2 ;  /* 0x0000700011027a25 */ /* 0x000fc600078e0002 */
[----:B------:R-:W-:Y:S01]  /*02f0*/  LEA.HI.SX32 R141, R9, R6, 0x1c ;  /* 0x00000006098d7211 */ /* 0x000fe200078fe2ff */
[----:B------:R-:W-:Y:S01]  /*0300*/  IMAD.IADD R3, R3, 0x1, R4 ;  /* 0x0000000103037824 */ /* 0x000fe200078e0204 */
[--C-:B------:R-:W-:Y:S01]  /*0310*/  SHF.R.S32.HI R4, RZ, 0x1f, R0.reuse ;  /* 0x0000001fff047819 */ /* 0x100fe20000011400 */
[----:B------:R-:W-:Y:S01]  /*0320*/  IMAD.MOV R5, RZ, RZ, -R0 ;  /* 0x000000ffff057224 */ /* 0x000fe200078e0a00 */
[----:B------:R-:W-:Y:S01]  /*0330*/  LEA.HI R9, R32, R12, RZ, 0x1 ;  /* 0x0000000c20097211 */ /* 0x000fe200078f08ff */
[----:B------:R-:W-:-:S03]  /*0340*/  IMAD.WIDE.U32 R2, R0, c[0x0][0x1b0], R2 ;  /* 0x00006c0000027a25 */ /* 0x000fc600078e0002 */
[----:B------:R-:W-:Y:S01]  /*0350*/  LOP3.LUT R9, R9, 0xfffffffe, RZ, 0xc0, !PT ;  /* 0xfffffffe09097812 */ /* 0x000fe200078ec0ff */
[----:B------:R-:W-:Y:S02]  /*0360*/  IMAD R4, R4, c[0x0][0x1b0], RZ ;  /* 0x00006c0004047a24 */ /* 0x000fe400078e02ff */
[----:B------:R-:W-:Y:S02]  /*0370*/  IMAD R10, R7, 0x80, R24 ;  /* 0x00000080070a7824 */ /* 0x000fe400078e0218 */
[----:B------:R-:W-:Y:S02]  /*0380*/  IMAD R4, R0, c[0x0][0x1b4], R4 ;  /* 0x00006d0000047a24 */ /* 0x000fe400078e0204 */
[----:B------:R-:W-:Y:S01]  /*0390*/  IMAD R0, R5, c[0x0][0x2c4], R8 ;  /* 0x0000b10005007a24 */ /* 0x000fe200078e0208 */
[C---:B-1----:R-:W-:Y:S01]  /*03a0*/  IADD3 R8, R10.reuse, 0x20, RZ ;  /* 0x000000200a087810 */ /* 0x042fe20007ffe0ff */
[----:B------:R-:W-:Y:S01]  /*03b0*/  IMAD.IADD R3, R3, 0x1, R4 ;  /* 0x0000000103037824 */ /* 0x000fe200078e0204 */
[----:B------:R-:W-:Y:S01]  /*03c0*/  IADD3 R7, R10, 0x40, RZ ;  /* 0x000000400a077810 */ /* 0x000fe20007ffe0ff */
[----:B------:R-:W-:Y:S01]  /*03d0*/  IMAD.SHL.U32 R48, R30, 0x8, RZ ;  /* 0x000000081e307824 */ /* 0x000fe200078e00ff */
[----:B------:R-:W-:Y:S01]  /*03e0*/  SHF.R.S32.HI R5, RZ, 0x1f, R0 ;  /* 0x0000001fff057819 */ /* 0x000fe20000011400 */
[----:B------:R-:W-:Y:S01]  /*03f0*/  IMAD.WIDE.U32 R2, R0, c[0x0][0x1a8], R2 ;  /* 0x00006a0000027a25 */ /* 0x000fe200078e0002 */
[-C--:B------:R-:W-:Y:S01]  /*0400*/  ISETP.GE.AND P3, PT, R8, R13.reuse, PT ;  /* 0x0000000d0800720c */ /* 0x080fe20003f66270 */
[----:B------:R1:W-:Y:S01]  /*0410*/  STL [R1+0x48], R10 ;  /* 0x0000480a01007387 */ /* 0x0003e20000100800 */
[-C--:B------:R-:W-:Y:S01]  /*0420*/  ISETP.GE.AND P2, PT, R7, R13.reuse, PT ;  /* 0x0000000d0700720c */ /* 0x080fe20003f46270 */
[----:B------:R-:W-:Y:S01]  /*0430*/  IMAD R4, R5, c[0x0][0x1a8], RZ ;  /* 0x00006a0005047a24 */ /* 0x000fe200078e02ff */
[CC--:B------:R-:W-:Y:S01]  /*0440*/  ISETP.GE.AND P1, PT, R10.reuse, R13.reuse, PT ;  /* 0x0000000d0a00720c */ /* 0x0c0fe20003f26270 */
[----:B------:R-:W-:Y:S01]  /*0450*/  IMAD R6, R33, c[0x0][0x1e0], RZ ;  /* 0x0000780021067a24 */ /* 0x000fe200078e02ff */
[----:B------:R-:W-:Y:S01]  /*0460*/  IADD3 R8, R10, 0x60, RZ ;  /* 0x000000600a087810 */ /* 0x000fe20007ffe0ff */
[----:B------:R-:W-:Y:S01]  /*0470*/  IMAD R11, R0, c[0x0][0x1ac], R4 ;  /* 0x00006b00000b7a24 */ /* 0x000fe200078e0204 */
[----:B------:R-:W-:Y:S01]  /*0480*/  SHF.R.S32.HI R49, RZ, 0x1f, R48 ;  /* 0x0000001fff317819 */ /* 0x000fe20000011430 */
[----:B------:R-:W-:Y:S01]  /*0490*/  IMAD.SHL.U32 R0, R24, 0x40, RZ ;  /* 0x0000004018007824 */ /* 0x000fe200078e00ff */
[----:B------:R-:W-:Y:S01]  /*04a0*/  LEA R16, P0, R2, c[0x0][0x160], 0x1 ;  /* 0x0000580002107a11 */ /* 0x000fe200078008ff */
[----:B------:R-:W-:Y:S01]  /*04b0*/  IMAD R6, R24, c[0x0][0x1e4], R6 ;  /* 0x0000790018067a24 */ /* 0x000fe200078e0206 */
[----:B------:R-:W-:Y:S01]  /*04c0*/  IADD3 R35, R48, 0x80, RZ ;  /* 0x0000008030237810 */ /* 0x000fe20007ffe0ff */
[----:B------:R-:W-:Y:S01]  /*04d0*/  IMAD.WIDE.U32 R4, R24, c[0x0][0x1e0], R48 ;  /* 0x0000780018047a25 */ /* 0x000fe200078e0030 */
[----:B------:R-:W-:Y:S01]  /*04e0*/  LOP3.LUT R0, R0, 0x1c0, RZ, 0xc0, !PT ;  /* 0x000001c000007812 */ /* 0x000fe200078ec0ff */
[----:B------:R-:W-:Y:S01]  /*04f0*/  STL [R1+0xc], R141 ;  /* 0x00000c8d01007387 */ /* 0x000fe20000100800 */
[----:B------:R-:W-:Y:S01]  /*0500*/  IADD3 R39, R48, 0x40, RZ ;  /* 0x0000004030277810 */ /* 0x000fe20007ffe0ff */
[----:B------:R-:W-:Y:S01]  /*0510*/  IMAD.IADD R5, R5, 0x1, R6 ;  /* 0x0000000105057824 */ /* 0x000fe200078e0206 */
[----:B------:R-:W-:Y:S01]  /*0520*/  SHF.R.U32.HI R7, RZ, 0x3, R0 ;  /* 0x00000003ff077819 */ /* 0x000fe20000011600 */
[----:B------:R-:W-:Y:S01]  /*0530*/  IMAD.SHL.U32 R6, R24, 0x8, RZ ;  /* 0x0000000818067824 */ /* 0x000fe200078e00ff */
[----:B------:R-:W-:Y:S01]  /*0540*/  BAR.SYNC.DEFER_BLOCKING 0x0 ;  /* 0x0000000000007b1d */ /* 0x000fe20000010000 */
[----:B------:R-:W-:Y:S01]  /*0550*/  IMAD.IADD R25, R12, 0x1, -R9 ;  /* 0x000000010c197824 */ /* 0x000fe200078e0a09 */
[----:B------:R-:W-:Y:S01]  /*0560*/  ISETP.GE.AND P5, PT, R8, R13, PT ;  /* 0x0000000d0800720c */ /* 0x000fe20003fa6270 */
[----:B------:R-:W-:Y:S01]  /*0570*/  IMAD.WIDE.U32 R4, R37, c[0x0][0x1e8], R4 ;  /* 0x00007a0025047a25 */ /* 0x000fe200078e0004 */
[----:B------:R-:W-:-:S02]  /*0580*/  @!P1 SHF.R.S32.HI R8, RZ, 0x1f, R39 ;  /* 0x0000001fff089819 */ /* 0x000fc40000011427 */
[----:B-1----:R-:W-:Y:S01]  /*0590*/  LOP3.LUT R10, R0, 0x38, R48, 0xf8, !PT ;  /* 0x00000038000a7812 */ /* 0x002fe200078ef830 */
[----:B------:R-:W-:Y:S01]  /*05a0*/  IMAD.IADD R0, R3, 0x1, R11 ;  /* 0x0000000103007824 */ /* 0x000fe200078e020b */
[----:B------:R-:W-:Y:S01]  /*05b0*/  LEA.HI R9, R34, R36, RZ, 0x6 ;  /* 0x0000002422097211 */ /* 0x000fe200078f30ff */
[----:B------:R-:W-:Y:S01]  /*05c0*/  IMAD.MOV.U32 R18, RZ, RZ, R4 ;  /* 0x000000ffff127224 */ /* 0x000fe200078e0004 */
[----:B------:R-:W-:Y:S01]  /*05d0*/  LOP3.LUT R12, R10, R7, RZ, 0x3c, !PT ;  /* 0x000000070a0c7212 */ /* 0x000fe200078e3cff */
[----:B------:R-:W-:Y:S01]  /*05e0*/  IMAD R10, R38, c[0x0][0x1e8], RZ ;  /* 0x00007a00260a7a24 */ /* 0x000fe200078e02ff */
[----:B------:R-:W-:Y:S01]  /*05f0*/  LEA.HI.X R11, R2, c[0x0][0x164], R0, 0x1, P0 ;  /* 0x00005900020b7a11 */ /* 0x000fe200000f0c00 */
[----:B------:R-:W-:Y:S01]  /*0600*/  IMAD.SHL.U32 R0, R30, 0x40, RZ ;  /* 0x000000401e007824 */ /* 0x000fe200078e00ff */
[----:B------:R-:W-:Y:S01]  /*0610*/  SHFL.IDX PT, R2, R16, RZ, 0x181f ;  /* 0x00181fff10027589 */ /* 0x000fe200000e0000 */
[--C-:B------:R-:W-:Y:S01]  /*0620*/  @!P1 SHF.R.S32.HI R7, RZ, 0x1f, R35.reuse ;  /* 0x0000001fff079819 */ /* 0x100fe20000011423 */
[----:B------:R-:W-:Y:S01]  /*0630*/  IMAD.SHL.U32 R9, R9, 0x8, RZ ;  /* 0x0000000809097824 */ /* 0x000fe200078e00ff */
[----:B------:R-:W-:Y:S01]  /*0640*/  @!P1 LEA.HI R8, R8, R39, RZ, 0x3 ;  /* 0x0000002708089211 */ /* 0x000fe200078f18ff */
[----:B------:R-:W1:Y:S01]  /*0650*/  SHFL.IDX PT, R3, R11, RZ, 0x181f ;  /* 0x00181fff0b037589 */ /* 0x000e6200000e0000 */
[----:B------:R-:W-:Y:S01]  /*0660*/  LOP3.LUT R0, R0, 0x1c0, RZ, 0xc0, !PT ;  /* 0x000001c000007812 */ /* 0x000fe200078ec0ff */
[----:B------:R-:W-:Y:S01]  /*0670*/  IMAD R10, R37, c[0x0][0x1ec], R10 ;  /* 0x00007b00250a7a24 */ /* 0x000fe200078e020a */
[----:B------:R-:W-:Y:S01]  /*0680*/  @!P3 SHF.R.S32.HI R4, RZ, 0x1f, R35 ;  /* 0x0000001fff04b819 */ /* 0x000fe20000011423 */
[----:B------:R-:W-:Y:S01]  /*0690*/  STL.64 [R1+0x10], R48 ;  /* 0x0000103001007387 */ /* 0x000fe20000100a00 */
[----:B------:R-:W-:Y:S01]  /*06a0*/  LOP3.LUT R6, R0, 0x8, R6, 0xf8, !PT ;  /* 0x0000000800067812 */ /* 0x000fe200078ef806 */
[----:B------:R-:W-:Y:S01]  /*06b0*/  IMAD.IADD R19, R5, 0x1, R10 ;  /* 0x0000000105137824 */ /* 0x000fe200078e020a */
[----:B------:R-:W-:Y:S01]  /*06c0*/  SHF.R.U32.HI R0, RZ, 0x3, R0 ;  /* 0x00000003ff007819 */ /* 0x000fe20000011600 */
[----:B------:R-:W-:Y:S01]  /*06d0*/  SHFL.IDX PT, R5, R11, 0x2, 0x181f ;  /* 0x00581f000b057f89 */ /* 0x000fe200000e0000 */
[----:B------:R-:W-:-:S02]  /*06e0*/  @!P1 LOP3.LUT R8, R8, 0xfffffff8, RZ, 0xc0, !PT ;  /* 0xfffffff808089812 */ /* 0x000fc400078ec0ff */
[----:B------:R-:W-:Y:S01]  /*06f0*/  LOP3.LUT R31, R6, R0, RZ, 0x3c, !PT ;  /* 0x00000000061f7212 */ /* 0x000fe200078e3cff */
[----:B------:R-:W-:Y:S01]  /*0700*/  STL [R1+0x24], R39 ;  /* 0x0000242701007387 */ /* 0x000fe20000100800 */
[-C--:B------:R-:W-:Y:S02]  /*0710*/  @!P1 LEA.HI R0, R7, R35.reuse, RZ, 0x3 ;  /* 0x0000002307009211 */ /* 0x080fe400078f18ff */
[----:B------:R-:W-:Y:S01]  /*0720*/  @!P3 LEA.HI R4, R4, R35, RZ, 0x3 ;  /* 0x000000230404b211 */ /* 0x000fe200078f18ff */
[----:B------:R-:W-:Y:S01]  /*0730*/  SHFL.IDX PT, R6, R16, 0x1, 0x181f ;  /* 0x00381f0010067f89 */ /* 0x000fe200000e0000 */
[----:B------:R-:W-:Y:S02]  /*0740*/  @!P1 LOP3.LUT R0, R0, 0xfffffff8, RZ, 0xc0, !PT ;  /* 0xfffffff800009812 */ /* 0x000fe400078ec0ff */
[----:B------:R-:W-:Y:S01]  /*0750*/  LOP3.LUT R140, R12, 0xfffffe00, R9, 0xf8, !PT ;  /* 0xfffffe000c8c7812 */ /* 0x000fe200078ef809 */
[----:B------:R-:W3:Y:S01]  /*0760*/  SHFL.IDX PT, R7, R11, 0x1, 0x181f ;  /* 0x00381f000b077f89 */ /* 0x000ee200000e0000 */
[----:B------:R-:W-:Y:S01]  /*0770*/  ISETP.GE.AND P0, PT, R39, c[0x0][0x198], PT ;  /* 0x0000660027007a0c */ /* 0x000fe20003f06270 */
[--C-:B-1----:R-:W-:Y:S01]  /*0780*/  @!P1 IMAD.WIDE R12, R8, 0x2, R2.reuse ;  /* 0x00000002080c9825 */ /* 0x102fe200078e0202 */
[----:B------:R-:W-:Y:S01]  /*0790*/  @!P1 LEA R8, P6, R48, R2, 0x1 ;  /* 0x0000000230089211 */ /* 0x000fe200078c08ff */
[----:B------:R-:W-:Y:S02]  /*07a0*/  STL [R1+0x20], R35 ;  /* 0x0000202301007387 */ /* 0x000fe40000100800 */
[----:B------:R-:W-:Y:S01]  /*07b0*/  @!P1 IMAD.WIDE R14, R0, 0x2, R2 ;  /* 0x00000002000e9825 */ /* 0x000fe200078e0202 */
[----:B------:R-:W-:Y:S01]  /*07c0*/  @!P3 SHF.R.S32.HI R0, RZ, 0x1f, R39 ;  /* 0x0000001fff00b819 */ /* 0x000fe20000011427 */
[----:B------:R-:W-:Y:S01]  /*07d0*/  STL [R1+0x30], R140 ;  /* 0x0000308c01007387 */ /* 0x000fe20000100800 */
[----:B------:R-:W-:-:S02]  /*07e0*/  @!P3 LOP3.LUT R2, R4, 0xfffffff8, RZ, 0xc0, !PT ;  /* 0xfffffff80402b812 */ /* 0x000fc400078ec0ff */
[----:B------:R-:W-:Y:S01]  /*07f0*/  @!P1 LEA.HI.X R9, R48, R3, R49, 0x1, P6 ;  /* 0x0000000330099211 */ /* 0x000fe200030f0c31 */
[----:B------:R-:W-:Y:S01]  /*0800*/  SHFL.IDX PT, R4, R16, 0x2, 0x181f ;  /* 0x00581f0010047f89 */ /* 0x000fe200000e0000 */
[----:B------:R-:W-:Y:S02]  /*0810*/  ISETP.GE.AND P6, PT, R35, c[0x0][0x198], PT ;  /* 0x0000660023007a0c */ /* 0x000fe40003fc6270 */
[----:B------:R-:W-:Y:S01]  /*0820*/  @!P3 LEA.HI R0, R0, R39, RZ, 0x3 ;  /* 0x000000270000b211 */ /* 0x000fe200078f18ff */
[----:B------:R1:W-:Y:S03]  /*0830*/  SHFL.IDX PT, R3, R11, 0x3, 0x181f ;  /* 0x00781f000b037f89 */ /* 0x0003e600000e0000 */
[----:B------:R-:W-:Y:S01]  /*0840*/  @!P3 LOP3.LUT R10, R0, 0xfffffff8, RZ, 0xc0, !PT ;  /* 0xfffffff8000ab812 */ /* 0x000fe200078ec0ff */
[----:B------:R-:W-:Y:S02]  /*0850*/  @!P1 IMAD.SHL.U32 R0, R140, 0x2, RZ ;  /* 0x000000028c009824 */ /* 0x000fe400078e00ff */
[----:B---3--:R-:W-:-:S02]  /*0860*/  @!P3 IMAD.WIDE R26, R2, 0x2, R6 ;  /* 0x00000002021ab825 */ /* 0x008fc400078e0206 */
[----:B------:R-:W3:Y:S02]  /*0870*/  SHFL.IDX PT, R2, R16, 0x3, 0x181f ;  /* 0x00781f0010027f89 */ /* 0x000ee400000e0000 */
[----:B------:R-:W-:-:S04]  /*0880*/  @!P3 IMAD.WIDE R28, R10, 0x2, R6 ;  /* 0x000000020a1cb825 */ /* 0x000fc800078e0206 */
[----:B------:R-:W-:Y:S01]  /*0890*/  @!P3 IMAD.SHL.U32 R10, R140, 0x2, RZ ;  /* 0x000000028c0ab824 */ /* 0x000fe200078e00ff */
[----:B-1----:R-:W-:-:S04]  /*08a0*/  @!P5 SHF.R.S32.HI R11, RZ, 0x1f, R39 ;  /* 0x0000001fff0bd819 */ /* 0x002fc80000011427 */
[----:B------:R-:W-:-:S04]  /*08b0*/  @!P5 LEA.HI R11, R11, R39, RZ, 0x3 ;  /* 0x000000270b0bd211 */ /* 0x000fc800078f18ff */
[----:B------:R-:W-:Y:S02]  /*08c0*/  @!P5 LOP3.LUT R11, R11, 0xfffffff8, RZ, 0xc0, !PT ;  /* 0xfffffff80b0bd812 */ /* 0x000fe400078ec0ff */
[----:B--2---:R-:W-:Y:S01]  /*08d0*/  @P4 SHF.R.S32.HI R21, RZ, 0x1f, R20 ;  /* 0x0000001fff154819 */ /* 0x004fe20000011414 */
[----:B------:R-:W-:Y:S02]  /*08e0*/  @!P4 IMAD.MOV.U32 R20, RZ, RZ, R17 ;  /* 0x000000ffff14c224 */ /* 0x000fe400078e0011 */
[----:B------:R-:W-:Y:S01]  /*08f0*/  @!P4 IMAD.MOV.U32 R21, RZ, RZ, R22 ;  /* 0x000000ffff15c224 */ /* 0x000fe200078e0016 */
[----:B------:R-:W-:Y:S01]  /*0900*/  ISETP.GE.AND P4, PT, R48, c[0x0][0x198], PT ;  /* 0x0000660030007a0c */ /* 0x000fe20003f86270 */
[----:B---3--:R-:W-:-:S04]  /*0910*/  @!P5 IMAD.WIDE R16, R11, 0x2, R2 ;  /* 0x000000020b10d825 */ /* 0x008fc800078e0202 */
[----:B------:R-:W-:-:S04]  /*0920*/  IMAD.WIDE.U32 R40, R20, c[0x0][0x1f0], R18 ;  /* 0x00007c0014287a25 */ /* 0x000fc800078e0012 */
[----:B------:R-:W-:Y:S01]  /*0930*/  IMAD.MOV.U32 R142, RZ, RZ, R40 ;  /* 0x000000ffff8e7224 */ /* 0x000fe200078e0028 */
[----:B------:R1:W-:Y:S04]  /*0940*/  STL.64 [R1+0x28], R40 ;  /* 0x0000282801007387 */ /* 0x0003e80000100a00 */
[----:B------:R2:W-:Y:S04]  /*0950*/  @!P1 LDGSTS.E.BYPASS.LTC128B.128 [R0+0x100], [R8.64], !P4 ;  /* 0x0010000008009fae */ /* 0x0005e8000e101d48 */
[----:B------:R3:W-:Y:S04]  /*0960*/  @!P1 LDGSTS.E.BYPASS.LTC128B.128 [R0+0x4100], [R12.64], !P0 ;  /* 0x041000000c009fae */ /* 0x0007e8000c101d48 */
[----:B------:R3:W-:Y:S01]  /*0970*/  @!P1 LDGSTS.E.BYPASS.LTC128B.128 [R0+0x8100], [R14.64], !P6 ;  /* 0x081000000e009fae */ /* 0x0007e2000f101d48 */
[----:B------:R-:W-:-:S04]  /*0980*/  @!P3 LEA R6, P1, R48, R6, 0x1 ;  /* 0x000000063006b211 */ /* 0x000fc800078208ff */
[----:B------:R-:W-:-:S05]  /*0990*/  @!P3 LEA.HI.X R7, R48, R7, R49, 0x1, P1 ;  /* 0x000000073007b211 */ /* 0x000fca00008f0c31 */
[----:B------:R4:W-:Y:S04]  /*09a0*/  @!P3 LDGSTS.E.BYPASS.LTC128B.128 [R10+0x1100], [R6.64], !P4 ;  /* 0x01100000060abfae */ /* 0x0009e8000e101d48 */
[----:B------:R5:W-:Y:S04]  /*09b0*/  @!P3 LDGSTS.E.BYPASS.LTC128B.128 [R10+0x5100], [R28.64], !P0 ;  /* 0x051000001c0abfae */ /* 0x000be8000c101d48 */
[----:B------:R1:W-:Y:S01]  /*09c0*/  @!P3 LDGSTS.E.BYPASS.LTC128B.128 [R10+0x9100], [R26.64], !P6 ;  /* 0x091000001a0abfae */ /* 0x0003e2000f101d48 */
[----:B--2---:R-:W-:Y:S02]  /*09d0*/  @!P2 SHF.R.S32.HI R9, RZ, 0x1f, R39 ;  /* 0x0000001fff09a819 */ /* 0x004fe40000011427 */
[----:B------:R-:W-:-:S02]  /*09e0*/  @!P2 SHF.R.S32.HI R8, RZ, 0x1f, R35 ;  /* 0x0000001fff08a819 */ /* 0x000fc40000011423 */
[----:B------:R-:W-:Y:S02]  /*09f0*/  @!P2 LEA.HI R9, R9, R39, RZ, 0x3 ;  /* 0x000000270909a211 */ /* 0x000fe400078f18ff */
[-C--:B------:R-:W-:Y:S02]  /*0a00*/  @!P2 LEA.HI R8, R8, R35.reuse, RZ, 0x3 ;  /* 0x000000230808a211 */ /* 0x080fe400078f18ff */
[----:B---3--:R-:W-:Y:S02]  /*0a10*/  @!P5 SHF.R.S32.HI R0, RZ, 0x1f, R35 ;  /* 0x0000001fff00d819 */ /* 0x008fe40000011423 */
[----:B------:R-:W-:Y:S02]  /*0a20*/  @!P2 LOP3.LUT R9, R9, 0xfffffff8, RZ, 0xc0, !PT ;  /* 0xfffffff80909a812 */ /* 0x000fe400078ec0ff */
[----:B------:R-:W-:Y:S02]  /*0a30*/  @!P5 LEA.HI R0, R0, R35, RZ, 0x3 ;  /* 0x000000230000d211 */ /* 0x000fe400078f18ff */
[----:B------:R-:W-:Y:S01]  /*0a40*/  @!P2 LOP3.LUT R14, R8, 0xfffffff8, RZ, 0xc0, !PT ;  /* 0xfffffff8080ea812 */ /* 0x000fe200078ec0ff */
[----:B------:R-:W-:Y:S01]  /*0a50*/  @!P2 IMAD.WIDE R12, R9, 0x2, R4 ;  /* 0x00000002090ca825 */ /* 0x000fe200078e0204 */
[----:B------:R-:W-:-:S02]  /*0a60*/  @!P2 LEA R8, P1, R48, R4, 0x1 ;  /* 0x000000043008a211 */ /* 0x000fc400078208ff */
[----:B------:R-:W-:Y:S01]  /*0a70*/  @!P5 LOP3.LUT R0, R0, 0xfffffff8, RZ, 0xc0, !PT ;  /* 0xfffffff80000d812 */ /* 0x000fe200078ec0ff */
[----:B------:R-:W-:Y:S01]  /*0a80*/  @!P2 IMAD.WIDE R14, R14, 0x2, R4 ;  /* 0x000000020e0ea825 */ /* 0x000fe200078e0204 */
[C---:B------:R-:W-:Y:S02]  /*0a90*/  @!P2 LEA.HI.X R9, R48.reuse, R5, R49, 0x1, P1 ;  /* 0x000000053009a211 */ /* 0x040fe400008f0c31 */
[----:B------:R-:W-:Y:S01]  /*0aa0*/  @!P5 LEA R4, P1, R48, R2, 0x1 ;  /* 0x000000023004d211 */ /* 0x000fe200078208ff */
[----:B------:R-:W-:Y:S01]  /*0ab0*/  @!P5 IMAD.WIDE R22, R0, 0x2, R2 ;  /* 0x000000020016d825 */ /* 0x000fe200078e0202 */
[----:B------:R-:W-:Y:S02]  /*0ac0*/  LOP3.LUT R2, R32, 0xfffffff0, RZ, 0xc0, !PT ;  /* 0xfffffff020027812 */ /* 0x000fe400078ec0ff */
[----:B------:R-:W-:Y:S01]  /*0ad0*/  @!P5 LEA.HI.X R5, R48, R3, R49, 0x1, P1 ;  /* 0x000000033005d211 */ /* 0x000fe200008f0c31 */
[----:B------:R-:W-:Y:S02]  /*0ae0*/  @!P2 IMAD.SHL.U32 R0, R140, 0x2, RZ ;  /* 0x000000028c00a824 */ /* 0x000fe400078e00ff */
[----:B------:R-:W-:-:S02]  /*0af0*/  IMAD.MOV.U32 R3, RZ, RZ, 0x60 ;  /* 0x00000060ff037424 */ /* 0x000fc400078e00ff */
[----:B-----5:R-:W-:Y:S01]  /*0b00*/  IMAD.MOV.U32 R28, RZ, RZ, 0x40 ;  /* 0x00000040ff1c7424 */ /* 0x020fe200078e00ff */
[----:B------:R2:W-:Y:S01]  /*0b10*/  @!P2 LDGSTS.E.BYPASS.LTC128B.128 [R0+0x2100], [R8.64], !P4 ;  /* 0x021000000800afae */ /* 0x0005e2000e101d48 */
[----:B------:R-:W-:-:S03]  /*0b20*/  IMAD.WIDE.U32 R136, R3, c[0x0][0x1e0], RZ ;  /* 0x0000780003887a25 */ /* 0x000fc600078e00ff */
[----:B------:R3:W-:Y:S01]  /*0b30*/  @!P2 LDGSTS.E.BYPASS.LTC128B.128 [R0+0x6100], [R12.64], !P0 ;  /* 0x061000000c00afae */ /* 0x0007e2000c101d48 */
[----:B------:R-:W-:-:S03]  /*0b40*/  IMAD R133, R141, -0x60, R3 ;  /* 0xffffffa08d857824 */ /* 0x000fc600078e0203 */
[----:B------:R5:W-:Y:S01]  /*0b50*/  @!P2 LDGSTS.E.BYPASS.LTC128B.128 [R0+0xa100], [R14.64], !P6 ;  /* 0x0a1000000e00afae */ /* 0x000be2000f101d48 */
[----:B--2---:R-:W-:Y:S01]  /*0b60*/  @!P5 IMAD.SHL.U32 R8, R140, 0x2, RZ ;  /* 0x000000028c08d824 */ /* 0x004fe200078e00ff */
[----:B---3--:R-:W-:-:S04]  /*0b70*/  IADD3 R12, R133, c[0x0][0x1d0], -R24 ;  /* 0x00007400850c7a10 */ /* 0x008fc80007ffe818 */
[----:B------:R2:W-:Y:S01]  /*0b80*/  @!P5 LDGSTS.E.BYPASS.LTC128B.128 [R8+0x3100], [R4.64], !P4 ;  /* 0x031000000408dfae */ /* 0x0005e2000e101d48 */
[----:B-----5:R-:W-:Y:S01]  /*0b90*/  IMAD R0, R3, c[0x0][0x1e4], RZ ;  /* 0x0000790003007a24 */ /* 0x020fe200078e02ff */
[----:B------:R-:W-:Y:S02]  /*0ba0*/  IADD3 R15, R141, -0x1, RZ ;  /* 0xffffffff8d0f7810 */ /* 0x000fe40007ffe0ff */
[----:B------:R3:W-:Y:S01]  /*0bb0*/  @!P5 LDGSTS.E.BYPASS.LTC128B.128 [R8+0x7100], [R16.64], !P0 ;  /* 0x071000001008dfae */ /* 0x0007e2000c101d48 */
[C---:B------:R-:W-:Y:S01]  /*0bc0*/  ISETP.GE.AND P3, PT, R12.reuse, 0x1, PT ;  /* 0x000000010c00780c */ /* 0x040fe20003f66270 */
[----:B------:R-:W-:Y:S01]  /*0bd0*/  IMAD.IADD R134, R137, 0x1, R0 ;  /* 0x0000000189867824 */ /* 0x000fe200078e0200 */
[----:B-1----:R-:W-:Y:S01]  /*0be0*/  SHF.R.S32.HI R26, RZ, 0x1f, R15 ;  /* 0x0000001fff1a7819 */ /* 0x002fe2000001140f */
[----:B------:R-:W-:Y:S01]  /*0bf0*/  IMAD R0, R21, c[0x0][0x1f0], RZ ;  /* 0x00007c0015007a24 */ /* 0x000fe200078e02ff */
[----:B------:R-:W-:Y:S01]  /*0c00*/  ISETP.GE.AND P1, PT, R12, 0x41, PT ;  /* 0x000000410c00780c */ /* 0x000fe20003f26270 */
[----:B------:R-:W-:Y:S01]  /*0c10*/  IMAD.SHL.U32 R14, R138, 0x40, RZ ;  /* 0x000000408a0e7824 */ /* 0x000fe200078e00ff */
[----:B------:R-:W-:Y:S01]  /*0c20*/  ISETP.GE.AND P2, PT, R12, 0x21, PT ;  /* 0x000000210c00780c */ /* 0x000fe20003f46270 */
[----:B------:R1:W-:Y:S01]  /*0c30*/  @!P5 LDGSTS.E.BYPASS.LTC128B.128 [R8+0xb100], [R22.64], !P6 ;  /* 0x0b1000001608dfae */ /* 0x0003e2000f101d48 */
[----:B------:R-:W-:-:S02]  /*0c40*/  ISETP.GE.AND P6, PT, R48, c[0x0][0x1d4], PT ;  /* 0x0000750030007a0c */ /* 0x000fc40003fc6270 */
[----:B------:R-:W-:Y:S01]  /*0c50*/  ISETP.GE.AND P5, PT, R39, c[0x0][0x1d4], PT ;  /* 0x0000750027007a0c */ /* 0x000fe20003fa6270 */
[----:B------:R-:W0:Y:S01]  /*0c60*/  LDGDEPBAR ;  /* 0x00000000000079af */ /* 0x000e220000000000 */
[----:B--2---:R-:W-:Y:S02]  /*0c70*/  IMAD.IADD R4, R36, 0x1, -R2 ;  /* 0x0000000124047824 */ /* 0x004fe400078e0a02 */
[----:B------:R-:W-:Y:S02]  /*0c80*/  IMAD R2, R20, c[0x0][0x1f4], R0 ;  /* 0x00007d0014027a24 */ /* 0x000fe400078e0200 */
[----:B------:R-:W-:Y:S01]  /*0c90*/  IMAD R0, R134, R15, RZ ;  /* 0x0000000f86007224 */ /* 0x000fe200078e02ff */
[----:B------:R-:W-:Y:S01]  /*0ca0*/  SHF.R.S32.HI R3, RZ, 0x1f, R4 ;  /* 0x0000001fff037819 */ /* 0x000fe20000011404 */
[----:B------:R-:W-:Y:S02]  /*0cb0*/  IMAD.IADD R143, R41, 0x1, R2 ;  /* 0x00000001298f7824 */ /* 0x000fe400078e0202 */
[----:B------:R-:W-:Y:S01]  /*0cc0*/  IMAD R0, R26, R136, R0 ;  /* 0x000000881a007224 */ /* 0x000fe200078e0200 */
[----:B------:R-:W-:Y:S01]  /*0cd0*/  LEA.HI R13, R3, R4, RZ, 0x3 ;  /* 0x00000004030d7211 */ /* 0x000fe200078f18ff */
[----:B------:R-:W-:Y:S01]  /*0ce0*/  IMAD.WIDE.U32 R2, R15, R136, R142 ;  /* 0x000000880f027225 */ /* 0x000fe200078e008e */
[----:B------:R2:W-:Y:S02]  /*0cf0*/  STL.64 [R1+0x18], R142 ;  /* 0x0000188e01007387 */ /* 0x0005e40000100a00 */
[----:B------:R-:W-:Y:S01]  /*0d00*/  LOP3.LUT R5, R13, 0xfffffff8, RZ, 0xc0, !PT ;  /* 0xfffffff80d057812 */ /* 0x000fe200078ec0ff */
[----:B------:R-:W-:Y:S01]  /*0d10*/  IMAD.IADD R0, R3, 0x1, R0 ;  /* 0x0000000103007824 */ /* 0x000fe200078e0200 */
[----:B----4-:R-:W-:Y:S01]  /*0d20*/  @P3 LEA R6, P0, R2, c[0x0][0x1c8], 0x1 ;  /* 0x0000720002063a11 */ /* 0x010fe200078008ff */
[----:B---3--:R-:W-:-:S03]  /*0d30*/  IMAD.WIDE.U32 R16, R135, 0x40, RZ ;  /* 0x0000004087107825 */ /* 0x008fc600078e00ff */
[----:B------:R-:W-:Y:S01]  /*0d40*/  @P3 LEA.HI.X R7, R2, c[0x0][0x1cc], R0, 0x1, P0 ;  /* 0x0000730002073a11 */ /* 0x000fe200000f0c00 */
[----:B------:R-:W-:Y:S01]  /*0d50*/  IMAD.IADD R11, R4, 0x1, -R5 ;  /* 0x00000001040b7824 */ /* 0x000fe200078e0a05 */
[----:B------:R-:W-:Y:S01]  /*0d60*/  @P1 IADD3 R9, P4, R2, R16, RZ ;  /* 0x0000001002091210 */ /* 0x000fe20007f9e0ff */
[----:B------:R-:W-:Y:S01]  /*0d70*/  IMAD.SHL.U32 R5, R25, 0x8, RZ ;  /* 0x0000000819057824 */ /* 0x000fe200078e00ff */
[----:B------:R-:W-:Y:S01]  /*0d80*/  @P2 LEA R3, P0, R135, R2, 0x5 ;  /* 0x0000000287032211 */ /* 0x000fe200078028ff */
[----:B------:R-:W-:Y:S01]  /*0d90*/  IMAD.SHL.U32 R2, R11, 0x40, RZ ;  /* 0x000000400b027824 */ /* 0x000fe200078e00ff */
[----:B------:R-:W-:Y:S02]  /*0da0*/  @P1 IADD3.X R14, R0, R17, R14, P4, !PT ;  /* 0x00000011000e1210 */ /* 0x000fe400027fe40e */
[----:B------:R-:W-:Y:S02]  /*0db0*/  @P2 LEA.HI.X R0, R135, R0, R138, 0x5, P0 ;  /* 0x0000000087002211 */ /* 0x000fe400000f2c8a */
[----:B------:R-:W-:-:S02]  /*0dc0*/  LOP3.LUT R2, R2, 0x1c0, RZ, 0xc0, !PT ;  /* 0x000001c002027812 */ /* 0x000fc400078ec0ff */
[----:B------:R-:W-:Y:S02]  /*0dd0*/  ISETP.GE.AND P4, PT, R35, c[0x0][0x1d4], PT ;  /* 0x0000750023007a0c */ /* 0x000fe40003f86270 */
[C---:B------:R-:W-:Y:S02]  /*0de0*/  @P2 LEA R4, P0, R3.reuse, c[0x0][0x1c8], 0x1 ;  /* 0x0000720003042a11 */ /* 0x040fe400078008ff */
[----:B------:R-:W-:Y:S02]  /*0df0*/  LOP3.LUT R10, R2, 0x8, R5, 0xf8, !PT ;  /* 0x00000008020a7812 */ /* 0x000fe400078ef805 */
[----:B-1----:R-:W-:Y:S02]  /*0e00*/  SHF.R.U32.HI R8, RZ, 0x3, R2 ;  /* 0x00000003ff087819 */ /* 0x002fe40000011602 */
[----:B------:R-:W-:Y:S01]  /*0e10*/  @P2 LEA.HI.X R5, R3, c[0x0][0x1cc], R0, 0x1, P0 ;  /* 0x0000730003052a11 */ /* 0x000fe200000f0c00 */
[----:B------:R-:W-:Y:S01]  /*0e20*/  IMAD R0, R25, 0x200, R31 ;  /* 0x0000020019007824 */ /* 0x000fe200078e021f */
[----:B------:R-:W-:Y:S01]  /*0e30*/  LOP3.LUT R10, R10, R8, RZ, 0x3c, !PT ;  /* 0x000000080a0a7212 */ /* 0x000fe200078e3cff */
[----:B------:R-:W-:Y:S01]  /*0e40*/  @P3 IMAD.SHL.U32 R8, R140, 0x2, RZ ;  /* 0x000000028c083824 */ /* 0x000fe200078e00ff */
[----:B------:R-:W-:Y:S01]  /*0e50*/  @P1 LEA R2, P0, R9, c[0x0][0x1c8], 0x1 ;  /* 0x0000720009021a11 */ /* 0x000fe200078008ff */
[----:B------:R-:W-:-:S02]  /*0e60*/  IMAD.SHL.U32 R224, R0, 0x2, RZ ;  /* 0x0000000200e07824 */ /* 0x000fc400078e00ff */
[----:B------:R-:W-:Y:S01]  /*0e70*/  IMAD.MOV.U32 R0, RZ, RZ, 0x20 ;  /* 0x00000020ff007424 */ /* 0x000fe200078e00ff */
[----:B------:R-:W-:Y:S01]  /*0e80*/  @P1 LEA.HI.X R3, R9, c[0x0][0x1cc], R14, 0x1, P0 ;  /* 0x0000730009031a11 */ /* 0x000fe200000f0c0e */
[----:B------:R-:W-:Y:S01]  /*0e90*/  @P2 IMAD.SHL.U32 R9, R140, 0x2, RZ ;  /* 0x000000028c092824 */ /* 0x000fe200078e00ff */
[----:B------:R1:W-:Y:S01]  /*0ea0*/  @P3 LDGSTS.E.BYPASS.LTC128B.128 [R8+0xc100], [R6.64], !P6 ;  /* 0x0c10000006083fae */ /* 0x0003e2000f101d48 */
[----:B------:R-:W-:Y:S02]  /*0eb0*/  LOP3.LUT P0, RZ, R30, 0x2, RZ, 0xc0, !PT ;  /* 0x000000021eff7812 */ /* 0x000fe4000780c0ff */
[----:B------:R-:W-:Y:S01]  /*0ec0*/  IADD3 R231, R224, 0xc120, RZ ;  /* 0x0000c120e0e77810 */ /* 0x000fe20007ffe0ff */
[----:B------:R1:W-:Y:S04]  /*0ed0*/  @P3 LDGSTS.E.BYPASS.LTC128B.128 [R8+0xf100], [R6.64+0x80], !P5 ;  /* 0x0f10008006083fae */ /* 0x0003e8000e901d48 */
[----:B------:R1:W-:Y:S04]  /*0ee0*/  @P3 LDGSTS.E.BYPASS.LTC128B.128 [R8+0x12100], [R6.64+0x100], !P4 ;  /* 0x1210010006083fae */ /* 0x0003e8000e101d48 */
[----:B------:R3:W-:Y:S04]  /*0ef0*/  @P2 LDGSTS.E.BYPASS.LTC128B.128 [R9+0xd100], [R4.64], !P6 ;  /* 0x0d10000004092fae */ /* 0x0007e8000f101d48 */
[----:B------:R3:W-:Y:S04]  /*0f00*/  @P2 LDGSTS.E.BYPASS.LTC128B.128 [R9+0x10100], [R4.64+0x80], !P5 ;  /* 0x1010008004092fae */ /* 0x0007e8000e901d48 */
[----:B------:R3:W-:Y:S01]  /*0f10*/  @P2 LDGSTS.E.BYPASS.LTC128B.128 [R9+0x13100], [R4.64+0x100], !P4 ;  /* 0x1310010004092fae */ /* 0x0007e2000e101d48 */
[----:B------:R-:W-:-:S04]  /*0f20*/  LOP3.LUT P2, RZ, R11, 0x4, RZ, 0xc0, !PT ;  /* 0x000000040bff7812 */ /* 0x000fc8000784c0ff */
[----:B------:R-:W-:Y:S01]  /*0f30*/  SEL R0, R0, 0xffffffe0, !P2 ;  /* 0xffffffe000007807 */ /* 0x000fe20005000000 */
[----:B-1----:R-:W-:Y:S01]  /*0f40*/  @P1 IMAD.SHL.U32 R6, R140, 0x2, RZ ;  /* 0x000000028c061824 */ /* 0x002fe200078e00ff */
[----:B------:R-:W-:-:S04]  /*0f50*/  LEA.HI R7, R34, R36, RZ, 0x5 ;  /* 0x0000002422077211 */ /* 0x000fc800078f28ff */
[----:B------:R1:W-:Y:S01]  /*0f60*/  @P1 LDGSTS.E.BYPASS.LTC128B.128 [R6+0xe100], [R2.64], !P6 ;  /* 0x0e10000002061fae */ /* 0x0003e2000f101d48 */
[----:B------:R-:W-:Y:S02]  /*0f70*/  SHF.R.S32.HI R208, RZ, 0x5, R7 ;  /* 0x00000005ffd07819 */ /* 0x000fe40000011407 */
[----:B------:R-:W-:Y:S01]  /*0f80*/  LOP3.LUT R7, R7, 0xffffffe0, RZ, 0xc0, !PT ;  /* 0xffffffe007077812 */ /* 0x000fe200078ec0ff */
[----:B------:R1:W-:Y:S01]  /*0f90*/  @P1 LDGSTS.E.BYPASS.LTC128B.128 [R6+0x11100], [R2.64+0x80], !P5 ;  /* 0x1110008002061fae */ /* 0x0003e2000e901d48 */
[----:B---3--:R-:W-:-:S03]  /*0fa0*/  IMAD.SHL.U32 R5, R13, 0x40, RZ ;  /* 0x000000400d057824 */ /* 0x008fc600078e00ff */
[----:B------:R1:W-:Y:S01]  /*0fb0*/  @P1 LDGSTS.E.BYPASS.LTC128B.128 [R6+0x14100], [R2.64+0x100], !P4 ;  /* 0x1410010002061fae */ /* 0x0003e2000e101d48 */
[----:B------:R-:W-:Y:S01]  /*0fc0*/  IMAD.MOV.U32 R4, RZ, RZ, 0x10 ;  /* 0x00000010ff047424 */ /* 0x000fe200078e00ff */
[----:B------:R-:W-:Y:S01]  /*0fd0*/  LOP3.LUT P1, RZ, R11, 0x2, RZ, 0xc0, !PT ;  /* 0x000000020bff7812 */ /* 0x000fe2000782c0ff */
[----:B------:R-:W-:Y:S01]  /*0fe0*/  IMAD.IADD R132, R36, 0x1, -R7 ;  /* 0x0000000124847824 */ /* 0x000fe200078e0a07 */
[----:B------:R-:W0:Y:S01]  /*0ff0*/  LDGDEPBAR ;  /* 0x00000000000079af */ /* 0x000e220000000000 */
[----:B------:R-:W-:Y:S02]  /*1000*/  LOP3.LUT R5, R10, 0xfffffe00, R5, 0xf8, !PT ;  /* 0xfffffe000a057812 */ /* 0x000fe400078ef805 */
[----:B------:R-:W-:-:S03]  /*1010*/  SEL R4, R4, 0xfffffff0, !P1 ;  /* 0xfffffff004047807 */ /* 0x000fc60004800000 */
[----:B------:R-:W-:-:S04]  /*1020*/  IMAD R208, R208, 0x400, R5 ;  /* 0x00000400d0d07824 */ /* 0x000fc800078e0205 */
[----:B------:R-:W-:-:S04]  /*1030*/  IMAD.SHL.U32 R208, R208, 0x2, RZ ;  /* 0x00000002d0d07824 */ /* 0x000fc800078e00ff */
[--C-:B------:R-:W-:Y:S02]  /*1040*/  IMAD R212, R4, 0x2, R208.reuse ;  /* 0x0000000204d47824 */ /* 0x100fe400078e02d0 */
[C---:B------:R-:W-:Y:S02]  /*1050*/  IMAD R216, R0.reuse, 0x2, R208 ;  /* 0x0000000200d87824 */ /* 0x040fe400078e02d0 */
[----:B------:R-:W-:Y:S01]  /*1060*/  IMAD R220, R0, 0x2, R212 ;  /* 0x0000000200dc7824 */ /* 0x000fe200078e02d4 */
[----:B-1----:R-:W-:Y:S01]  /*1070*/  IADD3 R3, R224, 0xc100, RZ ;  /* 0x0000c100e0037810 */ /* 0x002fe20007ffe0ff */
[----:B------:R-:W-:-:S04]  /*1080*/  DEPBAR.LE SB0, 0x1 ;  /* 0x000080400000791a */ /* 0x000fc80000000000 */
[----:B------:R-:W-:Y:S01]  /*1090*/  BAR.SYNC.DEFER_BLOCKING 0x0 ;  /* 0x0000000000007b1d */ /* 0x000fe20000010000 */
[----:B------:R-:W-:Y:S01]  /*10a0*/  IMAD R2, R33, c[0x0][0x208], RZ ;  /* 0x0000820021027a24 */ /* 0x000fe200078e02ff */
[----:B------:R-:W-:Y:S02]  /*10b0*/  @P0 IADD3 R231, R3, -0x20, RZ ;  /* 0xffffffe003e70810 */ /* 0x000fe40007ffe0ff */
[----:B------:R-:W-:Y:S01]  /*10c0*/  ISETP.GE.AND P0, PT, R139, 0x1, PT ;  /* 0x000000018b00780c */ /* 0x000fe20003f06270 */
[C---:B------:R-:W-:Y:S01]  /*10d0*/  IMAD R6, R24.reuse, c[0x0][0x20c], R2 ;  /* 0x0000830018067a24 */ /* 0x040fe200078e0202 */
[C---:B------:R-:W-:Y:S01]  /*10e0*/  IADD3 R248, R231.reuse, 0x800, RZ ;  /* 0x00000800e7f87810 */ /* 0x040fe20007ffe0ff */
[----:B------:R-:W-:Y:S01]  /*10f0*/  IMAD.WIDE.U32 R2, R24, c[0x0][0x208], R48 ;  /* 0x0000820018027a25 */ /* 0x000fe200078e0030 */
[C---:B------:R-:W-:Y:S02]  /*1100*/  IADD3 R247, R231.reuse, 0x1000, RZ ;  /* 0x00001000e7f77810 */ /* 0x040fe40007ffe0ff */
[----:B------:R-:W-:Y:S01]  /*1110*/  IADD3 R246, R231, 0x1800, RZ ;  /* 0x00001800e7f67810 */ /* 0x000fe20007ffe0ff */
[----:B------:R-:W-:Y:S01]  /*1120*/  IMAD.IADD R3, R3, 0x1, R6 ;  /* 0x0000000103037824 */ /* 0x000fe200078e0206 */
[C---:B------:R-:W-:Y:S01]  /*1130*/  IADD3 R245, R231.reuse, 0x2000, RZ ;  /* 0x00002000e7f57810 */ /* 0x040fe20007ffe0ff */
[----:B------:R-:W-:Y:S01]  /*1140*/  IMAD R6, R38, c[0x0][0x210], RZ ;  /* 0x0000840026067a24 */ /* 0x000fe200078e02ff */
[----:B------:R-:W-:Y:S01]  /*1150*/  IADD3 R244, R231, 0x2800, RZ ;  /* 0x00002800e7f47810 */ /* 0x000fe20007ffe0ff */
[----:B------:R-:W-:-:S04]  /*1160*/  IMAD.WIDE.U32 R2, R37, c[0x0][0x210], R2 ;  /* 0x0000840025027a25 */ /* 0x000fc800078e0002 */
[----:B------:R-:W-:-:S04]  /*1170*/  IMAD R6, R37, c[0x0][0x214], R6 ;  /* 0x0000850025067a24 */ /* 0x000fc800078e0206 */
[----:B------:R-:W-:Y:S01]  /*1180*/  IMAD.IADD R3, R3, 0x1, R6 ;  /* 0x0000000103037824 */ /* 0x000fe200078e0206 */
[----:B------:R2:W1:Y:S01]  /*1190*/  LDSM.16.M88.4 R156, [R208+0x100] ;  /* 0x00010000d09c783b */ /* 0x0004620000000200 */
[----:B------:R-:W-:Y:S02]  /*11a0*/  IMAD R6, R21, c[0x0][0x218], RZ ;  /* 0x0000860015067a24 */ /* 0x000fe400078e02ff */
[C---:B------:R-:W-:Y:S01]  /*11b0*/  IMAD.WIDE.U32 R10, R20.reuse, c[0x0][0x218], R2 ;  /* 0x00008600140a7a25 */ /* 0x040fe200078e0002 */
[----:B------:R2:W3:Y:S03]  /*11c0*/  LDSM.16.M88.4 R192, [R208+0x4100] ;  /* 0x00410000d0c0783b */ /* 0x0004e60000000200 */
[----:B------:R-:W-:Y:S01]  /*11d0*/  IMAD R6, R20, c[0x0][0x21c], R6 ;  /* 0x0000870014067a24 */ /* 0x000fe200078e0206 */
[----:B------:R2:W4:Y:S03]  /*11e0*/  LDSM.16.M88.4 R160, [R212+0x100] ;  /* 0x00010000d4a0783b */ /* 0x0005260000000200 */
[----:B------:R-:W-:Y:S01]  /*11f0*/  IMAD.IADD R9, R11, 0x1, R6 ;  /* 0x000000010b097824 */ /* 0x000fe200078e0206 */
[----:B------:R2:W1:Y:S04]  /*1200*/  LDSM.16.M88.4 R196, [R212+0x4100] ;  /* 0x00410000d4c4783b */ /* 0x0004680000000200 */
[----:B------:R2:W1:Y:S04]  /*1210*/  LDSM.16.M88.4 R184, [R216+0x100] ;  /* 0x00010000d8b8783b */ /* 0x0004680000000200 */
[----:B------:R2:W1:Y:S04]  /*1220*/  LDSM.16.M88.4 R200, [R216+0x4100] ;  /* 0x00410000d8c8783b */ /* 0x0004680000000200 */
[----:B------:R2:W1:Y:S04]  /*1230*/  LDSM.16.M88.4 R188, [R220+0x100] ;  /* 0x00010000dcbc783b */ /* 0x0004680000000200 */
[----:B------:R2:W1:Y:S04]  /*1240*/  LDSM.16.M88.4 R204, [R220+0x4100] ;  /* 0x00410000dccc783b */ /* 0x0004680000000200 */
[----:B------:R-:W1:Y:S04]  /*1250*/  LDSM.16.M88.4 R208, [R208+0x8100] ;  /* 0x00810000d0d0783b */ /* 0x000e680000000200 */
[----:B------:R-:W1:Y:S04]  /*1260*/  LDSM.16.M88.4 R212, [R212+0x8100] ;  /* 0x00810000d4d4783b */ /* 0x000e680000000200 */
[----:B------:R-:W1:Y:S04]  /*1270*/  LDSM.16.M88.4 R216, [R216+0x8100] ;  /* 0x00810000d8d8783b */ /* 0x000e680000000200 */
[----:B------:R-:W1:Y:S04]  /*1280*/  LDSM.16.M88.4 R220, [R220+0x8100] ;  /* 0x00810000dcdc783b */ /* 0x000e680000000200 */
[----:B------:R-:W-:Y:S06]  /*1290*/  BAR.SYNC.DEFER_BLOCKING 0x0 ;  /* 0x0000000000007b1d */ /* 0x000fec0000010000 */
[----:B------:R2:W-:Y:S04]  /*12a0*/  STL.64 [R1+0x40], R10 ;  /* 0x0000400a01007387 */ /* 0x0005e80000100a00 */
[----:B------:R2:W-:Y:S01]  /*12b0*/  STL [R1+0x3c], R9 ;  /* 0x00003c0901007387 */ /* 0x0005e20000100800 */
[----:B------:R-:W-:-:S04]  /*12c0*/  DEPBAR.LE SB0, 0x0 ;  /* 0x000080000000791a */ /* 0x000fc80000000000 */
[----:B------:R-:W-:Y:S06]  /*12d0*/  BAR.SYNC.DEFER_BLOCKING 0x0 ;  /* 0x0000000000007b1d */ /* 0x000fec0000010000 */
[----:B------:R2:W1:Y:S04]  /*12e0*/  LDSM.16.M88.4 R32, [R224+0xc100] ;  /* 0x00c10000e020783b */ /* 0x0004680000000200 */
[----:B------:R2:W1:Y:S04]  /*12f0*/  LDSM.16.M88.4 R16, [R224+0xc900] ;  /* 0x00c90000e010783b */ /* 0x0004680000000200 */
[----:B------:R2:W1:Y:S04]  /*1300*/  LDSM.16.M88.4 R40, [R224+0xd100] ;  /* 0x00d10000e028783b */ /* 0x0004680000000200 */
[----:B------:R2:W1:Y:S04]  /*1310*/  LDSM.16.M88.4 R52, [R224+0xd900] ;  /* 0x00d90000e034783b */ /* 0x0004680000000200 */
[----:B------:R2:W1:Y:S04]  /*1320*/  LDSM.16.M88.4 R76, [R224+0xe100] ;  /* 0x00e10000e04c783b */ /* 0x0004680000000200 */
[----:B------:R2:W1:Y:S04]  /*1330*/  LDSM.16.M88.4 R84, [R224+0xe900] ;  /* 0x00e90000e054783b */ /* 0x0004680000000200 */
[----:B------:R2:W1:Y:S04]  /*1340*/  LDSM.16.M88.4 R44, [R231] ;  /* 0x00000000e72c783b */ /* 0x0004680000000200 */
[----:B------:R2:W1:Y:S04]  /*1350*/  LDSM.16.M88.4 R56, [R231+0x800] ;  /* 0x00080000e738783b */ /* 0x0004680000000200 */
[----:B------:R2:W1:Y:S04]  /*1360*/  LDSM.16.M88.4 R72, [R231+0x1000] ;  /* 0x00100000e748783b */ /* 0x0004680000000200 */
[----:B------:R2:W1:Y:S04]  /*1370*/  LDSM.16.M88.4 R80, [R231+0x1800] ;  /* 0x00180000e750783b */ /* 0x0004680000000200 */
[----:B------:R2:W1:Y:S04]  /*1380*/  LDSM.16.M88.4 R88, [R231+0x2000] ;  /* 0x00200000e758783b */ /* 0x0004680000000200 */
[----:B------:R2:W1:Y:S01]  /*1390*/  LDSM.16.M88.4 R100, [R231+0x2800] ;  /* 0x00280000e764783b */ /* 0x0004620000000200 */
[----:B------:R-:W-:Y:S05]  /*13a0*/  @!P0 BRA `(.L_x_0) ;  /* 0x0000032000008947 */ /* 0x000fea0003800000 */
[----:B---34-:R-:W-:Y:S01]  /*13b0*/  IMAD R2, R26, c[0x0][0x208], RZ ;  /* 0x000082001a027a24 */ /* 0x018fe200078e02ff */
[----:B------:R-:W-:Y:S01]  /*13c0*/  ISETP.LT.OR P3, PT, R12, 0x1, P6 ;  /* 0x000000010c00780c */ /* 0x000fe20003761670 */
[----:B------:R-:W-:-:S04]  /*13d0*/  IMAD.WIDE.U32 R6, R15, c[0x0][0x208], RZ ;  /* 0x000082000f067a25 */ /* 0x000fc800078e00ff */
[----:B------:R-:W-:Y:S02]  /*13e0*/  IMAD R2, R15, c[0x0][0x20c], R2 ;  /* 0x000083000f027a24 */ /* 0x000fe400078e0202 */
[----:B------:R-:W-:Y:S01]  /*13f0*/  IMAD.MOV.U32 R8, RZ, RZ, R10 ;  /* 0x000000ffff087224 */ /* 0x000fe200078e000a */
[----:B--2---:R-:W-:Y:S01]  /*1400*/  SEL R10, RZ, 0x2, P5 ;  /* 0x00000002ff0a7807 */ /* 0x004fe20002800000 */
[----:B------:R-:W-:Y:S02]  /*1410*/  IMAD.IADD R2, R7, 0x1, R2 ;  /* 0x0000000107027824 */ /* 0x000fe400078e0202 */
[----:B------:R-:W-:Y:S01]  /*1420*/  IMAD.WIDE.U32 R6, R6, 0x60, R8 ;  /* 0x0000006006067825 */ /* 0x000fe200078e0008 */
[----:B------:R2:W-:Y:S03]  /*1430*/  STL.64 [R1+0x38], R8 ;  /* 0x0000380801007387 */ /* 0x0005e60000100a00 */
[----:B------:R-:W-:Y:S01]  /*1440*/  IMAD R3, R2, 0x60, RZ ;  /* 0x0000006002037824 */ /* 0x000fe200078e02ff */
[----:B------:R-:W-:Y:S01]  /*1450*/  LEA R2, P0, R6, c[0x0][0x1f8], 0x1 ;  /* 0x00007e0006027a11 */ /* 0x000fe200078008ff */
[----:B------:R-:W-:-:S02]  /*1460*/  IMAD R11, R28, c[0x0][0x20c], RZ ;  /* 0x000083001c0b7a24 */ /* 0x000fc400078e02ff */
[----:B------:R-:W-:Y:S01]  /*1470*/  IMAD.IADD R3, R7, 0x1, R3 ;  /* 0x0000000107037824 */ /* 0x000fe200078e0203 */
[----:B------:R-:W-:Y:S01]  /*1480*/  SEL R7, RZ, 0x4, P4 ;  /* 0x00000004ff077807 */ /* 0x000fe20002000000 */
[----:B------:R-:W-:-:S03]  /*1490*/  IMAD.WIDE.U32 R14, R28, c[0x0][0x208], RZ ;  /* 0x000082001c0e7a25 */ /* 0x000fc600078e00ff */
[----:B------:R-:W-:Y:S01]  /*14a0*/  LEA.HI.X R3, R6, c[0x0][0x1fc], R3, 0x1, P0 ;  /* 0x00007f0006037a11 */ /* 0x000fe200000f0c03 */
[----:B------:R-:W-:Y:S01]  /*14b0*/  IMAD.IADD R11, R15, 0x1, R11 ;  /* 0x000000010f0b7824 */ /* 0x000fe200078e020b */
[----:B------:R-:W-:Y:S01]  /*14c0*/  SEL R6, RZ, 0x1, P6 ;  /* 0x00000001ff067807 */ /* 0x000fe20003000000 */
[----:B------:R-:W-:-:S03]  /*14d0*/  IMAD.SHL.U32 R13, R140, 0x2, RZ ;  /* 0x000000028c0d7824 */ /* 0x000fc600078e00ff */
[----:B------:R-:W-:Y:S02]  /*14e0*/  IADD3 R10, R7, R10, R6 ;  /* 0x0000000a070a7210 */ /* 0x000fe40007ffe006 */
[----:B------:R-:W-:Y:S01]  /*14f0*/  @!PT LDS RZ, [RZ] ;  /* 0x00000000fffff984 */ /* 0x000fe20000000800 */
[----:B------:R-:W-:Y:S01]  /*1500*/  @!PT LDS RZ, [RZ] ;  /* 0x00000000fffff984 */ /* 0x000fe20000000800 */
[----:B------:R-:W-:Y:S01]  /*1510*/  @!PT LDS RZ, [RZ] ;  /* 0x00000000fffff984 */ /* 0x000fe20000000800 */
[----:B------:R3:W-:Y:S02]  /*1520*/  LDGSTS.E.BYPASS.LTC128B.128 [R13+0x100], [R2.64], !P3 ;  /* 0x00100000020d7fae */ /* 0x0007e4000d901d48 */
[----:B------:R-:W-:Y:S02]  /*1530*/  LOP3.LUT P2, RZ, R10, 0x2, RZ, 0xc0, !PT ;  /* 0x000000020aff7812 */ /* 0x000fe4000784c0ff */
[----:B--2---:R-:W-:-:S04]  /*1540*/  IADD3 R8, P1, P0, R14, 0x80, R2 ;  /* 0x000000800e087810 */ /* 0x004fc8000783e002 */
[----:B------:R-:W-:Y:S02]  /*1550*/  IADD3.X R9, R11, RZ, R3, P1, P0 ;  /* 0x000000ff0b097210 */ /* 0x000fe40000fe0403 */
[----:B------:R-:W-:-:S04]  /*1560*/  IADD3 R6, P1, P0, R14, 0x100, R2 ;  /* 0x000001000e067810 */ /* 0x000fc8000783e002 */
[----:B------:R-:W-:Y:S02]  /*1570*/  IADD3.X R7, R11, RZ, R3, P1, P0 ;  /* 0x000000ff0b077210 */ /* 0x000fe40000fe0403 */
[----:B------:R-:W-:Y:S02]  /*1580*/  LOP3.LUT P1, RZ, R10, 0x4, RZ, 0xc0, !PT ;  /* 0x000000040aff7812 */ /* 0x000fe4000782c0ff */
[C---:B------:R-:W-:Y:S02]  /*1590*/  ISETP.LT.OR P0, PT, R12.reuse, 0x1, !P2 ;  /* 0x000000010c00780c */ /* 0x040fe40005701670 */
[----:B------:R-:W-:-:S11]  /*15a0*/  ISETP.LT.OR P3, PT, R12, 0x1, !P1 ;  /* 0x000000010c00780c */ /* 0x000fd60004f61670 */
[----:B------:R3:W-:Y:S01]  /*15b0*/  LDGSTS.E.BYPASS.LTC128B.128 [R13+0x3100], [R2.64+0x80], !P0 ;  /* 0x03100080020d7fae */ /* 0x0007e2000c101d48 */
[----:B------:R-:W-:-:S03]  /*15c0*/  ISETP.LT.OR P0, PT, R12, 0x21, P6 ;  /* 0x000000210c00780c */ /* 0x000fc60003701670 */
[----:B------:R3:W-:Y:S02]  /*15d0*/  LDGSTS.E.BYPASS.LTC128B.128 [R13+0x6100], [R2.64+0x100], !P3 ;  /* 0x06100100020d7fae */ /* 0x0007e4000d901d48 */
[----:B---3--:R-:W-:-:S05]  /*15e0*/  IADD3 R2, P3, R2, R14, RZ ;  /* 0x0000000e02027210 */ /* 0x008fca0007f7e0ff */
[----:B------:R-:W-:Y:S01]  /*15f0*/  IMAD.X R3, R11, 0x1, R3, P3 ;  /* 0x000000010b037824 */ /* 0x000fe200018e0603 */
[C---:B------:R-:W-:Y:S02]  /*1600*/  ISETP.LT.OR P3, PT, R12.reuse, 0x21, !P2 ;  /* 0x000000210c00780c */ /* 0x040fe40005761670 */
[C---:B------:R-:W-:Y:S02]  /*1610*/  ISETP.LT.OR P2, PT, R12.reuse, 0x41, !P2 ;  /* 0x000000410c00780c */ /* 0x040fe40005741670 */
[----:B------:R2:W-:Y:S01]  /*1620*/  LDGSTS.E.BYPASS.LTC128B.128 [R13+0x1100], [R2.64], !P0 ;  /* 0x01100000020d7fae */ /* 0x0005e2000c101d48 */
[C---:B------:R-:W-:Y:S02]  /*1630*/  ISETP.LT.OR P0, PT, R12.reuse, 0x21, !P1 ;  /* 0x000000210c00780c */ /* 0x040fe40004f01670 */
[----:B------:R-:W-:-:S06]  /*1640*/  ISETP.LT.OR P1, PT, R12, 0x41, !P1 ;  /* 0x000000410c00780c */ /* 0x000fcc0004f21670 */
[----:B------:R3:W-:Y:S01]  /*1650*/  LDGSTS.E.BYPASS.LTC128B.128 [R13+0x4100], [R8.64], !P3 ;  /* 0x04100000080d7fae */ /* 0x0007e2000d901d48 */
[----:B------:R-:W-:-:S04]  /*1660*/  ISETP.LT.OR P3, PT, R12, 0x41, P6 ;  /* 0x000000410c00780c */ /* 0x000fc80003761670 */
[----:B------:R3:W-:Y:S01]  /*1670*/  LDGSTS.E.BYPASS.LTC128B.128 [R13+0x7100], [R6.64], !P0 ;  /* 0x07100000060d7fae */ /* 0x0007e2000c101d48 */
[----:B--2---:R-:W-:-:S05]  /*1680*/  IADD3 R2, P0, R2, R14, RZ ;  /* 0x0000000e02027210 */ /* 0x004fca0007f1e0ff */
[----:B------:R-:W-:-:S05]  /*1690*/  IMAD.X R3, R3, 0x1, R11, P0 ;  /* 0x0000000103037824 */ /* 0x000fca00000e060b */
[----:B------:R3:W-:Y:S04]  /*16a0*/  LDGSTS.E.BYPASS.LTC128B.128 [R13+0x2100], [R2.64], !P3 ;  /* 0x02100000020d7fae */ /* 0x0007e8000d901d48 */
[----:B------:R3:W-:Y:S04]  /*16b0*/  LDGSTS.E.BYPASS.LTC128B.128 [R13+0x5100], [R2.64+0x80], !P2 ;  /* 0x05100080020d7fae */ /* 0x0007e8000d101d48 */
[----:B------:R3:W-:Y:S02]  /*16c0*/  LDGSTS.E.BYPASS.LTC128B.128 [R13+0x8100], [R2.64+0x100], !P1 ;  /* 0x08100100020d7fae */ /* 0x0007e4000c901d48 */
.L_x_0:
[----:B-1-34-:R-:W-:Y:S01]  /*16d0*/  HMMA.16816.F32 R24, R156, R16, RZ ;  /* 0x000000109c18723c */ /* 0x01afe200000018ff */
[----:B------:R-:W-:Y:S01]  /*16e0*/  LOP3.LUT P0, RZ, R30, 0x4, RZ, 0xc0, !PT ;  /* 0x000000041eff7812 */ /* 0x000fe2000780c0ff */
[----:B------:R-:W-:Y:S01]  /*16f0*/  LDSM.16.M88.4 R116, [R231+0x3800] ;  /* 0x00380000e774783b */ /* 0x000fe20000000200 */
[----:B------:R-:W-:-:S02]  /*1700*/  ISETP.GE.AND P3, PT, R139, 0x61, PT ;  /* 0x000000618b00780c */ /* 0x000fc40003f66270 */
[----:B------:R-:W-:Y:S01]  /*1710*/  SEL R2, R28, 0xffffffc0, !P0 ;  /* 0xffffffc01c027807 */ /* 0x000fe20004000000 */
[----:B------:R-:W-:Y:S01]  /*1720*/  LDSM.16.M88.4 R120, [R224+0x12100] ;  /* 0x01210000e078783b */ /* 0x000fe20000000200 */
[C---:B------:R-:W-:Y:S01]  /*1730*/  IADD3 R243, R231.reuse, 0x3000, RZ ;  /* 0x00003000e7f37810 */ /* 0x040fe20007ffe0ff */
[C---:B------:R-:W-:Y:S01]  /*1740*/  HMMA.16816.F32 R20, R156.reuse, R18, RZ ;  /* 0x000000129c14723c */ /* 0x040fe200000018ff */
[-C--:B------:R-:W-:Y:S01]  /*1750*/  IADD3 R230, R224, R2.reuse, RZ ;  /* 0x00000002e0e67210 */ /* 0x080fe20007ffe0ff */
[----:B------:R-:W0:Y:S01]  /*1760*/  LDGDEPBAR ;  /* 0x00000000000079af */ /* 0x000e220000000000 */
[C---:B------:R-:W-:Y:S02]  /*1770*/  IADD3 R227, R231.reuse, R2, RZ ;  /* 0x00000002e7e37210 */ /* 0x040fe40007ffe0ff */
[C---:B------:R-:W-:Y:S01]  /*1780*/  IADD3 R242, R231.reuse, 0x3800, RZ ;  /* 0x00003800e7f27810 */ /* 0x040fe20007ffe0ff */
[----:B------:R-:W-:Y:S01]  /*1790*/  LDSM.16.M88.4 R92, [R230+0xe100] ;  /* 0x00e10000e65c783b */ /* 0x000fe20000000200 */
[C---:B------:R-:W-:Y:S01]  /*17a0*/  IADD3 R241, R231.reuse, 0x4000, RZ ;  /* 0x00004000e7f17810 */ /* 0x040fe20007ffe0ff */
[----:B------:R-:W-:Y:S01]  /*17b0*/  HMMA.16816.F32 R16, R156, R40, RZ ;  /* 0x000000289c10723c */ /* 0x000fe200000018ff */
[C---:B------:R-:W-:Y:S01]  /*17c0*/  IADD3 R240, R231.reuse, 0x4800, RZ ;  /* 0x00004800e7f07810 */ /* 0x040fe20007ffe0ff */
[----:B------:R-:W-:Y:S01]  /*17d0*/  LDSM.16.M88.4 R96, [R227] ;  /* 0x00000000e360783b */ /* 0x000fe20000000200 */
[----:B------:R-:W-:-:S02]  /*17e0*/  IADD3 R239, R231, 0x5000, RZ ;  /* 0x00005000e7ef7810 */ /* 0x000fc40007ffe0ff */
[C---:B------:R-:W-:Y:S01]  /*17f0*/  IADD3 R238, R231.reuse, 0x5800, RZ ;  /* 0x00005800e7ee7810 */ /* 0x040fe20007ffe0ff */
[----:B------:R-:W-:Y:S01]  /*1800*/  LDSM.16.M88.4 R124, [R227+0x3000] ;  /* 0x00300000e37c783b */ /* 0x000fe20000000200 */
[C---:B------:R-:W-:Y:S01]  /*1810*/  IADD3 R237, R231.reuse, 0x6000, RZ ;  /* 0x00006000e7ed7810 */ /* 0x040fe20007ffe0ff */
[C---:B------:R-:W-:Y:S01]  /*1820*/  HMMA.16816.F32 R36, R156.reuse, R32, RZ ;  /* 0x000000209c24723c */ /* 0x040fe200000018ff */
[C---:B------:R-:W-:Y:S01]  /*1830*/  IADD3 R236, R231.reuse, 0x6800, RZ ;  /* 0x00006800e7ec7810 */ /* 0x040fe20007ffe0ff */
[----:B------:R-:W-:Y:S01]  /*1840*/  LDSM.16.M88.4 R108, [R230+0xf900] ;  /* 0x00f90000e66c783b */ /* 0x000fe20000000200 */
[C---:B------:R-:W-:Y:S02]  /*1850*/  IADD3 R235, R231.reuse, 0x7000, RZ ;  /* 0x00007000e7eb7810 */ /* 0x040fe40007ffe0ff */
[C---:B------:R-:W-:Y:S01]  /*1860*/  IADD3 R234, R231.reuse, 0x7800, RZ ;  /* 0x00007800e7ea7810 */ /* 0x040fe20007ffe0ff */
[----:B------:R-:W-:Y:S01]  /*1870*/  LDSM.16.M88.4 R112, [R227+0x3800] ;  /* 0x00380000e370783b */ /* 0x000fe20000000200 */
[C---:B------:R-:W-:Y:S01]  /*1880*/  IADD3 R233, R231.reuse, 0x8000, RZ ;  /* 0x00008000e7e97810 */ /* 0x040fe20007ffe0ff */
[C---:B------:R-:W-:Y:S01]  /*1890*/  HMMA.16816.F32 R32, R156.reuse, R34, RZ ;  /* 0x000000229c20723c */ /* 0x040fe200000018ff */
[----:B------:R-:W-:Y:S01]  /*18a0*/  IADD3 R232, R231, 0x8800, RZ ;  /* 0x00008800e7e87810 */ /* 0x000fe20007ffe0ff */
[----:B------:R-:W-:Y:S06]  /*18b0*/  LDSM.16.M88.4 R128, [R230+0x12100] ;  /* 0x01210000e680783b */ /* 0x000fec0000000200 */
[C---:B--2---:R-:W-:Y:S08]  /*18c0*/  HMMA.16816.F32 R8, R156.reuse, R52, RZ ;  /* 0x000000349c08723c */ /* 0x044ff000000018ff */
[----:B------:R-:W-:Y:S08]  /*18d0*/  HMMA.16816.F32 R12, R156, R42, RZ ;  /* 0x0000002a9c0c723c */ /* 0x000ff000000018ff */
[C---:B------:R-:W-:Y:S01]  /*18e0*/  HMMA.16816.F32 R48, R160.reuse, R72, R16 ;  /* 0x00000048a030723c */ /* 0x040fe20000001810 */
[----:B------:R-:W1:Y:S07]  /*18f0*/  LDSM.16.M88.4 R16, [R230+0xc100] ;  /* 0x00c10000e610783b */ /* 0x000e6e0000000200 */
[----:B------:R-:W-:Y:S08]  /*1900*/  HMMA.16816.F32 R64, R160, R46, R32 ;  /* 0x0000002ea040723c */ /* 0x000ff00000001820 */
[----:B------:R-:W-:Y:S01]  /*1910*/  HMMA.16816.F32 R32, R156, R54, RZ ;  /* 0x000000369c20723c */ /* 0x000fe200000018ff */
[----:B------:R-:W2:Y:S07]  /*1920*/  LDSM.16.M88.4 R52, [R230+0xd900] ;  /* 0x00d90000e634783b */ /* 0x000eae0000000200 */
[----:B------:R-:W-:Y:S08]  /*1930*/  HMMA.16816.F32 R40, R160, R80, R8 ;  /* 0x00000050a028723c */ /* 0x000ff00000001808 */
[C---:B------:R-:W-:Y:S08]  /*1940*/  HMMA.16816.F32 R8, R156.reuse, R76, RZ ;  /* 0x0000004c9c08723c */ /* 0x040ff000000018ff */
[----:B------:R-:W-:Y:S08]  /*1950*/  HMMA.16816.F32 R28, R156, R78, RZ ;  /* 0x0000004e9c1c723c */ /* 0x000ff000000018ff */
[C---:B------:R-:W-:Y:S01]  /*1960*/  HMMA.16816.F32 R68, R160.reuse, R44, R36 ;  /* 0x0000002ca044723c */ /* 0x040fe20000001824 */
[----:B------:R-:W-:Y:S07]  /*1970*/  LDSM.16.M88.4 R36, [R230+0xd100] ;  /* 0x00d10000e624783b */ /* 0x000fee0000000200 */
[C---:B------:R-:W-:Y:S01]  /*1980*/  HMMA.16816.F32 R44, R160.reuse, R74, R12 ;  /* 0x0000004aa02c723c */ /* 0x040fe2000000180c */
[----:B------:R-:W3:Y:S07]  /*1990*/  LDSM.16.M88.4 R12, [R230+0xc900] ;  /* 0x00c90000e60c783b */ /* 0x000eee0000000200 */
[C---:B------:R-:W-:Y:S08]  /*19a0*/  HMMA.16816.F32 R60, R160.reuse, R56, R24 ;  /* 0x00000038a03c723c */ /* 0x040ff00000001818 */
[----:B------:R-:W-:Y:S08]  /*19b0*/  HMMA.16816.F32 R56, R160, R58, R20 ;  /* 0x0000003aa038723c */ /* 0x000ff00000001814 */
[C---:B------:R-:W-:Y:S08]  /*19c0*/  HMMA.16816.F32 R24, R156.reuse, R84, RZ ;  /* 0x000000549c18723c */ /* 0x040ff000000018ff */
[----:B------:R-:W-:Y:S08]  /*19d0*/  HMMA.16816.F32 R20, R156, R86, RZ ;  /* 0x000000569c14723c */ /* 0x000ff000000018ff */
[C---:B------:R-:W-:Y:S08]  /*19e0*/  HMMA.16816.F32 R32, R160.reuse, R82, R32 ;  /* 0x00000052a020723c */ /* 0x040ff00000001820 */
[C---:B------:R-:W-:Y:S08]  /*19f0*/  HMMA.16816.F32 R72, R160.reuse, R88, R8 ;  /* 0x00000058a048723c */ /* 0x040ff00000001808 */
[----:B------:R-:W-:Y:S01]  /*1a00*/  HMMA.16816.F32 R84, R160, R90, R28 ;  /* 0x0000005aa054723c */ /* 0x000fe2000000181c */
[----:B------:R-:W4:Y:S04]  /*1a10*/  LDSM.16.M88.4 R88, [R230+0xe900] ;  /* 0x00e90000e658783b */ /* 0x000f280000000200 */
[----:B------:R-:W-:Y:S03]  /*1a20*/  LDSM.16.M88.4 R28, [R227+0x1800] ;  /* 0x00180000e31c783b */ /* 0x000fe60000000200 */
[C---:B-1----:R-:W-:Y:S08]  /*1a30*/  HMMA.16816.F32 R8, R184.reuse, R16, R68 ;  /* 0x00000010b808723c */ /* 0x042ff00000001844 */
[----:B------:R-:W-:Y:S08]  /*1a40*/  HMMA.16816.F32 R64, R184, R18, R64 ;  /* 0x00000012b840723c */ /* 0x000ff00000001840 */
[C---:B------:R-:W-:Y:S08]  /*1a50*/  HMMA.16816.F32 R80, R160.reuse, R100, R24 ;  /* 0x00000064a050723c */ /* 0x040ff00000001818 */
[----:B------:R-:W-:Y:S08]  /*1a60*/  HMMA.16816.F32 R76, R160, R102, R20 ;  /* 0x00000066a04c723c */ /* 0x000ff00000001814 */
[C---:B--2---:R-:W-:Y:S01]  /*1a70*/  HMMA.16816.F32 R16, R184.reuse, R52, R40 ;  /* 0x00000034b810723c */ /* 0x044fe20000001828 */
[----:B------:R-:W1:Y:S07]  /*1a80*/  LDSM.16.M88.4 R40, [R224+0xf100] ;  /* 0x00f10000e028783b */ /* 0x000e6e0000000200 */
[C---:B---3--:R-:W-:Y:S08]  /*1a90*/  HMMA.16816.F32 R60, R184.reuse, R12, R60 ;  /* 0x0000000cb83c723c */ /* 0x048ff0000000183c */
[C---:B------:R-:W-:Y:S08]  /*1aa0*/  HMMA.16816.F32 R56, R184.reuse, R14, R56 ;  /* 0x0000000eb838723c */ /* 0x040ff00000001838 */
[C---:B------:R-:W-:Y:S08]  /*1ab0*/  HMMA.16816.F32 R24, R184.reuse, R36, R48 ;  /* 0x00000024b818723c */ /* 0x040ff00000001830 */
[C---:B------:R-:W-:Y:S01]  /*1ac0*/  HMMA.16816.F32 R20, R184.reuse, R38, R44 ;  /* 0x00000026b814723c */ /* 0x040fe2000000182c */
[----:B------:R-:W2:Y:S07]  /*1ad0*/  LDSM.16.M88.4 R36, [R227+0x800] ;  /* 0x00080000e324783b */ /* 0x000eae0000000200 */
[----:B------:R-:W-:Y:S01]  /*1ae0*/  HMMA.16816.F32 R12, R184, R54, R32 ;  /* 0x00000036b80c723c */ /* 0x000fe20000001820 */
[----:B------:R-:W3:Y:S04]  /*1af0*/  LDSM.16.M88.4 R32, [R227+0x1000] ;  /* 0x00100000e320783b */ /* 0x000ee80000000200 */
[----:B------:R-:W-:Y:S03]  /*1b00*/  LDSM.16.M88.4 R52, [R227+0x2000] ;  /* 0x00200000e334783b */ /* 0x000fe60000000200 */
[----:B------:R-:W-:Y:S08]  /*1b10*/  HMMA.16816.F32 R8, R188, R96, R8 ;  /* 0x00000060bc08723c */ /* 0x000ff00000001808 */
[C---:B------:R-:W-:Y:S08]  /*1b20*/  HMMA.16816.F32 R48, R184.reuse, R92, R72 ;  /* 0x0000005cb830723c */ /* 0x040ff00000001848 */
[C---:B----4-:R-:W-:Y:S08]  /*1b30*/  HMMA.16816.F32 R100, R184.reuse, R88, R80 ;  /* 0x00000058b864723c */ /* 0x050ff00000001850 */
[----:B------:R-:W-:Y:S01]  /*1b40*/  HMMA.16816.F32 R72, R184, R90, R76 ;  /* 0x0000005ab848723c */ /* 0x000fe2000000184c */
[----:B------:R-:W4:Y:S07]  /*1b50*/  LDSM.16.M88.4 R88, [R231+0x3000] ;  /* 0x00300000e758783b */ /* 0x000f2e0000000200 */
[----:B-1----:R-:W-:Y:S08]  /*1b60*/  HMMA.16816.F32 R8, R192, R40, R8 ;  /* 0x00000028c008723c */ /* 0x002ff00000001808 */
[C---:B------:R-:W-:Y:S01]  /*1b70*/  HMMA.16816.F32 R44, R188.reuse, R98, R64 ;  /* 0x00000062bc2c723c */ /* 0x040fe20000001840 */
[----:B------:R-:W-:Y:S07]  /*1b80*/  LDSM.16.M88.4 R64, [R230+0xf100] ;  /* 0x00f10000e640783b */ /* 0x000fee0000000200 */
[C---:B--2---:R-:W-:Y:S08]  /*1b90*/  HMMA.16816.F32 R68, R188.reuse, R36, R60 ;  /* 0x00000024bc44723c */ /* 0x044ff0000000183c */
[C---:B---3--:R-:W-:Y:S01]  /*1ba0*/  HMMA.16816.F32 R60, R188.reuse, R34, R20 ;  /* 0x00000022bc3c723c */ /* 0x048fe20000001814 */
[----:B------:R-:W1:Y:S07]  /*1bb0*/  LDSM.16.M88.4 R20, [R224+0xf900] ;  /* 0x00f90000e014783b */ /* 0x000e6e0000000200 */
[----:B------:R-:W-:Y:S01]  /*1bc0*/  HMMA.16816.F32 R76, R188, R32, R24 ;  /* 0x00000020bc4c723c */ /* 0x000fe20000001818 */
[----:B------:R-:W2:Y:S07]  /*1bd0*/  LDSM.16.M88.4 R24, [R227+0x2800] ;  /* 0x00280000e318783b */ /* 0x000eae0000000200 */
[----:B------:R-:W-:Y:S08]  /*1be0*/  HMMA.16816.F32 R104, R184, R94, R84 ;  /* 0x0000005eb868723c */ /* 0x000ff00000001854 */
[----:B------:R-:W-:Y:S08]  /*1bf0*/  HMMA.16816.F32 R92, R188, R30, R12 ;  /* 0x0000001ebc5c723c */ /* 0x000ff0000000180c */
[----:B----4-:R-:W-:Y:S08]  /*1c00*/  HMMA.16816.F32 R8, R196, R88, R8 ;  /* 0x00000058c408723c */ /* 0x010ff00000001808 */
[----:B------:R-:W-:Y:S08]  /*1c10*/  HMMA.16816.F32 R12, R192, R42, R44 ;  /* 0x0000002ac00c723c */ /* 0x000ff0000000182c */
[C---:B------:R-:W-:Y:S01]  /*1c20*/  HMMA.16816.F32 R96, R188.reuse, R28, R16 ;  /* 0x0000001cbc60723c */ /* 0x040fe20000001810 */
[----:B------:R-:W3:Y:S07]  /*1c30*/  LDSM.16.M88.4 R16, [R224+0x10100] ;  /* 0x01010000e010783b */ /* 0x000eee0000000200 */
[----:B------:R-:W-:Y:S01]  /*1c40*/  HMMA.16816.F32 R84, R188, R38, R56 ;  /* 0x00000026bc54723c */ /* 0x000fe20000001838 */
[----:B------:R-:W4:Y:S04]  /*1c50*/  LDSM.16.M88.4 R56, [R224+0x11900] ;  /* 0x01190000e038783b */ /* 0x000f280000000200 */
[----:B------:R-:W5:Y:S03]  /*1c60*/  LDSM.16.M88.4 R36, [R224+0x10900] ;  /* 0x01090000e024783b */ /* 0x000f660000000200 */
[----:B-1----:R-:W-:Y:S01]  /*1c70*/  HMMA.16816.F32 R32, R192, R20, R68 ;  /* 0x00000014c020723c */ /* 0x002fe20000001844 */
[----:B------:R-:W-:Y:S07]  /*1c80*/  LDSM.16.M88.4 R68, [R231+0x4800] ;  /* 0x00480000e744783b */ /* 0x000fee0000000200 */
[C---:B------:R-:W-:Y:S01]  /*1c90*/  HMMA.16816.F32 R80, R188.reuse, R52, R48 ;  /* 0x00000034bc50723c */ /* 0x040fe20000001830 */
[----:B------:R-:W1:Y:S07]  /*1ca0*/  LDSM.16.M88.4 R48, [R224+0x11100] ;  /* 0x01110000e030783b */ /* 0x000e6e0000000200 */
[----:B--2---:R-:W-:Y:S08]  /*1cb0*/  HMMA.16816.F32 R40, R188, R26, R72 ;  /* 0x0000001abc28723c */ /* 0x004ff00000001848 */
[----:B------:R-:W-:Y:S08]  /*1cc0*/  HMMA.16816.F32 R8, R200, R64, R8 ;  /* 0x00000040c808723c */ /* 0x000ff00000001808 */
[----:B------:R-:W-:Y:S08]  /*1cd0*/  HMMA.16816.F32 R12, R196, R90, R12 ;  /* 0x0000005ac40c723c */ /* 0x000ff0000000180c */
[----:B------:R-:W-:Y:S01]  /*1ce0*/  HMMA.16816.F32 R44, R188, R24, R100 ;  /* 0x00000018bc2c723c */ /* 0x000fe20000001864 */
[----:B------:R-:W-:Y:S07]  /*1cf0*/  LDSM.16.M88.4 R100, [R230+0x11900] ;  /* 0x01190000e664783b */ /* 0x000fee0000000200 */
[----:B------:R-:W-:Y:S08]  /*1d00*/  HMMA.16816.F32 R84, R192, R22, R84 ;  /* 0x00000016c054723c */ /* 0x000ff00000001854 */
[----:B------:R-:W-:Y:S01]  /*1d10*/  HMMA.16816.F32 R52, R188, R54, R104 ;  /* 0x00000036bc34723c */ /* 0x000fe20000001868 */
[----:B------:R-:W-:Y:S07]  /*1d20*/  LDSM.16.M88.4 R104, [R231+0x5000] ;  /* 0x00500000e768783b */ /* 0x000fee0000000200 */
[C---:B---3--:R-:W-:Y:S08]  /*1d30*/  HMMA.16816.F32 R76, R192.reuse, R16, R76 ;  /* 0x00000010c04c723c */ /* 0x048ff0000000184c */
[----:B------:R-:W-:Y:S01]  /*1d40*/  HMMA.16816.F32 R72, R192, R18, R60 ;  /* 0x00000012c048723c */ /* 0x000fe2000000183c */
[----:B------:R-:W2:Y:S07]  /*1d50*/  LDSM.16.M88.4 R60, [R231+0x4000] ;  /* 0x00400000e73c783b */ /* 0x000eae0000000200 */
[----:B------:R-:W-:Y:S01]  /*1d60*/  HMMA.16816.F32 R16, R196, R116, R32 ;  /* 0x00000074c410723c */ /* 0x000fe20000001820 */
[----:B------:R-:W-:Y:S07]  /*1d70*/  LDSM.16.M88.4 R32, [R230+0x11100] ;  /* 0x01110000e620783b */ /* 0x000fee0000000200 */
[----:B----4-:R-:W-:Y:S01]  /*1d80*/  HMMA.16816.F32 R88, R192, R58, R40 ;  /* 0x0000003ac058723c */ /* 0x010fe20000001828 */
[----:B------:R-:W3:Y:S07]  /*1d90*/  LDSM.16.M88.4 R40, [R231+0x5800] ;  /* 0x00580000e728783b */ /* 0x000eee0000000200 */
[----:B------:R-:W-:Y:S08]  /*1da0*/  HMMA.16816.F32 R8, R204, R124, R8 ;  /* 0x0000007ccc08723c */ /* 0x000ff00000001808 */
[----:B------:R-:W-:Y:S08]  /*1db0*/  HMMA.16816.F32 R12, R200, R66, R12 ;  /* 0x00000042c80c723c */ /* 0x000ff0000000180c */
[C---:B-----5:R-:W-:Y:S08]  /*1dc0*/  HMMA.16816.F32 R24, R192.reuse, R38, R92 ;  /* 0x00000026c018723c */ /* 0x060ff0000000185c */
[----:B------:R-:W-:Y:S08]  /*1dd0*/  HMMA.16816.F32 R92, R192, R56, R44 ;  /* 0x00000038c05c723c */ /* 0x000ff0000000182c */
[----:B------:R-:W-:Y:S01]  /*1de0*/  HMMA.16816.F32 R44, R196, R118, R84 ;  /* 0x00000076c42c723c */ /* 0x000fe20000001854 */
[----:B------:R-:W4:Y:S07]  /*1df0*/  LDSM.16.M88.4 R116, [R231+0x6000] ;  /* 0x00600000e774783b */ /* 0x000f2e0000000200 */
[C---:B-1----:R-:W-:Y:S01]  /*1e00*/  HMMA.16816.F32 R20, R192.reuse, R48, R80 ;  /* 0x00000030c014723c */ /* 0x042fe20000001850 */
[----:B------:R-:W1:Y:S07]  /*1e10*/  LDSM.16.M88.4 R80, [R230+0x10100] ;  /* 0x01010000e650783b */ /* 0x000e6e0000000200 */
[C---:B------:R-:W-:Y:S01]  /*1e20*/  HMMA.16816.F32 R28, R192.reuse, R36, R96 ;  /* 0x00000024c01c723c */ /* 0x040fe20000001860 */
[----:B------:R-:W-:Y:S07]  /*1e30*/  LDSM.16.M88.4 R36, [R230+0x10900] ;  /* 0x01090000e624783b */ /* 0x000fee0000000200 */
[----:B------:R-:W-:Y:S08]  /*1e40*/  HMMA.16816.F32 R96, R192, R50, R52 ;  /* 0x00000032c060723c */ /* 0x000ff00000001834 */
[----:B------:R-:W-:Y:S08]  /*1e50*/  HMMA.16816.F32 R16, R200, R108, R16 ;  /* 0x0000006cc810723c */ /* 0x000ff00000001810 */
[----:B------:R-:W-:Y:S08]  /*1e60*/  HMMA.16816.F32 R8, R208, R120, R8 ;  /* 0x00000078d008723c */ /* 0x000ff00000001808 */
[----:B------:R-:W-:Y:S01]  /*1e70*/  HMMA.16816.F32 R12, R204, R126, R12 ;  /* 0x0000007ecc0c723c */ /* 0x000fe2000000180c */
[----:B------:R-:W5:Y:S07]  /*1e80*/  LDSM.16.M88.4 R124, [R224+0x12900] ;  /* 0x01290000e07c783b */ /* 0x000f6e0000000200 */
[C---:B--2---:R-:W-:Y:S01]  /*1e90*/  HMMA.16816.F32 R52, R196.reuse, R60, R76 ;  /* 0x0000003cc434723c */ /* 0x044fe2000000184c */
[----:B------:R-:W-:Y:S07]  /*1ea0*/  LDSM.16.M88.4 R76, [R227+0x4800] ;  /* 0x00480000e34c783b */ /* 0x000fee0000000200 */
[C---:B------:R-:W-:Y:S08]  /*1eb0*/  HMMA.16816.F32 R56, R196.reuse, R70, R24 ;  /* 0x00000046c438723c */ /* 0x040ff00000001818 */
[C---:B------:R-:W-:Y:S08]  /*1ec0*/  HMMA.16816.F32 R48, R196.reuse, R104, R20 ;  /* 0x00000068c430723c */ /* 0x040ff00000001814 */
[----:B---3--:R-:W-:Y:S08]  /*1ed0*/  HMMA.16816.F32 R24, R196, R40, R92 ;  /* 0x00000028c418723c */ /* 0x008ff0000000185c */
[----:B------:R-:W-:Y:S01]  /*1ee0*/  HMMA.16816.F32 R20, R200, R110, R44 ;  /* 0x0000006ec814723c */ /* 0x000fe2000000182c */
[----:B------:R-:W-:Y:S07]  /*1ef0*/  LDSM.16.M88.4 R108, [R227+0x6000] ;  /* 0x00600000e36c783b */ /* 0x000fee0000000200 */
[C---:B------:R-:W-:Y:S01]  /*1f00*/  HMMA.16816.F32 R64, R196.reuse, R62, R72 ;  /* 0x0000003ec440723c */ /* 0x040fe20000001848 */
[----:B------:R-:W-:Y:S07]  /*1f10*/  LDSM.16.M88.4 R72, [R224+0x13900] ;  /* 0x01390000e048783b */ /* 0x000fee0000000200 */
[C---:B------:R-:W-:Y:S01]  /*1f20*/  HMMA.16816.F32 R60, R196.reuse, R68, R28 ;  /* 0x00000044c43c723c */ /* 0x040fe2000000181c */
[----:B------:R-:W2:Y:S07]  /*1f30*/  LDSM.16.M88.4 R68, [R227+0x4000] ;  /* 0x00400000e344783b */ /* 0x000eae0000000200 */
[----:B------:R-:W-:Y:S01]  /*1f40*/  HMMA.16816.F32 R28, R196, R106, R96 ;  /* 0x0000006ac41c723c */ /* 0x000fe20000001860 */
[----:B------:R-:W-:Y:S04]  /*1f50*/  LDSM.16.M88.4 R104, [R231+0x6800] ;  /* 0x00680000e768783b */ /* 0x000fe80000000200 */
[----:B------:R-:W-:Y:S03]  /*1f60*/  LDSM.16.M88.4 R96, [R227+0x5800] ;  /* 0x00580000e360783b */ /* 0x000fe60000000200 */
[----:B------:R-:W-:Y:S08]  /*1f70*/  HMMA.16816.F32 R16, R204, R112, R16 ;  /* 0x00000070cc10723c */ /* 0x000ff00000001810 */
[----:B----4-:R-:W-:Y:S08]  /*1f80*/  HMMA.16816.F32 R8, R212, R116, R8 ;  /* 0x00000074d408723c */ /* 0x010ff00000001808 */
[----:B------:R-:W-:Y:S08]  /*1f90*/  HMMA.16816.F32 R12, R208, R122, R12 ;  /* 0x0000007ad00c723c */ /* 0x000ff0000000180c */
[----:B------:R-:W-:Y:S01]  /*1fa0*/  HMMA.16816.F32 R92, R196, R42, R88 ;  /* 0x0000002ac45c723c */ /* 0x000fe20000001858 */
[----:B------:R-:W3:Y:S07]  /*1fb0*/  LDSM.16.M88.4 R88, [R227+0x5000] ;  /* 0x00500000e358783b */ /* 0x000eee0000000200 */
[C---:B-1----:R-:W-:Y:S08]  /*1fc0*/  HMMA.16816.F32 R84, R200.reuse, R80, R52 ;  /* 0x00000050c854723c */ /* 0x042ff00000001834 */
[----:B------:R-:W-:Y:S08]  /*1fd0*/  HMMA.16816.F32 R40, R200, R100, R24 ;  /* 0x00000064c828723c */ /* 0x000ff00000001818 */
[----:B------:R-:W-:Y:S08]  /*1fe0*/  HMMA.16816.F32 R24, R204, R114, R20 ;  /* 0x00000072cc18723c */ /* 0x000ff00000001814 */
[C---:B------:R-:W-:Y:S01]  /*1ff0*/  HMMA.16816.F32 R64, R200.reuse, R82, R64 ;  /* 0x00000052c840723c */ /* 0x040fe20000001840 */
[----:B------:R-:W-:Y:S07]  /*2000*/  LDSM.16.M88.4 R80, [R230+0x12900] ;  /* 0x01290000e650783b */ /* 0x000fee0000000200 */
[C---:B------:R-:W-:Y:S08]  /*2010*/  HMMA.16816.F32 R52, R200.reuse, R32, R48 ;  /* 0x00000020c834723c */ /* 0x040ff00000001830 */
[----:B------:R-:W-:Y:S01]  /*2020*/  HMMA.16816.F32 R44, R200, R34, R28 ;  /* 0x00000022c82c723c */ /* 0x000fe2000000181c */
[----:B------:R-:W1:Y:S07]  /*2030*/  LDSM.16.M88.4 R32, [R224+0x13100] ;  /* 0x01310000e020783b */ /* 0x000e6e0000000200 */
[----:B-----5:R-:W-:Y:S08]  /*2040*/  HMMA.16816.F32 R20, R208, R124, R16 ;  /* 0x0000007cd014723c */ /* 0x020ff00000001810 */
[C---:B------:R-:W-:Y:S08]  /*2050*/  HMMA.16816.F32 R60, R200.reuse, R36, R60 ;  /* 0x00000024c83c723c */ /* 0x040ff0000000183c */
[----:B------:R-:W-:Y:S08]  /*2060*/  HMMA.16816.F32 R56, R200, R38, R56 ;  /* 0x00000026c838723c */ /* 0x000ff00000001838 */
[----:B------:R-:W-:Y:S08]  /*2070*/  HMMA.16816.F32 R8, R216, R128, R8 ;  /* 0x00000080d808723c */ /* 0x000ff00000001808 */
[----:B------:R-:W-:Y:S08]  /*2080*/  HMMA.16816.F32 R12, R212, R118, R12 ;  /* 0x00000076d40c723c */ /* 0x000ff0000000180c */
[----:B--2---:R-:W-:Y:S08]  /*2090*/  HMMA.16816.F32 R16, R204, R68, R84 ;  /* 0x00000044cc10723c */ /* 0x004ff00000001854 */
[----:B------:R-:W-:Y:S08]  /*20a0*/  HMMA.16816.F32 R24, R208, R126, R24 ;  /* 0x0000007ed018723c */ /* 0x000ff00000001818 */
[C---:B------:R-:W-:Y:S08]  /*20b0*/  HMMA.16816.F32 R36, R204.reuse, R70, R64 ;  /* 0x00000046cc24723c */ /* 0x040ff00000001840 */
[C---:B---3--:R-:W-:Y:S01]  /*20c0*/  HMMA.16816.F32 R68, R204.reuse, R88, R52 ;  /* 0x00000058cc44723c */ /* 0x048fe20000001834 */
[----:B------:R-:W-:Y:S07]  /*20d0*/  LDSM.16.M88.4 R52, [R224+0x14100] ;  /* 0x01410000e034783b */ /* 0x000fee0000000200 */
[----:B------:R-:W-:Y:S01]  /*20e0*/  HMMA.16816.F32 R88, R204, R90, R44 ;  /* 0x0000005acc58723c */ /* 0x000fe2000000182c */
[----:B------:R-:W2:Y:S07]  /*20f0*/  LDSM.16.M88.4 R44, [R231+0x7000] ;  /* 0x00700000e72c783b */ /* 0x000eae0000000200 */
[----:B------:R-:W-:Y:S08]  /*2100*/  HMMA.16816.F32 R20, R212, R104, R20 ;  /* 0x00000068d414723c */ /* 0x000ff00000001814 */
[C---:B------:R-:W-:Y:S08]  /*2110*/  HMMA.16816.F32 R48, R204.reuse, R76, R60 ;  /* 0x0000004ccc30723c */ /* 0x040ff0000000183c */
[C---:B------:R-:W-:Y:S01]  /*2120*/  HMMA.16816.F32 R64, R204.reuse, R78, R56 ;  /* 0x0000004ecc40723c */ /* 0x040fe20000001838 */
[----:B------:R-:W3:Y:S07]  /*2130*/  LDSM.16.M88.4 R56, [R227+0x6800] ;  /* 0x00680000e338783b */ /* 0x000eee0000000200 */
[----:B------:R-:W-:Y:S08]  /*2140*/  HMMA.16816.F32 R76, R204, R96, R40 ;  /* 0x00000060cc4c723c */ /* 0x000ff00000001828 */
[----:B------:R-:W-:Y:S08]  /*2150*/  HMMA.16816.F32 R40, R220, R108, R8 ;  /* 0x0000006cdc28723c */ /* 0x000ff00000001808 */
[----:B------:R-:W-:Y:S08]  /*2160*/  HMMA.16816.F32 R8, R216, R130, R12 ;  /* 0x00000082d808723c */ /* 0x000ff0000000180c */
[----:B-1----:R-:W-:Y:S08]  /*2170*/  HMMA.16816.F32 R12, R208, R32, R16 ;  /* 0x00000020d00c723c */ /* 0x002ff00000001810 */
[----:B------:R-:W-:Y:S01]  /*2180*/  HMMA.16816.F32 R24, R212, R106, R24 ;  /* 0x0000006ad418723c */ /* 0x000fe20000001818 */
[----:B------:R-:W-:-:S04]  /*2190*/  FMUL.FTZ R2, R40, c[0x0][0x320] ;  /* 0x0000c80028027a20 */ /* 0x000fc80000410000 */
[----:B------:R1:W4:Y:S03]  /*21a0*/  MUFU.TANH R101, R2 ;  /* 0x0000000200657308 */ /* 0x0003260000002400 */
[----:B------:R-:W-:Y:S08]  /*21b0*/  HMMA.16816.F32 R28, R200, R102, R92 ;  /* 0x00000066c81c723c */ /* 0x000ff0000000185c */
[----:B------:R-:W-:Y:S01]  /*21c0*/  HMMA.16816.F32 R36, R208, R34, R36 ;  /* 0x00000022d024723c */ /* 0x000fe20000001824 */
[----:B------:R-:W5:Y:S01]  /*21d0*/  LDSM.16.M88.4 R32, [R230+0x13100] ;  /* 0x01310000e620783b */ /* 0x000f620000000200 */
[----:B-1----:R-:W-:-:S06]  /*21e0*/  FMUL.FTZ R2, R41, c[0x0][0x320] ;  /* 0x0000c80029027a20 */ /* 0x002fcc0000410000 */
[----:B------:R-:W-:Y:S01]  /*21f0*/  HMMA.16816.F32 R20, R216, R80, R20 ;  /* 0x00000050d814723c */ /* 0x000fe20000001814 */
[----:B------:R1:W1:Y:S07]  /*2200*/  MUFU.TANH R100, R2 ;  /* 0x0000000200647308 */ /* 0x00026e0000002400 */
[----:B------:R-:W-:Y:S08]  /*2210*/  HMMA.16816.F32 R16, R220, R110, R8 ;  /* 0x0000006edc10723c */ /* 0x000ff00000001808 */
[----:B--2---:R-:W-:Y:S01]  /*2220*/  HMMA.16816.F32 R12, R212, R44, R12 ;  /* 0x0000002cd40c723c */ /* 0x004fe2000000180c */
[----:B-1----:R-:W-:-:S04]  /*2230*/  FMUL.FTZ R2, R42, c[0x0][0x320] ;  /* 0x0000c8002a027a20 */ /* 0x002fc80000410000 */
[----:B------:R1:W2:Y:S03]  /*2240*/  MUFU.TANH R95, R2 ;  /* 0x00000002005f7308 */ /* 0x0002a60000002400 */
[----:B------:R-:W-:Y:S08]  /*2250*/  HMMA.16816.F32 R8, R216, R82, R24 ;  /* 0x00000052d808723c */ /* 0x000ff00000001818 */
[----:B------:R-:W-:Y:S01]  /*2260*/  HMMA.16816.F32 R96, R204, R98, R28 ;  /* 0x00000062cc60723c */ /* 0x000fe2000000181c */
[----:B-1----:R-:W-:-:S02]  /*2270*/  FMUL.FTZ R2, R43, c[0x0][0x320] ;  /* 0x0000c8002b027a20 */ /* 0x002fc40000410000 */
[----:B------:R-:W1:Y:S05]  /*2280*/  LDSM.16.M88.4 R40, [R231+0x7800] ;  /* 0x00780000e728783b */ /* 0x000e6a0000000200 */
[----:B------:R-:W-:Y:S01]  /*2290*/  HMMA.16816.F32 R60, R208, R72, R48 ;  /* 0x00000048d03c723c */ /* 0x000fe20000001830 */
[----:B------:R2:W1:Y:S01]  /*22a0*/  MUFU.TANH R94, R2 ;  /* 0x00000002005e7308 */ /* 0x0004620000002400 */
[----:B------:R-:W-:Y:S06]  /*22b0*/  LDSM.16.M88.4 R48, [R227+0x7000] ;  /* 0x00700000e330783b */ /* 0x000fec0000000200 */
[----:B---3--:R-:W-:Y:S08]  /*22c0*/  HMMA.16816.F32 R28, R220, R56, R20 ;  /* 0x00000038dc1c723c */ /* 0x008ff00000001814 */
[----:B------:R-:W-:Y:S01]  /*22d0*/  HMMA.16816.F32 R24, R212, R46, R36 ;  /* 0x0000002ed418723c */ /* 0x000fe20000001824 */
[----:B--2---:R-:W-:Y:S01]  /*22e0*/  FMUL.FTZ R2, R16, c[0x0][0x320] ;  /* 0x0000c80010027a20 */ /* 0x004fe20000410000 */
[----:B------:R-:W-:Y:S03]  /*22f0*/  LDSM.16.M88.4 R44, [R230+0x13900] ;  /* 0x01390000e62c783b */ /* 0x000fe60000000200 */
[----:B------:R2:W3:Y:S03]  /*2300*/  MUFU.TANH R93, R2 ;  /* 0x00000002005d7308 */ /* 0x0004e60000002400 */
[----:B-----5:R-:W-:Y:S08]  /*2310*/  HMMA.16816.F32 R20, R216, R32, R12 ;  /* 0x00000020d814723c */ /* 0x020ff0000000180c */
[----:B------:R-:W-:Y:S01]  /*2320*/  HMMA.16816.F32 R8, R220, R58, R8 ;  /* 0x0000003adc08723c */ /* 0x000fe20000001808 */
[----:B--2---:R-:W-:-:S07]  /*2330*/  FMUL.FTZ R2, R17, c[0x0][0x320] ;  /* 0x0000c80011027a20 */ /* 0x004fce0000410000 */
[----:B------:R-:W-:Y:S01]  /*2340*/  HMMA.16816.F32 R12, R216, R34, R24 ;  /* 0x00000022d80c723c */ /* 0x000fe20000001818 */
[----:B------:R2:W1:Y:S01]  /*2350*/  MUFU.TANH R92, R2 ;  /* 0x00000002005c7308 */ /* 0x0004620000002400 */
[----:B------:R-:W-:Y:S06]  /*2360*/  LDSM.16.M88.4 R32, [R231+0x8000] ;  /* 0x00800000e720783b */ /* 0x000fec0000000200 */
[C---:B------:R-:W-:Y:S08]  /*2370*/  HMMA.16816.F32 R68, R208.reuse, R52, R68 ;  /* 0x00000034d044723c */ /* 0x040ff00000001844 */
[----:B------:R-:W-:Y:S01]  /*2380*/  HMMA.16816.F32 R64, R208, R74, R64 ;  /* 0x0000004ad040723c */ /* 0x000fe20000001840 */
[----:B--2---:R-:W-:-:S04]  /*2390*/  FMUL.FTZ R2, R18, c[0x0][0x320] ;  /* 0x0000c80012027a20 */ /* 0x004fc80000410000 */
[----:B------:R2:W1:Y:S03]  /*23a0*/  MUFU.TANH R87, R2 ;  /* 0x0000000200577308 */ /* 0x0004660000002400 */
[----:B------:R-:W-:Y:S01]  /*23b0*/  HMMA.16816.F32 R36, R208, R54, R88 ;  /* 0x00000036d024723c */ /* 0x000fe20000001858 */
[----:B------:R-:W-:Y:S01]  /*23c0*/  LDSM.16.M88.4 R52, [R231+0x8800] ;  /* 0x00880000e734783b */ /* 0x000fe20000000200 */
[----:B--2---:R-:W-:-:S06]  /*23d0*/  FMUL.FTZ R2, R19, c[0x0][0x320] ;  /* 0x0000c80013027a20 */ /* 0x004fcc0000410000 */
[C---:B-1----:R-:W-:Y:S01]  /*23e0*/  HMMA.16816.F32 R16, R212.reuse, R40, R60 ;  /* 0x00000028d410723c */ /* 0x042fe2000000183c */
[----:B------:R-:W1:Y:S01]  /*23f0*/  LDSM.16.M88.4 R60, [R224+0x14900] ;  /* 0x01490000e03c783b */ /* 0x000e620000000200 */
[----:B------:R2:W1:Y:S06]  /*2400*/  MUFU.TANH R86, R2 ;  /* 0x0000000200567308 */ /* 0x00046c0000002400 */
[----:B------:R-:W-:Y:S01]  /*2410*/  HMMA.16816.F32 R24, R212, R42, R64 ;  /* 0x0000002ad418723c */ /* 0x000fe20000001840 */
[----:B------:R-:W5:Y:S01]  /*2420*/  LDSM.16.M88.4 R40, [R227+0x7800] ;  /* 0x00780000e328783b */ /* 0x000f620000000200 */
[----:B--2---:R-:W-:-:S04]  /*2430*/  FMUL.FTZ R2, R28, c[0x0][0x320] ;  /* 0x0000c8001c027a20 */ /* 0x004fc80000410000 */
[----:B------:R2:W1:Y:S02]  /*2440*/  MUFU.TANH R85, R2 ;  /* 0x0000000200557308 */ /* 0x0004640000002400 */
[----:B--2---:R-:W-:Y:S01]  /*2450*/  FMUL.FTZ R2, R29, c[0x0][0x320] ;  /* 0x0000c8001d027a20 */ /* 0x004fe20000410000 */
[----:B-1----:R-:W-:Y:S05]  /*2460*/  HMMA.16816.F32 R56, R208, R60, R76 ;  /* 0x0000003cd038723c */ /* 0x002fea000000184c */
[----:B------:R1:W2:Y:S02]  /*2470*/  MUFU.TANH R84, R2 ;  /* 0x0000000200547308 */ /* 0x0002a40000002400 */
[----:B-1----:R-:W-:-:S06]  /*2480*/  FMUL.FTZ R2, R30, c[0x0][0x320] ;  /* 0x0000c8001e027a20 */ /* 0x002fcc0000410000 */
[----:B------:R1:W1:Y:S02]  /*2490*/  MUFU.TANH R83, R2 ;  /* 0x0000000200537308 */ /* 0x0002640000002400 */
[----:B-1----:R-:W-:Y:S02]  /*24a0*/  FMUL.FTZ R2, R31, c[0x0][0x320] ;  /* 0x0000c8001f027a20 */ /* 0x002fe40000410000 */
[----:B------:R-:W-:Y:S04]  /*24b0*/  HMMA.16816.F32 R28, R220, R48, R20 ;  /* 0x00000030dc1c723c */ /* 0x000fe80000001814 */
[----:B------:R1:W1:Y:S04]  /*24c0*/  MUFU.TANH R82, R2 ;  /* 0x0000000200527308 */ /* 0x0002680000002400 */
[----:B------:R-:W-:Y:S08]  /*24d0*/  HMMA.16816.F32 R20, R216, R44, R16 ;  /* 0x0000002cd814723c */ /* 0x000ff00000001810 */
[----:B------:R-:W-:Y:S01]  /*24e0*/  HMMA.16816.F32 R16, R212, R32, R68 ;  /* 0x00000020d410723c */ /* 0x000fe20000001844 */
[----:B-1----:R-:W-:-:S04]  /*24f0*/  FMUL.FTZ R2, R8, c[0x0][0x320] ;  /* 0x0000c80008027a20 */ /* 0x002fc80000410000 */
[----:B------:R1:W1:Y:S02]  /*2500*/  MUFU.TANH R81, R2 ;  /* 0x0000000200517308 */ /* 0x0002640000002400 */
[----:B-1----:R-:W-:-:S06]  /*2510*/  FMUL.FTZ R2, R9, c[0x0][0x320] ;  /* 0x0000c80009027a20 */ /* 0x002fcc0000410000 */
[----:B------:R1:W1:Y:S02]  /*2520*/  MUFU.TANH R80, R2 ;  /* 0x0000000200507308 */ /* 0x0002640000002400 */
[----:B-1----:R-:W-:-:S06]  /*2530*/  FMUL.FTZ R2, R10, c[0x0][0x320] ;  /* 0x0000c8000a027a20 */ /* 0x002fcc0000410000 */
[----:B------:R1:W1:Y:S02]  /*2540*/  MUFU.TANH R75, R2 ;  /* 0x00000002004b7308 */ /* 0x0002640000002400 */
[----:B-1----:R-:W-:Y:S02]  /*2550*/  FMUL.FTZ R2, R11, c[0x0][0x320] ;  /* 0x0000c8000b027a20 */ /* 0x002fe40000410000 */
[----:B------:R-:W-:Y:S01]  /*2560*/  HMMA.16816.F32 R8, R220, R50, R12 ;  /* 0x00000032dc08723c */ /* 0x000fe2000000180c */
[----:B------:R-:W1:Y:S03]  /*2570*/  LDSM.16.M88.4 R48, [R230+0x14100] ;  /* 0x01410000e630783b */ /* 0x000e660000000200 */
[----:B------:R2:W1:Y:S04]  /*2580*/  MUFU.TANH R74, R2 ;  /* 0x00000002004a7308 */ /* 0x0004680000002400 */
[----:B------:R-:W-:Y:S01]  /*2590*/  HMMA.16816.F32 R12, R216, R46, R24 ;  /* 0x0000002ed80c723c */ /* 0x000fe20000001818 */
[----:B------:R-:W-:Y:S07]  /*25a0*/  LDSM.16.M88.4 R44, [R227+0x8000] ;  /* 0x00800000e32c783b */ /* 0x000fee0000000200 */
[----:B-----5:R-:W-:Y:S01]  /*25b0*/  HMMA.16816.F32 R24, R220, R40, R20 ;  /* 0x00000028dc18723c */ /* 0x020fe20000001814 */
[----:B--2---:R-:W-:-:S04]  /*25c0*/  FMUL.FTZ R2, R28, c[0x0][0x320] ;  /* 0x0000c8001c027a20 */ /* 0x004fc80000410000 */
[----:B------:R2:W1:Y:S11]  /*25d0*/  MUFU.TANH R73, R2 ;  /* 0x0000000200497308 */ /* 0x0004760000002400 */
[----:B------:R-:W-:Y:S01]  /*25e0*/  HMMA.16816.F32 R12, R220, R42, R12 ;  /* 0x0000002adc0c723c */ /* 0x000fe2000000180c */
[----:B--2---:R-:W-:-:S07]  /*25f0*/  FMUL.FTZ R2, R29, c[0x0][0x320] ;  /* 0x0000c8001d027a20 */ /* 0x004fce0000410000 */
[----:B------:R-:W-:Y:S01]  /*2600*/  FMUL.FTZ R25, R25, c[0x0][0x320] ;  /* 0x0000c80019197a20 */ /* 0x000fe20000410000 */
[----:B-1----:R-:W-:Y:S01]  /*2610*/  HMMA.16816.F32 R20, R216, R48, R16 ;  /* 0x00000030d814723c */ /* 0x002fe20000001810 */
[----:B------:R1:W2:Y:S01]  /*2620*/  MUFU.TANH R72, R2 ;  /* 0x0000000200487308 */ /* 0x0002a20000002400 */
[----:B------:R-:W-:Y:S02]  /*2630*/  FMUL.FTZ R26, R26, c[0x0][0x320] ;  /* 0x0000c8001a1a7a20 */ /* 0x000fe40000410000 */
[----:B------:R-:W-:-:S04]  /*2640*/  FMUL.FTZ R27, R27, c[0x0][0x320] ;  /* 0x0000c8001b1b7a20 */ /* 0x000fc80000410000 */
[----:B------:R-:W-:Y:S01]  /*2650*/  HMMA.16816.F32 R16, R212, R52, R56 ;  /* 0x00000034d410723c */ /* 0x000fe20000001838 */
[----:B------:R-:W2:Y:S06]  /*2660*/  MUFU.TANH R60, R25 ;  /* 0x00000019003c7308 */ /* 0x000eac0000002400 */
[----:B------:R-:W-:Y:S02]  /*2670*/  FMUL.FTZ R12, R12, c[0x0][0x320] ;  /* 0x0000c8000c0c7a20 */ /* 0x000fe40000410000 */
[----:B-1----:R-:W-:Y:S01]  /*2680*/  FMUL.FTZ R2, R30, c[0x0][0x320] ;  /* 0x0000c8001e027a20 */ /* 0x002fe20000410000 */
[----:B------:R-:W1:Y:S01]  /*2690*/  MUFU.TANH R52, R26 ;  /* 0x0000001a00347308 */ /* 0x000e620000002400 */
[----:B------:R-:W-:-:S02]  /*26a0*/  FMUL.FTZ R13, R13, c[0x0][0x320] ;  /* 0x0000c8000d0d7a20 */ /* 0x000fc40000410000 */
[----:B------:R-:W-:Y:S02]  /*26b0*/  FMUL.FTZ R14, R14, c[0x0][0x320] ;  /* 0x0000c8000e0e7a20 */ /* 0x000fe40000410000 */
[----:B------:R-:W-:-:S03]  /*26c0*/  FMUL.FTZ R15, R15, c[0x0][0x320] ;  /* 0x0000c8000f0f7a20 */ /* 0x000fc60000410000 */
[----:B------:R5:W1:Y:S08]  /*26d0*/  MUFU.TANH R69, R2 ;  /* 0x0000000200457308 */ /* 0x000a700000002400 */
[----:B------:R-:W1:Y:S01]  /*26e0*/  MUFU.TANH R49, R27 ;  /* 0x0000001b00317308 */ /* 0x000e620000002400 */
[----:B-----5:R-:W-:-:S07]  /*26f0*/  FMUL.FTZ R2, R31, c[0x0][0x320] ;  /* 0x0000c8001f027a20 */ /* 0x020fce0000410000 */
[----:B------:R-:W1:Y:S01]  /*2700*/  MUFU.TANH R48, R12 ;  /* 0x0000000c00307308 */ /* 0x000e620000002400 */
[----:B------:R-:W-:Y:S01]  /*2710*/  HMMA.16816.F32 R28, R212, R34, R36 ;  /* 0x00000022d41c723c */ /* 0x000fe20000001824 */
[----:B------:R-:W5:Y:S04]  /*2720*/  LDSM.16.M88.4 R36, [R230+0x14900] ;  /* 0x01490000e624783b */ /* 0x000f680000000200 */
[----:B------:R-:W1:Y:S01]  /*2730*/  LDSM.16.M88.4 R32, [R227+0x8800] ;  /* 0x00880000e320783b */ /* 0x000e620000000200 */
[----:B------:R-:W-:-:S04]  /*2740*/  DEPBAR.LE SB0, 0x0 ;  /* 0x000080000000791a */ /* 0x000fc80000000000 */
[----:B------:R2:W1:Y:S08]  /*2750*/  MUFU.TANH R68, R2 ;  /* 0x0000000200447308 */ /* 0x0004700000002400 */
[----:B------:R-:W1:Y:S06]  /*2760*/  MUFU.TANH R43, R15 ;  /* 0x0000000f002b7308 */ /* 0x000e6c0000002400 */
[----:B------:R-:W-:Y:S01]  /*2770*/  HMMA.16816.F32 R28, R216, R50, R28 ;  /* 0x00000032d81c723c */ /* 0x000fe2000000181c */
[----:B--2---:R-:W-:-:S04]  /*2780*/  FMUL.FTZ R2, R8, c[0x0][0x320] ;  /* 0x0000c80008027a20 */ /* 0x004fc80000410000 */
[----:B------:R2:W1:Y:S03]  /*2790*/  MUFU.TANH R67, R2 ;  /* 0x0000000200437308 */ /* 0x0004660000002400 */
[----:B-----5:R-:W-:Y:S01]  /*27a0*/  HMMA.16816.F32 R16, R216, R36, R16 ;  /* 0x00000024d810723c */ /* 0x020fe20000001810 */
[----:B--2---:R-:W-:-:S04]  /*27b0*/  FMUL.FTZ R2, R9, c[0x0][0x320] ;  /* 0x0000c80009027a20 */ /* 0x004fc80000410000 */
[----:B------:R2:W1:Y:S02]  /*27c0*/  MUFU.TANH R66, R2 ;  /* 0x0000000200427308 */ /* 0x0004640000002400 */
[----:B--2---:R-:W-:-:S06]  /*27d0*/  FMUL.FTZ R2, R10, c[0x0][0x320] ;  /* 0x0000c8000a027a20 */ /* 0x004fcc0000410000 */
[----:B------:R2:W1:Y:S02]  /*27e0*/  MUFU.TANH R65, R2 ;  /* 0x0000000200417308 */ /* 0x0004640000002400 */
[----:B--2---:R-:W-:Y:S02]  /*27f0*/  FMUL.FTZ R2, R11, c[0x0][0x320] ;  /* 0x0000c8000b027a20 */ /* 0x004fe40000410000 */
[----:B------:R-:W-:Y:S04]  /*2800*/  HMMA.16816.F32 R8, R208, R62, R96 ;  /* 0x0000003ed008723c */ /* 0x000fe80000001860 */
[----:B------:R2:W1:Y:S02]  /*2810*/  MUFU.TANH R64, R2 ;  /* 0x0000000200407308 */ /* 0x0004640000002400 */
[----:B--2---:R-:W-:-:S02]  /*2820*/  FMUL.FTZ R2, R24, c[0x0][0x320] ;  /* 0x0000c80018027a20 */ /* 0x004fc40000410000 */
[----:B------:R-:W-:Y:S04]  /*2830*/  HMMA.16816.F32 R24, R220, R44, R20 ;  /* 0x0000002cdc18723c */ /* 0x000fe80000001814 */
[----:B------:R-:W2:Y:S11]  /*2840*/  MUFU.TANH R45, R13 ;  /* 0x0000000d002d7308 */ /* 0x000eb60000002400 */
[----:B------:R-:W-:Y:S01]  /*2850*/  @!UPT UIADD3 URZ, URZ, URZ, URZ ;  /* 0x0000003f3f3ff290 */ /* 0x000fe2000fffe03f */
[----:B------:R-:W-:Y:S01]  /*2860*/  HMMA.16816.F32 R8, R212, R54, R8 ;  /* 0x00000036d408723c */ /* 0x000fe20000001808 */
[----:B------:R1:W1:Y:S07]  /*2870*/  MUFU.TANH R44, R14 ;  /* 0x0000000e002c7308 */ /* 0x00026e0000002400 */
[----:B------:R-:W-:Y:S01]  /*2880*/  HMMA.16816.F32 R20, R220, R46, R28 ;  /* 0x0000002edc14723c */ /* 0x000fe2000000181c */
[----:B------:R2:W2:Y:S01]  /*2890*/  MUFU.TANH R61, R2 ;  /* 0x00000002003d7308 */ /* 0x0004a20000002400 */
[----:B------:R-:W-:-:S06]  /*28a0*/  FMUL.FTZ R25, R25, c[0x0][0x320] ;  /* 0x0000c80019197a20 */ /* 0x000fcc0000410000 */
[----:B-1----:R-:W-:Y:S01]  /*28b0*/  HMMA.16816.F32 R12, R220, R32, R16 ;  /* 0x00000020dc0c723c */ /* 0x002fe20000001810 */
[----:B------:R-:W-:Y:S02]  /*28c0*/  FMUL.FTZ R26, R26, c[0x0][0x320] ;  /* 0x0000c8001a1a7a20 */ /* 0x000fe40000410000 */
[----:B------:R-:W-:Y:S01]  /*28d0*/  FMUL.FTZ R27, R27, c[0x0][0x320] ;  /* 0x0000c8001b1b7a20 */ /* 0x000fe20000410000 */
[----:B------:R1:W1:Y:S01]  /*28e0*/  MUFU.TANH R41, R25 ;  /* 0x0000001900297308 */ /* 0x0002620000002400 */
[----:B------:R-:W-:-:S03]  /*28f0*/  FMUL.FTZ R24, R24, c[0x0][0x320] ;  /* 0x0000c80018187a20 */ /* 0x000fc60000410000 */
[----:B------:R-:W-:Y:S04]  /*2900*/  HMMA.16816.F32 R8, R216, R38, R8 ;  /* 0x00000026d808723c */ /* 0x000fe80000001808 */
[----:B------:R1:W1:Y:S04]  /*2910*/  MUFU.TANH R40, R26 ;  /* 0x0000001a00287308 */ /* 0x0002680000002400 */
[----:B------:R-:W-:Y:S02]  /*2920*/  FMUL.FTZ R20, R20, c[0x0][0x320] ;  /* 0x0000c80014147a20 */ /* 0x000fe40000410000 */
[----:B------:R-:W-:-:S02]  /*2930*/  FMUL.FTZ R21, R21, c[0x0][0x320] ;  /* 0x0000c80015157a20 */ /* 0x000fc40000410000 */
[----:B------:R-:W-:Y:S01]  /*2940*/  FMUL.FTZ R22, R22, c[0x0][0x320] ;  /* 0x0000c80016167a20 */ /* 0x000fe20000410000 */
[----:B------:R1:W1:Y:S01]  /*2950*/  MUFU.TANH R37, R27 ;  /* 0x0000001b00257308 */ /* 0x0002620000002400 */
[----:B------:R-:W-:Y:S02]  /*2960*/  FMUL.FTZ R23, R23, c[0x0][0x320] ;  /* 0x0000c80017177a20 */ /* 0x000fe40000410000 */
[----:B------:R-:W-:Y:S02]  /*2970*/  FMUL.FTZ R12, R12, c[0x0][0x320] ;  /* 0x0000c8000c0c7a20 */ /* 0x000fe40000410000 */
[----:B------:R-:W-:Y:S02]  /*2980*/  FMUL.FTZ R13, R13, c[0x0][0x320] ;  /* 0x0000c8000d0d7a20 */ /* 0x000fe40000410000 */
[----:B------:R-:W-:Y:S01]  /*2990*/  FMUL.FTZ R14, R14, c[0x0][0x320] ;  /* 0x0000c8000e0e7a20 */ /* 0x000fe20000410000 */
[----:B------:R1:W1:Y:S01]  /*29a0*/  MUFU.TANH R42, R24 ;  /* 0x00000018002a7308 */ /* 0x0002620000002400 */
[----:B------:R-:W-:-:S02]  /*29b0*/  FMUL.FTZ R15, R15, c[0x0][0x320] ;  /* 0x0000c8000f0f7a20 */ /* 0x000fc40000410000 */
[----:B------:R-:W-:Y:S05]  /*29c0*/  HMMA.16816.F32 R8, R220, R34, R8 ;  /* 0x00000022dc08723c */ /* 0x000fea0000001808 */
[----:B------:R1:W1:Y:S08]  /*29d0*/  MUFU.TANH R36, R20 ;  /* 0x0000001400247308 */ /* 0x0002700000002400 */
[----:B------:R1:W1:Y:S08]  /*29e0*/  MUFU.TANH R33, R21 ;  /* 0x0000001500217308 */ /* 0x0002700000002400 */
[----:B------:R1:W1:Y:S03]  /*29f0*/  MUFU.TANH R27, R22 ;  /* 0x00000016001b7308 */ /* 0x0002660000002400 */
[----:B------:R-:W-:-:S02]  /*2a00*/  FMUL.FTZ R8, R8, c[0x0][0x320] ;  /* 0x0000c80008087a20 */ /* 0x000fc40000410000 */
[----:B------:R-:W-:Y:S02]  /*2a10*/  FMUL.FTZ R9, R9, c[0x0][0x320] ;  /* 0x0000c80009097a20 */ /* 0x000fe40000410000 */
[----:B------:R-:W-:Y:S01]  /*2a20*/  FMUL.FTZ R10, R10, c[0x0][0x320] ;  /* 0x0000c8000a0a7a20 */ /* 0x000fe20000410000 */
[----:B------:R1:W1:Y:S01]  /*2a30*/  MUFU.TANH R30, R23 ;  /* 0x00000017001e7308 */ /* 0x0002620000002400 */
[----:B------:R-:W-:-:S07]  /*2a40*/  FMUL.FTZ R11, R11, c[0x0][0x320] ;  /* 0x0000c8000b0b7a20 */ /* 0x000fce0000410000 */
[----:B------:R1:W1:Y:S08]  /*2a50*/  MUFU.TANH R26, R12 ;  /* 0x0000000c001a7308 */ /* 0x0002700000002400 */
[----:B------:R1:W1:Y:S08]  /*2a60*/  MUFU.TANH R25, R13 ;  /* 0x0000000d00197308 */ /* 0x0002700000002400 */
[----:B------:R1:W1:Y:S08]  /*2a70*/  MUFU.TANH R19, R14 ;  /* 0x0000000e00137308 */ /* 0x0002700000002400 */
[----:B------:R1:W1:Y:S08]  /*2a80*/  MUFU.TANH R34, R15 ;  /* 0x0000000f00227308 */ /* 0x0002700000002400 */
[----:B------:R1:W1:Y:S08]  /*2a90*/  MUFU.TANH R18, R8 ;  /* 0x0000000800127308 */ /* 0x0002700000002400 */
[----:B------:R1:W1:Y:S08]  /*2aa0*/  MUFU.TANH R17, R9 ;  /* 0x0000000900117308 */ /* 0x0002700000002400 */
[----:B------:R1:W1:Y:S08]  /*2ab0*/  MUFU.TANH R32, R10 ;  /* 0x0000000a00207308 */ /* 0x0002700000002400 */
[----:B------:R1:W1:Y:S01]  /*2ac0*/  MUFU.TANH R31, R11 ;  /* 0x0000000b001f7308 */ /* 0x0002620000002400 */
[----:B------:R-:W-:Y:S06]  /*2ad0*/  BAR.SYNC.DEFER_BLOCKING 0x0 ;  /* 0x0000000000007b1d */ /* 0x000fec0000010000 */
[----:B------:R-:W-:Y:S05]  /*2ae0*/  @!P3 BRA `(.L_x_1) ;  /* 0x000001f00000b947 */ /* 0x000fea0003800000 */
[----:B--234-:R-:W-:Y:S01]  /*2af0*/  IADD3 R6, R141, -0x2, RZ ;  /* 0xfffffffe8d067810 */ /* 0x01cfe20007ffe0ff */
[C---:B-1----:R-:W-:Y:S01]  /*2b00*/  IMAD.SHL.U32 R8, R135.reuse, 0x40, RZ ;  /* 0x0000004087087824 */ /* 0x042fe200078e00ff */
[----:B------:R-:W-:Y:S01]  /*2b10*/  SHF.L.U64.HI R9, R135, 0x6, R138 ;  /* 0x0000000687097819 */ /* 0x000fe2000001028a */
[----:B------:R-:W-:Y:S01]  /*2b20*/  IMAD.SHL.U32 R14, R140, 0x2, RZ ;  /* 0x000000028c0e7824 */ /* 0x000fe200078e00ff */
[----:B------:R-:W-:Y:S01]  /*2b30*/  SHF.R.S32.HI R3, RZ, 0x1f, R6 ;  /* 0x0000001fff037819 */ /* 0x000fe20000011406 */
[----:B------:R-:W-:-:S02]  /*2b40*/  IMAD R2, R134, R6, RZ ;  /* 0x0000000686027224 */ /* 0x000fc400078e02ff */
[----:B------:R-:W-:-:S04]  /*2b50*/  IMAD.WIDE.U32 R6, R6, R136, R142 ;  /* 0x0000008806067225 */ /* 0x000fc800078e008e */
[----:B------:R-:W-:Y:S01]  /*2b60*/  IMAD R3, R3, R136, R2 ;  /* 0x0000008803037224 */ /* 0x000fe200078e0202 */
[----:B------:R-:W-:-:S03]  /*2b70*/  LEA R2, P0, R6, c[0x0][0x1c8], 0x1 ;  /* 0x0000720006027a11 */ /* 0x000fc600078008ff */
[----:B------:R-:W-:Y:S01]  /*2b80*/  IMAD.IADD R3, R7, 0x1, R3 ;  /* 0x0000000107037824 */ /* 0x000fe200078e0203 */
[----:B------:R-:W-:-:S04]  /*2b90*/  IADD3 R12, P2, P1, R8, 0x80, R2 ;  /* 0x00000080080c7810 */ /* 0x000fc8000795e002 */
[----:B------:R-:W-:Y:S02]  /*2ba0*/  LEA.HI.X R3, R6, c[0x0][0x1cc], R3, 0x1, P0 ;  /* 0x0000730006037a11 */ /* 0x000fe400000f0c03 */
[C---:B------:R-:W-:Y:S02]  /*2bb0*/  IADD3 R6, P0, R8.reuse, R2, RZ ;  /* 0x0000000208067210 */ /* 0x040fe40007f1e0ff */
[C-C-:B------:R-:W-:Y:S01]  /*2bc0*/  IADD3.X R13, R9.reuse, RZ, R3.reuse, P2, P1 ;  /* 0x000000ff090d7210 */ /* 0x140fe200017e2403 */
[----:B------:R-:W-:Y:S01]  /*2bd0*/  @!PT LDS RZ, [RZ] ;  /* 0x00000000fffff984 */ /* 0x000fe20000000800 */
[----:B------:R-:W-:Y:S01]  /*2be0*/  @!PT LDS RZ, [RZ] ;  /* 0x00000000fffff984 */ /* 0x000fe20000000800 */
[----:B------:R-:W-:Y:S01]  /*2bf0*/  @!PT LDS RZ, [RZ] ;  /* 0x00000000fffff984 */ /* 0x000fe20000000800 */
[----:B------:R1:W-:Y:S01]  /*2c00*/  LDGSTS.E.BYPASS.LTC128B.128 [R14+0xc100], [R2.64], !P6 ;  /* 0x0c100000020e7fae */ /* 0x0003e2000f101d48 */
[----:B------:R-:W-:Y:S01]  /*2c10*/  IADD3 R10, P2, P1, R8, 0x100, R2 ;  /* 0x00000100080a7810 */ /* 0x000fe2000795e002 */
[C-C-:B------:R-:W-:Y:S01]  /*2c20*/  IMAD.X R7, R9.reuse, 0x1, R3.reuse, P0 ;  /* 0x0000000109077824 */ /* 0x140fe200000e0603 */
[----:B------:R-:W-:Y:S01]  /*2c30*/  IADD3 R8, P0, R6, R8, RZ ;  /* 0x0000000806087210 */ /* 0x000fe20007f1e0ff */
[----:B------:R1:W-:Y:S01]  /*2c40*/  LDGSTS.E.BYPASS.LTC128B.128 [R14+0xf100], [R2.64+0x80], !P5 ;  /* 0x0f100080020e7fae */ /* 0x0003e2000e901d48 */
[----:B------:R-:W-:-:S03]  /*2c50*/  IADD3.X R11, R9, RZ, R3, P2, P1 ;  /* 0x000000ff090b7210 */ /* 0x000fc600017e2403 */
[----:B------:R-:W-:Y:S01]  /*2c60*/  IMAD.X R9, R7, 0x1, R9, P0 ;  /* 0x0000000107097824 */ /* 0x000fe200000e0609 */
[----:B------:R1:W-:Y:S04]  /*2c70*/  LDGSTS.E.BYPASS.LTC128B.128 [R14+0x12100], [R2.64+0x100], !P4 ;  /* 0x12100100020e7fae */ /* 0x0003e8000e101d48 */
[----:B------:R1:W-:Y:S04]  /*2c80*/  LDGSTS.E.BYPASS.LTC128B.128 [R14+0xd100], [R6.64], !P6 ;  /* 0x0d100000060e7fae */ /* 0x0003e8000f101d48 */
[----:B------:R1:W-:Y:S04]  /*2c90*/  LDGSTS.E.BYPASS.LTC128B.128 [R14+0x10100], [R12.64], !P5 ;  /* 0x101000000c0e7fae */ /* 0x0003e8000e901d48 */
[----:B------:R1:W-:Y:S04]  /*2ca0*/  LDGSTS.E.BYPASS.LTC128B.128 [R14+0x13100], [R10.64], !P4 ;  /* 0x131000000a0e7fae */ /* 0x0003e8000e101d48 */
[----:B------:R1:W-:Y:S04]  /*2cb0*/  LDGSTS.E.BYPASS.LTC128B.128 [R14+0xe100], [R8.64], !P6 ;  /* 0x0e100000080e7fae */ /* 0x0003e8000f101d48 */
[----:B------:R1:W-:Y:S04]  /*2cc0*/  LDGSTS.E.BYPASS.LTC128B.128 [R14+0x11100], [R8.64+0x80], !P5 ;  /* 0x11100080080e7fae */ /* 0x0003e8000e901d48 */
[----:B------:R1:W-:Y:S02]  /*2cd0*/  LDGSTS.E.BYPASS.LTC128B.128 [R14+0x14100], [R8.64+0x100], !P4 ;  /* 0x14100100080e7fae */ /* 0x0003e4000e101d48 */
.L_x_1:
[----:B--234-:R-:W-:Y:S01]  /*2ce0*/  STL [R1+0x80], R188 ;  /* 0x000080bc01007387 */ /* 0x01cfe20000100800 */
[----:B-1----:R-:W-:Y:S01]  /*2cf0*/  SHF.R.S32.HI R2, RZ, 0x1f, R132 ;  /* 0x0000001fff027819 */ /* 0x002fe20000011484 */
[----:B------:R-:W-:-:S02]  /*2d00*/  IMAD.SHL.U32 R225, R5, 0x2, RZ ;  /* 0x0000000205e17824 */ /* 0x000fc400078e00ff */
[----:B------:R-:W-:Y:S01]  /*2d10*/  STL [R1+0x7c], R187 ;  /* 0x00007cbb01007387 */ /* 0x000fe20000100800 */
[----:B------:R-:W-:Y:S01]  /*2d20*/  LEA.HI R3, R2, R132, RZ, 0x2 ;  /* 0x0000008402037211 */ /* 0x000fe200078f10ff */
[----:B------:R-:W-:Y:S01]  /*2d30*/  IMAD R229, R0, 0x2, R225 ;  /* 0x0000000200e57824 */ /* 0x000fe200078e02e1 */
[----:B------:R-:W-:Y:S01]  /*2d40*/  LEA R226, R4, R225, 0x1 ;  /* 0x000000e104e27211 */ /* 0x000fe200078e08ff */
[----:B------:R-:W-:Y:S01]  /*2d50*/  STL [R1+0x78], R186 ;  /* 0x000078ba01007387 */ /* 0x000fe20000100800 */
[----:B------:R-:W-:Y:S02]  /*2d60*/  LOP3.LUT R2, R3, 0x7ffffffc, RZ, 0xc0, !PT ;  /* 0x7ffffffc03027812 */ /* 0x000fe400078ec0ff */
[----:B------:R-:W-:Y:S01]  /*2d70*/  LEA R228, R0, R226, 0x1 ;  /* 0x000000e200e47211 */ /* 0x000fe200078e08ff */
[----:B------:R-:W-:Y:S02]  /*2d80*/  STL [R1+0x74], R185 ;  /* 0x000074b901007387 */ /* 0x000fe40000100800 */
[----:B------:R-:W-:-:S02]  /*2d90*/  IMAD.IADD R2, R132, 0x1, -R2 ;  /* 0x0000000184027824 */ /* 0x000fc400078e0a02 */
[----:B------:R-:W-:Y:S04]  /*2da0*/  STL [R1+0x70], R184 ;  /* 0x000070b801007387 */ /* 0x000fe80000100800 */
        /* <DEDUP_REMOVED lines=8> */
[----:B------:R1:W-:Y:S04]  /*2e30*/  STL [R1+0x4c], R3 ;  /* 0x00004c0301007387 */ /* 0x0003e80000100800 */
[----:B------:R-:W-:Y:S04]  /*2e40*/  LDSM.16.MT88.4 R76, [R229+0x3900] ;  /* 0x00390000e54c783b */ /* 0x000fe80000004200 */
[----:B------:R-:W0:Y:S01]  /*2e50*/  LDGDEPBAR ;  /* 0x00000000000079af */ /* 0x000e220000000000 */
[----:B-1----:R-:W-:-:S05]  /*2e60*/  IADD3 R3, R133, c[0x0][0x1d0], RZ ;  /* 0x0000740085037a10 */ /* 0x002fca0007ffe0ff */
[----:B------:R-:W-:-:S05]  /*2e70*/  IMAD R2, R2, -0x2, R3 ;  /* 0xfffffffe02027824 */ /* 0x000fca00078e0203 */
[C---:B------:R-:W-:Y:S02]  /*2e80*/  ISETP.GT.AND P2, PT, R2.reuse, RZ, PT ;  /* 0x000000ff0200720c */ /* 0x040fe40003f44270 */
[C---:B------:R-:W-:Y:S02]  /*2e90*/  ISETP.GT.AND P1, PT, R2.reuse, 0x1, PT ;  /* 0x000000010200780c */ /* 0x040fe40003f24270 */
[----:B------:R-:W-:Y:S02]  /*2ea0*/  ISETP.GT.AND P0, PT, R2, 0x8, PT ;  /* 0x000000080200780c */ /* 0x000fe40003f04270 */
[----:B------:R-:W-:Y:S02]  /*2eb0*/  FSEL R7, R101, -INF , P2 ;  /* 0xff80000065077808 */ /* 0x000fe40001000000 */
[----:B------:R-:W-:Y:S02]  /*2ec0*/  FSEL R8, R100, -INF , P1 ;  /* 0xff80000064087808 */ /* 0x000fe40000800000 */
[----:B------:R-:W-:-:S02]  /*2ed0*/  FSEL R16, R95, -INF , P2 ;  /* 0xff8000005f107808 */ /* 0x000fc40001000000 */
[----:B------:R-:W-:Y:S02]  /*2ee0*/  ISETP.GT.AND P2, PT, R2, 0x9, PT ;  /* 0x000000090200780c */ /* 0x000fe40003f44270 */
[----:B------:R-:W-:Y:S02]  /*2ef0*/  FSEL R9, R93, -INF , P0 ;  /* 0xff8000005d097808 */ /* 0x000fe40000000000 */
[----:B------:R-:W-:Y:S02]  /*2f00*/  FMNMX.FTZ R100, R7, R8, !PT ;  /* 0x0000000807647209 */ /* 0x000fe40007810000 */
[----:B------:R-:W-:Y:S02]  /*2f10*/  FSEL R20, R94, -INF , P1 ;  /* 0xff8000005e147808 */ /* 0x000fe40000800000 */
[----:B------:R-:W-:Y:S02]  /*2f20*/  ISETP.GT.AND P1, PT, R2, 0x10, PT ;  /* 0x000000100200780c */ /* 0x000fe40003f24270 */
[----:B------:R-:W-:-:S02]  /*2f30*/  FSEL R10, R92, -INF , P2 ;  /* 0xff8000005c0a7808 */ /* 0x000fc40001000000 */
[----:B------:R-:W-:Y:S02]  /*2f40*/  FMNMX.FTZ R100, R9, R100, !PT ;  /* 0x0000006409647209 */ /* 0x000fe40007810000 */
[----:B------:R-:W-:Y:S02]  /*2f50*/  FSEL R21, R87, -INF , P0 ;  /* 0xff80000057157808 */ /* 0x000fe40000000000 */
[----:B------:R-:W-:Y:S02]  /*2f60*/  ISETP.GT.AND P0, PT, R2, 0x11, PT ;  /* 0x000000110200780c */ /* 0x000fe40003f04270 */
[----:B------:R-:W-:Y:S02]  /*2f70*/  FSEL R11, R85, -INF , P1 ;  /* 0xff800000550b7808 */ /* 0x000fe40000800000 */
[----:B------:R-:W-:Y:S02]  /*2f80*/  FMNMX.FTZ R100, R10, R100, !PT ;  /* 0x000000640a647209 */ /* 0x000fe40007810000 */
        /* <DEDUP_REMOVED lines=19> */
[----:B------:R-:W-:Y:S01]  /*30c0*/  FMNMX.FTZ R100, R83, R100, !PT ;  /* 0x0000006453647209 */ /* 0x000fe20007810000 */
[----:B------:R-:W-:Y:S01]  /*30d0*/  LDSM.16.MT88.4 R72, [R229+0x3100] ;  /* 0x00310000e548783b */ /* 0x000fe20000004200 */
[----:B------:R-:W-:Y:S02]  /*30e0*/  FSEL R90, R69, -INF , P0 ;  /* 0xff800000455a7808 */ /* 0x000fe40000000000 */
[----:B------:R-:W-:Y:S02]  /*30f0*/  ISETP.GT.AND P0, PT, R2, 0x29, PT ;  /* 0x000000290200780c */ /* 0x000fe40003f04270 */
[----:B------:R-:W-:Y:S02]  /*3100*/  FSEL R81, R67, -INF , P1 ;  /* 0xff80000043517808 */ /* 0x000fe40000800000 */
[----:B------:R-:W-:Y:S02]  /*3110*/  FMNMX.FTZ R100, R82, R100, !PT ;  /* 0x0000006452647209 */ /* 0x000fe40007810000 */
[----:B------:R-:W-:-:S02]  /*3120*/  FSEL R89, R68, -INF , P2 ;  /* 0xff80000044597808 */ /* 0x000fc40001000000 */
[----:B------:R-:W-:Y:S01]  /*3130*/  ISETP.GT.AND P2, PT, R2, 0x30, PT ;  /* 0x000000300200780c */ /* 0x000fe20003f44270 */
[----:B------:R-:W-:Y:S01]  /*3140*/  LDSM.16.MT88.4 R68, [R228+0x900] ;  /* 0x00090000e444783b */ /* 0x000fe20000004200 */
[----:B------:R-:W-:Y:S02]  /*3150*/  FSEL R80, R66, -INF , P0 ;  /* 0xff80000042507808 */ /* 0x000fe40000000000 */
[----:B------:R-:W-:Y:S02]  /*3160*/  FMNMX.FTZ R100, R81, R100, !PT ;  /* 0x0000006451647209 */ /* 0x000fe40007810000 */
[----:B------:R-:W-:Y:S02]  /*3170*/  FSEL R88, R65, -INF , P1 ;  /* 0xff80000041587808 */ /* 0x000fe40000800000 */
[----:B------:R-:W-:Y:S02]  /*3180*/  ISETP.GT.AND P1, PT, R2, 0x31, PT ;  /* 0x000000310200780c */ /* 0x000fe40003f24270 */
[----:B------:R-:W-:-:S02]  /*3190*/  FSEL R249, R61, -INF , P2 ;  /* 0xff8000003df97808 */ /* 0x000fc40001000000 */
[----:B------:R-:W-:Y:S02]  /*31a0*/  FMNMX.FTZ R100, R80, R100, !PT ;  /* 0x0000006450647209 */ /* 0x000fe40007810000 */
[----:B------:R-:W-:Y:S02]  /*31b0*/  FMNMX.FTZ R3, R16, R20, !PT ;  /* 0x0000001410037209 */ /* 0x000fe40007810000 */
[----:B------:R-:W-:Y:S02]  /*31c0*/  FSEL R91, R64, -INF , P0 ;  /* 0xff800000405b7808 */ /* 0x000fe40000000000 */
[----:B------:R-:W-:Y:S01]  /*31d0*/  ISETP.GT.AND P0, PT, R2, 0x38, PT ;  /* 0x000000380200780c */ /* 0x000fe20003f04270 */
[----:B------:R-:W-:Y:S01]  /*31e0*/  LDSM.16.MT88.4 R64, [R225+0x3900] ;  /* 0x00390000e140783b */ /* 0x000fe20000004200 */
[----:B------:R-:W-:Y:S02]  /*31f0*/  FSEL R103, R60, -INF , P1 ;  /* 0xff8000003c677808 */ /* 0x000fe40000800000 */
[----:B------:R-:W-:Y:S01]  /*3200*/  FMNMX.FTZ R100, R249, R100, !PT ;  /* 0x00000064f9647209 */ /* 0x000fe20007810000 */
[----:B------:R-:W-:Y:S01]  /*3210*/  LDSM.16.MT88.4 R60, [R226+0x3900] ;  /* 0x00390000e23c783b */ /* 0x000fe20000004200 */
[----:B------:R-:W-:-:S02]  /*3220*/  FMNMX.FTZ R3, R21, R3, !PT ;  /* 0x0000000315037209 */ /* 0x000fc40007810000 */
[----:B------:R-:W-:Y:S02]  /*3230*/  FSEL R252, R52, -INF , P2 ;  /* 0xff80000034fc7808 */ /* 0x000fe40001000000 */
[----:B------:R-:W-:Y:S01]  /*3240*/  ISETP.GT.AND P2, PT, R2, 0x39, PT ;  /* 0x000000390200780c */ /* 0x000fe20003f44270 */
[----:B------:R-:W-:Y:S01]  /*3250*/  LDSM.16.MT88.4 R52, [R226+0x900] ;  /* 0x00090000e234783b */ /* 0x000fe20000004200 */
[----:B------:R-:W-:Y:S02]  /*3260*/  FSEL R102, R48, -INF , P0 ;  /* 0xff80000030667808 */ /* 0x000fe40000000000 */
[----:B------:R-:W-:Y:S02]  /*3270*/  FMNMX.FTZ R100, R103, R100, !PT ;  /* 0x0000006467647209 */ /* 0x000fe40007810000 */
[----:B------:R-:W-:Y:S02]  /*3280*/  FMNMX.FTZ R3, R22, R3, !PT ;  /* 0x0000000316037209 */ /* 0x000fe40007810000 */
[----:B------:R-:W-:-:S02]  /*3290*/  FSEL R251, R49, -INF , P1 ;  /* 0xff80000031fb7808 */ /* 0x000fc40000800000 */
[----:B------:R-:W-:Y:S01]  /*32a0*/  ISETP.GT.AND P1, PT, R2, 0x40, PT ;  /* 0x000000400200780c */ /* 0x000fe20003f24270 */
[----:B------:R-:W-:Y:S01]  /*32b0*/  LDSM.16.MT88.4 R48, [R225+0x3100] ;  /* 0x00310000e130783b */ /* 0x000fe20000004200 */
[----:B------:R-:W-:Y:S02]  /*32c0*/  FSEL R101, R45, -INF , P2 ;  /* 0xff8000002d657808 */ /* 0x000fe40001000000 */
[----:B------:R-:W-:Y:S02]  /*32d0*/  FMNMX.FTZ R100, R102, R100, !PT ;  /* 0x0000006466647209 */ /* 0x000fe40007810000 */
[----:B------:R-:W-:Y:S02]  /*32e0*/  FMNMX.FTZ R3, R23, R3, !PT ;  /* 0x0000000317037209 */ /* 0x000fe40007810000 */
[----:B------:R-:W-:Y:S02]  /*32f0*/  FSEL R250, R44, -INF , P0 ;  /* 0xff8000002cfa7808 */ /* 0x000fe40000000000 */
[----:B------:R-:W-:Y:S01]  /*3300*/  ISETP.GT.AND P0, PT, R2, 0x41, PT ;  /* 0x000000410200780c */ /* 0x000fe20003f04270 */
[----:B------:R-:W-:Y:S01]  /*3310*/  LDSM.16.MT88.4 R44, [R229+0x100] ;  /* 0x00010000e52c783b */ /* 0x000fe20000004200 */
[----:B------:R-:W-:-:S02]  /*3320*/  FSEL R116, R42, -INF , P1 ;  /* 0xff8000002a747808 */ /* 0x000fc40000800000 */
[----:B------:R-:W-:Y:S02]  /*3330*/  FMNMX.FTZ R100, R101, R100, !PT ;  /* 0x0000006465647209 */ /* 0x000fe40007810000 */
[----:B------:R-:W-:Y:S02]  /*3340*/  FMNMX.FTZ R3, R24, R3, !PT ;  /* 0x0000000318037209 */ /* 0x000fe40007810000 */
[----:B------:R-:W-:Y:S02]  /*3350*/  FSEL R121, R43, -INF , P2 ;  /* 0xff8000002b797808 */ /* 0x000fe40001000000 */
[----:B------:R-:W-:Y:S02]  /*3360*/  ISETP.GT.AND P2, PT, R2, 0x48, PT ;  /* 0x000000480200780c */ /* 0x000fe40003f44270 */
[----:B------:R-:W-:Y:S02]  /*3370*/  FSEL R115, R41, -INF , P0 ;  /* 0xff80000029737808 */ /* 0x000fe40000000000 */
[----:B------:R-:W-:-:S02]  /*3380*/  FMNMX.FTZ R100, R116, R100, !PT ;  /* 0x0000006474647209 */ /* 0x000fc40007810000 */
[----:B------:R-:W-:Y:S02]  /*3390*/  FMNMX.FTZ R3, R28, R3, !PT ;  /* 0x000000031c037209 */ /* 0x000fe40007810000 */
[----:B------:R-:W-:Y:S02]  /*33a0*/  FSEL R110, R40, -INF , P1 ;  /* 0xff800000286e7808 */ /* 0x000fe40000800000 */
[----:B------:R-:W-:Y:S01]  /*33b0*/  ISETP.GT.AND P1, PT, R2, 0x49, PT ;  /* 0x000000490200780c */ /* 0x000fe20003f24270 */
[----:B------:R-:W-:Y:S01]  /*33c0*/  LDSM.16.MT88.4 R40, [R226+0x100] ;  /* 0x00010000e228783b */ /* 0x000fe20000004200 */
[----:B------:R-:W-:Y:S02]  /*33d0*/  FSEL R117, R36, -INF , P2 ;  /* 0xff80000024757808 */ /* 0x000fe40001000000 */
[----:B------:R-:W-:Y:S02]  /*33e0*/  FMNMX.FTZ R100, R115, R100, !PT ;  /* 0x0000006473647209 */ /* 0x000fe40007810000 */
        /* <DEDUP_REMOVED lines=8> */
[----:B------:R-:W-:Y:S02]  /*3470*/  ISETP.GT.AND P2, PT, R2, 0x51, PT ;  /* 0x000000510200780c */ /* 0x000fe40003f44270 */
[----:B------:R-:W-:Y:S02]  /*3480*/  FSEL R109, R26, -INF , P0 ;  /* 0xff8000001a6d7808 */ /* 0x000fe40000000000 */
[----:B------:R-:W-:Y:S02]  /*3490*/  FMNMX.FTZ R100, R118, R100, !PT ;  /* 0x0000006476647209 */ /* 0x000fe40007810000 */
[----:B------:R-:W-:Y:S02]  /*34a0*/  FMNMX.FTZ R3, R89, R3, !PT ;  /* 0x0000000359037209 */ /* 0x000fe40007810000 */
[----:B------:R-:W-:Y:S02]  /*34b0*/  FSEL R111, R30, -INF , P1 ;  /* 0xff8000001e6f7808 */ /* 0x000fe40000800000 */
[----:B------:R-:W-:-:S02]  /*34c0*/  FSEL R158, R19, -INF , P0 ;  /* 0xff800000139e7808 */ /* 0x000fc40000000000 */
[C---:B------:R-:W-:Y:S02]  /*34d0*/  ISETP.GT.AND P1, PT, R2.reuse, 0x58, PT ;  /* 0x000000580200780c */ /* 0x040fe40003f24270 */
[----:B------:R-:W-:Y:S02]  /*34e0*/  FSEL R161, R25, -INF , P2 ;  /* 0xff80000019a17808 */ /* 0x000fe40001000000 */
[----:B------:R-:W-:Y:S02]  /*34f0*/  FMNMX.FTZ R100, R109, R100, !PT ;  /* 0x000000646d647209 */ /* 0x000fe40007810000 */
[----:B------:R-:W-:Y:S02]  /*3500*/  ISETP.GT.AND P0, PT, R2, 0x59, PT ;  /* 0x000000590200780c */ /* 0x000fe40003f04270 */
[----:B------:R-:W-:Y:S02]  /*3510*/  FMNMX.FTZ R2, R88, R3, !PT ;  /* 0x0000000358027209 */ /* 0x000fe40007810000 */
[----:B------:R-:W-:-:S02]  /*3520*/  FSEL R160, R18, -INF , P1 ;  /* 0xff80000012a07808 */ /* 0x000fc40000800000 */
[----:B------:R-:W-:Y:S02]  /*3530*/  FMNMX.FTZ R100, R161, R100, !PT ;  /* 0x00000064a1647209 */ /* 0x000fe40007810000 */
[----:B------:R-:W-:Y:S02]  /*3540*/  FMNMX.FTZ R2, R91, R2, !PT ;  /* 0x000000025b027209 */ /* 0x000fe40007810000 */
[----:B------:R-:W-:Y:S02]  /*3550*/  FSEL R159, R17, -INF , P0 ;  /* 0xff800000119f7808 */ /* 0x000fe40000000000 */
[----:B------:R-:W-:Y:S02]  /*3560*/  FMNMX.FTZ R100, R160, R100, !PT ;  /* 0x00000064a0647209 */ /* 0x000fe40007810000 */
[----:B------:R-:W-:Y:S02]  /*3570*/  FMNMX.FTZ R2, R252, R2, !PT ;  /* 0x00000002fc027209 */ /* 0x000fe40007810000 */
[----:B------:R-:W-:-:S02]  /*3580*/  FMNMX.FTZ R100, R159, R100, !PT ;  /* 0x000000649f647209 */ /* 0x000fc40007810000 */
[----:B------:R-:W-:Y:S02]  /*3590*/  FMNMX.FTZ R2, R251, R2, !PT ;  /* 0x00000002fb027209 */ /* 0x000fe40007810000 */
[----:B------:R-:W-:Y:S01]  /*35a0*/  FSEL R157, R34, -INF , P2 ;  /* 0xff800000229d7808 */ /* 0x000fe20001000000 */
[----:B------:R-:W1:Y:S01]  /*35b0*/  SHFL.BFLY PT, R3, R100, 0x2, 0x1f ;  /* 0x0c401f0064037f89 */ /* 0x000e6200000e0000 */
[----:B------:R-:W-:Y:S02]  /*35c0*/  FMNMX.FTZ R2, R250, R2, !PT ;  /* 0x00000002fa027209 */ /* 0x000fe40007810000 */
[----:B------:R-:W-:Y:S02]  /*35d0*/  FSEL R156, R32, -INF , P1 ;  /* 0xff800000209c7808 */ /* 0x000fe40000800000 */
[----:B------:R-:W-:Y:S01]  /*35e0*/  FMNMX.FTZ R2, R121, R2, !PT ;  /* 0x0000000279027209 */ /* 0x000fe20007810000 */
[----:B------:R-:W-:Y:S01]  /*35f0*/  LDSM.16.MT88.4 R32, [R229+0x900] ;  /* 0x00090000e520783b */ /* 0x000fe20000004200 */
[----:B------:R-:W-:-:S02]  /*3600*/  FSEL R185, R31, -INF , P0 ;  /* 0xff8000001fb97808 */ /* 0x000fc40000000000 */
[----:B------:R-:W-:-:S04]  /*3610*/  FMNMX.FTZ R2, R110, R2, !PT ;  /* 0x000000026e027209 */ /* 0x000fc80007810000 */
[----:B------:R-:W-:-:S04]  /*3620*/  FMNMX.FTZ R2, R112, R2, !PT ;  /* 0x0000000270027209 */ /* 0x000fc80007810000 */
[----:B------:R-:W-:-:S04]  /*3630*/  FMNMX.FTZ R2, R186, R2, !PT ;  /* 0x00000002ba027209 */ /* 0x000fc80007810000 */
[----:B------:R-:W-:Y:S02]  /*3640*/  FMNMX.FTZ R2, R111, R2, !PT ;  /* 0x000000026f027209 */ /* 0x000fe40007810000 */
[----:B-1----:R-:W-:Y:S02]  /*3650*/  FMNMX.FTZ R100, R100, R3, !PT ;  /* 0x0000000364647209 */ /* 0x002fe40007810000 */
[----:B------:R-:W-:-:S03]  /*3660*/  FMNMX.FTZ R3, R158, R2, !PT ;  /* 0x000000029e037209 */ /* 0x000fc60007810000 */
[----:B------:R-:W1:Y:S01]  /*3670*/  SHFL.BFLY PT, R2, R100, 0x1, 0x1f ;  /* 0x0c201f0064027f89 */ /* 0x000e6200000e0000 */
[----:B------:R-:W-:-:S04]  /*3680*/  FMNMX.FTZ R3, R157, R3, !PT ;  /* 0x000000039d037209 */ /* 0x000fc80007810000 */
[----:B------:R-:W-:-:S04]  /*3690*/  FMNMX.FTZ R3, R156, R3, !PT ;  /* 0x000000039c037209 */ /* 0x000fc80007810000 */
[----:B------:R-:W-:-:S05]  /*36a0*/  FMNMX.FTZ R3, R185, R3, !PT ;  /* 0x00000003b9037209 */ /* 0x000fca0007810000 */
[----:B------:R-:W2:Y:S01]  /*36b0*/  SHFL.BFLY PT, R6, R3, 0x2, 0x1f ;  /* 0x0c401f0003067f89 */ /* 0x000ea200000e0000 */
[----:B-1----:R-:W-:-:S04]  /*36c0*/  FMNMX.FTZ R100, R100, R2, !PT ;  /* 0x0000000264647209 */ /* 0x002fc80007810000 */
[C---:B------:R-:W-:Y:S01]  /*36d0*/  FSETP.NEU.FTZ.AND P0, PT, R100.reuse, -INF , PT ;  /* 0xff8000006400780b */ /* 0x040fe20003f1d000 */
[----:B------:R-:W-:-:S05]  /*36e0*/  FMUL.FTZ R12, R100, c[0x0][0x2d0] ;  /* 0x0000b400640c7a20 */ /* 0x000fca0000410000 */
[----:B------:R-:W-:Y:S02]  /*36f0*/  FSEL R12, R12, RZ, P0 ;  /* 0x000000ff0c0c7208 */ /* 0x000fe40000000000 */
[----:B--2---:R-:W-:-:S03]  /*3700*/  FMNMX.FTZ R3, R3, R6, !PT ;  /* 0x0000000603037209 */ /* 0x004fc60007810000 */
[--C-:B------:R-:W-:Y:S02]  /*3710*/  FFMA.FTZ R2, R7, c[0x0][0x2d0], -R12.reuse ;  /* 0x0000b40007027a23 */ /* 0x100fe4000001080c */
[--C-:B------:R-:W-:Y:S01]  /*3720*/  FFMA.FTZ R0, R83, c[0x0][0x2d0], -R12.reuse ;  /* 0x0000b40053007a23 */ /* 0x100fe2000001080c */
[----:B------:R-:W1:Y:S01]  /*3730*/  SHFL.BFLY PT, R6, R3, 0x1, 0x1f ;  /* 0x0c201f0003067f89 */ /* 0x000e6200000e0000 */
[----:B------:R2:W-:Y:S02]  /*3740*/  MUFU.EX2 R107, R2 ;  /* 0x00000002006b7308 */ /* 0x0005e40000000800 */
[----:B--2---:R-:W-:-:S06]  /*3750*/  FFMA.FTZ R2, R8, c[0x0][0x2d0], -R12 ;  /* 0x0000b40008027a23 */ /* 0x004fcc000001080c */
[----:B------:R2:W3:Y:S01]  /*3760*/  MUFU.EX2 R114, R2 ;  /* 0x0000000200727308 */ /* 0x0004e20000000800 */
[----:B-1----:R-:W-:Y:S01]  /*3770*/  FMNMX.FTZ R3, R3, R6, !PT ;  /* 0x0000000603037209 */ /* 0x002fe20007810000 */
[----:B------:R-:W-:Y:S02]  /*3780*/  FFMA.FTZ R6, R14, c[0x0][0x2d0], -R12 ;  /* 0x0000b4000e067a23 */ /* 0x000fe4000001080c */
[----:B------:R-:W-:Y:S01]  /*3790*/  IMAD.MOV.U32 R14, RZ, RZ, R121 ;  /* 0x000000ffff0e7224 */ /* 0x000fe200078e0079 */
[----:B------:R-:W-:-:S03]  /*37a0*/  FSETP.NEU.FTZ.AND P0, PT, R3, -INF , PT ;  /* 0xff8000000300780b */ /* 0x000fc60003f1d000 */
[----:B------:R1:W-:Y:S01]  /*37b0*/  MUFU.EX2 R119, R6 ;  /* 0x0000000600777308 */ /* 0x0003e20000000800 */
[----:B--2---:R-:W-:Y:S01]  /*37c0*/  FFMA.FTZ R2, R9, c[0x0][0x2d0], -R12 ;  /* 0x0000b40009027a23 */ /* 0x004fe2000001080c */
[----:B---3--:R-:W-:-:S06]  /*37d0*/  F2FP.PACK_AB R8, R114, R107 ;  /* 0x0000006b7208723e */ /* 0x008fcc00000000ff */
[----:B------:R2:W-:Y:S01]  /*37e0*/  MUFU.EX2 R162, R2 ;  /* 0x0000000200a27308 */ /* 0x0005e20000000800 */
[----:B-1----:R-:W-:-:S07]  /*37f0*/  FFMA.FTZ R6, R15, c[0x0][0x2d0], -R12 ;  /* 0x0000b4000f067a23 */ /* 0x002fce000001080c */
[----:B------:R-:W1:Y:S01]  /*3800*/  MUFU.EX2 R188, R6 ;  /* 0x0000000600bc7308 */ /* 0x000e620000000800 */
[----:B--2---:R-:W-:-:S07]  /*3810*/  FFMA.FTZ R2, R10, c[0x0][0x2d0], -R12 ;  /* 0x0000b4000a027a23 */ /* 0x004fce000001080c */
[----:B------:R2:W3:Y:S01]  /*3820*/  MUFU.EX2 R104, R2 ;  /* 0x0000000200687308 */ /* 0x0004e20000000800 */
[----:B-1----:R-:W-:Y:S01]  /*3830*/  F2FP.PACK_AB R6, R188, R119 ;  /* 0x00000077bc06723e */ /* 0x002fe200000000ff */
[----:B--2---:R-:W-:Y:S01]  /*3840*/  FFMA.FTZ R2, R11, c[0x0][0x2d0], -R12 ;  /* 0x0000b4000b027a23 */ /* 0x004fe2000001080c */
[----:B---3--:R-:W-:-:S05]  /*3850*/  F2FP.PACK_AB R10, R104, R162 ;  /* 0x000000a2680a723e */ /* 0x008fca00000000ff */
[----:B------:R1:W-:Y:S02]  /*3860*/  MUFU.EX2 R163, R2 ;  /* 0x0000000200a37308 */ /* 0x0003e40000000800 */
[----:B-1----:R-:W-:-:S06]  /*3870*/  FFMA.FTZ R2, R13, c[0x0][0x2d0], -R12 ;  /* 0x0000b4000d027a23 */ /* 0x002fcc000001080c */
[----:B------:R1:W-:Y:S02]  /*3880*/  MUFU.EX2 R108, R2 ;  /* 0x00000002006c7308 */ /* 0x0003e40000000800 */
[----:B-1----:R-:W-:-:S05]  /*3890*/  FMUL.FTZ R2, R3, c[0x0][0x2d0] ;  /* 0x0000b40003027a20 */ /* 0x002fca0000410000 */
[----:B------:R-:W-:-:S05]  /*38a0*/  FSEL R2, R2, RZ, P0 ;  /* 0x000000ff02027208 */ /* 0x000fca0000000000 */
[--C-:B------:R-:W-:Y:S02]  /*38b0*/  FFMA.FTZ R5, R16, c[0x0][0x2d0], -R2.reuse ;  /* 0x0000b40010057a23 */ /* 0x100fe40000010802 */
[----:B------:R-:W1:Y:S01]  /*38c0*/  LDSM.16.MT88.4 R16, [R225+0x100] ;  /* 0x00010000e110783b */ /* 0x000e620000004200 */
[--C-:B------:R-:W-:Y:S01]  /*38d0*/  FFMA.FTZ R4, R24, c[0x0][0x2d0], -R2.reuse ;  /* 0x0000b40018047a23 */ /* 0x100fe20000010802 */
[----:B------:R2:W-:Y:S02]  /*38e0*/  MUFU.EX2 R187, R5 ;  /* 0x0000000500bb7308 */ /* 0x0005e40000000800 */
[----:B------:R-:W3:Y:S06]  /*38f0*/  LDSM.16.MT88.4 R24, [R225+0x900] ;  /* 0x00090000e118783b */ /* 0x000eec0000004200 */
[----:B------:R4:W-:Y:S01]  /*3900*/  MUFU.EX2 R122, R4 ;  /* 0x00000004007a7308 */ /* 0x0009e20000000800 */
[----:B--2---:R-:W-:-:S07]  /*3910*/  FFMA.FTZ R5, R20, c[0x0][0x2d0], -R2 ;  /* 0x0000b40014057a23 */ /* 0x004fce0000010802 */
[----:B------:R2:W2:Y:S01]  /*3920*/  MUFU.EX2 R106, R5 ;  /* 0x00000005006a7308 */ /* 0x0004a20000000800 */
[----:B----4-:R-:W-:-:S07]  /*3930*/  FFMA.FTZ R4, R28, c[0x0][0x2d0], -R2 ;  /* 0x0000b4001c047a23 */ /* 0x010fce0000010802 */
[----:B------:R4:W-:Y:S01]  /*3940*/  MUFU.EX2 R105, R4 ;  /* 0x0000000400697308 */ /* 0x0009e20000000800 */
[----:B--2---:R-:W-:Y:S01]  /*3950*/  FFMA.FTZ R5, R21, c[0x0][0x2d0], -R2 ;  /* 0x0000b40015057a23 */ /* 0x004fe20000010802 */
[----:B------:R-:W-:-:S06]  /*3960*/  F2FP.PACK_AB R9, R106, R187 ;  /* 0x000000bb6a09723e */ /* 0x000fcc00000000ff */
[----:B------:R2:W-:Y:S01]  /*3970*/  MUFU.EX2 R120, R5 ;  /* 0x0000000500787308 */ /* 0x0005e20000000800 */
[----:B----4-:R-:W-:-:S07]  /*3980*/  FFMA.FTZ R4, R29, c[0x0][0x2d0], -R2 ;  /* 0x0000b4001d047a23 */ /* 0x010fce0000010802 */
[----:B------:R4:W1:Y:S01]  /*3990*/  MUFU.EX2 R87, R4 ;  /* 0x0000000400577308 */ /* 0x0008620000000800 */
[----:B--2---:R-:W-:-:S07]  /*39a0*/  FFMA.FTZ R5, R22, c[0x0][0x2d0], -R2 ;  /* 0x0000b40016057a23 */ /* 0x004fce0000010802 */
[----:B------:R-:W2:Y:S01]  /*39b0*/  MUFU.EX2 R184, R5 ;  /* 0x0000000500b87308 */ /* 0x000ea20000000800 */
[----:B----4-:R-:W-:Y:S02]  /*39c0*/  F2FP.PACK_AB R4, R108, R163 ;  /* 0x000000a36c04723e */ /* 0x010fe400000000ff */
[----:B-1----:R-:W-:Y:S02]  /*39d0*/  F2FP.PACK_AB R7, R87, R105 ;  /* 0x000000695707723e */ /* 0x002fe400000000ff */
[----:B--2---:R-:W-:Y:S01]  /*39e0*/  F2FP.PACK_AB R11, R184, R120 ;  /* 0x00000078b80b723e */ /* 0x004fe200000000ff */
[----:B------:R-:W-:-:S04]  /*39f0*/  FFMA.FTZ R5, R23, c[0x0][0x2d0], -R2 ;  /* 0x0000b40017057a23 */ /* 0x000fc80000010802 */
[----:B------:R-:W1:Y:S02]  /*3a00*/  MUFU.EX2 R113, R5 ;  /* 0x0000000500717308 */ /* 0x000e640000000800 */
[C---:B------:R-:W-:Y:S08]  /*3a10*/  HMMA.16816.F32 R20, R8.reuse, R16, RZ ;  /* 0x000000100814723c */ /* 0x040ff000000018ff */
[----:B------:R-:W-:Y:S01]  /*3a20*/  HMMA.16816.F32 R16, R8, R18, RZ ;  /* 0x000000120810723c */ /* 0x000fe200000018ff */
[----:B-1----:R-:W-:-:S07]  /*3a30*/  F2FP.PACK_AB R5, R122, R113 ;  /* 0x000000717a05723e */ /* 0x002fce00000000ff */
[----:B------:R-:W-:Y:S08]  /*3a40*/  HMMA.16816.F32 R28, R8, R40, RZ ;  /* 0x00000028081c723c */ /* 0x000ff000000018ff */
[C---:B---3--:R-:W-:Y:S08]  /*3a50*/  HMMA.16816.F32 R56, R4.reuse, R24, R20 ;  /* 0x000000180438723c */ /* 0x048ff00000001814 */
[----:B------:R-:W-:Y:S08]  /*3a60*/  HMMA.16816.F32 R180, R4, R26, R16 ;  /* 0x0000001a04b4723c */ /* 0x000ff00000001810 */
[C---:B------:R-:W-:Y:S08]  /*3a70*/  HMMA.16816.F32 R24, R8.reuse, R42, RZ ;  /* 0x0000002a0818723c */ /* 0x040ff000000018ff */
[----:B------:R-:W-:Y:S01]  /*3a80*/  IMAD.MOV.U32 R85, RZ, RZ, R56 ;  /* 0x000000ffff557224 */ /* 0x000fe200078e0038 */
[----:B------:R-:W-:Y:S01]  /*3a90*/  MOV R84, R57 ;  /* 0x0000003900547202 */ /* 0x000fe20000000f00 */
[----:B------:R-:W-:Y:S01]  /*3aa0*/  IMAD.MOV.U32 R15, RZ, RZ, R58 ;  /* 0x000000ffff0f7224 */ /* 0x000fe200078e003a */
[----:B------:R-:W-:Y:S01]  /*3ab0*/  HMMA.16816.F32 R16, R8, R46, RZ ;  /* 0x0000002e0810723c */ /* 0x000fe200000018ff */
[----:B------:R-:W-:-:S02]  /*3ac0*/  IMAD.MOV.U32 R13, RZ, RZ, R59 ;  /* 0x000000ffff0d7224 */ /* 0x000fc400078e003b */
[----:B------:R-:W1:Y:S05]  /*3ad0*/  LDSM.16.MT88.4 R56, [R226+0x3100] ;  /* 0x00310000e238783b */ /* 0x000e6a0000004200 */
[----:B------:R-:W-:Y:S08]  /*3ae0*/  HMMA.16816.F32 R20, R8, R44, RZ ;  /* 0x0000002c0814723c */ /* 0x000ff000000018ff */
[C---:B------:R-:W-:Y:S08]  /*3af0*/  HMMA.16816.F32 R176, R4.reuse, R54, R24 ;  /* 0x0000003604b0723c */ /* 0x040ff00000001818 */
[C---:B------:R-:W-:Y:S01]  /*3b00*/  HMMA.16816.F32 R164, R4.reuse, R52, R28 ;  /* 0x0000003404a4723c */ /* 0x040fe2000000181c */
[----:B------:R-:W2:Y:S07]  /*3b10*/  LDSM.16.MT88.4 R52, [R228+0x3100] ;  /* 0x00310000e434783b */ /* 0x000eae0000004200 */
[C---:B------:R-:W-:Y:S08]  /*3b20*/  HMMA.16816.F32 R168, R4.reuse, R34, R16 ;  /* 0x0000002204a8723c */ /* 0x040ff00000001810 */
[----:B------:R-:W-:Y:S08]  /*3b30*/  HMMA.16816.F32 R172, R4, R32, R20 ;  /* 0x0000002004ac723c */ /* 0x000ff00000001814 */
[C---:B-1----:R-:W-:Y:S08]  /*3b40*/  HMMA.16816.F32 R24, R8.reuse, R56, RZ ;  /* 0x000000380818723c */ /* 0x042ff000000018ff */
[C---:B------:R-:W-:Y:S08]  /*3b50*/  HMMA.16816.F32 R16, R8.reuse, R72, RZ ;  /* 0x000000480810723c */ /* 0x040ff000000018ff */
[C---:B------:R-:W-:Y:S01]  /*3b60*/  HMMA.16816.F32 R20, R8.reuse, R58, RZ ;  /* 0x0000003a0814723c */ /* 0x040fe200000018ff */
[----:B------:R-:W1:Y:S07]  /*3b70*/  LDSM.16.MT88.4 R56, [R225+0x6100] ;  /* 0x00610000e138783b */ /* 0x000e6e0000004200 */
[C---:B------:R-:W-:Y:S08]  /*3b80*/  HMMA.16816.F32 R40, R8.reuse, R36, RZ ;  /* 0x000000240828723c */ /* 0x040ff000000018ff */
[----:B------:R-:W-:Y:S08]  /*3b90*/  HMMA.16816.F32 R36, R8, R38, RZ ;  /* 0x000000260824723c */ /* 0x000ff000000018ff */
[C---:B------:R-:W-:Y:S01]  /*3ba0*/  HMMA.16816.F32 R92, R4.reuse, R60, R24 ;  /* 0x0000003c045c723c */ /* 0x040fe20000001818 */
[----:B------:R-:W3:Y:S07]  /*3bb0*/  LDSM.16.MT88.4 R24, [R228+0x3900] ;  /* 0x00390000e418783b */ /* 0x000eee0000004200 */
[----:B------:R-:W-:Y:S07]  /*3bc0*/  HMMA.16816.F32 R140, R4, R76, R16 ;  /* 0x0000004c048c723c */ /* 0x000fee0000001810 */
[----:B------:R-:W-:Y:S01]  /*3bd0*/  IMAD.MOV.U32 R77, RZ, RZ, R187 ;  /* 0x000000ffff4d7224 */ /* 0x000fe200078e00bb */
[----:B------:R-:W-:Y:S01]  /*3be0*/  HMMA.16816.F32 R44, R8, R74, RZ ;  /* 0x0000004a082c723c */ /* 0x000fe200000018ff */
[----:B------:R-:W4:Y:S01]  /*3bf0*/  LDSM.16.MT88.4 R72, [R226+0x6100] ;  /* 0x00610000e248783b */ /* 0x000f220000004200 */
[----:B------:R-:W-:-:S06]  /*3c00*/  MOV R76, R186 ;  /* 0x000000ba004c7202 */ /* 0x000fcc0000000f00 */
[----:B------:R-:W-:Y:S01]  /*3c10*/  HMMA.16816.F32 R148, R4, R62, R20 ;  /* 0x0000003e0494723c */ /* 0x000fe20000001814 */
[----:B------:R-:W1:Y:S04]  /*3c20*/  LDSM.16.MT88.4 R20, [R229+0x6100] ;  /* 0x00610000e514783b */ /* 0x000e680000004200 */
[----:B------:R-:W1:Y:S03]  /*3c30*/  LDSM.16.MT88.4 R60, [R228+0x6100] ;  /* 0x00610000e43c783b */ /* 0x000e660000004200 */
[----:B--2---:R-:W-:Y:S08]  /*3c40*/  HMMA.16816.F32 R16, R8, R52, RZ ;  /* 0x000000340810723c */ /* 0x004ff000000018ff */
[C---:B------:R-:W-:Y:S08]  /*3c50*/  HMMA.16816.F32 R128, R4.reuse, R68, R40 ;  /* 0x000000440480723c */ /* 0x040ff00000001828 */
[----:B------:R-:W-:Y:S01]  /*3c60*/  HMMA.16816.F32 R152, R4, R70, R36 ;  /* 0x000000460498723c */ /* 0x000fe20000001824 */
[----:B------:R-:W2:Y:S07]  /*3c70*/  LDSM.16.MT88.4 R68, [R225+0x6900] ;  /* 0x00690000e144783b */ /* 0x000eae0000004200 */
[C---:B------:R-:W-:Y:S08]  /*3c80*/  HMMA.16816.F32 R32, R8.reuse, R48, RZ ;  /* 0x000000300820723c */ /* 0x040ff000000018ff */
[C---:B------:R-:W-:Y:S08]  /*3c90*/  HMMA.16816.F32 R28, R8.reuse, R50, RZ ;  /* 0x00000032081c723c */ /* 0x040ff000000018ff */
[----:B-1----:R-:W-:Y:S08]  /*3ca0*/  HMMA.16816.F32 R48, R8, R56, RZ ;  /* 0x000000380830723c */ /* 0x002ff000000018ff */
[C---:B---3--:R-:W-:Y:S01]  /*3cb0*/  HMMA.16816.F32 R96, R4.reuse, R24, R16 ;  /* 0x000000180460723c */ /* 0x048fe20000001810 */
[----:B------:R-:W1:Y:S06]  /*3cc0*/  LDSM.16.MT88.4 R16, [R228+0x6900] ;  /* 0x00690000e410783b */ /* 0x000e6c0000004200 */
[----:B------:R-:W-:Y:S01]  /*3cd0*/  IMAD.MOV.U32 R25, RZ, RZ, R119 ;  /* 0x000000ffff197224 */ /* 0x000fe200078e0077 */
[----:B------:R-:W-:Y:S01]  /*3ce0*/  HMMA.16816.F32 R132, R4, R78, R44 ;  /* 0x0000004e0484723c */ /* 0x000fe2000000182c */
[----:B------:R-:W-:-:S06]  /*3cf0*/  IMAD.MOV.U32 R24, RZ, RZ, R118 ;  /* 0x000000ffff187224 */ /* 0x000fcc00078e0076 */
[----:B------:R-:W-:Y:S01]  /*3d00*/  IMAD.MOV.U32 R79, RZ, RZ, R184 ;  /* 0x000000ffff4f7224 */ /* 0x000fe200078e00b8 */
[----:B------:R-:W-:Y:S01]  /*3d10*/  HMMA.16816.F32 R144, R4, R64, R32 ;  /* 0x000000400490723c */ /* 0x000fe20000001820 */
[----:B------:R-:W-:-:S07]  /*3d20*/  MOV R78, R104 ;  /* 0x00000068004e7202 */ /* 0x000fce0000000f00 */
[----:B------:R-:W-:Y:S01]  /*3d30*/  HMMA.16816.F32 R136, R4, R66, R28 ;  /* 0x000000420488723c */ /* 0x000fe2000000181c */
[----:B------:R-:W3:Y:S07]  /*3d40*/  LDSM.16.MT88.4 R64, [R226+0x6900] ;  /* 0x00690000e240783b */ /* 0x000eee0000004200 */
[C---:B------:R-:W-:Y:S08]  /*3d50*/  HMMA.16816.F32 R44, R8.reuse, R58, RZ ;  /* 0x0000003a082c723c */ /* 0x040ff000000018ff */
[C---:B------:R-:W-:Y:S08]  /*3d60*/  HMMA.16816.F32 R52, R8.reuse, R54, RZ ;  /* 0x000000360834723c */ /* 0x040ff000000018ff */
[C---:B----4-:R-:W-:Y:S07]  /*3d70*/  HMMA.16816.F32 R40, R8.reuse, R72, RZ ;  /* 0x000000480828723c */ /* 0x050fee00000018ff */
[----:B------:R-:W-:Y:S01]  /*3d80*/  MOV R73, R107 ;  /* 0x0000006b00497202 */ /* 0x000fe20000000f00 */
[----:B------:R-:W-:Y:S01]  /*3d90*/  HMMA.16816.F32 R56, R8, R74, RZ ;  /* 0x0000004a0838723c */ /* 0x000fe200000018ff */
[----:B------:R-:W-:-:S06]  /*3da0*/  IMAD.MOV.U32 R72, RZ, RZ, R105 ;  /* 0x000000ffff487224 */ /* 0x000fcc00078e0069 */
[----:B------:R-:W-:Y:S01]  /*3db0*/  IMAD.MOV.U32 R75, RZ, RZ, R106 ;  /* 0x000000ffff4b7224 */ /* 0x000fe200078e006a */
[C---:B------:R-:W-:Y:S08]  /*3dc0*/  HMMA.16816.F32 R36, R8.reuse, R20, RZ ;  /* 0x000000140824723c */ /* 0x040ff000000018ff */
[C---:B------:R-:W-:Y:S01]  /*3dd0*/  HMMA.16816.F32 R32, R8.reuse, R22, RZ ;  /* 0x000000160820723c */ /* 0x040fe200000018ff */
[----:B------:R-:W4:Y:S07]  /*3de0*/  LDSM.16.MT88.4 R20, [R229+0x6900] ;  /* 0x00690000e514783b */ /* 0x000f2e0000004200 */
[C---:B------:R-:W-:Y:S07]  /*3df0*/  HMMA.16816.F32 R28, R8.reuse, R60, RZ ;  /* 0x0000003c081c723c */ /* 0x040fee00000018ff */
[----:B------:R-:W-:Y:S01]  /*3e00*/  IMAD.MOV.U32 R61, RZ, RZ, R122 ;  /* 0x000000ffff3d7224 */ /* 0x000fe200078e007a */
[----:B------:R-:W-:Y:S01]  /*3e10*/  HMMA.16816.F32 R8, R8, R62, RZ ;  /* 0x0000003e0808723c */ /* 0x000fe200000018ff */
[----:B------:R-:W-:-:S06]  /*3e20*/  MOV R60, R120 ;  /* 0x00000078003c7202 */ /* 0x000fcc0000000f00 */
[----:B------:R-:W-:Y:S01]  /*3e30*/  MOV R63, R117 ;  /* 0x00000075003f7202 */ /* 0x000fe20000000f00 */
[----:B--2---:R-:W-:Y:S01]  /*3e40*/  HMMA.16816.F32 R120, R4, R68, R48 ;  /* 0x000000440478723c */ /* 0x004fe20000001830 */
[----:B------:R2:W-:Y:S01]  /*3e50*/  MUFU.EX2 R51, R0 ;  /* 0x0000000000337308 */ /* 0x0005e20000000800 */
[----:B------:R-:W-:-:S05]  /*3e60*/  IMAD.MOV.U32 R62, RZ, RZ, R116 ;  /* 0x000000ffff3e7224 */ /* 0x000fca00078e0074 */
[----:B------:R-:W-:Y:S01]  /*3e70*/  IMAD.MOV.U32 R49, RZ, RZ, R113 ;  /* 0x000000ffff317224 */ /* 0x000fe200078e0071 */
[----:B------:R-:W-:Y:S01]  /*3e80*/  HMMA.16816.F32 R116, R4, R70, R44 ;  /* 0x000000460474723c */ /* 0x000fe2000000182c */
[----:B------:R-:W-:-:S06]  /*3e90*/  IMAD.MOV.U32 R48, RZ, RZ, R112 ;  /* 0x000000ffff307224 */ /* 0x000fcc00078e0070 */
[----:B------:R-:W-:Y:S01]  /*3ea0*/  MOV R47, R111 ;  /* 0x0000006f002f7202 */ /* 0x000fe20000000f00 */
[C---:B-1----:R-:W-:Y:S01]  /*3eb0*/  HMMA.16816.F32 R68, R4.reuse, R16, R28 ;  /* 0x000000100444723c */ /* 0x042fe2000000181c */
[----:B--2---:R-:W-:Y:S01]  /*3ec0*/  FFMA.FTZ R0, R82, c[0x0][0x2d0], -R12 ;  /* 0x0000b40052007a23 */ /* 0x004fe2000001080c */
[----:B------:R-:W-:Y:S01]  /*3ed0*/  MOV R44, R108 ;  /* 0x0000006c002c7202 */ /* 0x000fe20000000f00 */
[----:B------:R-:W-:Y:S02]  /*3ee0*/  IMAD.MOV.U32 R46, RZ, RZ, R110 ;  /* 0x000000ffff2e7224 */ /* 0x000fe400078e006e */
[----:B------:R1:W2:Y:S01]  /*3ef0*/  MUFU.EX2 R74, R0 ;  /* 0x00000000004a7308 */ /* 0x0002a20000000800 */
[----:B------:R-:W-:Y:S02]  /*3f00*/  IMAD.MOV.U32 R45, RZ, RZ, R109 ;  /* 0x000000ffff2d7224 */ /* 0x000fe400078e006d */
[C---:B------:R-:W-:Y:S01]  /*3f10*/  HMMA.16816.F32 R28, R4.reuse, R18, R8 ;  /* 0x00000012041c723c */ /* 0x040fe20000001808 */
[----:B------:R-:W2:Y:S04]  /*3f20*/  LDSM.16.MT88.4 R8, [R225+0x1100] ;  /* 0x00110000e108783b */ /* 0x000ea80000004200 */
[----:B------:R-:W2:Y:S03]  /*3f30*/  LDSM.16.MT88.4 R16, [R226+0x1100] ;  /* 0x00110000e210783b */ /* 0x000ea60000004200 */
[----:B------:R-:W-:Y:S01]  /*3f40*/  HMMA.16816.F32 R124, R4, R26, R52 ;  /* 0x0000001a047c723c */ /* 0x000fe20000001834 */
[----:B-1----:R-:W-:-:S06]  /*3f50*/  FFMA.FTZ R0, R81, c[0x0][0x2d0], -R12 ;  /* 0x0000b40051007a23 */ /* 0x002fcc000001080c */
[----:B------:R-:W-:Y:S01]  /*3f60*/  IMAD.MOV.U32 R54, RZ, RZ, R15 ;  /* 0x000000ffff367224 */ /* 0x000fe200078e000f */
[----:B------:R-:W-:Y:S01]  /*3f70*/  MOV R26, R114 ;  /* 0x00000072001a7202 */ /* 0x000fe20000000f00 */
[----:B------:R1:W-:Y:S01]  /*3f80*/  MUFU.EX2 R184, R0 ;  /* 0x0000000000b87308 */ /* 0x0003e20000000800 */
[----:B------:R-:W-:Y:S01]  /*3f90*/  IMAD.MOV.U32 R55, RZ, RZ, R13 ;  /* 0x000000ffff377224 */ /* 0x000fe200078e000d */
[----:B------:R-:W-:Y:S01]  /*3fa0*/  MOV R53, R84 ;  /* 0x0000005400357202 */ /* 0x000fe20000000f00 */
[----:B------:R-:W-:Y:S01]  /*3fb0*/  IMAD.MOV.U32 R27, RZ, RZ, R115 ;  /* 0x000000ffff1b7224 */ /* 0x000fe200078e0073 */
[----:B---3--:R-:W-:Y:S01]  /*3fc0*/  HMMA.16816.F32 R108, R4, R64, R40 ;  /* 0x00000040046c723c */ /* 0x008fe20000001828 */
[----:B------:R-:W-:-:S07]  /*3fd0*/  IMAD.MOV.U32 R52, RZ, RZ, R85 ;  /* 0x000000ffff347224 */ /* 0x000fce00078e0055 */
[----:B------:R-:W-:Y:S01]  /*3fe0*/  HMMA.16816.F32 R112, R4, R66, R56 ;  /* 0x000000420470723c */ /* 0x000fe20000001838 */
[----:B-1----:R-:W-:-:S06]  /*3ff0*/  FFMA.FTZ R0, R80, c[0x0][0x2d0], -R12 ;  /* 0x0000b40050007a23 */ /* 0x002fcc000001080c */
[----:B------:R-:W-:Y:S01]  /*4000*/  IMAD.MOV.U32 R59, RZ, RZ, R87 ;  /* 0x000000ffff3b7224 */ /* 0x000fe200078e0057 */
[----:B------:R1:W3:Y:S01]  /*4010*/  MUFU.EX2 R50, R0 ;  /* 0x0000000000327308 */ /* 0x0002e20000000800 */
[C---:B----4-:R-:W-:Y:S01]  /*4020*/  HMMA.16816.F32 R104, R4.reuse, R20, R36 ;  /* 0x000000140468723c */ /* 0x050fe20000001824 */
[----:B------:R-:W-:Y:S01]  /*4030*/  IMAD.MOV.U32 R57, RZ, RZ, R44 ;  /* 0x000000ffff397224 */ /* 0x000fe200078e002c */
[----:B------:R-:W-:Y:S01]  /*4040*/  MOV R58, R45 ;  /* 0x0000002d003a7202 */ /* 0x000fe20000000f00 */
[----:B------:R-:W-:Y:S01]  /*4050*/  IMAD.MOV.U32 R44, RZ, RZ, R47 ;  /* 0x000000ffff2c7224 */ /* 0x000fe200078e002f */
[----:B------:R-:W-:Y:S01]  /*4060*/  MOV R45, R48 ;  /* 0x00000030002d7202 */ /* 0x000fe20000000f00 */
[----:B------:R-:W-:Y:S02]  /*4070*/  IMAD.MOV.U32 R56, RZ, RZ, R79 ;  /* 0x000000ffff387224 */ /* 0x000fe400078e004f */
[----:B------:R-:W-:Y:S01]  /*4080*/  IMAD.MOV.U32 R37, RZ, RZ, R75 ;  /* 0x000000ffff257224 */ /* 0x000fe200078e004b */
[----:B------:R-:W-:Y:S01]  /*4090*/  HMMA.16816.F32 R84, R4, R22, R32 ;  /* 0x000000160454723c */ /* 0x000fe20000001820 */
[----:B------:R-:W-:Y:S01]  /*40a0*/  IMAD.MOV.U32 R38, RZ, RZ, R72 ;  /* 0x000000ffff267224 */ /* 0x000fe200078e0048 */
[----:B------:R-:W-:Y:S01]  /*40b0*/  MOV R39, R78 ;  /* 0x0000004e00277202 */ /* 0x000fe20000000f00 */
[----:B------:R-:W-:Y:S01]  /*40c0*/  IMAD.MOV.U32 R72, RZ, RZ, R76 ;  /* 0x000000ffff487224 */ /* 0x000fe200078e004c */
[----:B------:R-:W-:Y:S01]  /*40d0*/  MOV R75, R77 ;  /* 0x0000004d004b7202 */ /* 0x000fe20000000f00 */
[----:B------:R-:W-:Y:S01]  /*40e0*/  IMAD.MOV.U32 R47, RZ, RZ, R26 ;  /* 0x000000ffff2f7224 */ /* 0x000fe200078e001a */
[----:B------:R-:W-:Y:S01]  /*40f0*/  MOV R26, R27 ;  /* 0x0000001b001a7202 */ /* 0x000fe20000000f00 */
[--C-:B-1----:R-:W-:Y:S01]  /*4100*/  FFMA.FTZ R0, R90, c[0x0][0x2d0], -R2.reuse ;  /* 0x0000b4005a007a23 */ /* 0x102fe20000010802 */
[----:B--2---:R-:W-:Y:S01]  /*4110*/  F2FP.PACK_AB R4, R74, R51 ;  /* 0x000000334a04723e */ /* 0x004fe200000000ff */
[----:B------:R-:W-:Y:S01]  /*4120*/  IMAD.MOV.U32 R27, RZ, RZ, R63 ;  /* 0x000000ffff1b7224 */ /* 0x000fe200078e003f */
[----:B---3--:R-:W-:Y:S01]  /*4130*/  F2FP.PACK_AB R6, R50, R184 ;  /* 0x000000b83206723e */ /* 0x008fe200000000ff */
[----:B------:R1:W-:Y:S01]  /*4140*/  MUFU.EX2 R15, R0 ;  /* 0x00000000000f7308 */ /* 0x0003e20000000800 */
[----:B------:R-:W2:Y:S01]  /*4150*/  LDSM.16.MT88.4 R20, [R228+0x1100] ;  /* 0x00110000e414783b */ /* 0x000ea20000004200 */
[----:B-1----:R-:W-:-:S06]  /*4160*/  FFMA.FTZ R0, R89, c[0x0][0x2d0], -R2 ;  /* 0x0000b40059007a23 */ /* 0x002fcc0000010802 */
[----:B------:R1:W3:Y:S02]  /*4170*/  MUFU.EX2 R13, R0 ;  /* 0x00000000000d7308 */ /* 0x0002e40000000800 */
[----:B-1----:R-:W-:Y:S01]  /*4180*/  FFMA.FTZ R0, R88, c[0x0][0x2d0], -R2 ;  /* 0x0000b40058007a23 */ /* 0x002fe20000010802 */
[----:B---3--:R-:W-:-:S05]  /*4190*/  F2FP.PACK_AB R5, R13, R15 ;  /* 0x0000000f0d05723e */ /* 0x008fca00000000ff */
[----:B------:R1:W-:Y:S02]  /*41a0*/  MUFU.EX2 R187, R0 ;  /* 0x0000000000bb7308 */ /* 0x0003e40000000800 */
[----:B-1----:R-:W-:-:S06]  /*41b0*/  FFMA.FTZ R0, R91, c[0x0][0x2d0], -R2 ;  /* 0x0000b4005b007a23 */ /* 0x002fcc0000010802 */
[----:B------:R-:W1:Y:S02]  /*41c0*/  MUFU.EX2 R186, R0 ;  /* 0x0000000000ba7308 */ /* 0x000e640000000800 */
[----:B-1----:R-:W-:Y:S01]  /*41d0*/  F2FP.PACK_AB R7, R186, R187 ;  /* 0x000000bbba07723e */ /* 0x002fe200000000ff */
[----:B------:R-:W-:-:S06]  /*41e0*/  FFMA.FTZ R0, R249, c[0x0][0x2d0], -R12 ;  /* 0x0000b400f9007a23 */ /* 0x000fcc000001080c */
[C---:B------:R-:W-:Y:S08]  /*41f0*/  HMMA.16816.F32 R64, R4.reuse, R8, R52 ;  /* 0x000000080440723c */ /* 0x040ff00000001834 */
[C---:B------:R-:W-:Y:S01]  /*4200*/  HMMA.16816.F32 R52, R4.reuse, R10, R180 ;  /* 0x0000000a0434723c */ /* 0x040fe200000018b4 */
[----:B------:R-:W1:Y:S06]  /*4210*/  LDSM.16.MT88.4 R8, [R229+0x1100] ;  /* 0x00110000e508783b */ /* 0x000e6c0000004200 */
[----:B------:R-:W-:Y:S01]  /*4220*/  IMAD.MOV.U32 R180, RZ, RZ, R74 ;  /* 0x000000ffffb47224 */ /* 0x000fe200078e004a */
[----:B------:R-:W-:Y:S01]  /*4230*/  HMMA.16816.F32 R76, R4, R18, R176 ;  /* 0x00000012044c723c */ /* 0x000fe200000018b0 */
[----:B------:R-:W-:Y:S01]  /*4240*/  MOV R181, R75 ;  /* 0x0000004b00b57202 */ /* 0x000fe20000000f00 */
[----:B------:R-:W-:-:S02]  /*4250*/  IMAD.MOV.U32 R182, RZ, RZ, R72 ;  /* 0x000000ffffb67224 */ /* 0x000fc400078e0048 */
[----:B------:R-:W-:-:S03]  /*4260*/  IMAD.MOV.U32 R183, RZ, RZ, R73 ;  /* 0x000000ffffb77224 */ /* 0x000fc600078e0049 */
[----:B------:R-:W-:Y:S01]  /*4270*/  IMAD.MOV.U32 R179, RZ, RZ, R59 ;  /* 0x000000ffffb37224 */ /* 0x000fe200078e003b */
[----:B------:R-:W-:Y:S01]  /*4280*/  MOV R177, R60 ;  /* 0x0000003c00b17202 */ /* 0x000fe20000000f00 */
[----:B------:R-:W-:Y:S01]  /*4290*/  IMAD.MOV.U32 R178, RZ, RZ, R62 ;  /* 0x000000ffffb27224 */ /* 0x000fe200078e003e */
[C---:B------:R-:W-:Y:S01]  /*42a0*/  HMMA.16816.F32 R40, R4.reuse, R16, R164 ;  /* 0x000000100428723c */ /* 0x040fe200000018a4 */
[----:B------:R-:W-:Y:S01]  /*42b0*/  IMAD.MOV.U32 R176, RZ, RZ, R61 ;  /* 0x000000ffffb07224 */ /* 0x000fe200078e003d */
[----:B------:R-:W3:Y:S01]  /*42c0*/  LDSM.16.MT88.4 R16, [R226+0x4100] ;  /* 0x00410000e210783b */ /* 0x000ee20000004200 */
[----:B------:R-:W-:Y:S02]  /*42d0*/  IMAD.MOV.U32 R59, RZ, RZ, R46 ;  /* 0x000000ffff3b7224 */ /* 0x000fe400078e002e */
[----:B------:R-:W-:Y:S02]  /*42e0*/  IMAD.MOV.U32 R46, RZ, RZ, R49 ;  /* 0x000000ffff2e7224 */ /* 0x000fe400078e0031 */
[----:B------:R-:W-:Y:S01]  /*42f0*/  MOV R167, R44 ;  /* 0x0000002c00a77202 */ /* 0x000fe20000000f00 */
[----:B--2---:R-:W-:Y:S01]  /*4300*/  HMMA.16816.F32 R72, R4, R22, R152 ;  /* 0x000000160448723c */ /* 0x004fe20000001898 */
[----:B------:R-:W-:Y:S01]  /*4310*/  IMAD.MOV.U32 R166, RZ, RZ, R45 ;  /* 0x000000ffffa67224 */ /* 0x000fe200078e002d */
[----:B------:R-:W-:Y:S01]  /*4320*/  MOV R164, R47 ;  /* 0x0000002f00a47202 */ /* 0x000fe20000000f00 */
[----:B------:R-:W-:-:S04]  /*4330*/  IMAD.MOV.U32 R165, RZ, RZ, R46 ;  /* 0x000000ffffa57224 */ /* 0x000fc800078e002e */
[----:B------:R-:W-:Y:S01]  /*4340*/  MOV R154, R57 ;  /* 0x00000039009a7202 */ /* 0x000fe20000000f00 */
[----:B------:R-:W-:Y:S02]  /*4350*/  IMAD.MOV.U32 R153, RZ, RZ, R59 ;  /* 0x000000ffff997224 */ /* 0x000fe400078e003b */
[----:B------:R-:W-:Y:S01]  /*4360*/  IMAD.MOV.U32 R152, RZ, RZ, R26 ;  /* 0x000000ffff987224 */ /* 0x000fe200078e001a */
[C---:B-1----:R-:W-:Y:S01]  /*4370*/  HMMA.16816.F32 R60, R4.reuse, R8, R172 ;  /* 0x00000008043c723c */ /* 0x042fe200000018ac */
[----:B------:R1:W-:Y:S06]  /*4380*/  MUFU.EX2 R173, R0 ;  /* 0x0000000000ad7308 */ /* 0x0003ec0000000800 */
[----:B------:R-:W-:Y:S01]  /*4390*/  IMAD.MOV.U32 R175, RZ, RZ, R50 ;  /* 0x000000ffffaf7224 */ /* 0x000fe200078e0032 */
[----:B------:R-:W-:Y:S01]  /*43a0*/  MOV R174, R51 ;  /* 0x0000003300ae7202 */ /* 0x000fe20000000f00 */
[----:B------:R-:W-:Y:S01]  /*43b0*/  IMAD.MOV.U32 R172, RZ, RZ, R58 ;  /* 0x000000ffffac7224 */ /* 0x000fe200078e003a */
[C---:B------:R-:W-:Y:S01]  /*43c0*/  HMMA.16816.F32 R48, R4.reuse, R10, R168 ;  /* 0x0000000a0430723c */ /* 0x040fe200000018a8 */
[----:B------:R-:W2:Y:S06]  /*43d0*/  LDSM.16.MT88.4 R8, [R225+0x4100] ;  /* 0x00410000e108783b */ /* 0x000eac0000004200 */
[----:B------:R-:W-:Y:S01]  /*43e0*/  IMAD.MOV.U32 R168, RZ, RZ, R56 ;  /* 0x000000ffffa87224 */ /* 0x000fe200078e0038 */
[----:B------:R-:W-:Y:S01]  /*43f0*/  MOV R169, R39 ;  /* 0x0000002700a97202 */ /* 0x000fe20000000f00 */
[----:B---3--:R-:W-:Y:S01]  /*4400*/  HMMA.16816.F32 R32, R4, R16, R92 ;  /* 0x000000100420723c */ /* 0x008fe2000000185c */
[----:B-1----:R-:W-:-:S02]  /*4410*/  FFMA.FTZ R0, R103, c[0x0][0x2d0], -R12 ;  /* 0x0000b40067007a23 */ /* 0x002fc4000001080c */
[----:B------:R-:W-:Y:S02]  /*4420*/  IMAD.MOV.U32 R171, RZ, RZ, R37 ;  /* 0x000000ffffab7224 */ /* 0x000fe400078e0025 */
[----:B------:R-:W-:Y:S02]  /*4430*/  IMAD.MOV.U32 R170, RZ, RZ, R38 ;  /* 0x000000ffffaa7224 */ /* 0x000fe400078e0026 */
[----:B------:R-:W-:Y:S01]  /*4440*/  IMAD.MOV.U32 R103, RZ, RZ, R181 ;  /* 0x000000ffff677224 */ /* 0x000fe200078e00b5 */
[C---:B------:R-:W-:Y:S01]  /*4450*/  HMMA.16816.F32 R80, R4.reuse, R18, R148 ;  /* 0x000000120450723c */ /* 0x040fe20000001894 */
[----:B------:R-:W-:Y:S07]  /*4460*/  LDSM.16.MT88.4 R16, [R229+0x7100] ;  /* 0x00710000e510783b */ /* 0x000fee0000004200 */
[C---:B------:R-:W-:Y:S01]  /*4470*/  HMMA.16816.F32 R36, R4.reuse, R20, R128 ;  /* 0x000000140424723c */ /* 0x040fe20000001880 */
[----:B------:R-:W1:Y:S07]  /*4480*/  LDSM.16.MT88.4 R20, [R226+0x7100] ;  /* 0x00710000e214783b */ /* 0x000e6e0000004200 */
[C---:B--2---:R-:W-:Y:S01]  /*4490*/  HMMA.16816.F32 R56, R4.reuse, R8, R144 ;  /* 0x000000080438723c */ /* 0x044fe20000001890 */
[----:B------:R2:W3:Y:S06]  /*44a0*/  MUFU.EX2 R144, R0 ;  /* 0x0000000000907308 */ /* 0x0004ec0000000800 */
[----:B------:R-:W-:Y:S01]  /*44b0*/  IMAD.MOV.U32 R147, RZ, RZ, R27 ;  /* 0x000000ffff937224 */ /* 0x000fe200078e001b */
[----:B------:R-:W-:Y:S01]  /*44c0*/  HMMA.16816.F32 R44, R4, R10, R136 ;  /* 0x0000000a042c723c */ /* 0x000fe20000001888 */
[----:B------:R-:W4:Y:S01]  /*44d0*/  LDSM.16.MT88.4 R8, [R229+0x4100] ;  /* 0x00410000e508783b */ /* 0x000f220000004200 */
[----:B------:R-:W-:Y:S01]  /*44e0*/  MOV R146, R24 ;  /* 0x0000001800927202 */ /* 0x000fe20000000f00 */
[----:B------:R-:W-:-:S02]  /*44f0*/  IMAD.MOV.U32 R145, RZ, RZ, R25 ;  /* 0x000000ffff917224 */ /* 0x000fc400078e0019 */
[----:B------:R-:W3:Y:S02]  /*4500*/  LDSM.16.MT88.4 R24, [R228+0x4100] ;  /* 0x00410000e418783b */ /* 0x000ee40000004200 */
[----:B------:R-:W-:Y:S01]  /*4510*/  IMAD.MOV.U32 R139, RZ, RZ, R14 ;  /* 0x000000ffff8b7224 */ /* 0x000fe200078e000e */
[----:B------:R-:W-:Y:S01]  /*4520*/  MOV R138, R171 ;  /* 0x000000ab008a7202 */ /* 0x000fe20000000f00 */
[----:B--2---:R-:W-:Y:S02]  /*4530*/  FFMA.FTZ R0, R102, c[0x0][0x2d0], -R12 ;  /* 0x0000b40066007a23 */ /* 0x004fe4000001080c */
[----:B------:R-:W-:Y:S02]  /*4540*/  IMAD.MOV.U32 R136, RZ, RZ, R169 ;  /* 0x000000ffff887224 */ /* 0x000fe400078e00a9 */
[----:B------:R2:W-:Y:S01]  /*4550*/  MUFU.EX2 R14, R0 ;  /* 0x00000000000e7308 */ /* 0x0005e20000000800 */
[----:B------:R-:W-:Y:S02]  /*4560*/  IMAD.MOV.U32 R137, RZ, RZ, R170 ;  /* 0x000000ffff897224 */ /* 0x000fe400078e00aa */
[----:B------:R-:W-:Y:S01]  /*4570*/  IMAD.MOV.U32 R102, RZ, RZ, R180 ;  /* 0x000000ffff667224 */ /* 0x000fe200078e00b4 */
[C---:B-1----:R-:W-:Y:S08]  /*4580*/  HMMA.16816.F32 R128, R4.reuse, R22, R112 ;  /* 0x000000160480723c */ /* 0x042ff00000001870 */
[----:B------:R-:W-:Y:S01]  /*4590*/  HMMA.16816.F32 R108, R4, R20, R108 ;  /* 0x00000014046c723c */ /* 0x000fe2000000186c */
[----:B--2---:R-:W-:Y:S01]  /*45a0*/  FFMA.FTZ R0, R101, c[0x0][0x2d0], -R12 ;  /* 0x0000b40065007a23 */ /* 0x004fe2000001080c */
[----:B------:R-:W-:-:S02]  /*45b0*/  MOV R101, R145 ;  /* 0x0000009100657202 */ /* 0x000fc40000000f00 */
[----:B------:R-:W-:Y:S01]  /*45c0*/  MOV R145, R176 ;  /* 0x000000b000917202 */ /* 0x000fe20000000f00 */
[----:B------:R1:W2:Y:S03]  /*45d0*/  MUFU.EX2 R155, R0 ;  /* 0x00000000009b7308 */ /* 0x0002a60000000800 */
[C---:B------:R-:W-:Y:S08]  /*45e0*/  HMMA.16816.F32 R112, R4.reuse, R18, R84 ;  /* 0x000000120470723c */ /* 0x040ff00000001854 */
[----:B----4-:R-:W-:Y:S01]  /*45f0*/  HMMA.16816.F32 R88, R4, R8, R140 ;  /* 0x000000080458723c */ /* 0x010fe2000000188c */
[----:B-1----:R-:W-:-:S07]  /*4600*/  FFMA.FTZ R0, R252, c[0x0][0x2d0], -R2 ;  /* 0x0000b400fc007a23 */ /* 0x002fce0000010802 */
[C---:B------:R-:W-:Y:S01]  /*4610*/  HMMA.16816.F32 R92, R4.reuse, R10, R132 ;  /* 0x0000000a045c723c */ /* 0x040fe20000001884 */
[----:B------:R-:W1:Y:S01]  /*4620*/  LDSM.16.MT88.4 R8, [R225+0x7100] ;  /* 0x00710000e108783b */ /* 0x000e620000004200 */
[----:B------:R4:W-:Y:S06]  /*4630*/  MUFU.EX2 R249, R0 ;  /* 0x0000000000f97308 */ /* 0x0009ec0000000800 */
[C---:B---3--:R-:W-:Y:S08]  /*4640*/  HMMA.16816.F32 R132, R4.reuse, R26, R124 ;  /* 0x0000001a0484723c */ /* 0x048ff0000000187c */
[----:B------:R-:W-:Y:S01]  /*4650*/  HMMA.16816.F32 R96, R4, R24, R96 ;  /* 0x000000180460723c */ /* 0x000fe20000001860 */
[----:B----4-:R-:W-:-:S04]  /*4660*/  FFMA.FTZ R0, R251, c[0x0][0x2d0], -R2 ;  /* 0x0000b400fb007a23 */ /* 0x010fc80000010802 */
[----:B------:R3:W4:Y:S02]  /*4670*/  MUFU.EX2 R251, R0 ;  /* 0x0000000000fb7308 */ /* 0x0007240000000800 */
[----:B------:R-:W-:Y:S01]  /*4680*/  MOV R25, R168 ;  /* 0x000000a800197202 */ /* 0x000fe20000000f00 */
[--C-:B---3--:R-:W-:Y:S01]  /*4690*/  FFMA.FTZ R0, R250, c[0x0][0x2d0], -R2.reuse ;  /* 0x0000b400fa007a23 */ /* 0x108fe20000010802 */
[C---:B-1----:R-:W-:Y:S04]  /*46a0*/  HMMA.16816.F32 R124, R4.reuse, R8, R120 ;  /* 0x00000008047c723c */ /* 0x042fe80000001878 */
[----:B------:R1:W-:Y:S04]  /*46b0*/  MUFU.EX2 R250, R0 ;  /* 0x0000000000fa7308 */ /* 0x0003e80000000800 */
[C---:B------:R-:W-:Y:S01]  /*46c0*/  HMMA.16816.F32 R116, R4.reuse, R10, R116 ;  /* 0x0000000a0474723c */ /* 0x040fe20000001874 */
[----:B------:R-:W3:Y:S07]  /*46d0*/  LDSM.16.MT88.4 R8, [R228+0x7100] ;  /* 0x00710000e408783b */ /* 0x000eee0000004200 */
[----:B------:R-:W-:Y:S01]  /*46e0*/  HMMA.16816.F32 R120, R4, R16, R104 ;  /* 0x000000100478723c */ /* 0x000fe20000001868 */
[----:B------:R-:W2:Y:S01]  /*46f0*/  LDSM.16.MT88.4 R16, [R226+0x1900] ;  /* 0x00190000e210783b */ /* 0x000ea20000004200 */
[----:B-1----:R-:W-:-:S02]  /*4700*/  FFMA.FTZ R0, R139, c[0x0][0x2d0], -R2 ;  /* 0x0000b4008b007a23 */ /* 0x002fc40000010802 */
[----:B------:R-:W-:Y:S01]  /*4710*/  IMAD.MOV.U32 R139, RZ, RZ, R174 ;  /* 0x000000ffff8b7224 */ /* 0x000fe200078e00ae */
[----:B------:R-:W-:Y:S01]  /*4720*/  MOV R174, R165 ;  /* 0x000000a500ae7202 */ /* 0x000fe20000000f00 */
[----:B------:R-:W1:Y:S02]  /*4730*/  MUFU.EX2 R252, R0 ;  /* 0x0000000000fc7308 */ /* 0x000e640000000800 */
[C---:B---3--:R-:W-:Y:S07]  /*4740*/  HMMA.16816.F32 R104, R4.reuse, R8, R68 ;  /* 0x000000080468723c */ /* 0x048fee0000001844 */
[----:B------:R-:W-:Y:S01]  /*4750*/  IMAD.MOV.U32 R71, RZ, RZ, R146 ;  /* 0x000000ffff477224 */ /* 0x000fe200078e0092 */
[----:B------:R-:W-:Y:S01]  /*4760*/  HMMA.16816.F32 R28, R4, R10, R28 ;  /* 0x0000000a041c723c */ /* 0x000fe2000000181c */
[----:B------:R-:W3:Y:S01]  /*4770*/  LDSM.16.MT88.4 R8, [R225+0x1900] ;  /* 0x00190000e108783b */ /* 0x000ee20000004200 */
[----:B------:R-:W-:Y:S01]  /*4780*/  MOV R69, R152 ;  /* 0x0000009800457202 */ /* 0x000fe20000000f00 */
[----:B------:R-:W-:Y:S01]  /*4790*/  IMAD.MOV.U32 R68, RZ, RZ, R153 ;  /* 0x000000ffff447224 */ /* 0x000fe200078e0099 */
[----:B------:R-:W-:Y:S01]  /*47a0*/  MOV R153, R179 ;  /* 0x000000b300997202 */ /* 0x000fe20000000f00 */
[----:B------:R-:W-:-:S02]  /*47b0*/  IMAD.MOV.U32 R146, RZ, RZ, R177 ;  /* 0x000000ffff927224 */ /* 0x000fc400078e00b1 */
[----:B------:R-:W-:Y:S01]  /*47c0*/  F2FP.PACK_AB R4, R144, R173 ;  /* 0x000000ad9004723e */ /* 0x000fe200000000ff */
[----:B------:R-:W-:Y:S01]  /*47d0*/  IMAD.MOV.U32 R152, RZ, RZ, R178 ;  /* 0x000000ffff987224 */ /* 0x000fe200078e00b2 */
[----:B--2---:R-:W-:Y:S01]  /*47e0*/  F2FP.PACK_AB R6, R155, R14 ;  /* 0x0000000e9b06723e */ /* 0x004fe200000000ff */
[----:B------:R-:W-:Y:S01]  /*47f0*/  IMAD.MOV.U32 R70, RZ, RZ, R147 ;  /* 0x000000ffff467224 */ /* 0x000fe200078e0093 */
[----:B----4-:R-:W-:Y:S01]  /*4800*/  F2FP.PACK_AB R5, R251, R249 ;  /* 0x000000f9fb05723e */ /* 0x010fe200000000ff */
[----:B------:R-:W-:Y:S01]  /*4810*/  IMAD.MOV.U32 R147, RZ, RZ, R154 ;  /* 0x000000ffff937224 */ /* 0x000fe200078e009a */
[----:B-1----:R-:W-:Y:S01]  /*4820*/  F2FP.PACK_AB R7, R252, R250 ;  /* 0x000000fafc07723e */ /* 0x002fe200000000ff */
[----:B------:R-:W-:Y:S02]  /*4830*/  IMAD.MOV.U32 R154, RZ, RZ, R175 ;  /* 0x000000ffff9a7224 */ /* 0x000fe400078e00af */
[----:B------:R-:W-:-:S04]  /*4840*/  IMAD.MOV.U32 R175, RZ, RZ, R166 ;  /* 0x000000ffffaf7224 */ /* 0x000fc800078e00a6 */
[C---:B------:R-:W-:Y:S08]  /*4850*/  HMMA.16816.F32 R168, R4.reuse, R16, R40 ;  /* 0x0000001004a8723c */ /* 0x040ff00000001828 */
[C---:B---3--:R-:W-:Y:S07]  /*4860*/  HMMA.16816.F32 R20, R4.reuse, R8, R64 ;  /* 0x000000080414723c */ /* 0x048fee0000001840 */
[----:B------:R-:W-:Y:S01]  /*4870*/  IMAD.MOV.U32 R67, RZ, RZ, R164 ;  /* 0x000000ffff437224 */ /* 0x000fe200078e00a4 */
[----:B------:R-:W-:Y:S01]  /*4880*/  HMMA.16816.F32 R176, R4, R10, R52 ;  /* 0x0000000a04b0723c */ /* 0x000fe20000001834 */
[----:B------:R-:W1:Y:S01]  /*4890*/  LDSM.16.MT88.4 R8, [R229+0x1900] ;  /* 0x00190000e508783b */ /* 0x000e620000004200 */
[----:B------:R-:W-:-:S06]  /*48a0*/  IMAD.MOV.U32 R66, RZ, RZ, R167 ;  /* 0x000000ffff427224 */ /* 0x000fcc00078e00a7 */
[----:B------:R-:W-:Y:S01]  /*48b0*/  HMMA.16816.F32 R164, R4, R18, R76 ;  /* 0x0000001204a4723c */ /* 0x000fe2000000184c */
[----:B------:R-:W2:Y:S06]  /*48c0*/  LDSM.16.MT88.4 R16, [R226+0x4900] ;  /* 0x00490000e210783b */ /* 0x000eac0000004200 */
[----:B------:R-:W-:Y:S01]  /*48d0*/  IMAD.MOV.U32 R76, RZ, RZ, R144 ;  /* 0x000000ffff4c7224 */ /* 0x000fe200078e0090 */
[----:B------:R-:W-:Y:S01]  /*48e0*/  MOV R65, R21 ;  /* 0x0000001500417202 */ /* 0x000fe20000000f00 */
[----:B------:R-:W-:Y:S02]  /*48f0*/  IMAD.MOV.U32 R24, RZ, RZ, R22 ;  /* 0x000000ffff187224 */ /* 0x000fe400078e0016 */
[----:B------:R-:W-:-:S02]  /*4900*/  IMAD.MOV.U32 R0, RZ, RZ, R23 ;  /* 0x000000ffff007224 */ /* 0x000fc400078e0017 */
[----:B------:R-:W-:Y:S01]  /*4910*/  IMAD.MOV.U32 R64, RZ, RZ, R20 ;  /* 0x000000ffff407224 */ /* 0x000fe200078e0014 */
[----:B------:R-:W-:Y:S01]  /*4920*/  MOV R77, R24 ;  /* 0x00000018004d7202 */ /* 0x000fe20000000f00 */
[----:B------:R-:W3:Y:S01]  /*4930*/  LDSM.16.MT88.4 R20, [R228+0x1900] ;  /* 0x00190000e414783b */ /* 0x000ee20000004200 */
[----:B------:R-:W-:Y:S02]  /*4940*/  IMAD.MOV.U32 R78, RZ, RZ, R0 ;  /* 0x000000ffff4e7224 */ /* 0x000fe400078e0000 */
[----:B------:R-:W-:Y:S02]  /*4950*/  IMAD.MOV.U32 R0, RZ, RZ, R152 ;  /* 0x000000ffff007224 */ /* 0x000fe400078e0098 */
[----:B------:R-:W-:Y:S01]  /*4960*/  IMAD.MOV.U32 R152, RZ, RZ, R153 ;  /* 0x000000ffff987224 */ /* 0x000fe200078e0099 */
[----:B------:R-:W-:Y:S01]  /*4970*/  MOV R153, R154 ;  /* 0x0000009a00997202 */ /* 0x000fe20000000f00 */
[----:B------:R-:W-:Y:S02]  /*4980*/  IMAD.MOV.U32 R154, RZ, RZ, R183 ;  /* 0x000000ffff9a7224 */ /* 0x000fe400078e00b7 */
[----:B------:R-:W-:-:S02]  /*4990*/  IMAD.MOV.U32 R79, RZ, RZ, R145 ;  /* 0x000000ffff4f7224 */ /* 0x000fc400078e0091 */
[----:B------:R-:W-:Y:S01]  /*49a0*/  FFMA.FTZ R0, R0, c[0x0][0x2d0], -R12 ;  /* 0x0000b40000007a23 */ /* 0x000fe2000001080c */
[C---:B-1----:R-:W-:Y:S07]  /*49b0*/  HMMA.16816.F32 R148, R4.reuse, R8, R60 ;  /* 0x000000080494723c */ /* 0x042fee000000183c */
[----:B------:R-:W-:Y:S01]  /*49c0*/  IMAD.MOV.U32 R61, RZ, RZ, R137 ;  /* 0x000000ffff3d7224 */ /* 0x000fe200078e0089 */
[----:B------:R-:W-:Y:S01]  /*49d0*/  HMMA.16816.F32 R140, R4, R10, R48 ;  /* 0x0000000a048c723c */ /* 0x000fe20000001830 */
[----:B------:R-:W1:Y:S01]  /*49e0*/  LDSM.16.MT88.4 R8, [R225+0x4900] ;  /* 0x00490000e108783b */ /* 0x000e620000004200 */
[----:B------:R-:W-:Y:S01]  /*49f0*/  MOV R62, R138 ;  /* 0x0000008a003e7202 */ /* 0x000fe20000000f00 */
[----:B------:R-:W-:-:S04]  /*4a00*/  IMAD.MOV.U32 R63, RZ, RZ, R139 ;  /* 0x000000ffff3f7224 */ /* 0x000fc800078e008b */
[----:B------:R-:W-:Y:S01]  /*4a10*/  MOV R48, R182 ;  /* 0x000000b600307202 */ /* 0x000fe20000000f00 */
[----:B------:R-:W-:Y:S01]  /*4a20*/  IMAD.MOV.U32 R50, RZ, RZ, R136 ;  /* 0x000000ffff327224 */ /* 0x000fe200078e0088 */
[----:B------:R-:W-:Y:S01]  /*4a30*/  MOV R49, R146 ;  /* 0x0000009200317202 */ /* 0x000fe20000000f00 */
[C---:B--2---:R-:W-:Y:S01]  /*4a40*/  HMMA.16816.F32 R52, R4.reuse, R16, R32 ;  /* 0x000000100434723c */ /* 0x044fe20000001820 */
[----:B------:R-:W-:Y:S02]  /*4a50*/  MOV R51, R25 ;  /* 0x0000001900337202 */ /* 0x000fe40000000f00 */
[----:B------:R-:W2:Y:S01]  /*4a60*/  LDSM.16.MT88.4 R24, [R228+0x4900] ;  /* 0x00490000e418783b */ /* 0x000ea20000004200 */
[----:B------:R-:W-:Y:S02]  /*4a70*/  MOV R60, R63 ;  /* 0x0000003f003c7202 */ /* 0x000fe40000000f00 */
[----:B------:R-:W-:Y:S02]  /*4a80*/  MOV R63, R78 ;  /* 0x0000004e003f7202 */ /* 0x000fe40000000f00 */
[C---:B---3--:R-:W-:Y:S07]  /*4a90*/  HMMA.16816.F32 R180, R4.reuse, R20, R36 ;  /* 0x0000001404b4723c */ /* 0x048fee0000001824 */
[----:B------:R-:W-:Y:S01]  /*4aa0*/  IMAD.MOV.U32 R20, RZ, RZ, R147 ;  /* 0x000000ffff147224 */ /* 0x000fe200078e0093 */
[----:B------:R-:W-:Y:S01]  /*4ab0*/  MOV R36, R172 ;  /* 0x000000ac00247202 */ /* 0x000fe20000000f00 */
[----:B------:R-:W-:Y:S01]  /*4ac0*/  IMAD.MOV.U32 R21, RZ, RZ, R62 ;  /* 0x000000ffff157224 */ /* 0x000fe200078e003e */
[----:B------:R-:W-:Y:S01]  /*4ad0*/  MOV R39, R175 ;  /* 0x000000af00277202 */ /* 0x000fe20000000f00 */
[----:B------:R-:W-:Y:S01]  /*4ae0*/  IMAD.MOV.U32 R62, RZ, RZ, R77 ;  /* 0x000000ffff3e7224 */ /* 0x000fe200078e004d */
[----:B------:R-:W-:Y:S01]  /*4af0*/  HMMA.16816.F32 R40, R4, R18, R80 ;  /* 0x000000120428723c */ /* 0x000fe20000001850 */
[----:B------:R-:W-:Y:S01]  /*4b00*/  IMAD.MOV.U32 R37, RZ, RZ, R173 ;  /* 0x000000ffff257224 */ /* 0x000fe200078e00ad */
[----:B------:R-:W3:Y:S01]  /*4b10*/  LDSM.16.MT88.4 R16, [R229+0x7900] ;  /* 0x00790000e510783b */ /* 0x000ee20000004200 */
[----:B------:R-:W-:-:S05]  /*4b20*/  IMAD.MOV.U32 R38, RZ, RZ, R174 ;  /* 0x000000ffff267224 */ /* 0x000fca00078e00ae */
[C---:B------:R-:W-:Y:S07]  /*4b30*/  HMMA.16816.F32 R172, R4.reuse, R22, R72 ;  /* 0x0000001604ac723c */ /* 0x040fee0000001848 */
[----:B------:R-:W-:Y:S01]  /*4b40*/  MOV R72, R36 ;  /* 0x0000002400487202 */ /* 0x000fe20000000f00 */
[----:B-1----:R-:W-:Y:S01]  /*4b50*/  HMMA.16816.F32 R144, R4, R8, R56 ;  /* 0x000000080490723c */ /* 0x002fe20000001838 */
[----:B------:R-:W-:Y:S01]  /*4b60*/  IMAD.MOV.U32 R73, RZ, RZ, R37 ;  /* 0x000000ffff497224 */ /* 0x000fe200078e0025 */
[----:B------:R-:W-:Y:S01]  /*4b70*/  MOV R75, R39 ;  /* 0x00000027004b7202 */ /* 0x000fe20000000f00 */
[----:B------:R-:W-:Y:S01]  /*4b80*/  IMAD.MOV.U32 R74, RZ, RZ, R38 ;  /* 0x000000ffff4a7224 */ /* 0x000fe200078e0026 */
[----:B------:R-:W-:Y:S01]  /*4b90*/  MOV R38, R50 ;  /* 0x0000003200267202 */ /* 0x000fe20000000f00 */
[----:B------:R-:W-:-:S02]  /*4ba0*/  IMAD.MOV.U32 R36, RZ, RZ, R48 ;  /* 0x000000ffff247224 */ /* 0x000fc400078e0030 */
[----:B------:R-:W-:Y:S01]  /*4bb0*/  IMAD.MOV.U32 R37, RZ, RZ, R49 ;  /* 0x000000ffff257224 */ /* 0x000fe200078e0031 */
[----:B------:R-:W-:Y:S01]  /*4bc0*/  HMMA.16816.F32 R136, R4, R10, R44 ;  /* 0x0000000a0488723c */ /* 0x000fe2000000182c */
[----:B------:R-:W1:Y:S01]  /*4bd0*/  LDSM.16.MT88.4 R8, [R229+0x4900] ;  /* 0x00490000e508783b */ /* 0x000e620000004200 */
[----:B------:R-:W-:Y:S01]  /*4be0*/  IMAD.MOV.U32 R39, RZ, RZ, R51 ;  /* 0x000000ffff277224 */ /* 0x000fe200078e0033 */
[----:B------:R-:W-:Y:S01]  /*4bf0*/  MOV R49, R67 ;  /* 0x0000004300317202 */ /* 0x000fe20000000f00 */
[----:B------:R-:W-:Y:S01]  /*4c00*/  IMAD.MOV.U32 R48, RZ, RZ, R66 ;  /* 0x000000ffff307224 */ /* 0x000fe200078e0042 */
[----:B------:R-:W-:Y:S01]  /*4c10*/  MOV R67, R68 ;  /* 0x0000004400437202 */ /* 0x000fe20000000f00 */
[----:B------:R-:W-:Y:S01]  /*4c20*/  IMAD.MOV.U32 R50, RZ, RZ, R65 ;  /* 0x000000ffff327224 */ /* 0x000fe200078e0041 */
[----:B------:R-:W-:Y:S01]  /*4c30*/  MOV R66, R71 ;  /* 0x0000004700427202 */ /* 0x000fe20000000f00 */
[----:B------:R-:W-:Y:S02]  /*4c40*/  IMAD.MOV.U32 R51, RZ, RZ, R64 ;  /* 0x000000ffff337224 */ /* 0x000fe400078e0040 */
[----:B------:R-:W-:-:S02]  /*4c50*/  IMAD.MOV.U32 R64, RZ, RZ, R69 ;  /* 0x000000ffff407224 */ /* 0x000fc400078e0045 */
[----:B------:R-:W-:Y:S02]  /*4c60*/  IMAD.MOV.U32 R65, RZ, RZ, R70 ;  /* 0x000000ffff417224 */ /* 0x000fe400078e0046 */
[C---:B--2---:R-:W-:Y:S07]  /*4c70*/  HMMA.16816.F32 R68, R4.reuse, R24, R96 ;  /* 0x000000180444723c */ /* 0x044fee0000001860 */
[----:B------:R-:W-:Y:S01]  /*4c80*/  IMAD.MOV.U32 R99, RZ, RZ, R60 ;  /* 0x000000ffff637224 */ /* 0x000fe200078e003c */
[----:B------:R-:W-:Y:S01]  /*4c90*/  MOV R25, R49 ;  /* 0x0000003100197202 */ /* 0x000fe20000000f00 */
[----:B------:R-:W-:Y:S01]  /*4ca0*/  IMAD.MOV.U32 R24, RZ, RZ, R62 ;  /* 0x000000ffff187224 */ /* 0x000fe200078e003e */
[----:B---3--:R-:W-:Y:S01]  /*4cb0*/  HMMA.16816.F32 R56, R4, R18, R112 ;  /* 0x000000120438723c */ /* 0x008fe20000001870 */
[----:B------:R-:W-:-:S02]  /*4cc0*/  IMAD.MOV.U32 R96, RZ, RZ, R63 ;  /* 0x000000ffff607224 */ /* 0x000fc400078e003f */
[----:B------:R-:W-:-:S05]  /*4cd0*/  IMAD.MOV.U32 R97, RZ, RZ, R21 ;  /* 0x000000ffff617224 */ /* 0x000fca00078e0015 */
[----:B-1----:R-:W-:Y:S07]  /*4ce0*/  HMMA.16816.F32 R84, R4, R8, R88 ;  /* 0x000000080454723c */ /* 0x002fee0000001858 */
[----:B------:R-:W-:Y:S02]  /*4cf0*/  IMAD.MOV.U32 R89, RZ, RZ, R61 ;  /* 0x000000ffff597224 */ /* 0x000fe400078e003d */
[----:B------:R-:W-:Y:S02]  /*4d00*/  IMAD.MOV.U32 R61, RZ, RZ, R76 ;  /* 0x000000ffff3d7224 */ /* 0x000fe400078e004c */
[----:B------:R-:W-:-:S02]  /*4d10*/  IMAD.MOV.U32 R88, RZ, RZ, R79 ;  /* 0x000000ffff587224 */ /* 0x000fc400078e004f */
[C---:B------:R-:W-:Y:S01]  /*4d20*/  HMMA.16816.F32 R76, R4.reuse, R10, R92 ;  /* 0x0000000a044c723c */ /* 0x040fe2000000185c */
[----:B------:R-:W1:Y:S01]  /*4d30*/  LDSM.16.MT88.4 R8, [R225+0x7900] ;  /* 0x00790000e108783b */ /* 0x000e620000004200 */
[----:B------:R-:W-:Y:S01]  /*4d40*/  MOV R98, R61 ;  /* 0x0000003d00627202 */ /* 0x000fe20000000f00 */
[----:B------:R-:W-:Y:S02]  /*4d50*/  IMAD.MOV.U32 R90, RZ, RZ, R73 ;  /* 0x000000ffff5a7224 */ /* 0x000fe400078e0049 */
[----:B------:R-:W-:Y:S02]  /*4d60*/  IMAD.MOV.U32 R91, RZ, RZ, R74 ;  /* 0x000000ffff5b7224 */ /* 0x000fe400078e004a */
[----:B------:R-:W-:Y:S01]  /*4d70*/  IMAD.MOV.U32 R95, RZ, RZ, R37 ;  /* 0x000000ffff5f7224 */ /* 0x000fe200078e0025 */
[----:B------:R-:W-:Y:S01]  /*4d80*/  HMMA.16816.F32 R60, R4, R26, R132 ;  /* 0x0000001a043c723c */ /* 0x000fe20000001884 */
[----:B------:R-:W-:Y:S01]  /*4d90*/  MOV R94, R38 ;  /* 0x00000026005e7202 */ /* 0x000fe20000000f00 */
[----:B------:R-:W-:-:S02]  /*4da0*/  IMAD.MOV.U32 R93, RZ, RZ, R39 ;  /* 0x000000ffff5d7224 */ /* 0x000fc400078e0027 */
[----:B------:R-:W-:Y:S02]  /*4db0*/  IMAD.MOV.U32 R92, RZ, RZ, R20 ;  /* 0x000000ffff5c7224 */ /* 0x000fe400078e0014 */
[----:B------:R-:W2:Y:S01]  /*4dc0*/  LDSM.16.MT88.4 R20, [R226+0x7900] ;  /* 0x00790000e214783b */ /* 0x000ea20000004200 */
[----:B------:R-:W-:Y:S01]  /*4dd0*/  IMAD.MOV.U32 R132, RZ, RZ, R48 ;  /* 0x000000ffff847224 */ /* 0x000fe200078e0030 */
[----:B------:R-:W-:Y:S01]  /*4de0*/  MOV R26, R75 ;  /* 0x0000004b001a7202 */ /* 0x000fe20000000f00 */
[----:B------:R-:W-:Y:S01]  /*4df0*/  IMAD.MOV.U32 R135, RZ, RZ, R50 ;  /* 0x000000ffff877224 */ /* 0x000fe200078e0032 */
[----:B------:R-:W-:Y:S01]  /*4e00*/  MOV R133, R72 ;  /* 0x0000004800857202 */ /* 0x000fe20000000f00 */
[----:B------:R-:W-:Y:S02]  /*4e10*/  IMAD.MOV.U32 R134, RZ, RZ, R51 ;  /* 0x000000ffff867224 */ /* 0x000fe400078e0033 */
[----:B------:R-:W-:Y:S01]  /*4e20*/  IMAD.MOV.U32 R27, RZ, RZ, R36 ;  /* 0x000000ffff1b7224 */ /* 0x000fe200078e0024 */
[C---:B-1----:R-:W-:Y:S07]  /*4e30*/  HMMA.16816.F32 R48, R4.reuse, R8, R124 ;  /* 0x000000080430723c */ /* 0x042fee000000187c */
[----:B------:R-:W-:Y:S01]  /*4e40*/  MOV R124, R64 ;  /* 0x00000040007c7202 */ /* 0x000fe20000000f00 */
[----:B------:R-:W-:Y:S01]  /*4e50*/  HMMA.16816.F32 R36, R4, R10, R116 ;  /* 0x0000000a0424723c */ /* 0x000fe20000001874 */
[----:B------:R-:W-:Y:S01]  /*4e60*/  MOV R126, R66 ;  /* 0x00000042007e7202 */ /* 0x000fe20000000f00 */
[----:B------:R-:W-:Y:S01]  /*4e70*/  IMAD.MOV.U32 R125, RZ, RZ, R65 ;  /* 0x000000ffff7d7224 */ /* 0x000fe200078e0041 */
[----:B------:R-:W1:Y:S01]  /*4e80*/  LDSM.16.MT88.4 R8, [R228+0x7900] ;  /* 0x00790000e408783b */ /* 0x000e620000004200 */
[----:B------:R-:W-:-:S03]  /*4e90*/  IMAD.MOV.U32 R127, RZ, RZ, R67 ;  /* 0x000000ffff7f7224 */ /* 0x000fc600078e0043 */
[----:B------:R-:W-:Y:S01]  /*4ea0*/  MOV R118, R124 ;  /* 0x0000007c00767202 */ /* 0x000fe20000000f00 */
[----:B------:R-:W-:Y:S01]  /*4eb0*/  IMAD.MOV.U32 R119, RZ, RZ, R125 ;  /* 0x000000ffff777224 */ /* 0x000fe200078e007d */
        /* <DEDUP_REMOVED lines=16> */
[----:B------:R3:W-:Y:S01]  /*4fc0*/  MUFU.EX2 R101, R0 ;  /* 0x0000000000657308 */ /* 0x0007e20000000800 */
[----:B------:R-:W-:Y:S01]  /*4fd0*/  MOV R117, R119 ;  /* 0x0000007700757202 */ /* 0x000fe20000000f00 */
[----:B--2---:R-:W-:Y:S01]  /*4fe0*/  HMMA.16816.F32 R80, R4, R20, R108 ;  /* 0x000000140450723c */ /* 0x004fe2000000186c */
[----:B------:R-:W-:Y:S01]  /*4ff0*/  MOV R119, R125 ;  /* 0x0000007d00777202 */ /* 0x000fe20000000f00 */
[----:B------:R2:W5:Y:S01]  /*5000*/  LDL.LU R188, [R1+0x80] ;  /* 0x0000800001bc7983 */ /* 0x0005620000300800 */
[----:B------:R-:W-:-:S05]  /*5010*/  MOV R125, R127 ;  /* 0x0000007f007d7202 */ /* 0x000fca0000000f00 */
[----:B------:R-:W-:Y:S01]  /*5020*/  HMMA.16816.F32 R64, R4, R16, R120 ;  /* 0x000000100440723c */ /* 0x000fe20000001878 */
[----:B---3--:R-:W-:Y:S01]  /*5030*/  FFMA.FTZ R0, R118, c[0x0][0x2d0], -R12 ;  /* 0x0000b40076007a23 */ /* 0x008fe2000001080c */
[----:B------:R-:W-:Y:S01]  /*5040*/  MOV R127, R27 ;  /* 0x0000001b007f7202 */ /* 0x000fe20000000f00 */
[----:B------:R-:W-:-:S05]  /*5050*/  IMAD.MOV.U32 R118, RZ, RZ, R124 ;  /* 0x000000ffff767224 */ /* 0x000fca00078e007c */
[C---:B-1----:R-:W-:Y:S01]  /*5060*/  HMMA.16816.F32 R32, R4.reuse, R10, R28 ;  /* 0x0000000a0420723c */ /* 0x042fe2000000181c */
[----:B------:R-:W-:Y:S01]  /*5070*/  IMAD.MOV.U32 R124, RZ, RZ, R126 ;  /* 0x000000ffff7c7224 */ /* 0x000fe200078e007e */
[----:B------:R-:W-:Y:S01]  /*5080*/  LDSM.16.MT88.4 R16, [R226+0x2100] ;  /* 0x00210000e210783b */ /* 0x000fe20000004200 */
[----:B------:R-:W-:Y:S02]  /*5090*/  IMAD.MOV.U32 R126, RZ, RZ, R26 ;  /* 0x000000ffff7e7224 */ /* 0x000fe400078e001a */
[----:B------:R-:W-:Y:S02]  /*50a0*/  IMAD.MOV.U32 R26, RZ, RZ, R132 ;  /* 0x000000ffff1a7224 */ /* 0x000fe400078e0084 */
[----:B------:R-:W-:Y:S01]  /*50b0*/  IMAD.MOV.U32 R132, RZ, RZ, R134 ;  /* 0x000000ffff847224 */ /* 0x000fe200078e0086 */
[----:B------:R-:W-:Y:S01]  /*50c0*/  HMMA.16816.F32 R44, R4, R8, R104 ;  /* 0x00000008042c723c */ /* 0x000fe20000001868 */
[----:B------:R-:W-:Y:S01]  /*50d0*/  IMAD.MOV.U32 R116, RZ, RZ, R118 ;  /* 0x000000ffff747224 */ /* 0x000fe200078e0076 */
[----:B------:R-:W-:Y:S01]  /*50e0*/  MOV R27, R133 ;  /* 0x00000085001b7202 */ /* 0x000fe20000000f00 */
[----:B------:R-:W-:Y:S01]  /*50f0*/  IMAD.MOV.U32 R134, RZ, RZ, R24 ;  /* 0x000000ffff867224 */ /* 0x000fe200078e0018 */
[----:B------:R-:W1:Y:S01]  /*5100*/  LDSM.16.MT88.4 R8, [R229+0x2100] ;  /* 0x00210000e508783b */ /* 0x000e620000004200 */
[----:B------:R-:W-:-:S02]  /*5110*/  IMAD.MOV.U32 R118, RZ, RZ, R124 ;  /* 0x000000ffff767224 */ /* 0x000fc400078e007c */
[----:B------:R-:W-:Y:S01]  /*5120*/  IMAD.MOV.U32 R24, RZ, RZ, R97 ;  /* 0x000000ffff187224 */ /* 0x000fe200078e0061 */
[----:B------:R-:W-:Y:S01]  /*5130*/  HMMA.16816.F32 R72, R4, R22, R128 ;  /* 0x000000160448723c */ /* 0x000fe20000001880 */
[----:B------:R-:W-:Y:S01]  /*5140*/  IMAD.MOV.U32 R124, RZ, RZ, R126 ;  /* 0x000000ffff7c7224 */ /* 0x000fe200078e007e */
[----:B------:R-:W-:Y:S01]  /*5150*/  MOV R133, R135 ;  /* 0x0000008700857202 */ /* 0x000fe20000000f00 */
[----:B------:R-:W-:Y:S01]  /*5160*/  IMAD.MOV.U32 R97, RZ, RZ, R88 ;  /* 0x000000ffff617224 */ /* 0x000fe200078e0058 */
[----:B------:R-:W3:Y:S01]  /*5170*/  LDSM.16.MT88.4 R20, [R225+0x2100] ;  /* 0x00210000e114783b */ /* 0x000ee20000004200 */
[----:B------:R-:W-:Y:S02]  /*5180*/  IMAD.MOV.U32 R126, RZ, RZ, R26 ;  /* 0x000000ffff7e7224 */ /* 0x000fe400078e001a */
[----:B------:R-:W-:Y:S02]  /*5190*/  IMAD.MOV.U32 R88, RZ, RZ, R152 ;  /* 0x000000ffff587224 */ /* 0x000fe400078e0098 */
[----:B------:R-:W-:Y:S01]  /*51a0*/  IMAD.MOV.U32 R26, RZ, RZ, R132 ;  /* 0x000000ffff1a7224 */ /* 0x000fe200078e0084 */
[----:B------:R4:W1:Y:S01]  /*51b0*/  MUFU.EX2 R152, R0 ;  /* 0x0000000000987308 */ /* 0x0008620000000800 */
[----:B------:R-:W-:-:S02]  /*51c0*/  IMAD.MOV.U32 R132, RZ, RZ, R134 ;  /* 0x000000ffff847224 */ /* 0x000fc400078e0086 */
[----:B------:R-:W-:Y:S02]  /*51d0*/  IMAD.MOV.U32 R134, RZ, RZ, R24 ;  /* 0x000000ffff867224 */ /* 0x000fe400078e0018 */
[----:B------:R-:W-:Y:S02]  /*51e0*/  IMAD.MOV.U32 R24, RZ, RZ, R97 ;  /* 0x000000ffff187224 */ /* 0x000fe400078e0061 */
[----:B------:R-:W-:Y:S02]  /*51f0*/  IMAD.MOV.U32 R97, RZ, RZ, R88 ;  /* 0x000000ffff617224 */ /* 0x000fe400078e0058 */
[----:B------:R-:W-:Y:S02]  /*5200*/  IMAD.MOV.U32 R88, RZ, RZ, R153 ;  /* 0x000000ffff587224 */ /* 0x000fe400078e0099 */
[----:B----4-:R-:W-:Y:S01]  /*5210*/  FFMA.FTZ R0, R117, c[0x0][0x2d0], -R12 ;  /* 0x0000b40075007a23 */ /* 0x010fe2000001080c */
[----:B------:R-:W-:Y:S02]  /*5220*/  MOV R117, R119 ;  /* 0x0000007700757202 */ /* 0x000fe40000000f00 */
[----:B------:R-:W-:Y:S01]  /*5230*/  MOV R119, R125 ;  /* 0x0000007d00777202 */ /* 0x000fe20000000f00 */
[----:B------:R4:W-:Y:S01]  /*5240*/  MUFU.EX2 R153, R0 ;  /* 0x0000000000997308 */ /* 0x0009e20000000800 */
[----:B------:R-:W-:-:S02]  /*5250*/  MOV R125, R127 ;  /* 0x0000007f007d7202 */ /* 0x000fc40000000f00 */
[----:B------:R-:W-:Y:S02]  /*5260*/  MOV R135, R96 ;  /* 0x0000006000877202 */ /* 0x000fe40000000f00 */
[----:B------:R-:W-:Y:S02]  /*5270*/  MOV R127, R27 ;  /* 0x0000001b007f7202 */ /* 0x000fe40000000f00 */
[----:B------:R-:W-:Y:S02]  /*5280*/  MOV R96, R92 ;  /* 0x0000005c00607202 */ /* 0x000fe40000000f00 */
[----:B------:R-:W-:Y:S01]  /*5290*/  MOV R27, R133 ;  /* 0x00000085001b7202 */ /* 0x000fe20000000f00 */
[----:B----4-:R-:W-:Y:S02]  /*52a0*/  FFMA.FTZ R0, R116, c[0x0][0x2d0], -R12 ;  /* 0x0000b40074007a23 */ /* 0x010fe4000001080c */
[----:B------:R-:W-:Y:S01]  /*52b0*/  IMAD.MOV.U32 R116, RZ, RZ, R117 ;  /* 0x000000ffff747224 */ /* 0x000fe200078e0075 */
[----:B------:R-:W-:Y:S01]  /*52c0*/  MOV R117, R118 ;  /* 0x0000007600757202 */ /* 0x000fe20000000f00 */
[----:B------:R-:W-:Y:S01]  /*52d0*/  IMAD.MOV.U32 R118, RZ, RZ, R119 ;  /* 0x000000ffff767224 */ /* 0x000fe200078e0077 */
[----:B------:R-:W-:Y:S01]  /*52e0*/  MOV R119, R124 ;  /* 0x0000007c00777202 */ /* 0x000fe20000000f00 */
[----:B------:R-:W-:Y:S01]  /*52f0*/  IMAD.MOV.U32 R124, RZ, RZ, R125 ;  /* 0x000000ffff7c7224 */ /* 0x000fe200078e007d */
[----:B------:R-:W-:-:S02]  /*5300*/  MOV R92, R89 ;  /* 0x00000059005c7202 */ /* 0x000fc40000000f00 */
[----:B------:R-:W-:Y:S02]  /*5310*/  MOV R133, R135 ;  /* 0x0000008700857202 */ /* 0x000fe40000000f00 */
[----:B------:R-:W-:Y:S01]  /*5320*/  MOV R125, R126 ;  /* 0x0000007e007d7202 */ /* 0x000fe20000000f00 */
[----:B------:R-:W-:Y:S01]  /*5330*/  IMAD.MOV.U32 R126, RZ, RZ, R127 ;  /* 0x000000ffff7e7224 */ /* 0x000fe200078e007f */
[----:B------:R-:W-:Y:S02]  /*5340*/  MOV R89, R187 ;  /* 0x000000bb00597202 */ /* 0x000fe40000000f00 */
[----:B------:R-:W-:Y:S01]  /*5350*/  MOV R135, R96 ;  /* 0x0000006000877202 */ /* 0x000fe20000000f00 */
[----:B------:R-:W-:Y:S01]  /*5360*/  FFMA.FTZ R29, R156, c[0x0][0x2d0], -R2 ;  /* 0x0000b4009c1d7a23 */ /* 0x000fe20000010802 */
[----:B------:R-:W-:Y:S01]  /*5370*/  MOV R127, R26 ;  /* 0x0000001a007f7202 */ /* 0x000fe20000000f00 */
[----:B------:R-:W-:Y:S01]  /*5380*/  IMAD.MOV.U32 R26, RZ, RZ, R27 ;  /* 0x000000ffff1a7224 */ /* 0x000fe200078e001b */
[----:B------:R-:W-:Y:S01]  /*5390*/  MOV R96, R92 ;  /* 0x0000005c00607202 */ /* 0x000fe20000000f00 */
[----:B------:R2:W5:Y:S01]  /*53a0*/  LDL.LU R187, [R1+0x7c] ;  /* 0x00007c0001bb7983 */ /* 0x0005620000300800 */
[----:B------:R-:W-:Y:S01]  /*53b0*/  MOV R27, R132 ;  /* 0x00000084001b7202 */ /* 0x000fe20000000f00 */
[----:B------:R-:W-:Y:S01]  /*53c0*/  IMAD.MOV.U32 R132, RZ, RZ, R133 ;  /* 0x000000ffff847224 */ /* 0x000fe200078e0085 */
[----:B------:R-:W-:-:S02]  /*53d0*/  MOV R92, R89 ;  /* 0x00000059005c7202 */ /* 0x000fc40000000f00 */
[----:B------:R-:W-:Y:S01]  /*53e0*/  MOV R133, R134 ;  /* 0x0000008600857202 */ /* 0x000fe20000000f00 */
[----:B------:R-:W-:Y:S01]  /*53f0*/  IMAD.MOV.U32 R134, RZ, RZ, R135 ;  /* 0x000000ffff867224 */ /* 0x000fe200078e0087 */
[----:B------:R-:W-:Y:S02]  /*5400*/  MOV R89, R186 ;  /* 0x000000ba00597202 */ /* 0x000fe40000000f00 */
        /* <DEDUP_REMOVED lines=8> */
[----:B-1----:R-:W-:Y:S01]  /*5490*/  F2FP.PACK_AB R4, R152, R101 ;  /* 0x000000659804723e */ /* 0x002fe200000000ff */
[----:B------:R1:W4:Y:S01]  /*54a0*/  MUFU.EX2 R155, R0 ;  /* 0x00000000009b7308 */ /* 0x0003220000000800 */
[----:B------:R2:W5:Y:S01]  /*54b0*/  LDL.LU R186, [R1+0x78] ;  /* 0x0000780001ba7983 */ /* 0x0005620000300800 */
[----:B-1----:R-:W-:Y:S01]  /*54c0*/  FFMA.FTZ R0, R116, c[0x0][0x2d0], -R2 ;  /* 0x0000b40074007a23 */ /* 0x002fe20000010802 */
        /* <DEDUP_REMOVED lines=14> */
[----:B------:R-:W-:-:S02]  /*55b0*/  MOV R111, R117 ;  /* 0x00000075006f7202 */ /* 0x000fc40000000f00 */
[----:B------:R-:W-:Y:S01]  /*55c0*/  MOV R24, R96 ;  /* 0x0000006000187202 */ /* 0x000fe20000000f00 */
[----:B------:R-:W-:Y:S01]  /*55d0*/  IMAD.MOV.U32 R96, RZ, RZ, R97 ;  /* 0x000000ffff607224 */ /* 0x000fe200078e0061 */
[----:B------:R-:W-:Y:S02]  /*55e0*/  MOV R117, R119 ;  /* 0x0000007700757202 */ /* 0x000fe40000000f00 */
[----:B------:R-:W-:Y:S02]  /*55f0*/  MOV R119, R125 ;  /* 0x0000007d00777202 */ /* 0x000fe40000000f00 */
[----:B------:R-:W-:Y:S02]  /*5600*/  MOV R97, R92 ;  /* 0x0000005c00617202 */ /* 0x000fe40000000f00 */
[----:B------:R-:W-:Y:S01]  /*5610*/  MOV R125, R127 ;  /* 0x0000007f007d7202 */ /* 0x000fe20000000f00 */
[----:B------:R-:W-:Y:S01]  /*5620*/  IMAD.MOV.U32 R127, RZ, RZ, R26 ;  /* 0x000000ffff7f7224 */ /* 0x000fe200078e001a */
[----:B------:R1:W-:Y:S01]  /*5630*/  MUFU.EX2 R31, R0 ;  /* 0x00000000001f7308 */ /* 0x0003e20000000800 */
[----:B------:R-:W-:-:S02]  /*5640*/  IMAD.MOV.U32 R26, RZ, RZ, R132 ;  /* 0x000000ffff1a7224 */ /* 0x000fc400078e0084 */
[----:B------:R-:W-:Y:S02]  /*5650*/  IMAD.MOV.U32 R132, RZ, RZ, R134 ;  /* 0x000000ffff847224 */ /* 0x000fe400078e0086 */
[----:B------:R-:W-:Y:S02]  /*5660*/  IMAD.MOV.U32 R134, RZ, RZ, R24 ;  /* 0x000000ffff867224 */ /* 0x000fe400078e0018 */
[----:B------:R-:W-:Y:S02]  /*5670*/  IMAD.MOV.U32 R24, RZ, RZ, R97 ;  /* 0x000000ffff187224 */ /* 0x000fe400078e0061 */
[----:B------:R-:W-:Y:S02]  /*5680*/  IMAD.MOV.U32 R97, RZ, RZ, R102 ;  /* 0x000000ffff617224 */ /* 0x000fe400078e0066 */
[----:B-1----:R-:W-:-:S04]  /*5690*/  FFMA.FTZ R0, R116, c[0x0][0x2d0], -R2 ;  /* 0x0000b40074007a23 */ /* 0x002fc80000010802 */
[----:B------:R1:W1:Y:S01]  /*56a0*/  MUFU.EX2 R102, R0 ;  /* 0x0000000000667308 */ /* 0x0002620000000800 */
[----:B------:R-:W-:Y:S02]  /*56b0*/  IMAD.MOV.U32 R116, RZ, RZ, R118 ;  /* 0x000000ffff747224 */ /* 0x000fe400078e0076 */
[----:B------:R-:W-:Y:S02]  /*56c0*/  IMAD.MOV.U32 R118, RZ, RZ, R124 ;  /* 0x000000ffff767224 */ /* 0x000fe400078e007c */
[----:B------:R-:W-:Y:S02]  /*56d0*/  IMAD.MOV.U32 R124, RZ, RZ, R126 ;  /* 0x000000ffff7c7224 */ /* 0x000fe400078e007e */
[----:B------:R-:W-:Y:S02]  /*56e0*/  IMAD.MOV.U32 R110, RZ, RZ, R116 ;  /* 0x000000ffff6e7224 */ /* 0x000fe400078e0074 */
[----:B------:R-:W-:Y:S02]  /*56f0*/  IMAD.MOV.U32 R116, RZ, RZ, R118 ;  /* 0x000000ffff747224 */ /* 0x000fe400078e0076 */
[----:B-1----:R-:W-:Y:S01]  /*5700*/  FFMA.FTZ R0, R111, c[0x0][0x2d0], -R2 ;  /* 0x0000b4006f007a23 */ /* 0x002fe20000010802 */
[----:B------:R-:W-:-:S02]  /*5710*/  MOV R111, R117 ;  /* 0x00000075006f7202 */ /* 0x000fc40000000f00 */
[----:B------:R-:W-:Y:S02]  /*5720*/  MOV R117, R119 ;  /* 0x0000007700757202 */ /* 0x000fe40000000f00 */
[----:B------:R-:W-:Y:S01]  /*5730*/  MOV R119, R125 ;  /* 0x0000007d00777202 */ /* 0x000fe20000000f00 */
[----:B------:R-:W-:Y:S02]  /*5740*/  IMAD.MOV.U32 R125, RZ, RZ, R26 ;  /* 0x000000ffff7d7224 */ /* 0x000fe400078e001a */
        /* <DEDUP_REMOVED lines=9> */
[----:B------:R-:W-:-:S02]  /*57e0*/  IMAD.MOV.U32 R119, RZ, RZ, R26 ;  /* 0x000000ffff777224 */ /* 0x000fc400078e001a */
[----:B------:R-:W-:Y:S01]  /*57f0*/  IMAD.MOV.U32 R26, RZ, RZ, R132 ;  /* 0x000000ffff1a7224 */ /* 0x000fe200078e0084 */
[----:B------:R-:W-:Y:S01]  /*5800*/  MOV R126, R27 ;  /* 0x0000001b007e7202 */ /* 0x000fe20000000f00 */
[----:B------:R-:W-:Y:S02]  /*5810*/  IMAD.MOV.U32 R92, RZ, RZ, R185 ;  /* 0x000000ffff5c7224 */ /* 0x000fe400078e00b9 */
[----:B------:R-:W-:Y:S01]  /*5820*/  IMAD.MOV.U32 R132, RZ, RZ, R134 ;  /* 0x000000ffff847224 */ /* 0x000fe200078e0086 */
[----:B------:R-:W-:Y:S01]  /*5830*/  MOV R134, R154 ;  /* 0x0000009a00867202 */ /* 0x000fe20000000f00 */
[----:B------:R-:W-:Y:S01]  /*5840*/  FFMA.FTZ R28, R109, c[0x0][0x2d0], -R12 ;  /* 0x0000b4006d1c7a23 */ /* 0x000fe2000001080c */
[----:B------:R-:W-:Y:S01]  /*5850*/  MOV R27, R133 ;  /* 0x00000085001b7202 */ /* 0x000fe20000000f00 */
[----:B------:R2:W5:Y:S01]  /*5860*/  LDL.LU R185, [R1+0x74] ;  /* 0x0000740001b97983 */ /* 0x0005620000300800 */
[----:B-1----:R-:W-:Y:S02]  /*5870*/  FFMA.FTZ R0, R110, c[0x0][0x2d0], -R2 ;  /* 0x0000b4006e007a23 */ /* 0x002fe40000010802 */
[----:B------:R-:W-:-:S02]  /*5880*/  IMAD.MOV.U32 R110, RZ, RZ, R116 ;  /* 0x000000ffff6e7224 */ /* 0x000fc400078e0074 */
[----:B------:R-:W-:Y:S01]  /*5890*/  IMAD.MOV.U32 R116, RZ, RZ, R118 ;  /* 0x000000ffff747224 */ /* 0x000fe200078e0076 */
[----:B------:R-:W1:Y:S01]  /*58a0*/  MUFU.EX2 R154, R0 ;  /* 0x00000000009a7308 */ /* 0x000e620000000800 */
[----:B------:R-:W-:Y:S02]  /*58b0*/  MOV R133, R135 ;  /* 0x0000008700857202 */ /* 0x000fe40000000f00 */
[----:B------:R-:W-:Y:S02]  /*58c0*/  MOV R135, R96 ;  /* 0x0000006000877202 */ /* 0x000fe40000000f00 */
[----:B------:R-:W-:Y:S01]  /*58d0*/  MOV R109, R110 ;  /* 0x0000006e006d7202 */ /* 0x000fe20000000f00 */
[----:B------:R-:W-:Y:S01]  /*58e0*/  IMAD.MOV.U32 R110, RZ, RZ, R111 ;  /* 0x000000ffff6e7224 */ /* 0x000fe200078e006f */
[----:B------:R-:W-:Y:S02]  /*58f0*/  MOV R96, R92 ;  /* 0x0000005c00607202 */ /* 0x000fe40000000f00 */
[----:B------:R-:W-:-:S02]  /*5900*/  MOV R124, R27 ;  /* 0x0000001b007c7202 */ /* 0x000fc40000000f00 */
[----:B------:R-:W-:Y:S01]  /*5910*/  MOV R111, R116 ;  /* 0x00000074006f7202 */ /* 0x000fe20000000f00 */
[----:B------:R-:W-:Y:S01]  /*5920*/  IMAD.MOV.U32 R116, RZ, RZ, R117 ;  /* 0x000000ffff747224 */ /* 0x000fe200078e0075 */
[----:B------:R-:W-:Y:S02]  /*5930*/  MOV R27, R133 ;  /* 0x00000085001b7202 */ /* 0x000fe40000000f00 */
[----:B------:R-:W-:Y:S02]  /*5940*/  MOV R133, R135 ;  /* 0x0000008700857202 */ /* 0x000fe40000000f00 */
[----:B------:R-:W-:Y:S01]  /*5950*/  MOV R108, R109 ;  /* 0x0000006d006c7202 */ /* 0x000fe20000000f00 */
[----:B------:R-:W-:Y:S01]  /*5960*/  IMAD.MOV.U32 R109, RZ, RZ, R110 ;  /* 0x000000ffff6d7224 */ /* 0x000fe200078e006e */
[----:B------:R-:W-:Y:S02]  /*5970*/  MOV R135, R96 ;  /* 0x0000006000877202 */ /* 0x000fe40000000f00 */
[----:B------:R-:W-:Y:S01]  /*5980*/  MOV R110, R111 ;  /* 0x0000006f006e7202 */ /* 0x000fe20000000f00 */
[----:B------:R-:W-:Y:S01]  /*5990*/  IMAD.MOV.U32 R111, RZ, RZ, R116 ;  /* 0x000000ffff6f7224 */ /* 0x000fe200078e0074 */
[----:B------:R-:W-:Y:S01]  /*59a0*/  MOV R118, R27 ;  /* 0x0000001b00767202 */ /* 0x000fe20000000f00 */
[----:B------:R-:W-:Y:S01]  /*59b0*/  IMAD.MOV.U32 R131, RZ, RZ, R108 ;  /* 0x000000ffff837224 */ /* 0x000fe200078e006c */
[----:B------:R-:W-:-:S02]  /*59c0*/  MOV R27, R133 ;  /* 0x00000085001b7202 */ /* 0x000fc40000000f00 */
        /* <DEDUP_REMOVED lines=10> */
[----:B----4-:R-:W-:Y:S01]  /*5a70*/  F2FP.PACK_AB R6, R155, R153 ;  /* 0x000000999b06723e */ /* 0x010fe200000000ff */
[----:B------:R-:W-:Y:S01]  /*5a80*/  IMAD.MOV.U32 R130, RZ, RZ, R131 ;  /* 0x000000ffff827224 */ /* 0x000fe200078e0083 */
[----:B------:R-:W-:-:S02]  /*5a90*/  F2FP.PACK_AB R5, R102, R31 ;  /* 0x0000001f6605723e */ /* 0x000fc400000000ff */
[----:B-1----:R-:W-:Y:S01]  /*5aa0*/  F2FP.PACK_AB R7, R154, R103 ;  /* 0x000000679a07723e */ /* 0x002fe200000000ff */
        /* <DEDUP_REMOVED lines=10> */
[----:B------:R-:W-:Y:S01]  /*5b50*/  HMMA.16816.F32 R120, R4, R8, R148 ;  /* 0x000000080478723c */ /* 0x000fe20000001894 */
[----:B------:R-:W-:Y:S01]  /*5b60*/  IMAD.MOV.U32 R133, RZ, RZ, R24 ;  /* 0x000000ffff857224 */ /* 0x000fe200078e0018 */
[----:B------:R2:W5:Y:S01]  /*5b70*/  LDL.LU R184, [R1+0x70] ;  /* 0x0000700001b87983 */ /* 0x0005620000300800 */
[----:B------:R-:W-:-:S04]  /*5b80*/  MOV R116, R26 ;  /* 0x0000001a00747202 */ /* 0x000fc80000000f00 */
[----:B------:R-:W-:Y:S01]  /*5b90*/  MOV R151, R92 ;  /* 0x0000005c00977202 */ /* 0x000fe20000000f00 */
[----:B------:R-:W-:Y:S01]  /*5ba0*/  IMAD.MOV.U32 R150, RZ, RZ, R93 ;  /* 0x000000ffff967224 */ /* 0x000fe200078e005d */
[----:B------:R-:W-:Y:S01]  /*5bb0*/  MOV R149, R94 ;  /* 0x0000005e00957202 */ /* 0x000fe20000000f00 */
[----:B------:R-:W-:Y:S01]  /*5bc0*/  IMAD.MOV.U32 R148, RZ, RZ, R95 ;  /* 0x000000ffff947224 */ /* 0x000fe200078e005f */
[----:B------:R-:W-:Y:S01]  /*5bd0*/  MOV R128, R130 ;  /* 0x0000008200807202 */ /* 0x000fe20000000f00 */
[C---:B------:R-:W-:Y:S01]  /*5be0*/  HMMA.16816.F32 R92, R4.reuse, R10, R140 ;  /* 0x0000000a045c723c */ /* 0x040fe2000000188c */
[--C-:B------:R-:W-:Y:S01]  /*5bf0*/  FFMA.FTZ R27, R161, c[0x0][0x2d0], -R12.reuse ;  /* 0x0000b400a11b7a23 */ /* 0x100fe2000001080c */
[----:B------:R2:W5:Y:S01]  /*5c00*/  LDL.LU R163, [R1+0x6c] ;  /* 0x00006c0001a37983 */ /* 0x0005620000300800 */
[--C-:B------:R-:W-:Y:S02]  /*5c10*/  FFMA.FTZ R26, R160, c[0x0][0x2d0], -R12.reuse ;  /* 0x0000b400a01a7a23 */ /* 0x100fe4000001080c */
[----:B------:R-:W-:Y:S01]  /*5c20*/  FFMA.FTZ R25, R159, c[0x0][0x2d0], -R12 ;  /* 0x0000b4009f197a23 */ /* 0x000fe2000001080c */
        /* <DEDUP_REMOVED lines=11> */
[--C-:B------:R-:W-:Y:S01]  /*5ce0*/  FFMA.FTZ R24, R158, c[0x0][0x2d0], -R2.reuse ;  /* 0x0000b4009e187a23 */ /* 0x100fe20000010802 */
[----:B------:R-:W1:Y:S01]  /*5cf0*/  LDSM.16.MT88.4 R12, [R225+0x5100] ;  /* 0x00510000e10c783b */ /* 0x000e620000004200 */
[--C-:B------:R-:W-:Y:S01]  /*5d00*/  FFMA.FTZ R0, R157, c[0x0][0x2d0], -R2.reuse ;  /* 0x0000b4009d007a23 */ /* 0x100fe20000010802 */
[----:B------:R-:W-:Y:S01]  /*5d10*/  MOV R108, R90 ;  /* 0x0000005a006c7202 */ /* 0x000fe20000000f00 */
[----:B------:R-:W-:Y:S01]  /*5d20*/  IMAD.MOV.U32 R131, RZ, RZ, R109 ;  /* 0x000000ffff837224 */ /* 0x000fe200078e006d */
[----:B------:R-:W-:Y:S01]  /*5d30*/  HMMA.16816.F32 R112, R4, R16, R168 ;  /* 0x000000100470723c */ /* 0x000fe200000018a8 */
[----:B------:R-:W-:Y:S01]  /*5d40*/  FFMA.FTZ R30, R110, c[0x0][0x2d0], -R2 ;  /* 0x0000b4006e1e7a23 */ /* 0x000fe20000010802 */
[----:B------:R-:W-:Y:S01]  /*5d50*/  MOV R110, R88 ;  /* 0x00000058006e7202 */ /* 0x000fe20000000f00 */
[----:B------:R-:W-:Y:S01]  /*5d60*/  IMAD.MOV.U32 R109, RZ, RZ, R89 ;  /* 0x000000ffff6d7224 */ /* 0x000fe200078e0059 */
[----:B------:R-:W4:Y:S01]  /*5d70*/  LDSM.16.MT88.4 R8, [R226+0x5100] ;  /* 0x00510000e208783b */ /* 0x000f220000004200 */
[----:B------:R-:W-:-:S03]  /*5d80*/  IMAD.MOV.U32 R2, RZ, RZ, R91 ;  /* 0x000000ffff027224 */ /* 0x000fc600078e005b */
[----:B------:R-:W-:Y:S01]  /*5d90*/  HMMA.16816.F32 R88, R4, R18, R164 ;  /* 0x000000120458723c */ /* 0x000fe200000018a4 */
[----:B------:R-:W2:Y:S01]  /*5da0*/  LDSM.16.MT88.4 R16, [R228+0x2100] ;  /* 0x00210000e410783b */ /* 0x000ea20000004200 */
[----:B------:R-:W-:-:S03]  /*5db0*/  IMAD.MOV.U32 R140, RZ, RZ, R118 ;  /* 0x000000ffff8c7224 */ /* 0x000fc600078e0076 */
[----:B------:R1:W5:Y:S03]  /*5dc0*/  LDL.LU R162, [R1+0x68] ;  /* 0x0000680001a27983 */ /* 0x0003660000300800 */
[C---:B---3--:R-:W-:Y:S01]  /*5dd0*/  HMMA.16816.F32 R104, R4.reuse, R20, R128 ;  /* 0x000000140468723c */ /* 0x048fe20000001880 */
[----:B------:R3:W5:Y:S04]  /*5de0*/  LDL.LU R161, [R1+0x64] ;  /* 0x0000640001a17983 */ /* 0x0007680000300800 */
[----:B------:R3:W5:Y:S03]  /*5df0*/  LDL.LU R160, [R1+0x60] ;  /* 0x0000600001a07983 */ /* 0x0007660000300800 */
[C---:B------:R-:W-:Y:S01]  /*5e00*/  HMMA.16816.F32 R20, R4.reuse, R22, R176 ;  /* 0x000000160414723c */ /* 0x040fe200000018b0 */
[----:B------:R3:W5:Y:S04]  /*5e10*/  LDL.LU R159, [R1+0x5c] ;  /* 0x00005c00019f7983 */ /* 0x0007680000300800 */
[----:B------:R3:W5:Y:S04]  /*5e20*/  LDL.LU R158, [R1+0x58] ;  /* 0x00005800019e7983 */ /* 0x0007680000300800 */
[----:B------:R3:W5:Y:S01]  /*5e30*/  LDL.LU R157, [R1+0x54] ;  /* 0x00005400019d7983 */ /* 0x0007620000300800 */
[C---:B-1----:R-:W-:Y:S03]  /*5e40*/  HMMA.16816.F32 R176, R4.reuse, R12, R144 ;  /* 0x0000000c04b0723c */ /* 0x042fe60000001890 */
[----:B------:R3:W5:Y:S05]  /*5e50*/  LDL.LU R156, [R1+0x50] ;  /* 0x00005000019c7983 */ /* 0x00076a0000300800 */
[C---:B------:R-:W-:Y:S01]  /*5e60*/  HMMA.16816.F32 R164, R4.reuse, R14, R136 ;  /* 0x0000000e04a4723c */ /* 0x040fe20000001888 */
[----:B------:R-:W1:Y:S07]  /*5e70*/  LDSM.16.MT88.4 R12, [R228+0x5100] ;  /* 0x00510000e40c783b */ /* 0x000e6e0000004200 */
[C---:B----4-:R-:W-:Y:S08]  /*5e80*/  HMMA.16816.F32 R144, R4.reuse, R8, R52 ;  /* 0x000000080490723c */ /* 0x050ff00000001834 */
[C---:B--2---:R-:W-:Y:S08]  /*5e90*/  HMMA.16816.F32 R128, R4.reuse, R16, R180 ;  /* 0x000000100480723c */ /* 0x044ff000000018b4 */
[C---:B------:R-:W-:Y:S01]  /*5ea0*/  HMMA.16816.F32 R168, R4.reuse, R18, R172 ;  /* 0x0000001204a8723c */ /* 0x040fe200000018ac */
[----:B------:R-:W2:Y:S07]  /*5eb0*/  LDSM.16.MT88.4 R16, [R229+0x5100] ;  /* 0x00510000e510783b */ /* 0x000eae0000004200 */
[C---:B------:R-:W-:Y:S01]  /*5ec0*/  HMMA.16816.F32 R52, R4.reuse, R10, R40 ;  /* 0x0000000a0434723c */ /* 0x040fe20000001828 */
[----:B------:R-:W4:Y:S07]  /*5ed0*/  LDSM.16.MT88.4 R8, [R225+0x8100] ;  /* 0x00810000e108783b */ /* 0x000f2e0000004200 */
[C---:B-1----:R-:W-:Y:S08]  /*5ee0*/  HMMA.16816.F32 R68, R4.reuse, R12, R68 ;  /* 0x0000000c0444723c */ /* 0x042ff00000001844 */
[C---:B------:R-:W-:Y:S01]  /*5ef0*/  HMMA.16816.F32 R40, R4.reuse, R14, R60 ;  /* 0x0000000e0428723c */ /* 0x040fe2000000183c */
[----:B------:R-:W1:Y:S07]  /*5f00*/  LDSM.16.MT88.4 R12, [R229+0x8100] ;  /* 0x00810000e50c783b */ /* 0x000e6e0000004200 */
[C---:B--2---:R-:W-:Y:S08]  /*5f10*/  HMMA.16816.F32 R84, R4.reuse, R16, R84 ;  /* 0x000000100454723c */ /* 0x044ff00000001854 */
[C---:B------:R-:W-:Y:S01]  /*5f20*/  HMMA.16816.F32 R76, R4.reuse, R18, R76 ;  /* 0x00000012044c723c */ /* 0x040fe2000000184c */
[----:B------:R-:W2:Y:S07]  /*5f30*/  LDSM.16.MT88.4 R16, [R226+0x8100] ;  /* 0x00810000e210783b */ /* 0x000eae0000004200 */
[C---:B----4-:R-:W-:Y:S08]  /*5f40*/  HMMA.16816.F32 R48, R4.reuse, R8, R48 ;  /* 0x000000080430723c */ /* 0x050ff00000001830 */
[C---:B------:R-:W-:Y:S01]  /*5f50*/  HMMA.16816.F32 R36, R4.reuse, R10, R36 ;  /* 0x0000000a0424723c */ /* 0x040fe20000001824 */
[----:B------:R-:W4:Y:S07]  /*5f60*/  LDSM.16.MT88.4 R8, [R228+0x8100] ;  /* 0x00810000e408783b */ /* 0x000f2e0000004200 */
[----:B-1----:R-:W-:Y:S01]  /*5f70*/  HMMA.16816.F32 R60, R4, R14, R56 ;  /* 0x0000000e043c723c */ /* 0x002fe20000001838 */
[----:B------:R-:W-:Y:S01]  /*5f80*/  IMAD.MOV.U32 R138, RZ, RZ, R116 ;  /* 0x000000ffff8a7224 */ /* 0x000fe200078e0074 */
[----:B------:R-:W-:-:S06]  /*5f90*/  MOV R139, R117 ;  /* 0x00000075008b7202 */ /* 0x000fcc0000000f00 */
[----:B------:R-:W-:Y:S01]  /*5fa0*/  HMMA.16816.F32 R64, R4, R12, R64 ;  /* 0x0000000c0440723c */ /* 0x000fe20000001840 */
[----:B------:R-:W-:Y:S01]  /*5fb0*/  IMAD.MOV.U32 R136, RZ, RZ, R110 ;  /* 0x000000ffff887224 */ /* 0x000fe200078e006e */
[----:B------:R-:W-:-:S06]  /*5fc0*/  MOV R137, R111 ;  /* 0x0000006f00897202 */ /* 0x000fcc0000000f00 */
[C---:B--2---:R-:W-:Y:S08]  /*5fd0*/  HMMA.16816.F32 R172, R4.reuse, R16, R80 ;  /* 0x0000001004ac723c */ /* 0x044ff00000001850 */
[----:B------:R-:W-:Y:S01]  /*5fe0*/  HMMA.16816.F32 R180, R4, R18, R72 ;  /* 0x0000001204b4723c */ /* 0x000fe20000001848 */
[----:B------:R-:W-:Y:S01]  /*5ff0*/  IMAD.MOV.U32 R15, RZ, RZ, R62 ;  /* 0x000000ffff0f7224 */ /* 0x000fe200078e003e */
[----:B------:R-:W-:-:S06]  /*6000*/  MOV R14, R63 ;  /* 0x0000003f000e7202 */ /* 0x000fcc0000000f00 */
[----:B----4-:R-:W-:Y:S01]  /*6010*/  HMMA.16816.F32 R44, R4, R8, R44 ;  /* 0x00000008042c723c */ /* 0x010fe2000000182c */
[----:B------:R-:W-:Y:S01]  /*6020*/  IMAD.MOV.U32 R62, RZ, RZ, R108 ;  /* 0x000000ffff3e7224 */ /* 0x000fe200078e006c */
[----:B------:R-:W-:-:S06]  /*6030*/  MOV R63, R109 ;  /* 0x0000006d003f7202 */ /* 0x000fcc0000000f00 */
[----:B------:R-:W-:Y:S01]  /*6040*/  HMMA.16816.F32 R32, R4, R10, R32 ;  /* 0x0000000a0420723c */ /* 0x000fe20000001820 */
[----:B------:R1:W-:Y:S01]  /*6050*/  MUFU.EX2 R7, R0 ;  /* 0x0000000000077308 */ /* 0x0003e20000000800 */
[----:B------:R-:W-:Y:S01]  /*6060*/  LDSM.16.MT88.4 R108, [R225+0x2900] ;  /* 0x00290000e16c783b */ /* 0x000fe20000004200 */
[----:B------:R-:W-:Y:S01]  /*6070*/  IMAD.MOV.U32 R57, RZ, RZ, R60 ;  /* 0x000000ffff397224 */ /* 0x000fe200078e003c */
[----:B------:R-:W-:Y:S01]  /*6080*/  MOV R56, R61 ;  /* 0x0000003d00387202 */ /* 0x000fe20000000f00 */
[----:B------:R-:W-:Y:S01]  /*6090*/  IMAD.MOV.U32 R82, RZ, RZ, R149 ;  /* 0x000000ffff527224 */ /* 0x000fe200078e0095 */
[----:B------:R-:W-:Y:S01]  /*60a0*/  MOV R83, R150 ;  /* 0x0000009600537202 */ /* 0x000fe20000000f00 */
[----:B------:R-:W-:Y:S01]  /*60b0*/  IMAD.MOV.U32 R80, RZ, RZ, R143 ;  /* 0x000000ffff507224 */ /* 0x000fe200078e008f */
[----:B------:R-:W-:Y:S01]  /*60c0*/  MOV R81, R148 ;  /* 0x0000009400517202 */ /* 0x000fe20000000f00 */
[----:B------:R-:W-:Y:S01]  /*60d0*/  MUFU.EX2 R12, R28 ;  /* 0x0000001c000c7308 */ /* 0x000fe20000000800 */
[----:B------:R-:W-:Y:S01]  /*60e0*/  MOV R18, R65 ;  /* 0x0000004100127202 */ /* 0x000fe20000000f00 */
[----:B------:R-:W-:Y:S01]  /*60f0*/  IMAD.MOV.U32 R19, RZ, RZ, R64 ;  /* 0x000000ffff137224 */ /* 0x000fe200078e0040 */
[----:B------:R-:W-:Y:S01]  /*6100*/  MOV R16, R67 ;  /* 0x0000004300107202 */ /* 0x000fe20000000f00 */
[----:B------:R-:W-:Y:S01]  /*6110*/  IMAD.MOV.U32 R17, RZ, RZ, R66 ;  /* 0x000000ffff117224 */ /* 0x000fe200078e0042 */
[----:B------:R-:W-:Y:S01]  /*6120*/  LDSM.16.MT88.4 R72, [R225+0x8900] ;  /* 0x00890000e148783b */ /* 0x000fe20000004200 */
[----:B-1----:R-:W-:Y:S01]  /*6130*/  FADD.FTZ R0, R142, R141 ;  /* 0x0000008d8e007221 */ /* 0x002fe20000010000 */
[----:B------:R-:W-:Y:S01]  /*6140*/  MOV R141, R119 ;  /* 0x00000077008d7202 */ /* 0x000fe20000000f00 */
[----:B------:R-:W-:Y:S01]  /*6150*/  IMAD.MOV.U32 R60, RZ, RZ, R151 ;  /* 0x000000ffff3c7224 */ /* 0x000fe200078e0097 */
[----:B------:R-:W1:Y:S01]  /*6160*/  LDSM.16.MT88.4 R116, [R226+0x2900] ;  /* 0x00290000e274783b */ /* 0x000e620000004200 */
[----:B------:R-:W-:Y:S01]  /*6170*/  MOV R61, R2 ;  /* 0x00000002003d7202 */ /* 0x000fe20000000f00 */
[----:B------:R-:W-:Y:S01]  /*6180*/  FADD.FTZ R2, R132, R127 ;  /* 0x0000007f84027221 */ /* 0x000fe20000010000 */
[----:B------:R-:W-:Y:S01]  /*6190*/  MOV R149, R133 ;  /* 0x0000008500957202 */ /* 0x000fe20000000f00 */
[----:B------:R-:W-:Y:S01]  /*61a0*/  IMAD.MOV.U32 R150, RZ, RZ, R134 ;  /* 0x000000ffff967224 */ /* 0x000fe200078e0086 */
[----:B------:R-:W-:Y:S01]  /*61b0*/  MOV R151, R135 ;  /* 0x0000008700977202 */ /* 0x000fe20000000f00 */
[----:B------:R-:W-:Y:S01]  /*61c0*/  IMAD.MOV.U32 R142, RZ, RZ, R124 ;  /* 0x000000ffff8e7224 */ /* 0x000fe200078e007c */
[----:B------:R-:W-:Y:S01]  /*61d0*/  MOV R143, R125 ;  /* 0x0000007d008f7202 */ /* 0x000fe20000000f00 */
[----:B------:R-:W-:Y:S01]  /*61e0*/  IMAD.MOV.U32 R148, RZ, RZ, R126 ;  /* 0x000000ffff947224 */ /* 0x000fe200078e007e */
[----:B------:R-:W2:Y:S04]  /*61f0*/  LDSM.16.MT88.4 R132, [R228+0x2900] ;  /* 0x00290000e484783b */ /* 0x000ea80000004200 */
[----:B------:R-:W4:Y:S01]  /*6200*/  LDSM.16.MT88.4 R124, [R229+0x2900] ;  /* 0x00290000e57c783b */ /* 0x000f220000004200 */
[----:B------:R1:W1:Y:S01]  /*6210*/  MUFU.EX2 R11, R27 ;  /* 0x0000001b000b7308 */ /* 0x0002620000000800 */
[----:B------:R-:W-:-:S02]  /*6220*/  FADD.FTZ R0, R80, R0 ;  /* 0x0000000050007221 */ /* 0x000fc40000010000 */
[----:B------:R-:W-:Y:S01]  /*6230*/  FADD.FTZ R4, R81, R2 ;  /* 0x0000000251047221 */ /* 0x000fe20000010000 */
[----:B------:R-:W-:Y:S04]  /*6240*/  LDSM.16.MT88.4 R64, [R228+0x5900] ;  /* 0x00590000e440783b */ /* 0x000fe80000004200 */
[----:B------:R1:W-:Y:S01]  /*6250*/  MUFU.EX2 R10, R26 ;  /* 0x0000001a000a7308 */ /* 0x0003e20000000800 */
[----:B------:R-:W-:-:S07]  /*6260*/  IMAD.MOV.U32 R13, RZ, RZ, R62 ;  /* 0x000000ffff0d7224 */ /* 0x000fce00078e003e */
[----:B------:R-:W1:Y:S01]  /*6270*/  MUFU.EX2 R9, R25 ;  /* 0x0000001900097308 */ /* 0x000e620000000800 */
[----:B------:R-:W-:-:S07]  /*6280*/  FADD.FTZ R2, R82, R0 ;  /* 0x0000000052027221 */ /* 0x000fce0000010000 */
[----:B------:R-:W1:Y:S01]  /*6290*/  MUFU.EX2 R8, R24 ;  /* 0x0000001800087308 */ /* 0x000e620000000800 */
[----:B------:R-:W-:-:S07]  /*62a0*/  IMAD.MOV.U32 R62, RZ, RZ, R136 ;  /* 0x000000ffff3e7224 */ /* 0x000fce00078e0088 */
[----:B------:R2:W-:Y:S01]  /*62b0*/  MUFU.EX2 R5, R29 ;  /* 0x0000001d00057308 */ /* 0x0005e20000000800 */
[----:B------:R-:W-:-:S07]  /*62c0*/  FADD.FTZ R0, R83, R4 ;  /* 0x0000000453007221 */ /* 0x000fce0000010000 */
[----:B------:R-:W2:Y:S01]  /*62d0*/  MUFU.EX2 R6, R30 ;  /* 0x0000001e00067308 */ /* 0x000ea20000000800 */
[----:B------:R-:W-:Y:S01]  /*62e0*/  IMAD.MOV.U32 R136, RZ, RZ, R138 ;  /* 0x000000ffff887224 */ /* 0x000fe200078e008a */
[----:B-1----:R-:W-:Y:S01]  /*62f0*/  MOV R27, R14 ;  /* 0x0000000e001b7202 */ /* 0x002fe20000000f00 */
[----:B------:R-:W-:Y:S01]  /*6300*/  IMAD.MOV.U32 R138, RZ, RZ, R140 ;  /* 0x000000ffff8a7224 */ /* 0x000fe200078e008c */
[----:B------:R-:W-:Y:S01]  /*6310*/  MOV R140, R141 ;  /* 0x0000008d008c7202 */ /* 0x000fe20000000f00 */
[----:B------:R-:W-:Y:S01]  /*6320*/  IMAD.MOV.U32 R141, RZ, RZ, R142 ;  /* 0x000000ffff8d7224 */ /* 0x000fe200078e008e */
        /* <DEDUP_REMOVED lines=13> */
[----:B------:R-:W-:Y:S01]  /*6400*/  FADD.FTZ R2, R60, R2 ;  /* 0x000000023c027221 */ /* 0x000fe20000010000 */
[----:B------:R-:W-:Y:S01]  /*6410*/  F2FP.PACK_AB R96, R11, R12 ;  /* 0x0000000c0b60723e */ /* 0x000fe200000000ff */
[----:B--2---:R-:W-:Y:S01]  /*6420*/  IMAD.MOV.U32 R29, RZ, RZ, R62 ;  /* 0x000000ffff1d7224 */ /* 0x004fe200078e003e */
[----:B------:R-:W-:Y:S01]  /*6430*/  F2FP.PACK_AB R98, R9, R10 ;  /* 0x0000000a0962723e */ /* 0x000fe200000000ff */
[----:B------:R-:W-:Y:S01]  /*6440*/  IMAD.MOV.U32 R24, RZ, RZ, R57 ;  /* 0x000000ffff187224 */ /* 0x000fe200078e0039 */
[----:B------:R-:W-:Y:S01]  /*6450*/  F2FP.PACK_AB R97, R7, R8 ;  /* 0x000000080761723e */ /* 0x000fe200000000ff */
[----:B------:R-:W-:Y:S01]  /*6460*/  LDSM.16.MT88.4 R80, [R226+0x8900] ;  /* 0x00890000e250783b */ /* 0x000fe20000004200 */
[----:B------:R-:W-:-:S07]  /*6470*/  F2FP.PACK_AB R99, R6, R5 ;  /* 0x000000050663723e */ /* 0x000fce00000000ff */
[C---:B------:R-:W-:Y:S08]  /*6480*/  HMMA.16816.F32 R112, R96.reuse, R116, R112 ;  /* 0x000000746070723c */ /* 0x040ff00000001870 */
[C---:B------:R-:W-:Y:S07]  /*6490*/  HMMA.16816.F32 R116, R96.reuse, R118, R88 ;  /* 0x000000766074723c */ /* 0x040fee0000001858 */
[----:B------:R-:W-:Y:S01]  /*64a0*/  MOV R90, R142 ;  /* 0x0000008e005a7202 */ /* 0x000fe20000000f00 */
[----:B------:R-:W-:Y:S01]  /*64b0*/  HMMA.16816.F32 R104, R96, R108, R104 ;  /* 0x0000006c6068723c */ /* 0x000fe20000001868 */
[----:B------:R-:W-:-:S03]  /*64c0*/  IMAD.MOV.U32 R91, RZ, RZ, R143 ;  /* 0x000000ffff5b7224 */ /* 0x000fc600078e008f */
[----:B------:R-:W-:-:S04]  /*64d0*/  FADD.FTZ R2, R90, R2 ;  /* 0x000000025a027221 */ /* 0x000fc80000010000 */
[C---:B------:R-:W-:Y:S01]  /*64e0*/  HMMA.16816.F32 R108, R96.reuse, R110, R20 ;  /* 0x0000006e606c723c */ /* 0x040fe20000001814 */
[----:B------:R-:W-:Y:S02]  /*64f0*/  FADD.FTZ R0, R91, R0 ;  /* 0x000000005b007221 */ /* 0x000fe40000010000 */
[----:B------:R-:W-:Y:S01]  /*6500*/  IMAD.MOV.U32 R4, RZ, RZ, R136 ;  /* 0x000000ffff047224 */ /* 0x000fe200078e0088 */
[----:B------:R-:W-:Y:S01]  /*6510*/  MOV R30, R63 ;  /* 0x0000003f001e7202 */ /* 0x000fe20000000f00 */
[----:B------:R-:W-:Y:S02]  /*6520*/  LDSM.16.MT88.4 R88, [R229+0x8900] ;  /* 0x00890000e558783b */ /* 0x000fe40000004200 */
        /* <DEDUP_REMOVED lines=8> */
[C---:B------:R-:W-:Y:S01]  /*65b0*/  HMMA.16816.F32 R128, R96.reuse, R132, R128 ;  /* 0x000000846080723c */ /* 0x040fe20000001880 */
[----:B------:R-:W-:Y:S01]  /*65c0*/  FADD.FTZ R2, R18, R2 ;  /* 0x0000000212027221 */ /* 0x000fe20000010000 */
[----:B------:R-:W-:Y:S01]  /*65d0*/  MOV R28, R61 ;  /* 0x0000003d001c7202 */ /* 0x000fe20000000f00 */
[----:B------:R-:W-:Y:S01]  /*65e0*/  FADD.FTZ R0, R19, R0 ;  /* 0x0000000013007221 */ /* 0x000fe20000010000 */
[----:B------:R-:W-:Y:S01]  /*65f0*/  MOV R25, R56 ;  /* 0x0000003800197202 */ /* 0x000fe20000000f00 */
[----:B------:R-:W-:Y:S01]  /*6600*/  FADD.FTZ R2, R16, R2 ;  /* 0x0000000210027221 */ /* 0x000fe20000010000 */
[----:B------:R-:W-:Y:S02]  /*6610*/  LDSM.16.MT88.4 R56, [R229+0x5900] ;  /* 0x00590000e538783b */ /* 0x000fe40000004200 */
[C---:B----4-:R-:W-:Y:S01]  /*6620*/  HMMA.16816.F32 R120, R96.reuse, R124, R120 ;  /* 0x0000007c6078723c */ /* 0x050fe20000001878 */
[----:B------:R-:W-:Y:S01]  /*6630*/  FADD.FTZ R0, R17, R0 ;  /* 0x0000000011007221 */ /* 0x000fe20000010000 */
[----:B------:R-:W-:Y:S04]  /*6640*/  LDSM.16.MT88.4 R140, [R225+0x5900] ;  /* 0x00590000e18c783b */ /* 0x000fe80000004200 */
[----:B------:R-:W-:Y:S02]  /*6650*/  LDSM.16.MT88.4 R16, [R228+0x8900] ;  /* 0x00890000e410783b */ /* 0x000fe40000004200 */
[C---:B------:R-:W-:Y:S07]  /*6660*/  HMMA.16816.F32 R132, R96.reuse, R134, R168 ;  /* 0x000000866084723c */ /* 0x040fee00000018a8 */
[----:B------:R-:W-:Y:S01]  /*6670*/  MOV R171, R139 ;  /* 0x0000008b00ab7202 */ /* 0x000fe20000000f00 */
[----:B------:R-:W-:Y:S07]  /*6680*/  HMMA.16816.F32 R124, R96, R126, R92 ;  /* 0x0000007e607c723c */ /* 0x000fee000000185c */
[----:B------:R-:W-:Y:S01]  /*6690*/  MOV R92, R148 ;  /* 0x00000094005c7202 */ /* 0x000fe20000000f00 */
[----:B------:R-:W-:Y:S01]  /*66a0*/  FADD.FTZ R2, R171, R2 ;  /* 0x00000002ab027221 */ /* 0x000fe20000010000 */
[----:B------:R-:W-:Y:S01]  /*66b0*/  MOV R93, R150 ;  /* 0x00000096005d7202 */ /* 0x000fe20000000f00 */
[----:B------:R-:W-:-:S02]  /*66c0*/  IMAD.MOV.U32 R94, RZ, RZ, R151 ;  /* 0x000000ffff5e7224 */ /* 0x000fc400078e0097 */
[----:B------:R-:W-:Y:S02]  /*66d0*/  FADD.FTZ R0, R92, R0 ;  /* 0x000000005c007221 */ /* 0x000fe40000010000 */
[----:B------:R-:W-:Y:S02]  /*66e0*/  IMAD.MOV.U32 R95, RZ, RZ, R149 ;  /* 0x000000ffff5f7224 */ /* 0x000fe400078e0095 */
[----:B------:R-:W-:Y:S01]  /*66f0*/  FADD.FTZ R2, R93, R2 ;  /* 0x000000025d027221 */ /* 0x000fe20000010000 */
[----:B------:R-:W1:Y:S01]  /*6700*/  LDSM.16.MT88.4 R148, [R226+0x5900] ;  /* 0x00590000e294783b */ /* 0x000e620000004200 */
[----:B------:R-:W-:Y:S02]  /*6710*/  FADD.FTZ R0, R94, R0 ;  /* 0x000000005e007221 */ /* 0x000fe40000010000 */
[----:B------:R-:W-:Y:S02]  /*6720*/  FADD.FTZ R2, R95, R2 ;  /* 0x000000025f027221 */ /* 0x000fe40000010000 */
[----:B------:R-:W-:-:S02]  /*6730*/  FADD.FTZ R0, R4, R0 ;  /* 0x0000000004007221 */ /* 0x000fc40000010000 */
[----:B------:R-:W-:Y:S02]  /*6740*/  FADD.FTZ R2, R30, R2 ;  /* 0x000000021e027221 */ /* 0x000fe40000010000 */
[----:B------:R-:W-:Y:S02]  /*6750*/  FADD.FTZ R0, R29, R0 ;  /* 0x000000001d007221 */ /* 0x000fe40000010000 */
[----:B------:R-:W-:Y:S02]  /*6760*/  FADD.FTZ R2, R28, R2 ;  /* 0x000000021c027221 */ /* 0x000fe40000010000 */
        /* <DEDUP_REMOVED lines=22> */
[----:B------:R-:W-:-:S05]  /*68d0*/  FADD.FTZ R0, R6, R5 ;  /* 0x0000000506007221 */ /* 0x000fca0000010000 */
[----:B------:R3:W-:Y:S04]  /*68e0*/  STL [R1+0x4], R0 ;  /* 0x0000040001007387 */ /* 0x0007e80000100800 */
[----:B------:R3:W-:Y:S01]  /*68f0*/  STL [R1], R2 ;  /* 0x0000000201007387 */ /* 0x0007e20000100800 */
[C---:B-1----:R-:W-:Y:S08]  /*6900*/  HMMA.16816.F32 R144, R96.reuse, R148, R144 ;  /* 0x000000946090723c */ /* 0x042ff00000001890 */
[C---:B------:R-:W-:Y:S08]  /*6910*/  HMMA.16816.F32 R148, R96.reuse, R150, R52 ;  /* 0x000000966094723c */ /* 0x040ff00000001834 */
        /* <DEDUP_REMOVED lines=13> */
[----:B------:R-:W-:Y:S01]  /*69f0*/  HMMA.16816.F32 R96, R96, R18, R32 ;  /* 0x000000126060723c */ /* 0x000fe20000001820 */
[----:B------:R-:W-:Y:S07]  /*6a00*/  @!P3 BRA `(.L_x_2) ;  /* 0x000040d00000b947 */ /* 0x000fee0003800000 */
[----:B---3--:R-:W2:Y:S01]  /*6a10*/  LDL.LU R13, [R1+0xc] ;  /* 0x00000c00010d7983 */ /* 0x008ea20000300800 */
[----:B------:R-:W-:Y:S01]  /*6a20*/  UMOV UR6, 0x6 ;  /* 0x0000000600067882 */ /* 0x000fe20000000000 */
[----:B------:R-:W-:Y:S01]  /*6a30*/  IMAD.MOV.U32 R102, RZ, RZ, R3 ;  /* 0x000000ffff667224 */ /* 0x000fe200078e0003 */
[----:B------:R-:W-:Y:S01]  /*6a40*/  ULDC.64 UR4, c[0x0][0x208] ;  /* 0x0000820000047ab9 */ /* 0x000fe20000000a00 */
[----:B------:R-:W-:Y:S01]  /*6a50*/  MOV R101, R100 ;  /* 0x0000006400657202 */ /* 0x000fe20000000f00 */
[----:B------:R-:W-:-:S02]  /*6a60*/  USHF.L.U64.HI UR5, UR4, UR6, UR5 ;  /* 0x0000000604057299 */ /* 0x000fc40008010205 */
[----:B------:R-:W-:Y:S01]  /*6a70*/  USHF.L.U32 UR4, UR4, 0x6, URZ ;  /* 0x0000000604047899 */ /* 0x000fe2000800063f */
[----:B--2---:R-:W-:-:S08]  /*6a80*/  IADD3 R250, R13, -0x2, RZ ;  /* 0xfffffffe0dfa7810 */ /* 0x004fd00007ffe0ff */
[----:B------:R-:W2:Y:S04]  /*6a90*/  LDL.LU.64 R26, [R1+0x38] ;  /* 0x00003800011a7983 */ /* 0x000ea80000300a00 */
[----:B------:R-:W3:Y:S04]  /*6aa0*/  LDL.LU.64 R14, [R1+0x40] ;  /* 0x00004000010e7983 */ /* 0x000ee80000300a00 */
[----:B------:R-:W4:Y:S01]  /*6ab0*/  LDL R13, [R1+0x30] ;  /* 0x00003000010d7983 */ /* 0x000f220000100800 */
[----:B--2---:R-:W-:-:S02]  /*6ac0*/  MOV R3, R27 ;  /* 0x0000001b00037202 */ /* 0x004fc40000000f00 */
[----:B---3--:R-:W-:Y:S02]  /*6ad0*/  MOV R2, R14 ;  /* 0x0000000e00027202 */ /* 0x008fe40000000f00 */
[----:B----4-:R-:W-:-:S03]  /*6ae0*/  SHF.L.U32 R249, R13, 0x1, RZ ;  /* 0x000000010df97819 */ /* 0x010fc600000006ff */
[----:B------:R1:W-:Y:S04]  /*6af0*/  STL.64 [R1+0x8], R2 ;  /* 0x0000080201007387 */ /* 0x0003e80000100a00 */
.L_x_3:
[----:B------:R-:W2:Y:S01]  /*6b00*/  LDL.64 R20, [R1+0x8] ;  /* 0x0000080001147983 */ /* 0x000ea20000100a00 */
[----:B------:R-:W-:Y:S04]  /*6b10*/  DEPBAR.LE SB0, 0x0 ;  /* 0x000080000000791a */ /* 0x000fe80000000000 */
[----:B----4-:R-:W-:Y:S01]  /*6b20*/  SHF.R.S32.HI R0, RZ, 0x1f, R250 ;  /* 0x0000001fff007819 */ /* 0x010fe200000114fa */
[----:B------:R-:W-:Y:S01]  /*6b30*/  BAR.SYNC.DEFER_BLOCKING 0x0 ;  /* 0x0000000000007b1d */ /* 0x000fe20000010000 */
[----:B-1----:R-:W-:Y:S04]  /*6b40*/  IMAD.WIDE.U32 R2, R250, c[0x0][0x208], RZ ;  /* 0x00008200fa027a25 */ /* 0x002fe800078e00ff */
[----:B------:R-:W-:Y:S03]  /*6b50*/  IMAD R0, R0, c[0x0][0x208], RZ ;  /* 0x0000820000007a24 */ /* 0x000fe600078e02ff */
[----:B-----5:R-:W-:Y:S01]  /*6b60*/  STL [R1+0x50], R231 ;  /* 0x000050e701007387 */ /* 0x020fe20000100800 */
[----:B------:R-:W-:Y:S03]  /*6b70*/  IMAD R0, R250, c[0x0][0x20c], R0 ;  /* 0x00008300fa007a24 */ /* 0x000fe600078e0200 */
[----:B------:R-:W-:Y:S02]  /*6b80*/  STL [R1+0x54], R248 ;  /* 0x000054f801007387 */ /* 0x000fe40000100800 */
[----:B------:R-:W-:Y:S02]  /*6b90*/  IADD3 R0, R3, R0, RZ ;  /* 0x0000000003007210 */ /* 0x000fe40007ffe0ff */
[----:B------:R-:W-:Y:S03]  /*6ba0*/  STL [R1+0x58], R247 ;  /* 0x000058f701007387 */ /* 0x000fe60000100800 */
[----:B------:R-:W-:Y:S01]  /*6bb0*/  IMAD R0, R0, 0x60, RZ ;  /* 0x0000006000007824 */ /* 0x000fe200078e02ff */
[----:B------:R-:W-:Y:S04]  /*6bc0*/  STL [R1+0x5c], R246 ;  /* 0x00005cf601007387 */ /* 0x000fe80000100800 */
[----:B------:R-:W1:Y:S08]  /*6bd0*/  LDSM.16.M88.4 R8, [R224+0xc100] ;  /* 0x00c10000e008783b */ /* 0x000e700000000200 */
[----:B------:R-:W3:Y:S08]  /*6be0*/  LDSM.16.M88.4 R16, [R224+0xc900] ;  /* 0x00c90000e010783b */ /* 0x000ef00000000200 */
[----:B------:R-:W4:Y:S08]  /*6bf0*/  LDSM.16.M88.4 R24, [R224+0xd100] ;  /* 0x00d10000e018783b */ /* 0x000f300000000200 */
[----:B------:R-:W2:Y:S08]  /*6c00*/  LDSM.16.M88.4 R32, [R224+0xd900] ;  /* 0x00d90000e020783b */ /* 0x000eb00000000200 */
[----:B------:R-:W2:Y:S01]  /*6c10*/  LDSM.16.M88.4 R40, [R224+0xe100] ;  /* 0x00e10000e028783b */ /* 0x000ea20000000200 */
[C---:B-1---5:R-:W-:Y:S07]  /*6c20*/  HMMA.16816.F32 R4, R156.reuse, R8, RZ ;  /* 0x000000089c04723c */ /* 0x062fee00000018ff */
[----:B------:R-:W1:Y:S01]  /*6c30*/  LDSM.16.M88.4 R48, [R224+0xe900] ;  /* 0x00e90000e030783b */ /* 0x000e620000000200 */
[C---:B------:R-:W-:Y:S07]  /*6c40*/  HMMA.16816.F32 R8, R156.reuse, R10, RZ ;  /* 0x0000000a9c08723c */ /* 0x040fee00000018ff */
[----:B------:R-:W1:Y:S01]  /*6c50*/  LDSM.16.M88.4 R152, [R231] ;  /* 0x00000000e798783b */ /* 0x000e620000000200 */
[C---:B---3--:R-:W-:Y:S07]  /*6c60*/  HMMA.16816.F32 R12, R156.reuse, R16, RZ ;  /* 0x000000109c0c723c */ /* 0x048fee00000018ff */
[----:B------:R-:W3:Y:S01]  /*6c70*/  LDSM.16.M88.4 R164, [R248] ;  /* 0x00000000f8a4783b */ /* 0x000ee20000000200 */
[C---:B------:R-:W-:Y:S07]  /*6c80*/  HMMA.16816.F32 R16, R156.reuse, R18, RZ ;  /* 0x000000129c10723c */ /* 0x040fee00000018ff */
[----:B------:R-:W1:Y:S08]  /*6c90*/  LDSM.16.M88.4 R168, [R247] ;  /* 0x00000000f7a8783b */ /* 0x000e700000000200 */
[----:B------:R-:W1:Y:S08]  /*6ca0*/  LDSM.16.M88.4 R172, [R246] ;  /* 0x00000000f6ac783b */ /* 0x000e700000000200 */
[----:B------:R-:W1:Y:S08]  /*6cb0*/  LDSM.16.M88.4 R176, [R245] ;  /* 0x00000000f5b0783b */ /* 0x000e700000000200 */
[----:B------:R-:W1:Y:S08]  /*6cc0*/  LDSM.16.M88.4 R180, [R244] ;  /* 0x00000000f4b4783b */ /* 0x000e700000000200 */
[----:B------:R-:W-:Y:S04]  /*6cd0*/  STL [R1+0x60], R245 ;  /* 0x000060f501007387 */ /* 0x000fe80000100800 */
[----:B------:R-:W-:Y:S01]  /*6ce0*/  STL [R1+0x64], R244 ;  /* 0x000064f401007387 */ /* 0x000fe20000100800 */
[----:B--2---:R-:W-:Y:S02]  /*6cf0*/  IMAD.WIDE.U32 R2, R2, 0x60, R20 ;  /* 0x0000006002027825 */ /* 0x004fe400078e0014 */
[C---:B----4-:R-:W-:Y:S03]  /*6d00*/  HMMA.16816.F32 R20, R156.reuse, R24, RZ ;  /* 0x000000189c14723c */ /* 0x050fe600000018ff */
[----:B------:R-:W-:Y:S02]  /*6d10*/  IADD3 R36, R3, R0, RZ ;  /* 0x0000000003247210 */ /* 0x000fe40007ffe0ff */
[C---:B------:R-:W-:Y:S02]  /*6d20*/  SHF.L.U32 R0, R2.reuse, 0x1, RZ ;  /* 0x0000000102007819 */ /* 0x040fe400000006ff */
[----:B------:R-:W-:Y:S01]  /*6d30*/  SHF.L.U64.HI R36, R2, 0x1, R36 ;  /* 0x0000000102247819 */ /* 0x000fe20000010224 */
[C---:B------:R-:W-:Y:S01]  /*6d40*/  HMMA.16816.F32 R24, R156.reuse, R26, RZ ;  /* 0x0000001a9c18723c */ /* 0x040fe200000018ff */
[C---:B------:R-:W-:Y:S03]  /*6d50*/  IADD3 R2, P0, R0.reuse, c[0x0][0x1f8], RZ ;  /* 0x00007e0000027a10 */ /* 0x040fe60007f1e0ff */
[----:B------:R-:W-:Y:S02]  /*6d60*/  IADD3 R38, P3, R0, 0x80, RZ ;  /* 0x0000008000267810 */ /* 0x000fe40007f7e0ff */
[----:B------:R-:W-:Y:S02]  /*6d70*/  IADD3.X R3, R36, c[0x0][0x1fc], RZ, P0, !PT ;  /* 0x00007f0024037a10 */ /* 0x000fe400007fe4ff */
[C---:B------:R-:W-:Y:S01]  /*6d80*/  HMMA.16816.F32 R28, R156.reuse, R32, RZ ;  /* 0x000000209c1c723c */ /* 0x040fe200000018ff */
[----:B------:R-:W-:Y:S02]  /*6d90*/  IADD3 R38, P2, R38, c[0x0][0x1f8], RZ ;  /* 0x00007e0026267a10 */ /* 0x000fe40007f5e0ff */
[----:B------:R-:W-:Y:S01]  /*6da0*/  @!PT LDS RZ, [RZ] ;  /* 0x00000000fffff984 */ /* 0x000fe20000000800 */
[----:B------:R-:W-:Y:S01]  /*6db0*/  @!PT LDS RZ, [RZ] ;  /* 0x00000000fffff984 */ /* 0x000fe20000000800 */
[----:B------:R-:W-:Y:S01]  /*6dc0*/  @!PT LDS RZ, [RZ] ;  /* 0x00000000fffff984 */ /* 0x000fe20000000800 */
[----:B------:R2:W-:Y:S01]  /*6dd0*/  LDGSTS.E.BYPASS.LTC128B.128 [R249+0x100], [R2.64], !P6 ;  /* 0x0010000002f97fae */ /* 0x0005e2000f101d48 */
[----:B------:R-:W-:Y:S02]  /*6de0*/  IADD3 R0, P1, R0, 0x100, RZ ;  /* 0x0000010000007810 */ /* 0x000fe40007f3e0ff */
[--C-:B------:R-:W-:Y:S02]  /*6df0*/  IADD3.X R39, RZ, c[0x0][0x1fc], R36.reuse, P2, P3 ;  /* 0x00007f00ff277a10 */ /* 0x100fe400017e6424 */
[C---:B------:R-:W-:Y:S01]  /*6e00*/  HMMA.16816.F32 R32, R156.reuse, R34, RZ ;  /* 0x000000229c20723c */ /* 0x040fe200000018ff */
[----:B------:R-:W-:Y:S02]  /*6e10*/  IADD3 R46, P0, R0, c[0x0][0x1f8], RZ ;  /* 0x00007e00002e7a10 */ /* 0x000fe40007f1e0ff */
[----:B------:R4:W-:Y:S02]  /*6e20*/  LDGSTS.E.BYPASS.LTC128B.128 [R249+0x3100], [R38.64], !P5 ;  /* 0x0310000026f97fae */ /* 0x0009e4000e901d48 */
[----:B------:R-:W-:Y:S06]  /*6e30*/  IADD3.X R47, RZ, c[0x0][0x1fc], R36, P0, P1 ;  /* 0x00007f00ff2f7a10 */ /* 0x000fec00007e2424 */
[----:B------:R1:W-:Y:S01]  /*6e40*/  LDGSTS.E.BYPASS.LTC128B.128 [R249+0x6100], [R46.64], !P4 ;  /* 0x061000002ef97fae */ /* 0x0003e2000e101d48 */
[----:B--2---:R-:W-:Y:S04]  /*6e50*/  IADD3 R2, P2, R2, UR4, RZ ;  /* 0x0000000402027c10 */ /* 0x004fe8000ff5e0ff */
[----:B------:R-:W-:Y:S02]  /*6e60*/  IADD3.X R3, R3, UR5, RZ, P2, !PT ;  /* 0x0000000503037c10 */ /* 0x000fe400097fe4ff */
[----:B------:R-:W-:Y:S01]  /*6e70*/  IADD3 R44, P0, R2, UR4, RZ ;  /* 0x00000004022c7c10 */ /* 0x000fe2000ff1e0ff */
[C---:B----4-:R-:W-:Y:S02]  /*6e80*/  HMMA.16816.F32 R36, R156.reuse, R40, RZ ;  /* 0x000000289c24723c */ /* 0x050fe400000018ff */
[----:B------:R2:W-:Y:S01]  /*6e90*/  LDGSTS.E.BYPASS.LTC128B.128 [R249+0x1100], [R2.64], !P6 ;  /* 0x0110000002f97fae */ /* 0x0005e2000f101d48 */
[----:B------:R-:W-:Y:S02]  /*6ea0*/  IADD3.X R45, R3, UR5, RZ, P0, !PT ;  /* 0x00000005032d7c10 */ /* 0x000fe400087fe4ff */
[C---:B------:R-:W-:Y:S02]  /*6eb0*/  ISETP.GT.AND P0, PT, R250.reuse, RZ, PT ;  /* 0x000000fffa00720c */ /* 0x040fe40003f04270 */
[----:B------:R-:W-:Y:S01]  /*6ec0*/  IADD3 R250, R250, -0x1, RZ ;  /* 0xfffffffffafa7810 */ /* 0x000fe20007ffe0ff */
[C---:B------:R-:W-:Y:S02]  /*6ed0*/  HMMA.16816.F32 R40, R156.reuse, R42, RZ ;  /* 0x0000002a9c28723c */ /* 0x040fe400000018ff */
[----:B------:R2:W-:Y:S08]  /*6ee0*/  LDGSTS.E.BYPASS.LTC128B.128 [R249+0x4100], [R2.64+0x80], !P5 ;  /* 0x0410008002f97fae */ /* 0x0005f0000e901d48 */
[----:B------:R2:W-:Y:S08]  /*6ef0*/  LDGSTS.E.BYPASS.LTC128B.128 [R249+0x7100], [R2.64+0x100], !P4 ;  /* 0x0710010002f97fae */ /* 0x0005f0000e101d48 */
[----:B------:R1:W-:Y:S08]  /*6f00*/  LDGSTS.E.BYPASS.LTC128B.128 [R249+0x2100], [R44.64], !P6 ;  /* 0x021000002cf97fae */ /* 0x0003f0000f101d48 */
[----:B------:R1:W-:Y:S08]  /*6f10*/  LDGSTS.E.BYPASS.LTC128B.128 [R249+0x5100], [R44.64+0x80], !P5 ;  /* 0x051000802cf97fae */ /* 0x0003f0000e901d48 */
[----:B------:R1:W-:Y:S08]  /*6f20*/  LDGSTS.E.BYPASS.LTC128B.128 [R249+0x8100], [R44.64+0x100], !P4 ;  /* 0x081001002cf97fae */ /* 0x0003f0000e101d48 */
[----:B------:R-:W0:Y:S01]  /*6f30*/  LDGDEPBAR ;  /* 0x00000000000079af */ /* 0x000e220000000000 */
[C---:B-1----:R-:W-:Y:S08]  /*6f40*/  HMMA.16816.F32 R44, R156.reuse, R48, RZ ;  /* 0x000000309c2c723c */ /* 0x042ff000000018ff */
[----:B------:R-:W-:Y:S08]  /*6f50*/  HMMA.16816.F32 R48, R156, R50, RZ ;  /* 0x000000329c30723c */ /* 0x000ff000000018ff */
[C---:B------:R-:W-:Y:S08]  /*6f60*/  HMMA.16816.F32 R4, R160.reuse, R152, R4 ;  /* 0x00000098a004723c */ /* 0x040ff00000001804 */
[C---:B------:R-:W-:Y:S01]  /*6f70*/  HMMA.16816.F32 R8, R160.reuse, R154, R8 ;  /* 0x0000009aa008723c */ /* 0x040fe20000001808 */
[----:B------:R-:W1:Y:S07]  /*6f80*/  LDSM.16.M88.4 R152, [R230+0xc100] ;  /* 0x00c10000e698783b */ /* 0x000e6e0000000200 */
[C---:B---3--:R-:W-:Y:S08]  /*6f90*/  HMMA.16816.F32 R12, R160.reuse, R164, R12 ;  /* 0x000000a4a00c723c */ /* 0x048ff0000000180c */
[C---:B------:R-:W-:Y:S01]  /*6fa0*/  HMMA.16816.F32 R16, R160.reuse, R166, R16 ;  /* 0x000000a6a010723c */ /* 0x040fe20000001810 */
[----:B------:R-:W3:Y:S07]  /*6fb0*/  LDSM.16.M88.4 R164, [R230+0xc900] ;  /* 0x00c90000e6a4783b */ /* 0x000eee0000000200 */
[C---:B------:R-:W-:Y:S08]  /*6fc0*/  HMMA.16816.F32 R20, R160.reuse, R168, R20 ;  /* 0x000000a8a014723c */ /* 0x040ff00000001814 */
[C---:B------:R-:W-:Y:S01]  /*6fd0*/  HMMA.16816.F32 R24, R160.reuse, R170, R24 ;  /* 0x000000aaa018723c */ /* 0x040fe20000001818 */
[----:B------:R-:W4:Y:S07]  /*6fe0*/  LDSM.16.M88.4 R168, [R230+0xd100] ;  /* 0x00d10000e6a8783b */ /* 0x000f2e0000000200 */
[C---:B------:R-:W-:Y:S08]  /*6ff0*/  HMMA.16816.F32 R28, R160.reuse, R172, R28 ;  /* 0x000000aca01c723c */ /* 0x040ff0000000181c */
[C---:B------:R-:W-:Y:S01]  /*7000*/  HMMA.16816.F32 R32, R160.reuse, R174, R32 ;  /* 0x000000aea020723c */ /* 0x040fe20000001820 */
[----:B------:R-:W2:Y:S07]  /*7010*/  LDSM.16.M88.4 R172, [R230+0xd900] ;  /* 0x00d90000e6ac783b */ /* 0x000eae0000000200 */
[C---:B------:R-:W-:Y:S08]  /*7020*/  HMMA.16816.F32 R36, R160.reuse, R176, R36 ;  /* 0x000000b0a024723c */ /* 0x040ff00000001824 */
[C---:B------:R-:W-:Y:S01]  /*7030*/  HMMA.16816.F32 R40, R160.reuse, R178, R40 ;  /* 0x000000b2a028723c */ /* 0x040fe20000001828 */
[----:B------:R-:W2:Y:S07]  /*7040*/  LDSM.16.M88.4 R176, [R230+0xe100] ;  /* 0x00e10000e6b0783b */ /* 0x000eae0000000200 */
[C---:B------:R-:W-:Y:S08]  /*7050*/  HMMA.16816.F32 R44, R160.reuse, R180, R44 ;  /* 0x000000b4a02c723c */ /* 0x040ff0000000182c */
[----:B------:R-:W-:Y:S08]  /*7060*/  HMMA.16816.F32 R48, R160, R182, R48 ;  /* 0x000000b6a030723c */ /* 0x000ff00000001830 */
[C---:B-1----:R-:W-:Y:S08]  /*7070*/  HMMA.16816.F32 R4, R184.reuse, R152, R4 ;  /* 0x00000098b804723c */ /* 0x042ff00000001804 */
[C---:B------:R-:W-:Y:S01]  /*7080*/  HMMA.16816.F32 R8, R184.reuse, R154, R8 ;  /* 0x0000009ab808723c */ /* 0x040fe20000001808 */
[----:B------:R-:W1:Y:S07]  /*7090*/  LDSM.16.M88.4 R152, [R230+0xe900] ;  /* 0x00e90000e698783b */ /* 0x000e6e0000000200 */
[C---:B---3--:R-:W-:Y:S08]  /*70a0*/  HMMA.16816.F32 R12, R184.reuse, R164, R12 ;  /* 0x000000a4b80c723c */ /* 0x048ff0000000180c */
[C---:B------:R-:W-:Y:S01]  /*70b0*/  HMMA.16816.F32 R16, R184.reuse, R166, R16 ;  /* 0x000000a6b810723c */ /* 0x040fe20000001810 */
[----:B------:R-:W3:Y:S07]  /*70c0*/  LDSM.16.M88.4 R164, [R227] ;  /* 0x00000000e3a4783b */ /* 0x000eee0000000200 */
[C---:B----4-:R-:W-:Y:S08]  /*70d0*/  HMMA.16816.F32 R20, R184.reuse, R168, R20 ;  /* 0x000000a8b814723c */ /* 0x050ff00000001814 */
[C---:B------:R-:W-:Y:S01]  /*70e0*/  HMMA.16816.F32 R24, R184.reuse, R170, R24 ;  /* 0x000000aab818723c */ /* 0x040fe20000001818 */
[----:B------:R-:W4:Y:S07]  /*70f0*/  LDSM.16.M88.4 R168, [R227+0x800] ;  /* 0x00080000e3a8783b */ /* 0x000f2e0000000200 */
[C---:B--2---:R-:W-:Y:S08]  /*7100*/  HMMA.16816.F32 R28, R184.reuse, R172, R28 ;  /* 0x000000acb81c723c */ /* 0x044ff0000000181c */
[C---:B------:R-:W-:Y:S01]  /*7110*/  HMMA.16816.F32 R32, R184.reuse, R174, R32 ;  /* 0x000000aeb820723c */ /* 0x040fe20000001820 */
[----:B------:R-:W2:Y:S07]  /*7120*/  LDSM.16.M88.4 R172, [R227+0x1000] ;  /* 0x00100000e3ac783b */ /* 0x000eae0000000200 */
[C---:B------:R-:W-:Y:S08]  /*7130*/  HMMA.16816.F32 R36, R184.reuse, R176, R36 ;  /* 0x000000b0b824723c */ /* 0x040ff00000001824 */
[C---:B------:R-:W-:Y:S01]  /*7140*/  HMMA.16816.F32 R40, R184.reuse, R178, R40 ;  /* 0x000000b2b828723c */ /* 0x040fe20000001828 */
[----:B------:R-:W2:Y:S07]  /*7150*/  LDSM.16.M88.4 R176, [R227+0x1800] ;  /* 0x00180000e3b0783b */ /* 0x000eae0000000200 */
[C---:B-1----:R-:W-:Y:S08]  /*7160*/  HMMA.16816.F32 R44, R184.reuse, R152, R44 ;  /* 0x00000098b82c723c */ /* 0x042ff0000000182c */
[----:B------:R-:W-:Y:S01]  /*7170*/  HMMA.16816.F32 R48, R184, R154, R48 ;  /* 0x0000009ab830723c */ /* 0x000fe20000001830 */
[----:B------:R-:W1:Y:S07]  /*7180*/  LDSM.16.M88.4 R152, [R227+0x2000] ;  /* 0x00200000e398783b */ /* 0x000e6e0000000200 */
[C---:B---3--:R-:W-:Y:S08]  /*7190*/  HMMA.16816.F32 R4, R188.reuse, R164, R4 ;  /* 0x000000a4bc04723c */ /* 0x048ff00000001804 */
[C---:B------:R-:W-:Y:S01]  /*71a0*/  HMMA.16816.F32 R8, R188.reuse, R166, R8 ;  /* 0x000000a6bc08723c */ /* 0x040fe20000001808 */
[----:B------:R-:W3:Y:S07]  /*71b0*/  LDSM.16.M88.4 R164, [R227+0x2800] ;  /* 0x00280000e3a4783b */ /* 0x000eee0000000200 */
        /* <DEDUP_REMOVED lines=10> */
[C---:B------:R-:W-:Y:S01]  /*7260*/  HMMA.16816.F32 R40, R188.reuse, R154, R40 ;  /* 0x0000009abc28723c */ /* 0x040fe20000001828 */
[----:B------:R-:W1:Y:S07]  /*7270*/  LDSM.16.M88.4 R152, [R224+0x10900] ;  /* 0x01090000e098783b */ /* 0x000e6e0000000200 */
[C---:B---3--:R-:W-:Y:S08]  /*7280*/  HMMA.16816.F32 R44, R188.reuse, R164, R44 ;  /* 0x000000a4bc2c723c */ /* 0x048ff0000000182c */
[----:B------:R-:W-:Y:S01]  /*7290*/  HMMA.16816.F32 R48, R188, R166, R48 ;  /* 0x000000a6bc30723c */ /* 0x000fe20000001830 */
[----:B------:R-:W3:Y:S07]  /*72a0*/  LDSM.16.M88.4 R164, [R224+0x11100] ;  /* 0x01110000e0a4783b */ /* 0x000eee0000000200 */
[C---:B----4-:R-:W-:Y:S08]  /*72b0*/  HMMA.16816.F32 R4, R192.reuse, R168, R4 ;  /* 0x000000a8c004723c */ /* 0x050ff00000001804 */
[C---:B------:R-:W-:Y:S01]  /*72c0*/  HMMA.16816.F32 R8, R192.reuse, R170, R8 ;  /* 0x000000aac008723c */ /* 0x040fe20000001808 */
[----:B------:R-:W4:Y:S07]  /*72d0*/  LDSM.16.M88.4 R168, [R224+0x11900] ;  /* 0x01190000e0a8783b */ /* 0x000f2e0000000200 */
[C---:B--2---:R-:W-:Y:S08]  /*72e0*/  HMMA.16816.F32 R12, R192.reuse, R172, R12 ;  /* 0x000000acc00c723c */ /* 0x044ff0000000180c */
[C---:B------:R-:W-:Y:S01]  /*72f0*/  HMMA.16816.F32 R16, R192.reuse, R174, R16 ;  /* 0x000000aec010723c */ /* 0x040fe20000001810 */
[----:B------:R-:W2:Y:S07]  /*7300*/  LDSM.16.M88.4 R172, [R243] ;  /* 0x00000000f3ac783b */ /* 0x000eae0000000200 */
[C---:B------:R-:W-:Y:S08]  /*7310*/  HMMA.16816.F32 R20, R192.reuse, R176, R20 ;  /* 0x000000b0c014723c */ /* 0x040ff00000001814 */
[C---:B------:R-:W-:Y:S01]  /*7320*/  HMMA.16816.F32 R24, R192.reuse, R178, R24 ;  /* 0x000000b2c018723c */ /* 0x040fe20000001818 */
[----:B------:R-:W2:Y:S07]  /*7330*/  LDSM.16.M88.4 R176, [R242] ;  /* 0x00000000f2b0783b */ /* 0x000eae0000000200 */
[C---:B-1----:R-:W-:Y:S08]  /*7340*/  HMMA.16816.F32 R28, R192.reuse, R152, R28 ;  /* 0x00000098c01c723c */ /* 0x042ff0000000181c */
[C---:B------:R-:W-:Y:S01]  /*7350*/  HMMA.16816.F32 R32, R192.reuse, R154, R32 ;  /* 0x0000009ac020723c */ /* 0x040fe20000001820 */
[----:B------:R-:W1:Y:S07]  /*7360*/  LDSM.16.M88.4 R152, [R241] ;  /* 0x00000000f198783b */ /* 0x000e6e0000000200 */
[C---:B---3--:R-:W-:Y:S08]  /*7370*/  HMMA.16816.F32 R36, R192.reuse, R164, R36 ;  /* 0x000000a4c024723c */ /* 0x048ff00000001824 */
[C---:B------:R-:W-:Y:S01]  /*7380*/  HMMA.16816.F32 R40, R192.reuse, R166, R40 ;  /* 0x000000a6c028723c */ /* 0x040fe20000001828 */
[----:B------:R-:W3:Y:S07]  /*7390*/  LDSM.16.M88.4 R164, [R240] ;  /* 0x00000000f0a4783b */ /* 0x000eee0000000200 */
[C---:B----4-:R-:W-:Y:S08]  /*73a0*/  HMMA.16816.F32 R44, R192.reuse, R168, R44 ;  /* 0x000000a8c02c723c */ /* 0x050ff0000000182c */
[----:B------:R-:W-:Y:S01]  /*73b0*/  HMMA.16816.F32 R48, R192, R170, R48 ;  /* 0x000000aac030723c */ /* 0x000fe20000001830 */
[----:B------:R-:W4:Y:S07]  /*73c0*/  LDSM.16.M88.4 R168, [R239] ;  /* 0x00000000efa8783b */ /* 0x000f2e0000000200 */
[C---:B--2---:R-:W-:Y:S08]  /*73d0*/  HMMA.16816.F32 R4, R196.reuse, R172, R4 ;  /* 0x000000acc404723c */ /* 0x044ff00000001804 */
[C---:B------:R-:W-:Y:S01]  /*73e0*/  HMMA.16816.F32 R8, R196.reuse, R174, R8 ;  /* 0x000000aec408723c */ /* 0x040fe20000001808 */
[----:B------:R-:W2:Y:S07]  /*73f0*/  LDSM.16.M88.4 R172, [R238] ;  /* 0x00000000eeac783b */ /* 0x000eae0000000200 */
[C---:B------:R-:W-:Y:S08]  /*7400*/  HMMA.16816.F32 R12, R196.reuse, R176, R12 ;  /* 0x000000b0c40c723c */ /* 0x040ff0000000180c */
[C---:B------:R-:W-:Y:S01]  /*7410*/  HMMA.16816.F32 R16, R196.reuse, R178, R16 ;  /* 0x000000b2c410723c */ /* 0x040fe20000001810 */
[----:B------:R-:W2:Y:S07]  /*7420*/  LDSM.16.M88.4 R176, [R230+0xf100] ;  /* 0x00f10000e6b0783b */ /* 0x000eae0000000200 */
[C---:B-1----:R-:W-:Y:S08]  /*7430*/  HMMA.16816.F32 R20, R196.reuse, R152, R20 ;  /* 0x00000098c414723c */ /* 0x042ff00000001814 */
[C---:B------:R-:W-:Y:S01]  /*7440*/  HMMA.16816.F32 R24, R196.reuse, R154, R24 ;  /* 0x0000009ac418723c */ /* 0x040fe20000001818 */
        /* <DEDUP_REMOVED lines=8> */
[----:B------:R-:W-:Y:S01]  /*74d0*/  HMMA.16816.F32 R48, R196, R174, R48 ;  /* 0x000000aec430723c */ /* 0x000fe20000001830 */
        /* <DEDUP_REMOVED lines=17> */
[----:B------:R-:W-:Y:S01]  /*75f0*/  HMMA.16816.F32 R48, R200, R178, R48 ;  /* 0x000000b2c830723c */ /* 0x000fe20000001830 */
        /* <DEDUP_REMOVED lines=24> */
[----:B------:R-:W4:Y:S07]  /*7780*/  LDSM.16.M88.4 R168, [R237] ;  /* 0x00000000eda8783b */ /* 0x000f2e0000000200 */
        /* <DEDUP_REMOVED lines=10> */
[----:B------:R-:W-:Y:S01]  /*7830*/  HMMA.16816.F32 R48, R208, R166, R48 ;  /* 0x000000a6d030723c */ /* 0x000fe20000001830 */
[----:B------:R-:W3:Y:S07]  /*7840*/  LDSM.16.M88.4 R164, [R233] ;  /* 0x00000000e9a4783b */ /* 0x000eee0000000200 */
[C---:B----4-:R-:W-:Y:S08]  /*7850*/  HMMA.16816.F32 R4, R212.reuse, R168, R4 ;  /* 0x000000a8d404723c */ /* 0x050ff00000001804 */
[C---:B------:R-:W-:Y:S01]  /*7860*/  HMMA.16816.F32 R8, R212.reuse, R170, R8 ;  /* 0x000000aad408723c */ /* 0x040fe20000001808 */
[----:B------:R-:W4:Y:S07]  /*7870*/  LDSM.16.M88.4 R168, [R232] ;  /* 0x00000000e8a8783b */ /* 0x000f2e0000000200 */
        /* <DEDUP_REMOVED lines=13> */
[----:B------:R-:W-:Y:S01]  /*7950*/  HMMA.16816.F32 R48, R212, R170, R48 ;  /* 0x000000aad430723c */ /* 0x000fe20000001830 */
        /* <DEDUP_REMOVED lines=11> */
[C---:B------:R-:W-:Y:S08]  /*7a10*/  HMMA.16816.F32 R32, R216.reuse, R166, R32 ;  /* 0x000000a6d820723c */ /* 0x040ff00000001820 */
[C---:B----4-:R-:W-:Y:S08]  /*7a20*/  HMMA.16816.F32 R36, R216.reuse, R168, R36 ;  /* 0x000000a8d824723c */ /* 0x050ff00000001824 */
[C---:B------:R-:W-:Y:S08]  /*7a30*/  HMMA.16816.F32 R40, R216.reuse, R170, R40 ;  /* 0x000000aad828723c */ /* 0x040ff00000001828 */
[C---:B--2---:R-:W-:Y:S08]  /*7a40*/  HMMA.16816.F32 R44, R216.reuse, R172, R44 ;  /* 0x000000acd82c723c */ /* 0x044ff0000000182c */
[----:B------:R-:W-:Y:S08]  /*7a50*/  HMMA.16816.F32 R48, R216, R174, R48 ;  /* 0x000000aed830723c */ /* 0x000ff00000001830 */
[C---:B------:R-:W-:Y:S08]  /*7a60*/  HMMA.16816.F32 R4, R220.reuse, R176, R4 ;  /* 0x000000b0dc04723c */ /* 0x040ff00000001804 */
[C---:B------:R-:W-:Y:S08]  /*7a70*/  HMMA.16816.F32 R8, R220.reuse, R178, R8 ;  /* 0x000000b2dc08723c */ /* 0x040ff00000001808 */
[C---:B-1----:R-:W-:Y:S08]  /*7a80*/  HMMA.16816.F32 R12, R220.reuse, R152, R12 ;  /* 0x00000098dc0c723c */ /* 0x042ff0000000180c */
[C---:B------:R-:W-:Y:S04]  /*7a90*/  HMMA.16816.F32 R16, R220.reuse, R154, R16 ;  /* 0x0000009adc10723c */ /* 0x040fe80000001810 */
[----:B------:R-:W-:Y:S02]  /*7aa0*/  FMUL.FTZ R4, R4, c[0x0][0x320] ;  /* 0x0000c80004047a20 */ /* 0x000fe40000410000 */
[----:B------:R-:W-:Y:S02]  /*7ab0*/  FMUL.FTZ R5, R5, c[0x0][0x320] ;  /* 0x0000c80005057a20 */ /* 0x000fe40000410000 */
[----:B------:R-:W-:Y:S01]  /*7ac0*/  FMUL.FTZ R6, R6, c[0x0][0x320] ;  /* 0x0000c80006067a20 */ /* 0x000fe20000410000 */
[----:B------:R-:W1:Y:S03]  /*7ad0*/  MUFU.TANH R165, R4 ;  /* 0x0000000400a57308 */ /* 0x000e660000002400 */
[----:B------:R-:W-:Y:S02]  /*7ae0*/  FMUL.FTZ R7, R7, c[0x0][0x320] ;  /* 0x0000c80007077a20 */ /* 0x000fe40000410000 */
[----:B------:R-:W-:Y:S02]  /*7af0*/  FMUL.FTZ R8, R8, c[0x0][0x320] ;  /* 0x0000c80008087a20 */ /* 0x000fe40000410000 */
[----:B------:R-:W-:Y:S02]  /*7b00*/  FMUL.FTZ R9, R9, c[0x0][0x320] ;  /* 0x0000c80009097a20 */ /* 0x000fe40000410000 */
[----:B------:R-:W-:Y:S01]  /*7b10*/  FMUL.FTZ R10, R10, c[0x0][0x320] ;  /* 0x0000c8000a0a7a20 */ /* 0x000fe20000410000 */
[----:B------:R-:W2:Y:S01]  /*7b20*/  MUFU.TANH R167, R5 ;  /* 0x0000000500a77308 */ /* 0x000ea20000002400 */
[----:B------:R-:W-:Y:S02]  /*7b30*/  FMUL.FTZ R11, R11, c[0x0][0x320] ;  /* 0x0000c8000b0b7a20 */ /* 0x000fe40000410000 */
[----:B------:R-:W-:Y:S02]  /*7b40*/  FMUL.FTZ R12, R12, c[0x0][0x320] ;  /* 0x0000c8000c0c7a20 */ /* 0x000fe40000410000 */
[----:B------:R-:W-:Y:S02]  /*7b50*/  FMUL.FTZ R13, R13, c[0x0][0x320] ;  /* 0x0000c8000d0d7a20 */ /* 0x000fe40000410000 */
[----:B------:R-:W-:Y:S02]  /*7b60*/  FMUL.FTZ R14, R14, c[0x0][0x320] ;  /* 0x0000c8000e0e7a20 */ /* 0x000fe40000410000 */
[----:B------:R-:W-:Y:S01]  /*7b70*/  FMUL.FTZ R16, R16, c[0x0][0x320] ;  /* 0x0000c80010107a20 */ /* 0x000fe20000410000 */
[----:B------:R-:W3:Y:S01]  /*7b80*/  MUFU.TANH R170, R6 ;  /* 0x0000000600aa7308 */ /* 0x000ee20000002400 */
[----:B------:R-:W-:Y:S02]  /*7b90*/  FMUL.FTZ R15, R15, c[0x0][0x320] ;  /* 0x0000c8000f0f7a20 */ /* 0x000fe40000410000 */
[----:B------:R-:W-:Y:S01]  /*7ba0*/  FMUL.FTZ R17, R17, c[0x0][0x320] ;  /* 0x0000c80011117a20 */ /* 0x000fe20000410000 */
[----:B-1----:R-:W-:Y:S01]  /*7bb0*/  FMNMX.FTZ R0, R165, R101, !PT ;  /* 0x00000065a5007209 */ /* 0x002fe20007810000 */
[----:B------:R-:W-:Y:S02]  /*7bc0*/  FMUL.FTZ R18, R18, c[0x0][0x320] ;  /* 0x0000c80012127a20 */ /* 0x000fe40000410000 */
[----:B------:R-:W-:Y:S03]  /*7bd0*/  FMUL.FTZ R19, R19, c[0x0][0x320] ;  /* 0x0000c80013137a20 */ /* 0x000fe60000410000 */
[----:B------:R1:W4:Y:S01]  /*7be0*/  MUFU.TANH R171, R7 ;  /* 0x0000000700ab7308 */ /* 0x0003220000002400 */
[----:B--2---:R-:W-:Y:S09]  /*7bf0*/  FMNMX.FTZ R0, R167, R0, !PT ;  /* 0x00000000a7007209 */ /* 0x004ff20007810000 */
[----:B------:R-:W2:Y:S01]  /*7c00*/  MUFU.TANH R166, R8 ;  /* 0x0000000800a67308 */ /* 0x000ea20000002400 */
[----:B---3--:R-:W-:Y:S09]  /*7c10*/  FMNMX.FTZ R2, R170, R102, !PT ;  /* 0x00000066aa027209 */ /* 0x008ff20007810000 */
[----:B------:R-:W3:Y:S01]  /*7c20*/  MUFU.TANH R164, R9 ;  /* 0x0000000900a47308 */ /* 0x000ee20000002400 */
[----:B-1----:R-:W1:Y:S01]  /*7c30*/  LDSM.16.M88.4 R4, [R227+0x7000] ;  /* 0x00700000e304783b */ /* 0x002e620000000200 */
[----:B----4-:R-:W-:Y:S08]  /*7c40*/  FMNMX.FTZ R2, R171, R2, !PT ;  /* 0x00000002ab027209 */ /* 0x010ff00007810000 */
[----:B------:R-:W4:Y:S01]  /*7c50*/  MUFU.TANH R168, R10 ;  /* 0x0000000a00a87308 */ /* 0x000f220000002400 */
[----:B--2---:R-:W-:Y:S09]  /*7c60*/  FMNMX.FTZ R0, R166, R0, !PT ;  /* 0x00000000a6007209 */ /* 0x004ff20007810000 */
[----:B------:R2:W1:Y:S01]  /*7c70*/  MUFU.TANH R169, R11 ;  /* 0x0000000b00a97308 */ /* 0x0004620000002400 */
[----:B---3--:R-:W-:Y:S09]  /*7c80*/  FMNMX.FTZ R0, R164, R0, !PT ;  /* 0x00000000a4007209 */ /* 0x008ff20007810000 */
[----:B------:R-:W3:Y:S01]  /*7c90*/  MUFU.TANH R172, R12 ;  /* 0x0000000c00ac7308 */ /* 0x000ee20000002400 */
[----:B----4-:R-:W-:Y:S09]  /*7ca0*/  FMNMX.FTZ R2, R168, R2, !PT ;  /* 0x00000002a8027209 */ /* 0x010ff20007810000 */
[----:B------:R4:W4:Y:S01]  /*7cb0*/  MUFU.TANH R173, R13 ;  /* 0x0000000d00ad7308 */ /* 0x0009220000002400 */
[C---:B-1----:R-:W-:Y:S01]  /*7cc0*/  HMMA.16816.F32 R20, R220.reuse, R4, R20 ;  /* 0x00000004dc14723c */ /* 0x042fe20000001814 */
[----:B--2---:R-:W1:Y:S02]  /*7cd0*/  LDSM.16.M88.4 R8, [R227+0x7800] ;  /* 0x00780000e308783b */ /* 0x004e640000000200 */
[----:B------:R-:W-:Y:S06]  /*7ce0*/  FMNMX.FTZ R2, R169, R2, !PT ;  /* 0x00000002a9027209 */ /* 0x000fec0007810000 */
[----:B------:R-:W2:Y:S01]  /*7cf0*/  MUFU.TANH R176, R14 ;  /* 0x0000000e00b07308 */ /* 0x000ea20000002400 */
[C---:B------:R-:W-:Y:S01]  /*7d00*/  HMMA.16816.F32 R24, R220.reuse, R6, R24 ;  /* 0x00000006dc18723c */ /* 0x040fe20000001818 */
[----:B------:R-:W1:Y:S02]  /*7d10*/  LDSM.16.M88.4 R4, [R227+0x8000] ;  /* 0x00800000e304783b */ /* 0x000e640000000200 */
[----:B---3--:R-:W-:Y:S06]  /*7d20*/  FMNMX.FTZ R0, R172, R0, !PT ;  /* 0x00000000ac007209 */ /* 0x008fec0007810000 */
[----:B------:R-:W3:Y:S01]  /*7d30*/  MUFU.TANH R178, R15 ;  /* 0x0000000f00b27308 */ /* 0x000ee20000002400 */
[----:B----4-:R-:W4:Y:S02]  /*7d40*/  LDL.64 R12, [R1+0x18] ;  /* 0x00001800010c7983 */ /* 0x010f240000100a00 */
[----:B------:R-:W-:Y:S02]  /*7d50*/  FMNMX.FTZ R0, R173, R0, !PT ;  /* 0x00000000ad007209 */ /* 0x000fe40007810000 */
[----:B------:R-:W-:Y:S02]  /*7d60*/  FMUL.FTZ R20, R20, c[0x0][0x320] ;  /* 0x0000c80014147a20 */ /* 0x000fe40000410000 */
[----:B------:R-:W-:Y:S03]  /*7d70*/  FMUL.FTZ R21, R21, c[0x0][0x320] ;  /* 0x0000c80015157a20 */ /* 0x000fe60000410000 */
[----:B------:R-:W1:Y:S01]  /*7d80*/  MUFU.TANH R174, R16 ;  /* 0x0000001000ae7308 */ /* 0x000e620000002400 */
[----:B------:R-:W-:Y:S02]  /*7d90*/  FMUL.FTZ R22, R22, c[0x0][0x320] ;  /* 0x0000c80016167a20 */ /* 0x000fe40000410000 */
[----:B------:R-:W-:Y:S01]  /*7da0*/  FMUL.FTZ R23, R23, c[0x0][0x320] ;  /* 0x0000c80017177a20 */ /* 0x000fe20000410000 */
[----:B--2---:R-:W-:Y:S01]  /*7db0*/  FMNMX.FTZ R2, R176, R2, !PT ;  /* 0x00000002b0027209 */ /* 0x004fe20007810000 */
[----:B------:R-:W-:Y:S02]  /*7dc0*/  FMUL.FTZ R24, R24, c[0x0][0x320] ;  /* 0x0000c80018187a20 */ /* 0x000fe40000410000 */
[----:B------:R-:W-:Y:S02]  /*7dd0*/  FMUL.FTZ R26, R26, c[0x0][0x320] ;  /* 0x0000c8001a1a7a20 */ /* 0x000fe40000410000 */
[----:B------:R-:W-:Y:S01]  /*7de0*/  FMUL.FTZ R25, R25, c[0x0][0x320] ;  /* 0x0000c80019197a20 */ /* 0x000fe20000410000 */
[----:B------:R-:W-:Y:S01]  /*7df0*/  MUFU.TANH R183, R20 ;  /* 0x0000001400b77308 */ /* 0x000fe20000002400 */
[----:B------:R-:W-:Y:S01]  /*7e00*/  FMUL.FTZ R27, R27, c[0x0][0x320] ;  /* 0x0000c8001b1b7a20 */ /* 0x000fe20000410000 */
[----:B---3--:R-:W-:Y:S01]  /*7e10*/  FMNMX.FTZ R2, R178, R2, !PT ;  /* 0x00000002b2027209 */ /* 0x008fe20007810000 */
[C---:B-1----:R-:W-:Y:S07]  /*7e20*/  HMMA.16816.F32 R28, R220.reuse, R8, R28 ;  /* 0x00000008dc1c723c */ /* 0x042fee000000181c */
[----:B------:R-:W-:Y:S01]  /*7e30*/  MUFU.TANH R182, R21 ;  /* 0x0000001500b67308 */ /* 0x000fe20000002400 */
[C---:B------:R-:W-:Y:S01]  /*7e40*/  HMMA.16816.F32 R32, R220.reuse, R10, R32 ;  /* 0x0000000adc20723c */ /* 0x040fe20000001820 */
[----:B------:R-:W1:Y:S01]  /*7e50*/  LDSM.16.M88.4 R8, [R227+0x8800] ;  /* 0x00880000e308783b */ /* 0x000e620000000200 */
[----:B------:R-:W-:Y:S04]  /*7e60*/  DEPBAR.LE SB0, 0x0 ;  /* 0x000080000000791a */ /* 0x000fe80000000000 */
[----:B------:R-:W-:Y:S02]  /*7e70*/  FMNMX.FTZ R0, R174, R0, !PT ;  /* 0x00000000ae007209 */ /* 0x000fe40007810000 */
[C---:B------:R-:W-:Y:S01]  /*7e80*/  HMMA.16816.F32 R36, R220.reuse, R4, R36 ;  /* 0x00000004dc24723c */ /* 0x040fe20000001824 */
[----:B------:R-:W-:Y:S07]  /*7e90*/  BAR.SYNC.DEFER_BLOCKING 0x0 ;  /* 0x0000000000007b1d */ /* 0x000fee0000010000 */
[C---:B------:R-:W-:Y:S04]  /*7ea0*/  HMMA.16816.F32 R40, R220.reuse, R6, R40 ;  /* 0x00000006dc28723c */ /* 0x040fe80000001828 */
[----:B------:R-:W-:Y:S02]  /*7eb0*/  FMUL.FTZ R28, R28, c[0x0][0x320] ;  /* 0x0000c8001c1c7a20 */ /* 0x000fe40000410000 */
[----:B------:R-:W-:Y:S02]  /*7ec0*/  FMUL.FTZ R29, R29, c[0x0][0x320] ;  /* 0x0000c8001d1d7a20 */ /* 0x000fe40000410000 */
[----:B------:R-:W-:Y:S04]  /*7ed0*/  FMUL.FTZ R30, R30, c[0x0][0x320] ;  /* 0x0000c8001e1e7a20 */ /* 0x000fe80000410000 */
[----:B------:R-:W-:Y:S02]  /*7ee0*/  FMUL.FTZ R31, R31, c[0x0][0x320] ;  /* 0x0000c8001f1f7a20 */ /* 0x000fe40000410000 */
[----:B------:R-:W-:Y:S04]  /*7ef0*/  @P0 IMAD.WIDE.U32 R6, R250, c[0x0][0x1e0], RZ ;  /* 0x00007800fa060a25 */ /* 0x000fe800078e00ff */
[----:B------:R-:W-:Y:S01]  /*7f00*/  FMUL.FTZ R36, R36, c[0x0][0x320] ;  /* 0x0000c80024247a20 */ /* 0x000fe20000410000 */
[----:B------:R-:W-:Y:S01]  /*7f10*/  MUFU.TANH R251, R22 ;  /* 0x0000001600fb7308 */ /* 0x000fe20000002400 */
[----:B------:R-:W-:Y:S02]  /*7f20*/  FMUL.FTZ R37, R37, c[0x0][0x320] ;  /* 0x0000c80025257a20 */ /* 0x000fe40000410000 */
[----:B------:R-:W-:Y:S02]  /*7f30*/  FMUL.FTZ R38, R38, c[0x0][0x320] ;  /* 0x0000c80026267a20 */ /* 0x000fe40000410000 */
[----:B------:R-:W-:Y:S01]  /*7f40*/  FMUL.FTZ R39, R39, c[0x0][0x320] ;  /* 0x0000c80027277a20 */ /* 0x000fe20000410000 */
[C---:B-1----:R-:W-:Y:S03]  /*7f50*/  HMMA.16816.F32 R44, R220.reuse, R8, R44 ;  /* 0x00000008dc2c723c */ /* 0x042fe6000000182c */
[----:B------:R-:W-:Y:S01]  /*7f60*/  FMUL.FTZ R43, R43, c[0x0][0x320] ;  /* 0x0000c8002b2b7a20 */ /* 0x000fe20000410000 */
[----:B------:R-:W-:Y:S01]  /*7f70*/  MUFU.TANH R103, R23 ;  /* 0x0000001700677308 */ /* 0x000fe20000002400 */
[----:B------:R-:W-:Y:S02]  /*7f80*/  FMUL.FTZ R42, R42, c[0x0][0x320] ;  /* 0x0000c8002a2a7a20 */ /* 0x000fe40000410000 */
[----:B------:R-:W-:Y:S01]  /*7f90*/  FMUL.FTZ R41, R41, c[0x0][0x320] ;  /* 0x0000c80029297a20 */ /* 0x000fe20000410000 */
[----:B------:R-:W-:Y:S01]  /*7fa0*/  HMMA.16816.F32 R48, R220, R10, R48 ;  /* 0x0000000adc30723c */ /* 0x000fe20000001830 */
[----:B------:R-:W2:Y:S03]  /*7fb0*/  LDL.64 R10, [R1+0x28] ;  /* 0x00002800010a7983 */ /* 0x000ea60000100a00 */
[----:B------:R-:W-:Y:S02]  /*7fc0*/  FMUL.FTZ R33, R33, c[0x0][0x320] ;  /* 0x0000c80021217a20 */ /* 0x000fe40000410000 */
[----:B------:R-:W1:Y:S01]  /*7fd0*/  MUFU.TANH R175, R17 ;  /* 0x0000001100af7308 */ /* 0x000e620000002400 */
[----:B------:R-:W-:Y:S02]  /*7fe0*/  FMUL.FTZ R35, R35, c[0x0][0x320] ;  /* 0x0000c80023237a20 */ /* 0x000fe40000410000 */
[----:B------:R-:W-:Y:S03]  /*7ff0*/  FMUL.FTZ R32, R32, c[0x0][0x320] ;  /* 0x0000c80020207a20 */ /* 0x000fe60000410000 */
[----:B------:R-:W-:Y:S02]  /*8000*/  FMUL.FTZ R34, R34, c[0x0][0x320] ;  /* 0x0000c80022227a20 */ /* 0x000fe40000410000 */
[----:B------:R-:W-:Y:S02]  /*8010*/  FMUL.FTZ R40, R40, c[0x0][0x320] ;  /* 0x0000c80028287a20 */ /* 0x000fe40000410000 */
[----:B------:R-:W3:Y:S01]  /*8020*/  MUFU.TANH R177, R18 ;  /* 0x0000001200b17308 */ /* 0x000ee20000002400 */
        /* <DEDUP_REMOVED lines=8> */
[----:B-1----:R-:W-:Y:S04]  /*80b0*/  FMNMX.FTZ R0, R175, R0, !PT ;  /* 0x00000000af007209 */ /* 0x002fe80007810000 */
[----:B------:R-:W-:Y:S02]  /*80c0*/  FMNMX.FTZ R0, R183, R0, !PT ;  /* 0x00000000b7007209 */ /* 0x000fe40007810000 */
[----:B------:R-:W1:Y:S02]  /*80d0*/  MUFU.TANH R181, R24 ;  /* 0x0000001800b57308 */ /* 0x000e640000002400 */
[----:B------:R-:W-:Y:S02]  /*80e0*/  FMNMX.FTZ R0, R182, R0, !PT ;  /* 0x00000000b6007209 */ /* 0x000fe40007810000 */
[----:B---3--:R-:W-:Y:S06]  /*80f0*/  FMNMX.FTZ R2, R177, R2, !PT ;  /* 0x00000002b1027209 */ /* 0x008fec0007810000 */
[----:B------:R-:W-:Y:S01]  /*8100*/  MUFU.TANH R100, R33 ;  /* 0x0000002100647308 */ /* 0x000fe20000002400 */
[----:B------:R-:W-:Y:S04]  /*8110*/  FMNMX.FTZ R2, R179, R2, !PT ;  /* 0x00000002b3027209 */ /* 0x000fe80007810000 */
[----:B------:R-:W-:Y:S05]  /*8120*/  FMNMX.FTZ R2, R251, R2, !PT ;  /* 0x00000002fb027209 */ /* 0x000fea0007810000 */
[----:B------:R3:W-:Y:S01]  /*8130*/  MUFU.TANH R33, R48 ;  /* 0x0000003000217308 */ /* 0x0007e20000002400 */
[----:B-1----:R-:W-:Y:S09]  /*8140*/  FMNMX.FTZ R0, R181, R0, !PT ;  /* 0x00000000b5007209 */ /* 0x002ff20007810000 */
[----:B------:R-:W1:Y:S10]  /*8150*/  MUFU.TANH R180, R25 ;  /* 0x0000001900b47308 */ /* 0x000e740000002400 */
[----:B------:R-:W1:Y:S01]  /*8160*/  MUFU.TANH R24, R28 ;  /* 0x0000001c00187308 */ /* 0x000e620000002400 */
[----:B---3--:R-:W-:Y:S04]  /*8170*/  MOV R48, R103 ;  /* 0x0000006700307202 */ /* 0x008fe80000000f00 */
[----:B------:R-:W-:Y:S05]  /*8180*/  FMNMX.FTZ R2, R48, R2, !PT ;  /* 0x0000000230027209 */ /* 0x000fea0007810000 */
[----:B------:R-:W3:Y:S01]  /*8190*/  MUFU.TANH R252, R26 ;  /* 0x0000001a00fc7308 */ /* 0x000ee20000002400 */
[----:B-1----:R-:W-:Y:S09]  /*81a0*/  FMNMX.FTZ R0, R180, R0, !PT ;  /* 0x00000000b4007209 */ /* 0x002ff20007810000 */
[----:B------:R-:W1:Y:S01]  /*81b0*/  MUFU.TANH R3, R27 ;  /* 0x0000001b00037308 */ /* 0x000e620000002400 */
[----:B------:R-:W-:Y:S09]  /*81c0*/  FMNMX.FTZ R0, R24, R0, !PT ;  /* 0x0000000018007209 */ /* 0x000ff20007810000 */
[----:B------:R1:W-:Y:S01]  /*81d0*/  MUFU.TANH R18, R43 ;  /* 0x0000002b00127308 */ /* 0x0003e20000002400 */
[----:B---3--:R-:W-:Y:S09]  /*81e0*/  FMNMX.FTZ R2, R252, R2, !PT ;  /* 0x00000002fc027209 */ /* 0x008ff20007810000 */
[----:B------:R-:W3:Y:S10]  /*81f0*/  MUFU.TANH R26, R29 ;  /* 0x0000001d001a7308 */ /* 0x000ef40000002400 */
[----:B------:R-:W3:Y:S01]  /*8200*/  MUFU.TANH R245, R30 ;  /* 0x0000001e00f57308 */ /* 0x000ee20000002400 */
[----:B-1----:R-:W-:Y:S04]  /*8210*/  MOV R43, R3 ;  /* 0x00000003002b7202 */ /* 0x002fe80000000f00 */
[----:B------:R-:W-:Y:S05]  /*8220*/  FMNMX.FTZ R2, R43, R2, !PT ;  /* 0x000000022b027209 */ /* 0x000fea0007810000 */
[----:B------:R-:W-:Y:S01]  /*8230*/  MUFU.TANH R27, R35 ;  /* 0x00000023001b7308 */ /* 0x000fe20000002400 */
[----:B---3--:R-:W-:Y:S09]  /*8240*/  FMNMX.FTZ R0, R26, R0, !PT ;  /* 0x000000001a007209 */ /* 0x008ff20007810000 */
[----:B------:R1:W-:Y:S10]  /*8250*/  MUFU.TANH R35, R42 ;  /* 0x0000002a00237308 */ /* 0x0003f40000002400 */
[----:B------:R-:W3:Y:S10]  /*8260*/  MUFU.TANH R244, R31 ;  /* 0x0000001f00f47308 */ /* 0x000ef40000002400 */
[----:B------:R3:W-:Y:S01]  /*8270*/  MUFU.TANH R231, R41 ;  /* 0x0000002900e77308 */ /* 0x0007e20000002400 */
[----:B-1----:R-:W-:Y:S04]  /*8280*/  MOV R42, R245 ;  /* 0x000000f5002a7202 */ /* 0x002fe80000000f00 */
[----:B------:R-:W-:Y:S05]  /*8290*/  FMNMX.FTZ R2, R42, R2, !PT ;  /* 0x000000022a027209 */ /* 0x000fea0007810000 */
[----:B------:R-:W1:Y:S10]  /*82a0*/  MUFU.TANH R154, R32 ;  /* 0x00000020009a7308 */ /* 0x000e740000002400 */
[----:B------:R1:W-:Y:S01]  /*82b0*/  MUFU.TANH R32, R49 ;  /* 0x0000003100207308 */ /* 0x0003e20000002400 */
[----:B---3--:R-:W-:Y:S04]  /*82c0*/  MOV R41, R244 ;  /* 0x000000f400297202 */ /* 0x008fe80000000f00 */
[----:B------:R-:W-:Y:S05]  /*82d0*/  FMNMX.FTZ R2, R41, R2, !PT ;  /* 0x0000000229027209 */ /* 0x000fea0007810000 */
[----:B------:R-:W3:Y:S01]  /*82e0*/  MUFU.TANH R155, R36 ;  /* 0x00000024009b7308 */ /* 0x000ee20000002400 */
[----:B-1----:R-:W-:Y:S09]  /*82f0*/  FMNMX.FTZ R0, R154, R0, !PT ;  /* 0x000000009a007209 */ /* 0x002ff20007810000 */
[----:B------:R-:W1:Y:S01]  /*8300*/  MUFU.TANH R25, R34 ;  /* 0x0000002200197308 */ /* 0x000e620000002400 */
[----:B------:R-:W-:Y:S04]  /*8310*/  MOV R49, R100 ;  /* 0x0000006400317202 */ /* 0x000fe80000000f00 */
[----:B------:R-:W-:Y:S05]  /*8320*/  FMNMX.FTZ R0, R49, R0, !PT ;  /* 0x0000000031007209 */ /* 0x000fea0007810000 */
[----:B------:R-:W1:Y:S01]  /*8330*/  MUFU.TANH R247, R37 ;  /* 0x0000002500f77308 */ /* 0x000e620000002400 */
[----:B---3--:R-:W-:Y:S02]  /*8340*/  FMNMX.FTZ R0, R155, R0, !PT ;  /* 0x000000009b007209 */ /* 0x008fe40007810000 */
[----:B----4-:R-:W-:Y:S02]  /*8350*/  @P0 MOV R5, R13 ;  /* 0x0000000d00050202 */ /* 0x010fe40000000f00 */
[----:B------:R-:W-:Y:S05]  /*8360*/  MOV R12, c[0x0][0x1e0] ;  /* 0x00007800000c7a02 */ /* 0x000fea0000000f00 */
[----:B------:R-:W3:Y:S01]  /*8370*/  MUFU.TANH R17, R40 ;  /* 0x0000002800117308 */ /* 0x000ee20000002400 */
[----:B------:R-:W-:Y:S02]  /*8380*/  MOV R13, c[0x0][0x1e4] ;  /* 0x00007900000d7a02 */ /* 0x000fe40000000f00 */
[----:B-1----:R-:W-:Y:S04]  /*8390*/  FMNMX.FTZ R2, R25, R2, !PT ;  /* 0x0000000219027209 */ /* 0x002fe80007810000 */
[----:B------:R-:W-:Y:S03]  /*83a0*/  FMNMX.FTZ R3, R27, R2, !PT ;  /* 0x000000021b037209 */ /* 0x000fe60007810000 */
[----:B------:R1:W-:Y:S01]  /*83b0*/  MUFU.TANH R34, R45 ;  /* 0x0000002d00227308 */ /* 0x0003e20000002400 */
[----:B------:R-:W-:Y:S01]  /*83c0*/  FMNMX.FTZ R2, R247, R0, !PT ;  /* 0x00000000f7027209 */ /* 0x000fe20007810000 */
[----:B------:R-:W-:Y:S01]  /*83d0*/  FMUL.FTZ R0, R51, c[0x0][0x320] ;  /* 0x0000c80033007a20 */ /* 0x000fe20000410000 */
[----:B------:R-:W-:Y:S07]  /*83e0*/  MOV R51, R155 ;  /* 0x0000009b00337202 */ /* 0x000fee0000000f00 */
[----:B------:R4:W-:Y:S01]  /*83f0*/  MUFU.TANH R152, R0 ;  /* 0x0000000000987308 */ /* 0x0009e20000002400 */
[----:B---3--:R-:W-:Y:S09]  /*8400*/  FMNMX.FTZ R2, R17, R2, !PT ;  /* 0x0000000211027209 */ /* 0x008ff20007810000 */
[----:B------:R-:W3:Y:S01]  /*8410*/  MUFU.TANH R19, R44 ;  /* 0x0000002c00137308 */ /* 0x000ee20000002400 */
[----:B-1----:R-:W-:Y:S09]  /*8420*/  MOV R45, R231 ;  /* 0x000000e7002d7202 */ /* 0x002ff20000000f00 */
[----:B------:R-:W1:Y:S01]  /*8430*/  MUFU.TANH R248, R38 ;  /* 0x0000002600f87308 */ /* 0x000e620000002400 */
[----:B----4-:R-:W-:Y:S09]  /*8440*/  FMNMX.FTZ R0, R45, R2, !PT ;  /* 0x000000022d007209 */ /* 0x010ff20007810000 */
[----:B------:R-:W4:Y:S01]  /*8450*/  MUFU.TANH R246, R39 ;  /* 0x0000002700f67308 */ /* 0x000f220000002400 */
[----:B---3--:R-:W-:Y:S04]  /*8460*/  FMNMX.FTZ R0, R19, R0, !PT ;  /* 0x0000000013007209 */ /* 0x008fe80007810000 */
[----:B------:R-:W-:Y:S05]  /*8470*/  FMNMX.FTZ R0, R34, R0, !PT ;  /* 0x0000000022007209 */ /* 0x000fea0007810000 */
[----:B------:R-:W3:Y:S01]  /*8480*/  MUFU.TANH R244, R46 ;  /* 0x0000002e00f47308 */ /* 0x000ee20000002400 */
[----:B------:R-:W-:Y:S02]  /*8490*/  FMNMX.FTZ R100, R33, R0, !PT ;  /* 0x0000000021647209 */ /* 0x000fe40007810000 */
[----:B-1----:R-:W-:Y:S02]  /*84a0*/  MOV R44, R248 ;  /* 0x000000f8002c7202 */ /* 0x002fe40000000f00 */
[----:B------:R-:W-:Y:S02]  /*84b0*/  FMNMX.FTZ R100, R32, R100, !PT ;  /* 0x0000006420647209 */ /* 0x000fe40007810000 */
[----:B------:R-:W-:Y:S03]  /*84c0*/  FMNMX.FTZ R3, R44, R3, !PT ;  /* 0x000000032c037209 */ /* 0x000fe60007810000 */
[----:B------:R-:W1:Y:S01]  /*84d0*/  MUFU.TANH R245, R47 ;  /* 0x0000002f00f57308 */ /* 0x000e620000002400 */
[----:B----4-:R-:W-:Y:S04]  /*84e0*/  MOV R40, R246 ;  /* 0x000000f600287202 */ /* 0x010fe80000000f00 */
[----:B------:R-:W-:Y:S05]  /*84f0*/  FMNMX.FTZ R3, R40, R3, !PT ;  /* 0x0000000328037209 */ /* 0x000fea0007810000 */
[----:B------:R-:W4:Y:S01]  /*8500*/  MUFU.TANH R103, R50 ;  /* 0x0000003200677308 */ /* 0x000f220000002400 */
[----:B------:R-:W-:Y:S02]  /*8510*/  FMNMX.FTZ R2, R35, R3, !PT ;  /* 0x0000000323027209 */ /* 0x000fe40007810000 */
[----:B------:R-:W2:Y:S02]  /*8520*/  SHFL.BFLY PT, R3, R100, 0x2, 0x1f ;  /* 0x0c401f0064037f89 */ /* 0x000ea400000e0000 */
[----:B------:R-:W-:Y:S04]  /*8530*/  FMNMX.FTZ R2, R18, R2, !PT ;  /* 0x0000000212027209 */ /* 0x000fe80007810000 */
[----:B---3--:R-:W-:Y:S04]  /*8540*/  FMNMX.FTZ R2, R244, R2, !PT ;  /* 0x00000002f4027209 */ /* 0x008fe80007810000 */
[----:B-1----:R-:W-:Y:S04]  /*8550*/  FMNMX.FTZ R0, R245, R2, !PT ;  /* 0x00000002f5007209 */ /* 0x002fe80007810000 */
[----:B----4-:R-:W-:Y:S02]  /*8560*/  FMNMX.FTZ R0, R103, R0, !PT ;  /* 0x0000000067007209 */ /* 0x010fe40007810000 */
[----:B------:R-:W-:Y:S02]  /*8570*/  MOV R50, R154 ;  /* 0x0000009a00327202 */ /* 0x000fe40000000f00 */
[----:B--2---:R-:W-:Y:S02]  /*8580*/  FMNMX.FTZ R100, R100, R3, !PT ;  /* 0x0000000364647209 */ /* 0x004fe40007810000 */
[----:B------:R-:W-:Y:S03]  /*8590*/  FMNMX.FTZ R0, R152, R0, !PT ;  /* 0x0000000098007209 */ /* 0x000fe60007810000 */
[----:B------:R-:W1:Y:S08]  /*85a0*/  SHFL.BFLY PT, R4, R100, 0x1, 0x1f ;  /* 0x0c201f0064047f89 */ /* 0x000e7000000e0000 */
[----:B------:R-:W2:Y:S01]  /*85b0*/  SHFL.BFLY PT, R2, R0, 0x2, 0x1f ;  /* 0x0c401f0000027f89 */ /* 0x000ea200000e0000 */
[----:B-1----:R-:W-:Y:S02]  /*85c0*/  FMNMX.FTZ R100, R100, R4, !PT ;  /* 0x0000000464647209 */ /* 0x002fe40007810000 */
[----:B------:R-:W-:Y:S03]  /*85d0*/  @P0 SHF.R.S32.HI R4, RZ, 0x1f, R250 ;  /* 0x0000001fff040819 */ /* 0x000fe600000114fa */
[----:B------:R-:W-:Y:S02]  /*85e0*/  FMUL.FTZ R153, R100, c[0x0][0x2d0] ;  /* 0x0000b40064997a20 */ /* 0x000fe40000410000 */
[----:B------:R-:W-:Y:S01]  /*85f0*/  @P0 IMAD R4, R4, c[0x0][0x1e0], RZ ;  /* 0x0000780004040a24 */ /* 0x000fe200078e02ff */
[----:B--2---:R-:W-:Y:S01]  /*8600*/  FMNMX.FTZ R0, R0, R2, !PT ;  /* 0x0000000200007209 */ /* 0x004fe20007810000 */
[----:B------:R-:W-:Y:S02]  /*8610*/  FFMA.FTZ R8, R165, c[0x0][0x2d0], -R153 ;  /* 0x0000b400a5087a23 */ /* 0x000fe40000010899 */
[----:B------:R-:W-:Y:S02]  /*8620*/  @P0 IMAD R4, R250, c[0x0][0x1e4], R4 ;  /* 0x00007900fa040a24 */ /* 0x000fe400078e0204 */
[----:B------:R1:W-:Y:S01]  /*8630*/  MUFU.EX2 R9, R8 ;  /* 0x0000000800097308 */ /* 0x0003e20000000800 */
[----:B------:R-:W2:Y:S01]  /*8640*/  SHFL.BFLY PT, R3, R0, 0x1, 0x1f ;  /* 0x0c201f0000037f89 */ /* 0x000ea200000e0000 */
[----:B------:R-:W-:Y:S01]  /*8650*/  FADD.FTZ R2, -R100, R101 ;  /* 0x0000006564027221 */ /* 0x000fe20000010100 */
[----:B------:R-:W-:Y:S02]  /*8660*/  @P0 IADD3 R7, R7, R4, RZ ;  /* 0x0000000407070210 */ /* 0x000fe40007ffe0ff */
[----:B------:R-:W-:Y:S05]  /*8670*/  @P0 MOV R4, R10 ;  /* 0x0000000a00040202 */ /* 0x000fea0000000f00 */
[----:B------:R-:W-:Y:S04]  /*8680*/  @P0 IMAD.WIDE.U32 R4, R6, 0x60, R4 ;  /* 0x0000006006040825 */ /* 0x000fe800078e0004 */
[----:B------:R-:W-:Y:S01]  /*8690*/  @P0 IMAD R6, R7, 0x60, RZ ;  /* 0x0000006007060824 */ /* 0x000fe200078e02ff */
[C---:B------:R-:W-:Y:S04]  /*86a0*/  @P0 SHF.L.U32 R7, R4.reuse, 0x1, RZ ;  /* 0x0000000104070819 */ /* 0x040fe800000006ff */
[----:B------:R-:W-:Y:S02]  /*86b0*/  @P0 IADD3 R6, R5, R6, RZ ;  /* 0x0000000605060210 */ /* 0x000fe40007ffe0ff */
[----:B------:R-:W-:Y:S02]  /*86c0*/  @P0 IADD3 R10, P2, R7, 0x80, RZ ;  /* 0x00000080070a0810 */ /* 0x000fe40007f5e0ff */
[----:B------:R-:W-:Y:S01]  /*86d0*/  @P0 SHF.L.U64.HI R6, R4, 0x1, R6 ;  /* 0x0000000104060819 */ /* 0x000fe20000010206 */
[----:B-1----:R-:W-:Y:S01]  /*86e0*/  FFMA.FTZ R8, R167, c[0x0][0x2d0], -R153 ;  /* 0x0000b400a7087a23 */ /* 0x002fe20000010899 */
[----:B--2---:R-:W-:Y:S01]  /*86f0*/  FMNMX.FTZ R3, R0, R3, !PT ;  /* 0x0000000300037209 */ /* 0x004fe20007810000 */
[----:B------:R-:W-:Y:S01]  /*8700*/  FMUL.FTZ R0, R2, c[0x0][0x2d0] ;  /* 0x0000b40002007a20 */ /* 0x000fe20000410000 */
[----:B------:R-:W-:Y:S01]  /*8710*/  @P0 IADD3 R4, P1, R7, c[0x0][0x1c8], RZ ;  /* 0x0000720007040a10 */ /* 0x000fe20007f3e0ff */
[----:B------:R1:W-:Y:S01]  /*8720*/  MUFU.EX2 R246, R8 ;  /* 0x0000000800f67308 */ /* 0x0003e20000000800 */
[----:B------:R-:W-:Y:S01]  /*8730*/  MOV R167, R35 ;  /* 0x0000002300a77202 */ /* 0x000fe20000000f00 */
[----:B------:R-:W-:Y:S01]  /*8740*/  FMUL.FTZ R101, R3, c[0x0][0x2d0] ;  /* 0x0000b40003657a20 */ /* 0x000fe20000410000 */
[----:B------:R-:W-:Y:S02]  /*8750*/  @P0 IADD3.X R5, R6, c[0x0][0x1cc], RZ, P1, !PT ;  /* 0x0000730006050a10 */ /* 0x000fe40000ffe4ff */
[----:B------:R-:W-:Y:S01]  /*8760*/  @P0 IADD3 R10, P1, R10, c[0x0][0x1c8], RZ ;  /* 0x000072000a0a0a10 */ /* 0x000fe20007f3e0ff */
[----:B------:R-:W-:Y:S02]  /*8770*/  FFMA.FTZ R103, R103, c[0x0][0x2d0], -R101 ;  /* 0x0000b40067677a23 */ /* 0x000fe40000010865 */
[----:B------:R2:W-:Y:S01]  /*8780*/  @P0 LDGSTS.E.BYPASS.LTC128B.128 [R249+0xc100], [R4.64], !P6 ;  /* 0x0c10000004f90fae */ /* 0x0005e2000f101d48 */
[----:B------:R-:W-:Y:S01]  /*8790*/  @P0 IADD3.X R11, RZ, c[0x0][0x1cc], R6, P1, P2 ;  /* 0x00007300ff0b0a10 */ /* 0x000fe20000fe4406 */
[----:B------:R3:W4:Y:S06]  /*87a0*/  MUFU.EX2 R2, R0 ;  /* 0x0000000000027308 */ /* 0x00072c0000000800 */
[----:B------:R2:W-:Y:S04]  /*87b0*/  @P0 LDGSTS.E.BYPASS.LTC128B.128 [R249+0xf100], [R10.64], !P5 ;  /* 0x0f1000000af90fae */ /* 0x0005e8000e901d48 */
[----:B------:R-:W-:Y:S01]  /*87c0*/  MUFU.EX2 R103, R103 ;  /* 0x0000006700677308 */ /* 0x000fe20000000800 */
[----:B-1----:R-:W-:Y:S01]  /*87d0*/  FFMA.FTZ R8, R166, c[0x0][0x2d0], -R153 ;  /* 0x0000b400a6087a23 */ /* 0x002fe20000010899 */
[----:B------:R-:W-:Y:S08]  /*87e0*/  MOV R166, R18 ;  /* 0x0000001200a67202 */ /* 0x000ff00000000f00 */
[----:B------:R1:W-:Y:S01]  /*87f0*/  MUFU.EX2 R248, R8 ;  /* 0x0000000800f87308 */ /* 0x0003e20000000800 */
[----:B---3--:R-:W-:Y:S01]  /*8800*/  FADD.FTZ R0, -R3, R102 ;  /* 0x0000006603007221 */ /* 0x008fe20000010100 */
[----:B------:R-:W-:Y:S01]  /*8810*/  MOV R102, R247 ;  /* 0x000000f700667202 */ /* 0x000fe20000000f00 */
[----:B----4-:R-:W-:Y:S01]  /*8820*/  FMUL.FTZ R16, R2, R116 ;  /* 0x0000007402107220 */ /* 0x010fe20000410000 */
[----:B------:R-:W-:Y:S01]  /*8830*/  MOV R116, R17 ;  /* 0x0000001100747202 */ /* 0x000fe20000000f00 */
[----:B------:R-:W-:Y:S02]  /*8840*/  FMUL.FTZ R0, R0, c[0x0][0x2d0] ;  /* 0x0000b40000007a20 */ /* 0x000fe40000410000 */
[C---:B------:R-:W-:Y:S01]  /*8850*/  FMUL.FTZ R17, R2.reuse, R117 ;  /* 0x0000007502117220 */ /* 0x040fe20000410000 */
[----:B------:R-:W-:Y:S01]  /*8860*/  MOV R117, R45 ;  /* 0x0000002d00757202 */ /* 0x000fe20000000f00 */
[C---:B------:R-:W-:Y:S02]  /*8870*/  FMUL.FTZ R52, R2.reuse, R52 ;  /* 0x0000003402347220 */ /* 0x040fe40000410000 */
[----:B--2---:R-:W-:Y:S01]  /*8880*/  FFMA.FTZ R10, R171, c[0x0][0x2d0], -R101 ;  /* 0x0000b400ab0a7a23 */ /* 0x004fe20000010865 */
[----:B------:R-:W2:Y:S01]  /*8890*/  MUFU.EX2 R0, R0 ;  /* 0x0000000000007308 */ /* 0x000ea20000000800 */
[----:B------:R-:W-:Y:S01]  /*88a0*/  MOV R171, R33 ;  /* 0x0000002100ab7202 */ /* 0x000fe20000000f00 */
[C---:B------:R-:W-:Y:S02]  /*88b0*/  FMUL.FTZ R33, R2.reuse, R133 ;  /* 0x0000008502217220 */ /* 0x040fe40000410000 */
[C---:B------:R-:W-:Y:S02]  /*88c0*/  FMUL.FTZ R53, R2.reuse, R53 ;  /* 0x0000003502357220 */ /* 0x040fe40000410000 */
[C---:B------:R-:W-:Y:S02]  /*88d0*/  FMUL.FTZ R56, R2.reuse, R56 ;  /* 0x0000003802387220 */ /* 0x040fe40000410000 */
[----:B------:R-:W-:Y:S02]  /*88e0*/  FMUL.FTZ R57, R2, R57 ;  /* 0x0000003902397220 */ /* 0x000fe40000410000 */
[----:B-1----:R-:W-:Y:S01]  /*88f0*/  FFMA.FTZ R8, R164, c[0x0][0x2d0], -R153 ;  /* 0x0000b400a4087a23 */ /* 0x002fe20000010899 */
[----:B------:R-:W-:Y:S01]  /*8900*/  MOV R164, R9 ;  /* 0x0000000900a47202 */ /* 0x000fe20000000f00 */
[----:B------:R-:W-:Y:S01]  /*8910*/  FFMA.FTZ R9, R170, c[0x0][0x2d0], -R101 ;  /* 0x0000b400aa097a23 */ /* 0x000fe20000010865 */
[----:B------:R1:W-:Y:S01]  /*8920*/  MUFU.EX2 R247, R10 ;  /* 0x0000000a00f77308 */ /* 0x0003e20000000800 */
[----:B------:R-:W-:Y:S01]  /*8930*/  MOV R170, R32 ;  /* 0x0000002000aa7202 */ /* 0x000fe20000000f00 */
[C---:B------:R-:W-:Y:S02]  /*8940*/  FMUL.FTZ R32, R2.reuse, R132 ;  /* 0x0000008402207220 */ /* 0x040fe40000410000 */
[C---:B------:R-:W-:Y:S02]  /*8950*/  FMUL.FTZ R60, R2.reuse, R60 ;  /* 0x0000003c023c7220 */ /* 0x040fe40000410000 */
[C---:B------:R-:W-:Y:S02]  /*8960*/  FMUL.FTZ R61, R2.reuse, R61 ;  /* 0x0000003d023d7220 */ /* 0x040fe40000410000 */
[----:B------:R-:W-:Y:S02]  /*8970*/  FMUL.FTZ R64, R2, R64 ;  /* 0x0000004002407220 */ /* 0x000fe40000410000 */
[----:B------:R3:W-:Y:S01]  /*8980*/  MUFU.EX2 R231, R8 ;  /* 0x0000000800e77308 */ /* 0x0007e20000000800 */
[C---:B--2---:R-:W-:Y:S02]  /*8990*/  FMUL.FTZ R11, R0.reuse, R111 ;  /* 0x0000006f000b7220 */ /* 0x044fe40000410000 */
[C---:B------:R-:W-:Y:S01]  /*89a0*/  FMUL.FTZ R18, R0.reuse, R118 ;  /* 0x0000007600127220 */ /* 0x040fe20000410000 */
[----:B------:R-:W-:Y:S01]  /*89b0*/  MOV R118, R19 ;  /* 0x0000001300767202 */ /* 0x000fe20000000f00 */
[C---:B------:R-:W-:Y:S01]  /*89c0*/  FMUL.FTZ R19, R0.reuse, R119 ;  /* 0x0000007700137220 */ /* 0x040fe20000410000 */
[----:B------:R-:W-:Y:S01]  /*89d0*/  MOV R119, R34 ;  /* 0x0000002200777202 */ /* 0x000fe20000000f00 */
[C---:B------:R-:W-:Y:S01]  /*89e0*/  FMUL.FTZ R34, R0.reuse, R134 ;  /* 0x0000008600227220 */ /* 0x040fe20000410000 */
[----:B------:R-:W-:Y:S01]  /*89f0*/  MOV R134, R50 ;  /* 0x0000003200867202 */ /* 0x000fe20000000f00 */
[C---:B------:R-:W-:Y:S01]  /*8a00*/  FMUL.FTZ R35, R0.reuse, R135 ;  /* 0x0000008700237220 */ /* 0x040fe20000410000 */
[----:B------:R2:W4:Y:S01]  /*8a10*/  MUFU.EX2 R154, R9 ;  /* 0x00000009009a7308 */ /* 0x0005220000000800 */
[----:B------:R-:W-:Y:S01]  /*8a20*/  FMUL.FTZ R50, R0, R150 ;  /* 0x0000009600327220 */ /* 0x000fe20000410000 */
[----:B------:R-:W-:Y:S01]  /*8a30*/  MOV R135, R49 ;  /* 0x0000003100877202 */ /* 0x000fe20000000f00 */
[----:B------:R-:W-:Y:S02]  /*8a40*/  FMUL.FTZ R49, R2, R149 ;  /* 0x0000009502317220 */ /* 0x000fe40000410000 */
[C---:B-1----:R-:W-:Y:S02]  /*8a50*/  FMUL.FTZ R10, R0.reuse, R110 ;  /* 0x0000006e000a7220 */ /* 0x042fe40000410000 */
[C---:B------:R-:W-:Y:S02]  /*8a60*/  FMUL.FTZ R54, R0.reuse, R54 ;  /* 0x0000003600367220 */ /* 0x040fe40000410000 */
[C---:B------:R-:W-:Y:S02]  /*8a70*/  FMUL.FTZ R55, R0.reuse, R55 ;  /* 0x0000003700377220 */ /* 0x040fe40000410000 */
[C---:B------:R-:W-:Y:S02]  /*8a80*/  FMUL.FTZ R58, R0.reuse, R58 ;  /* 0x0000003a003a7220 */ /* 0x040fe40000410000 */
[C---:B------:R-:W-:Y:S01]  /*8a90*/  FMUL.FTZ R59, R0.reuse, R59 ;  /* 0x0000003b003b7220 */ /* 0x040fe20000410000 */
[----:B---3--:R-:W-:Y:S01]  /*8aa0*/  @P0 IADD3 R8, P3, R7, 0x100, RZ ;  /* 0x0000010007080810 */ /* 0x008fe20007f7e0ff */
[----:B------:R-:W-:Y:S01]  /*8ab0*/  FMUL.FTZ R62, R0, R62 ;  /* 0x0000003e003e7220 */ /* 0x000fe20000410000 */
[----:B------:R-:W-:Y:S01]  /*8ac0*/  @P0 SHF.L.U32 R7, R12, 0x6, RZ ;  /* 0x000000060c070819 */ /* 0x000fe200000006ff */
[----:B------:R-:W-:Y:S01]  /*8ad0*/  FMUL.FTZ R63, R0, R63 ;  /* 0x0000003f003f7220 */ /* 0x000fe20000410000 */
[----:B------:R-:W-:Y:S01]  /*8ae0*/  @P0 IADD3 R8, P2, R8, c[0x0][0x1c8], RZ ;  /* 0x0000720008080a10 */ /* 0x000fe20007f5e0ff */
[----:B------:R-:W-:Y:S01]  /*8af0*/  FMUL.FTZ R65, R2, R65 ;  /* 0x0000004102417220 */ /* 0x000fe20000410000 */
[----:B------:R-:W-:Y:S01]  /*8b00*/  @P0 SHF.L.U64.HI R12, R12, 0x6, R13 ;  /* 0x000000060c0c0819 */ /* 0x000fe2000001020d */
[----:B------:R-:W-:Y:S01]  /*8b10*/  FMUL.FTZ R66, R0, R66 ;  /* 0x0000004200427220 */ /* 0x000fe20000410000 */
[----:B------:R-:W-:Y:S01]  /*8b20*/  @P0 IADD3 R4, P1, R4, R7, RZ ;  /* 0x0000000704040210 */ /* 0x000fe20007f3e0ff */
[----:B------:R-:W-:Y:S01]  /*8b30*/  FMUL.FTZ R67, R0, R67 ;  /* 0x0000004300437220 */ /* 0x000fe20000410000 */
[----:B--2---:R-:W-:Y:S01]  /*8b40*/  @P0 IADD3.X R9, RZ, c[0x0][0x1cc], R6, P2, P3 ;  /* 0x00007300ff090a10 */ /* 0x004fe200017e6406 */
[C---:B------:R-:W-:Y:S01]  /*8b50*/  FMUL.FTZ R68, R2.reuse, R68 ;  /* 0x0000004402447220 */ /* 0x040fe20000410000 */
[----:B------:R-:W-:Y:S01]  /*8b60*/  @P0 IADD3.X R5, R5, R12, RZ, P1, !PT ;  /* 0x0000000c05050210 */ /* 0x000fe20000ffe4ff */
[----:B------:R-:W-:Y:S01]  /*8b70*/  FMUL.FTZ R69, R2, R69 ;  /* 0x0000004502457220 */ /* 0x000fe20000410000 */
[----:B------:R-:W-:Y:S01]  /*8b80*/  @P0 IADD3 R6, P2, R7, R4, RZ ;  /* 0x0000000407060210 */ /* 0x000fe20007f5e0ff */
[----:B------:R1:W-:Y:S01]  /*8b90*/  @P0 LDGSTS.E.BYPASS.LTC128B.128 [R249+0x12100], [R8.64], !P4 ;  /* 0x1210000008f90fae */ /* 0x0003e2000e101d48 */
[----:B------:R-:W-:Y:S02]  /*8ba0*/  FMUL.FTZ R70, R0, R70 ;  /* 0x0000004600467220 */ /* 0x000fe40000410000 */
[----:B------:R-:W-:Y:S01]  /*8bb0*/  @P0 IADD3.X R7, R12, R5, RZ, P2, !PT ;  /* 0x000000050c070210 */ /* 0x000fe200017fe4ff */
[----:B------:R-:W-:Y:S02]  /*8bc0*/  FMUL.FTZ R71, R0, R71 ;  /* 0x0000004700477220 */ /* 0x000fe40000410000 */
[C---:B------:R-:W-:Y:S02]  /*8bd0*/  FMUL.FTZ R72, R2.reuse, R72 ;  /* 0x0000004802487220 */ /* 0x040fe40000410000 */
[----:B------:R2:W-:Y:S01]  /*8be0*/  @P0 LDGSTS.E.BYPASS.LTC128B.128 [R249+0xd100], [R4.64], !P6 ;  /* 0x0d10000004f90fae */ /* 0x0005e2000f101d48 */
[----:B------:R-:W-:Y:S02]  /*8bf0*/  FMUL.FTZ R73, R2, R73 ;  /* 0x0000004902497220 */ /* 0x000fe40000410000 */
[C---:B------:R-:W-:Y:S02]  /*8c00*/  FMUL.FTZ R74, R0.reuse, R74 ;  /* 0x0000004a004a7220 */ /* 0x040fe40000410000 */
[----:B------:R-:W-:Y:S02]  /*8c10*/  FMUL.FTZ R75, R0, R75 ;  /* 0x0000004b004b7220 */ /* 0x000fe40000410000 */
[C---:B------:R-:W-:Y:S01]  /*8c20*/  FMUL.FTZ R76, R2.reuse, R76 ;  /* 0x0000004c024c7220 */ /* 0x040fe20000410000 */
[----:B------:R2:W-:Y:S01]  /*8c30*/  @P0 LDGSTS.E.BYPASS.LTC128B.128 [R249+0x10100], [R4.64+0x80], !P5 ;  /* 0x1010008004f90fae */ /* 0x0005e2000e901d48 */
[----:B------:R-:W-:Y:S02]  /*8c40*/  FMUL.FTZ R77, R2, R77 ;  /* 0x0000004d024d7220 */ /* 0x000fe40000410000 */
[C---:B------:R-:W-:Y:S02]  /*8c50*/  FMUL.FTZ R78, R0.reuse, R78 ;  /* 0x0000004e004e7220 */ /* 0x040fe40000410000 */
[----:B------:R-:W-:Y:S02]  /*8c60*/  FMUL.FTZ R79, R0, R79 ;  /* 0x0000004f004f7220 */ /* 0x000fe40000410000 */
[C---:B------:R-:W-:Y:S01]  /*8c70*/  FMUL.FTZ R80, R2.reuse, R80 ;  /* 0x0000005002507220 */ /* 0x040fe20000410000 */
[----:B------:R2:W-:Y:S01]  /*8c80*/  @P0 LDGSTS.E.BYPASS.LTC128B.128 [R249+0x13100], [R4.64+0x100], !P4 ;  /* 0x1310010004f90fae */ /* 0x0005e2000e101d48 */
[C---:B------:R-:W-:Y:S02]  /*8c90*/  FMUL.FTZ R81, R2.reuse, R81 ;  /* 0x0000005102517220 */ /* 0x040fe40000410000 */
[C---:B-1----:R-:W-:Y:S02]  /*8ca0*/  FMUL.FTZ R8, R2.reuse, R108 ;  /* 0x0000006c02087220 */ /* 0x042fe40000410000 */
[----:B------:R-:W-:Y:S02]  /*8cb0*/  FMUL.FTZ R9, R2, R109 ;  /* 0x0000006d02097220 */ /* 0x000fe40000410000 */
[C---:B------:R-:W-:Y:S01]  /*8cc0*/  FMUL.FTZ R82, R0.reuse, R82 ;  /* 0x0000005200527220 */ /* 0x040fe20000410000 */
        /* <DEDUP_REMOVED lines=11> */
[----:B------:R-:W-:Y:S02]  /*8d80*/  FMUL.FTZ R91, R0, R91 ;  /* 0x0000005b005b7220 */ /* 0x000fe40000410000 */
[--C-:B--2---:R-:W-:Y:S01]  /*8d90*/  FFMA.FTZ R4, R168, c[0x0][0x2d0], -R101.reuse ;  /* 0x0000b400a8047a23 */ /* 0x104fe20000010865 */
[----:B------:R-:W-:Y:S01]  /*8da0*/  MOV R168, R40 ;  /* 0x0000002800a87202 */ /* 0x000fe20000000f00 */
[C---:B------:R-:W-:Y:S01]  /*8db0*/  FMUL.FTZ R5, R2.reuse, R105 ;  /* 0x0000006902057220 */ /* 0x040fe20000410000 */
[----:B----4-:R-:W-:Y:S01]  /*8dc0*/  F2FP.PACK_AB R105, R247, R154 ;  /* 0x0000009af769723e */ /* 0x010fe200000000ff */
[----:B------:R2:W-:Y:S01]  /*8dd0*/  MUFU.EX2 R155, R4 ;  /* 0x00000004009b7308 */ /* 0x0005e20000000800 */
[----:B------:R-:W3:Y:S01]  /*8de0*/  LDSM.16.MT88.4 R12, [R225+0x100] ;  /* 0x00010000e10c783b */ /* 0x000ee20000004200 */
[C---:B------:R-:W-:Y:S02]  /*8df0*/  FMUL.FTZ R40, R2.reuse, R140 ;  /* 0x0000008c02287220 */ /* 0x040fe40000410000 */
[C---:B------:R-:W-:Y:S02]  /*8e00*/  FMUL.FTZ R92, R2.reuse, R92 ;  /* 0x0000005c025c7220 */ /* 0x040fe40000410000 */
[----:B------:R-:W-:Y:S02]  /*8e10*/  FMUL.FTZ R93, R2, R93 ;  /* 0x0000005d025d7220 */ /* 0x000fe40000410000 */
[C---:B------:R-:W-:Y:S01]  /*8e20*/  FMUL.FTZ R94, R0.reuse, R94 ;  /* 0x0000005e005e7220 */ /* 0x040fe20000410000 */
[----:B------:R-:W4:Y:S01]  /*8e30*/  LDSM.16.MT88.4 R20, [R226+0x100] ;  /* 0x00010000e214783b */ /* 0x000f220000004200 */
[----:B------:R-:W-:Y:S02]  /*8e40*/  FMUL.FTZ R95, R0, R95 ;  /* 0x0000005f005f7220 */ /* 0x000fe40000410000 */
[C---:B------:R-:W-:Y:S02]  /*8e50*/  FMUL.FTZ R96, R2.reuse, R96 ;  /* 0x0000006002607220 */ /* 0x040fe40000410000 */
[----:B------:R-:W-:Y:S02]  /*8e60*/  FMUL.FTZ R97, R2, R97 ;  /* 0x0000006102617220 */ /* 0x000fe40000410000 */
[C---:B------:R-:W-:Y:S01]  /*8e70*/  FMUL.FTZ R98, R0.reuse, R98 ;  /* 0x0000006200627220 */ /* 0x040fe20000410000 */
[----:B------:R-:W3:Y:S01]  /*8e80*/  LDSM.16.MT88.4 R28, [R229+0x100] ;  /* 0x00010000e51c783b */ /* 0x000ee20000004200 */
[C---:B------:R-:W-:Y:S02]  /*8e90*/  FMUL.FTZ R99, R0.reuse, R99 ;  /* 0x0000006300637220 */ /* 0x040fe40000410000 */
[C---:B-1----:R-:W-:Y:S01]  /*8ea0*/  FMUL.FTZ R6, R0.reuse, R106 ;  /* 0x0000006a00067220 */ /* 0x042fe20000410000 */
[----:B------:R-:W-:Y:S01]  /*8eb0*/  F2FP.PACK_AB R106, R231, R248 ;  /* 0x000000f8e76a723e */ /* 0x000fe200000000ff */
[----:B------:R-:W-:Y:S02]  /*8ec0*/  FMUL.FTZ R7, R0, R107 ;  /* 0x0000006b00077220 */ /* 0x000fe40000410000 */
[----:B--2---:R-:W-:Y:S01]  /*8ed0*/  FFMA.FTZ R4, R169, c[0x0][0x2d0], -R101 ;  /* 0x0000b400a9047a23 */ /* 0x004fe20000010865 */
[----:B------:R-:W1:Y:S01]  /*8ee0*/  LDSM.16.MT88.4 R36, [R228+0x100] ;  /* 0x00010000e424783b */ /* 0x000e620000004200 */
[----:B------:R-:W-:Y:S01]  /*8ef0*/  MOV R169, R44 ;  /* 0x0000002c00a97202 */ /* 0x000fe20000000f00 */
[--C-:B------:R-:W-:Y:S01]  /*8f00*/  FFMA.FTZ R171, R171, c[0x0][0x2d0], -R153.reuse ;  /* 0x0000b400abab7a23 */ /* 0x100fe20000010899 */
[----:B------:R2:W2:Y:S05]  /*8f10*/  MUFU.EX2 R165, R4 ;  /* 0x0000000400a57308 */ /* 0x0004aa0000000800 */
[----:B------:R-:W1:Y:S05]  /*8f20*/  LDSM.16.MT88.4 R44, [R225+0x3100] ;  /* 0x00310000e12c783b */ /* 0x000e6a0000004200 */
[----:B------:R-:W-:Y:S03]  /*8f30*/  MUFU.EX2 R171, R171 ;  /* 0x000000ab00ab7308 */ /* 0x000fe60000000800 */
[----:B------:R-:W1:Y:S08]  /*8f40*/  LDSM.16.MT88.4 R108, [R226+0x3100] ;  /* 0x00310000e26c783b */ /* 0x000e700000004200 */
[----:B------:R-:W0:Y:S01]  /*8f50*/  LDGDEPBAR ;  /* 0x00000000000079af */ /* 0x000e220000000000 */
[----:B--2---:R-:W-:Y:S01]  /*8f60*/  FMUL.FTZ R4, R2, R104 ;  /* 0x0000006802047220 */ /* 0x004fe20000410000 */
[----:B------:R-:W-:Y:S02]  /*8f70*/  F2FP.PACK_AB R104, R246, R164 ;  /* 0x000000a4f668723e */ /* 0x000fe400000000ff */
[----:B------:R-:W-:Y:S07]  /*8f80*/  F2FP.PACK_AB R107, R165, R155 ;  /* 0x0000009ba56b723e */ /* 0x000fee00000000ff */
[C---:B---3--:R-:W-:Y:S07]  /*8f90*/  HMMA.16816.F32 R4, R104.reuse, R12, R4 ;  /* 0x0000000c6804723c */ /* 0x048fee0000001804 */
[C---:B------:R-:W-:Y:S01]  /*8fa0*/  FMUL.FTZ R12, R2.reuse, R112 ;  /* 0x00000070020c7220 */ /* 0x040fe20000410000 */
[C---:B------:R-:W-:Y:S04]  /*8fb0*/  HMMA.16816.F32 R8, R104.reuse, R14, R8 ;  /* 0x0000000e6808723c */ /* 0x040fe80000001808 */
[----:B------:R-:W-:Y:S03]  /*8fc0*/  FMUL.FTZ R13, R2, R113 ;  /* 0x00000071020d7220 */ /* 0x000fe60000410000 */
[C---:B------:R-:W-:Y:S02]  /*8fd0*/  FMUL.FTZ R14, R0.reuse, R114 ;  /* 0x00000072000e7220 */ /* 0x040fe40000410000 */
[----:B------:R-:W-:Y:S02]  /*8fe0*/  FMUL.FTZ R15, R0, R115 ;  /* 0x00000073000f7220 */ /* 0x000fe40000410000 */
[----:B------:R-:W2:Y:S05]  /*8ff0*/  LDSM.16.MT88.4 R112, [R229+0x3100] ;  /* 0x00310000e570783b */ /* 0x000eaa0000004200 */
[C---:B----4-:R-:W-:Y:S07]  /*9000*/  HMMA.16816.F32 R12, R104.reuse, R20, R12 ;  /* 0x00000014680c723c */ /* 0x050fee000000180c */
[C---:B------:R-:W-:Y:S01]  /*9010*/  FMUL.FTZ R20, R2.reuse, R120 ;  /* 0x0000007802147220 */ /* 0x040fe20000410000 */
[C---:B------:R-:W-:Y:S04]  /*9020*/  HMMA.16816.F32 R16, R104.reuse, R22, R16 ;  /* 0x000000166810723c */ /* 0x040fe80000001810 */
[----:B------:R-:W-:Y:S01]  /*9030*/  FMUL.FTZ R21, R2, R121 ;  /* 0x0000007902157220 */ /* 0x000fe20000410000 */
[----:B------:R-:W-:Y:S01]  /*9040*/  MOV R120, R27 ;  /* 0x0000001b00787202 */ /* 0x000fe20000000f00 */
[C---:B------:R-:W-:Y:S01]  /*9050*/  FMUL.FTZ R27, R0.reuse, R127 ;  /* 0x0000007f001b7220 */ /* 0x040fe20000410000 */
[----:B------:R-:W-:Y:S01]  /*9060*/  MOV R121, R26 ;  /* 0x0000001a00797202 */ /* 0x000fe20000000f00 */
[C---:B------:R-:W-:Y:S01]  /*9070*/  FMUL.FTZ R22, R0.reuse, R122 ;  /* 0x0000007a00167220 */ /* 0x040fe20000410000 */
[----:B------:R-:W-:Y:S03]  /*9080*/  MOV R122, R25 ;  /* 0x00000019007a7202 */ /* 0x000fe60000000f00 */
[----:B------:R-:W-:Y:S01]  /*9090*/  FMUL.FTZ R23, R0, R123 ;  /* 0x0000007b00177220 */ /* 0x000fe20000410000 */
[----:B------:R-:W-:Y:S01]  /*90a0*/  MOV R127, R122 ;  /* 0x0000007a007f7202 */ /* 0x000fe20000000f00 */
[----:B------:R-:W-:Y:S01]  /*90b0*/  FMUL.FTZ R25, R2, R125 ;  /* 0x0000007d02197220 */ /* 0x000fe20000410000 */
[----:B------:R-:W-:Y:S01]  /*90c0*/  MOV R125, R102 ;  /* 0x00000066007d7202 */ /* 0x000fe20000000f00 */
[----:B------:R-:W-:Y:S01]  /*90d0*/  FMUL.FTZ R26, R0, R126 ;  /* 0x0000007e001a7220 */ /* 0x000fe20000410000 */
[----:B------:R-:W-:Y:S01]  /*90e0*/  MOV R122, R117 ;  /* 0x00000075007a7202 */ /* 0x000fe20000000f00 */
[--C-:B------:R-:W-:Y:S01]  /*90f0*/  FFMA.FTZ R102, R172, c[0x0][0x2d0], -R153.reuse ;  /* 0x0000b400ac667a23 */ /* 0x100fe20000010899 */
[C---:B------:R-:W-:Y:S03]  /*9100*/  HMMA.16816.F32 R20, R104.reuse, R28, R20 ;  /* 0x0000001c6814723c */ /* 0x040fe60000001814 */
[----:B------:R-:W-:Y:S01]  /*9110*/  MOV R123, R24 ;  /* 0x00000018007b7202 */ /* 0x000fe20000000f00 */
[----:B------:R-:W-:Y:S01]  /*9120*/  FMUL.FTZ R24, R2, R124 ;  /* 0x0000007c02187220 */ /* 0x000fe20000410000 */
[----:B------:R-:W-:Y:S01]  /*9130*/  MOV R124, R51 ;  /* 0x00000033007c7202 */ /* 0x000fe20000000f00 */
[----:B------:R-:W-:Y:S01]  /*9140*/  FMUL.FTZ R51, R0, R151 ;  /* 0x0000009700337220 */ /* 0x000fe20000410000 */
[----:B------:R-:W-:Y:S01]  /*9150*/  MOV R140, R123 ;  /* 0x0000007b008c7202 */ /* 0x000fe20000000f00 */
[C---:B------:R-:W-:Y:S01]  /*9160*/  FMUL.FTZ R28, R2.reuse, R128 ;  /* 0x00000080021c7220 */ /* 0x040fe20000410000 */
[----:B------:R-:W-:Y:S02]  /*9170*/  MOV R123, R116 ;  /* 0x00000074007b7202 */ /* 0x000fe40000000f00 */
[C---:B------:R-:W-:Y:S03]  /*9180*/  HMMA.16816.F32 R24, R104.reuse, R30, R24 ;  /* 0x0000001e6818723c */ /* 0x040fe60000001818 */
[----:B------:R-:W-:Y:S01]  /*9190*/  FMUL.FTZ R29, R2, R129 ;  /* 0x00000081021d7220 */ /* 0x000fe20000410000 */
[----:B------:R-:W-:Y:S01]  /*91a0*/  MOV R129, R42 ;  /* 0x0000002a00817202 */ /* 0x000fe20000000f00 */
[C---:B------:R-:W-:Y:S01]  /*91b0*/  FMUL.FTZ R42, R0.reuse, R142 ;  /* 0x0000008e002a7220 */ /* 0x040fe20000410000 */
[----:B------:R-:W-:Y:S01]  /*91c0*/  MOV R142, R43 ;  /* 0x0000002b008e7202 */ /* 0x000fe20000000f00 */
[C---:B------:R-:W-:Y:S01]  /*91d0*/  FMUL.FTZ R30, R0.reuse, R130 ;  /* 0x00000082001e7220 */ /* 0x040fe20000410000 */
[----:B------:R-:W-:Y:S01]  /*91e0*/  MOV R128, R41 ;  /* 0x0000002900807202 */ /* 0x000fe20000000f00 */
[----:B------:R3:W-:Y:S03]  /*91f0*/  MUFU.EX2 R130, R102 ;  /* 0x0000006600827308 */ /* 0x0007e60000000800 */
[----:B------:R-:W-:Y:S01]  /*9200*/  FMUL.FTZ R31, R0, R131 ;  /* 0x00000083001f7220 */ /* 0x000fe20000410000 */
[----:B------:R-:W-:Y:S01]  /*9210*/  MOV R133, R121 ;  /* 0x0000007900857202 */ /* 0x000fe20000000f00 */
[----:B------:R-:W-:Y:S01]  /*9220*/  FMUL.FTZ R41, R2, R141 ;  /* 0x0000008d02297220 */ /* 0x000fe20000410000 */
[----:B------:R-:W-:Y:S01]  /*9230*/  MOV R121, R118 ;  /* 0x0000007600797202 */ /* 0x000fe20000000f00 */
[----:B------:R-:W-:Y:S01]  /*9240*/  FMUL.FTZ R43, R0, R143 ;  /* 0x0000008f002b7220 */ /* 0x000fe20000410000 */
[----:B------:R-:W-:Y:S01]  /*9250*/  MOV R143, R48 ;  /* 0x00000030008f7202 */ /* 0x000fe20000000f00 */
[C---:B------:R-:W-:Y:S01]  /*9260*/  FMUL.FTZ R48, R2.reuse, R148 ;  /* 0x0000009402307220 */ /* 0x040fe20000410000 */
[C---:B-1----:R-:W-:Y:S01]  /*9270*/  HMMA.16816.F32 R28, R104.reuse, R36, R28 ;  /* 0x00000024681c723c */ /* 0x042fe2000000181c */
[----:B------:R-:W-:Y:S02]  /*9280*/  LDSM.16.MT88.4 R148, [R226+0x5900] ;  /* 0x00590000e294783b */ /* 0x000fe40000004200 */
[----:B------:R-:W-:Y:S02]  /*9290*/  MOV R126, R120 ;  /* 0x00000078007e7202 */ /* 0x000fe40000000f00 */
[----:B------:R-:W-:Y:S02]  /*92a0*/  MOV R120, R119 ;  /* 0x0000007700787202 */ /* 0x000fe40000000f00 */
[C---:B------:R-:W-:Y:S01]  /*92b0*/  FMUL.FTZ R37, R2.reuse, R137 ;  /* 0x0000008902257220 */ /* 0x040fe20000410000 */
[C---:B------:R-:W-:Y:S01]  /*92c0*/  HMMA.16816.F32 R32, R104.reuse, R38, R32 ;  /* 0x000000266820723c */ /* 0x040fe20000001820 */
[----:B------:R-:W1:Y:S03]  /*92d0*/  LDSM.16.MT88.4 R116, [R228+0x3100] ;  /* 0x00310000e474783b */ /* 0x000e660000004200 */
[----:B------:R-:W-:Y:S02]  /*92e0*/  FMUL.FTZ R36, R2, R136 ;  /* 0x0000008802247220 */ /* 0x000fe40000410000 */
[--C-:B---3--:R-:W-:Y:S02]  /*92f0*/  FFMA.FTZ R102, R173, c[0x0][0x2d0], -R153.reuse ;  /* 0x0000b400ad667a23 */ /* 0x108fe40000010899 */
[C---:B------:R-:W-:Y:S02]  /*9300*/  FMUL.FTZ R38, R0.reuse, R138 ;  /* 0x0000008a00267220 */ /* 0x040fe40000410000 */
[----:B------:R3:W-:Y:S02]  /*9310*/  MUFU.EX2 R137, R102 ;  /* 0x0000006600897308 */ /* 0x0007e40000000800 */
[----:B------:R-:W-:Y:S07]  /*9320*/  FMUL.FTZ R39, R0, R139 ;  /* 0x0000008b00277220 */ /* 0x000fee0000410000 */
[C---:B------:R-:W-:Y:S07]  /*9330*/  HMMA.16816.F32 R36, R104.reuse, R44, R36 ;  /* 0x0000002c6824723c */ /* 0x040fee0000001824 */
[C---:B------:R-:W-:Y:S01]  /*9340*/  FMUL.FTZ R45, R2.reuse, R145 ;  /* 0x00000091022d7220 */ /* 0x040fe20000410000 */
[C---:B------:R-:W-:Y:S04]  /*9350*/  HMMA.16816.F32 R40, R104.reuse, R46, R40 ;  /* 0x0000002e6828723c */ /* 0x040fe80000001828 */
[----:B------:R-:W-:Y:S02]  /*9360*/  FMUL.FTZ R44, R2, R144 ;  /* 0x00000090022c7220 */ /* 0x000fe40000410000 */
[--C-:B---3--:R-:W-:Y:S02]  /*9370*/  FFMA.FTZ R102, R174, c[0x0][0x2d0], -R153.reuse ;  /* 0x0000b400ae667a23 */ /* 0x108fe40000010899 */
[C---:B------:R-:W-:Y:S02]  /*9380*/  FMUL.FTZ R46, R0.reuse, R146 ;  /* 0x00000092002e7220 */ /* 0x040fe40000410000 */
[----:B------:R3:W-:Y:S02]  /*9390*/  MUFU.EX2 R145, R102 ;  /* 0x0000006600917308 */ /* 0x0007e40000000800 */
[----:B------:R-:W-:Y:S07]  /*93a0*/  FMUL.FTZ R47, R0, R147 ;  /* 0x00000093002f7220 */ /* 0x000fee0000410000 */
[C---:B------:R-:W-:Y:S08]  /*93b0*/  HMMA.16816.F32 R44, R104.reuse, R108, R44 ;  /* 0x0000006c682c723c */ /* 0x040ff0000000182c */
[C---:B------:R-:W-:Y:S01]  /*93c0*/  HMMA.16816.F32 R48, R104.reuse, R110, R48 ;  /* 0x0000006e6830723c */ /* 0x040fe20000001830 */
[----:B------:R-:W4:Y:S07]  /*93d0*/  LDSM.16.MT88.4 R108, [R225+0x6100] ;  /* 0x00610000e16c783b */ /* 0x000f2e0000004200 */
[C---:B--2---:R-:W-:Y:S04]  /*93e0*/  HMMA.16816.F32 R52, R104.reuse, R112, R52 ;  /* 0x000000706834723c */ /* 0x044fe80000001834 */
[----:B---3--:R-:W-:Y:S04]  /*93f0*/  FFMA.FTZ R102, R175, c[0x0][0x2d0], -R153 ;  /* 0x0000b400af667a23 */ /* 0x008fe80000010899 */
[C---:B------:R-:W-:Y:S01]  /*9400*/  HMMA.16816.F32 R56, R104.reuse, R114, R56 ;  /* 0x000000726838723c */ /* 0x040fe20000001838 */
[----:B------:R2:W-:Y:S01]  /*9410*/  MUFU.EX2 R139, R102 ;  /* 0x00000066008b7308 */ /* 0x0005e20000000800 */
[----:B------:R-:W3:Y:S06]  /*9420*/  LDSM.16.MT88.4 R112, [R226+0x6100] ;  /* 0x00610000e270783b */ /* 0x000eec0000004200 */
[C---:B-1----:R-:W-:Y:S08]  /*9430*/  HMMA.16816.F32 R60, R104.reuse, R116, R60 ;  /* 0x00000074683c723c */ /* 0x042ff0000000183c */
[C---:B------:R-:W-:Y:S01]  /*9440*/  HMMA.16816.F32 R64, R104.reuse, R118, R64 ;  /* 0x000000766840723c */ /* 0x040fe20000001840 */
[----:B------:R-:W1:Y:S07]  /*9450*/  LDSM.16.MT88.4 R116, [R229+0x6100] ;  /* 0x00610000e574783b */ /* 0x000e6e0000004200 */
[C---:B----4-:R-:W-:Y:S04]  /*9460*/  HMMA.16816.F32 R68, R104.reuse, R108, R68 ;  /* 0x0000006c6844723c */ /* 0x050fe80000001844 */
[--C-:B--2---:R-:W-:Y:S04]  /*9470*/  FFMA.FTZ R102, R176, c[0x0][0x2d0], -R101.reuse ;  /* 0x0000b400b0667a23 */ /* 0x104fe80000010865 */
[----:B------:R2:W-:Y:S01]  /*9480*/  MUFU.EX2 R132, R102 ;  /* 0x0000006600847308 */ /* 0x0005e20000000800 */
[C---:B------:R-:W-:Y:S01]  /*9490*/  HMMA.16816.F32 R72, R104.reuse, R110, R72 ;  /* 0x0000006e6848723c */ /* 0x040fe20000001848 */
[----:B------:R-:W4:Y:S07]  /*94a0*/  LDSM.16.MT88.4 R108, [R228+0x6100] ;  /* 0x00610000e46c783b */ /* 0x000f2e0000004200 */
[C---:B---3--:R-:W-:Y:S08]  /*94b0*/  HMMA.16816.F32 R76, R104.reuse, R112, R76 ;  /* 0x00000070684c723c */ /* 0x048ff0000000184c */
[C---:B------:R-:W-:Y:S01]  /*94c0*/  HMMA.16816.F32 R80, R104.reuse, R114, R80 ;  /* 0x000000726850723c */ /* 0x040fe20000001850 */
[----:B------:R-:W3:Y:S03]  /*94d0*/  LDSM.16.MT88.4 R112, [R225+0x900] ;  /* 0x00090000e170783b */ /* 0x000ee60000004200 */
[--C-:B--2---:R-:W-:Y:S04]  /*94e0*/  FFMA.FTZ R102, R178, c[0x0][0x2d0], -R101.reuse ;  /* 0x0000b400b2667a23 */ /* 0x104fe80000010865 */
[C---:B-1----:R-:W-:Y:S01]  /*94f0*/  HMMA.16816.F32 R84, R104.reuse, R116, R84 ;  /* 0x000000746854723c */ /* 0x042fe20000001854 */
[----:B------:R1:W2:Y:S07]  /*9500*/  MUFU.EX2 R136, R102 ;  /* 0x0000006600887308 */ /* 0x0002ae0000000800 */
[C---:B------:R-:W-:Y:S01]  /*9510*/  HMMA.16816.F32 R88, R104.reuse, R118, R88 ;  /* 0x000000766858723c */ /* 0x040fe20000001858 */
[----:B------:R-:W3:Y:S07]  /*9520*/  LDSM.16.MT88.4 R116, [R226+0x900] ;  /* 0x00090000e274783b */ /* 0x000eee0000004200 */
[C---:B----4-:R-:W-:Y:S08]  /*9530*/  HMMA.16816.F32 R92, R104.reuse, R108, R92 ;  /* 0x0000006c685c723c */ /* 0x050ff0000000185c */
[----:B------:R-:W-:Y:S01]  /*9540*/  HMMA.16816.F32 R96, R104, R110, R96 ;  /* 0x0000006e6860723c */ /* 0x000fe20000001860 */
[----:B------:R-:W4:Y:S03]  /*9550*/  LDSM.16.MT88.4 R108, [R229+0x900] ;  /* 0x00090000e56c783b */ /* 0x000f260000004200 */
[--C-:B-1----:R-:W-:Y:S03]  /*9560*/  FFMA.FTZ R102, R177, c[0x0][0x2d0], -R101.reuse ;  /* 0x0000b400b1667a23 */ /* 0x102fe60000010865 */
[----:B--2---:R-:W-:Y:S01]  /*9570*/  F2FP.PACK_AB R105, R136, R132 ;  /* 0x000000848869723e */ /* 0x004fe200000000ff */
[----:B------:R1:W-:Y:S01]  /*9580*/  MUFU.EX2 R144, R102 ;  /* 0x0000006600907308 */ /* 0x0003e20000000800 */
[----:B------:R-:W-:Y:S03]  /*9590*/  F2FP.PACK_AB R104, R137, R130 ;  /* 0x000000828968723e */ /* 0x000fe600000000ff */
[----:B------:R-:W-:Y:S01]  /*95a0*/  F2FP.PACK_AB R106, R139, R145 ;  /* 0x000000918b6a723e */ /* 0x000fe200000000ff */
[----:B-1----:R-:W-:Y:S05]  /*95b0*/  FFMA.FTZ R102, R179, c[0x0][0x2d0], -R101 ;  /* 0x0000b400b3667a23 */ /* 0x002fea0000010865 */
[----:B------:R1:W2:Y:S02]  /*95c0*/  MUFU.EX2 R138, R102 ;  /* 0x00000066008a7308 */ /* 0x0002a40000000800 */
[--C-:B-1----:R-:W-:Y:S01]  /*95d0*/  FFMA.FTZ R102, R183, c[0x0][0x2d0], -R153.reuse ;  /* 0x0000b400b7667a23 */ /* 0x102fe20000010899 */
[----:B--2---:R-:W-:Y:S07]  /*95e0*/  F2FP.PACK_AB R107, R138, R144 ;  /* 0x000000908a6b723e */ /* 0x004fee00000000ff */
[----:B------:R1:W-:Y:S01]  /*95f0*/  MUFU.EX2 R141, R102 ;  /* 0x00000066008d7308 */ /* 0x0003e20000000800 */
[C---:B---3--:R-:W-:Y:S08]  /*9600*/  HMMA.16816.F32 R4, R104.reuse, R112, R4 ;  /* 0x000000706804723c */ /* 0x048ff00000001804 */
[C---:B------:R-:W-:Y:S01]  /*9610*/  HMMA.16816.F32 R8, R104.reuse, R114, R8 ;  /* 0x000000726808723c */ /* 0x040fe20000001808 */
[----:B------:R-:W2:Y:S07]  /*9620*/  LDSM.16.MT88.4 R112, [R228+0x900] ;  /* 0x00090000e470783b */ /* 0x000eae0000004200 */
[C---:B------:R-:W-:Y:S04]  /*9630*/  HMMA.16816.F32 R12, R104.reuse, R116, R12 ;  /* 0x00000074680c723c */ /* 0x040fe8000000180c */
[--C-:B-1----:R-:W-:Y:S04]  /*9640*/  FFMA.FTZ R102, R182, c[0x0][0x2d0], -R153.reuse ;  /* 0x0000b400b6667a23 */ /* 0x102fe80000010899 */
[C---:B------:R-:W-:Y:S01]  /*9650*/  HMMA.16816.F32 R16, R104.reuse, R118, R16 ;  /* 0x000000766810723c */ /* 0x040fe20000001810 */
[----:B------:R1:W3:Y:S01]  /*9660*/  MUFU.EX2 R147, R102 ;  /* 0x0000006600937308 */ /* 0x0002e20000000800 */
[----:B------:R-:W3:Y:S06]  /*9670*/  LDSM.16.MT88.4 R116, [R225+0x3900] ;  /* 0x00390000e174783b */ /* 0x000eec0000004200 */
[C---:B----4-:R-:W-:Y:S08]  /*9680*/  HMMA.16816.F32 R20, R104.reuse, R108, R20 ;  /* 0x0000006c6814723c */ /* 0x050ff00000001814 */
[C---:B------:R-:W-:Y:S01]  /*9690*/  HMMA.16816.F32 R24, R104.reuse, R110, R24 ;  /* 0x0000006e6818723c */ /* 0x040fe20000001818 */
[----:B------:R-:W4:Y:S07]  /*96a0*/  LDSM.16.MT88.4 R108, [R226+0x3900] ;  /* 0x00390000e26c783b */ /* 0x000f2e0000004200 */
[C---:B--2---:R-:W-:Y:S04]  /*96b0*/  HMMA.16816.F32 R28, R104.reuse, R112, R28 ;  /* 0x00000070681c723c */ /* 0x044fe8000000181c */
[--C-:B-1----:R-:W-:Y:S04]  /*96c0*/  FFMA.FTZ R102, R181, c[0x0][0x2d0], -R153.reuse ;  /* 0x0000b400b5667a23 */ /* 0x102fe80000010899 */
[----:B------:R1:W-:Y:S01]  /*96d0*/  MUFU.EX2 R146, R102 ;  /* 0x0000006600927308 */ /* 0x0003e20000000800 */
[C---:B------:R-:W-:Y:S01]  /*96e0*/  HMMA.16816.F32 R32, R104.reuse, R114, R32 ;  /* 0x000000726820723c */ /* 0x040fe20000001820 */
[----:B------:R-:W2:Y:S07]  /*96f0*/  LDSM.16.MT88.4 R112, [R229+0x3900] ;  /* 0x00390000e570783b */ /* 0x000eae0000004200 */
[C---:B---3--:R-:W-:Y:S08]  /*9700*/  HMMA.16816.F32 R36, R104.reuse, R116, R36 ;  /* 0x000000746824723c */ /* 0x048ff00000001824 */
[C---:B------:R-:W-:Y:S01]  /*9710*/  HMMA.16816.F32 R40, R104.reuse, R118, R40 ;  /* 0x000000766828723c */ /* 0x040fe20000001828 */
[----:B------:R-:W3:Y:S03]  /*9720*/  LDSM.16.MT88.4 R116, [R228+0x3900] ;  /* 0x00390000e474783b */ /* 0x000ee60000004200 */
[----:B-1----:R-:W-:Y:S04]  /*9730*/  FFMA.FTZ R102, R180, c[0x0][0x2d0], -R153 ;  /* 0x0000b400b4667a23 */ /* 0x002fe80000010899 */
[C---:B----4-:R-:W-:Y:S01]  /*9740*/  HMMA.16816.F32 R44, R104.reuse, R108, R44 ;  /* 0x0000006c682c723c */ /* 0x050fe2000000182c */
[----:B------:R1:W4:Y:S07]  /*9750*/  MUFU.EX2 R131, R102 ;  /* 0x0000006600837308 */ /* 0x00032e0000000800 */
[C---:B------:R-:W-:Y:S01]  /*9760*/  HMMA.16816.F32 R48, R104.reuse, R110, R48 ;  /* 0x0000006e6830723c */ /* 0x040fe20000001830 */
[----:B------:R-:W4:Y:S07]  /*9770*/  LDSM.16.MT88.4 R108, [R225+0x6900] ;  /* 0x00690000e16c783b */ /* 0x000f2e0000004200 */
[C---:B--2---:R-:W-:Y:S08]  /*9780*/  HMMA.16816.F32 R52, R104.reuse, R112, R52 ;  /* 0x000000706834723c */ /* 0x044ff00000001834 */
[C---:B------:R-:W-:Y:S01]  /*9790*/  HMMA.16816.F32 R56, R104.reuse, R114, R56 ;  /* 0x000000726838723c */ /* 0x040fe20000001838 */
[----:B------:R-:W2:Y:S03]  /*97a0*/  LDSM.16.MT88.4 R112, [R226+0x6900] ;  /* 0x00690000e270783b */ /* 0x000ea60000004200 */
[--C-:B-1----:R-:W-:Y:S04]  /*97b0*/  FFMA.FTZ R102, R251, c[0x0][0x2d0], -R101.reuse ;  /* 0x0000b400fb667a23 */ /* 0x102fe80000010865 */
[----:B------:R1:W-:Y:S01]  /*97c0*/  MUFU.EX2 R181, R102 ;  /* 0x0000006600b57308 */ /* 0x0003e20000000800 */
[C---:B---3--:R-:W-:Y:S08]  /*97d0*/  HMMA.16816.F32 R60, R104.reuse, R116, R60 ;  /* 0x00000074683c723c */ /* 0x048ff0000000183c */
[C---:B------:R-:W-:Y:S01]  /*97e0*/  HMMA.16816.F32 R64, R104.reuse, R118, R64 ;  /* 0x000000766840723c */ /* 0x040fe20000001840 */
[----:B------:R-:W3:Y:S07]  /*97f0*/  LDSM.16.MT88.4 R116, [R229+0x6900] ;  /* 0x00690000e574783b */ /* 0x000eee0000004200 */
[C---:B----4-:R-:W-:Y:S04]  /*9800*/  HMMA.16816.F32 R68, R104.reuse, R108, R68 ;  /* 0x0000006c6844723c */ /* 0x050fe80000001844 */
[--C-:B-1----:R-:W-:Y:S04]  /*9810*/  FFMA.FTZ R102, R143, c[0x0][0x2d0], -R101.reuse ;  /* 0x0000b4008f667a23 */ /* 0x102fe80000010865 */
[C---:B------:R-:W-:Y:S01]  /*9820*/  HMMA.16816.F32 R72, R104.reuse, R110, R72 ;  /* 0x0000006e6848723c */ /* 0x040fe20000001848 */
[----:B------:R-:W1:Y:S01]  /*9830*/  LDSM.16.MT88.4 R108, [R228+0x6900] ;  /* 0x00690000e46c783b */ /* 0x000e620000004200 */
[----:B------:R4:W1:Y:S06]  /*9840*/  MUFU.EX2 R180, R102 ;  /* 0x0000006600b47308 */ /* 0x00086c0000000800 */
[C---:B--2---:R-:W-:Y:S08]  /*9850*/  HMMA.16816.F32 R76, R104.reuse, R112, R76 ;  /* 0x00000070684c723c */ /* 0x044ff0000000184c */
[C---:B------:R-:W-:Y:S01]  /*9860*/  HMMA.16816.F32 R80, R104.reuse, R114, R80 ;  /* 0x000000726850723c */ /* 0x040fe20000001850 */
[----:B------:R-:W2:Y:S07]  /*9870*/  LDSM.16.MT88.4 R112, [R225+0x1100] ;  /* 0x00110000e170783b */ /* 0x000eae0000004200 */
[C---:B---3--:R-:W-:Y:S04]  /*9880*/  HMMA.16816.F32 R84, R104.reuse, R116, R84 ;  /* 0x000000746854723c */ /* 0x048fe80000001854 */
[--C-:B----4-:R-:W-:Y:S04]  /*9890*/  FFMA.FTZ R102, R252, c[0x0][0x2d0], -R101.reuse ;  /* 0x0000b400fc667a23 */ /* 0x110fe80000010865 */
[----:B------:R3:W-:Y:S01]  /*98a0*/  MUFU.EX2 R179, R102 ;  /* 0x0000006600b37308 */ /* 0x0007e20000000800 */
[C---:B------:R-:W-:Y:S01]  /*98b0*/  HMMA.16816.F32 R88, R104.reuse, R118, R88 ;  /* 0x000000766858723c */ /* 0x040fe20000001858 */
[----:B------:R-:W4:Y:S07]  /*98c0*/  LDSM.16.MT88.4 R116, [R226+0x1100] ;  /* 0x00110000e274783b */ /* 0x000f2e0000004200 */
[C---:B-1----:R-:W-:Y:S08]  /*98d0*/  HMMA.16816.F32 R92, R104.reuse, R108, R92 ;  /* 0x0000006c685c723c */ /* 0x042ff0000000185c */
[----:B------:R-:W-:Y:S01]  /*98e0*/  HMMA.16816.F32 R96, R104, R110, R96 ;  /* 0x0000006e6860723c */ /* 0x000fe20000001860 */
[----:B------:R-:W1:Y:S03]  /*98f0*/  LDSM.16.MT88.4 R108, [R229+0x1100] ;  /* 0x00110000e56c783b */ /* 0x000e660000004200 */
[----:B---3--:R-:W-:Y:S03]  /*9900*/  FFMA.FTZ R102, R142, c[0x0][0x2d0], -R101 ;  /* 0x0000b4008e667a23 */ /* 0x008fe60000010865 */
[----:B------:R-:W-:Y:S01]  /*9910*/  F2FP.PACK_AB R104, R147, R141 ;  /* 0x0000008d9368723e */ /* 0x000fe200000000ff */
[----:B------:R3:W2:Y:S01]  /*9920*/  MUFU.EX2 R178, R102 ;  /* 0x0000006600b27308 */ /* 0x0006a20000000800 */
[----:B------:R-:W-:Y:S03]  /*9930*/  F2FP.PACK_AB R106, R131, R146 ;  /* 0x00000092836a723e */ /* 0x000fe600000000ff */
[----:B------:R-:W-:Y:S01]  /*9940*/  F2FP.PACK_AB R105, R180, R181 ;  /* 0x000000b5b469723e */ /* 0x000fe200000000ff */
[--C-:B---3--:R-:W-:Y:S01]  /*9950*/  FFMA.FTZ R102, R140, c[0x0][0x2d0], -R153.reuse ;  /* 0x0000b4008c667a23 */ /* 0x108fe20000010899 */
[----:B--2---:R-:W-:Y:S04]  /*9960*/  F2FP.PACK_AB R107, R178, R179 ;  /* 0x000000b3b26b723e */ /* 0x004fe800000000ff */
[----:B------:R2:W-:Y:S03]  /*9970*/  MUFU.EX2 R140, R102 ;  /* 0x00000066008c7308 */ /* 0x0005e60000000800 */
[C---:B------:R-:W-:Y:S08]  /*9980*/  HMMA.16816.F32 R4, R104.reuse, R112, R4 ;  /* 0x000000706804723c */ /* 0x040ff00000001804 */
[C---:B------:R-:W-:Y:S01]  /*9990*/  HMMA.16816.F32 R8, R104.reuse, R114, R8 ;  /* 0x000000726808723c */ /* 0x040fe20000001808 */
[----:B------:R-:W3:Y:S07]  /*99a0*/  LDSM.16.MT88.4 R112, [R228+0x1100] ;  /* 0x00110000e470783b */ /* 0x000eee0000004200 */
[C---:B----4-:R-:W-:Y:S04]  /*99b0*/  HMMA.16816.F32 R12, R104.reuse, R116, R12 ;  /* 0x00000074680c723c */ /* 0x050fe8000000180c */
[--C-:B--2---:R-:W-:Y:S04]  /*99c0*/  FFMA.FTZ R102, R133, c[0x0][0x2d0], -R153.reuse ;  /* 0x0000b40085667a23 */ /* 0x104fe80000010899 */
[C---:B------:R-:W-:Y:S01]  /*99d0*/  HMMA.16816.F32 R16, R104.reuse, R118, R16 ;  /* 0x000000766810723c */ /* 0x040fe20000001810 */
[----:B------:R2:W4:Y:S01]  /*99e0*/  MUFU.EX2 R133, R102 ;  /* 0x0000006600857308 */ /* 0x0005220000000800 */
[----:B------:R-:W4:Y:S06]  /*99f0*/  LDSM.16.MT88.4 R116, [R225+0x4100] ;  /* 0x00410000e174783b */ /* 0x000f2c0000004200 */
[C---:B-1----:R-:W-:Y:S08]  /*9a00*/  HMMA.16816.F32 R20, R104.reuse, R108, R20 ;  /* 0x0000006c6814723c */ /* 0x042ff00000001814 */
[C---:B------:R-:W-:Y:S01]  /*9a10*/  HMMA.16816.F32 R24, R104.reuse, R110, R24 ;  /* 0x0000006e6818723c */ /* 0x040fe20000001818 */
[----:B------:R-:W1:Y:S07]  /*9a20*/  LDSM.16.MT88.4 R108, [R226+0x4100] ;  /* 0x00410000e26c783b */ /* 0x000e6e0000004200 */
[C---:B---3--:R-:W-:Y:S04]  /*9a30*/  HMMA.16816.F32 R28, R104.reuse, R112, R28 ;  /* 0x00000070681c723c */ /* 0x048fe8000000181c */
[--C-:B--2---:R-:W-:Y:S04]  /*9a40*/  FFMA.FTZ R102, R134, c[0x0][0x2d0], -R153.reuse ;  /* 0x0000b40086667a23 */ /* 0x104fe80000010899 */
[----:B------:R2:W-:Y:S01]  /*9a50*/  MUFU.EX2 R134, R102 ;  /* 0x0000006600867308 */ /* 0x0005e20000000800 */
[C---:B------:R-:W-:Y:S01]  /*9a60*/  HMMA.16816.F32 R32, R104.reuse, R114, R32 ;  /* 0x000000726820723c */ /* 0x040fe20000001820 */
[----:B------:R-:W3:Y:S07]  /*9a70*/  LDSM.16.MT88.4 R112, [R229+0x4100] ;  /* 0x00410000e570783b */ /* 0x000eee0000004200 */
[C---:B----4-:R-:W-:Y:S08]  /*9a80*/  HMMA.16816.F32 R36, R104.reuse, R116, R36 ;  /* 0x000000746824723c */ /* 0x050ff00000001824 */
[C---:B------:R-:W-:Y:S01]  /*9a90*/  HMMA.16816.F32 R40, R104.reuse, R118, R40 ;  /* 0x000000766828723c */ /* 0x040fe20000001828 */
[----:B------:R-:W4:Y:S03]  /*9aa0*/  LDSM.16.MT88.4 R116, [R228+0x4100] ;  /* 0x00410000e474783b */ /* 0x000f260000004200 */
[----:B--2---:R-:W-:Y:S04]  /*9ab0*/  FFMA.FTZ R102, R135, c[0x0][0x2d0], -R153 ;  /* 0x0000b40087667a23 */ /* 0x004fe80000010899 */
[C---:B-1----:R-:W-:Y:S01]  /*9ac0*/  HMMA.16816.F32 R44, R104.reuse, R108, R44 ;  /* 0x0000006c682c723c */ /* 0x042fe2000000182c */
[----:B------:R1:W2:Y:S07]  /*9ad0*/  MUFU.EX2 R135, R102 ;  /* 0x0000006600877308 */ /* 0x0002ae0000000800 */
[C---:B------:R-:W-:Y:S01]  /*9ae0*/  HMMA.16816.F32 R48, R104.reuse, R110, R48 ;  /* 0x0000006e6830723c */ /* 0x040fe20000001830 */
[----:B------:R-:W2:Y:S07]  /*9af0*/  LDSM.16.MT88.4 R108, [R225+0x7100] ;  /* 0x00710000e16c783b */ /* 0x000eae0000004200 */
[C---:B---3--:R-:W-:Y:S08]  /*9b00*/  HMMA.16816.F32 R52, R104.reuse, R112, R52 ;  /* 0x000000706834723c */ /* 0x048ff00000001834 */
[C---:B------:R-:W-:Y:S01]  /*9b10*/  HMMA.16816.F32 R56, R104.reuse, R114, R56 ;  /* 0x000000726838723c */ /* 0x040fe20000001838 */
[----:B------:R-:W3:Y:S03]  /*9b20*/  LDSM.16.MT88.4 R112, [R226+0x7100] ;  /* 0x00710000e270783b */ /* 0x000ee60000004200 */
[----:B-1----:R-:W-:Y:S02]  /*9b30*/  FFMA.FTZ R102, R129, c[0x0][0x2d0], -R101 ;  /* 0x0000b40081667a23 */ /* 0x002fe40000010865 */
[----:B------:R-:W-:Y:S02]  /*9b40*/  FFMA.FTZ R129, R120, c[0x0][0x2d0], -R153 ;  /* 0x0000b40078817a23 */ /* 0x000fe40000010899 */
[----:B------:R1:W-:Y:S01]  /*9b50*/  MUFU.EX2 R175, R102 ;  /* 0x0000006600af7308 */ /* 0x0003e20000000800 */
[C---:B----4-:R-:W-:Y:S08]  /*9b60*/  HMMA.16816.F32 R60, R104.reuse, R116, R60 ;  /* 0x00000074683c723c */ /* 0x050ff0000000183c */
[C---:B------:R-:W-:Y:S01]  /*9b70*/  HMMA.16816.F32 R64, R104.reuse, R118, R64 ;  /* 0x000000766840723c */ /* 0x040fe20000001840 */
[----:B------:R-:W4:Y:S01]  /*9b80*/  LDSM.16.MT88.4 R116, [R229+0x7100] ;  /* 0x00710000e574783b */ /* 0x000f220000004200 */
[----:B------:R3:W-:Y:S06]  /*9b90*/  MUFU.EX2 R176, R129 ;  /* 0x0000008100b07308 */ /* 0x0007ec0000000800 */
[C---:B--2---:R-:W-:Y:S04]  /*9ba0*/  HMMA.16816.F32 R68, R104.reuse, R108, R68 ;  /* 0x0000006c6844723c */ /* 0x044fe80000001844 */
[--C-:B-1----:R-:W-:Y:S04]  /*9bb0*/  FFMA.FTZ R102, R128, c[0x0][0x2d0], -R101.reuse ;  /* 0x0000b40080667a23 */ /* 0x102fe80000010865 */
[C---:B------:R-:W-:Y:S01]  /*9bc0*/  HMMA.16816.F32 R72, R104.reuse, R110, R72 ;  /* 0x0000006e6848723c */ /* 0x040fe20000001848 */
[----:B------:R-:W1:Y:S01]  /*9bd0*/  LDSM.16.MT88.4 R108, [R228+0x7100] ;  /* 0x00710000e46c783b */ /* 0x000e620000004200 */
[----:B------:R2:W1:Y:S06]  /*9be0*/  MUFU.EX2 R174, R102 ;  /* 0x0000006600ae7308 */ /* 0x00046c0000000800 */
[C---:B---3--:R-:W-:Y:S04]  /*9bf0*/  HMMA.16816.F32 R76, R104.reuse, R112, R76 ;  /* 0x00000070684c723c */ /* 0x048fe8000000184c */
[----:B------:R-:W-:Y:S04]  /*9c00*/  MOV R129, R141 ;  /* 0x0000008d00817202 */ /* 0x000fe80000000f00 */
[C---:B------:R-:W-:Y:S01]  /*9c10*/  HMMA.16816.F32 R80, R104.reuse, R114, R80 ;  /* 0x000000726850723c */ /* 0x040fe20000001850 */
[----:B------:R-:W3:Y:S07]  /*9c20*/  LDSM.16.MT88.4 R112, [R225+0x1900] ;  /* 0x00190000e170783b */ /* 0x000eee0000004200 */
[C---:B----4-:R-:W-:Y:S04]  /*9c30*/  HMMA.16816.F32 R84, R104.reuse, R116, R84 ;  /* 0x000000746854723c */ /* 0x050fe80000001854 */
[--C-:B--2---:R-:W-:Y:S04]  /*9c40*/  FFMA.FTZ R102, R127, c[0x0][0x2d0], -R101.reuse ;  /* 0x0000b4007f667a23 */ /* 0x104fe80000010865 */
[----:B------:R2:W-:Y:S01]  /*9c50*/  MUFU.EX2 R173, R102 ;  /* 0x0000006600ad7308 */ /* 0x0005e20000000800 */
[C---:B------:R-:W-:Y:S01]  /*9c60*/  HMMA.16816.F32 R88, R104.reuse, R118, R88 ;  /* 0x000000766858723c */ /* 0x040fe20000001858 */
[----:B------:R-:W4:Y:S07]  /*9c70*/  LDSM.16.MT88.4 R116, [R226+0x1900] ;  /* 0x00190000e274783b */ /* 0x000f2e0000004200 */
[C---:B-1----:R-:W-:Y:S08]  /*9c80*/  HMMA.16816.F32 R92, R104.reuse, R108, R92 ;  /* 0x0000006c685c723c */ /* 0x042ff0000000185c */
[----:B------:R-:W-:Y:S01]  /*9c90*/  HMMA.16816.F32 R96, R104, R110, R96 ;  /* 0x0000006e6860723c */ /* 0x000fe20000001860 */
[----:B------:R-:W1:Y:S03]  /*9ca0*/  LDSM.16.MT88.4 R108, [R229+0x1900] ;  /* 0x00190000e56c783b */ /* 0x000e660000004200 */
[----:B--2---:R-:W-:Y:S01]  /*9cb0*/  FFMA.FTZ R102, R126, c[0x0][0x2d0], -R101 ;  /* 0x0000b4007e667a23 */ /* 0x004fe20000010865 */
[----:B------:R-:W-:Y:S04]  /*9cc0*/  MOV R126, R125 ;  /* 0x0000007d007e7202 */ /* 0x000fe80000000f00 */
[----:B------:R-:W2:Y:S01]  /*9cd0*/  LDL.LU R125, [R1] ;  /* 0x00000000017d7983 */ /* 0x000ea20000300800 */
[----:B------:R3:W3:Y:S02]  /*9ce0*/  MUFU.EX2 R172, R102 ;  /* 0x0000006600ac7308 */ /* 0x0006e40000000800 */
[----:B------:R-:W-:Y:S02]  /*9cf0*/  F2FP.PACK_AB R104, R133, R140 ;  /* 0x0000008c8568723e */ /* 0x000fe400000000ff */
[----:B------:R-:W-:Y:S02]  /*9d00*/  F2FP.PACK_AB R106, R135, R134 ;  /* 0x00000086876a723e */ /* 0x000fe400000000ff */
[----:B------:R-:W-:Y:S01]  /*9d10*/  F2FP.PACK_AB R105, R174, R175 ;  /* 0x000000afae69723e */ /* 0x000fe200000000ff */
[--C-:B---3--:R-:W-:Y:S01]  /*9d20*/  FFMA.FTZ R102, R124, c[0x0][0x2d0], -R153.reuse ;  /* 0x0000b4007c667a23 */ /* 0x108fe20000010899 */
[----:B------:R-:W-:Y:S01]  /*9d30*/  F2FP.PACK_AB R107, R172, R173 ;  /* 0x000000adac6b723e */ /* 0x000fe200000000ff */
[----:B------:R-:W3:Y:S02]  /*9d40*/  LDL.LU R124, [R1+0x4] ;  /* 0x00000400017c7983 */ /* 0x000ee40000300800 */
[----:B------:R1:W-:Y:S04]  /*9d50*/  MUFU.EX2 R251, R102 ;  /* 0x0000006600fb7308 */ /* 0x0003e80000000800 */
[C---:B------:R-:W-:Y:S08]  /*9d60*/  HMMA.16816.F32 R4, R104.reuse, R112, R4 ;  /* 0x000000706804723c */ /* 0x040ff00000001804 */
[C---:B------:R-:W-:Y:S01]  /*9d70*/  HMMA.16816.F32 R8, R104.reuse, R114, R8 ;  /* 0x000000726808723c */ /* 0x040fe20000001808 */
[----:B------:R-:W1:Y:S07]  /*9d80*/  LDSM.16.MT88.4 R112, [R228+0x1900] ;  /* 0x00190000e470783b */ /* 0x000e6e0000004200 */
[C---:B----4-:R-:W-:Y:S04]  /*9d90*/  HMMA.16816.F32 R12, R104.reuse, R116, R12 ;  /* 0x00000074680c723c */ /* 0x050fe8000000180c */
[--C-:B-1----:R-:W-:Y:S04]  /*9da0*/  FFMA.FTZ R102, R126, c[0x0][0x2d0], -R153.reuse ;  /* 0x0000b4007e667a23 */ /* 0x102fe80000010899 */
[C---:B------:R-:W-:Y:S01]  /*9db0*/  HMMA.16816.F32 R16, R104.reuse, R118, R16 ;  /* 0x000000766810723c */ /* 0x040fe20000001810 */
[----:B------:R1:W4:Y:S01]  /*9dc0*/  MUFU.EX2 R252, R102 ;  /* 0x0000006600fc7308 */ /* 0x0003220000000800 */
[----:B------:R-:W4:Y:S06]  /*9dd0*/  LDSM.16.MT88.4 R116, [R225+0x4900] ;  /* 0x00490000e174783b */ /* 0x000f2c0000004200 */
[C---:B------:R-:W-:Y:S08]  /*9de0*/  HMMA.16816.F32 R20, R104.reuse, R108, R20 ;  /* 0x0000006c6814723c */ /* 0x040ff00000001814 */
[C---:B------:R-:W-:Y:S01]  /*9df0*/  HMMA.16816.F32 R24, R104.reuse, R110, R24 ;  /* 0x0000006e6818723c */ /* 0x040fe20000001818 */
[----:B------:R-:W4:Y:S07]  /*9e00*/  LDSM.16.MT88.4 R108, [R226+0x4900] ;  /* 0x00490000e26c783b */ /* 0x000f2e0000004200 */
[C---:B------:R-:W-:Y:S04]  /*9e10*/  HMMA.16816.F32 R28, R104.reuse, R112, R28 ;  /* 0x00000070681c723c */ /* 0x040fe8000000181c */
[--C-:B-1----:R-:W-:Y:S04]  /*9e20*/  FFMA.FTZ R102, R123, c[0x0][0x2d0], -R153.reuse ;  /* 0x0000b4007b667a23 */ /* 0x102fe80000010899 */
[----:B------:R1:W-:Y:S01]  /*9e30*/  MUFU.EX2 R183, R102 ;  /* 0x0000006600b77308 */ /* 0x0003e20000000800 */
[C---:B------:R-:W-:Y:S01]  /*9e40*/  HMMA.16816.F32 R32, R104.reuse, R114, R32 ;  /* 0x000000726820723c */ /* 0x040fe20000001820 */
[----:B------:R-:W4:Y:S07]  /*9e50*/  LDSM.16.MT88.4 R112, [R229+0x4900] ;  /* 0x00490000e570783b */ /* 0x000f2e0000004200 */
[C---:B----4-:R-:W-:Y:S08]  /*9e60*/  HMMA.16816.F32 R36, R104.reuse, R116, R36 ;  /* 0x000000746824723c */ /* 0x050ff00000001824 */
[C---:B------:R-:W-:Y:S01]  /*9e70*/  HMMA.16816.F32 R40, R104.reuse, R118, R40 ;  /* 0x000000766828723c */ /* 0x040fe20000001828 */
[----:B------:R-:W4:Y:S03]  /*9e80*/  LDSM.16.MT88.4 R116, [R228+0x4900] ;  /* 0x00490000e474783b */ /* 0x000f260000004200 */
[----:B-1----:R-:W-:Y:S04]  /*9e90*/  FFMA.FTZ R102, R122, c[0x0][0x2d0], -R153 ;  /* 0x0000b4007a667a23 */ /* 0x002fe80000010899 */
[C---:B------:R-:W-:Y:S01]  /*9ea0*/  HMMA.16816.F32 R44, R104.reuse, R108, R44 ;  /* 0x0000006c682c723c */ /* 0x040fe2000000182c */
[----:B------:R1:W1:Y:S07]  /*9eb0*/  MUFU.EX2 R182, R102 ;  /* 0x0000006600b67308 */ /* 0x00026e0000000800 */
[C---:B------:R-:W-:Y:S01]  /*9ec0*/  HMMA.16816.F32 R48, R104.reuse, R110, R48 ;  /* 0x0000006e6830723c */ /* 0x040fe20000001830 */
[----:B------:R-:W4:Y:S07]  /*9ed0*/  LDSM.16.MT88.4 R108, [R225+0x7900] ;  /* 0x00790000e16c783b */ /* 0x000f2e0000004200 */
[C---:B------:R-:W-:Y:S08]  /*9ee0*/  HMMA.16816.F32 R52, R104.reuse, R112, R52 ;  /* 0x000000706834723c */ /* 0x040ff00000001834 */
[C---:B------:R-:W-:Y:S01]  /*9ef0*/  HMMA.16816.F32 R56, R104.reuse, R114, R56 ;  /* 0x000000726838723c */ /* 0x040fe20000001838 */
[----:B------:R-:W4:Y:S03]  /*9f00*/  LDSM.16.MT88.4 R112, [R226+0x7900] ;  /* 0x00790000e270783b */ /* 0x000f260000004200 */
[--C-:B-1----:R-:W-:Y:S04]  /*9f10*/  FFMA.FTZ R102, R169, c[0x0][0x2d0], -R101.reuse ;  /* 0x0000b400a9667a23 */ /* 0x102fe80000010865 */
[----:B------:R1:W-:Y:S01]  /*9f20*/  MUFU.EX2 R169, R102 ;  /* 0x0000006600a97308 */ /* 0x0003e20000000800 */
[C---:B----4-:R-:W-:Y:S08]  /*9f30*/  HMMA.16816.F32 R60, R104.reuse, R116, R60 ;  /* 0x00000074683c723c */ /* 0x050ff0000000183c */
[C---:B------:R-:W-:Y:S01]  /*9f40*/  HMMA.16816.F32 R64, R104.reuse, R118, R64 ;  /* 0x000000766840723c */ /* 0x040fe20000001840 */
[----:B------:R-:W4:Y:S07]  /*9f50*/  LDSM.16.MT88.4 R116, [R229+0x7900] ;  /* 0x00790000e574783b */ /* 0x000f2e0000004200 */
[C---:B------:R-:W-:Y:S04]  /*9f60*/  HMMA.16816.F32 R68, R104.reuse, R108, R68 ;  /* 0x0000006c6844723c */ /* 0x040fe80000001844 */
[--C-:B-1----:R-:W-:Y:S04]  /*9f70*/  FFMA.FTZ R102, R168, c[0x0][0x2d0], -R101.reuse ;  /* 0x0000b400a8667a23 */ /* 0x102fe80000010865 */
[C---:B------:R-:W-:Y:S01]  /*9f80*/  HMMA.16816.F32 R72, R104.reuse, R110, R72 ;  /* 0x0000006e6848723c */ /* 0x040fe20000001848 */
[----:B------:R-:W1:Y:S01]  /*9f90*/  LDSM.16.MT88.4 R108, [R228+0x7900] ;  /* 0x00790000e46c783b */ /* 0x000e620000004200 */
[----:B------:R4:W1:Y:S06]  /*9fa0*/  MUFU.EX2 R168, R102 ;  /* 0x0000006600a87308 */ /* 0x00086c0000000800 */
[C---:B------:R-:W-:Y:S08]  /*9fb0*/  HMMA.16816.F32 R76, R104.reuse, R112, R76 ;  /* 0x00000070684c723c */ /* 0x040ff0000000184c */
[C---:B------:R-:W-:Y:S01]  /*9fc0*/  HMMA.16816.F32 R80, R104.reuse, R114, R80 ;  /* 0x000000726850723c */ /* 0x040fe20000001850 */
[----:B------:R-:W1:Y:S07]  /*9fd0*/  LDSM.16.MT88.4 R112, [R225+0x2100] ;  /* 0x00210000e170783b */ /* 0x000e6e0000004200 */
[C---:B----4-:R-:W-:Y:S04]  /*9fe0*/  HMMA.16816.F32 R84, R104.reuse, R116, R84 ;  /* 0x000000746854723c */ /* 0x050fe80000001854 */
[--C-:B------:R-:W-:Y:S04]  /*9ff0*/  FFMA.FTZ R102, R167, c[0x0][0x2d0], -R101.reuse ;  /* 0x0000b400a7667a23 */ /* 0x100fe80000010865 */
[----:B------:R4:W-:Y:S01]  /*a000*/  MUFU.EX2 R167, R102 ;  /* 0x0000006600a77308 */ /* 0x0009e20000000800 */
[C---:B------:R-:W-:Y:S01]  /*a010*/  HMMA.16816.F32 R88, R104.reuse, R118, R88 ;  /* 0x000000766858723c */ /* 0x040fe20000001858 */
[----:B------:R-:W1:Y:S07]  /*a020*/  LDSM.16.MT88.4 R116, [R226+0x2100] ;  /* 0x00210000e274783b */ /* 0x000e6e0000004200 */
[C---:B-1----:R-:W-:Y:S08]  /*a030*/  HMMA.16816.F32 R92, R104.reuse, R108, R92 ;  /* 0x0000006c685c723c */ /* 0x042ff0000000185c */
[----:B------:R-:W-:Y:S01]  /*a040*/  HMMA.16816.F32 R96, R104, R110, R96 ;  /* 0x0000006e6860723c */ /* 0x000fe20000001860 */
[----:B------:R-:W-:Y:S03]  /*a050*/  LDSM.16.MT88.4 R108, [R228+0x2100] ;  /* 0x00210000e46c783b */ /* 0x000fe60000004200 */
[----:B----4-:R-:W-:Y:S03]  /*a060*/  FFMA.FTZ R102, R166, c[0x0][0x2d0], -R101 ;  /* 0x0000b400a6667a23 */ /* 0x010fe60000010865 */
[----:B------:R-:W-:Y:S01]  /*a070*/  F2FP.PACK_AB R104, R252, R251 ;  /* 0x000000fbfc68723e */ /* 0x000fe200000000ff */
[----:B------:R1:W4:Y:S01]  /*a080*/  MUFU.EX2 R166, R102 ;  /* 0x0000006600a67308 */ /* 0x0003220000000800 */
[----:B------:R-:W-:Y:S03]  /*a090*/  F2FP.PACK_AB R106, R182, R183 ;  /* 0x000000b7b66a723e */ /* 0x000fe600000000ff */
[----:B------:R-:W-:Y:S01]  /*a0a0*/  F2FP.PACK_AB R105, R168, R169 ;  /* 0x000000a9a869723e */ /* 0x000fe200000000ff */
[--C-:B-1----:R-:W-:Y:S01]  /*a0b0*/  FFMA.FTZ R102, R121, c[0x0][0x2d0], -R153.reuse ;  /* 0x0000b40079667a23 */ /* 0x102fe20000010899 */
[----:B----4-:R-:W-:Y:S01]  /*a0c0*/  F2FP.PACK_AB R107, R166, R167 ;  /* 0x000000a7a66b723e */ /* 0x010fe200000000ff */
[----:B------:R-:W1:Y:S01]  /*a0d0*/  LDSM.16.MT88.4 R120, [R229+0x2100] ;  /* 0x00210000e578783b */ /* 0x000e620000004200 */
[----:B------:R-:W-:Y:S02]  /*a0e0*/  FFMA.FTZ R153, R170, c[0x0][0x2d0], -R153 ;  /* 0x0000b400aa997a23 */ /* 0x000fe40000010899 */
[----:B------:R-:W-:Y:S03]  /*a0f0*/  MUFU.EX2 R177, R102 ;  /* 0x0000006600b17308 */ /* 0x000fe60000000800 */
[C---:B------:R-:W-:Y:S07]  /*a100*/  HMMA.16816.F32 R4, R104.reuse, R112, R4 ;  /* 0x000000706804723c */ /* 0x040fee0000001804 */
[----:B------:R-:W4:Y:S01]  /*a110*/  MUFU.EX2 R170, R153 ;  /* 0x0000009900aa7308 */ /* 0x000f220000000800 */
[C---:B------:R-:W-:Y:S01]  /*a120*/  HMMA.16816.F32 R8, R104.reuse, R114, R8 ;  /* 0x000000726808723c */ /* 0x040fe20000001808 */
[----:B------:R-:W3:Y:S07]  /*a130*/  LDSM.16.MT88.4 R112, [R225+0x5100] ;  /* 0x00510000e170783b */ /* 0x000eee0000004200 */
[C---:B------:R-:W-:Y:S08]  /*a140*/  HMMA.16816.F32 R12, R104.reuse, R116, R12 ;  /* 0x00000074680c723c */ /* 0x040ff0000000180c */
[C---:B------:R-:W-:Y:S01]  /*a150*/  HMMA.16816.F32 R16, R104.reuse, R118, R16 ;  /* 0x000000766810723c */ /* 0x040fe20000001810 */
[----:B------:R-:W-:Y:S07]  /*a160*/  LDSM.16.MT88.4 R116, [R229+0x5100] ;  /* 0x00510000e574783b */ /* 0x000fee0000004200 */
[C---:B-1----:R-:W-:Y:S04]  /*a170*/  HMMA.16816.F32 R20, R104.reuse, R120, R20 ;  /* 0x000000786814723c */ /* 0x042fe80000001814 */
[----:B--2---:R-:W-:Y:S04]  /*a180*/  FFMA.FTZ R2, R2, R125, R164 ;  /* 0x0000007d02027223 */ /* 0x004fe800000100a4 */
[C---:B------:R-:W-:Y:S01]  /*a190*/  HMMA.16816.F32 R24, R104.reuse, R122, R24 ;  /* 0x0000007a6818723c */ /* 0x040fe20000001818 */
[----:B------:R-:W-:Y:S07]  /*a1a0*/  LDSM.16.MT88.4 R120, [R228+0x5100] ;  /* 0x00510000e478783b */ /* 0x000fee0000004200 */
[C---:B------:R-:W-:Y:S08]  /*a1b0*/  HMMA.16816.F32 R28, R104.reuse, R108, R28 ;  /* 0x0000006c681c723c */ /* 0x040ff0000000181c */
[C---:B------:R-:W-:Y:S01]  /*a1c0*/  HMMA.16816.F32 R32, R104.reuse, R110, R32 ;  /* 0x0000006e6820723c */ /* 0x040fe20000001820 */
[----:B------:R-:W-:Y:S03]  /*a1d0*/  LDSM.16.MT88.4 R108, [R225+0x8100] ;  /* 0x00810000e16c783b */ /* 0x000fe60000004200 */
[----:B---3--:R-:W-:Y:S01]  /*a1e0*/  FFMA.FTZ R128, R0, R124, R154 ;  /* 0x0000007c00807223 */ /* 0x008fe2000001009a */
[----:B----4-:R-:W-:Y:S01]  /*a1f0*/  F2FP.PACK_AB R154, R170, R171 ;  /* 0x000000abaa9a723e */ /* 0x010fe200000000ff */
[--C-:B------:R-:W-:Y:S02]  /*a200*/  FFMA.FTZ R0, R244, c[0x0][0x2d0], -R101.reuse ;  /* 0x0000b400f4007a23 */ /* 0x100fe40000010865 */
[C---:B------:R-:W-:Y:S01]  /*a210*/  HMMA.16816.F32 R36, R104.reuse, R112, R36 ;  /* 0x000000706824723c */ /* 0x040fe20000001824 */
[----:B------:R-:W1:Y:S01]  /*a220*/  LDSM.16.MT88.4 R124, [R226+0x5100] ;  /* 0x00510000e27c783b */ /* 0x000e620000004200 */
[----:B------:R2:W-:Y:S06]  /*a230*/  MUFU.EX2 R164, R0 ;  /* 0x0000000000a47308 */ /* 0x0005ec0000000800 */
[C---:B------:R-:W-:Y:S01]  /*a240*/  HMMA.16816.F32 R40, R104.reuse, R114, R40 ;  /* 0x000000726828723c */ /* 0x040fe20000001828 */
[----:B------:R-:W3:Y:S08]  /*a250*/  LDSM.16.MT88.4 R112, [R226+0x8100] ;  /* 0x00810000e270783b */ /* 0x000ef00000004200 */
[----:B------:R4:W5:Y:S03]  /*a260*/  LDL.LU R244, [R1+0x64] ;  /* 0x0000640001f47983 */ /* 0x0009660000300800 */
[--C-:B--2---:R-:W-:Y:S02]  /*a270*/  FFMA.FTZ R0, R245, c[0x0][0x2d0], -R101.reuse ;  /* 0x0000b400f5007a23 */ /* 0x104fe40000010865 */
[----:B------:R4:W5:Y:S01]  /*a280*/  LDL.LU R245, [R1+0x60] ;  /* 0x0000600001f57983 */ /* 0x0009620000300800 */
[----:B------:R-:W-:Y:S01]  /*a290*/  FFMA.FTZ R101, R152, c[0x0][0x2d0], -R101 ;  /* 0x0000b40098657a23 */ /* 0x000fe20000010865 */
[----:B------:R2:W2:Y:S01]  /*a2a0*/  MUFU.EX2 R102, R0 ;  /* 0x0000000000667308 */ /* 0x0004a20000000800 */
[----:B------:R-:W-:Y:S01]  /*a2b0*/  F2FP.PACK_AB R152, R176, R177 ;  /* 0x000000b1b098723e */ /* 0x000fe200000000ff */
[C---:B-1----:R-:W-:Y:S08]  /*a2c0*/  HMMA.16816.F32 R44, R104.reuse, R124, R44 ;  /* 0x0000007c682c723c */ /* 0x042ff0000000182c */
[----:B------:R-:W1:Y:S01]  /*a2d0*/  MUFU.EX2 R101, R101 ;  /* 0x0000006500657308 */ /* 0x000e620000000800 */
[C---:B------:R-:W-:Y:S01]  /*a2e0*/  HMMA.16816.F32 R48, R104.reuse, R126, R48 ;  /* 0x0000007e6830723c */ /* 0x040fe20000001830 */
[----:B------:R-:W3:Y:S02]  /*a2f0*/  LDSM.16.MT88.4 R124, [R229+0x8100] ;  /* 0x00810000e57c783b */ /* 0x000ee40000004200 */
[----:B--2---:R-:W-:Y:S01]  /*a300*/  FADD.FTZ R0, R246, R2 ;  /* 0x00000002f6007221 */ /* 0x004fe20000010000 */
[----:B------:R-:W-:Y:S04]  /*a310*/  F2FP.PACK_AB R153, R102, R164 ;  /* 0x000000a46699723e */ /* 0x000fe800000000ff */
[C---:B------:R-:W-:Y:S01]  /*a320*/  HMMA.16816.F32 R52, R104.reuse, R116, R52 ;  /* 0x000000746834723c */ /* 0x040fe20000001834 */
[----:B------:R4:W5:Y:S03]  /*a330*/  LDL.LU R246, [R1+0x5c] ;  /* 0x00005c0001f67983 */ /* 0x0009660000300800 */
[----:B------:R-:W-:Y:S01]  /*a340*/  FADD.FTZ R2, R247, R128 ;  /* 0x00000080f7027221 */ /* 0x000fe20000010000 */
[----:B------:R-:W-:Y:S01]  /*a350*/  MOV R128, R140 ;  /* 0x0000008c00807202 */ /* 0x000fe20000000f00 */
[----:B------:R4:W5:Y:S01]  /*a360*/  LDL.LU R247, [R1+0x58] ;  /* 0x0000580001f77983 */ /* 0x0009620000300800 */
[----:B------:R-:W-:Y:S01]  /*a370*/  FADD.FTZ R0, R248, R0 ;  /* 0x00000000f8007221 */ /* 0x000fe20000010000 */
[C---:B------:R-:W-:Y:S02]  /*a380*/  HMMA.16816.F32 R56, R104.reuse, R118, R56 ;  /* 0x000000766838723c */ /* 0x040fe40000001838 */
[----:B------:R4:W5:Y:S02]  /*a390*/  LDL.LU R248, [R1+0x54] ;  /* 0x0000540001f87983 */ /* 0x0009640000300800 */
[----:B------:R-:W-:Y:S02]  /*a3a0*/  FADD.FTZ R0, R231, R0 ;  /* 0x00000000e7007221 */ /* 0x000fe40000010000 */
[----:B------:R4:W5:Y:S01]  /*a3b0*/  LDL.LU R231, [R1+0x50] ;  /* 0x0000500001e77983 */ /* 0x0009620000300800 */
[----:B------:R-:W-:Y:S01]  /*a3c0*/  FADD.FTZ R2, R155, R2 ;  /* 0x000000029b027221 */ /* 0x000fe20000010000 */
[C---:B------:R-:W-:Y:S02]  /*a3d0*/  HMMA.16816.F32 R60, R104.reuse, R120, R60 ;  /* 0x00000078683c723c */ /* 0x040fe4000000183c */
[----:B------:R-:W2:Y:S02]  /*a3e0*/  LDSM.16.MT88.4 R116, [R228+0x8100] ;  /* 0x00810000e474783b */ /* 0x000ea40000004200 */
[----:B-1----:R-:W-:Y:S01]  /*a3f0*/  F2FP.PACK_AB R155, R101, R103 ;  /* 0x00000067659b723e */ /* 0x002fe200000000ff */
[----:B------:R-:W-:Y:S02]  /*a400*/  FADD.FTZ R165, R165, R2 ;  /* 0x00000002a5a57221 */ /* 0x000fe40000010000 */
[----:B------:R-:W-:Y:S01]  /*a410*/  FADD.FTZ R2, R130, R0 ;  /* 0x0000000082027221 */ /* 0x000fe20000010000 */
[C---:B------:R-:W-:Y:S02]  /*a420*/  HMMA.16816.F32 R64, R104.reuse, R122, R64 ;  /* 0x0000007a6840723c */ /* 0x040fe40000001840 */
[----:B------:R-:W-:Y:S02]  /*a430*/  LDSM.16.MT88.4 R120, [R226+0x2900] ;  /* 0x00290000e278783b */ /* 0x000fe40000004200 */
[----:B------:R-:W-:Y:S02]  /*a440*/  MOV R130, R133 ;  /* 0x0000008500827202 */ /* 0x000fe40000000f00 */
[----:B------:R-:W-:Y:S02]  /*a450*/  MOV R0, R132 ;  /* 0x0000008400007202 */ /* 0x000fe40000000f00 */
[C---:B------:R-:W-:Y:S02]  /*a460*/  HMMA.16816.F32 R68, R104.reuse, R108, R68 ;  /* 0x0000006c6844723c */ /* 0x040fe40000001844 */
[----:B------:R-:W-:Y:S02]  /*a470*/  LDSM.16.MT88.4 R140, [R225+0x5900] ;  /* 0x00590000e18c783b */ /* 0x000fe40000004200 */
[----:B------:R-:W-:Y:S04]  /*a480*/  FADD.FTZ R0, R0, R165 ;  /* 0x000000a500007221 */ /* 0x000fe80000010000 */
[C---:B------:R-:W-:Y:S02]  /*a490*/  HMMA.16816.F32 R72, R104.reuse, R110, R72 ;  /* 0x0000006e6848723c */ /* 0x040fe40000001848 */
[----:B------:R-:W1:Y:S06]  /*a4a0*/  LDSM.16.MT88.4 R108, [R225+0x2900] ;  /* 0x00290000e16c783b */ /* 0x000e6c0000004200 */
[C---:B---3--:R-:W-:Y:S08]  /*a4b0*/  HMMA.16816.F32 R76, R104.reuse, R112, R76 ;  /* 0x00000070684c723c */ /* 0x048ff0000000184c */
[C---:B------:R-:W-:Y:S08]  /*a4c0*/  HMMA.16816.F32 R80, R104.reuse, R114, R80 ;  /* 0x000000726850723c */ /* 0x040ff00000001850 */
[C---:B------:R-:W-:Y:S08]  /*a4d0*/  HMMA.16816.F32 R84, R104.reuse, R124, R84 ;  /* 0x0000007c6854723c */ /* 0x040ff00000001854 */
[C---:B------:R-:W-:Y:S01]  /*a4e0*/  HMMA.16816.F32 R88, R104.reuse, R126, R88 ;  /* 0x0000007e6858723c */ /* 0x040fe20000001858 */
[----:B------:R-:W3:Y:S07]  /*a4f0*/  LDSM.16.MT88.4 R124, [R229+0x2900] ;  /* 0x00290000e57c783b */ /* 0x000eee0000004200 */
[C---:B--2---:R-:W-:Y:S07]  /*a500*/  HMMA.16816.F32 R92, R104.reuse, R116, R92 ;  /* 0x00000074685c723c */ /* 0x044fee000000185c */
[----:B------:R-:W-:Y:S01]  /*a510*/  MOV R116, R135 ;  /* 0x0000008700747202 */ /* 0x000fe20000000f00 */
[----:B------:R-:W-:Y:S04]  /*a520*/  HMMA.16816.F32 R96, R104, R118, R96 ;  /* 0x000000766860723c */ /* 0x000fe80000001860 */
[----:B------:R-:W-:Y:S02]  /*a530*/  MOV R117, R134 ;  /* 0x0000008600757202 */ /* 0x000fe40000000f00 */
[----:B------:R-:W2:Y:S02]  /*a540*/  LDSM.16.MT88.4 R132, [R228+0x2900] ;  /* 0x00290000e484783b */ /* 0x000ea40000004200 */
[C---:B-1----:R-:W-:Y:S06]  /*a550*/  HMMA.16816.F32 R104, R152.reuse, R108, R4 ;  /* 0x0000006c9868723c */ /* 0x042fec0000001804 */
[----:B------:R-:W1:Y:S02]  /*a560*/  LDSM.16.MT88.4 R4, [R229+0x5900] ;  /* 0x00590000e504783b */ /* 0x000e640000004200 */
[C---:B------:R-:W-:Y:S06]  /*a570*/  HMMA.16816.F32 R108, R152.reuse, R110, R8 ;  /* 0x0000006e986c723c */ /* 0x040fec0000001808 */
[----:B------:R-:W1:Y:S02]  /*a580*/  LDSM.16.MT88.4 R8, [R228+0x5900] ;  /* 0x00590000e408783b */ /* 0x000e640000004200 */
[C---:B------:R-:W-:Y:S07]  /*a590*/  HMMA.16816.F32 R112, R152.reuse, R120, R12 ;  /* 0x000000789870723c */ /* 0x040fee000000180c */
[----:B------:R-:W-:Y:S02]  /*a5a0*/  MOV R14, R116 ;  /* 0x00000074000e7202 */ /* 0x000fe40000000f00 */
[----:B------:R-:W-:Y:S02]  /*a5b0*/  MOV R15, R117 ;  /* 0x00000075000f7202 */ /* 0x000fe40000000f00 */
[C---:B------:R-:W-:Y:S01]  /*a5c0*/  HMMA.16816.F32 R116, R152.reuse, R122, R16 ;  /* 0x0000007a9874723c */ /* 0x040fe20000001810 */
[----:B------:R-:W-:Y:S07]  /*a5d0*/  LDSM.16.MT88.4 R16, [R226+0x8900] ;  /* 0x00890000e210783b */ /* 0x000fee0000004200 */
[C---:B---3--:R-:W-:Y:S07]  /*a5e0*/  HMMA.16816.F32 R120, R152.reuse, R124, R20 ;  /* 0x0000007c9878723c */ /* 0x048fee0000001814 */
[----:B------:R-:W-:Y:S01]  /*a5f0*/  MOV R23, R14 ;  /* 0x0000000e00177202 */ /* 0x000fe20000000f00 */
[C---:B------:R-:W-:Y:S04]  /*a600*/  HMMA.16816.F32 R124, R152.reuse, R126, R24 ;  /* 0x0000007e987c723c */ /* 0x040fe80000001818 */
[----:B------:R-:W-:Y:S02]  /*a610*/  MOV R21, R130 ;  /* 0x0000008200157202 */ /* 0x000fe40000000f00 */
[----:B------:R-:W-:Y:S02]  /*a620*/  MOV R20, R128 ;  /* 0x0000008000147202 */ /* 0x000fe40000000f00 */
[----:B------:R-:W-:Y:S04]  /*a630*/  MOV R24, R129 ;  /* 0x0000008100187202 */ /* 0x000fe80000000f00 */
[----:B------:R-:W-:Y:S02]  /*a640*/  MOV R27, R131 ;  /* 0x00000083001b7202 */ /* 0x000fe40000000f00 */
[C---:B--2---:R-:W-:Y:S03]  /*a650*/  HMMA.16816.F32 R128, R152.reuse, R132, R28 ;  /* 0x000000849880723c */ /* 0x044fe6000000181c */
[----:B------:R-:W-:Y:S02]  /*a660*/  MOV R22, R15 ;  /* 0x0000000f00167202 */ /* 0x000fe40000000f00 */
[----:B------:R-:W2:Y:S01]  /*a670*/  LDSM.16.MT88.4 R12, [R225+0x8900] ;  /* 0x00890000e10c783b */ /* 0x000ea20000004200 */
[----:B------:R-:W-:Y:S02]  /*a680*/  MOV R25, R147 ;  /* 0x0000009300197202 */ /* 0x000fe40000000f00 */
[C---:B------:R-:W-:Y:S04]  /*a690*/  HMMA.16816.F32 R132, R152.reuse, R134, R32 ;  /* 0x000000869884723c */ /* 0x040fe80000001820 */
[----:B------:R-:W-:Y:S02]  /*a6a0*/  MOV R30, R139 ;  /* 0x0000008b001e7202 */ /* 0x000fe40000000f00 */
[----:B------:R-:W-:Y:S02]  /*a6b0*/  MOV R31, R138 ;  /* 0x0000008a001f7202 */ /* 0x000fe40000000f00 */
[----:B------:R-:W-:Y:S04]  /*a6c0*/  MOV R34, R137 ;  /* 0x0000008900227202 */ /* 0x000fe80000000f00 */
[----:B------:R-:W-:Y:S01]  /*a6d0*/  MOV R35, R136 ;  /* 0x0000008800237202 */ /* 0x000fe20000000f00 */
[----:B------:R-:W-:Y:S01]  /*a6e0*/  FADD.FTZ R2, R34, R2 ;  /* 0x0000000222027221 */ /* 0x000fe20000010000 */
[C---:B------:R-:W-:Y:S03]  /*a6f0*/  HMMA.16816.F32 R136, R152.reuse, R140, R36 ;  /* 0x0000008c9888723c */ /* 0x040fe60000001824 */
[----:B------:R-:W-:Y:S01]  /*a700*/  MOV R26, R146 ;  /* 0x00000092001a7202 */ /* 0x000fe20000000f00 */
[----:B------:R-:W-:Y:S01]  /*a710*/  FADD.FTZ R0, R35, R0 ;  /* 0x0000000023007221 */ /* 0x000fe20000010000 */
[----:B------:R-:W-:Y:S02]  /*a720*/  MOV R28, R145 ;  /* 0x00000091001c7202 */ /* 0x000fe40000000f00 */
[----:B------:R-:W-:Y:S01]  /*a730*/  MOV R29, R144 ;  /* 0x00000090001d7202 */ /* 0x000fe20000000f00 */
[C---:B------:R-:W-:Y:S04]  /*a740*/  HMMA.16816.F32 R140, R152.reuse, R142, R40 ;  /* 0x0000008e988c723c */ /* 0x040fe80000001828 */
[----:B------:R-:W-:Y:S02]  /*a750*/  FADD.FTZ R2, R28, R2 ;  /* 0x000000021c027221 */ /* 0x000fe40000010000 */
[----:B------:R-:W-:Y:S02]  /*a760*/  FADD.FTZ R0, R29, R0 ;  /* 0x000000001d007221 */ /* 0x000fe40000010000 */
[C---:B------:R-:W-:Y:S04]  /*a770*/  HMMA.16816.F32 R144, R152.reuse, R148, R44 ;  /* 0x000000949890723c */ /* 0x040fe8000000182c */
[----:B------:R-:W-:Y:S02]  /*a780*/  FADD.FTZ R2, R30, R2 ;  /* 0x000000021e027221 */ /* 0x000fe40000010000 */
[----:B------:R-:W-:Y:S02]  /*a790*/  FADD.FTZ R0, R31, R0 ;  /* 0x000000001f007221 */ /* 0x000fe40000010000 */
[C---:B------:R-:W-:Y:S04]  /*a7a0*/  HMMA.16816.F32 R148, R152.reuse, R150, R48 ;  /* 0x000000969894723c */ /* 0x040fe80000001830 */
[----:B------:R-:W-:Y:S02]  /*a7b0*/  FADD.FTZ R2, R24, R2 ;  /* 0x0000000218027221 */ /* 0x000fe40000010000 */
[----:B------:R-:W-:Y:S02]  /*a7c0*/  FADD.FTZ R0, R181, R0 ;  /* 0x00000000b5007221 */ /* 0x000fe40000010000 */
[C---:B-1----:R-:W-:Y:S04]  /*a7d0*/  HMMA.16816.F32 R52, R152.reuse, R4, R52 ;  /* 0x000000049834723c */ /* 0x042fe80000001834 */
[----:B------:R-:W-:Y:S02]  /*a7e0*/  FADD.FTZ R2, R25, R2 ;  /* 0x0000000219027221 */ /* 0x000fe40000010000 */
[----:B------:R-:W-:Y:S02]  /*a7f0*/  FADD.FTZ R0, R180, R0 ;  /* 0x00000000b4007221 */ /* 0x000fe40000010000 */
[C---:B------:R-:W-:Y:S01]  /*a800*/  HMMA.16816.F32 R56, R152.reuse, R6, R56 ;  /* 0x000000069838723c */ /* 0x040fe20000001838 */
[----:B------:R-:W1:Y:S03]  /*a810*/  LDSM.16.MT88.4 R4, [R229+0x8900] ;  /* 0x00890000e504783b */ /* 0x000e660000004200 */
[----:B------:R-:W-:Y:S02]  /*a820*/  FADD.FTZ R2, R26, R2 ;  /* 0x000000021a027221 */ /* 0x000fe40000010000 */
[----:B------:R-:W-:Y:S02]  /*a830*/  FADD.FTZ R0, R179, R0 ;  /* 0x00000000b3007221 */ /* 0x000fe40000010000 */
[C---:B------:R-:W-:Y:S04]  /*a840*/  HMMA.16816.F32 R60, R152.reuse, R8, R60 ;  /* 0x00000008983c723c */ /* 0x040fe8000000183c */
[----:B------:R-:W-:Y:S02]  /*a850*/  FADD.FTZ R2, R27, R2 ;  /* 0x000000021b027221 */ /* 0x000fe40000010000 */
[----:B------:R-:W-:Y:S02]  /*a860*/  FADD.FTZ R0, R178, R0 ;  /* 0x00000000b2007221 */ /* 0x000fe40000010000 */
[C---:B------:R-:W-:Y:S01]  /*a870*/  HMMA.16816.F32 R64, R152.reuse, R10, R64 ;  /* 0x0000000a9840723c */ /* 0x040fe20000001840 */
[----:B------:R-:W3:Y:S03]  /*a880*/  LDSM.16.MT88.4 R8, [R228+0x8900] ;  /* 0x00890000e408783b */ /* 0x000ee60000004200 */
[----:B------:R-:W-:Y:S02]  /*a890*/  FADD.FTZ R2, R20, R2 ;  /* 0x0000000214027221 */ /* 0x000fe40000010000 */
[----:B------:R-:W-:Y:S02]  /*a8a0*/  FADD.FTZ R0, R175, R0 ;  /* 0x00000000af007221 */ /* 0x000fe40000010000 */
[C---:B--2---:R-:W-:Y:S04]  /*a8b0*/  HMMA.16816.F32 R68, R152.reuse, R12, R68 ;  /* 0x0000000c9844723c */ /* 0x044fe80000001844 */
        /* <DEDUP_REMOVED lines=14> */
[C---:B------:R-:W-:Y:S04]  /*a9a0*/  HMMA.16816.F32 R88, R152.reuse, R6, R88 ;  /* 0x000000069858723c */ /* 0x040fe80000001858 */
[----:B------:R-:W-:Y:S02]  /*a9b0*/  FADD.FTZ R2, R183, R2 ;  /* 0x00000002b7027221 */ /* 0x000fe40000010000 */
[----:B------:R-:W-:Y:S02]  /*a9c0*/  FADD.FTZ R0, R167, R0 ;  /* 0x00000000a7007221 */ /* 0x000fe40000010000 */
[----:B------:R-:W-:Y:S01]  /*a9d0*/  FADD.FTZ R2, R182, R2 ;  /* 0x00000002b6027221 */ /* 0x000fe20000010000 */
[C---:B---3--:R-:W-:Y:S03]  /*a9e0*/  HMMA.16816.F32 R92, R152.reuse, R8, R92 ;  /* 0x00000008985c723c */ /* 0x048fe6000000185c */
[----:B------:R-:W-:Y:S02]  /*a9f0*/  FADD.FTZ R4, R166, R0 ;  /* 0x00000000a6047221 */ /* 0x000fe40000010000 */
[----:B------:R-:W-:Y:S02]  /*aa00*/  FADD.FTZ R0, R177, R2 ;  /* 0x00000002b1007221 */ /* 0x000fe40000010000 */
[----:B------:R-:W-:Y:S01]  /*aa10*/  FADD.FTZ R4, R164, R4 ;  /* 0x00000004a4047221 */ /* 0x000fe20000010000 */
[----:B------:R-:W-:Y:S04]  /*aa20*/  HMMA.16816.F32 R96, R152, R10, R96 ;  /* 0x0000000a9860723c */ /* 0x000fe80000001860 */
[----:B------:R-:W-:Y:S02]  /*aa30*/  FADD.FTZ R0, R176, R0 ;  /* 0x00000000b0007221 */ /* 0x000fe40000010000 */
[----:B------:R-:W-:Y:S01]  /*aa40*/  FADD.FTZ R4, R102, R4 ;  /* 0x0000000466047221 */ /* 0x000fe20000010000 */
[----:B------:R-:W-:Y:S01]  /*aa50*/  MOV R102, R3 ;  /* 0x0000000300667202 */ /* 0x000fe20000000f00 */
[----:B------:R-:W-:Y:S04]  /*aa60*/  FADD.FTZ R2, R171, R0 ;  /* 0x00000000ab027221 */ /* 0x000fe80000010000 */
[----:B------:R-:W-:Y:S02]  /*aa70*/  FADD.FTZ R2, R170, R2 ;  /* 0x00000002aa027221 */ /* 0x000fe40000010000 */
[----:B------:R-:W-:Y:S03]  /*aa80*/  FADD.FTZ R0, R103, R4 ;  /* 0x0000000467007221 */ /* 0x000fe60000010000 */
[----:B------:R4:W-:Y:S01]  /*aa90*/  STL [R1], R2 ;  /* 0x0000000201007387 */ /* 0x0009e20000100800 */
[----:B------:R-:W-:Y:S01]  /*aaa0*/  FADD.FTZ R0, R101, R0 ;  /* 0x0000000065007221 */ /* 0x000fe20000010000 */
[----:B------:R-:W-:Y:S04]  /*aab0*/  MOV R101, R100 ;  /* 0x0000006400657202 */ /* 0x000fe80000000f00 */
[----:B------:R4:W-:Y:S01]  /*aac0*/  STL [R1+0x4], R0 ;  /* 0x0000040001007387 */ /* 0x0009e20000100800 */
[----:B------:R-:W-:-:S05]  /*aad0*/  @P0 BRA `(.L_x_3) ;  /* 0xffffc02000000947 */ /* 0x000fca000383ffff */
.L_x_2:
[----:B---34-:R-:W2:Y:S04]  /*aae0*/  LDL.LU R0, [R1] ;  /* 0x0000000001007983 */ /* 0x018ea80000300800 */
[----:B------:R-:W1:Y:S01]  /*aaf0*/  S2R R8, SR_TID.X ;  /* 0x0000000000087919 */ /* 0x000e620000002100 */
[----:B------:R-:W-:Y:S01]  /*ab00*/  MOV R103, c[0x0][0x4e8] ;  /* 0x00013a0000677a02 */ /* 0x000fe20000000f00 */
[----:B------:R-:W3:Y:S01]  /*ab10*/  S2UR UR7, SR_CTAID.Y ;  /* 0x00000000000779c3 */ /* 0x000ee20000002600 */
[----:B------:R-:W-:Y:S01]  /*ab20*/  ULDC.64 UR4, c[0x0][0x490] ;  /* 0x0001240000047ab9 */ /* 0x000fe20000000a00 */
[----:B------:R-:W4:Y:S04]  /*ab30*/  LDL.LU R2, [R1+0x4] ;  /* 0x0000040001027983 */ /* 0x000f280000300800 */
[----:B------:R-:W4:Y:S01]  /*ab40*/  LDL.LU R9, [R1+0x34] ;  /* 0x0000340001097983 */ /* 0x000f220000300800 */
[----:B------:R-:W-:-:S03]  /*ab50*/  ISETP.NE.AND P0, PT, R103, 0x1, PT ;  /* 0x000000016700780c */ /* 0x000fc60003f05270 */
[----:B------:R-:W4:Y:S01]  /*ab60*/  LDL.LU R152, [R1+0x4c] ;  /* 0x00004c0001987983 */ /* 0x000f220000300800 */
[----:B-1----:R-:W-:-:S04]  /*ab70*/  SHF.R.S32.HI R5, RZ, 0x1f, R8 ;  /* 0x0000001fff057819 */ /* 0x002fc80000011408 */
[CC--:B------:R-:W-:Y:S02]  /*ab80*/  LEA.HI R102, R5.reuse, R8.reuse, RZ, 0x5 ;  /* 0x0000000805667211 */ /* 0x0c0fe400078f28ff */
[----:B------:R-:W-:Y:S02]  /*ab90*/  LEA.HI R5, R5, R8, RZ, 0x2 ;  /* 0x0000000805057211 */ /* 0x000fe400078f10ff */
[----:B------:R-:W-:Y:S01]  /*aba0*/  LOP3.LUT R4, R102, 0xffffffe0, RZ, 0xc0, !PT ;  /* 0xffffffe066047812 */ /* 0x000fe200078ec0ff */
[----:B---3--:R-:W-:Y:S01]  /*abb0*/  USHF.R.S32.HI UR6, URZ, 0x1f, UR7 ;  /* 0x0000001f3f067899 */ /* 0x008fe20008011407 */
[----:B------:R-:W-:-:S03]  /*abc0*/  LOP3.LUT R14, R5, 0xfffffffc, RZ, 0xc0, !PT ;  /* 0xfffffffc050e7812 */ /* 0x000fc600078ec0ff */
[----:B------:R-:W-:Y:S01]  /*abd0*/  UIMAD UR10, UR6, UR4, URZ ;  /* 0x00000004060a72a4 */ /* 0x000fe2000f8e023f */
[----:B------:R-:W-:Y:S01]  /*abe0*/  IADD3 R14, -R14, R8, RZ ;  /* 0x000000080e0e7210 */ /* 0x000fe20007ffe1ff */
[----:B------:R-:W-:Y:S01]  /*abf0*/  UIMAD.WIDE.U32 UR12, UR7, UR4, URZ ;  /* 0x00000004070c72a5 */ /* 0x000fe2000f8e003f */
[----:B------:R-:W-:Y:S06]  /*ac00*/  BAR.SYNC.DEFER_BLOCKING 0x1, 0x100 ;  /* 0x0044000000007b1d */ /* 0x000fec0000010000 */
[----:B--2---:R-:W1:Y:S04]  /*ac10*/  SHFL.BFLY PT, R11, R0, 0x2, 0x1f ;  /* 0x0c401f00000b7f89 */ /* 0x004e6800000e0000 */
[----:B----4-:R-:W2:Y:S01]  /*ac20*/  SHFL.BFLY PT, R6, R2, 0x2, 0x1f ;  /* 0x0c401f0002067f89 */ /* 0x010ea200000e0000 */
[----:B------:R-:W-:Y:S01]  /*ac30*/  MOV R26, R9 ;  /* 0x00000009001a7202 */ /* 0x000fe20000000f00 */
[----:B-1----:R-:W-:-:S05]  /*ac40*/  FADD.FTZ R11, R11, R0 ;  /* 0x000000000b0b7221 */ /* 0x002fca0000010000 */
[----:B------:R-:W1:Y:S01]  /*ac50*/  SHFL.BFLY PT, R0, R11, 0x1, 0x1f ;  /* 0x0c201f000b007f89 */ /* 0x000e6200000e0000 */
[----:B--2---:R-:W-:-:S05]  /*ac60*/  FADD.FTZ R6, R6, R2 ;  /* 0x0000000206067221 */ /* 0x004fca0000010000 */
[----:B------:R-:W2:Y:S01]  /*ac70*/  SHFL.BFLY PT, R2, R6, 0x1, 0x1f ;  /* 0x0c201f0006027f89 */ /* 0x000ea200000e0000 */
[----:B-1----:R-:W-:Y:S01]  /*ac80*/  FADD.FTZ R11, R11, R0 ;  /* 0x000000000b0b7221 */ /* 0x002fe20000010000 */
[----:B------:R-:W-:-:S04]  /*ac90*/  MOV R0, RZ ;  /* 0x000000ff00007202 */ /* 0x000fc80000000f00 */
[----:B------:R-:W-:Y:S01]  /*aca0*/  FSETP.NE.FTZ.AND P2, PT, R11, RZ, PT ;  /* 0x000000ff0b00720b */ /* 0x000fe20003f55000 */
[----:B--2---:R-:W-:Y:S02]  /*acb0*/  FADD.FTZ R6, R6, R2 ;  /* 0x0000000206067221 */ /* 0x004fe40000010000 */
[----:B------:R-:W-:-:S03]  /*acc0*/  @P0 IMAD.HI.U32 R2, R9, c[0x0][0x4ec], RZ ;  /* 0x00013b0009020a27 */ /* 0x000fc600078e00ff */
[----:B------:R-:W-:Y:S02]  /*acd0*/  FSETP.NE.FTZ.AND P1, PT, R6, RZ, PT ;  /* 0x000000ff0600720b */ /* 0x000fe40003f35000 */
[----:B------:R-:W-:Y:S02]  /*ace0*/  @P0 SHF.R.U32.HI R26, RZ, c[0x0][0x4f0], R2 ;  /* 0x00013c00ff1a0a19 */ /* 0x000fe40000011602 */
[----:B------:R-:W-:Y:S01]  /*acf0*/  IADD3 R2, -R4, R8, RZ ;  /* 0x0000000804027210 */ /* 0x000fe20007ffe1ff */
[----:B------:R-:W-:Y:S02]  /*ad00*/  IMAD.MOV.U32 R4, RZ, RZ, RZ ;  /* 0x000000ffff047224 */ /* 0x000fe400078e00ff */
[----:B------:R-:W1:Y:S01]  /*ad10*/  @P2 MUFU.RCP R0, R11 ;  /* 0x0000000b00002308 */ /* 0x000e620000001000 */
[----:B------:R-:W-:Y:S01]  /*ad20*/  UIMAD UR10, UR7, UR5, UR10 ;  /* 0x00000005070a72a4 */ /* 0x000fe2000f8e020a */
[----:B------:R-:W-:Y:S02]  /*ad30*/  LOP3.LUT P4, RZ, R2, 0x3, RZ, 0xc0, !PT ;  /* 0x0000000302ff7812 */ /* 0x000fe4000788c0ff */
[----:B------:R-:W-:Y:S01]  /*ad40*/  IADD3 R7, -R26, RZ, RZ ;  /* 0x000000ff1a077210 */ /* 0x000fe20007ffe1ff */
[----:B------:R-:W-:-:S03]  /*ad50*/  ULDC.64 UR4, c[0x0][0x3e8] ;  /* 0x0000fa0000047ab9 */ /* 0x000fc60000000a00 */
[----:B------:R-:W2:Y:S01]  /*ad60*/  @P1 MUFU.RCP R4, R6 ;  /* 0x0000000600041308 */ /* 0x000ea20000001000 */
[C---:B-1----:R-:W-:Y:S02]  /*ad70*/  FMUL.FTZ R29, R0.reuse, R56 ;  /* 0x00000038001d7220 */ /* 0x042fe40000410000 */
[C---:B------:R-:W-:Y:S02]  /*ad80*/  FMUL.FTZ R65, R0.reuse, R65 ;  /* 0x0000004100417220 */ /* 0x040fe40000410000 */
[C---:B------:R-:W-:Y:S02]  /*ad90*/  FMUL.FTZ R69, R0.reuse, R69 ;  /* 0x0000004500457220 */ /* 0x040fe40000410000 */
[----:B------:R-:W-:Y:S02]  /*ada0*/  FMUL.FTZ R68, R0, R68 ;  /* 0x0000004400447220 */ /* 0x000fe40000410000 */
[C---:B--2---:R-:W-:Y:S02]  /*adb0*/  FMUL.FTZ R71, R4.reuse, R71 ;  /* 0x0000004704477220 */ /* 0x044fe40000410000 */
[----:B------:R-:W-:-:S02]  /*adc0*/  FMUL.FTZ R70, R4, R70 ;  /* 0x0000004604467220 */ /* 0x000fc40000410000 */
[C---:B------:R-:W-:Y:S02]  /*add0*/  FMUL.FTZ R16, R0.reuse, R53 ;  /* 0x0000003500107220 */ /* 0x040fe40000410000 */
[C---:B------:R-:W-:Y:S01]  /*ade0*/  FMUL.FTZ R31, R0.reuse, R52 ;  /* 0x00000034001f7220 */ /* 0x040fe20000410000 */
[----:B------:R-:W-:Y:S01]  /*adf0*/  F2FP.PACK_AB R70, R71, R70 ;  /* 0x000000464746723e */ /* 0x000fe200000000ff */
[----:B------:R-:W-:Y:S01]  /*ae00*/  FMUL.FTZ R105, R0, R105 ;  /* 0x0000006900697220 */ /* 0x000fe20000410000 */
[----:B------:R-:W2:Y:S01]  /*ae10*/  LDL.LU R71, [R1+0x30] ;  /* 0x0000300001477983 */ /* 0x000ea20000300800 */
[C---:B------:R-:W-:Y:S02]  /*ae20*/  FMUL.FTZ R67, R4.reuse, R67 ;  /* 0x0000004304437220 */ /* 0x040fe40000410000 */
[----:B------:R-:W-:Y:S01]  /*ae30*/  FMUL.FTZ R66, R4, R66 ;  /* 0x0000004204427220 */ /* 0x000fe20000410000 */
[----:B------:R-:W-:Y:S01]  /*ae40*/  SHF.R.S32.HI R2, RZ, 0x2, R5 ;  /* 0x00000002ff027819 */ /* 0x000fe20000011405 */
[----:B------:R-:W-:-:S02]  /*ae50*/  FMUL.FTZ R13, R0, R104 ;  /* 0x00000068000d7220 */ /* 0x000fc40000410000 */
[C---:B------:R-:W-:Y:S01]  /*ae60*/  FMUL.FTZ R109, R0.reuse, R109 ;  /* 0x0000006d006d7220 */ /* 0x040fe20000410000 */
[----:B------:R-:W-:Y:S01]  /*ae70*/  F2FP.PACK_AB R66, R67, R66 ;  /* 0x000000424342723e */ /* 0x000fe200000000ff */
[C---:B------:R-:W-:Y:S01]  /*ae80*/  FMUL.FTZ R17, R0.reuse, R108 ;  /* 0x0000006c00117220 */ /* 0x040fe20000410000 */
[----:B------:R-:W3:Y:S01]  /*ae90*/  LDL R67, [R1+0x48] ;  /* 0x0000480001437983 */ /* 0x000ee20000100800 */
[----:B------:R-:W-:Y:S02]  /*aea0*/  FMUL.FTZ R56, R0, R64 ;  /* 0x0000004000387220 */ /* 0x000fe40000410000 */
[C---:B------:R-:W-:Y:S02]  /*aeb0*/  FMUL.FTZ R63, R4.reuse, R63 ;  /* 0x0000003f043f7220 */ /* 0x040fe40000410000 */
[C---:B------:R-:W-:Y:S01]  /*aec0*/  FMUL.FTZ R62, R4.reuse, R62 ;  /* 0x0000003e043e7220 */ /* 0x040fe20000410000 */
[----:B------:R-:W-:Y:S01]  /*aed0*/  F2FP.PACK_AB R56, R65, R56 ;  /* 0x000000384138723e */ /* 0x000fe200000000ff */
[----:B------:R-:W-:Y:S01]  /*aee0*/  FMUL.FTZ R30, R4, R54 ;  /* 0x00000036041e7220 */ /* 0x000fe20000410000 */
[----:B------:R-:W-:Y:S01]  /*aef0*/  F2FP.PACK_AB R54, R69, R68 ;  /* 0x000000444536723e */ /* 0x000fe200000000ff */
[----:B------:R1:W5:Y:S01]  /*af00*/  LDL R65, [R1+0x24] ;  /* 0x0000240001417983 */ /* 0x0003620000100800 */
[----:B------:R-:W-:Y:S01]  /*af10*/  F2FP.PACK_AB R62, R63, R62 ;  /* 0x0000003e3f3e723e */ /* 0x000fe200000000ff */
[----:B------:R-:W-:-:S02]  /*af20*/  FMUL.FTZ R113, R0, R113 ;  /* 0x0000007100717220 */ /* 0x000fc40000410000 */
[----:B------:R1:W5:Y:S01]  /*af30*/  LDL.64 R68, [R1+0x10] ;  /* 0x0000100001447983 */ /* 0x0003620000100a00 */
[C---:B------:R-:W-:Y:S02]  /*af40*/  FMUL.FTZ R19, R0.reuse, R112 ;  /* 0x0000007000137220 */ /* 0x040fe40000410000 */
[C---:B------:R-:W-:Y:S01]  /*af50*/  FMUL.FTZ R117, R0.reuse, R117 ;  /* 0x0000007500757220 */ /* 0x040fe20000410000 */
[----:B------:R1:W5:Y:S01]  /*af60*/  LDL R63, [R1+0x20] ;  /* 0x00002000013f7983 */ /* 0x0003620000100800 */
[C---:B------:R-:W-:Y:S02]  /*af70*/  FMUL.FTZ R21, R0.reuse, R116 ;  /* 0x0000007400157220 */ /* 0x040fe40000410000 */
[C---:B------:R-:W-:Y:S02]  /*af80*/  FMUL.FTZ R121, R0.reuse, R121 ;  /* 0x0000007900797220 */ /* 0x040fe40000410000 */
[C---:B------:R-:W-:Y:S02]  /*af90*/  FMUL.FTZ R23, R0.reuse, R120 ;  /* 0x0000007800177220 */ /* 0x040fe40000410000 */
[----:B------:R-:W-:-:S02]  /*afa0*/  FMUL.FTZ R125, R0, R125 ;  /* 0x0000007d007d7220 */ /* 0x000fc40000410000 */
[C---:B------:R-:W-:Y:S02]  /*afb0*/  FMUL.FTZ R25, R0.reuse, R124 ;  /* 0x0000007c00197220 */ /* 0x040fe40000410000 */
[C---:B------:R-:W-:Y:S02]  /*afc0*/  FMUL.FTZ R129, R0.reuse, R129 ;  /* 0x0000008100817220 */ /* 0x040fe40000410000 */
        /* <DEDUP_REMOVED lines=27> */
[----:B------:R-:W-:Y:S01]  /*b180*/  FMUL.FTZ R44, R0, R96 ;  /* 0x00000060002c7220 */ /* 0x000fe20000410000 */
[----:B------:R-:W-:Y:S01]  /*b190*/  SHF.R.S32.HI R0, RZ, 0x1f, R5 ;  /* 0x0000001fff007819 */ /* 0x000fe20000011405 */
[----:B------:R-:W4:Y:S01]  /*b1a0*/  @P1 MUFU.LG2 R6, R6 ;  /* 0x0000000600061308 */ /* 0x000f220000000c00 */
[----:B------:R-:W-:-:S02]  /*b1b0*/  IMAD R101, R7, c[0x0][0x4e8], R9 ;  /* 0x00013a0007657a24 */ /* 0x000fc400078e0209 */
[----:B------:R-:W-:Y:S01]  /*b1c0*/  LEA.HI R0, R0, R2, RZ, 0x3 ;  /* 0x0000000200007211 */ /* 0x000fe200078f18ff */
[----:B------:R-:W1:Y:S03]  /*b1d0*/  S2R R64, SR_CTAID.Z ;  /* 0x0000000000407919 */ /* 0x000e660000002700 */
[----:B------:R-:W-:Y:S01]  /*b1e0*/  LOP3.LUT R0, R0, 0xfffffff8, RZ, 0xc0, !PT ;  /* 0xfffffff800007812 */ /* 0x000fe200078ec0ff */
[----:B------:R-:W-:-:S03]  /*b1f0*/  UIMAD.WIDE.U32 UR14, UR7, UR4, URZ ;  /* 0x00000004070e72a5 */ /* 0x000fc6000f8e003f */
[----:B------:R-:W-:Y:S02]  /*b200*/  IADD3 R10, R2, -R0, RZ ;  /* 0x80000000020a7210 */ /* 0x000fe40007ffe0ff */
[----:B------:R-:W-:Y:S01]  /*b210*/  @P2 MOV R2, 0x3f317218 ;  /* 0x3f31721800022802 */ /* 0x000fe20000000f00 */
[----:B------:R-:W-:Y:S01]  /*b220*/  @P1 IMAD.MOV.U32 R0, RZ, RZ, 0x3f317218 ;  /* 0x3f317218ff001424 */ /* 0x000fe200078e00ff */
[----:B------:R-:W-:Y:S01]  /*b230*/  MOV R9, UR15 ;  /* 0x0000000f00097c02 */ /* 0x000fe20008000f00 */
[----:B------:R-:W1:Y:S02]  /*b240*/  @P2 MUFU.LG2 R11, R11 ;  /* 0x0000000b000b2308 */ /* 0x000e640000000c00 */
[----:B------:R-:W-:Y:S02]  /*b250*/  @P2 FMUL.FTZ R9, R2, c[0x0][0x2d0] ;  /* 0x0000b40002092a20 */ /* 0x000fe40000410000 */
[----:B----4-:R-:W-:Y:S02]  /*b260*/  @P1 FMUL.FTZ R2, R6, 0.69314718246459960938 ;  /* 0x3f31721806021820 */ /* 0x010fe40000410000 */
[----:B------:R-:W-:Y:S01]  /*b270*/  @P1 FMUL.FTZ R0, R0, c[0x0][0x2d0] ;  /* 0x0000b40000001a20 */ /* 0x000fe20000410000 */
[----:B------:R-:W-:Y:S01]  /*b280*/  UIMAD UR6, UR6, UR4, URZ ;  /* 0x00000004060672a4 */ /* 0x000fe2000f8e023f */
[----:B------:R-:W-:Y:S01]  /*b290*/  FMUL.FTZ R28, R4, R58 ;  /* 0x0000003a041c7220 */ /* 0x000fe20000410000 */
[----:B------:R-:W-:Y:S01]  /*b2a0*/  MOV R58, 0xff800000 ;  /* 0xff800000003a7802 */ /* 0x000fe20000000f00 */
[----:B------:R-:W-:Y:S01]  /*b2b0*/  @P1 FFMA.FTZ R58, R0, R3, R2 ;  /* 0x00000003003a1223 */ /* 0x000fe20000010002 */
[----:B------:R-:W-:Y:S01]  /*b2c0*/  SHF.R.S32.HI R0, RZ, 0x5, R102 ;  /* 0x00000005ff007819 */ /* 0x000fe20000011466 */
        /* <DEDUP_REMOVED lines=39> */
[----:B------:R-:W-:Y:S01]  /*b540*/  FMUL.FTZ R98, R4, R98 ;  /* 0x0000006204627220 */ /* 0x000fe20000410000 */
[----:B------:R-:W-:Y:S01]  /*b550*/  UIMAD UR5, UR7, UR5, UR6 ;  /* 0x00000005070572a4 */ /* 0x000fe2000f8e0206 */
[----:B------:R-:W-:Y:S01]  /*b560*/  IMAD.U32 R4, RZ, RZ, UR12 ;  /* 0x0000000cff047e24 */ /* 0x000fe2000f8e00ff */
[----:B------:R-:W-:Y:S02]  /*b570*/  MOV R8, UR14 ;  /* 0x0000000e00087c02 */ /* 0x000fe40008000f00 */
[----:B------:R-:W-:Y:S01]  /*b580*/  SHF.R.S32.HI R3, RZ, 0x1f, R0 ;  /* 0x0000001fff037819 */ /* 0x000fe20000011400 */
[----:B------:R-:W-:Y:S01]  /*b590*/  UIADD3 UR5, UR15, UR5, URZ ;  /* 0x000000050f057290 */ /* 0x000fe2000fffe03f */
[----:B------:R-:W-:-:S02]  /*b5a0*/  MOV R6, R4 ;  /* 0x0000000400067202 */ /* 0x000fc40000000f00 */
[----:B------:R-:W-:Y:S02]  /*b5b0*/  F2FP.PACK_AB R28, R59, R28 ;  /* 0x0000001c3b1c723e */ /* 0x000fe400000000ff */
[----:B------:R-:W-:Y:S01]  /*b5c0*/  MOV R4, R8 ;  /* 0x0000000800047202 */ /* 0x000fe20000000f00 */
[----:B------:R-:W4:Y:S01]  /*b5d0*/  S2R R59, SR_CTAID.X ;  /* 0x00000000003b7919 */ /* 0x000f220000002500 */
[----:B------:R-:W-:Y:S02]  /*b5e0*/  LEA.HI R3, R3, R0, RZ, 0x3 ;  /* 0x0000000003037211 */ /* 0x000fe400078f18ff */
[----:B-1----:R-:W-:Y:S02]  /*b5f0*/  SHF.R.S32.HI R8, RZ, 0x1f, R64 ;  /* 0x0000001fff087819 */ /* 0x002fe40000011440 */
[----:B------:R-:W-:Y:S01]  /*b600*/  LEA.HI R2, R14, R14, RZ, 0x1 ;  /* 0x0000000e0e027211 */ /* 0x000fe200078f08ff */
[----:B------:R-:W-:Y:S01]  /*b610*/  @P2 FMUL.FTZ R11, R11, 0.69314718246459960938 ;  /* 0x3f3172180b0b2820 */ /* 0x000fe20000410000 */
[----:B------:R-:W-:-:S02]  /*b620*/  MOV R5, UR13 ;  /* 0x0000000d00057c02 */ /* 0x000fc40008000f00 */
[----:B------:R-:W-:Y:S02]  /*b630*/  F2FP.PACK_AB R30, R55, R30 ;  /* 0x0000001e371e723e */ /* 0x000fe400000000ff */
[----:B------:R-:W-:Y:S02]  /*b640*/  MOV R5, UR5 ;  /* 0x0000000500057c02 */ /* 0x000fe40008000f00 */
[----:B------:R-:W-:Y:S01]  /*b650*/  F2FP.PACK_AB R55, R61, R15 ;  /* 0x0000000f3d37723e */ /* 0x000fe200000000ff */
[----:B------:R-:W-:Y:S01]  /*b660*/  IMAD R15, R8, c[0x0][0x3f0], RZ ;  /* 0x0000fc00080f7a24 */ /* 0x000fe200078e02ff */
[----:B------:R-:W-:Y:S02]  /*b670*/  LOP3.LUT R3, R3, 0xffffff8, RZ, 0xc0, !PT ;  /* 0x0ffffff803037812 */ /* 0x000fe400078ec0ff */
[----:B------:R-:W-:Y:S01]  /*b680*/  LOP3.LUT R2, R2, 0x1ffffffe, RZ, 0xc0, !PT ;  /* 0x1ffffffe02027812 */ /* 0x000fe200078ec0ff */
[----:B------:R-:W-:Y:S01]  /*b690*/  UIADD3 UR10, UR13, UR10, URZ ;  /* 0x0000000a0d0a7290 */ /* 0x000fe2000fffe03f */
[----:B------:R-:W-:Y:S01]  /*b6a0*/  MOV R60, 0xff800000 ;  /* 0xff800000003c7802 */ /* 0x000fe20000000f00 */
[----:B------:R-:W-:Y:S01]  /*b6b0*/  @P2 FFMA.FTZ R60, R9, R100, R11 ;  /* 0x00000064093c2223 */ /* 0x000fe2000001000b */
[----:B------:R-:W-:Y:S01]  /*b6c0*/  F2FP.PACK_AB R31, R16, R31 ;  /* 0x0000001f101f723e */ /* 0x000fe200000000ff */
[C---:B------:R-:W-:Y:S01]  /*b6d0*/  IMAD R16, R0.reuse, 0x200, R14 ;  /* 0x0000020000107824 */ /* 0x040fe200078e020e */
[----:B------:R-:W-:Y:S01]  /*b6e0*/  IADD3 R9, R0, -R3, RZ ;  /* 0x8000000300097210 */ /* 0x000fe20007ffe0ff */
[----:B------:R-:W-:Y:S01]  /*b6f0*/  IMAD R0, R64, c[0x0][0x3f4], R15 ;  /* 0x0000fd0040007a24 */ /* 0x000fe200078e020f */
[----:B------:R-:W-:Y:S01]  /*b700*/  IADD3 R11, R14, -R2, RZ ;  /* 0x800000020e0b7210 */ /* 0x000fe20007ffe0ff */
[----:B------:R-:W-:Y:S01]  /*b710*/  IMAD.WIDE.U32 R2, R64, c[0x0][0x3f0], R4 ;  /* 0x0000fc0040027a25 */ /* 0x000fe200078e0004 */
[----:B------:R-:W-:-:S03]  /*b720*/  F2FP.PACK_AB R29, R57, R29 ;  /* 0x0000001d391d723e */ /* 0x000fc600000000ff */
[----:B------:R-:W-:Y:S01]  /*b730*/  IMAD R57, R8, c[0x0][0x498], RZ ;  /* 0x0001260008397a24 */ /* 0x000fe200078e02ff */
[----:B------:R-:W-:Y:S02]  /*b740*/  SHF.R.S32.HI R8, RZ, 0x2, R152 ;  /* 0x00000002ff087819 */ /* 0x000fe40000011498 */
[----:B------:R-:W-:Y:S02]  /*b750*/  MOV R7, UR10 ;  /* 0x0000000a00077c02 */ /* 0x000fe40008000f00 */
[C---:B------:R-:W-:Y:S02]  /*b760*/  LOP3.LUT R4, R10.reuse, 0x1, RZ, 0xc0, !PT ;  /* 0x000000010a047812 */ /* 0x040fe400078ec0ff */
[----:B------:R-:W-:Y:S02]  /*b770*/  IADD3 R3, R3, R0, RZ ;  /* 0x0000000003037210 */ /* 0x000fe40007ffe0ff */
[----:B------:R-:W-:Y:S02]  /*b780*/  LEA R0, R9, R8, 0x4 ;  /* 0x0000000809007211 */ /* 0x000fe400078e20ff */
[----:B------:R-:W-:Y:S01]  /*b790*/  SHF.L.U32 R5, R10, 0x6, RZ ;  /* 0x000000060a057819 */ /* 0x000fe200000006ff */
[----:B------:R-:W-:Y:S01]  /*b7a0*/  IMAD.WIDE.U32 R14, R64, c[0x0][0x498], R6 ;  /* 0x00012600400e7a25 */ /* 0x000fe200078e0006 */
[----:B------:R-:W-:-:S02]  /*b7b0*/  R2P PR, R10, 0x6 ;  /* 0x000000060a007804 */ /* 0x000fc40000000000 */
[----:B------:R-:W-:Y:S02]  /*b7c0*/  ISETP.NE.U32.AND P3, PT, R4, 0x1, PT ;  /* 0x000000010400780c */ /* 0x000fe40003f65070 */
[----:B------:R-:W-:Y:S02]  /*b7d0*/  SHF.R.S32.HI R6, RZ, 0x1f, R26 ;  /* 0x0000001fff067819 */ /* 0x000fe4000001141a */
[----:B------:R-:W-:Y:S02]  /*b7e0*/  LEA R4, R11, R0, 0x3 ;  /* 0x000000000b047211 */ /* 0x000fe400078e18ff */
[----:B------:R-:W-:Y:S01]  /*b7f0*/  LOP3.LUT R5, R5, 0x1c0, RZ, 0xc0, !PT ;  /* 0x000001c005057812 */ /* 0x000fe200078ec0ff */
[----:B------:R-:W-:Y:S01]  /*b800*/  IMAD R61, R103, c[0x0][0x388], RZ ;  /* 0x0000e200673d7a24 */ /* 0x000fe200078e02ff */
[C---:B----4-:R-:W-:Y:S01]  /*b810*/  LEA R10, R59.reuse, R4, 0x7 ;  /* 0x000000043b0a7211 */ /* 0x050fe200078e38ff */
[----:B------:R-:W-:Y:S01]  /*b820*/  IMAD R0, R59, 0x80, R0 ;  /* 0x000000803b007824 */ /* 0x000fe200078e0200 */
[----:B------:R-:W-:Y:S01]  /*b830*/  LEA.HI R5, R5, R5, RZ, 0x1d ;  /* 0x0000000505057211 */ /* 0x000fe200078fe8ff */
[----:B------:R-:W-:-:S02]  /*b840*/  IMAD R4, R6, c[0x0][0x3e0], RZ ;  /* 0x0000f80006047a24 */ /* 0x000fc400078e02ff */
[----:B------:R-:W-:Y:S01]  /*b850*/  IMAD.WIDE.U32 R2, R26, c[0x0][0x3e0], R2 ;  /* 0x0000f8001a027a25 */ /* 0x000fe200078e0002 */
[----:B------:R-:W-:Y:S02]  /*b860*/  LEA R5, R16, R5, 0x1 ;  /* 0x0000000510057211 */ /* 0x000fe400078e08ff */
[----:B------:R-:W-:Y:S01]  /*b870*/  ISETP.GE.OR P5, PT, R0, R61, P4 ;  /* 0x0000003d0000720c */ /* 0x000fe200027a6670 */
[----:B------:R-:W-:Y:S01]  /*b880*/  IMAD R4, R26, c[0x0][0x3e4], R4 ;  /* 0x0000f9001a047a24 */ /* 0x000fe200078e0204 */
[----:B------:R-:W-:Y:S01]  /*b890*/  IADD3 R0, R0, 0x8, RZ ;  /* 0x0000000800007810 */ /* 0x000fe20007ffe0ff */
[----:B------:R-:W-:Y:S01]  /*b8a0*/  @P0 IMAD.HI.U32 R7, R10, c[0x0][0x4ec], RZ ;  /* 0x00013b000a070a27 */ /* 0x000fe200078e00ff */
[----:B------:R-:W-:Y:S02]  /*b8b0*/  F2FP.PACK_AB R13, R105, R13 ;  /* 0x0000000d690d723e */ /* 0x000fe400000000ff */
[----:B------:R-:W-:Y:S02]  /*b8c0*/  F2FP.PACK_AB R12, R107, R12 ;  /* 0x0000000c6b0c723e */ /* 0x000fe400000000ff */
[----:B------:R-:W-:-:S02]  /*b8d0*/  SHF.L.U32 R5, R5, 0x1, RZ ;  /* 0x0000000105057819 */ /* 0x000fc400000006ff */
[----:B------:R-:W-:Y:S02]  /*b8e0*/  ISETP.GE.OR P4, PT, R0, R61, P4 ;  /* 0x0000003d0000720c */ /* 0x000fe40002786670 */
[----:B------:R-:W-:Y:S02]  /*b8f0*/  IADD3 R3, R3, R4, RZ ;  /* 0x0000000403037210 */ /* 0x000fe40007ffe0ff */
[----:B------:R-:W-:Y:S02]  /*b900*/  MOV R0, R10 ;  /* 0x0000000a00007202 */ /* 0x000fe40000000f00 */
[----:B------:R-:W-:Y:S02]  /*b910*/  SHF.R.S32.HI R6, RZ, 0x1f, R101 ;  /* 0x0000001fff067819 */ /* 0x000fe40000011465 */
[----:B------:R-:W-:Y:S01]  /*b920*/  @P0 SHF.R.U32.HI R0, RZ, c[0x0][0x4f0], R7 ;  /* 0x00013c00ff000a19 */ /* 0x000fe20000011607 */
[----:B------:R-:W-:Y:S01]  /*b930*/  STS [R5+0x80], R13 ;  /* 0x0000800d05007388 */ /* 0x000fe20000000800 */
[----:B------:R-:W-:-:S03]  /*b940*/  IADD3 R8, R5, 0x80, RZ ;  /* 0x0000008005087810 */ /* 0x000fc60007ffe0ff */
[----:B------:R1:W-:Y:S01]  /*b950*/  STS [R5+0x480], R12 ;  /* 0x0004800c05007388 */ /* 0x0003e20000000800 */
[----:B------:R-:W-:Y:S01]  /*b960*/  IMAD R6, R6, c[0x0][0x3d8], RZ ;  /* 0x0000f60006067a24 */ /* 0x000fe200078e02ff */
[----:B------:R-:W-:Y:S01]  /*b970*/  IADD3 R4, R5, 0x70, RZ ;  /* 0x0000007005047810 */ /* 0x000fe20007ffe0ff */
[----:B------:R-:W-:Y:S01]  /*b980*/  IMAD.MOV.U32 R7, RZ, RZ, 0x20 ;  /* 0x00000020ff077424 */ /* 0x000fe200078e00ff */
[----:B------:R-:W-:Y:S01]  /*b990*/  @P3 IADD3 R4, R8, 0x10, RZ ;  /* 0x0000001008043810 */ /* 0x000fe20007ffe0ff */
[----:B------:R-:W-:Y:S01]  /*b9a0*/  IMAD R57, R64, c[0x0][0x49c], R57 ;  /* 0x0001270040397a24 */ /* 0x000fe200078e0239 */
[----:B------:R-:W-:Y:S01]  /*b9b0*/  IADD3 R8, P0, R0, R14, RZ ;  /* 0x0000000e00087210 */ /* 0x000fe20007f1e0ff */
[----:B------:R-:W-:Y:S01]  /*b9c0*/  IMAD R16, R101, c[0x0][0x3dc], R6 ;  /* 0x0000f70065107a24 */ /* 0x000fe200078e0206 */
[----:B------:R-:W-:-:S04]  /*b9d0*/  SHF.R.S32.HI R6, RZ, 0x1f, R0 ;  /* 0x0000001fff067819 */ /* 0x000fc80000011400 */
[----:B------:R-:W-:Y:S01]  /*b9e0*/  IADD3.X R9, R6, R15, R57, P0, !PT ;  /* 0x0000000f06097210 */ /* 0x000fe200007fe439 */
[----:B-1----:R-:W-:Y:S01]  /*b9f0*/  IMAD.WIDE.U32 R12, R101, c[0x0][0x3d8], R2 ;  /* 0x0000f600650c7a25 */ /* 0x002fe200078e0002 */
[----:B------:R-:W-:-:S05]  /*ba00*/  IADD3 R2, -R0, RZ, RZ ;  /* 0x000000ff00027210 */ /* 0x000fca0007ffe1ff */
[----:B------:R-:W-:Y:S01]  /*ba10*/  IMAD R2, R2, c[0x0][0x4e8], R10 ;  /* 0x00013a0002027a24 */ /* 0x000fe200078e020a */
[----:B------:R-:W-:Y:S02]  /*ba20*/  SEL R3, R7, 0xffffffe0, !P1 ;  /* 0xffffffe007037807 */ /* 0x000fe40004800000 */
[----:B------:R-:W-:Y:S02]  /*ba30*/  MOV R6, 0x40 ;  /* 0x0000004000067802 */ /* 0x000fe40000000f00 */
[----:B------:R-:W-:Y:S02]  /*ba40*/  SHF.R.S32.HI R7, RZ, 0x1f, R2 ;  /* 0x0000001fff077819 */ /* 0x000fe40000011402 */
[----:B------:R-:W-:Y:S02]  /*ba50*/  SEL R6, R6, 0xffffffc0, !P2 ;  /* 0xffffffc006067807 */ /* 0x000fe40005000000 */
[----:B------:R-:W-:Y:S01]  /*ba60*/  F2FP.PACK_AB R17, R109, R17 ;  /* 0x000000116d11723e */ /* 0x000fe200000000ff */
[----:B------:R-:W-:Y:S01]  /*ba70*/  IMAD R7, R7, c[0x0][0x488], RZ ;  /* 0x0001220007077a24 */ /* 0x000fe200078e02ff */
[----:B------:R-:W-:-:S02]  /*ba80*/  F2FP.PACK_AB R18, R111, R18 ;  /* 0x000000126f12723e */ /* 0x000fc400000000ff */
[----:B------:R-:W-:Y:S02]  /*ba90*/  F2FP.PACK_AB R19, R113, R19 ;  /* 0x000000137113723e */ /* 0x000fe400000000ff */
[----:B------:R-:W-:Y:S02]  /*baa0*/  F2FP.PACK_AB R22, R115, R22 ;  /* 0x000000167316723e */ /* 0x000fe400000000ff */
[----:B------:R-:W-:Y:S01]  /*bab0*/  IADD3 R0, R5, R3, RZ ;  /* 0x0000000305007210 */ /* 0x000fe20007ffe0ff */
[C---:B------:R-:W-:Y:S01]  /*bac0*/  IMAD R10, R2.reuse, c[0x0][0x48c], R7 ;  /* 0x00012300020a7a24 */ /* 0x040fe200078e0207 */
[----:B------:R-:W-:Y:S02]  /*bad0*/  F2FP.PACK_AB R21, R117, R21 ;  /* 0x000000157515723e */ /* 0x000fe400000000ff */
[----:B------:R-:W-:Y:S02]  /*bae0*/  F2FP.PACK_AB R20, R119, R20 ;  /* 0x000000147714723e */ /* 0x000fe400000000ff */
[----:B------:R-:W-:Y:S01]  /*baf0*/  IADD3 R15, R3, R4, RZ ;  /* 0x00000004030f7210 */ /* 0x000fe20007ffe0ff */
[----:B------:R-:W-:Y:S01]  /*bb00*/  IMAD.WIDE.U32 R8, R2, c[0x0][0x488], R8 ;  /* 0x0001220002087a25 */ /* 0x000fe200078e0008 */
[----:B------:R-:W-:-:S02]  /*bb10*/  F2FP.PACK_AB R23, R121, R23 ;  /* 0x000000177917723e */ /* 0x000fc400000000ff */
[----:B------:R-:W-:Y:S01]  /*bb20*/  F2FP.PACK_AB R24, R123, R24 ;  /* 0x000000187b18723e */ /* 0x000fe200000000ff */
[C---:B------:R-:W-:Y:S01]  /*bb30*/  IMAD.IADD R7, R6.reuse, 0x1, R4 ;  /* 0x0000000106077824 */ /* 0x040fe200078e0204 */
[----:B------:R-:W-:Y:S01]  /*bb40*/  IADD3 R3, R5, R6, RZ ;  /* 0x0000000605037210 */ /* 0x000fe20007ffe0ff */
[----:B------:R-:W-:Y:S01]  /*bb50*/  STS [R4], R17 ;  /* 0x0000001104007388 */ /* 0x000fe20000000800 */
[----:B------:R-:W-:Y:S02]  /*bb60*/  F2FP.PACK_AB R25, R125, R25 ;  /* 0x000000197d19723e */ /* 0x000fe400000000ff */
[----:B------:R-:W-:Y:S01]  /*bb70*/  F2FP.PACK_AB R27, R127, R27 ;  /* 0x0000001b7f1b723e */ /* 0x000fe200000000ff */
[----:B------:R-:W-:Y:S01]  /*bb80*/  STS [R4+0x400], R18 ;  /* 0x0004001204007388 */ /* 0x000fe20000000800 */
[----:B------:R-:W-:Y:S02]  /*bb90*/  F2FP.PACK_AB R43, R129, R43 ;  /* 0x0000002b812b723e */ /* 0x000fe400000000ff */
[----:B------:R-:W-:Y:S01]  /*bba0*/  F2FP.PACK_AB R42, R131, R42 ;  /* 0x0000002a832a723e */ /* 0x000fe200000000ff */
[----:B------:R-:W-:Y:S01]  /*bbb0*/  STS [R0+0x80], R19 ;  /* 0x0000801300007388 */ /* 0x000fe20000000800 */
[----:B------:R-:W-:-:S02]  /*bbc0*/  IADD3 R2, R6, R0, RZ ;  /* 0x0000000006027210 */ /* 0x000fc40007ffe0ff */
[----:B------:R-:W-:Y:S01]  /*bbd0*/  F2FP.PACK_AB R41, R133, R41 ;  /* 0x000000298529723e */ /* 0x000fe200000000ff */
[----:B------:R-:W-:Y:S01]  /*bbe0*/  STS [R0+0x480], R22 ;  /* 0x0004801600007388 */ /* 0x000fe20000000800 */
[----:B------:R-:W-:Y:S02]  /*bbf0*/  F2FP.PACK_AB R40, R135, R40 ;  /* 0x000000288728723e */ /* 0x000fe400000000ff */
[----:B------:R-:W-:Y:S01]  /*bc00*/  IADD3 R6, R15, R6, RZ ;  /* 0x000000060f067210 */ /* 0x000fe20007ffe0ff */
[----:B------:R-:W-:Y:S01]  /*bc10*/  STS [R15], R21 ;  /* 0x000000150f007388 */ /* 0x000fe20000000800 */
[----:B------:R-:W-:Y:S02]  /*bc20*/  F2FP.PACK_AB R39, R137, R39 ;  /* 0x000000278927723e */ /* 0x000fe400000000ff */
[----:B------:R-:W-:Y:S01]  /*bc30*/  F2FP.PACK_AB R38, R139, R38 ;  /* 0x000000268b26723e */ /* 0x000fe200000000ff */
[----:B------:R-:W-:Y:S01]  /*bc40*/  STS [R15+0x400], R20 ;  /* 0x000400140f007388 */ /* 0x000fe20000000800 */
[----:B------:R-:W-:-:S02]  /*bc50*/  F2FP.PACK_AB R37, R141, R37 ;  /* 0x000000258d25723e */ /* 0x000fc400000000ff */
[----:B------:R-:W-:Y:S01]  /*bc60*/  F2FP.PACK_AB R36, R143, R36 ;  /* 0x000000248f24723e */ /* 0x000fe200000000ff */
[----:B------:R-:W-:Y:S01]  /*bc70*/  STS [R3+0x80], R23 ;  /* 0x0000801703007388 */ /* 0x000fe20000000800 */
[----:B------:R-:W-:Y:S02]  /*bc80*/  F2FP.PACK_AB R35, R145, R35 ;  /* 0x000000239123723e */ /* 0x000fe400000000ff */
[----:B------:R-:W-:Y:S01]  /*bc90*/  F2FP.PACK_AB R34, R147, R34 ;  /* 0x000000229322723e */ /* 0x000fe200000000ff */
[----:B------:R-:W-:Y:S01]  /*bca0*/  STS [R3+0x480], R24 ;  /* 0x0004801803007388 */ /* 0x000fe20000000800 */
[----:B------:R-:W-:Y:S02]  /*bcb0*/  F2FP.PACK_AB R33, R149, R33 ;  /* 0x000000219521723e */ /* 0x000fe400000000ff */
[----:B------:R-:W-:Y:S01]  /*bcc0*/  F2FP.PACK_AB R32, R151, R32 ;  /* 0x000000209720723e */ /* 0x000fe200000000ff */
[----:B------:R-:W-:Y:S04]  /*bcd0*/  STS [R7], R25 ;  /* 0x0000001907007388 */ /* 0x000fe80000000800 */
[----:B------:R-:W-:Y:S04]  /*bce0*/  STS [R7+0x400], R27 ;  /* 0x0004001b07007388 */ /* 0x000fe80000000800 */
[----:B------:R-:W-:Y:S04]  /*bcf0*/  STS [R2+0x80], R43 ;  /* 0x0000802b02007388 */ /* 0x000fe80000000800 */
[----:B------:R-:W-:Y:S04]  /*bd00*/  STS [R2+0x480], R42 ;  /* 0x0004802a02007388 */ /* 0x000fe80000000800 */
[----:B------:R-:W-:Y:S04]  /*bd10*/  STS [R6], R41 ;  /* 0x0000002906007388 */ /* 0x000fe80000000800 */
[----:B------:R-:W-:Y:S04]  /*bd20*/  STS [R6+0x400], R40 ;  /* 0x0004002806007388 */ /* 0x000fe80000000800 */
[----:B------:R-:W-:Y:S04]  /*bd30*/  STS [R5+0x4080], R39 ;  /* 0x0040802705007388 */ /* 0x000fe80000000800 */
[----:B------:R-:W-:Y:S01]  /*bd40*/  STS [R5+0x4480], R38 ;  /* 0x0044802605007388 */ /* 0x000fe20000000800 */
[----:B------:R-:W-:-:S03]  /*bd50*/  F2FP.PACK_AB R53, R73, R53 ;  /* 0x000000354935723e */ /* 0x000fc600000000ff */
        /* <DEDUP_REMOVED lines=15> */
[----:B------:R-:W-:-:S03]  /*be50*/  LEA R14, P0, R8, c[0x0][0x450], 0x2 ;  /* 0x00011400080e7a11 */ /* 0x000fc600078010ff */
[----:B------:R-:W-:Y:S01]  /*be60*/  STS [R7+0x4000], R29 ;  /* 0x0040001d07007388 */ /* 0x000fe20000000800 */
[----:B------:R-:W-:-:S03]  /*be70*/  IADD3 R9, R9, R10, RZ ;  /* 0x0000000a09097210 */ /* 0x000fc60007ffe0ff */
        /* <DEDUP_REMOVED lines=13> */
[----:B------:R-:W-:-:S03]  /*bf50*/  LEA.HI.X R9, R8, c[0x0][0x454], R9, 0x2, P0 ;  /* 0x0001150008097a11 */ /* 0x000fc600000f1409 */
[----:B------:R-:W-:Y:S04]  /*bf60*/  STS [R4+0x8000], R53 ;  /* 0x0080003504007388 */ /* 0x000fe80000000800 */
[----:B------:R2:W-:Y:S04]  /*bf70*/  STS [R4+0x8400], R74 ;  /* 0x0084004a04007388 */ /* 0x0005e80000000800 */
[----:B------:R-:W-:Y:S04]  /*bf80*/  STS [R0+0x8080], R52 ;  /* 0x0080803400007388 */ /* 0x000fe80000000800 */
        /* <DEDUP_REMOVED lines=11> */
[----:B------:R-:W-:Y:S04]  /*c040*/  SHFL.IDX PT, R10, R14, RZ, 0x1c1f ;  /* 0x001c1fff0e0a7589 */ /* 0x000fe800000e0000 */
[----:B------:R-:W1:Y:S04]  /*c050*/  SHFL.IDX PT, R11, R9, RZ, 0x1c1f ;  /* 0x001c1fff090b7589 */ /* 0x000e6800000e0000 */
[----:B------:R-:W-:Y:S06]  /*c060*/  BAR.SYNC.DEFER_BLOCKING 0x1, 0x100 ;  /* 0x0044000000007b1d */ /* 0x000fec0000010000 */
[----:B------:R-:W-:Y:S04]  /*c070*/  SHFL.IDX PT, R8, R14, 0x1, 0x1c1f ;  /* 0x003c1f000e087f89 */ /* 0x000fe800000e0000 */
[----:B------:R-:W4:Y:S01]  /*c080*/  SHFL.IDX PT, R9, R9, 0x1, 0x1c1f ;  /* 0x003c1f0009097f89 */ /* 0x000f2200000e0000 */
[----:B--2---:R-:W-:-:S03]  /*c090*/  SHF.L.U32 R4, R71, 0x1, RZ ;  /* 0x0000000147047819 */ /* 0x004fc600000006ff */
[----:B-1----:R1:W-:Y:S04]  /*c0a0*/  @!P5 ST.E [R10.64], R60 ;  /* 0x0000003c0a00d985 */ /* 0x0023e8000c101908 */
[----:B----4-:R1:W-:Y:S04]  /*c0b0*/  @!P4 ST.E [R8.64], R58 ;  /* 0x0000003a0800c985 */ /* 0x0103e8000c101908 */
[----:B------:R1:W2:Y:S04]  /*c0c0*/  LDS.128 R32, [R4+0x1080] ;  /* 0x0010800004207984 */ /* 0x0002a80000000c00 */
[----:B------:R1:W4:Y:S04]  /*c0d0*/  LDS.128 R44, [R4+0x2080] ;  /* 0x00208000042c7984 */ /* 0x0003280000000c00 */
[----:B------:R1:W1:Y:S04]  /*c0e0*/  LDS.128 R52, [R4+0x3080] ;  /* 0x0030800004347984 */ /* 0x0002680000000c00 */
[----:B------:R1:W1:Y:S04]  /*c0f0*/  LDS.128 R28, [R4+0x5080] ;  /* 0x00508000041c7984 */ /* 0x0002680000000c00 */
[----:B------:R1:W1:Y:S04]  /*c100*/  LDS.128 R40, [R4+0x6080] ;  /* 0x0060800004287984 */ /* 0x0002680000000c00 */
[----:B------:R1:W1:Y:S04]  /*c110*/  LDS.128 R48, [R4+0x7080] ;  /* 0x0070800004307984 */ /* 0x0002680000000c00 */
[----:B------:R1:W1:Y:S04]  /*c120*/  LDS.128 R24, [R4+0x9080] ;  /* 0x0090800004187984 */ /* 0x0002680000000c00 */
[----:B------:R1:W1:Y:S04]  /*c130*/  LDS.128 R36, [R4+0xa080] ;  /* 0x00a0800004247984 */ /* 0x0002680000000c00 */
[----:B------:R1:W1:Y:S01]  /*c140*/  LDS.128 R56, [R4+0xb080] ;  /* 0x00b0800004387984 */ /* 0x0002620000000c00 */
[----:B------:R-:W-:-:S02]  /*c150*/  IADD3 R0, R13, R16, RZ ;  /* 0x000000100d007210 */ /* 0x000fc40007ffe0ff */
[----:B------:R-:W-:-:S04]  /*c160*/  LEA R21, P0, R12, c[0x0][0x380], 0x1 ;  /* 0x0000e0000c157a11 */ /* 0x000fc800078008ff */
[----:B------:R-:W-:Y:S02]  /*c170*/  LEA.HI.X R20, R12, c[0x0][0x384], R0, 0x1, P0 ;  /* 0x0000e1000c147a11 */ /* 0x000fe400000f0c00 */
[----:B---3--:R-:W-:Y:S01]  /*c180*/  ISETP.GE.AND P0, PT, R67, R61, PT ;  /* 0x0000003d4300720c */ /* 0x008fe20003f06270 */
[----:B------:R3:W1:Y:S01]  /*c190*/  SHFL.IDX PT, R2, R21, RZ, 0x181f ;  /* 0x00181fff15027589 */ /* 0x00066200000e0000 */
[----:B------:R-:W-:Y:S03]  /*c1a0*/  BSSY B0, `(.L_x_4) ;  /* 0x0000015000007945 */ /* 0x000fe60003800000 */
[----:B------:R3:W1:Y:S08]  /*c1b0*/  SHFL.IDX PT, R3, R20, RZ, 0x181f ;  /* 0x00181fff14037589 */ /* 0x00067000000e0000 */
[----:B------:R-:W-:Y:S05]  /*c1c0*/  @P0 BRA `(.L_x_5) ;  /* 0x0000012000000947 */ /* 0x000fea0003800000 */
[----:B--2-4-:R-:W2:Y:S01]  /*c1d0*/  LDS.128 R16, [R4+0x80] ;  /* 0x0000800004107984 */ /* 0x014ea20000000c00 */
[----:B-----5:R-:W-:-:S02]  /*c1e0*/  ISETP.GE.AND P1, PT, R65, c[0x0][0x3c8], PT ;  /* 0x0000f20041007a0c */ /* 0x020fc40003f26270 */
[----:B------:R-:W-:Y:S01]  /*c1f0*/  ISETP.GE.AND P0, PT, R63, c[0x0][0x3c8], PT ;  /* 0x0000f2003f007a0c */ /* 0x000fe20003f06270 */
[----:B------:R-:W4:Y:S01]  /*c200*/  LDS.128 R12, [R4+0x4080] ;  /* 0x00408000040c7984 */ /* 0x000f220000000c00 */
[----:B------:R-:W-:-:S03]  /*c210*/  ISETP.GE.AND P2, PT, R68, c[0x0][0x3c8], PT ;  /* 0x0000f20044007a0c */ /* 0x000fc60003f46270 */
[----:B-1----:R1:W3:Y:S08]  /*c220*/  LDS.128 R8, [R4+0x8080] ;  /* 0x0080800004087984 */ /* 0x0022f00000000c00 */
[----:B------:R-:W-:Y:S02]  /*c230*/  @!P0 SHF.R.S32.HI R0, RZ, 0x1f, R63 ;  /* 0x0000001fff008819 */ /* 0x000fe4000001143f */
[----:B------:R-:W-:-:S02]  /*c240*/  @!P2 IMAD.WIDE R6, R68, 0x2, R2 ;  /* 0x000000024406a825 */ /* 0x000fc400078e0202 */
[----:B------:R-:W-:-:S04]  /*c250*/  @!P0 LEA.HI R0, R0, R63, RZ, 0x3 ;  /* 0x0000003f00008211 */ /* 0x000fc800078f18ff */
[----:B------:R-:W-:Y:S02]  /*c260*/  @!P0 LOP3.LUT R0, R0, 0xfffffff8, RZ, 0xc0, !PT ;  /* 0xfffffff800008812 */ /* 0x000fe400078ec0ff */
[----:B-1----:R-:W-:-:S04]  /*c270*/  @!P1 SHF.R.S32.HI R4, RZ, 0x1f, R65 ;  /* 0x0000001fff049819 */ /* 0x002fc80000011441 */
[----:B------:R-:W-:-:S04]  /*c280*/  @!P1 LEA.HI R4, R4, R65, RZ, 0x3 ;  /* 0x0000004104049211 */ /* 0x000fc800078f18ff */
[----:B------:R-:W-:Y:S01]  /*c290*/  @!P1 LOP3.LUT R4, R4, 0xfffffff8, RZ, 0xc0, !PT ;  /* 0xfffffff804049812 */ /* 0x000fe200078ec0ff */
[----:B--2---:R1:W-:Y:S04]  /*c2a0*/  @!P2 ST.E.128 [R6.64], R16 ;  /* 0x000000100600a985 */ /* 0x0043e8000c101d08 */
[----:B------:R-:W-:-:S04]  /*c2b0*/  @!P1 IMAD.WIDE R4, R4, 0x2, R2 ;  /* 0x0000000204049825 */ /* 0x000fc800078e0202 */
[----:B------:R-:W-:Y:S01]  /*c2c0*/  @!P0 IMAD.WIDE R2, R0, 0x2, R2 ;  /* 0x0000000200028825 */ /* 0x000fe200078e0202 */
[----:B----4-:R1:W-:Y:S04]  /*c2d0*/  @!P1 ST.E.128 [R4.64], R12 ;  /* 0x0000000c04009985 */ /* 0x0103e8000c101d08 */
[----:B---3--:R1:W-:Y:S02]  /*c2e0*/  @!P0 ST.E.128 [R2.64], R8 ;  /* 0x0000000802008985 */ /* 0x0083e4000c101d08 */
.L_x_5:
[----:B--2-4-:R-:W-:Y:S05]  /*c2f0*/  BSYNC B0 ;  /* 0x0000000000007941 */ /* 0x014fea0003800000 */
.L_x_4:
[----:B------:R-:W-:Y:S01]  /*c300*/  IADD3 R0, R67, 0x20, RZ ;  /* 0x0000002043007810 */ /* 0x000fe20007ffe0ff */
[----:B-1----:R1:W2:Y:S01]  /*c310*/  SHFL.IDX PT, R3, R20, 0x1, 0x181f ;  /* 0x00381f0014037f89 */ /* 0x0022a200000e0000 */
[----:B------:R-:W-:Y:S02]  /*c320*/  BSSY B0, `(.L_x_6) ;  /* 0x0000013000007945 */ /* 0x000fe40003800000 */
[----:B------:R-:W-:Y:S01]  /*c330*/  ISETP.GE.AND P0, PT, R0, R61, PT ;  /* 0x0000003d0000720c */ /* 0x000fe20003f06270 */
[----:B------:R1:W4:-:S12]  /*c340*/  SHFL.IDX PT, R2, R21, 0x1, 0x181f ;  /* 0x00381f0015027f89 */ /* 0x00031800000e0000 */
[----:B------:R-:W-:Y:S05]  /*c350*/  @P0 BRA `(.L_x_7) ;  /* 0x000000f000000947 */ /* 0x000fea0003800000 */
[----:B-----5:R-:W-:Y:S02]  /*c360*/  ISETP.GE.AND P1, PT, R65, c[0x0][0x3c8], PT ;  /* 0x0000f20041007a0c */ /* 0x020fe40003f26270 */
[----:B------:R-:W-:Y:S02]  /*c370*/  ISETP.GE.AND P0, PT, R63, c[0x0][0x3c8], PT ;  /* 0x0000f2003f007a0c */ /* 0x000fe40003f06270 */
[----:B------:R-:W-:-:S09]  /*c380*/  ISETP.GE.AND P2, PT, R68, c[0x0][0x3c8], PT ;  /* 0x0000f20044007a0c */ /* 0x000fd20003f46270 */
[----:B------:R-:W-:Y:S02]  /*c390*/  @!P1 SHF.R.S32.HI R4, RZ, 0x1f, R65 ;  /* 0x0000001fff049819 */ /* 0x000fe40000011441 */
[----:B------:R-:W-:Y:S02]  /*c3a0*/  @!P0 SHF.R.S32.HI R0, RZ, 0x1f, R63 ;  /* 0x0000001fff008819 */ /* 0x000fe4000001143f */
[----:B------:R-:W-:Y:S01]  /*c3b0*/  @!P1 LEA.HI R4, R4, R65, RZ, 0x3 ;  /* 0x0000004104049211 */ /* 0x000fe200078f18ff */
[--C-:B--2-4-:R-:W-:Y:S01]  /*c3c0*/  @!P2 IMAD.WIDE R6, R68, 0x2, R2.reuse ;  /* 0x000000024406a825 */ /* 0x114fe200078e0202 */
[----:B------:R-:W-:Y:S02]  /*c3d0*/  @!P0 LEA.HI R0, R0, R63, RZ, 0x3 ;  /* 0x0000003f00008211 */ /* 0x000fe400078f18ff */
[----:B------:R-:W-:Y:S02]  /*c3e0*/  @!P1 LOP3.LUT R4, R4, 0xfffffff8, RZ, 0xc0, !PT ;  /* 0xfffffff804049812 */ /* 0x000fe400078ec0ff */
[----:B------:R-:W-:Y:S01]  /*c3f0*/  @!P0 LOP3.LUT R0, R0, 0xfffffff8, RZ, 0xc0, !PT ;  /* 0xfffffff800008812 */ /* 0x000fe200078ec0ff */
[----:B------:R2:W-:Y:S02]  /*c400*/  @!P2 ST.E.128 [R6.64], R32 ;  /* 0x000000200600a985 */ /* 0x0005e4000c101d08 */
[----:B------:R-:W-:-:S04]  /*c410*/  @!P1 IMAD.WIDE R4, R4, 0x2, R2 ;  /* 0x0000000204049825 */ /* 0x000fc800078e0202 */
[----:B------:R-:W-:Y:S01]  /*c420*/  @!P0 IMAD.WIDE R2, R0, 0x2, R2 ;  /* 0x0000000200028825 */ /* 0x000fe200078e0202 */
[----:B------:R2:W-:Y:S04]  /*c430*/  @!P1 ST.E.128 [R4.64], R28 ;  /* 0x0000001c04009985 */ /* 0x0005e8000c101d08 */
[----:B------:R2:W-:Y:S02]  /*c440*/  @!P0 ST.E.128 [R2.64], R24 ;  /* 0x0000001802008985 */ /* 0x0005e4000c101d08 */
.L_x_7:
[----:B------:R-:W-:Y:S05]  /*c450*/  BSYNC B0 ;  /* 0x0000000000007941 */ /* 0x000fea0003800000 */
.L_x_6:
[----:B------:R-:W-:Y:S01]  /*c460*/  IADD3 R0, R67, 0x40, RZ ;  /* 0x0000004043007810 */ /* 0x000fe20007ffe0ff */
[----:B--2---:R2:W1:Y:S01]  /*c470*/  SHFL.IDX PT, R3, R20, 0x2, 0x181f ;  /* 0x00581f0014037f89 */ /* 0x00446200000e0000 */
[----:B------:R-:W-:Y:S02]  /*c480*/  BSSY B0, `(.L_x_8) ;  /* 0x0000013000007945 */ /* 0x000fe40003800000 */
[----:B------:R-:W-:Y:S01]  /*c490*/  ISETP.GE.AND P0, PT, R0, R61, PT ;  /* 0x0000003d0000720c */ /* 0x000fe20003f06270 */
[----:B----4-:R2:W4:-:S12]  /*c4a0*/  SHFL.IDX PT, R2, R21, 0x2, 0x181f ;  /* 0x00581f0015027f89 */ /* 0x01051800000e0000 */
[----:B------:R-:W-:Y:S05]  /*c4b0*/  @P0 BRA `(.L_x_9) ;  /* 0x000000f000000947 */ /* 0x000fea0003800000 */
[----:B-----5:R-:W-:Y:S02]  /*c4c0*/  ISETP.GE.AND P1, PT, R65, c[0x0][0x3c8], PT ;  /* 0x0000f20041007a0c */ /* 0x020fe40003f26270 */
[----:B------:R-:W-:Y:S02]  /*c4d0*/  ISETP.GE.AND P0, PT, R63, c[0x0][0x3c8], PT ;  /* 0x0000f2003f007a0c */ /* 0x000fe40003f06270 */
[----:B------:R-:W-:-:S09]  /*c4e0*/  ISETP.GE.AND P2, PT, R68, c[0x0][0x3c8], PT ;  /* 0x0000f20044007a0c */ /* 0x000fd20003f46270 */
[----:B------:R-:W-:Y:S02]  /*c4f0*/  @!P1 SHF.R.S32.HI R4, RZ, 0x1f, R65 ;  /* 0x0000001fff049819 */ /* 0x000fe40000011441 */
[----:B------:R-:W-:Y:S02]  /*c500*/  @!P0 SHF.R.S32.HI R0, RZ, 0x1f, R63 ;  /* 0x0000001fff008819 */ /* 0x000fe4000001143f */
[----:B------:R-:W-:Y:S01]  /*c510*/  @!P1 LEA.HI R4, R4, R65, RZ, 0x3 ;  /* 0x0000004104049211 */ /* 0x000fe200078f18ff */
[--C-:B-1--4-:R-:W-:Y:S01]  /*c520*/  @!P2 IMAD.WIDE R6, R68, 0x2, R2.reuse ;  /* 0x000000024406a825 */ /* 0x112fe200078e0202 */
        /* <DEDUP_REMOVED lines=8> */
.L_x_9:
[----:B------:R-:W-:Y:S05]  /*c5b0*/  BSYNC B0 ;  /* 0x0000000000007941 */ /* 0x000fea0003800000 */
.L_x_8:
[----:B------:R-:W-:Y:S01]  /*c5c0*/  IADD3 R0, R67, 0x60, RZ ;  /* 0x0000006043007810 */ /* 0x000fe20007ffe0ff */
[----:B-1----:R1:W2:Y:S03]  /*c5d0*/  SHFL.IDX PT, R7, R20, 0x3, 0x181f ;  /* 0x00781f0014077f89 */ /* 0x0022a600000e0000 */
[----:B------:R-:W-:Y:S01]  /*c5e0*/  ISETP.GE.AND P0, PT, R0, R61, PT ;  /* 0x0000003d0000720c */ /* 0x000fe20003f06270 */
[----:B------:R1:W3:-:S12]  /*c5f0*/  SHFL.IDX PT, R6, R21, 0x3, 0x181f ;  /* 0x00781f0015067f89 */ /* 0x0002d800000e0000 */
[----:B------:R-:W-:Y:S05]  /*c600*/  @P0 EXIT ;  /* 0x000000000000094d */ /* 0x000fea0003800000 */
[----:B-----5:R-:W-:Y:S02]  /*c610*/  ISETP.GE.AND P0, PT, R65, c[0x0][0x3c8], PT ;  /* 0x0000f20041007a0c */ /* 0x020fe40003f06270 */
[----:B------:R-:W-:-:S11]  /*c620*/  ISETP.GE.AND P1, PT, R68, c[0x0][0x3c8], PT ;  /* 0x0000f20044007a0c */ /* 0x000fd60003f26270 */
[----:B------:R-:W-:Y:S02]  /*c630*/  @!P0 SHF.R.S32.HI R0, RZ, 0x1f, R65 ;  /* 0x0000001fff008819 */ /* 0x000fe40000011441 */
[----:B--23--:R-:W-:Y:S02]  /*c640*/  @!P1 IMAD.WIDE R4, R68, 0x2, R6 ;  /* 0x0000000244049825 */ /* 0x00cfe400078e0206 */
[----:B------:R-:W-:-:S03]  /*c650*/  @!P0 LEA.HI R0, R0, R65, RZ, 0x3 ;  /* 0x0000004100008211 */ /* 0x000fc600078f18ff */
[----:B------:R2:W-:Y:S01]  /*c660*/  @!P1 ST.E.128 [R4.64], R52 ;  /* 0x0000003404009985 */ /* 0x0005e2000c101d08 */
[----:B------:R-:W-:-:S05]  /*c670*/  @!P0 LOP3.LUT R0, R0, 0xfffffff8, RZ, 0xc0, !PT ;  /* 0xfffffff800008812 */ /* 0x000fca00078ec0ff */
[----:B----4-:R-:W-:-:S05]  /*c680*/  @!P0 IMAD.WIDE R2, R0, 0x2, R6 ;  /* 0x0000000200028825 */ /* 0x010fca00078e0206 */
[----:B------:R2:W-:Y:S01]  /*c690*/  @!P0 ST.E.128 [R2.64], R48 ;  /* 0x0000003002008985 */ /* 0x0005e2000c101d08 */
[----:B------:R-:W-:-:S13]  /*c6a0*/  ISETP.GE.AND P0, PT, R63, c[0x0][0x3c8], PT ;  /* 0x0000f2003f007a0c */ /* 0x000fda0003f06270 */
[----:B------:R-:W-:Y:S05]  /*c6b0*/  @P0 EXIT ;  /* 0x000000000000094d */ /* 0x000fea0003800000 */
[----:B------:R-:W-:-:S04]  /*c6c0*/  SHF.R.S32.HI R0, RZ, 0x1f, R63 ;  /* 0x0000001fff007819 */ /* 0x000fc8000001143f */
[----:B------:R-:W-:-:S04]  /*c6d0*/  LEA.HI R0, R0, R63, RZ, 0x3 ;  /* 0x0000003f00007211 */ /* 0x000fc800078f18ff */
[----:B------:R-:W-:-:S05]  /*c6e0*/  LOP3.LUT R0, R0, 0xfffffff8, RZ, 0xc0, !PT ;  /* 0xfffffff800007812 */ /* 0x000fca00078ec0ff */
[----:B--2---:R-:W-:-:S05]  /*c6f0*/  IMAD.WIDE R2, R0, 0x2, R6 ;  /* 0x0000000200027825 */ /* 0x004fca00078e0206 */
[----:B------:R-:W-:Y:S01]  /*c700*/  ST.E.128 [R2.64], R56 ;  /* 0x0000003802007985 */ /* 0x000fe2000c101d08 */
[----:B------:R-:W-:Y:S05]  /*c710*/  EXIT ;  /* 0x000000000000794d */ /* 0x000fea0003800000 */
.L_x_10:
[----:B------:R-:W-:-:S00]  /*c720*/  BRA `(.L_x_10) ;  /* 0xfffffff000007947 */ /* 0x000fc0000383ffff */
[----:B------:R-:W-:-:S00]  /*c730*/  NOP ;  /* 0x0000000000007918 */ /* 0x000fc00000000000 */
        /* <DEDUP_REMOVED lines=12> */
.L_x_2566:


//--------------------- .text._ZN7cutlass13device_kernelIN5flash19enable_sm80_to_sm89INS1_16FlashAttnFwdSm80INS1_25CollectiveMainloopFwdSm80ILi8ELi1ELb1EN4cute5tupleIJNS5_1CILi128EEENS7_ILi96EEENS7_ILi192EEEEEELi192ENS_6half_tEfNS_4arch4Sm80ELb0ELb0ELb1ELb1ELb0ELb0ELb1ELb0EEENS1_21CollectiveEpilogueFwdINS6_IJS8_SA_S9_EEENS6_IJNS7_ILi1EEESI_SI_EEESC_SE_Li256ELb1ELb1ELb0ELb0EEENS1_19SingleTileSchedulerILb1ELb0ELb1ELi128EEEEEEEEEvNT_6ParamsE --------------------------
	.section	.text._ZN7cutlass13device_kernelIN5flash19enable_sm80_to_sm89INS1_16FlashAttnFwdSm80INS1_25CollectiveMainloopFwdSm80ILi8ELi1ELb1EN4cute5tupleIJNS5_1CILi128EEENS7_ILi96EEENS7_ILi192EEEEEELi192ENS_6half_tEfNS_4arch4Sm80ELb0ELb0ELb1ELb1ELb0ELb0ELb1ELb0EEENS1_21CollectiveEpilogueFwdINS6_IJS8_SA_S9_EEENS6_IJNS7_ILi1EEESI_SI_EEESC_SE_Li256ELb1ELb1ELb0ELb0EEENS1_19SingleTileSchedulerILb1ELb0ELb1ELi128EEEEEEEEEvNT_6ParamsE,"ax",@progbits
	.sectioninfo	@"SHI_REGISTERS=255"
	.align	128
.text._ZN7cutlass13device_kernelIN5flash19enable_sm80_to_sm89INS1_16FlashAttnFwdSm80INS1_25CollectiveMainloopFwdSm80ILi8ELi1ELb1EN4cute5tupleIJNS5_1CILi128EEENS7_ILi96EEENS7_ILi192EEEEEELi192ENS_6half_tEfNS_4arch4Sm80ELb0ELb0ELb1ELb1ELb0ELb0ELb1ELb0EEENS1_21CollectiveEpilogueFwdINS6_IJS8_SA_S9_EEENS6_IJNS7_ILi1EEESI_SI_EEESC_SE_Li256ELb1ELb1ELb0ELb0EEENS1_19SingleTileSchedulerILb1ELb0ELb1ELi128EEEEEEEEEvNT_6ParamsE:
        .type           _ZN7cutlass13device_kernelIN5flash19enable_sm80_to_sm89INS1_16FlashAttnFwdSm80INS1_25CollectiveMainloopFwdSm80ILi8ELi1ELb1EN4cute5tupleIJNS5_1CILi128EEENS7_ILi96EEENS7_ILi192EEEEEELi192ENS_6half_tEfNS_4arch4Sm80ELb0ELb0ELb1ELb1ELb0ELb0ELb1ELb0EEENS1_21CollectiveEpilogueFwdINS6_IJS8_SA_S9_EEENS6_IJNS7_ILi1EEESI_SI_EEESC_SE_Li256ELb1ELb1ELb0ELb0EEENS1_19SingleTileSchedulerILb1ELb0ELb1ELi128EEEEEEEEEvNT_6ParamsE,@function
        .size           _ZN7cutlass13device_kernelIN5flash19enable_sm80_to_sm89INS1_16FlashAttnFwdSm80INS1_25CollectiveMainloopFwdSm80ILi8ELi1ELb1EN4cute5tupleIJNS5_1CILi128EEENS7_ILi96EEENS7_ILi192EEEEEELi192ENS_6half_tEfNS_4arch4Sm80ELb0ELb0ELb1ELb1ELb0ELb0ELb1ELb0EEENS1_21CollectiveEpilogueFwdINS6_IJS8_SA_S9_EEENS6_IJNS7_ILi1EEESI_SI_EEESC_SE_Li256ELb1ELb1ELb0ELb0EEENS1_19SingleTileSchedulerILb1ELb0ELb1ELi128EEEEEEEEEvNT_6ParamsE,(.L_x_2567 - _ZN7cutlass13device_kernelIN5flash19enable_sm80_to_sm89INS1_16FlashAttnFwdSm80INS1_25CollectiveMainloopFwdSm80ILi8ELi1ELb1EN4cute5tupleIJNS5_1CILi128EEENS7_ILi96EEENS7_ILi192EEEEEELi192ENS_6half_tEfNS_4arch4Sm80ELb0ELb0ELb1ELb1ELb0ELb0ELb1ELb0EEENS1_21CollectiveEpilogueFwdINS6_IJS8_SA_S9_EEENS6_IJNS7_ILi1EEESI_SI_EEESC_SE_Li256ELb1ELb1ELb0ELb0EEENS1_19SingleTileSchedulerILb1ELb0ELb1ELi128EEEEEEEEEvNT_6ParamsE)
        .other          _ZN7cutlass13device_kernelIN5flash19enable_sm80_to_sm89INS1_16FlashAttnFwdSm80INS1_25CollectiveMainloopFwdSm80ILi8ELi1ELb1EN4cute5tupleIJNS5_1CILi128EEENS7_ILi96EEENS7_ILi192EEEEEELi192ENS_6half_tEfNS_4arch4Sm80ELb0ELb0ELb1ELb1ELb0ELb0ELb1ELb0EEENS1_21CollectiveEpilogueFwdINS6_IJS8_SA_S9_EEENS6_IJNS7_ILi1EEESI_SI_EEESC_SE_Li256ELb1ELb1ELb0ELb0EEENS1_19SingleTileSchedulerILb1ELb0ELb1ELi128EEEEEEEEEvNT_6ParamsE,@"STO_CUDA_ENTRY STV_DEFAULT"
_ZN7cutlass13device_kernelIN5flash19enable_sm80_to_sm89INS1_16FlashAttnFwdSm80INS1_25CollectiveMainloopFwdSm80ILi8ELi1ELb1EN4cute5tupleIJNS5_1CILi128EEENS7_ILi96EEENS7_ILi192EEEEEELi192ENS_6half_tEfNS_4arch4Sm80ELb0ELb0ELb1ELb1ELb0ELb0ELb1ELb0EEENS1_21CollectiveEpilogueFwdINS6_IJS8_SA_S9_EEENS6_IJNS7_ILi1EEESI_SI_EEESC_SE_Li256ELb1ELb1ELb0ELb0EEENS1_19SingleTileSchedulerILb1ELb0ELb1ELi128EEEEEEEEEvNT_6ParamsE:
[----:B------:R-:W-:Y:S02]  /*0000*/  MOV R1, c[0x0][0x28] ;  /* 0x00000a0000017a02 */ /* 0x000fe40000000f00 */
[----:B------:R-:W1:Y:S01]  /*0010*/  S2R R125, SR_TID.X ;  /* 0x00000000007d7919 */ /* 0x000e620000002100 */
[----:B------:R-:W-:Y:S01]  /*0020*/  IMAD.MOV.U32 R26, RZ, RZ, 0x4 ;  /* 0x00000004ff1a7424 */ /* 0x000fe200078e00ff */
[----:B------:R-:W-:Y:S01]  /*0030*/  ULDC.64 UR4, c[0x0][0x118] ;  /* 0x0000460000047ab9 */ /* 0x000fe20000000a00 */
[----:B------:R-:W-:Y:S01]  /*0040*/  IADD3 R1, R1, -0x68, RZ ;  /* 0xffffff9801017810 */ /* 0x000fe20007ffe0ff */
[----:B------:R-:W2:Y:S04]  /*0050*/  S2R R5, SR_CTAID.Z ;  /* 0x0000000000057919 */ /* 0x000ea80000002700 */
[----:B------:R-:W3:Y:S01]  /*0060*/  S2R R39, SR_CTAID.X ;  /* 0x0000000000277919 */ /* 0x000ee20000002500 */
[----:B-1----:R-:W-:Y:S01]  /*0070*/  SHF.R.U32.HI R0, RZ, 0x5, R125 ;  /* 0x00000005ff007819 */ /* 0x002fe2000001167d */
[----:B--2---:R-:W-:-:S05]  /*0080*/  IMAD.WIDE R2, R5, R26, c[0x0][0x568] ;  /* 0x00015a0005027625 */ /* 0x004fca00078e021a */
[----:B------:R-:W1:Y:S02]  /*0090*/  SHFL.IDX PT, R0, R0, RZ, 0x1f ;  /* 0x00001fff00007589 */ /* 0x000e6400000e0000 */
[----:B-1----:R-:W-:-:S13]  /*00a0*/  ISETP.NE.AND P0, PT, R0, RZ, PT ;  /* 0x000000ff0000720c */ /* 0x002fda0003f05270 */
[----:B------:R-:W-:Y:S05]  /*00b0*/  @!P0 BRA `(.L_x_11) ;  /* 0x0000014000008947 */ /* 0x000fea0003800000 */
[----:B---3--:R-:W-:-:S04]  /*00c0*/  ISETP.NE.U32.AND P0, PT, RZ, c[0x0][0x568], PT ;  /* 0x00015a00ff007a0c */ /* 0x008fc80003f05070 */
[----:B------:R-:W-:-:S13]  /*00d0*/  ISETP.NE.AND.EX P0, PT, RZ, c[0x0][0x56c], PT, P0 ;  /* 0x00015b00ff007a0c */ /* 0x000fda0003f05300 */
[----:B------:R-:W-:Y:S05]  /*00e0*/  @!P0 BRA `(.L_x_12) ;  /* 0x0000002000008947 */ /* 0x000fea0003800000 */
[----:B------:R1:W5:Y:S01]  /*00f0*/  LDG.E R0, [R2.64] ;  /* 0x0000000402007981 */ /* 0x000362000c1e1900 */
[----:B------:R-:W-:Y:S05]  /*0100*/  BRA `(.L_x_13) ;  /* 0x0000009000007947 */ /* 0x000fea0003800000 */
.L_x_12:
[----:B------:R-:W-:-:S04]  /*0110*/  ISETP.NE.U32.AND P0, PT, RZ, c[0x0][0x560], PT ;  /* 0x00015800ff007a0c */ /* 0x000fc80003f05070 */
[----:B------:R-:W-:-:S13]  /*0120*/  ISETP.NE.AND.EX P0, PT, RZ, c[0x0][0x564], PT, P0 ;  /* 0x00015900ff007a0c */ /* 0x000fda0003f05300 */
[----:B------:R-:W-:Y:S05]  /*0130*/  @!P0 BRA `(.L_x_14) ;  /* 0x0000005000008947 */ /* 0x000fea0003800000 */
[----:B------:R-:W-:-:S05]  /*0140*/  IMAD.WIDE R2, R5, R26, c[0x0][0x560] ;  /* 0x0001580005027625 */ /* 0x000fca00078e021a */
[----:B------:R-:W2:Y:S04]  /*0150*/  LDG.E R4, [R2.64] ;  /* 0x0000000402047981 */ /* 0x000ea8000c1e1900 */
[----:B------:R-:W2:Y:S02]  /*0160*/  LDG.E R0, [R2.64+0x4] ;  /* 0x0000040402007981 */ /* 0x000ea4000c1e1900 */
[----:B--2---:R-:W-:Y:S01]  /*0170*/  IADD3 R0, -R4, R0, RZ ;  /* 0x0000000004007210 */ /* 0x004fe20007ffe1ff */
[----:B------:R-:W-:Y:S05]  /*0180*/  BRA `(.L_x_13) ;  /* 0x0000001000007947 */ /* 0x000fea0003800000 */
.L_x_14:
[----:B------:R-:W-:-:S05]  /*0190*/  MOV R0, c[0x0][0x54c] ;  /* 0x0001530000007a02 */ /* 0x000fca0000000f00 */
.L_x_13:
[----:B-----5:R-:W-:Y:S01]  /*01a0*/  IMAD R0, R0, c[0x0][0x548], RZ ;  /* 0x0001520000007a24 */ /* 0x020fe200078e02ff */
[----:B-1----:R-:W-:-:S04]  /*01b0*/  SHF.L.U32 R2, R39, 0x7, RZ ;  /* 0x0000000727027819 */ /* 0x002fc800000006ff */
[----:B------:R-:W-:-:S04]  /*01c0*/  ISETP.GE.AND P0, PT, R2, R0, PT ;  /* 0x000000000200720c */ /* 0x000fc80003f06270 */
[----:B------:R-:W-:-:S05]  /*01d0*/  SEL R0, R5, 0xffffffff, !P0 ;  /* 0xffffffff05007807 */ /* 0x000fca0004000000 */
[----:B------:R1:W-:Y:S01]  /*01e0*/  STL [R1+0x20], R0 ;  /* 0x0000200001007387 */ /* 0x0003e20000100800 */
[----:B------:R-:W-:Y:S05]  /*01f0*/  BRA `(.L_x_15) ;  /* 0x0000013000007947 */ /* 0x000fea0003800000 */
.L_x_11:
[----:B---3--:R-:W-:-:S04]  /*0200*/  ISETP.NE.U32.AND P0, PT, RZ, c[0x0][0x568], PT ;  /* 0x00015a00ff007a0c */ /* 0x008fc80003f05070 */
[----:B------:R-:W-:-:S13]  /*0210*/  ISETP.NE.AND.EX P0, PT, RZ, c[0x0][0x56c], PT, P0 ;  /* 0x00015b00ff007a0c */ /* 0x000fda0003f05300 */
[----:B------:R-:W-:Y:S05]  /*0220*/  @!P0 BRA `(.L_x_16) ;  /* 0x0000002000008947 */ /* 0x000fea0003800000 */
[----:B------:R1:W5:Y:S01]  /*0230*/  LDG.E R0, [R2.64] ;  /* 0x0000000402007981 */ /* 0x000362000c1e1900 */
[----:B------:R-:W-:Y:S05]  /*0240*/  BRA `(.L_x_17) ;  /* 0x0000009000007947 */ /* 0x000fea0003800000 */
.L_x_16:
        /* <DEDUP_REMOVED lines=8> */
.L_x_18:
[----:B------:R-:W-:-:S05]  /*02d0*/  MOV R0, c[0x0][0x54c] ;  /* 0x0001530000007a02 */ /* 0x000fca0000000f00 */
.L_x_17:
[----:B-----5:R-:W-:Y:S01]  /*02e0*/  IMAD R0, R0, c[0x0][0x548], RZ ;  /* 0x0001520000007a24 */ /* 0x020fe200078e02ff */
[----:B-1----:R-:W-:-:S04]  /*02f0*/  SHF.L.U32 R2, R39, 0x7, RZ ;  /* 0x0000000727027819 */ /* 0x002fc800000006ff */
[----:B------:R-:W-:-:S04]  /*0300*/  ISETP.GE.AND P0, PT, R2, R0, PT ;  /* 0x000000000200720c */ /* 0x000fc80003f06270 */
[----:B------:R-:W-:-:S05]  /*0310*/  SEL R0, R5, 0xffffffff, !P0 ;  /* 0xffffffff05007807 */ /* 0x000fca0004000000 */
[----:B------:R1:W-:Y:S04]  /*0320*/  STL [R1+0x20], R0 ;  /* 0x0000200001007387 */ /* 0x0003e80000100800 */
.L_x_15:
[----:B------:R-:W2:Y:S02]  /*0330*/  LDL R40, [R1+0x20] ;  /* 0x0000200001287983 */ /* 0x000ea40000100800 */
[----:B--2---:R-:W-:-:S13]  /*0340*/  ISETP.GE.AND P0, PT, R40, RZ, PT ;  /* 0x000000ff2800720c */ /* 0x004fda0003f06270 */
[----:B------:R-:W-:Y:S05]  /*0350*/  @!P0 EXIT ;  /* 0x000000000000894d */ /* 0x000fea0003800000 */
[----:B------:R-:W-:Y:S01]  /*0360*/  ISETP.NE.U32.AND P2, PT, RZ, c[0x0][0x370], PT ;  /* 0x0000dc00ff007a0c */ /* 0x000fe20003f45070 */
[----:B------:R-:W-:Y:S01]  /*0370*/  CS2R R10, SRZ ;  /* 0x00000000000a7805 */ /* 0x000fe2000001ff00 */
[----:B------:R-:W-:Y:S01]  /*0380*/  ISETP.NE.U32.AND P1, PT, RZ, c[0x0][0x360], PT ;  /* 0x0000d800ff007a0c */ /* 0x000fe20003f25070 */
[----:B------:R-:W-:Y:S01]  /*0390*/  IMAD.MOV.U32 R13, RZ, RZ, c[0x0][0x168] ;  /* 0x00005a00ff0d7624 */ /* 0x000fe200078e00ff */
[----:B------:R-:W-:Y:S01]  /*03a0*/  ISETP.NE.AND.EX P2, PT, RZ, c[0x0][0x374], PT, P2 ;  /* 0x0000dd00ff007a0c */ /* 0x000fe20003f45320 */
[----:B------:R-:W-:Y:S01]  /*03b0*/  IMAD.MOV.U32 R12, RZ, RZ, RZ ;  /* 0x000000ffff0c7224 */ /* 0x000fe200078e00ff */
[----:B------:R-:W-:Y:S01]  /*03c0*/  ISETP.NE.AND.EX P1, PT, RZ, c[0x0][0x364], PT, P1 ;  /* 0x0000d900ff007a0c */ /* 0x000fe20003f25310 */
[CC--:B------:R-:W-:Y:S01]  /*03d0*/  IMAD.WIDE R4, R40.reuse, R26.reuse, c[0x0][0x348] ;  /* 0x0000d20028047625 */ /* 0x0c0fe200078e021a */
[----:B------:R-:W-:Y:S02]  /*03e0*/  ISETP.NE.U32.AND P0, PT, RZ, c[0x0][0x348], PT ;  /* 0x0000d200ff007a0c */ /* 0x000fe40003f05070 */
[----:B------:R-:W-:Y:S01]  /*03f0*/  ISETP.NE.U32.AND P3, PT, RZ, c[0x0][0x350], PT ;  /* 0x0000d400ff007a0c */ /* 0x000fe20003f65070 */
[----:B------:R-:W-:Y:S01]  /*0400*/  IMAD.WIDE R2, R40, R26, c[0x0][0x350] ;  /* 0x0000d40028027625 */ /* 0x000fe200078e021a */
[----:B------:R-:W-:-:S02]  /*0410*/  ISETP.NE.AND.EX P0, PT, RZ, c[0x0][0x34c], PT, P0 ;  /* 0x0000d300ff007a0c */ /* 0x000fc40003f05300 */
[----:B------:R-:W-:-:S03]  /*0420*/  ISETP.NE.AND.EX P3, PT, RZ, c[0x0][0x354], PT, P3 ;  /* 0x0000d500ff007a0c */ /* 0x000fc60003f65330 */
[----:B------:R-:W-:-:S04]  /*0430*/  @P2 IMAD.WIDE R8, R40, R26, c[0x0][0x370] ;  /* 0x0000dc0028082625 */ /* 0x000fc800078e021a */
[----:B------:R-:W-:Y:S01]  /*0440*/  @P1 IMAD.WIDE R6, R40, R26, c[0x0][0x360] ;  /* 0x0000d80028061625 */ /* 0x000fe200078e021a */
[----:B------:R2:W5:Y:S04]  /*0450*/  @P2 LDG.E R11, [R8.64] ;  /* 0x00000004080b2981 */ /* 0x000568000c1e1900 */
[----:B------:R2:W5:Y:S04]  /*0460*/  @P1 LDG.E R13, [R6.64] ;  /* 0x00000004060d1981 */ /* 0x000568000c1e1900 */
[----:B------:R2:W5:Y:S04]  /*0470*/  @P0 LDG.E R10, [R4.64] ;  /* 0x00000004040a0981 */ /* 0x000568000c1e1900 */
[----:B------:R2:W5:Y:S01]  /*0480*/  @P3 LDG.E R12, [R2.64] ;  /* 0x00000004020c3981 */ /* 0x000562000c1e1900 */
[----:B-1----:R-:W-:Y:S01]  /*0490*/  IMAD.MOV.U32 R0, RZ, RZ, c[0x0][0x1d0] ;  /* 0x00007400ff007624 */ /* 0x002fe200078e00ff */
[----:B------:R-:W-:Y:S05]  /*04a0*/  @P1 BRA `(.L_x_19) ;  /* 0x0000004000001947 */ /* 0x000fea0003800000 */
[----:B------:R-:W-:Y:S05]  /*04b0*/  @!P0 BRA `(.L_x_19) ;  /* 0x0000003000008947 */ /* 0x000fea0003800000 */
[----:B--2---:R1:W2:Y:S04]  /*04c0*/  LDG.E R6, [R4.64] ;  /* 0x0000000404067981 */ /* 0x0042a8000c1e1900 */
[----:B-1----:R-:W2:Y:S02]  /*04d0*/  LDG.E R4, [R4.64+0x4] ;  /* 0x0000040404047981 */ /* 0x002ea4000c1e1900 */
[----:B--2--5:R-:W-:-:S02]  /*04e0*/  IADD3 R13, -R6, R4, RZ ;  /* 0x00000004060d7210 */ /* 0x024fc40007ffe1ff */
.L_x_19:
[----:B------:R-:W-:-:S04]  /*04f0*/  ISETP.NE.U32.AND P1, PT, RZ, c[0x0][0x368], PT ;  /* 0x0000da00ff007a0c */ /* 0x000fc80003f25070 */
[----:B------:R-:W-:-:S13]  /*0500*/  ISETP.NE.AND.EX P1, PT, RZ, c[0x0][0x36c], PT, P1 ;  /* 0x0000db00ff007a0c */ /* 0x000fda0003f25310 */
[----:B------:R-:W-:Y:S05]  /*0510*/  @!P1 BRA `(.L_x_20) ;  /* 0x0000003000009947 */ /* 0x000fea0003800000 */
[----:B--2---:R-:W-:-:S05]  /*0520*/  IMAD.WIDE R2, R40, R26, c[0x0][0x368] ;  /* 0x0000da0028027625 */ /* 0x004fca00078e021a */
[----:B------:R1:W5:Y:S01]  /*0530*/  LDG.E R0, [R2.64] ;  /* 0x0000000402007981 */ /* 0x000362000c1e1900 */
[----:B------:R-:W-:Y:S05]  /*0540*/  BRA `(.L_x_21) ;  /* 0x0000004000007947 */ /* 0x000fea0003800000 */
.L_x_20:
[----:B------:R-:W-:Y:S05]  /*0550*/  @!P3 BRA `(.L_x_21) ;  /* 0x000000300000b947 */ /* 0x000fea0003800000 */
[----:B------:R1:W3:Y:S04]  /*0560*/  LDG.E R0, [R2.64] ;  /* 0x0000000402007981 */ /* 0x0002e8000c1e1900 */
[----:B-12---:R-:W3:Y:S02]  /*0570*/  LDG.E R2, [R2.64+0x4] ;  /* 0x0000040402027981 */ /* 0x006ee4000c1e1900 */
[----:B---3--:R-:W-:-:S05]  /*0580*/  IADD3 R0, -R0, R2, RZ ;  /* 0x0000000200007210 */ /* 0x008fca0007ffe1ff */
.L_x_21:
[--C-:B-----5:R-:W-:Y:S01]  /*0590*/  IMAD.IADD R121, R0, 0x1, -R11.reuse ;  /* 0x0000000100797824 */ /* 0x120fe200078e0a0b */
[----:B------:R-:W-:Y:S01]  /*05a0*/  PLOP3.LUT P2, PT, PT, PT, PT, 0x80, 0x0 ;  /* 0x000000000000781c */ /* 0x000fe20003f4f070 */
[----:B------:R-:W-:Y:S01]  /*05b0*/  IMAD.IADD R16, R12, 0x1, R11 ;  /* 0x000000010c107824 */ /* 0x000fe200078e020b */
[----:B------:R-:W-:Y:S01]  /*05c0*/  CS2R R98, SRZ ;  /* 0x0000000000627805 */ /* 0x000fe2000001ff00 */
[----:B------:R-:W-:Y:S01]  /*05d0*/  CS2R R14, SRZ ;  /* 0x00000000000e7805 */ /* 0x000fe2000001ff00 */
[C---:B------:R-:W-:Y:S01]  /*05e0*/  IADD3 R0, R121.reuse, 0x5f, RZ ;  /* 0x0000005f79007810 */ /* 0x040fe20007ffe0ff */
[----:B------:R-:W-:Y:S01]  /*05f0*/  IMAD.MOV.U32 R94, RZ, RZ, RZ ;  /* 0x000000ffff5e7224 */ /* 0x000fe200078e00ff */
[----:B------:R-:W-:Y:S01]  /*0600*/  ISETP.GE.AND P1, PT, R121, 0x1, PT ;  /* 0x000000017900780c */ /* 0x000fe20003f26270 */
[----:B--2---:R-:W-:Y:S01]  /*0610*/  CS2R R8, SRZ ;  /* 0x0000000000087805 */ /* 0x004fe2000001ff00 */
[----:B------:R-:W-:Y:S01]  /*0620*/  MOV R96, RZ ;  /* 0x000000ff00607202 */ /* 0x000fe20000000f00 */
[----:B------:R-:W-:Y:S01]  /*0630*/  IMAD.HI R0, R0, 0x2aaaaaab, RZ ;  /* 0x2aaaaaab00007827 */ /* 0x000fe200078e02ff */
[----:B------:R-:W-:Y:S01]  /*0640*/  MOV R11, RZ ;  /* 0x000000ff000b7202 */ /* 0x000fe20000000f00 */
[----:B------:R-:W-:Y:S01]  /*0650*/  CS2R R86, SRZ ;  /* 0x0000000000567805 */ /* 0x000fe2000001ff00 */
[----:B------:R-:W-:Y:S01]  /*0660*/  MOV R12, RZ ;  /* 0x000000ff000c7202 */ /* 0x000fe20000000f00 */
[----:B------:R-:W-:Y:S01]  /*0670*/  IMAD.MOV.U32 R92, RZ, RZ, RZ ;  /* 0x000000ffff5c7224 */ /* 0x000fe200078e00ff */
[----:B-1----:R-:W-:Y:S01]  /*0680*/  SHF.R.U32.HI R2, RZ, 0x1f, R0 ;  /* 0x0000001fff027819 */ /* 0x002fe20000011600 */
[----:B------:R-:W-:Y:S01]  /*0690*/  IMAD.MOV.U32 R90, RZ, RZ, RZ ;  /* 0x000000ffff5a7224 */ /* 0x000fe200078e00ff */
[----:B------:R-:W-:Y:S01]  /*06a0*/  CS2R R84, SRZ ;  /* 0x0000000000547805 */ /* 0x000fe2000001ff00 */
[----:B------:R-:W-:Y:S01]  /*06b0*/  IMAD.MOV.U32 R88, RZ, RZ, RZ ;  /* 0x000000ffff587224 */ /* 0x000fe200078e00ff */
[----:B------:R-:W-:Y:S01]  /*06c0*/  LEA.HI.SX32 R129, R0, R2, 0x1c ;  /* 0x0000000200817211 */ /* 0x000fe200078fe2ff */
[----:B------:R-:W-:Y:S01]  /*06d0*/  IMAD.MOV.U32 R82, RZ, RZ, RZ ;  /* 0x000000ffff527224 */ /* 0x000fe200078e00ff */
[----:B------:R-:W-:Y:S01]  /*06e0*/  MOV R17, RZ ;  /* 0x000000ff00117202 */ /* 0x000fe20000000f00 */
[----:B------:R-:W-:Y:S01]  /*06f0*/  CS2R R18, SRZ ;  /* 0x0000000000127805 */ /* 0x000fe2000001ff00 */
[----:B------:R-:W-:Y:S01]  /*0700*/  MOV R80, RZ ;  /* 0x000000ff00507202 */ /* 0x000fe20000000f00 */
[----:B------:R1:W-:Y:S01]  /*0710*/  STL [R1+0x30], R129 ;  /* 0x0000308101007387 */ /* 0x0003e20000100800 */
[----:B------:R-:W-:Y:S01]  /*0720*/  IMAD.MOV.U32 R78, RZ, RZ, RZ ;  /* 0x000000ffff4e7224 */ /* 0x000fe200078e00ff */
[----:B------:R-:W-:Y:S01]  /*0730*/  CS2R R20, SRZ ;  /* 0x0000000000147805 */ /* 0x000fe2000001ff00 */
[----:B------:R-:W-:Y:S01]  /*0740*/  MOV R76, RZ ;  /* 0x000000ff004c7202 */ /* 0x000fe20000000f00 */
[----:B------:R-:W-:Y:S01]  /*0750*/  IMAD.MOV.U32 R74, RZ, RZ, RZ ;  /* 0x000000ffff4a7224 */ /* 0x000fe200078e00ff */
[----:B------:R-:W-:Y:S01]  /*0760*/  CS2R R22, SRZ ;  /* 0x0000000000167805 */ /* 0x000fe2000001ff00 */
[----:B------:R-:W-:Y:S01]  /*0770*/  MOV R72, RZ ;  /* 0x000000ff00487202 */ /* 0x000fe20000000f00 */
[----:B------:R-:W-:Y:S01]  /*0780*/  IMAD.MOV.U32 R70, RZ, RZ, RZ ;  /* 0x000000ffff467224 */ /* 0x000fe200078e00ff */
[----:B------:R-:W-:Y:S01]  /*0790*/  CS2R R24, SRZ ;  /* 0x0000000000187805 */ /* 0x000fe2000001ff00 */
[----:B------:R-:W-:Y:S01]  /*07a0*/  MOV R68, RZ ;  /* 0x000000ff00447202 */ /* 0x000fe20000000f00 */
[----:B------:R-:W-:Y:S01]  /*07b0*/  CS2R R66, SRZ ;  /* 0x0000000000427805 */ /* 0x000fe2000001ff00 */
[----:B------:R-:W-:Y:S01]  /*07c0*/  IMAD.MOV.U32 R64, RZ, RZ, RZ ;  /* 0x000000ffff407224 */ /* 0x000fe200078e00ff */
[----:B------:R-:W-:Y:S01]  /*07d0*/  CS2R R62, SRZ ;  /* 0x00000000003e7805 */ /* 0x000fe2000001ff00 */
[----:B------:R-:W-:Y:S01]  /*07e0*/  MOV R27, RZ ;  /* 0x000000ff001b7202 */ /* 0x000fe20000000f00 */
[----:B------:R-:W-:Y:S01]  /*07f0*/  IMAD.MOV.U32 R60, RZ, RZ, RZ ;  /* 0x000000ffff3c7224 */ /* 0x000fe200078e00ff */
[----:B------:R-:W-:Y:S01]  /*0800*/  CS2R R58, SRZ ;  /* 0x00000000003a7805 */ /* 0x000fe2000001ff00 */
[----:B------:R-:W-:Y:S01]  /*0810*/  CS2R R28, SRZ ;  /* 0x00000000001c7805 */ /* 0x000fe2000001ff00 */
[----:B------:R-:W-:Y:S01]  /*0820*/  MOV R56, RZ ;  /* 0x000000ff00387202 */ /* 0x000fe20000000f00 */
[----:B------:R-:W-:Y:S01]  /*0830*/  CS2R R54, SRZ ;  /* 0x0000000000367805 */ /* 0x000fe2000001ff00 */
        /* <DEDUP_REMOVED lines=23> */
[----:B------:R-:W-:Y:S01]  /*09b0*/  CS2R R114, SRZ ;  /* 0x0000000000727805 */ /* 0x000fe2000001ff00 */
[----:B------:R-:W-:Y:S01]  /*09c0*/  MOV R38, RZ ;  /* 0x000000ff00267202 */ /* 0x000fe20000000f00 */
[----:B------:R-:W-:Y:S01]  /*09d0*/  IMAD.MOV.U32 R112, RZ, RZ, RZ ;  /* 0x000000ffff707224 */ /* 0x000fe200078e00ff */
[----:B------:R-:W-:Y:S01]  /*09e0*/  CS2R R110, SRZ ;  /* 0x00000000006e7805 */ /* 0x000fe2000001ff00 */
[----:B------:R-:W-:Y:S01]  /*09f0*/  CS2R R108, SRZ ;  /* 0x00000000006c7805 */ /* 0x000fe2000001ff00 */
[----:B------:R-:W-:Y:S01]  /*0a00*/  CS2R R106, SRZ ;  /* 0x00000000006a7805 */ /* 0x000fe2000001ff00 */
[----:B------:R-:W-:Y:S01]  /*0a10*/  MOV R104, RZ ;  /* 0x000000ff00687202 */ /* 0x000fe20000000f00 */
[----:B------:R-:W-:Y:S01]  /*0a20*/  IMAD.MOV.U32 R42, RZ, RZ, RZ ;  /* 0x000000ffff2a7224 */ /* 0x000fe200078e00ff */
[----:B------:R-:W-:Y:S01]  /*0a30*/  MOV R41, RZ ;  /* 0x000000ff00297202 */ /* 0x000fe20000000f00 */
[----:B------:R-:W-:Y:S05]  /*0a40*/  @!P1 BRA `(.L_x_22) ;  /* 0x0000ac0000009947 */ /* 0x000fea0003800000 */
[----:B-1----:R-:W-:-:S04]  /*0a50*/  ISETP.NE.U32.AND P2, PT, RZ, c[0x0][0x340], PT ;  /* 0x0000d000ff007a0c */ /* 0x002fc80003f45070 */
[----:B------:R-:W-:-:S13]  /*0a60*/  ISETP.NE.AND.EX P2, PT, RZ, c[0x0][0x344], PT, P2 ;  /* 0x0000d100ff007a0c */ /* 0x000fda0003f45320 */
[----:B------:R-:W-:-:S05]  /*0a70*/  @P2 IMAD.WIDE R2, R40, R26, c[0x0][0x340] ;  /* 0x0000d00028022625 */ /* 0x000fca00078e021a */
[----:B------:R1:W2:Y:S01]  /*0a80*/  @P2 LDG.E R14, [R2.64] ;  /* 0x00000004020e2981 */ /* 0x0002a2000c1e1900 */
[----:B------:R-:W-:Y:S01]  /*0a90*/  SHF.R.S32.HI R33, RZ, 0x1f, R125 ;  /* 0x0000001fff217819 */ /* 0x000fe2000001147d */
[----:B------:R-:W-:Y:S01]  /*0aa0*/  IMAD.MOV.U32 R4, RZ, RZ, c[0x0][0x2c4] ;  /* 0x0000b100ff047624 */ /* 0x000fe200078e00ff */
[----:B------:R-:W-:Y:S01]  /*0ab0*/  SHF.R.S32.HI R0, RZ, 0x1f, R10 ;  /* 0x0000001fff007819 */ /* 0x000fe2000001140a */
[----:B------:R-:W3:Y:S01]  /*0ac0*/  S2R R37, SR_CTAID.Y ;  /* 0x0000000000257919 */ /* 0x000ee20000002600 */
[----:B------:R-:W-:Y:S01]  /*0ad0*/  LEA.HI R30, R33, R125, RZ, 0x3 ;  /* 0x0000007d211e7211 */ /* 0x000fe200078f18ff */
[----:B------:R-:W-:Y:S01]  /*0ae0*/  IMAD.MOV.U32 R120, RZ, RZ, 0x60 ;  /* 0x00000060ff787424 */ /* 0x000fe200078e00ff */
[----:B------:R-:W-:Y:S01]  /*0af0*/  ISETP.NE.AND P1, PT, R4, 0x1, PT ;  /* 0x000000010400780c */ /* 0x000fe20003f25270 */
[----:B------:R-:W-:Y:S01]  /*0b00*/  IMAD R0, R0, c[0x0][0x178], RZ ;  /* 0x00005e0000007a24 */ /* 0x000fe200078e02ff */
[----:B------:R-:W-:Y:S01]  /*0b10*/  LOP3.LUT R4, R30, 0xfffffff8, RZ, 0xc0, !PT ;  /* 0xfffffff81e047812 */ /* 0x000fe200078ec0ff */
[----:B------:R-:W-:Y:S01]  /*0b20*/  IMAD.WIDE.U32 R34, R120, c[0x0][0x208], RZ ;  /* 0x0000820078227a25 */ /* 0x000fe200078e00ff */
[----:B------:R-:W-:-:S02]  /*0b30*/  SHF.R.S32.HI R26, RZ, 0x3, R30 ;  /* 0x00000003ff1a7819 */ /* 0x000fc4000001141e */
[----:B------:R-:W-:Y:S01]  /*0b40*/  SHF.R.S32.HI R12, RZ, 0x1f, R40 ;  /* 0x0000001fff0c7819 */ /* 0x000fe20000011428 */
[----:B------:R-:W-:Y:S01]  /*0b50*/  IMAD.IADD R36, R125, 0x1, -R4 ;  /* 0x000000017d247824 */ /* 0x000fe200078e0a04 */
[----:B------:R-:W-:Y:S01]  /*0b60*/  IADD3 R31, R129, -0x1, RZ ;  /* 0xffffffff811f7810 */ /* 0x000fe20007ffe0ff */
[----:B------:R-:W-:Y:S01]  /*0b70*/  IMAD R0, R10, c[0x0][0x17c], R0 ;  /* 0x00005f000a007a24 */ /* 0x000fe200078e0200 */
[----:B------:R-:W-:Y:S01]  /*0b80*/  SEL R5, R12, RZ, !P0 ;  /* 0x000000ff0c057207 */ /* 0x000fe20004000000 */
[--C-:B------:R-:W-:Y:S01]  /*0b90*/  IMAD R4, R36, 0x20, R26.reuse ;  /* 0x0000002024047824 */ /* 0x100fe200078e021a */
[----:B------:R-:W-:Y:S01]  /*0ba0*/  SHF.R.S32.HI R8, RZ, 0x1f, R31 ;  /* 0x0000001fff087819 */ /* 0x000fe2000001141f */
[----:B------:R-:W-:Y:S01]  /*0bb0*/  IMAD R11, R39, 0x80, R26 ;  /* 0x00000080270b7824 */ /* 0x000fe200078e021a */
[-C--:B------:R-:W-:Y:S01]  /*0bc0*/  LEA.HI R29, R33, R125.reuse, RZ, 0x4 ;  /* 0x0000007d211d7211 */ /* 0x080fe200078f20ff */
[----:B------:R-:W-:Y:S01]  /*0bd0*/  IMAD R7, R39, 0x80, R4 ;  /* 0x0000008027077824 */ /* 0x000fe200078e0204 */
[----:B------:R-:W-:Y:S01]  /*0be0*/  SEL R4, R40, RZ, !P0 ;  /* 0x000000ff28047207 */ /* 0x000fe20004000000 */
[----:B------:R-:W-:Y:S01]  /*0bf0*/  IMAD R5, R5, c[0x0][0x1c0], RZ ;  /* 0x0000700005057a24 */ /* 0x000fe200078e02ff */
[----:B------:R-:W-:Y:S01]  /*0c00*/  IADD3 R9, R11, 0x20, RZ ;  /* 0x000000200b097810 */ /* 0x000fe20007ffe0ff */
[----:B-1----:R-:W-:Y:S01]  /*0c10*/  IMAD.WIDE.U32 R2, R10, c[0x0][0x178], RZ ;  /* 0x00005e000a027a25 */ /* 0x002fe200078e00ff */
[----:B------:R-:W-:-:S02]  /*0c20*/  LEA.HI R10, R33, R125, RZ, 0x6 ;  /* 0x0000007d210a7211 */ /* 0x000fc400078f30ff */
[----:B---3--:R-:W-:Y:S01]  /*0c30*/  SHF.R.S32.HI R38, RZ, 0x1f, R37 ;  /* 0x0000001fff267819 */ /* 0x008fe20000011425 */
[----:B------:R-:W-:Y:S01]  /*0c40*/  IMAD.IADD R3, R3, 0x1, R0 ;  /* 0x0000000103037824 */ /* 0x000fe200078e0200 */
[----:B------:R-:W-:Y:S01]  /*0c50*/  LEA.HI R122, R33, R125, RZ, 0x5 ;  /* 0x0000007d217a7211 */ /* 0x000fe200078f28ff */
[----:B------:R-:W-:-:S04]  /*0c60*/  @P1 IMAD.HI.U32 R6, R7, c[0x0][0x2c8], RZ ;  /* 0x0000b20007061a27 */ /* 0x000fc800078e00ff */
[----:B------:R-:W-:Y:S02]  /*0c70*/  IMAD R0, R38, c[0x0][0x1b8], RZ ;  /* 0x00006e0026007a24 */ /* 0x000fe400078e02ff */
[----:B------:R-:W-:-:S04]  /*0c80*/  IMAD.WIDE.U32 R2, R37, c[0x0][0x1b8], R2 ;  /* 0x00006e0025027a25 */ /* 0x000fc800078e0002 */
[----:B------:R-:W-:Y:S02]  /*0c90*/  IMAD R0, R37, c[0x0][0x1bc], R0 ;  /* 0x00006f0025007a24 */ /* 0x000fe400078e0200 */
[C---:B------:R-:W-:Y:S02]  /*0ca0*/  IMAD R5, R4.reuse, c[0x0][0x1c4], R5 ;  /* 0x0000710004057a24 */ /* 0x040fe400078e0205 */
[----:B------:R-:W-:Y:S02]  /*0cb0*/  IMAD.IADD R3, R3, 0x1, R0 ;  /* 0x0000000103037824 */ /* 0x000fe400078e0200 */
[----:B------:R-:W-:Y:S01]  /*0cc0*/  IMAD.MOV.U32 R0, RZ, RZ, R7 ;  /* 0x000000ffff007224 */ /* 0x000fe200078e0007 */
[----:B------:R-:W-:Y:S01]  /*0cd0*/  @P1 SHF.R.U32.HI R0, RZ, c[0x0][0x2cc], R6 ;  /* 0x0000b300ff001a19 */ /* 0x000fe20000011606 */
[----:B------:R-:W-:-:S03]  /*0ce0*/  IMAD.WIDE.U32 R2, R4, c[0x0][0x1c0], R2 ;  /* 0x0000700004027a25 */ /* 0x000fc600078e0002 */
[----:B------:R-:W-:Y:S01]  /*0cf0*/  SHF.R.S32.HI R4, RZ, 0x1f, R0 ;  /* 0x0000001fff047819 */ /* 0x000fe20000011400 */
[----:B------:R-:W-:Y:S02]  /*0d00*/  IMAD.IADD R3, R3, 0x1, R5 ;  /* 0x0000000103037824 */ /* 0x000fe400078e0205 */
[----:B------:R-:W-:Y:S02]  /*0d10*/  IMAD R6, R120, c[0x0][0x20c], RZ ;  /* 0x0000830078067a24 */ /* 0x000fe400078e02ff */
[----:B------:R-:W-:Y:S02]  /*0d20*/  IMAD R4, R4, c[0x0][0x1b0], RZ ;  /* 0x00006c0004047a24 */ /* 0x000fe400078e02ff */
[----:B------:R-:W-:-:S04]  /*0d30*/  IMAD.WIDE.U32 R2, R0, c[0x0][0x1b0], R2 ;  /* 0x00006c0000027a25 */ /* 0x000fc800078e0002 */
[----:B------:R-:W-:Y:S02]  /*0d40*/  IMAD R4, R0, c[0x0][0x1b4], R4 ;  /* 0x00006d0000047a24 */ /* 0x000fe400078e0204 */
[----:B------:R-:W-:Y:S02]  /*0d50*/  IMAD.MOV R0, RZ, RZ, -R0 ;  /* 0x000000ffff007224 */ /* 0x000fe400078e0a00 */
[----:B------:R-:W-:Y:S02]  /*0d60*/  IMAD.IADD R3, R3, 0x1, R4 ;  /* 0x0000000103037824 */ /* 0x000fe400078e0204 */
[----:B------:R-:W-:Y:S02]  /*0d70*/  IMAD R0, R0, c[0x0][0x2c4], R7 ;  /* 0x0000b10000007a24 */ /* 0x000fe400078e0207 */
[----:B------:R-:W-:Y:S02]  /*0d80*/  IMAD.IADD R6, R35, 0x1, R6 ;  /* 0x0000000123067824 */ /* 0x000fe400078e0206 */
[----:B------:R-:W-:Y:S01]  /*0d90*/  IMAD R7, R120, c[0x0][0x1e4], RZ ;  /* 0x0000790078077a24 */ /* 0x000fe200078e02ff */
[----:B------:R-:W-:Y:S01]  /*0da0*/  SHF.R.S32.HI R4, RZ, 0x1f, R0 ;  /* 0x0000001fff047819 */ /* 0x000fe20000011400 */
[----:B------:R-:W-:-:S02]  /*0db0*/  IMAD R6, R6, R31, RZ ;  /* 0x0000001f06067224 */ /* 0x000fc400078e02ff */
[----:B------:R-:W-:-:S04]  /*0dc0*/  IMAD.WIDE.U32 R126, R120, c[0x0][0x1e0], RZ ;  /* 0x00007800787e7a25 */ /* 0x000fc800078e00ff */
[----:B------:R-:W-:Y:S02]  /*0dd0*/  IMAD R4, R4, c[0x0][0x1a8], RZ ;  /* 0x00006a0004047a24 */ /* 0x000fe400078e02ff */
[----:B------:R-:W-:-:S04]  /*0de0*/  IMAD.WIDE.U32 R2, R0, c[0x0][0x1a8], R2 ;  /* 0x00006a0000027a25 */ /* 0x000fc800078e0002 */
[----:B------:R-:W-:Y:S01]  /*0df0*/  IMAD R4, R0, c[0x0][0x1ac], R4 ;  /* 0x00006b0000047a24 */ /* 0x000fe200078e0204 */
[----:B------:R-:W-:Y:S01]  /*0e00*/  LEA R17, P0, R2, c[0x0][0x160], 0x1 ;  /* 0x0000580002117a11 */ /* 0x000fe200078008ff */
[----:B------:R-:W-:Y:S01]  /*0e10*/  IMAD R32, R8, R34, R6 ;  /* 0x0000002208207224 */ /* 0x000fe200078e0206 */
[----:B------:R-:W-:Y:S01]  /*0e20*/  IADD3 R6, R11, 0x40, RZ ;  /* 0x000000400b067810 */ /* 0x000fe20007ffe0ff */
[----:B------:R-:W-:Y:S02]  /*0e30*/  IMAD R5, R13, c[0x0][0x2c4], RZ ;  /* 0x0000b1000d057a24 */ /* 0x000fe400078e02ff */
[----:B------:R-:W-:Y:S02]  /*0e40*/  IMAD.IADD R123, R127, 0x1, R7 ;  /* 0x000000017f7b7824 */ /* 0x000fe400078e0207 */
[----:B------:R-:W-:Y:S01]  /*0e50*/  IMAD.IADD R0, R3, 0x1, R4 ;  /* 0x0000000103007824 */ /* 0x000fe200078e0204 */
[----:B------:R-:W-:Y:S01]  /*0e60*/  ISETP.GE.AND P6, PT, R6, R5, PT ;  /* 0x000000050600720c */ /* 0x000fe20003fc6270 */
[----:B------:R-:W-:Y:S01]  /*0e70*/  IMAD.SHL.U32 R3, R26, 0x40, RZ ;  /* 0x000000401a037824 */ /* 0x000fe200078e00ff */
[----:B------:R-:W1:Y:S01]  /*0e80*/  SHFL.IDX PT, R6, R17, RZ, 0x181f ;  /* 0x00181fff11067589 */ /* 0x000e6200000e0000 */
[----:B------:R-:W-:Y:S01]  /*0e90*/  IMAD R7, R123, R31, RZ ;  /* 0x0000001f7b077224 */ /* 0x000fe200078e02ff */
[----:B------:R-:W-:Y:S01]  /*0ea0*/  LEA.HI.X R18, R2, c[0x0][0x164], R0, 0x1, P0 ;  /* 0x0000590002127a11 */ /* 0x000fe200000f0c00 */
[----:B------:R-:W-:Y:S01]  /*0eb0*/  IMAD.SHL.U32 R2, R36, 0x8, RZ ;  /* 0x0000000824027824 */ /* 0x000fe200078e00ff */
[----:B------:R-:W-:Y:S01]  /*0ec0*/  ISETP.GE.AND P5, PT, R9, R5, PT ;  /* 0x000000050900720c */ /* 0x000fe20003fa6270 */
[----:B------:R-:W-:Y:S01]  /*0ed0*/  IMAD R28, R8, R126, R7 ;  /* 0x0000007e081c7224 */ /* 0x000fe200078e0207 */
[----:B------:R-:W-:Y:S01]  /*0ee0*/  LOP3.LUT R0, R3, 0x1c0, RZ, 0xc0, !PT ;  /* 0x000001c003007812 */ /* 0x000fe200078ec0ff */
[----:B------:R-:W3:Y:S01]  /*0ef0*/  SHFL.IDX PT, R7, R18, RZ, 0x181f ;  /* 0x00181fff12077589 */ /* 0x000ee200000e0000 */
[----:B------:R-:W-:Y:S01]  /*0f00*/  SHF.R.S32.HI R9, RZ, 0x4, R29 ;  /* 0x00000004ff097819 */ /* 0x000fe2000001141d */
[----:B------:R-:W-:Y:S01]  /*0f10*/  IMAD R120, R129, -0x60, R120 ;  /* 0xffffffa081787824 */ /* 0x000fe200078e0278 */
[----:B------:R-:W-:Y:S01]  /*0f20*/  LOP3.LUT R4, R0, 0x38, R2, 0xf8, !PT ;  /* 0x0000003800047812 */ /* 0x000fe200078ef802 */
[----:B------:R-:W-:Y:S01]  /*0f30*/  IMAD.MOV.U32 R124, RZ, RZ, c[0x0][0x1e0] ;  /* 0x00007800ff7c7624 */ /* 0x000fe200078e00ff */
[----:B------:R-:W-:Y:S01]  /*0f40*/  SHF.R.U32.HI R3, RZ, 0x3, R0 ;  /* 0x00000003ff037819 */ /* 0x000fe20000011600 */
[----:B------:R-:W-:Y:S01]  /*0f50*/  IMAD.MOV.U32 R128, RZ, RZ, c[0x0][0x1e4] ;  /* 0x00007900ff807624 */ /* 0x000fe200078e00ff */
[----:B------:R-:W-:Y:S01]  /*0f60*/  LEA.HI R8, R29, R9, RZ, 0x1 ;  /* 0x000000091d087211 */ /* 0x000fe200078f08ff */
[----:B------:R-:W-:Y:S01]  /*0f70*/  IMAD.SHL.U32 R208, R122, 0x20, RZ ;  /* 0x000000207ad07824 */ /* 0x000fe200078e00ff */
[----:B------:R-:W-:Y:S01]  /*0f80*/  LOP3.LUT R4, R4, R3, RZ, 0x3c, !PT ;  /* 0x0000000304047212 */ /* 0x000fe200078e3cff */
[----:B------:R-:W-:Y:S01]  /*0f90*/  BAR.SYNC.DEFER_BLOCKING 0x0 ;  /* 0x0000000000007b1d */ /* 0x000fe20000010000 */
[----:B------:R-:W-:-:S02]  /*0fa0*/  ISETP.GE.AND P4, PT, R11, R5, PT ;  /* 0x000000050b00720c */ /* 0x000fc40003f86270 */
[----:B------:R-:W-:Y:S01]  /*0fb0*/  LOP3.LUT R3, R8, 0xfffffffe, RZ, 0xc0, !PT ;  /* 0xfffffffe08037812 */ /* 0x000fe200078ec0ff */
[----:B------:R-:W-:Y:S01]  /*0fc0*/  IMAD.SHL.U32 R8, R10, 0x8, RZ ;  /* 0x000000080a087824 */ /* 0x000fe200078e00ff */
[----:B------:R-:W-:Y:S02]  /*0fd0*/  IADD3 R0, R11, 0x60, RZ ;  /* 0x000000600b007810 */ /* 0x000fe40007ffe0ff */
[----:B------:R-:W-:Y:S01]  /*0fe0*/  IADD3 R22, R2, 0x40, RZ ;  /* 0x0000004002167810 */ /* 0x000fe20007ffe0ff */
[----:B------:R-:W-:Y:S01]  /*0ff0*/  IMAD.IADD R27, R9, 0x1, -R3 ;  /* 0x00000001091b7824 */ /* 0x000fe200078e0a03 */
[----:B------:R-:W-:Y:S02]  /*1000*/  ISETP.GE.AND P0, PT, R0, R5, PT ;  /* 0x000000050000720c */ /* 0x000fe40003f06270 */
[----:B------:R-:W-:Y:S02]  /*1010*/  LOP3.LUT R249, R4, 0xfffffe00, R8, 0xf8, !PT ;  /* 0xfffffe0004f97812 */ /* 0x000fe400078ef808 */
[----:B------:R-:W-:-:S02]  /*1020*/  IADD3 R23, R2, 0x80, RZ ;  /* 0x0000008002177810 */ /* 0x000fc40007ffe0ff */
[----:B------:R-:W-:Y:S01]  /*1030*/  SHF.R.S32.HI R0, RZ, 0x1f, R16 ;  /* 0x0000001fff007819 */ /* 0x000fe20000011410 */
[----:B------:R-:W-:Y:S01]  /*1040*/  IMAD.SHL.U32 R249, R249, 0x2, RZ ;  /* 0x00000002f9f97824 */ /* 0x000fe200078e00ff */
[----:B------:R-:W-:Y:S02]  /*1050*/  IADD3 R16, P1, R16, R26, RZ ;  /* 0x0000001a10107210 */ /* 0x000fe40007f3e0ff */
[----:B------:R-:W-:Y:S02]  /*1060*/  @!P4 SHF.R.S32.HI R11, RZ, 0x1f, R22 ;  /* 0x0000001fff0bc819 */ /* 0x000fe40000011416 */
[--C-:B------:R-:W-:Y:S02]  /*1070*/  SHF.R.S32.HI R3, RZ, 0x1f, R2.reuse ;  /* 0x0000001fff037819 */ /* 0x100fe40000011402 */
[----:B------:R-:W-:Y:S02]  /*1080*/  @!P4 SHF.R.S32.HI R10, RZ, 0x1f, R23 ;  /* 0x0000001fff0ac819 */ /* 0x000fe40000011417 */
[----:B------:R-:W-:Y:S01]  /*1090*/  LEA.HI.X.SX32 R19, R26, R0, 0x1, P1 ;  /* 0x000000001a137211 */ /* 0x000fe200008f0eff */
[----:B------:R-:W-:Y:S01]  /*10a0*/  IMAD.WIDE.U32 R20, R16, c[0x0][0x208], R2 ;  /* 0x0000820010147a25 */ /* 0x000fe200078e0002 */
[----:B------:R-:W-:-:S02]  /*10b0*/  @!P5 SHF.R.S32.HI R0, RZ, 0x1f, R22 ;  /* 0x0000001fff00d819 */ /* 0x000fc40000011416 */
[----:B------:R-:W-:Y:S02]  /*10c0*/  @!P4 LEA.HI R11, R11, R22, RZ, 0x3 ;  /* 0x000000160b0bc211 */ /* 0x000fe400078f18ff */
[----:B------:R-:W-:Y:S02]  /*10d0*/  ISETP.GE.AND P1, PT, R22, c[0x0][0x198], PT ;  /* 0x0000660016007a0c */ /* 0x000fe40003f26270 */
[----:B------:R-:W-:Y:S02]  /*10e0*/  @!P4 LOP3.LUT R11, R11, 0xfffffff8, RZ, 0xc0, !PT ;  /* 0xfffffff80b0bc812 */ /* 0x000fe400078ec0ff */
[----:B------:R-:W-:Y:S02]  /*10f0*/  @!P5 SHF.R.S32.HI R13, RZ, 0x1f, R23 ;  /* 0x0000001fff0dd819 */ /* 0x000fe40000011417 */
[----:B------:R-:W-:Y:S02]  /*1100*/  LOP3.LUT R208, R208, 0x7ffffc00, RZ, 0xc0, !PT ;  /* 0x7ffffc00d0d07812 */ /* 0x000fe400078ec0ff */
[--C-:B--2---:R-:W-:Y:S01]  /*1110*/  @P2 SHF.R.S32.HI R5, RZ, 0x1f, R14.reuse ;  /* 0x0000001fff052819 */ /* 0x104fe2000001140e */
[----:B------:R-:W-:-:S02]  /*1120*/  @P2 IMAD.MOV.U32 R4, RZ, RZ, R14 ;  /* 0x000000ffff042224 */ /* 0x000fc400078e000e */
[----:B------:R-:W-:Y:S02]  /*1130*/  @!P2 IMAD.MOV.U32 R4, RZ, RZ, R40 ;  /* 0x000000ffff04a224 */ /* 0x000fe400078e0028 */
[----:B------:R-:W-:Y:S01]  /*1140*/  @!P2 IMAD.MOV.U32 R5, RZ, RZ, R12 ;  /* 0x000000ffff05a224 */ /* 0x000fe200078e000c */
[----:B-1----:R-:W-:Y:S02]  /*1150*/  @!P4 LEA R8, P2, R2, R6, 0x1 ;  /* 0x000000060208c211 */ /* 0x002fe400078408ff */
[----:B------:R-:W-:Y:S02]  /*1160*/  SEL R25, R4, RZ, !P3 ;  /* 0x000000ff04197207 */ /* 0x000fe40005800000 */
[----:B------:R-:W-:Y:S01]  /*1170*/  SEL R24, R5, RZ, !P3 ;  /* 0x000000ff05187207 */ /* 0x000fe20005800000 */
[----:B------:R-:W-:Y:S01]  /*1180*/  SHFL.IDX PT, R4, R17, 0x1, 0x181f ;  /* 0x00381f0011047f89 */ /* 0x000fe200000e0000 */
[C---:B------:R-:W-:Y:S02]  /*1190*/  ISETP.GE.AND P3, PT, R2.reuse, c[0x0][0x198], PT ;  /* 0x0000660002007a0c */ /* 0x040fe40003f66270 */
[----:B---3--:R-:W-:Y:S01]  /*11a0*/  @!P4 LEA.HI.X R9, R2, R7, R3, 0x1, P2 ;  /* 0x000000070209c211 */ /* 0x008fe200010f0c03 */
[----:B------:R-:W1:Y:S01]  /*11b0*/  SHFL.IDX PT, R5, R18, 0x1, 0x181f ;  /* 0x00381f0012057f89 */ /* 0x000e6200000e0000 */
[----:B------:R-:W-:-:S02]  /*11c0*/  @!P4 LEA.HI R12, R10, R23, RZ, 0x3 ;  /* 0x000000170a0cc211 */ /* 0x000fc400078f18ff */
[----:B------:R-:W-:Y:S02]  /*11d0*/  ISETP.GE.AND P2, PT, R23, c[0x0][0x198], PT ;  /* 0x0000660017007a0c */ /* 0x000fe40003f46270 */
[----:B------:R-:W-:Y:S02]  /*11e0*/  @!P5 LEA.HI R10, R0, R22, RZ, 0x3 ;  /* 0x00000016000ad211 */ /* 0x000fe400078f18ff */
[----:B------:R-:W-:Y:S02]  /*11f0*/  @!P4 LOP3.LUT R12, R12, 0xfffffff8, RZ, 0xc0, !PT ;  /* 0xfffffff80c0cc812 */ /* 0x000fe400078ec0ff */
[----:B------:R-:W-:Y:S01]  /*1200*/  @!P5 LOP3.LUT R14, R10, 0xfffffff8, RZ, 0xc0, !PT ;  /* 0xfffffff80a0ed812 */ /* 0x000fe200078ec0ff */
[--C-:B------:R-:W-:Y:S01]  /*1210*/  @!P4 IMAD.WIDE R10, R11, 0x2, R6.reuse ;  /* 0x000000020b0ac825 */ /* 0x100fe200078e0206 */
[----:B------:R-:W-:Y:S01]  /*1220*/  @!P5 LEA.HI R0, R13, R23, RZ, 0x3 ;  /* 0x000000170d00d211 */ /* 0x000fe200078f18ff */
[----:B------:R-:W-:Y:S01]  /*1230*/  @!PT LDS RZ, [RZ] ;  /* 0x00000000fffff984 */ /* 0x000fe20000000800 */
[----:B------:R2:W-:Y:S02]  /*1240*/  @!P4 LDGSTS.E.BYPASS.LTC128B.128 [R249+0x100], [R8.64], !P3 ;  /* 0x0010000008f9cfae */ /* 0x0005e4000d901d44 */
[----:B------:R-:W-:Y:S01]  /*1250*/  @!P4 IMAD.WIDE R6, R12, 0x2, R6 ;  /* 0x000000020c06c825 */ /* 0x000fe200078e0206 */
[----:B------:R-:W-:Y:S01]  /*1260*/  @!P5 LOP3.LUT R0, R0, 0xfffffff8, RZ, 0xc0, !PT ;  /* 0xfffffff80000d812 */ /* 0x000fe200078ec0ff */
[----:B------:R3:W-:Y:S04]  /*1270*/  @!P4 LDGSTS.E.BYPASS.LTC128B.128 [R249+0x4100], [R10.64], !P1 ;  /* 0x041000000af9cfae */ /* 0x0007e8000c901d44 */
[----:B------:R4:W-:Y:S01]  /*1280*/  @!P4 LDGSTS.E.BYPASS.LTC128B.128 [R249+0x8100], [R6.64], !P2 ;  /* 0x0810000006f9cfae */ /* 0x0009e2000d101d44 */
[----:B-1----:R-:W-:-:S04]  /*1290*/  @!P5 IMAD.WIDE R14, R14, 0x2, R4 ;  /* 0x000000020e0ed825 */ /* 0x002fc800078e0204 */
[----:B------:R-:W-:Y:S01]  /*12a0*/  @!P5 IMAD.WIDE R12, R0, 0x2, R4 ;  /* 0x00000002000cd825 */ /* 0x000fe200078e0204 */
[----:B------:R-:W-:-:S03]  /*12b0*/  @!P5 LEA R4, P4, R2, R4, 0x1 ;  /* 0x000000040204d211 */ /* 0x000fc600078808ff */
[----:B------:R-:W-:Y:S01]  /*12c0*/  IMAD R0, R19, c[0x0][0x208], RZ ;  /* 0x0000820013007a24 */ /* 0x000fe200078e02ff */
[----:B------:R-:W-:-:S05]  /*12d0*/  @!P5 LEA.HI.X R5, R2, R5, R3, 0x1, P4 ;  /* 0x000000050205d211 */ /* 0x000fca00020f0c03 */
[----:B------:R1:W-:Y:S01]  /*12e0*/  @!P5 LDGSTS.E.BYPASS.LTC128B.128 [R249+0x1100], [R4.64], !P3 ;  /* 0x0110000004f9dfae */ /* 0x0003e2000d901d44 */
[----:B--2---:R-:W-:Y:S02]  /*12f0*/  IMAD R8, R19, c[0x0][0x1e0], RZ ;  /* 0x0000780013087a24 */ /* 0x004fe400078e02ff */
[C---:B------:R-:W-:Y:S01]  /*1300*/  IMAD R19, R16.reuse, c[0x0][0x20c], R0 ;  /* 0x0000830010137a24 */ /* 0x040fe200078e0200 */
[----:B------:R-:W-:Y:S01]  /*1310*/  @!P6 SHF.R.S32.HI R0, RZ, 0x1f, R22 ;  /* 0x0000001fff00e819 */ /* 0x000fe20000011416 */
[----:B------:R2:W-:Y:S01]  /*1320*/  @!P5 LDGSTS.E.BYPASS.LTC128B.128 [R249+0x5100], [R14.64], !P1 ;  /* 0x051000000ef9dfae */ /* 0x0005e2000c901d44 */
[C---:B---3--:R-:W-:Y:S01]  /*1330*/  IMAD R10, R16.reuse, c[0x0][0x1e4], R8 ;  /* 0x00007900100a7a24 */ /* 0x048fe200078e0208 */
[----:B------:R-:W-:Y:S01]  /*1340*/  @!P0 SHF.R.S32.HI R11, RZ, 0x1f, R22 ;  /* 0x0000001fff0b8819 */ /* 0x000fe20000011416 */
[----:B------:R-:W-:Y:S01]  /*1350*/  IMAD.WIDE.U32 R8, R16, c[0x0][0x1e0], R2 ;  /* 0x0000780010087a25 */ /* 0x000fe200078e0002 */
[----:B----4-:R-:W3:Y:S01]  /*1360*/  SHFL.IDX PT, R6, R17, 0x2, 0x181f ;  /* 0x00581f0011067f89 */ /* 0x010ee200000e0000 */
[----:B------:R-:W-:-:S02]  /*1370*/  IADD3 R16, R120, R121, -R26 ;  /* 0x0000007978107210 */ /* 0x000fc40007ffe81a */
[----:B------:R-:W-:Y:S01]  /*1380*/  IMAD.IADD R9, R9, 0x1, R10 ;  /* 0x0000000109097824 */ /* 0x000fe200078e020a */
[----:B------:R-:W4:Y:S04]  /*1390*/  SHFL.IDX PT, R7, R18, 0x2, 0x181f ;  /* 0x00581f0012077f89 */ /* 0x000f2800000e0000 */
[----:B------:R5:W-:Y:S01]  /*13a0*/  @!P5 LDGSTS.E.BYPASS.LTC128B.128 [R249+0x9100], [R12.64], !P2 ;  /* 0x091000000cf9dfae */ /* 0x000be2000d101d44 */
[----:B------:R-:W-:Y:S02]  /*13b0*/  ISETP.GE.AND P5, PT, R22, c[0x0][0x1d4], PT ;  /* 0x0000750016007a0c */ /* 0x000fe40003fa6270 */
[----:B-1----:R-:W-:Y:S01]  /*13c0*/  @!P6 SHF.R.S32.HI R5, RZ, 0x1f, R23 ;  /* 0x0000001fff05e819 */ /* 0x002fe20000011417 */
[----:B------:R-:W1:Y:S01]  /*13d0*/  SHFL.IDX PT, R4, R17, 0x3, 0x181f ;  /* 0x00781f0011047f89 */ /* 0x000e6200000e0000 */
[----:B--2---:R-:W-:-:S02]  /*13e0*/  @!P0 LEA.HI R14, R11, R22, RZ, 0x3 ;  /* 0x000000160b0e8211 */ /* 0x004fc400078f18ff */
[----:B---3--:R-:W-:-:S04]  /*13f0*/  @!P6 LEA R10, P4, R2, R6, 0x1 ;  /* 0x00000006020ae211 */ /* 0x008fc800078808ff */
[----:B----4-:R-:W-:-:S05]  /*1400*/  @!P6 LEA.HI.X R11, R2, R7, R3, 0x1, P4 ;  /* 0x00000007020be211 */ /* 0x010fca00020f0c03 */
[----:B------:R2:W-:Y:S01]  /*1410*/  @!P6 LDGSTS.E.BYPASS.LTC128B.128 [R249+0x2100], [R10.64], !P3 ;  /* 0x021000000af9efae */ /* 0x0005e2000d901d44 */
[----:B-----5:R-:W-:Y:S02]  /*1420*/  @!P6 LEA.HI R12, R0, R22, RZ, 0x3 ;  /* 0x00000016000ce211 */ /* 0x020fe400078f18ff */
[----:B------:R-:W-:Y:S02]  /*1430*/  @!P6 LEA.HI R0, R5, R23, RZ, 0x3 ;  /* 0x000000170500e211 */ /* 0x000fe400078f18ff */
[----:B------:R-:W3:Y:S01]  /*1440*/  SHFL.IDX PT, R5, R18, 0x3, 0x181f ;  /* 0x00781f0012057f89 */ /* 0x000ee200000e0000 */
[----:B------:R-:W-:Y:S02]  /*1450*/  @!P6 LOP3.LUT R12, R12, 0xfffffff8, RZ, 0xc0, !PT ;  /* 0xfffffff80c0ce812 */ /* 0x000fe400078ec0ff */
[----:B------:R-:W-:-:S03]  /*1460*/  @!P6 LOP3.LUT R0, R0, 0xfffffff8, RZ, 0xc0, !PT ;  /* 0xfffffff80000e812 */ /* 0x000fc600078ec0ff */
[----:B------:R-:W-:-:S04]  /*1470*/  @!P6 IMAD.WIDE R12, R12, 0x2, R6 ;  /* 0x000000020c0ce825 */ /* 0x000fc800078e0206 */
[----:B------:R-:W-:Y:S01]  /*1480*/  @!P6 IMAD.WIDE R6, R0, 0x2, R6 ;  /* 0x000000020006e825 */ /* 0x000fe200078e0206 */
[----:B------:R4:W-:Y:S03]  /*1490*/  @!P6 LDGSTS.E.BYPASS.LTC128B.128 [R249+0x6100], [R12.64], !P1 ;  /* 0x061000000cf9efae */ /* 0x0009e6000c901d44 */
[----:B------:R-:W-:Y:S01]  /*14a0*/  IMAD.SHL.U32 R0, R36, 0x40, RZ ;  /* 0x0000004024007824 */ /* 0x000fe200078e00ff */
[----:B------:R5:W-:Y:S01]  /*14b0*/  @!P6 LDGSTS.E.BYPASS.LTC128B.128 [R249+0xa100], [R6.64], !P2 ;  /* 0x0a10000006f9efae */ /* 0x000be2000d101d44 */
[----:B------:R-:W-:-:S03]  /*14c0*/  ISETP.GE.AND P6, PT, R2, c[0x0][0x1d4], PT ;  /* 0x0000750002007a0c */ /* 0x000fc60003fc6270 */
[----:B------:R-:W-:Y:S01]  /*14d0*/  LOP3.LUT R0, R0, 0x1c0, RZ, 0xc0, !PT ;  /* 0x000001c000007812 */ /* 0x000fe200078ec0ff */
[----:B--2---:R-:W-:-:S03]  /*14e0*/  IMAD R10, R38, c[0x0][0x1e8], RZ ;  /* 0x00007a00260a7a24 */ /* 0x004fc600078e02ff */
[----:B------:R-:W-:Y:S01]  /*14f0*/  SHF.R.U32.HI R11, RZ, 0x3, R0 ;  /* 0x00000003ff0b7819 */ /* 0x000fe20000011600 */
[C---:B------:R-:W-:Y:S01]  /*1500*/  IMAD R10, R37.reuse, c[0x0][0x1ec], R10 ;  /* 0x00007b00250a7a24 */ /* 0x040fe200078e020a */
[----:B----4-:R-:W-:Y:S01]  /*1510*/  LOP3.LUT R12, R0, 0x8, R30, 0xf8, !PT ;  /* 0x00000008000c7812 */ /* 0x010fe200078ef81e */
[----:B------:R-:W-:Y:S01]  /*1520*/  IMAD.SHL.U32 R13, R128, 0x40, RZ ;  /* 0x00000040800d7824 */ /* 0x000fe200078e00ff */
[----:B------:R-:W-:Y:S01]  /*1530*/  @!P0 SHF.R.S32.HI R0, RZ, 0x1f, R23 ;  /* 0x0000001fff008819 */ /* 0x000fe20000011417 */
[----:B-----5:R-:W-:Y:S01]  /*1540*/  IMAD.WIDE.U32 R6, R37, c[0x0][0x1e8], R8 ;  /* 0x00007a0025067a25 */ /* 0x020fe200078e0008 */
[----:B-1----:R-:W-:Y:S02]  /*1550*/  @!P0 LEA R8, P4, R2, R4, 0x1 ;  /* 0x0000000402088211 */ /* 0x002fe400078808ff */
[----:B------:R-:W-:Y:S01]  /*1560*/  @!P0 LEA.HI R0, R0, R23, RZ, 0x3 ;  /* 0x0000001700008211 */ /* 0x000fe200078f18ff */
[----:B------:R-:W-:Y:S01]  /*1570*/  IMAD.IADD R7, R7, 0x1, R10 ;  /* 0x0000000107077824 */ /* 0x000fe200078e020a */
[----:B---3--:R-:W-:Y:S01]  /*1580*/  @!P0 LEA.HI.X R9, R2, R5, R3, 0x1, P4 ;  /* 0x0000000502098211 */ /* 0x008fe200020f0c03 */
[----:B------:R-:W-:Y:S01]  /*1590*/  IMAD R10, R24, c[0x0][0x1f0], RZ ;  /* 0x00007c00180a7a24 */ /* 0x000fe200078e02ff */
[----:B------:R-:W-:Y:S01]  /*15a0*/  @!P0 LOP3.LUT R2, R14, 0xfffffff8, RZ, 0xc0, !PT ;  /* 0xfffffff80e028812 */ /* 0x000fe200078ec0ff */
[----:B------:R-:W-:Y:S01]  /*15b0*/  IMAD.WIDE.U32 R40, R25, c[0x0][0x1f0], R6 ;  /* 0x00007c0019287a25 */ /* 0x000fe200078e0006 */
[----:B------:R-:W-:Y:S01]  /*15c0*/  @!P0 LOP3.LUT R0, R0, 0xfffffff8, RZ, 0xc0, !PT ;  /* 0xfffffff800008812 */ /* 0x000fe200078ec0ff */
[----:B------:R1:W-:Y:S01]  /*15d0*/  @!P0 LDGSTS.E.BYPASS.LTC128B.128 [R249+0x3100], [R8.64], !P3 ;  /* 0x0310000008f98fae */ /* 0x0003e2000d901d44 */
[----:B------:R-:W-:Y:S01]  /*15e0*/  ISETP.GE.AND P3, PT, R16, 0x1, PT ;  /* 0x000000011000780c */ /* 0x000fe20003f66270 */
[--C-:B------:R-:W-:Y:S01]  /*15f0*/  @!P0 IMAD.WIDE R2, R2, 0x2, R4.reuse ;  /* 0x0000000202028825 */ /* 0x100fe200078e0204 */
[----:B------:R-:W-:Y:S01]  /*1600*/  ISETP.GE.AND P4, PT, R23, c[0x0][0x1d4], PT ;  /* 0x0000750017007a0c */ /* 0x000fe20003f86270 */
[----:B------:R2:W-:Y:S01]  /*1610*/  STL.64 [R1+0x18], R40 ;  /* 0x0000182801007387 */ /* 0x0005e20000100a00 */
[----:B------:R-:W-:Y:S01]  /*1620*/  LOP3.LUT R17, R12, R11, RZ, 0x3c, !PT ;  /* 0x0000000b0c117212 */ /* 0x000fe200078e3cff */
[----:B------:R-:W-:Y:S01]  /*1630*/  @!P0 IMAD.WIDE R4, R0, 0x2, R4 ;  /* 0x0000000200048825 */ /* 0x000fe200078e0204 */
[----:B------:R-:W-:Y:S01]  /*1640*/  LOP3.LUT R0, R29, 0xfffffff0, RZ, 0xc0, !PT ;  /* 0xfffffff01d007812 */ /* 0x000fe200078ec0ff */
[----:B------:R3:W-:Y:S01]  /*1650*/  @!P0 LDGSTS.E.BYPASS.LTC128B.128 [R249+0x7100], [R2.64], !P1 ;  /* 0x0710000002f98fae */ /* 0x0007e2000c901d44 */
[C---:B------:R-:W-:Y:S01]  /*1660*/  ISETP.GE.AND P1, PT, R16.reuse, 0x41, PT ;  /* 0x000000411000780c */ /* 0x040fe20003f26270 */
[----:B------:R-:W-:Y:S01]  /*1670*/  IMAD R10, R25, c[0x0][0x1f4], R10 ;  /* 0x00007d00190a7a24 */ /* 0x000fe200078e020a */
[----:B------:R-:W-:Y:S01]  /*1680*/  SEL R11, RZ, 0x1, P6 ;  /* 0x00000001ff0b7807 */ /* 0x000fe20003000000 */
[----:B------:R4:W-:Y:S01]  /*1690*/  @!P0 LDGSTS.E.BYPASS.LTC128B.128 [R249+0xb100], [R4.64], !P2 ;  /* 0x0b10000004f98fae */ /* 0x0009e2000d101d44 */
[----:B------:R-:W-:Y:S01]  /*16a0*/  IMAD.MOV.U32 R130, RZ, RZ, R40 ;  /* 0x000000ffff827224 */ /* 0x000fe200078e0028 */
[----:B------:R-:W-:Y:S01]  /*16b0*/  ISETP.GE.AND P2, PT, R16, 0x21, PT ;  /* 0x000000211000780c */ /* 0x000fe20003f46270 */
[----:B------:R-:W-:Y:S01]  /*16c0*/  IMAD.IADD R131, R41, 0x1, R10 ;  /* 0x0000000129837824 */ /* 0x000fe200078e020a */
[----:B------:R-:W0:Y:S01]  /*16d0*/  LDGDEPBAR ;  /* 0x00000000000079af */ /* 0x000e220000000000 */
[----:B------:R-:W-:-:S02]  /*16e0*/  IMAD.IADD R0, R125, 0x1, -R0 ;  /* 0x000000017d007824 */ /* 0x000fc400078e0a00 */
[----:B------:R-:W-:Y:S01]  /*16f0*/  IMAD R10, R38, c[0x0][0x210], RZ ;  /* 0x00008400260a7a24 */ /* 0x000fe200078e02ff */
[----:B------:R-:W-:Y:S03]  /*1700*/  STL.64 [R1+0x10], R130 ;  /* 0x0000108201007387 */ /* 0x000fe60000100a00 */
[----:B------:R-:W-:Y:S02]  /*1710*/  IMAD R10, R37, c[0x0][0x214], R10 ;  /* 0x00008500250a7a24 */ /* 0x000fe400078e020a */
[----:B---3--:R-:W-:-:S04]  /*1720*/  IMAD.WIDE.U32 R2, R31, R126, R130 ;  /* 0x0000007e1f027225 */ /* 0x008fc800078e0082 */
[----:B------:R-:W-:Y:S01]  /*1730*/  IMAD.IADD R3, R3, 0x1, R28 ;  /* 0x0000000103037824 */ /* 0x000fe200078e021c */
[----:B------:R-:W-:Y:S01]  /*1740*/  @P3 LEA R6, P0, R2, c[0x0][0x1c8], 0x1 ;  /* 0x0000720002063a11 */ /* 0x000fe200078008ff */
[----:B----4-:R-:W-:Y:S01]  /*1750*/  IMAD.IADD R5, R21, 0x1, R19 ;  /* 0x0000000115057824 */ /* 0x010fe200078e0213 */
[----:B------:R-:W-:Y:S01]  /*1760*/  SHF.R.S32.HI R4, RZ, 0x1f, R0 ;  /* 0x0000001fff047819 */ /* 0x000fe20000011400 */
[----:B------:R-:W-:Y:S01]  /*1770*/  IMAD.WIDE.U32 R18, R124, 0x40, RZ ;  /* 0x000000407c127825 */ /* 0x000fe200078e00ff */
[----:B------:R-:W-:Y:S02]  /*1780*/  @P3 LEA.HI.X R7, R2, c[0x0][0x1cc], R3, 0x1, P0 ;  /* 0x0000730002073a11 */ /* 0x000fe400000f0c03 */
[----:B-1----:R-:W-:Y:S02]  /*1790*/  @P2 LEA R8, P0, R124, R2, 0x5 ;  /* 0x000000027c082211 */ /* 0x002fe400078028ff */
[----:B------:R-:W-:Y:S01]  /*17a0*/  LEA.HI R15, R4, R0, RZ, 0x3 ;  /* 0x00000000040f7211 */ /* 0x000fe200078f18ff */
[----:B------:R1:W-:Y:S01]  /*17b0*/  @P3 LDGSTS.E.BYPASS.LTC128B.128 [R249+0xc100], [R6.64], !P6 ;  /* 0x0c10000006f93fae */ /* 0x0003e2000f101d44 */
[----:B------:R-:W-:-:S02]  /*17c0*/  @P2 LEA.HI.X R14, R124, R3, R128, 0x5, P0 ;  /* 0x000000037c0e2211 */ /* 0x000fc400000f2c80 */
[----:B------:R-:W-:Y:S01]  /*17d0*/  @P1 IADD3 R9, P0, R2, R18, RZ ;  /* 0x0000001202091210 */ /* 0x000fe20007f1e0ff */
[----:B------:R1:W-:Y:S01]  /*17e0*/  @P3 LDGSTS.E.BYPASS.LTC128B.128 [R249+0xf100], [R6.64+0x80], !P5 ;  /* 0x0f10008006f93fae */ /* 0x0003e2000e901d44 */
[----:B------:R-:W-:Y:S02]  /*17f0*/  LOP3.LUT R4, R15, 0xfffffff8, RZ, 0xc0, !PT ;  /* 0xfffffff80f047812 */ /* 0x000fe400078ec0ff */
[----:B------:R-:W-:Y:S01]  /*1800*/  @P1 IADD3.X R13, R3, R19, R13, P0, !PT ;  /* 0x00000013030d1210 */ /* 0x000fe200007fe40d */
[----:B------:R1:W-:Y:S01]  /*1810*/  @P3 LDGSTS.E.BYPASS.LTC128B.128 [R249+0x12100], [R6.64+0x100], !P4 ;  /* 0x1210010006f93fae */ /* 0x0003e2000e101d44 */
[----:B------:R-:W-:Y:S01]  /*1820*/  @P2 LEA R2, P0, R8, c[0x0][0x1c8], 0x1 ;  /* 0x0000720008022a11 */ /* 0x000fe200078008ff */
[----:B------:R-:W-:Y:S01]  /*1830*/  IMAD.IADD R12, R0, 0x1, -R4 ;  /* 0x00000001000c7824 */ /* 0x000fe200078e0a04 */
[----:B------:R-:W-:Y:S01]  /*1840*/  SEL R0, RZ, 0xffffffff, P5 ;  /* 0xffffffffff007807 */ /* 0x000fe20002800000 */
[----:B------:R-:W-:Y:S01]  /*1850*/  IMAD.MOV.U32 R4, RZ, RZ, R20 ;  /* 0x000000ffff047224 */ /* 0x000fe200078e0014 */
[----:B------:R-:W-:-:S02]  /*1860*/  @P2 LEA.HI.X R3, R8, c[0x0][0x1cc], R14, 0x1, P0 ;  /* 0x0000730008032a11 */ /* 0x000fc400000f0c0e */
[C---:B------:R-:W-:Y:S01]  /*1870*/  @P1 LEA R8, P0, R9.reuse, c[0x0][0x1c8], 0x1 ;  /* 0x0000720009081a11 */ /* 0x040fe200078008ff */
[----:B------:R-:W-:Y:S01]  /*1880*/  IMAD.SHL.U32 R0, R0, 0x2, RZ ;  /* 0x0000000200007824 */ /* 0x000fe200078e00ff */
[----:B------:R-:W-:Y:S01]  /*1890*/  LOP3.LUT P3, RZ, R12, 0x4, RZ, 0xc0, !PT ;  /* 0x000000040cff7812 */ /* 0x000fe2000786c0ff */
[----:B------:R3:W-:Y:S01]  /*18a0*/  @P2 LDGSTS.E.BYPASS.LTC128B.128 [R249+0xd100], [R2.64], !P6 ;  /* 0x0d10000002f92fae */ /* 0x0007e2000f101d44 */
[----:B------:R-:W-:Y:S01]  /*18b0*/  @P1 LEA.HI.X R9, R9, c[0x0][0x1cc], R13, 0x1, P0 ;  /* 0x0000730009091a11 */ /* 0x000fe200000f0c0d */
[----:B------:R-:W-:Y:S01]  /*18c0*/  IMAD.WIDE.U32 R4, R37, c[0x0][0x210], R4 ;  /* 0x0000840025047a25 */ /* 0x000fe200078e0004 */
[----:B------:R-:W-:Y:S01]  /*18d0*/  LOP3.LUT R11, R0, 0x2, R11, 0xe2, !PT ;  /* 0x00000002000b7812 */ /* 0x000fe200078ee20b */
[----:B------:R3:W-:Y:S01]  /*18e0*/  @P2 LDGSTS.E.BYPASS.LTC128B.128 [R249+0x10100], [R2.64+0x80], !P5 ;  /* 0x1010008002f92fae */ /* 0x0007e2000e901d44 */
[----:B------:R-:W-:Y:S01]  /*18f0*/  LOP3.LUT P0, RZ, R36, 0x2, RZ, 0xc0, !PT ;  /* 0x0000000224ff7812 */ /* 0x000fe2000780c0ff */
[----:B------:R-:W-:Y:S02]  /*1900*/  IMAD R0, R24, c[0x0][0x218], RZ ;  /* 0x0000860018007a24 */ /* 0x000fe400078e02ff */
[----:B------:R3:W-:Y:S01]  /*1910*/  @P2 LDGSTS.E.BYPASS.LTC128B.128 [R249+0x13100], [R2.64+0x100], !P4 ;  /* 0x1310010002f92fae */ /* 0x0007e2000e101d44 */
[----:B------:R-:W-:Y:S01]  /*1920*/  IMAD.IADD R5, R5, 0x1, R10 ;  /* 0x0000000105057824 */ /* 0x000fe200078e020a */
[----:B------:R-:W-:Y:S01]  /*1930*/  LOP3.LUT P2, RZ, R12, 0x2, RZ, 0xc0, !PT ;  /* 0x000000020cff7812 */ /* 0x000fe2000784c0ff */
[----:B------:R-:W-:Y:S01]  /*1940*/  IMAD R10, R25, c[0x0][0x21c], R0 ;  /* 0x00008700190a7a24 */ /* 0x000fe200078e0200 */
[----:B------:R4:W-:Y:S01]  /*1950*/  @P1 LDGSTS.E.BYPASS.LTC128B.128 [R249+0xe100], [R8.64], !P6 ;  /* 0x0e10000008f91fae */ /* 0x0009e2000f101d44 */
[----:B------:R-:W-:-:S02]  /*1960*/  IMAD R0, R27, 0x200, R17 ;  /* 0x000002001b007824 */ /* 0x000fc400078e0211 */
[----:B--2---:R-:W-:Y:S01]  /*1970*/  IMAD.WIDE.U32 R40, R25, c[0x0][0x218], R4 ;  /* 0x0000860019287a25 */ /* 0x004fe200078e0004 */
[----:B------:R4:W-:Y:S01]  /*1980*/  @P1 LDGSTS.E.BYPASS.LTC128B.128 [R249+0x11100], [R8.64+0x80], !P5 ;  /* 0x1110008008f91fae */ /* 0x0009e2000e901d44 */
[----:B------:R-:W-:Y:S02]  /*1990*/  SEL R4, RZ, 0x4, P4 ;  /* 0x00000004ff047807 */ /* 0x000fe40002000000 */
[----:B------:R-:W-:Y:S01]  /*19a0*/  IMAD.SHL.U32 R224, R0, 0x2, RZ ;  /* 0x0000000200e07824 */ /* 0x000fe200078e00ff */
[----:B------:R4:W-:Y:S01]  /*19b0*/  @P1 LDGSTS.E.BYPASS.LTC128B.128 [R249+0x14100], [R8.64+0x100], !P4 ;  /* 0x1410010008f91fae */ /* 0x0009e2000e101d44 */
[----:B------:R-:W-:Y:S02]  /*19c0*/  IMAD.IADD R23, R41, 0x1, R10 ;  /* 0x0000000129177824 */ /* 0x000fe400078e020a */
[----:B------:R-:W-:Y:S01]  /*19d0*/  IMAD.MOV.U32 R22, RZ, RZ, R40 ;  /* 0x000000ffff167224 */ /* 0x000fe200078e0028 */
[----:B------:R-:W0:Y:S01]  /*19e0*/  LDGDEPBAR ;  /* 0x00000000000079af */ /* 0x000e220000000000 */
[----:B------:R-:W-:-:S02]  /*19f0*/  IADD3 R0, R224, 0xc100, RZ ;  /* 0x0000c100e0007810 */ /* 0x000fc40007ffe0ff */
[----:B------:R-:W-:Y:S01]  /*1a00*/  IADD3 R231, R224, 0xc120, RZ ;  /* 0x0000c120e0e77810 */ /* 0x000fe20007ffe0ff */
[----:B------:R-:W-:Y:S01]  /*1a10*/  STL.64 [R1+0x38], R40 ;  /* 0x0000382801007387 */ /* 0x000fe20000100a00 */
[----:B------:R-:W-:-:S03]  /*1a20*/  @P0 IADD3 R231, R0, -0x20, RZ ;  /* 0xffffffe000e70810 */ /* 0x000fc60007ffe0ff */
[----:B------:R-:W-:Y:S01]  /*1a30*/  STL.64 [R1+0x28], R22 ;  /* 0x0000281601007387 */ /* 0x000fe20000100a00 */
[----:B------:R-:W-:Y:S01]  /*1a40*/  IADD3 R248, R231, 0x800, RZ ;  /* 0x00000800e7f87810 */ /* 0x000fe20007ffe0ff */
[----:B---3--:R-:W-:Y:S01]  /*1a50*/  IMAD.SHL.U32 R2, R12, 0x40, RZ ;  /* 0x000000400c027824 */ /* 0x008fe200078e00ff */
[----:B------:R-:W-:Y:S01]  /*1a60*/  LOP3.LUT R12, R11, R4, RZ, 0xfc, !PT ;  /* 0x000000040b0c7212 */ /* 0x000fe200078efcff */
[----:B------:R-:W-:Y:S01]  /*1a70*/  IMAD.SHL.U32 R3, R27, 0x8, RZ ;  /* 0x000000081b037824 */ /* 0x000fe200078e00ff */
[----:B------:R-:W-:Y:S01]  /*1a80*/  IADD3 R247, R231, 0x1000, RZ ;  /* 0x00001000e7f77810 */ /* 0x000fe20007ffe0ff */
[----:B------:R-:W-:Y:S01]  /*1a90*/  IMAD.SHL.U32 R4, R15, 0x40, RZ ;  /* 0x000000400f047824 */ /* 0x000fe200078e00ff */
[----:B------:R-:W-:Y:S02]  /*1aa0*/  LOP3.LUT R2, R2, 0x1c0, RZ, 0xc0, !PT ;  /* 0x000001c002027812 */ /* 0x000fe400078ec0ff */
[----:B------:R-:W-:Y:S02]  /*1ab0*/  IADD3 R246, R231, 0x1800, RZ ;  /* 0x00001800e7f67810 */ /* 0x000fe40007ffe0ff */
[----:B------:R-:W-:-:S02]  /*1ac0*/  LOP3.LUT R3, R2, 0x8, R3, 0xf8, !PT ;  /* 0x0000000802037812 */ /* 0x000fc400078ef803 */
[----:B------:R-:W-:Y:S01]  /*1ad0*/  SHF.R.U32.HI R2, RZ, 0x3, R2 ;  /* 0x00000003ff027819 */ /* 0x000fe20000011602 */
[----:B------:R-:W-:-:S04]  /*1ae0*/  DEPBAR.LE SB0, 0x1 ;  /* 0x000080400000791a */ /* 0x000fc80000000000 */
[----:B------:R-:W-:Y:S01]  /*1af0*/  LOP3.LUT R5, R3, R2, RZ, 0x3c, !PT ;  /* 0x0000000203057212 */ /* 0x000fe200078e3cff */
[----:B------:R-:W-:Y:S01]  /*1b00*/  IMAD.WIDE.U32 R2, R31, R34, R22 ;  /* 0x000000221f027225 */ /* 0x000fe200078e0016 */
[----:B------:R-:W-:Y:S01]  /*1b10*/  BAR.SYNC.DEFER_BLOCKING 0x0 ;  /* 0x0000000000007b1d */ /* 0x000fe20000010000 */
[----:B------:R-:W-:Y:S02]  /*1b20*/  IADD3 R245, R231, 0x2000, RZ ;  /* 0x00002000e7f57810 */ /* 0x000fe40007ffe0ff */
[----:B------:R-:W-:Y:S01]  /*1b30*/  LOP3.LUT R4, R5, 0xfffffe00, R4, 0xf8, !PT ;  /* 0xfffffe0005047812 */ /* 0x000fe200078ef804 */
[----:B------:R-:W-:Y:S01]  /*1b40*/  IMAD.IADD R0, R3, 0x1, R32 ;  /* 0x0000000103007824 */ /* 0x000fe200078e0220 */
[----:B-1----:R-:W-:Y:S01]  /*1b50*/  LEA R6, P0, R2, c[0x0][0x1f8], 0x1 ;  /* 0x00007e0002067a11 */ /* 0x002fe200078008ff */
[----:B------:R-:W-:Y:S01]  /*1b60*/  IMAD.MOV.U32 R5, RZ, RZ, 0x10 ;  /* 0x00000010ff057424 */ /* 0x000fe200078e00ff */
[----:B------:R-:W-:Y:S01]  /*1b70*/  IADD3 R244, R231, 0x2800, RZ ;  /* 0x00002800e7f47810 */ /* 0x000fe20007ffe0ff */
[----:B------:R-:W-:Y:S01]  /*1b80*/  IMAD.IADD R208, R4, 0x1, R208 ;  /* 0x0000000104d07824 */ /* 0x000fe200078e02d0 */
[----:B------:R-:W-:Y:S01]  /*1b90*/  LEA.HI.X R7, R2, c[0x0][0x1fc], R0, 0x1, P0 ;  /* 0x00007f0002077a11 */ /* 0x000fe200000f0c00 */
[----:B------:R-:W-:Y:S01]  /*1ba0*/  IMAD.MOV.U32 R0, RZ, RZ, c[0x0][0x208] ;  /* 0x00008200ff007624 */ /* 0x000fe200078e00ff */
[----:B------:R-:W-:Y:S01]  /*1bb0*/  SEL R5, R5, 0xfffffff0, !P2 ;  /* 0xfffffff005057807 */ /* 0x000fe20005000000 */
[----:B------:R-:W-:Y:S01]  /*1bc0*/  IMAD.MOV.U32 R2, RZ, RZ, 0x6 ;  /* 0x00000006ff027424 */ /* 0x000fe200078e00ff */
[----:B------:R-:W-:Y:S01]  /*1bd0*/  LEA R216, R208, 0x100, 0x1 ;  /* 0x00000100d0d87811 */ /* 0x000fe200078e08ff */
[----:B------:R-:W-:Y:S01]  /*1be0*/  IMAD.MOV.U32 R3, RZ, RZ, 0x20 ;  /* 0x00000020ff037424 */ /* 0x000fe200078e00ff */
[----:B------:R-:W-:Y:S01]  /*1bf0*/  IADD3 R243, R231, 0x3000, RZ ;  /* 0x00003000e7f37810 */ /* 0x000fe20007ffe0ff */
[C---:B------:R-:W-:Y:S01]  /*1c00*/  IMAD.SHL.U32 R17, R0.reuse, 0x40, RZ ;  /* 0x0000004000117824 */ /* 0x040fe200078e00ff */
[----:B------:R-:W-:Y:S01]  /*1c10*/  SHF.L.U64.HI R13, R0, R2, c[0x0][0x20c] ;  /* 0x00008300000d7619 */ /* 0x000fe20000010202 */
[----:B------:R-:W-:Y:S01]  /*1c20*/  IMAD R212, R5, 0x2, R216 ;  /* 0x0000000205d47824 */ /* 0x000fe200078e02d8 */
[----:B------:R-:W-:Y:S01]  /*1c30*/  SEL R0, R3, 0xffffffe0, !P3 ;  /* 0xffffffe003007807 */ /* 0x000fe20005800000 */
[----:B------:R-:W-:Y:S01]  /*1c40*/  IMAD.SHL.U32 R208, R208, 0x2, RZ ;  /* 0x00000002d0d07824 */ /* 0x000fe200078e00ff */
[----:B------:R-:W-:-:S02]  /*1c50*/  IADD3 R14, P1, P0, R17, 0x80, R6 ;  /* 0x00000080110e7810 */ /* 0x000fc4000783e006 */
[----:B------:R-:W-:Y:S01]  /*1c60*/  LOP3.LUT R3, R12, 0x1, RZ, 0xc0, !PT ;  /* 0x000000010c037812 */ /* 0x000fe200078ec0ff */
[C---:B------:R-:W-:Y:S01]  /*1c70*/  IMAD R216, R0.reuse, 0x2, R216 ;  /* 0x0000000200d87824 */ /* 0x040fe200078e02d8 */
[----:B------:R-:W-:Y:S01]  /*1c80*/  LDSM.16.M88.4 R156, [R208+0x100] ;  /* 0x00010000d09c783b */ /* 0x000fe20000000200 */
[----:B------:R-:W-:Y:S01]  /*1c90*/  IMAD R220, R0, 0x2, R212 ;  /* 0x0000000200dc7824 */ /* 0x000fe200078e02d4 */
[----:B------:R-:W-:Y:S02]  /*1ca0*/  IADD3.X R15, R13, RZ, R7, P1, P0 ;  /* 0x000000ff0d0f7210 */ /* 0x000fe40000fe0407 */
[----:B------:R-:W-:Y:S01]  /*1cb0*/  LDSM.16.M88.4 R192, [R208+0x4100] ;  /* 0x00410000d0c0783b */ /* 0x000fe20000000200 */
[C---:B------:R-:W-:Y:S02]  /*1cc0*/  IADD3 R10, P1, P0, R17.reuse, 0x100, R6 ;  /* 0x00000100110a7810 */ /* 0x040fe4000783e006 */
[----:B------:R-:W-:Y:S01]  /*1cd0*/  IADD3 R2, P2, R17, R6, RZ ;  /* 0x0000000611027210 */ /* 0x000fe20007f5e0ff */
[----:B------:R-:W-:Y:S01]  /*1ce0*/  LDSM.16.M88.4 R160, [R212] ;  /* 0x00000000d4a0783b */ /* 0x000fe20000000200 */
[----:B------:R-:W-:-:S02]  /*1cf0*/  ISETP.NE.U32.AND P3, PT, R3, 0x1, PT ;  /* 0x000000010300780c */ /* 0x000fc40003f65070 */
[C-C-:B------:R-:W-:Y:S01]  /*1d00*/  IADD3.X R11, R13.reuse, RZ, R7.reuse, P1, P0 ;  /* 0x000000ff0d0b7210 */ /* 0x140fe20000fe0407 */
[----:B------:R-:W-:Y:S01]  /*1d10*/  LDSM.16.M88.4 R196, [R212+0x4000] ;  /* 0x00400000d4c4783b */ /* 0x000fe20000000200 */
[----:B----4-:R-:W-:Y:S01]  /*1d20*/  IADD3 R8, P0, R2, R17, RZ ;  /* 0x0000001102087210 */ /* 0x010fe20007f1e0ff */
[----:B------:R-:W-:Y:S01]  /*1d30*/  IMAD.X R3, R13, 0x1, R7, P2 ;  /* 0x000000010d037824 */ /* 0x000fe200010e0607 */
[----:B------:R-:W-:Y:S01]  /*1d40*/  LOP3.LUT P1, RZ, R12, 0x2, RZ, 0xc0, !PT ;  /* 0x000000020cff7812 */ /* 0x000fe2000782c0ff */
[----:B------:R-:W-:Y:S01]  /*1d50*/  LDSM.16.M88.4 R184, [R216] ;  /* 0x00000000d8b8783b */ /* 0x000fe20000000200 */
[C---:B------:R-:W-:Y:S01]  /*1d60*/  ISETP.LT.OR P2, PT, R16.reuse, 0x1, P3 ;  /* 0x000000011000780c */ /* 0x040fe20001f41670 */
[----:B------:R-:W-:Y:S01]  /*1d70*/  IMAD.X R9, R3, 0x1, R13, P0 ;  /* 0x0000000103097824 */ /* 0x000fe200000e060d */
[----:B------:R-:W-:Y:S01]  /*1d80*/  ISETP.LT.OR P0, PT, R16, 0x1, !P1 ;  /* 0x000000011000780c */ /* 0x000fe20004f01670 */
[----:B------:R-:W-:Y:S01]  /*1d90*/  LDSM.16.M88.4 R200, [R216+0x4000] ;  /* 0x00400000d8c8783b */ /* 0x000fe20000000200 */
[----:B------:R-:W-:-:S02]  /*1da0*/  IADD3 R242, R231, 0x3800, RZ ;  /* 0x00003800e7f27810 */ /* 0x000fc40007ffe0ff */
[C---:B------:R-:W-:Y:S01]  /*1db0*/  IADD3 R241, R231.reuse, 0x4000, RZ ;  /* 0x00004000e7f17810 */ /* 0x040fe20007ffe0ff */
[----:B------:R-:W-:Y:S01]  /*1dc0*/  LDSM.16.M88.4 R188, [R220] ;  /* 0x00000000dcbc783b */ /* 0x000fe20000000200 */
[C---:B------:R-:W-:Y:S02]  /*1dd0*/  IADD3 R240, R231.reuse, 0x4800, RZ ;  /* 0x00004800e7f07810 */ /* 0x040fe40007ffe0ff */
[C---:B------:R-:W-:Y:S01]  /*1de0*/  IADD3 R239, R231.reuse, 0x5000, RZ ;  /* 0x00005000e7ef7810 */ /* 0x040fe20007ffe0ff */
[----:B------:R-:W-:Y:S01]  /*1df0*/  LDSM.16.M88.4 R204, [R220+0x4000] ;  /* 0x00400000dccc783b */ /* 0x000fe20000000200 */
[C---:B------:R-:W-:Y:S02]  /*1e00*/  IADD3 R238, R231.reuse, 0x5800, RZ ;  /* 0x00005800e7ee7810 */ /* 0x040fe40007ffe0ff */
[C---:B------:R-:W-:Y:S01]  /*1e10*/  IADD3 R237, R231.reuse, 0x6000, RZ ;  /* 0x00006000e7ed7810 */ /* 0x040fe20007ffe0ff */
[----:B------:R-:W-:Y:S01]  /*1e20*/  LDSM.16.M88.4 R208, [R208+0x8100] ;  /* 0x00810000d0d0783b */ /* 0x000fe20000000200 */
[----:B------:R-:W-:-:S02]  /*1e30*/  IADD3 R236, R231, 0x6800, RZ ;  /* 0x00006800e7ec7810 */ /* 0x000fc40007ffe0ff */
[C---:B------:R-:W-:Y:S01]  /*1e40*/  IADD3 R235, R231.reuse, 0x7000, RZ ;  /* 0x00007000e7eb7810 */ /* 0x040fe20007ffe0ff */
[----:B------:R-:W-:Y:S01]  /*1e50*/  LDSM.16.M88.4 R212, [R212+0x8000] ;  /* 0x00800000d4d4783b */ /* 0x000fe20000000200 */
[C---:B------:R-:W-:Y:S02]  /*1e60*/  IADD3 R234, R231.reuse, 0x7800, RZ ;  /* 0x00007800e7ea7810 */ /* 0x040fe40007ffe0ff */
[C---:B------:R-:W-:Y:S01]  /*1e70*/  IADD3 R233, R231.reuse, 0x8000, RZ ;  /* 0x00008000e7e97810 */ /* 0x040fe20007ffe0ff */
[----:B------:R-:W-:Y:S01]  /*1e80*/  LDSM.16.M88.4 R216, [R216+0x8000] ;  /* 0x00800000d8d8783b */ /* 0x000fe20000000200 */
[----:B------:R-:W-:-:S03]  /*1e90*/  IADD3 R232, R231, 0x8800, RZ ;  /* 0x00008800e7e87810 */ /* 0x000fc60007ffe0ff */
[----:B------:R-:W-:Y:S04]  /*1ea0*/  LDSM.16.M88.4 R220, [R220+0x8000] ;  /* 0x00800000dcdc783b */ /* 0x000fe80000000200 */
[----:B------:R-:W-:Y:S06]  /*1eb0*/  BAR.SYNC.DEFER_BLOCKING 0x0 ;  /* 0x0000000000007b1d */ /* 0x000fec0000010000 */
[----:B------:R-:W-:-:S04]  /*1ec0*/  DEPBAR.LE SB0, 0x0 ;  /* 0x000080000000791a */ /* 0x000fc80000000000 */
[----:B------:R-:W-:Y:S06]  /*1ed0*/  BAR.SYNC.DEFER_BLOCKING 0x0 ;  /* 0x0000000000007b1d */ /* 0x000fec0000010000 */
[----:B------:R-:W1:Y:S04]  /*1ee0*/  LDSM.16.M88.4 R20, [R224+0xc100] ;  /* 0x00c10000e014783b */ /* 0x000e680000000200 */
[----:B------:R-:W2:Y:S04]  /*1ef0*/  LDSM.16.M88.4 R28, [R224+0xc900] ;  /* 0x00c90000e01c783b */ /* 0x000ea80000000200 */
[----:B------:R-:W-:Y:S04]  /*1f00*/  LDSM.16.M88.4 R52, [R224+0xd100] ;  /* 0x00d10000e034783b */ /* 0x000fe80000000200 */
[----:B------:R-:W-:Y:S04]  /*1f10*/  LDSM.16.M88.4 R56, [R224+0xd900] ;  /* 0x00d90000e038783b */ /* 0x000fe80000000200 */
[----:B------:R-:W-:Y:S04]  /*1f20*/  LDSM.16.M88.4 R60, [R224+0xe100] ;  /* 0x00e10000e03c783b */ /* 0x000fe80000000200 */
[----:B------:R-:W-:Y:S04]  /*1f30*/  LDSM.16.M88.4 R64, [R224+0xe900] ;  /* 0x00e90000e040783b */ /* 0x000fe80000000200 */
[----:B------:R-:W3:Y:S04]  /*1f40*/  LDSM.16.M88.4 R48, [R231] ;  /* 0x00000000e730783b */ /* 0x000ee80000000200 */
[----:B------:R-:W4:Y:S04]  /*1f50*/  LDSM.16.M88.4 R44, [R231+0x800] ;  /* 0x00080000e72c783b */ /* 0x000f280000000200 */
[----:B------:R-:W-:Y:S04]  /*1f60*/  LDSM.16.M88.4 R76, [R231+0x1000] ;  /* 0x00100000e74c783b */ /* 0x000fe80000000200 */
[----:B------:R-:W5:Y:S04]  /*1f70*/  LDSM.16.M88.4 R88, [R231+0x1800] ;  /* 0x00180000e758783b */ /* 0x000f680000000200 */
[----:B------:R-:W4:Y:S01]  /*1f80*/  LDSM.16.M88.4 R112, [R231+0x2000] ;  /* 0x00200000e770783b */ /* 0x000f220000000200 */
[C---:B-1----:R-:W-:Y:S03]  /*1f90*/  HMMA.16816.F32 R32, R156.reuse, R22, RZ ;  /* 0x000000169c20723c */ /* 0x042fe600000018ff */
[----:B------:R-:W1:Y:S04]  /*1fa0*/  LDSM.16.M88.4 R116, [R231+0x2800] ;  /* 0x00280000e774783b */ /* 0x000e680000000200 */
[----:B------:R-:W-:Y:S01]  /*1fb0*/  @!PT LDS RZ, [RZ] ;  /* 0x00000000fffff984 */ /* 0x000fe20000000800 */
[----:B------:R-:W-:Y:S01]  /*1fc0*/  @!PT LDS RZ, [RZ] ;  /* 0x00000000fffff984 */ /* 0x000fe20000000800 */
[----:B------:R-:W-:Y:S01]  /*1fd0*/  @!PT LDS RZ, [RZ] ;  /* 0x00000000fffff984 */ /* 0x000fe20000000800 */
[----:B------:R1:W-:Y:S01]  /*1fe0*/  LDGSTS.E.BYPASS.LTC128B.128 [R249+0x100], [R6.64], !P2 ;  /* 0x0010000006f97fae */ /* 0x0003e2000d101d44 */
[----:B------:R-:W-:Y:S01]  /*1ff0*/  LOP3.LUT P2, RZ, R12, 0x4, RZ, 0xc0, !PT ;  /* 0x000000040cff7812 */ /* 0x000fe2000784c0ff */
[----:B--2---:R-:W-:Y:S02]  /*2000*/  HMMA.16816.F32 R24, R156, R28, RZ ;  /* 0x0000001c9c18723c */ /* 0x004fe400000018ff */
[----:B------:R2:W-:Y:S01]  /*2010*/  LDGSTS.E.BYPASS.LTC128B.128 [R249+0x3100], [R6.64+0x80], !P0 ;  /* 0x0310008006f97fae */ /* 0x0005e2000c101d44 */
[----:B------:R-:W-:-:S05]  /*2020*/  ISETP.LT.OR P0, PT, R16, 0x1, !P2 ;  /* 0x000000011000780c */ /* 0x000fca0005701670 */
[C---:B------:R-:W-:Y:S08]  /*2030*/  HMMA.16816.F32 R40, R156.reuse, R20, RZ ;  /* 0x000000149c28723c */ /* 0x040ff000000018ff */
[----:B------:R2:W-:Y:S01]  /*2040*/  LDGSTS.E.BYPASS.LTC128B.128 [R249+0x6100], [R6.64+0x100], !P0 ;  /* 0x0610010006f97fae */ /* 0x0005e2000c101d44 */
[C---:B------:R-:W-:Y:S01]  /*2050*/  ISETP.LT.OR P0, PT, R16.reuse, 0x21, P3 ;  /* 0x000000211000780c */ /* 0x040fe20001f01670 */
[----:B------:R-:W-:Y:S01]  /*2060*/  HMMA.16816.F32 R20, R156, R30, RZ ;  /* 0x0000001e9c14723c */ /* 0x000fe200000018ff */
[----:B------:R-:W-:-:S07]  /*2070*/  ISETP.LT.OR P3, PT, R16, 0x41, P3 ;  /* 0x000000411000780c */ /* 0x000fce0001f61670 */
[C---:B---3--:R-:W-:Y:S04]  /*2080*/  HMMA.16816.F32 R92, R160.reuse, R50, R32 ;  /* 0x00000032a05c723c */ /* 0x048fe80000001820 */
[----:B------:R3:W-:Y:S01]  /*2090*/  LDGSTS.E.BYPASS.LTC128B.128 [R249+0x1100], [R2.64], !P0 ;  /* 0x0110000002f97fae */ /* 0x0007e2000c101d44 */
[C---:B------:R-:W-:Y:S02]  /*20a0*/  ISETP.LT.OR P0, PT, R16.reuse, 0x21, !P1 ;  /* 0x000000211000780c */ /* 0x040fe40004f01670 */
[C---:B------:R-:W-:Y:S01]  /*20b0*/  ISETP.LT.OR P1, PT, R16.reuse, 0x41, !P1 ;  /* 0x000000411000780c */ /* 0x040fe20004f21670 */
[----:B----4-:R-:W-:Y:S08]  /*20c0*/  HMMA.16816.F32 R96, R160, R44, R24 ;  /* 0x0000002ca060723c */ /* 0x010ff00000001818 */
[----:B------:R-:W-:Y:S02]  /*20d0*/  HMMA.16816.F32 R28, R156, R56, RZ ;  /* 0x000000389c1c723c */ /* 0x000fe400000018ff */
[----:B------:R4:W-:Y:S01]  /*20e0*/  LDGSTS.E.BYPASS.LTC128B.128 [R249+0x4100], [R14.64], !P0 ;  /* 0x041000000ef97fae */ /* 0x0009e2000c101d44 */
[----:B------:R-:W-:-:S02]  /*20f0*/  ISETP.LT.OR P0, PT, R16, 0x21, !P2 ;  /* 0x000000211000780c */ /* 0x000fc40005701670 */
[----:B------:R-:W-:-:S03]  /*2100*/  ISETP.LT.OR P2, PT, R16, 0x41, !P2 ;  /* 0x000000411000780c */ /* 0x000fc60005741670 */
[----:B------:R-:W-:Y:S01]  /*2110*/  HMMA.16816.F32 R24, R156, R52, RZ ;  /* 0x000000349c18723c */ /* 0x000fe200000018ff */
[----:B---3--:R-:W-:-:S07]  /*2120*/  IMAD.MOV.U32 R2, RZ, RZ, 0x40 ;  /* 0x00000040ff027424 */ /* 0x008fce00078e00ff */
[----:B------:R3:W-:Y:S01]  /*2130*/  LDGSTS.E.BYPASS.LTC128B.128 [R249+0x7100], [R10.64], !P0 ;  /* 0x071000000af97fae */ /* 0x0007e2000c101d44 */
[----:B------:R-:W-:Y:S01]  /*2140*/  LOP3.LUT P0, RZ, R36, 0x4, RZ, 0xc0, !PT ;  /* 0x0000000424ff7812 */ /* 0x000fe2000780c0ff */
[C---:B------:R-:W-:Y:S02]  /*2150*/  HMMA.16816.F32 R32, R156.reuse, R54, RZ ;  /* 0x000000369c20723c */ /* 0x040fe400000018ff */
[----:B------:R3:W-:Y:S01]  /*2160*/  LDGSTS.E.BYPASS.LTC128B.128 [R249+0x2100], [R8.64], !P3 ;  /* 0x0210000008f97fae */ /* 0x0007e2000d901d44 */
[----:B------:R-:W-:Y:S02]  /*2170*/  SEL R2, R2, 0xffffffc0, !P0 ;  /* 0xffffffc002027807 */ /* 0x000fe40004000000 */
[----:B------:R-:W-:Y:S01]  /*2180*/  ISETP.GE.AND P0, PT, R121, 0x61, PT ;  /* 0x000000617900780c */ /* 0x000fe20003f06270 */
[----:B------:R3:W-:Y:S02]  /*2190*/  LDGSTS.E.BYPASS.LTC128B.128 [R249+0x5100], [R8.64+0x80], !P1 ;  /* 0x0510008008f97fae */ /* 0x0007e4000c901d44 */
[----:B------:R-:W-:Y:S01]  /*21a0*/  IMAD.IADD R230, R224, 0x1, R2 ;  /* 0x00000001e0e67824 */ /* 0x000fe200078e0202 */
[----:B------:R-:W-:Y:S01]  /*21b0*/  HMMA.16816.F32 R16, R156, R60, RZ ;  /* 0x0000003c9c10723c */ /* 0x000fe200000018ff */
[----:B------:R3:W-:Y:S01]  /*21c0*/  LDGSTS.E.BYPASS.LTC128B.128 [R249+0x8100], [R8.64+0x100], !P2 ;  /* 0x0810010008f97fae */ /* 0x0007e2000d101d44 */
[----:B------:R-:W-:-:S03]  /*21d0*/  IMAD.IADD R227, R2, 0x1, R231 ;  /* 0x0000000102e37824 */ /* 0x000fc600078e02e7 */
[----:B------:R-:W-:Y:S03]  /*21e0*/  LDSM.16.M88.4 R68, [R230+0xd900] ;  /* 0x00d90000e644783b */ /* 0x000fe60000000200 */
[----:B----4-:R-:W-:Y:S01]  /*21f0*/  HMMA.16816.F32 R12, R156, R62, RZ ;  /* 0x0000003e9c0c723c */ /* 0x010fe200000018ff */
[----:B------:R-:W4:Y:S04]  /*2200*/  LDSM.16.M88.4 R60, [R230+0xc900] ;  /* 0x00c90000e63c783b */ /* 0x000f280000000200 */
[----:B------:R-:W-:Y:S03]  /*2210*/  LDSM.16.M88.4 R72, [R230+0xd100] ;  /* 0x00d10000e648783b */ /* 0x000fe60000000200 */
[----:B------:R-:W-:Y:S01]  /*2220*/  HMMA.16816.F32 R100, R160, R48, R40 ;  /* 0x00000030a064723c */ /* 0x000fe20000001828 */
[----:B------:R-:W1:Y:S04]  /*2230*/  LDSM.16.M88.4 R48, [R230+0xc100] ;  /* 0x00c10000e630783b */ /* 0x000e680000000200 */
[----:B------:R-:W1:Y:S03]  /*2240*/  LDSM.16.M88.4 R80, [R230+0xe100] ;  /* 0x00e10000e650783b */ /* 0x000e660000000200 */
[----:B------:R-:W-:Y:S01]  /*2250*/  HMMA.16816.F32 R40, R156, R66, RZ ;  /* 0x000000429c28723c */ /* 0x000fe200000018ff */
[----:B------:R-:W1:Y:S04]  /*2260*/  LDSM.16.M88.4 R104, [R230+0xe900] ;  /* 0x00e90000e668783b */ /* 0x000e680000000200 */
[----:B------:R-:W1:Y:S03]  /*2270*/  LDSM.16.M88.4 R108, [R227] ;  /* 0x00000000e36c783b */ /* 0x000e660000000200 */
[----:B------:R-:W-:Y:S01]  /*2280*/  HMMA.16816.F32 R84, R160, R46, R20 ;  /* 0x0000002ea054723c */ /* 0x000fe20000001814 */
[----:B------:R-:W0:Y:S07]  /*2290*/  LDGDEPBAR ;  /* 0x00000000000079af */ /* 0x000e2e0000000000 */
[C---:B------:R-:W-:Y:S08]  /*22a0*/  HMMA.16816.F32 R20, R156.reuse, R58, RZ ;  /* 0x0000003a9c14723c */ /* 0x040ff000000018ff */
[----:B---3--:R-:W-:Y:S08]  /*22b0*/  HMMA.16816.F32 R8, R156, R64, RZ ;  /* 0x000000409c08723c */ /* 0x008ff000000018ff */
[C---:B-----5:R-:W-:Y:S08]  /*22c0*/  HMMA.16816.F32 R52, R160.reuse, R88, R28 ;  /* 0x00000058a034723c */ /* 0x060ff0000000181c */
[C---:B------:R-:W-:Y:S08]  /*22d0*/  HMMA.16816.F32 R64, R160.reuse, R76, R24 ;  /* 0x0000004ca040723c */ /* 0x040ff00000001818 */
[C---:B------:R-:W-:Y:S01]  /*22e0*/  HMMA.16816.F32 R56, R160.reuse, R78, R32 ;  /* 0x0000004ea038723c */ /* 0x040fe20000001820 */
[----:B------:R-:W3:Y:S07]  /*22f0*/  LDSM.16.M88.4 R76, [R227+0x800] ;  /* 0x00080000e34c783b */ /* 0x000eee0000000200 */
[C---:B------:R-:W-:Y:S08]  /*2300*/  HMMA.16816.F32 R32, R160.reuse, R114, R12 ;  /* 0x00000072a020723c */ /* 0x040ff0000000180c */
[C---:B-1----:R-:W-:Y:S08]  /*2310*/  HMMA.16816.F32 R24, R160.reuse, R118, R40 ;  /* 0x00000076a018723c */ /* 0x042ff00000001828 */
[C---:B------:R-:W-:Y:S08]  /*2320*/  HMMA.16816.F32 R44, R160.reuse, R90, R20 ;  /* 0x0000005aa02c723c */ /* 0x040ff00000001814 */
[----:B------:R-:W-:Y:S01]  /*2330*/  HMMA.16816.F32 R28, R160, R116, R8 ;  /* 0x00000074a01c723c */ /* 0x000fe20000001808 */
[----:B------:R-:W-:Y:S07]  /*2340*/  LDSM.16.M88.4 R116, [R231+0x3800] ;  /* 0x00380000e774783b */ /* 0x000fee0000000200 */
[----:B----4-:R-:W-:Y:S01]  /*2350*/  HMMA.16816.F32 R12, R184, R60, R96 ;  /* 0x0000003cb80c723c */ /* 0x010fe20000001860 */
[----:B------:R-:W1:Y:S07]  /*2360*/  LDSM.16.M88.4 R96, [R227+0x1000] ;  /* 0x00100000e360783b */ /* 0x000e6e0000000200 */
[----:B------:R-:W-:Y:S01]  /*2370*/  HMMA.16816.F32 R36, R160, R112, R16 ;  /* 0x00000070a024723c */ /* 0x000fe20000001810 */
[----:B------:R-:W-:Y:S07]  /*2380*/  LDSM.16.M88.4 R112, [R230+0xf100] ;  /* 0x00f10000e670783b */ /* 0x000fee0000000200 */
[C---:B------:R-:W-:Y:S01]  /*2390*/  HMMA.16816.F32 R20, R184.reuse, R48, R100 ;  /* 0x00000030b814723c */ /* 0x040fe20000001864 */
[----:B------:R-:W-:Y:S07]  /*23a0*/  LDSM.16.M88.4 R100, [R231+0x5800] ;  /* 0x00580000e764783b */ /* 0x000fee0000000200 */
[C---:B------:R-:W-:Y:S08]  /*23b0*/  HMMA.16816.F32 R8, R184.reuse, R62, R84 ;  /* 0x0000003eb808723c */ /* 0x040ff00000001854 */
[C---:B------:R-:W-:Y:S01]  /*23c0*/  HMMA.16816.F32 R84, R184.reuse, R68, R52 ;  /* 0x00000044b854723c */ /* 0x040fe20000001834 */
[----:B------:R-:W4:Y:S07]  /*23d0*/  LDSM.16.M88.4 R52, [R227+0x1800] ;  /* 0x00180000e334783b */ /* 0x000f2e0000000200 */
[C---:B------:R-:W-:Y:S08]  /*23e0*/  HMMA.16816.F32 R16, R184.reuse, R50, R92 ;  /* 0x00000032b810723c */ /* 0x040ff0000000185c */
[C---:B------:R-:W-:Y:S08]  /*23f0*/  HMMA.16816.F32 R88, R184.reuse, R72, R64 ;  /* 0x00000048b858723c */ /* 0x040ff00000001840 */
[C---:B------:R-:W-:Y:S08]  /*2400*/  HMMA.16816.F32 R92, R184.reuse, R74, R56 ;  /* 0x0000004ab85c723c */ /* 0x040ff00000001838 */
[C---:B------:R-:W-:Y:S01]  /*2410*/  HMMA.16816.F32 R64, R184.reuse, R82, R32 ;  /* 0x00000052b840723c */ /* 0x040fe20000001820 */
[----:B------:R-:W5:Y:S07]  /*2420*/  LDSM.16.M88.4 R32, [R227+0x2800] ;  /* 0x00280000e320783b */ /* 0x000f6e0000000200 */
[C---:B------:R-:W-:Y:S01]  /*2430*/  HMMA.16816.F32 R56, R184.reuse, R106, R24 ;  /* 0x0000006ab838723c */ /* 0x040fe20000001818 */
[----:B------:R-:W1:Y:S07]  /*2440*/  LDSM.16.M88.4 R24, [R224+0xf900] ;  /* 0x00f90000e018783b */ /* 0x000e6e0000000200 */
[C---:B------:R-:W-:Y:S01]  /*2450*/  HMMA.16816.F32 R72, R184.reuse, R70, R44 ;  /* 0x00000046b848723c */ /* 0x040fe2000000182c */
[----:B------:R-:W1:Y:S07]  /*2460*/  LDSM.16.M88.4 R44, [R227+0x2000] ;  /* 0x00200000e32c783b */ /* 0x000e6e0000000200 */
[C---:B------:R-:W-:Y:S01]  /*2470*/  HMMA.16816.F32 R60, R184.reuse, R104, R28 ;  /* 0x00000068b83c723c */ /* 0x040fe2000000181c */
[----:B------:R-:W1:Y:S04]  /*2480*/  LDSM.16.M88.4 R28, [R224+0xf100] ;  /* 0x00f10000e01c783b */ /* 0x000e680000000200 */
[----:B------:R-:W-:Y:S03]  /*2490*/  LDSM.16.M88.4 R104, [R224+0x11900] ;  /* 0x01190000e068783b */ /* 0x000fe60000000200 */
[----:B------:R-:W-:Y:S08]  /*24a0*/  HMMA.16816.F32 R68, R184, R80, R36 ;  /* 0x00000050b844723c */ /* 0x000ff00000001824 */
[C---:B------:R-:W-:Y:S01]  /*24b0*/  HMMA.16816.F32 R48, R188.reuse, R108, R20 ;  /* 0x0000006cbc30723c */ /* 0x040fe20000001814 */
[----:B------:R-:W2:Y:S07]  /*24c0*/  LDSM.16.M88.4 R20, [R224+0x10100] ;  /* 0x01010000e014783b */ /* 0x000eae0000000200 */
[C---:B---3--:R-:W-:Y:S08]  /*24d0*/  HMMA.16816.F32 R36, R188.reuse, R76, R12 ;  /* 0x0000004cbc24723c */ /* 0x048ff0000000180c */
[C---:B------:R-:W-:Y:S01]  /*24e0*/  HMMA.16816.F32 R40, R188.reuse, R110, R16 ;  /* 0x0000006ebc28723c */ /* 0x040fe20000001810 */
[----:B------:R-:W-:Y:S07]  /*24f0*/  LDSM.16.M88.4 R108, [R231+0x3000] ;  /* 0x00300000e76c783b */ /* 0x000fee0000000200 */
[C---:B------:R-:W-:Y:S08]  /*2500*/  HMMA.16816.F32 R16, R188.reuse, R78, R8 ;  /* 0x0000004ebc10723c */ /* 0x040ff00000001808 */
[C---:B-1----:R-:W-:Y:S08]  /*2510*/  HMMA.16816.F32 R12, R188.reuse, R96, R88 ;  /* 0x00000060bc0c723c */ /* 0x042ff00000001858 */
[C---:B------:R-:W-:Y:S01]  /*2520*/  HMMA.16816.F32 R8, R188.reuse, R98, R92 ;  /* 0x00000062bc08723c */ /* 0x040fe2000000185c */
[----:B------:R-:W1:Y:S04]  /*2530*/  LDSM.16.M88.4 R96, [R224+0x10900] ;  /* 0x01090000e060783b */ /* 0x000e680000000200 */
[----:B------:R-:W3:Y:S03]  /*2540*/  LDSM.16.M88.4 R92, [R224+0x11100] ;  /* 0x01110000e05c783b */ /* 0x000ee60000000200 */
[C---:B----4-:R-:W-:Y:S08]  /*2550*/  HMMA.16816.F32 R88, R188.reuse, R52, R84 ;  /* 0x00000034bc58723c */ /* 0x050ff00000001854 */
[C---:B------:R-:W-:Y:S08]  /*2560*/  HMMA.16816.F32 R84, R188.reuse, R54, R72 ;  /* 0x00000036bc54723c */ /* 0x040ff00000001848 */
[----:B-----5:R-:W-:Y:S08]  /*2570*/  HMMA.16816.F32 R72, R188, R32, R60 ;  /* 0x00000020bc48723c */ /* 0x020ff0000000183c */
[----:B------:R-:W-:Y:S01]  /*2580*/  HMMA.16816.F32 R60, R192, R24, R36 ;  /* 0x00000018c03c723c */ /* 0x000fe20000001824 */
[----:B------:R-:W4:Y:S07]  /*2590*/  LDSM.16.M88.4 R36, [R231+0x4000] ;  /* 0x00400000e724783b */ /* 0x000f2e0000000200 */
[C---:B------:R-:W-:Y:S08]  /*25a0*/  HMMA.16816.F32 R80, R188.reuse, R44, R68 ;  /* 0x0000002cbc50723c */ /* 0x040ff00000001844 */
[C---:B------:R-:W-:Y:S08]  /*25b0*/  HMMA.16816.F32 R76, R188.reuse, R46, R64 ;  /* 0x0000002ebc4c723c */ /* 0x040ff00000001840 */
[----:B------:R-:W-:Y:S01]  /*25c0*/  HMMA.16816.F32 R68, R188, R34, R56 ;  /* 0x00000022bc44723c */ /* 0x000fe20000001838 */
[----:B------:R-:W5:Y:S07]  /*25d0*/  LDSM.16.M88.4 R32, [R231+0x4800] ;  /* 0x00480000e720783b */ /* 0x000f6e0000000200 */
[C---:B------:R-:W-:Y:S08]  /*25e0*/  HMMA.16816.F32 R56, R192.reuse, R28, R48 ;  /* 0x0000001cc038723c */ /* 0x040ff00000001830 */
[C---:B------:R-:W-:Y:S01]  /*25f0*/  HMMA.16816.F32 R64, R192.reuse, R30, R40 ;  /* 0x0000001ec040723c */ /* 0x040fe20000001828 */
[----:B------:R-:W4:Y:S07]  /*2600*/  LDSM.16.M88.4 R28, [R231+0x5000] ;  /* 0x00500000e71c783b */ /* 0x000f2e0000000200 */
[C---:B------:R-:W-:Y:S08]  /*2610*/  HMMA.16816.F32 R52, R192.reuse, R26, R16 ;  /* 0x0000001ac034723c */ /* 0x040ff00000001810 */
[C---:B--2---:R-:W-:Y:S08]  /*2620*/  HMMA.16816.F32 R24, R192.reuse, R22, R8 ;  /* 0x00000016c018723c */ /* 0x044ff00000001808 */
[C---:B------:R-:W-:Y:S08]  /*2630*/  HMMA.16816.F32 R44, R192.reuse, R20, R12 ;  /* 0x00000014c02c723c */ /* 0x040ff0000000180c */
[C---:B-1----:R-:W-:Y:S01]  /*2640*/  HMMA.16816.F32 R20, R192.reuse, R96, R88 ;  /* 0x00000060c014723c */ /* 0x042fe20000001858 */
[----:B------:R-:W-:Y:S07]  /*2650*/  LDSM.16.M88.4 R88, [R230+0xf900] ;  /* 0x00f90000e658783b */ /* 0x000fee0000000200 */
[----:B---3--:R-:W-:Y:S08]  /*2660*/  HMMA.16816.F32 R8, R192, R94, R76 ;  /* 0x0000005ec008723c */ /* 0x008ff0000000184c */
[----:B------:R-:W-:Y:S08]  /*2670*/  HMMA.16816.F32 R56, R196, R108, R56 ;  /* 0x0000006cc438723c */ /* 0x000ff00000001838 */
[C---:B------:R-:W-:Y:S01]  /*2680*/  HMMA.16816.F32 R16, R192.reuse, R98, R84 ;  /* 0x00000062c010723c */ /* 0x040fe20000001854 */
[----:B------:R-:W-:Y:S07]  /*2690*/  LDSM.16.M88.4 R96, [R230+0x10900] ;  /* 0x01090000e660783b */ /* 0x000fee0000000200 */
[----:B------:R-:W-:Y:S01]  /*26a0*/  HMMA.16816.F32 R12, R192, R92, R80 ;  /* 0x0000005cc00c723c */ /* 0x000fe20000001850 */
[----:B------:R-:W-:Y:S07]  /*26b0*/  LDSM.16.M88.4 R92, [R230+0x10100] ;  /* 0x01010000e65c783b */ /* 0x000fee0000000200 */
[----:B------:R-:W-:Y:S08]  /*26c0*/  HMMA.16816.F32 R84, R196, R116, R60 ;  /* 0x00000074c454723c */ /* 0x000ff0000000183c */
[----:B------:R-:W-:Y:S08]  /*26d0*/  HMMA.16816.F32 R48, R192, R106, R68 ;  /* 0x0000006ac030723c */ /* 0x000ff00000001844 */
[----:B----4-:R-:W-:Y:S01]  /*26e0*/  HMMA.16816.F32 R60, R196, R38, R24 ;  /* 0x00000026c43c723c */ /* 0x010fe20000001818 */
[----:B------:R-:W1:Y:S07]  /*26f0*/  LDSM.16.M88.4 R24, [R227+0x3000] ;  /* 0x00300000e318783b */ /* 0x000e6e0000000200 */
[----:B------:R-:W-:Y:S01]  /*2700*/  HMMA.16816.F32 R40, R192, R104, R72 ;  /* 0x00000068c028723c */ /* 0x000fe20000001848 */
[----:B------:R-:W-:Y:S07]  /*2710*/  LDSM.16.M88.4 R104, [R230+0x11100] ;  /* 0x01110000e668783b */ /* 0x000fee0000000200 */
[C---:B------:R-:W-:Y:S01]  /*2720*/  HMMA.16816.F32 R72, R196.reuse, R110, R64 ;  /* 0x0000006ec448723c */ /* 0x040fe20000001840 */
[----:B------:R-:W2:Y:S07]  /*2730*/  LDSM.16.M88.4 R108, [R230+0x11900] ;  /* 0x01190000e66c783b */ /* 0x000eae0000000200 */
[C---:B-----5:R-:W-:Y:S08]  /*2740*/  HMMA.16816.F32 R68, R196.reuse, R32, R20 ;  /* 0x00000020c444723c */ /* 0x060ff00000001814 */
[----:B------:R-:W-:Y:S08]  /*2750*/  HMMA.16816.F32 R20, R196, R30, R8 ;  /* 0x0000001ec414723c */ /* 0x000ff00000001808 */
[----:B------:R-:W-:Y:S01]  /*2760*/  HMMA.16816.F32 R8, R200, R112, R56 ;  /* 0x00000070c808723c */ /* 0x000fe20000001838 */
[----:B------:R-:W3:Y:S07]  /*2770*/  LDSM.16.M88.4 R56, [R224+0x12100] ;  /* 0x01210000e038783b */ /* 0x000eee0000000200 */
[C---:B------:R-:W-:Y:S08]  /*2780*/  HMMA.16816.F32 R80, R196.reuse, R118, R52 ;  /* 0x00000076c450723c */ /* 0x040ff00000001834 */
[C---:B------:R-:W-:Y:S08]  /*2790*/  HMMA.16816.F32 R52, R196.reuse, R28, R12 ;  /* 0x0000001cc434723c */ /* 0x040ff0000000180c */
[C---:B------:R-:W-:Y:S01]  /*27a0*/  HMMA.16816.F32 R12, R196.reuse, R102, R48 ;  /* 0x00000066c40c723c */ /* 0x040fe20000001830 */
[----:B------:R-:W-:Y:S07]  /*27b0*/  LDSM.16.M88.4 R48, [R227+0x4000] ;  /* 0x00400000e330783b */ /* 0x000fee0000000200 */
[C---:B------:R-:W-:Y:S01]  /*27c0*/  HMMA.16816.F32 R76, R196.reuse, R36, R44 ;  /* 0x00000024c44c723c */ /* 0x040fe2000000182c */
[----:B------:R-:W4:Y:S07]  /*27d0*/  LDSM.16.M88.4 R44, [R227+0x3800] ;  /* 0x00380000e32c783b */ /* 0x000f2e0000000200 */
[C---:B------:R-:W-:Y:S08]  /*27e0*/  HMMA.16816.F32 R64, R196.reuse, R34, R16 ;  /* 0x00000022c440723c */ /* 0x040ff00000001810 */
[----:B------:R-:W-:Y:S08]  /*27f0*/  HMMA.16816.F32 R16, R196, R100, R40 ;  /* 0x00000064c410723c */ /* 0x000ff00000001828 */
[----:B------:R-:W-:Y:S08]  /*2800*/  HMMA.16816.F32 R28, R200, R114, R72 ;  /* 0x00000072c81c723c */ /* 0x000ff00000001848 */
[----:B-1----:R-:W-:Y:S08]  /*2810*/  HMMA.16816.F32 R8, R204, R24, R8 ;  /* 0x00000018cc08723c */ /* 0x002ff00000001808 */
[C---:B------:R-:W-:Y:S08]  /*2820*/  HMMA.16816.F32 R40, R200.reuse, R88, R84 ;  /* 0x00000058c828723c */ /* 0x040ff00000001854 */
[C---:B------:R-:W-:Y:S08]  /*2830*/  HMMA.16816.F32 R36, R200.reuse, R90, R80 ;  /* 0x0000005ac824723c */ /* 0x040ff00000001850 */
[C---:B--2---:R-:W-:Y:S01]  /*2840*/  HMMA.16816.F32 R88, R200.reuse, R110, R12 ;  /* 0x0000006ec858723c */ /* 0x044fe2000000180c */
[----:B------:R-:W1:Y:S07]  /*2850*/  LDSM.16.M88.4 R12, [R231+0x6000] ;  /* 0x00600000e70c783b */ /* 0x000e6e0000000200 */
[C---:B------:R-:W-:Y:S01]  /*2860*/  HMMA.16816.F32 R84, R200.reuse, R104, R52 ;  /* 0x00000068c854723c */ /* 0x040fe20000001834 */
[----:B------:R-:W2:Y:S07]  /*2870*/  LDSM.16.M88.4 R52, [R227+0x4800] ;  /* 0x00480000e334783b */ /* 0x000eae0000000200 */
[C---:B------:R-:W-:Y:S08]  /*2880*/  HMMA.16816.F32 R32, R200.reuse, R92, R76 ;  /* 0x0000005cc820723c */ /* 0x040ff0000000184c */
[C---:B------:R-:W-:Y:S08]  /*2890*/  HMMA.16816.F32 R60, R200.reuse, R94, R60 ;  /* 0x0000005ec83c723c */ /* 0x040ff0000000183c */
[----:B------:R-:W-:Y:S08]  /*28a0*/  HMMA.16816.F32 R92, R200, R108, R16 ;  /* 0x0000006cc85c723c */ /* 0x000ff00000001810 */
[----:B------:R-:W-:Y:S01]  /*28b0*/  HMMA.16816.F32 R16, R204, R26, R28 ;  /* 0x0000001acc10723c */ /* 0x000fe2000000181c */
[----:B------:R-:W5:Y:S07]  /*28c0*/  LDSM.16.M88.4 R28, [R224+0x12900] ;  /* 0x01290000e01c783b */ /* 0x000f6e0000000200 */
[----:B---3--:R-:W-:Y:S08]  /*28d0*/  HMMA.16816.F32 R8, R208, R56, R8 ;  /* 0x00000038d008723c */ /* 0x008ff00000001808 */
[----:B------:R-:W-:Y:S08]  /*28e0*/  HMMA.16816.F32 R64, R200, R98, R64 ;  /* 0x00000062c840723c */ /* 0x000ff00000001840 */
[C---:B----4-:R-:W-:Y:S01]  /*28f0*/  HMMA.16816.F32 R72, R204.reuse, R46, R36 ;  /* 0x0000002ecc48723c */ /* 0x050fe20000001824 */
[----:B------:R-:W3:Y:S07]  /*2900*/  LDSM.16.M88.4 R36, [R230+0x12100] ;  /* 0x01210000e624783b */ /* 0x000eee0000000200 */
[----:B------:R-:W-:Y:S01]  /*2910*/  HMMA.16816.F32 R24, R204, R44, R40 ;  /* 0x0000002ccc18723c */ /* 0x000fe20000001828 */
[----:B------:R-:W-:Y:S07]  /*2920*/  LDSM.16.M88.4 R40, [R224+0x13100] ;  /* 0x01310000e028783b */ /* 0x000fee0000000200 */
[----:B------:R-:W-:Y:S01]  /*2930*/  HMMA.16816.F32 R80, R200, R106, R20 ;  /* 0x0000006ac850723c */ /* 0x000fe20000001814 */
[----:B------:R-:W4:Y:S07]  /*2940*/  LDSM.16.M88.4 R20, [R227+0x5000] ;  /* 0x00500000e314783b */ /* 0x000f2e0000000200 */
[----:B------:R-:W-:Y:S01]  /*2950*/  HMMA.16816.F32 R16, R208, R58, R16 ;  /* 0x0000003ad010723c */ /* 0x000fe20000001810 */
[----:B------:R-:W-:Y:S07]  /*2960*/  LDSM.16.M88.4 R56, [R230+0x12900] ;  /* 0x01290000e638783b */ /* 0x000fee0000000200 */
[C---:B------:R-:W-:Y:S01]  /*2970*/  HMMA.16816.F32 R44, R204.reuse, R48, R32 ;  /* 0x00000030cc2c723c */ /* 0x040fe20000001820 */
[----:B------:R-:W3:Y:S07]  /*2980*/  LDSM.16.M88.4 R32, [R227+0x5800] ;  /* 0x00580000e320783b */ /* 0x000eee0000000200 */
[----:B------:R-:W-:Y:S01]  /*2990*/  HMMA.16816.F32 R76, R204, R50, R60 ;  /* 0x00000032cc4c723c */ /* 0x000fe2000000183c */
[----:B------:R-:W3:Y:S04]  /*29a0*/  LDSM.16.M88.4 R48, [R231+0x6800] ;  /* 0x00680000e730783b */ /* 0x000ee80000000200 */
[----:B------:R-:W-:Y:S03]  /*29b0*/  LDSM.16.M88.4 R60, [R224+0x13900] ;  /* 0x01390000e03c783b */ /* 0x000fe60000000200 */
[----:B-1----:R-:W-:Y:S08]  /*29c0*/  HMMA.16816.F32 R8, R212, R12, R8 ;  /* 0x0000000cd408723c */ /* 0x002ff00000001808 */
[----:B------:R-:W-:Y:S08]  /*29d0*/  HMMA.16816.F32 R68, R200, R96, R68 ;  /* 0x00000060c844723c */ /* 0x000ff00000001844 */
[----:B--2---:R-:W-:Y:S01]  /*29e0*/  HMMA.16816.F32 R96, R204, R54, R64 ;  /* 0x00000036cc60723c */ /* 0x004fe20000001840 */
[----:B------:R-:W1:Y:S07]  /*29f0*/  LDSM.16.M88.4 R64, [R227+0x6000] ;  /* 0x00600000e340783b */ /* 0x000e6e0000000200 */
[----:B-----5:R-:W-:Y:S08]  /*2a00*/  HMMA.16816.F32 R24, R208, R28, R24 ;  /* 0x0000001cd018723c */ /* 0x020ff00000001818 */
[----:B------:R-:W-:Y:S08]  /*2a10*/  HMMA.16816.F32 R16, R212, R14, R16 ;  /* 0x0000000ed410723c */ /* 0x000ff00000001810 */
[----:B---3--:R-:W-:Y:S08]  /*2a20*/  HMMA.16816.F32 R12, R216, R36, R8 ;  /* 0x00000024d80c723c */ /* 0x008ff00000001808 */
[C---:B------:R-:W-:Y:S08]  /*2a30*/  HMMA.16816.F32 R68, R204.reuse, R52, R68 ;  /* 0x00000034cc44723c */ /* 0x040ff00000001844 */
[C---:B----4-:R-:W-:Y:S08]  /*2a40*/  HMMA.16816.F32 R84, R204.reuse, R20, R84 ;  /* 0x00000014cc54723c */ /* 0x050ff00000001854 */
[----:B------:R-:W-:Y:S08]  /*2a50*/  HMMA.16816.F32 R80, R204, R22, R80 ;  /* 0x00000016cc50723c */ /* 0x000ff00000001850 */
[----:B------:R-:W-:Y:S08]  /*2a60*/  HMMA.16816.F32 R20, R208, R30, R72 ;  /* 0x0000001ed014723c */ /* 0x000ff00000001848 */
[C---:B------:R-:W-:Y:S08]  /*2a70*/  HMMA.16816.F32 R92, R204.reuse, R32, R92 ;  /* 0x00000020cc5c723c */ /* 0x040ff0000000185c */
[----:B------:R-:W-:Y:S01]  /*2a80*/  HMMA.16816.F32 R88, R204, R34, R88 ;  /* 0x00000022cc58723c */ /* 0x000fe20000001858 */
[----:B------:R-:W2:Y:S07]  /*2a90*/  LDSM.16.M88.4 R32, [R231+0x7000] ;  /* 0x00700000e720783b */ /* 0x000eae0000000200 */
[----:B------:R-:W-:Y:S08]  /*2aa0*/  HMMA.16816.F32 R24, R212, R48, R24 ;  /* 0x00000030d418723c */ /* 0x000ff00000001818 */
[----:B------:R-:W-:Y:S01]  /*2ab0*/  HMMA.16816.F32 R8, R216, R38, R16 ;  /* 0x00000026d808723c */ /* 0x000fe20000001810 */
[----:B------:R-:W-:Y:S07]  /*2ac0*/  LDSM.16.M88.4 R36, [R230+0x13100] ;  /* 0x01310000e624783b */ /* 0x000fee0000000200 */
[----:B------:R-:W-:Y:S01]  /*2ad0*/  HMMA.16816.F32 R52, R208, R40, R44 ;  /* 0x00000028d034723c */ /* 0x000fe2000000182c */
[----:B------:R-:W-:Y:S07]  /*2ae0*/  LDSM.16.M88.4 R44, [R227+0x6800] ;  /* 0x00680000e32c783b */ /* 0x000fee0000000200 */
[----:B-1----:R-:W-:Y:S08]  /*2af0*/  HMMA.16816.F32 R28, R220, R64, R12 ;  /* 0x00000040dc1c723c */ /* 0x002ff0000000180c */
[----:B------:R-:W-:Y:S01]  /*2b00*/  HMMA.16816.F32 R72, R208, R60, R68 ;  /* 0x0000003cd048723c */ /* 0x000fe20000001844 */
[----:B------:R-:W1:Y:S07]  /*2b10*/  LDSM.16.M88.4 R68, [R224+0x14100] ;  /* 0x01410000e044783b */ /* 0x000e6e0000000200 */
[----:B------:R-:W-:Y:S01]  /*2b20*/  HMMA.16816.F32 R12, R212, R50, R20 ;  /* 0x00000032d40c723c */ /* 0x000fe20000001814 */
[----:B------:R-:W-:Y:S07]  /*2b30*/  LDSM.16.M88.4 R48, [R227+0x7000] ;  /* 0x00700000e330783b */ /* 0x000fee0000000200 */
[----:B------:R-:W-:Y:S01]  /*2b40*/  HMMA.16816.F32 R20, R216, R56, R24 ;  /* 0x00000038d814723c */ /* 0x000fe20000001818 */
[----:B------:R-:W-:-:S04]  /*2b50*/  FMUL.FTZ R2, R28, c[0x0][0x320] ;  /* 0x0000c8001c027a20 */ /* 0x000fc80000410000 */
[----:B------:R3:W4:Y:S03]  /*2b60*/  MUFU.TANH R100, R2 ;  /* 0x0000000200647308 */ /* 0x0007260000002400 */
[----:B------:R-:W-:Y:S08]  /*2b70*/  HMMA.16816.F32 R8, R220, R66, R8 ;  /* 0x00000042dc08723c */ /* 0x000ff00000001808 */
[----:B------:R-:W-:Y:S01]  /*2b80*/  HMMA.16816.F32 R40, R208, R42, R76 ;  /* 0x0000002ad028723c */ /* 0x000fe2000000184c */
[----:B---3--:R-:W-:-:S07]  /*2b90*/  FMUL.FTZ R2, R29, c[0x0][0x320] ;  /* 0x0000c8001d027a20 */ /* 0x008fce0000410000 */
[----:B------:R-:W-:Y:S01]  /*2ba0*/  HMMA.16816.F32 R76, R208, R62, R96 ;  /* 0x0000003ed04c723c */ /* 0x000fe20000001860 */
[----:B------:R-:W3:Y:S01]  /*2bb0*/  LDSM.16.M88.4 R60, [R231+0x7800] ;  /* 0x00780000e73c783b */ /* 0x000ee20000000200 */
[----:B------:R5:W1:Y:S06]  /*2bc0*/  MUFU.TANH R99, R2 ;  /* 0x0000000200637308 */ /* 0x000a6c0000002400 */
[----:B--2---:R-:W-:Y:S08]  /*2bd0*/  HMMA.16816.F32 R16, R212, R32, R52 ;  /* 0x00000020d410723c */ /* 0x004ff00000001834 */
[----:B------:R-:W-:Y:S01]  /*2be0*/  HMMA.16816.F32 R12, R216, R58, R12 ;  /* 0x0000003ad80c723c */ /* 0x000fe2000000180c */
[----:B------:R-:W-:Y:S01]  /*2bf0*/  LDSM.16.M88.4 R56, [R224+0x14900] ;  /* 0x01490000e038783b */ /* 0x000fe20000000200 */
[----:B-----5:R-:W-:-:S04]  /*2c00*/  FMUL.FTZ R2, R30, c[0x0][0x320] ;  /* 0x0000c8001e027a20 */ /* 0x020fc80000410000 */
[----:B------:R2:W2:Y:S02]  /*2c10*/  MUFU.TANH R98, R2 ;  /* 0x0000000200627308 */ /* 0x0004a40000002400 */
[----:B------:R-:W-:Y:S01]  /*2c20*/  HMMA.16816.F32 R24, R212, R34, R40 ;  /* 0x00000022d418723c */ /* 0x000fe20000001828 */
[----:B------:R-:W5:Y:S04]  /*2c30*/  LDSM.16.M88.4 R32, [R230+0x13900] ;  /* 0x01390000e620783b */ /* 0x000f680000000200 */
[----:B------:R-:W-:Y:S03]  /*2c40*/  LDSM.16.M88.4 R40, [R227+0x7800] ;  /* 0x00780000e328783b */ /* 0x000fe60000000200 */
[----:B-1----:R-:W-:Y:S01]  /*2c50*/  HMMA.16816.F32 R64, R208, R68, R84 ;  /* 0x00000044d040723c */ /* 0x002fe20000001854 */
[----:B--2---:R-:W-:-:S07]  /*2c60*/  FMUL.FTZ R2, R31, c[0x0][0x320] ;  /* 0x0000c8001f027a20 */ /* 0x004fce0000410000 */
[----:B------:R-:W-:Y:S01]  /*2c70*/  HMMA.16816.F32 R28, R220, R44, R20 ;  /* 0x0000002cdc1c723c */ /* 0x000fe20000001814 */
[----:B------:R1:W2:Y:S07]  /*2c80*/  MUFU.TANH R97, R2 ;  /* 0x0000000200617308 */ /* 0x0002ae0000002400 */
[----:B------:R-:W-:Y:S08]  /*2c90*/  HMMA.16816.F32 R20, R216, R36, R16 ;  /* 0x00000024d814723c */ /* 0x000ff00000001810 */
[----:B---3--:R-:W-:Y:S01]  /*2ca0*/  HMMA.16816.F32 R16, R212, R60, R72 ;  /* 0x0000003cd410723c */ /* 0x008fe20000001848 */
[----:B-1----:R-:W-:-:S04]  /*2cb0*/  FMUL.FTZ R2, R8, c[0x0][0x320] ;  /* 0x0000c80008027a20 */ /* 0x002fc80000410000 */
[----:B------:R1:W3:Y:S03]  /*2cc0*/  MUFU.TANH R96, R2 ;  /* 0x0000000200607308 */ /* 0x0002e60000002400 */
[----:B------:R-:W-:Y:S01]  /*2cd0*/  HMMA.16816.F32 R52, R208, R70, R80 ;  /* 0x00000046d034723c */ /* 0x000fe20000001850 */
[----:B-1----:R-:W-:-:S04]  /*2ce0*/  FMUL.FTZ R2, R9, c[0x0][0x320] ;  /* 0x0000c80009027a20 */ /* 0x002fc80000410000 */
[----:B------:R1:W1:Y:S02]  /*2cf0*/  MUFU.TANH R87, R2 ;  /* 0x0000000200577308 */ /* 0x0002640000002400 */
[----:B-1----:R-:W-:-:S06]  /*2d00*/  FMUL.FTZ R2, R10, c[0x0][0x320] ;  /* 0x0000c8000a027a20 */ /* 0x002fcc0000410000 */
[----:B------:R1:W1:Y:S02]  /*2d10*/  MUFU.TANH R86, R2 ;  /* 0x0000000200567308 */ /* 0x0002640000002400 */
[----:B-1----:R-:W-:Y:S02]  /*2d20*/  FMUL.FTZ R2, R11, c[0x0][0x320] ;  /* 0x0000c8000b027a20 */ /* 0x002fe40000410000 */
[----:B------:R-:W-:Y:S01]  /*2d30*/  HMMA.16816.F32 R8, R220, R46, R12 ;  /* 0x0000002edc08723c */ /* 0x000fe2000000180c */
[----:B------:R-:W-:Y:S03]  /*2d40*/  LDSM.16.M88.4 R44, [R231+0x8800] ;  /* 0x00880000e72c783b */ /* 0x000fe60000000200 */
[----:B------:R1:W1:Y:S04]  /*2d50*/  MUFU.TANH R85, R2 ;  /* 0x0000000200557308 */ /* 0x0002680000002400 */
[----:B------:R-:W-:Y:S01]  /*2d60*/  HMMA.16816.F32 R12, R216, R38, R24 ;  /* 0x00000026d80c723c */ /* 0x000fe20000001818 */
[----:B------:R-:W2:Y:S07]  /*2d70*/  LDSM.16.M88.4 R36, [R231+0x8000] ;  /* 0x00800000e724783b */ /* 0x000eae0000000200 */
        /* <DEDUP_REMOVED lines=8> */
[----:B------:R-:W-:Y:S04]  /*2e00*/  HMMA.16816.F32 R28, R220, R48, R20 ;  /* 0x00000030dc1c723c */ /* 0x000fe80000001814 */
[----:B------:R1:W1:Y:S04]  /*2e10*/  MUFU.TANH R73, R2 ;  /* 0x0000000200497308 */ /* 0x0002680000002400 */
[----:B-----5:R-:W-:Y:S08]  /*2e20*/  HMMA.16816.F32 R20, R216, R32, R16 ;  /* 0x00000020d814723c */ /* 0x020ff00000001810 */
[----:B--2---:R-:W-:Y:S01]  /*2e30*/  HMMA.16816.F32 R16, R212, R36, R64 ;  /* 0x00000024d410723c */ /* 0x004fe20000001840 */
[----:B-1----:R-:W-:-:S04]  /*2e40*/  FMUL.FTZ R2, R8, c[0x0][0x320] ;  /* 0x0000c80008027a20 */ /* 0x002fc80000410000 */
[----:B------:R1:W2:Y:S02]  /*2e50*/  MUFU.TANH R72, R2 ;  /* 0x0000000200487308 */ /* 0x0002a40000002400 */
        /* <DEDUP_REMOVED lines=8> */
[----:B------:R-:W-:Y:S08]  /*2ee0*/  HMMA.16816.F32 R12, R216, R34, R24 ;  /* 0x00000022d80c723c */ /* 0x000ff00000001818 */
[----:B------:R-:W-:Y:S01]  /*2ef0*/  HMMA.16816.F32 R32, R212, R38, R52 ;  /* 0x00000026d420723c */ /* 0x000fe20000001834 */
[----:B------:R-:W-:Y:S01]  /*2f00*/  LDSM.16.M88.4 R36, [R230+0x14900] ;  /* 0x01490000e624783b */ /* 0x000fe20000000200 */
[----:B-----5:R-:W-:-:S03]  /*2f10*/  FMUL.FTZ R2, R28, c[0x0][0x320] ;  /* 0x0000c8001c027a20 */ /* 0x020fc60000410000 */
[----:B------:R-:W5:Y:S01]  /*2f20*/  LDSM.16.M88.4 R52, [R227+0x8000] ;  /* 0x00800000e334783b */ /* 0x000f620000000200 */
[----:B------:R2:W1:Y:S10]  /*2f30*/  MUFU.TANH R68, R2 ;  /* 0x0000000200447308 */ /* 0x0004740000002400 */
[----:B------:R-:W-:Y:S01]  /*2f40*/  HMMA.16816.F32 R12, R220, R42, R12 ;  /* 0x0000002adc0c723c */ /* 0x000fe2000000180c */
[----:B--2---:R-:W-:-:S07]  /*2f50*/  FMUL.FTZ R2, R29, c[0x0][0x320] ;  /* 0x0000c8001d027a20 */ /* 0x004fce0000410000 */
[----:B-1----:R-:W-:Y:S01]  /*2f60*/  HMMA.16816.F32 R24, R216, R48, R16 ;  /* 0x00000030d818723c */ /* 0x002fe20000001810 */
[----:B------:R1:W2:Y:S11]  /*2f70*/  MUFU.TANH R66, R2 ;  /* 0x0000000200427308 */ /* 0x0002b60000002400 */
[----:B------:R-:W-:Y:S04]  /*2f80*/  @!UPT UIADD3 URZ, URZ, URZ, URZ ;  /* 0x0000003f3f3ff290 */ /* 0x000fe8000fffe03f */
[----:B------:R-:W-:Y:S02]  /*2f90*/  FMUL.FTZ R12, R12, c[0x0][0x320] ;  /* 0x0000c8000c0c7a20 */ /* 0x000fe40000410000 */
[----:B-1----:R-:W-:Y:S02]  /*2fa0*/  FMUL.FTZ R2, R30, c[0x0][0x320] ;  /* 0x0000c8001e027a20 */ /* 0x002fe40000410000 */
[----:B------:R-:W-:Y:S02]  /*2fb0*/  FMUL.FTZ R13, R13, c[0x0][0x320] ;  /* 0x0000c8000d0d7a20 */ /* 0x000fe40000410000 */
[----:B------:R1:W1:Y:S01]  /*2fc0*/  MUFU.TANH R65, R2 ;  /* 0x0000000200417308 */ /* 0x0002620000002400 */
[----:B------:R-:W-:Y:S02]  /*2fd0*/  FMUL.FTZ R14, R14, c[0x0][0x320] ;  /* 0x0000c8000e0e7a20 */ /* 0x000fe40000410000 */
[----:B------:R-:W-:Y:S01]  /*2fe0*/  FMUL.FTZ R15, R15, c[0x0][0x320] ;  /* 0x0000c8000f0f7a20 */ /* 0x000fe20000410000 */
[----:B-----5:R-:W-:Y:S04]  /*2ff0*/  HMMA.16816.F32 R24, R220, R52, R24 ;  /* 0x00000034dc18723c */ /* 0x020fe80000001818 */
[----:B------:R-:W2:Y:S01]  /*3000*/  MUFU.TANH R43, R14 ;  /* 0x0000000e002b7308 */ /* 0x000ea20000002400 */
[----:B-1----:R-:W-:-:S07]  /*3010*/  FMUL.FTZ R2, R31, c[0x0][0x320] ;  /* 0x0000c8001f027a20 */ /* 0x002fce0000410000 */
[----:B------:R-:W1:Y:S01]  /*3020*/  MUFU.TANH R42, R15 ;  /* 0x0000000f002a7308 */ /* 0x000e620000002400 */
[----:B------:R-:W-:Y:S07]  /*3030*/  HMMA.16816.F32 R28, R220, R40, R20 ;  /* 0x00000028dc1c723c */ /* 0x000fee0000001814 */
[----:B------:R5:W1:Y:S01]  /*3040*/  MUFU.TANH R64, R2 ;  /* 0x0000000200407308 */ /* 0x000a620000002400 */
[----:B------:R-:W-:Y:S03]  /*3050*/  HMMA.16816.F32 R20, R208, R56, R92 ;  /* 0x00000038d014723c */ /* 0x000fe6000000185c */
[----:B------:R-:W-:-:S02]  /*3060*/  FMUL.FTZ R24, R24, c[0x0][0x320] ;  /* 0x0000c80018187a20 */ /* 0x000fc40000410000 */
[----:B------:R-:W-:Y:S02]  /*3070*/  FMUL.FTZ R25, R25, c[0x0][0x320] ;  /* 0x0000c80019197a20 */ /* 0x000fe40000410000 */
[----:B------:R-:W-:Y:S01]  /*3080*/  FMUL.FTZ R26, R26, c[0x0][0x320] ;  /* 0x0000c8001a1a7a20 */ /* 0x000fe20000410000 */
[----:B------:R-:W1:Y:S01]  /*3090*/  MUFU.TANH R41, R24 ;  /* 0x0000001800297308 */ /* 0x000e620000002400 */
[----:B------:R-:W-:Y:S02]  /*30a0*/  FMUL.FTZ R27, R27, c[0x0][0x320] ;  /* 0x0000c8001b1b7a20 */ /* 0x000fe40000410000 */
[----:B-----5:R-:W-:-:S05]  /*30b0*/  FMUL.FTZ R2, R8, c[0x0][0x320] ;  /* 0x0000c80008027a20 */ /* 0x020fca0000410000 */
[----:B------:R-:W1:Y:S01]  /*30c0*/  MUFU.TANH R40, R25 ;  /* 0x0000001900287308 */ /* 0x000e620000002400 */
[----:B------:R-:W-:Y:S02]  /*30d0*/  FMUL.FTZ R29, R29, c[0x0][0x320] ;  /* 0x0000c8001d1d7a20 */ /* 0x000fe40000410000 */
[----:B------:R-:W-:Y:S02]  /*30e0*/  FMUL.FTZ R30, R30, c[0x0][0x320] ;  /* 0x0000c8001e1e7a20 */ /* 0x000fe40000410000 */
[----:B------:R-:W-:-:S03]  /*30f0*/  FMUL.FTZ R31, R31, c[0x0][0x320] ;  /* 0x0000c8001f1f7a20 */ /* 0x000fc60000410000 */
[----:B------:R5:W1:Y:S01]  /*3100*/  MUFU.TANH R63, R2 ;  /* 0x00000002003f7308 */ /* 0x000a620000002400 */
[----:B------:R-:W-:Y:S07]  /*3110*/  HMMA.16816.F32 R16, R212, R44, R20 ;  /* 0x0000002cd410723c */ /* 0x000fee0000001814 */
[----:B------:R-:W1:Y:S01]  /*3120*/  MUFU.TANH R56, R29 ;  /* 0x0000001d00387308 */ /* 0x000e620000002400 */
[----:B------:R-:W-:Y:S01]  /*3130*/  HMMA.16816.F32 R20, R216, R50, R32 ;  /* 0x00000032d814723c */ /* 0x000fe20000001820 */
[----:B-----5:R-:W-:-:S06]  /*3140*/  FMUL.FTZ R2, R9, c[0x0][0x320] ;  /* 0x0000c80009027a20 */ /* 0x020fcc0000410000 */
[----:B------:R-:W1:Y:S08]  /*3150*/  MUFU.TANH R49, R30 ;  /* 0x0000001e00317308 */ /* 0x000e700000002400 */
[----:B------:R5:W1:Y:S01]  /*3160*/  MUFU.TANH R62, R2 ;  /* 0x00000002003e7308 */ /* 0x000a620000002400 */
[----:B------:R-:W-:Y:S07]  /*3170*/  HMMA.16816.F32 R16, R216, R36, R16 ;  /* 0x00000024d810723c */ /* 0x000fee0000001810 */
[----:B------:R-:W1:Y:S01]  /*3180*/  MUFU.TANH R48, R31 ;  /* 0x0000001f00307308 */ /* 0x000e620000002400 */
[----:B------:R-:W-:Y:S01]  /*3190*/  HMMA.16816.F32 R20, R220, R54, R20 ;  /* 0x00000036dc14723c */ /* 0x000fe20000001814 */
[----:B-----5:R-:W-:-:S06]  /*31a0*/  FMUL.FTZ R2, R10, c[0x0][0x320] ;  /* 0x0000c8000a027a20 */ /* 0x020fcc0000410000 */
[----:B------:R-:W1:Y:S08]  /*31b0*/  MUFU.TANH R45, R12 ;  /* 0x0000000c002d7308 */ /* 0x000e700000002400 */
[----:B------:R5:W1:Y:S08]  /*31c0*/  MUFU.TANH R61, R2 ;  /* 0x00000002003d7308 */ /* 0x000a700000002400 */
[----:B------:R-:W1:Y:S01]  /*31d0*/  MUFU.TANH R44, R13 ;  /* 0x0000000d002c7308 */ /* 0x000e620000002400 */
[----:B------:R-:W-:-:S02]  /*31e0*/  FMUL.FTZ R20, R20, c[0x0][0x320] ;  /* 0x0000c80014147a20 */ /* 0x000fc40000410000 */
[----:B------:R-:W-:Y:S02]  /*31f0*/  FMUL.FTZ R21, R21, c[0x0][0x320] ;  /* 0x0000c80015157a20 */ /* 0x000fe40000410000 */
[----:B------:R-:W-:Y:S02]  /*3200*/  FMUL.FTZ R22, R22, c[0x0][0x320] ;  /* 0x0000c80016167a20 */ /* 0x000fe40000410000 */
[----:B------:R-:W-:Y:S01]  /*3210*/  FMUL.FTZ R23, R23, c[0x0][0x320] ;  /* 0x0000c80017177a20 */ /* 0x000fe20000410000 */
[----:B------:R-:W1:Y:S01]  /*3220*/  MUFU.TANH R35, R20 ;  /* 0x0000001400237308 */ /* 0x000e620000002400 */
[----:B-----5:R-:W-:Y:S02]  /*3230*/  FMUL.FTZ R2, R11, c[0x0][0x320] ;  /* 0x0000c8000b027a20 */ /* 0x020fe40000410000 */
[----:B------:R-:W-:Y:S05]  /*3240*/  HMMA.16816.F32 R8, R208, R58, R88 ;  /* 0x0000003ad008723c */ /* 0x000fea0000001858 */
[----:B------:R5:W1:Y:S08]  /*3250*/  MUFU.TANH R60, R2 ;  /* 0x00000002003c7308 */ /* 0x000a700000002400 */
[----:B------:R1:W1:Y:S01]  /*3260*/  MUFU.TANH R34, R21 ;  /* 0x0000001500227308 */ /* 0x0002620000002400 */
[----:B-----5:R-:W-:-:S07]  /*3270*/  FMUL.FTZ R2, R28, c[0x0][0x320] ;  /* 0x0000c8001c027a20 */ /* 0x020fce0000410000 */
[----:B------:R1:W1:Y:S01]  /*3280*/  MUFU.TANH R32, R22 ;  /* 0x0000001600207308 */ /* 0x0002620000002400 */
[----:B------:R-:W5:Y:S02]  /*3290*/  LDSM.16.M88.4 R28, [R227+0x8800] ;  /* 0x00880000e31c783b */ /* 0x000f640000000200 */
[----:B------:R-:W-:Y:S01]  /*32a0*/  HMMA.16816.F32 R8, R212, R46, R8 ;  /* 0x0000002ed408723c */ /* 0x000fe20000001808 */
[----:B------:R-:W-:-:S04]  /*32b0*/  DEPBAR.LE SB0, 0x0 ;  /* 0x000080000000791a */ /* 0x000fc80000000000 */
[----:B------:R1:W1:Y:S08]  /*32c0*/  MUFU.TANH R57, R2 ;  /* 0x0000000200397308 */ /* 0x0002700000002400 */
[----:B------:R1:W1:Y:S08]  /*32d0*/  MUFU.TANH R37, R26 ;  /* 0x0000001a00257308 */ /* 0x0002700000002400 */
[----:B------:R1:W1:Y:S03]  /*32e0*/  MUFU.TANH R33, R27 ;  /* 0x0000001b00217308 */ /* 0x0002660000002400 */
[----:B------:R-:W-:Y:S08]  /*32f0*/  HMMA.16816.F32 R8, R216, R38, R8 ;  /* 0x00000026d808723c */ /* 0x000ff00000001808 */
[C---:B-----5:R-:W-:Y:S01]  /*3300*/  HMMA.16816.F32 R12, R220.reuse, R28, R16 ;  /* 0x0000001cdc0c723c */ /* 0x060fe20000001810 */
[----:B------:R1:W1:Y:S11]  /*3310*/  MUFU.TANH R29, R23 ;  /* 0x00000017001d7308 */ /* 0x0002760000002400 */
[----:B------:R-:W-:Y:S04]  /*3320*/  @!UPT UIADD3 URZ, URZ, URZ, URZ ;  /* 0x0000003f3f3ff290 */ /* 0x000fe8000fffe03f */
[----:B------:R-:W-:Y:S08]  /*3330*/  HMMA.16816.F32 R8, R220, R30, R8 ;  /* 0x0000001edc08723c */ /* 0x000ff00000001808 */
[----:B------:R-:W-:Y:S02]  /*3340*/  FMUL.FTZ R12, R12, c[0x0][0x320] ;  /* 0x0000c8000c0c7a20 */ /* 0x000fe40000410000 */
[----:B------:R-:W-:-:S02]  /*3350*/  FMUL.FTZ R13, R13, c[0x0][0x320] ;  /* 0x0000c8000d0d7a20 */ /* 0x000fc40000410000 */
[----:B------:R-:W-:Y:S01]  /*3360*/  FMUL.FTZ R14, R14, c[0x0][0x320] ;  /* 0x0000c8000e0e7a20 */ /* 0x000fe20000410000 */
[----:B------:R1:W1:Y:S01]  /*3370*/  MUFU.TANH R28, R12 ;  /* 0x0000000c001c7308 */ /* 0x0002620000002400 */
[----:B------:R-:W-:-:S10]  /*3380*/  FMUL.FTZ R15, R15, c[0x0][0x320] ;  /* 0x0000c8000f0f7a20 */ /* 0x000fd40000410000 */
[----:B------:R-:W-:Y:S02]  /*3390*/  FMUL.FTZ R8, R8, c[0x0][0x320] ;  /* 0x0000c80008087a20 */ /* 0x000fe40000410000 */
        /* <DEDUP_REMOVED lines=14> */
[----:B------:R-:W-:-:S02]  /*3480*/  SHF.L.U64.HI R9, R124, 0x6, R128 ;  /* 0x000000067c097819 */ /* 0x000fc40000010280 */
[----:B------:R-:W-:Y:S01]  /*3490*/  SHF.R.S32.HI R2, RZ, 0x1f, R6 ;  /* 0x0000001fff027819 */ /* 0x000fe20000011406 */
[----:B------:R-:W-:Y:S02]  /*34a0*/  IMAD R3, R123, R6, RZ ;  /* 0x000000067b037224 */ /* 0x000fe400078e02ff */
        /* <DEDUP_REMOVED lines=25> */
.L_x_23:
[----:B-1234-:R-:W-:Y:S01]  /*3640*/  LOP3.LUT R2, R122, 0xffffffe0, RZ, 0xc0, !PT ;  /* 0xffffffe07a027812 */ /* 0x01efe200078ec0ff */
[----:B------:R-:W-:Y:S01]  /*3650*/  IMAD.IADD R6, R121, 0x1, R120 ;  /* 0x0000000179067824 */ /* 0x000fe200078e0278 */
[----:B------:R-:W-:Y:S01]  /*3660*/  STL [R1+0x64], R185 ;  /* 0x000064b901007387 */ /* 0x000fe20000100800 */
[----:B------:R-:W-:-:S02]  /*3670*/  IMAD.SHL.U32 R225, R4, 0x2, RZ ;  /* 0x0000000204e17824 */ /* 0x000fc400078e00ff */
[----:B------:R-:W-:Y:S01]  /*3680*/  IMAD.IADD R2, R125, 0x1, -R2 ;  /* 0x000000017d027824 */ /* 0x000fe200078e0a02 */
[----:B------:R-:W-:Y:S01]  /*3690*/  STL [R1+0x60], R184 ;  /* 0x000060b801007387 */ /* 0x000fe20000100800 */
[----:B------:R-:W-:Y:S01]  /*36a0*/  IMAD R226, R5, 0x2, R225 ;  /* 0x0000000205e27824 */ /* 0x000fe200078e02e1 */
[C---:B------:R-:W-:Y:S02]  /*36b0*/  LEA R229, R0.reuse, R225, 0x1 ;  /* 0x000000e100e57211 */ /* 0x040fe400078e08ff */
[----:B------:R-:W-:Y:S01]  /*36c0*/  SHF.R.S32.HI R3, RZ, 0x1f, R2 ;  /* 0x0000001fff037819 */ /* 0x000fe20000011402 */
[----:B------:R1:W-:Y:S01]  /*36d0*/  STL [R1+0x5c], R163 ;  /* 0x00005ca301007387 */ /* 0x0003e20000100800 */
[----:B------:R-:W-:Y:S02]  /*36e0*/  IMAD R228, R0, 0x2, R226 ;  /* 0x0000000200e47824 */ /* 0x000fe400078e02e2 */
[----:B------:R-:W-:Y:S01]  /*36f0*/  LEA.HI R3, R3, R2, RZ, 0x2 ;  /* 0x0000000203037211 */ /* 0x000fe200078f10ff */
[----:B------:R-:W-:Y:S03]  /*3700*/  STL [R1+0x58], R162 ;  /* 0x000058a201007387 */ /* 0x000fe60000100800 */
[----:B------:R-:W-:Y:S01]  /*3710*/  LOP3.LUT R3, R3, 0x7ffffffc, RZ, 0xc0, !PT ;  /* 0x7ffffffc03037812 */ /* 0x000fe200078ec0ff */
[----:B------:R-:W-:Y:S03]  /*3720*/  STL [R1+0x54], R161 ;  /* 0x000054a101007387 */ /* 0x000fe60000100800 */
[----:B------:R-:W-:Y:S01]  /*3730*/  IADD3 R2, R2, -R3, RZ ;  /* 0x8000000302027210 */ /* 0x000fe20007ffe0ff */
[----:B------:R-:W-:Y:S04]  /*3740*/  STL [R1+0x50], R160 ;  /* 0x000050a001007387 */ /* 0x000fe80000100800 */
[----:B------:R-:W-:Y:S01]  /*3750*/  IMAD R2, R2, -0x2, R6 ;  /* 0xfffffffe02027824 */ /* 0x000fe200078e0206 */
[----:B------:R-:W-:Y:S04]  /*3760*/  STL [R1+0x4c], R159 ;  /* 0x00004c9f01007387 */ /* 0x000fe80000100800 */
[C---:B------:R-:W-:Y:S01]  /*3770*/  ISETP.GT.AND P3, PT, R2.reuse, RZ, PT ;  /* 0x000000ff0200720c */ /* 0x040fe20003f64270 */
[----:B------:R-:W-:Y:S01]  /*3780*/  STL [R1+0x48], R158 ;  /* 0x0000489e01007387 */ /* 0x000fe20000100800 */
[----:B------:R-:W-:-:S02]  /*3790*/  ISETP.GT.AND P2, PT, R2, 0x1, PT ;  /* 0x000000010200780c */ /* 0x000fc40003f44270 */
[----:B------:R-:W-:Y:S01]  /*37a0*/  ISETP.GT.AND P1, PT, R2, 0x8, PT ;  /* 0x000000080200780c */ /* 0x000fe20003f24270 */
[----:B------:R-:W-:Y:S01]  /*37b0*/  STL [R1+0x44], R157 ;  /* 0x0000449d01007387 */ /* 0x000fe20000100800 */
[----:B------:R-:W-:Y:S02]  /*37c0*/  FSEL R7, R100, -INF , P3 ;  /* 0xff80000064077808 */ /* 0x000fe40001800000 */
[----:B------:R-:W-:Y:S01]  /*37d0*/  FSEL R8, R99, -INF , P2 ;  /* 0xff80000063087808 */ /* 0x000fe20001000000 */
[----:B------:R2:W-:Y:S01]  /*37e0*/  STL [R1+0x40], R156 ;  /* 0x0000409c01007387 */ /* 0x0005e20000100800 */
[----:B------:R-:W-:Y:S02]  /*37f0*/  FSEL R16, R98, -INF , P3 ;  /* 0xff80000062107808 */ /* 0x000fe40001800000 */
[----:B------:R-:W-:Y:S01]  /*3800*/  ISETP.GT.AND P3, PT, R2, 0x9, PT ;  /* 0x000000090200780c */ /* 0x000fe20003f64270 */
[----:B------:R-:W-:Y:S01]  /*3810*/  LDSM.16.MT88.4 R52, [R225+0x900] ;  /* 0x00090000e134783b */ /* 0x000fe20000004200 */
[----:B------:R-:W-:-:S02]  /*3820*/  FSEL R9, R96, -INF , P1 ;  /* 0xff80000060097808 */ /* 0x000fc40000800000 */
[----:B------:R-:W-:Y:S01]  /*3830*/  FMNMX.FTZ R100, R7, R8, !PT ;  /* 0x0000000807647209 */ /* 0x000fe20007810000 */
[----:B------:R-:W-:Y:S01]  /*3840*/  LDSM.16.MT88.4 R80, [R229+0x3900] ;  /* 0x00390000e550783b */ /* 0x000fe20000004200 */
[----:B------:R-:W-:Y:S02]  /*3850*/  FSEL R17, R97, -INF , P2 ;  /* 0xff80000061117808 */ /* 0x000fe40001000000 */
[----:B------:R-:W-:Y:S01]  /*3860*/  ISETP.GT.AND P2, PT, R2, 0x10, PT ;  /* 0x000000100200780c */ /* 0x000fe20003f44270 */
[----:B------:R-:W0:Y:S01]  /*3870*/  LDGDEPBAR ;  /* 0x00000000000079af */ /* 0x000e220000000000 */
        /* <DEDUP_REMOVED lines=23> */
[----:B------:R-:W-:Y:S02]  /*39f0*/  FSEL R27, R69, -INF , P2 ;  /* 0xff800000451b7808 */ /* 0x000fe40001000000 */
[----:B------:R-:W-:Y:S01]  /*3a00*/  ISETP.GT.AND P2, PT, R2, 0x28, PT ;  /* 0x000000280200780c */ /* 0x000fe20003f44270 */
[----:B------:R-:W-:Y:S01]  /*3a10*/  LDSM.16.MT88.4 R68, [R228+0x900] ;  /* 0x00090000e444783b */ /* 0x000fe20000004200 */
[----:B------:R-:W-:Y:S02]  /*3a20*/  FSEL R103, R66, -INF , P3 ;  /* 0xff80000042677808 */ /* 0x000fe40001800000 */
[----:B------:R-:W-:Y:S02]  /*3a30*/  FMNMX.FTZ R100, R124, R100, !PT ;  /* 0x000000647c647209 */ /* 0x000fe40007810000 */
[----:B------:R-:W-:-:S02]  /*3a40*/  FSEL R127, R65, -INF , P1 ;  /* 0xff800000417f7808 */ /* 0x000fc40000800000 */
[----:B------:R-:W-:Y:S02]  /*3a50*/  ISETP.GT.AND P1, PT, R2, 0x29, PT ;  /* 0x000000290200780c */ /* 0x000fe40003f24270 */
[----:B------:R-:W-:Y:S02]  /*3a60*/  FSEL R102, R63, -INF , P2 ;  /* 0xff8000003f667808 */ /* 0x000fe40001000000 */
[----:B------:R-:W-:Y:S02]  /*3a70*/  FMNMX.FTZ R100, R103, R100, !PT ;  /* 0x0000006467647209 */ /* 0x000fe40007810000 */
[----:B------:R-:W-:Y:S02]  /*3a80*/  FSEL R126, R64, -INF , P3 ;  /* 0xff800000407e7808 */ /* 0x000fe40001800000 */
[----:B------:R-:W-:Y:S01]  /*3a90*/  ISETP.GT.AND P3, PT, R2, 0x30, PT ;  /* 0x000000300200780c */ /* 0x000fe20003f64270 */
[----:B------:R-:W-:Y:S01]  /*3aa0*/  LDSM.16.MT88.4 R64, [R226+0x3100] ;  /* 0x00310000e240783b */ /* 0x000fe20000004200 */
[----:B------:R-:W-:-:S02]  /*3ab0*/  FSEL R101, R62, -INF , P1 ;  /* 0xff8000003e657808 */ /* 0x000fc40000800000 */
[----:B------:R-:W-:Y:S02]  /*3ac0*/  FMNMX.FTZ R100, R102, R100, !PT ;  /* 0x0000006466647209 */ /* 0x000fe40007810000 */
[----:B------:R-:W-:Y:S02]  /*3ad0*/  FSEL R125, R61, -INF , P2 ;  /* 0xff8000003d7d7808 */ /* 0x000fe40001000000 */
[----:B------:R-:W-:Y:S02]  /*3ae0*/  ISETP.GT.AND P2, PT, R2, 0x31, PT ;  /* 0x000000310200780c */ /* 0x000fe40003f44270 */
[----:B------:R-:W-:Y:S02]  /*3af0*/  FSEL R94, R57, -INF , P3 ;  /* 0xff800000395e7808 */ /* 0x000fe40001800000 */
[----:B------:R-:W-:Y:S02]  /*3b00*/  FMNMX.FTZ R3, R16, R17, !PT ;  /* 0x0000001110037209 */ /* 0x000fe40007810000 */
[----:B------:R-:W-:-:S02]  /*3b10*/  FMNMX.FTZ R100, R101, R100, !PT ;  /* 0x0000006465647209 */ /* 0x000fc40007810000 */
[----:B------:R-:W-:Y:S02]  /*3b20*/  FSEL R128, R60, -INF , P1 ;  /* 0xff8000003c807808 */ /* 0x000fe40000800000 */
[----:B------:R-:W-:Y:S01]  /*3b30*/  ISETP.GT.AND P1, PT, R2, 0x38, PT ;  /* 0x000000380200780c */ /* 0x000fe20003f24270 */
[----:B------:R-:W-:Y:S01]  /*3b40*/  LDSM.16.MT88.4 R60, [R225+0x3100] ;  /* 0x00310000e13c783b */ /* 0x000fe20000004200 */
[----:B------:R-:W-:Y:S02]  /*3b50*/  FSEL R252, R56, -INF , P2 ;  /* 0xff80000038fc7808 */ /* 0x000fe40001000000 */
[----:B------:R-:W-:Y:S01]  /*3b60*/  FMNMX.FTZ R3, R18, R3, !PT ;  /* 0x0000000312037209 */ /* 0x000fe20007810000 */
[----:B------:R-:W-:Y:S01]  /*3b70*/  LDSM.16.MT88.4 R56, [R228+0x100] ;  /* 0x00010000e438783b */ /* 0x000fe20000004200 */
[----:B------:R-:W-:Y:S02]  /*3b80*/  FMNMX.FTZ R100, R94, R100, !PT ;  /* 0x000000645e647209 */ /* 0x000fe40007810000 */
[----:B------:R-:W-:-:S02]  /*3b90*/  FSEL R89, R49, -INF , P3 ;  /* 0xff80000031597808 */ /* 0x000fc40001800000 */
[----:B------:R-:W-:Y:S02]  /*3ba0*/  ISETP.GT.AND P3, PT, R2, 0x39, PT ;  /* 0x000000390200780c */ /* 0x000fe40003f64270 */
[----:B------:R-:W-:Y:S02]  /*3bb0*/  FSEL R251, R45, -INF , P1 ;  /* 0xff8000002dfb7808 */ /* 0x000fe40000800000 */
[----:B------:R-:W-:Y:S02]  /*3bc0*/  FMNMX.FTZ R3, R19, R3, !PT ;  /* 0x0000000313037209 */ /* 0x000fe40007810000 */
[----:B------:R-:W-:Y:S02]  /*3bd0*/  FMNMX.FTZ R100, R252, R100, !PT ;  /* 0x00000064fc647209 */ /* 0x000fe40007810000 */
[----:B------:R-:W-:Y:S02]  /*3be0*/  FSEL R108, R48, -INF , P2 ;  /* 0xff800000306c7808 */ /* 0x000fe40001000000 */
[----:B------:R-:W-:Y:S01]  /*3bf0*/  ISETP.GT.AND P2, PT, R2, 0x40, PT ;  /* 0x000000400200780c */ /* 0x000fe20003f44270 */
[----:B------:R-:W-:Y:S01]  /*3c00*/  LDSM.16.MT88.4 R48, [R226+0x900] ;  /* 0x00090000e230783b */ /* 0x000fe20000004200 */
[----:B------:R-:W-:-:S02]  /*3c10*/  FSEL R250, R44, -INF , P3 ;  /* 0xff8000002cfa7808 */ /* 0x000fc40001800000 */
[----:B------:R-:W-:Y:S01]  /*3c20*/  FMNMX.FTZ R3, R24, R3, !PT ;  /* 0x0000000318037209 */ /* 0x000fe20007810000 */
[----:B------:R-:W-:Y:S01]  /*3c30*/  LDSM.16.MT88.4 R44, [R229+0x900] ;  /* 0x00090000e52c783b */ /* 0x000fe20000004200 */
[----:B------:R-:W-:Y:S02]  /*3c40*/  FMNMX.FTZ R100, R251, R100, !PT ;  /* 0x00000064fb647209 */ /* 0x000fe40007810000 */
[----:B------:R-:W-:Y:S02]  /*3c50*/  FSEL R95, R43, -INF , P1 ;  /* 0xff8000002b5f7808 */ /* 0x000fe40000800000 */
[----:B------:R-:W-:Y:S02]  /*3c60*/  ISETP.GT.AND P1, PT, R2, 0x41, PT ;  /* 0x000000410200780c */ /* 0x000fe40003f24270 */
[----:B-1----:R-:W-:Y:S02]  /*3c70*/  FSEL R163, R41, -INF , P2 ;  /* 0xff80000029a37808 */ /* 0x002fe40001000000 */
[----:B------:R-:W-:-:S02]  /*3c80*/  FMNMX.FTZ R3, R25, R3, !PT ;  /* 0x0000000319037209 */ /* 0x000fc40007810000 */
[----:B------:R-:W-:Y:S02]  /*3c90*/  FMNMX.FTZ R100, R250, R100, !PT ;  /* 0x00000064fa647209 */ /* 0x000fe40007810000 */
[----:B------:R-:W-:Y:S02]  /*3ca0*/  FSEL R130, R42, -INF , P3 ;  /* 0xff8000002a827808 */ /* 0x000fe40001800000 */
[----:B------:R-:W-:Y:S02]  /*3cb0*/  ISETP.GT.AND P3, PT, R2, 0x48, PT ;  /* 0x000000480200780c */ /* 0x000fe40003f64270 */
[----:B------:R-:W-:Y:S02]  /*3cc0*/  FSEL R107, R40, -INF , P1 ;  /* 0xff800000286b7808 */ /* 0x000fe40000800000 */
[----:B------:R-:W-:Y:S02]  /*3cd0*/  FMNMX.FTZ R3, R26, R3, !PT ;  /* 0x000000031a037209 */ /* 0x000fe40007810000 */
[----:B------:R-:W-:-:S02]  /*3ce0*/  FMNMX.FTZ R100, R163, R100, !PT ;  /* 0x00000064a3647209 */ /* 0x000fc40007810000 */
[----:B------:R-:W-:Y:S02]  /*3cf0*/  FSEL R98, R37, -INF , P2 ;  /* 0xff80000025627808 */ /* 0x000fe40001000000 */
[----:B------:R-:W-:Y:S02]  /*3d00*/  ISETP.GT.AND P2, PT, R2, 0x49, PT ;  /* 0x000000490200780c */ /* 0x000fe40003f44270 */
        /* <DEDUP_REMOVED lines=25> */
[----:B------:R-:W-:Y:S01]  /*3ea0*/  FMNMX.FTZ R2, R89, R2, !PT ;  /* 0x0000000259027209 */ /* 0x000fe20007810000 */
[----:B------:R-:W-:Y:S01]  /*3eb0*/  LDSM.16.MT88.4 R20, [R225+0x100] ;  /* 0x00010000e114783b */ /* 0x000fe20000004200 */
[----:B------:R-:W-:Y:S02]  /*3ec0*/  FMNMX.FTZ R100, R110, R100, !PT ;  /* 0x000000646e647209 */ /* 0x000fe40007810000 */
[----:B------:R-:W-:Y:S02]  /*3ed0*/  FMNMX.FTZ R2, R108, R2, !PT ;  /* 0x000000026c027209 */ /* 0x000fe40007810000 */
[----:B------:R-:W-:Y:S02]  /*3ee0*/  FMNMX.FTZ R100, R93, R100, !PT ;  /* 0x000000645d647209 */ /* 0x000fe40007810000 */
[----:B------:R-:W-:-:S02]  /*3ef0*/  FMNMX.FTZ R2, R95, R2, !PT ;  /* 0x000000025f027209 */ /* 0x000fc40007810000 */
[----:B--2---:R-:W-:Y:S01]  /*3f00*/  FSEL R156, R36, -INF , P3 ;  /* 0xff800000249c7808 */ /* 0x004fe20001800000 */
[----:B------:R-:W1:Y:S01]  /*3f10*/  SHFL.BFLY PT, R3, R100, 0x2, 0x1f ;  /* 0x0c401f0064037f89 */ /* 0x000e6200000e0000 */
[----:B------:R-:W-:Y:S02]  /*3f20*/  FMNMX.FTZ R2, R130, R2, !PT ;  /* 0x0000000282027209 */ /* 0x000fe40007810000 */
[----:B------:R-:W-:Y:S02]  /*3f30*/  FSEL R162, R30, -INF , P2 ;  /* 0xff8000001ea27808 */ /* 0x000fe40001000000 */
[----:B------:R-:W-:Y:S02]  /*3f40*/  FMNMX.FTZ R2, R98, R2, !PT ;  /* 0x0000000262027209 */ /* 0x000fe40007810000 */
[----:B------:R-:W-:Y:S02]  /*3f50*/  FSEL R111, R31, -INF , P1 ;  /* 0xff8000001f6f7808 */ /* 0x000fe40000800000 */
        /* <DEDUP_REMOVED lines=16> */
[----:B------:R-:W1:Y:S02]  /*4060*/  SHFL.BFLY PT, R6, R3, 0x1, 0x1f ;  /* 0x0c201f0003067f89 */ /* 0x000e6400000e0000 */
[----:B------:R2:W-:Y:S02]  /*4070*/  MUFU.EX2 R96, R2 ;  /* 0x0000000200607308 */ /* 0x0005e40000000800 */
[----:B--2---:R-:W-:-:S06]  /*4080*/  FFMA.FTZ R2, R8, c[0x0][0x2d0], -R12 ;  /* 0x0000b40008027a23 */ /* 0x004fcc000001080c */
[----:B------:R2:W3:Y:S01]  /*4090*/  MUFU.EX2 R157, R2 ;  /* 0x00000002009d7308 */ /* 0x0004e20000000800 */
[----:B-1----:R-:W-:Y:S01]  /*40a0*/  FMNMX.FTZ R3, R3, R6, !PT ;  /* 0x0000000603037209 */ /* 0x002fe20007810000 */
[----:B------:R-:W-:-:S03]  /*40b0*/  FFMA.FTZ R6, R14, c[0x0][0x2d0], -R12 ;  /* 0x0000b4000e067a23 */ /* 0x000fc6000001080c */
[----:B------:R-:W-:-:S03]  /*40c0*/  FSETP.NEU.FTZ.AND P1, PT, R3, -INF , PT ;  /* 0xff8000000300780b */ /* 0x000fc60003f3d000 */
[----:B------:R1:W-:Y:S01]  /*40d0*/  MUFU.EX2 R161, R6 ;  /* 0x0000000600a17308 */ /* 0x0003e20000000800 */
[----:B--2---:R-:W-:Y:S01]  /*40e0*/  FFMA.FTZ R2, R9, c[0x0][0x2d0], -R12 ;  /* 0x0000b40009027a23 */ /* 0x004fe2000001080c */
[----:B---3--:R-:W-:-:S06]  /*40f0*/  F2FP.PACK_AB R8, R157, R96 ;  /* 0x000000609d08723e */ /* 0x008fcc00000000ff */
[----:B------:R2:W-:Y:S01]  /*4100*/  MUFU.EX2 R131, R2 ;  /* 0x0000000200837308 */ /* 0x0005e20000000800 */
[----:B-1----:R-:W-:-:S07]  /*4110*/  FFMA.FTZ R6, R15, c[0x0][0x2d0], -R12 ;  /* 0x0000b4000f067a23 */ /* 0x002fce000001080c */
[----:B------:R-:W-:Y:S01]  /*4120*/  MUFU.EX2 R87, R6 ;  /* 0x0000000600577308 */ /* 0x000fe20000000800 */
[----:B--2---:R-:W-:-:S07]  /*4130*/  FFMA.FTZ R2, R10, c[0x0][0x2d0], -R12 ;  /* 0x0000b4000a027a23 */ /* 0x004fce000001080c */
[----:B------:R1:W2:Y:S02]  /*4140*/  MUFU.EX2 R97, R2 ;  /* 0x0000000200617308 */ /* 0x0002a40000000800 */
[----:B-1----:R-:W-:Y:S01]  /*4150*/  FFMA.FTZ R2, R11, c[0x0][0x2d0], -R12 ;  /* 0x0000b4000b027a23 */ /* 0x002fe2000001080c */
[----:B--2---:R-:W-:-:S05]  /*4160*/  F2FP.PACK_AB R10, R97, R131 ;  /* 0x00000083610a723e */ /* 0x004fca00000000ff */
[----:B------:R1:W-:Y:S02]  /*4170*/  MUFU.EX2 R158, R2 ;  /* 0x00000002009e7308 */ /* 0x0003e40000000800 */
[----:B-1----:R-:W-:-:S06]  /*4180*/  FFMA.FTZ R2, R13, c[0x0][0x2d0], -R12 ;  /* 0x0000b4000d027a23 */ /* 0x002fcc000001080c */
[----:B------:R1:W-:Y:S02]  /*4190*/  MUFU.EX2 R160, R2 ;  /* 0x0000000200a07308 */ /* 0x0003e40000000800 */
[----:B-1----:R-:W-:-:S05]  /*41a0*/  FMUL.FTZ R2, R3, c[0x0][0x2d0] ;  /* 0x0000b40003027a20 */ /* 0x002fca0000410000 */
[----:B------:R-:W-:-:S05]  /*41b0*/  FSEL R2, R2, RZ, P1 ;  /* 0x000000ff02027208 */ /* 0x000fca0000800000 */
[--C-:B------:R-:W-:Y:S02]  /*41c0*/  FFMA.FTZ R6, R16, c[0x0][0x2d0], -R2.reuse ;  /* 0x0000b40010067a23 */ /* 0x100fe40000010802 */
[--C-:B------:R-:W-:Y:S02]  /*41d0*/  FFMA.FTZ R4, R18, c[0x0][0x2d0], -R2.reuse ;  /* 0x0000b40012047a23 */ /* 0x100fe40000010802 */
[----:B------:R1:W-:Y:S01]  /*41e0*/  MUFU.EX2 R15, R6 ;  /* 0x00000006000f7308 */ /* 0x0003e20000000800 */
[----:B------:R-:W-:-:S07]  /*41f0*/  FFMA.FTZ R0, R27, c[0x0][0x2d0], -R2 ;  /* 0x0000b4001b007a23 */ /* 0x000fce0000010802 */
[----:B------:R2:W-:Y:S01]  /*4200*/  MUFU.EX2 R13, R4 ;  /* 0x00000004000d7308 */ /* 0x0005e20000000800 */
[----:B-1----:R-:W-:-:S07]  /*4210*/  FFMA.FTZ R6, R17, c[0x0][0x2d0], -R2 ;  /* 0x0000b40011067a23 */ /* 0x002fce0000010802 */
[----:B------:R-:W-:Y:S01]  /*4220*/  MUFU.EX2 R185, R0 ;  /* 0x0000000000b97308 */ /* 0x000fe20000000800 */
[----:B--2---:R-:W-:-:S07]  /*4230*/  FFMA.FTZ R4, R19, c[0x0][0x2d0], -R2 ;  /* 0x0000b40013047a23 */ /* 0x004fce0000010802 */
[----:B------:R-:W1:Y:S01]  /*4240*/  MUFU.EX2 R14, R6 ;  /* 0x00000006000e7308 */ /* 0x000e620000000800 */
[----:B------:R-:W2:Y:S07]  /*4250*/  LDSM.16.MT88.4 R16, [R226+0x100] ;  /* 0x00010000e210783b */ /* 0x000eae0000004200 */
[----:B------:R3:W4:Y:S01]  /*4260*/  MUFU.EX2 R129, R4 ;  /* 0x0000000400817308 */ /* 0x0007220000000800 */
[----:B-1----:R-:W-:Y:S02]  /*4270*/  F2FP.PACK_AB R9, R14, R15 ;  /* 0x0000000f0e09723e */ /* 0x002fe400000000ff */
[----:B------:R-:W-:Y:S01]  /*4280*/  F2FP.PACK_AB R6, R87, R161 ;  /* 0x000000a15706723e */ /* 0x000fe200000000ff */
[----:B---3--:R-:W-:Y:S01]  /*4290*/  FFMA.FTZ R4, R24, c[0x0][0x2d0], -R2 ;  /* 0x0000b40018047a23 */ /* 0x008fe20000010802 */
[----:B----4-:R-:W-:-:S03]  /*42a0*/  F2FP.PACK_AB R11, R129, R13 ;  /* 0x0000000d810b723e */ /* 0x010fc600000000ff */
[----:B------:R1:W-:Y:S04]  /*42b0*/  MUFU.EX2 R159, R4 ;  /* 0x00000004009f7308 */ /* 0x0003e80000000800 */
[C---:B------:R-:W-:Y:S08]  /*42c0*/  HMMA.16816.F32 R40, R8.reuse, R20, RZ ;  /* 0x000000140828723c */ /* 0x040ff000000018ff */
[----:B------:R-:W-:Y:S01]  /*42d0*/  HMMA.16816.F32 R36, R8, R22, RZ ;  /* 0x000000160824723c */ /* 0x000fe200000018ff */
[----:B-1----:R-:W-:-:S04]  /*42e0*/  FFMA.FTZ R4, R25, c[0x0][0x2d0], -R2 ;  /* 0x0000b40019047a23 */ /* 0x002fc80000010802 */
[----:B------:R1:W3:Y:S03]  /*42f0*/  MUFU.EX2 R88, R4 ;  /* 0x0000000400587308 */ /* 0x0002e60000000800 */
[C---:B--2---:R-:W-:Y:S08]  /*4300*/  HMMA.16816.F32 R28, R8.reuse, R16, RZ ;  /* 0x00000010081c723c */ /* 0x044ff000000018ff */
[----:B------:R-:W-:Y:S01]  /*4310*/  HMMA.16816.F32 R20, R8, R32, RZ ;  /* 0x000000200814723c */ /* 0x000fe200000018ff */
[----:B-1----:R-:W-:Y:S01]  /*4320*/  FFMA.FTZ R4, R26, c[0x0][0x2d0], -R2 ;  /* 0x0000b4001a047a23 */ /* 0x002fe20000010802 */
[----:B---3--:R-:W-:-:S06]  /*4330*/  F2FP.PACK_AB R5, R88, R159 ;  /* 0x0000009f5805723e */ /* 0x008fcc00000000ff */
[C---:B------:R-:W-:Y:S01]  /*4340*/  HMMA.16816.F32 R24, R8.reuse, R18, RZ ;  /* 0x000000120818723c */ /* 0x040fe200000018ff */
[----:B------:R1:W2:Y:S07]  /*4350*/  MUFU.EX2 R105, R4 ;  /* 0x0000000400697308 */ /* 0x0002ae0000000800 */
[C---:B------:R-:W-:Y:S08]  /*4360*/  HMMA.16816.F32 R16, R8.reuse, R34, RZ ;  /* 0x000000220810723c */ /* 0x040ff000000018ff */
[----:B------:R-:W-:Y:S01]  /*4370*/  HMMA.16816.F32 R32, R8, R58, RZ ;  /* 0x0000003a0820723c */ /* 0x000fe200000018ff */
[----:B-1----:R-:W-:-:S02]  /*4380*/  F2FP.PACK_AB R4, R160, R158 ;  /* 0x0000009ea004723e */ /* 0x002fc400000000ff */
[----:B--2---:R-:W-:-:S07]  /*4390*/  F2FP.PACK_AB R7, R185, R105 ;  /* 0x00000069b907723e */ /* 0x004fce00000000ff */
[C---:B------:R-:W-:Y:S01]  /*43a0*/  HMMA.16816.F32 R76, R4.reuse, R52, R40 ;  /* 0x00000034044c723c */ /* 0x040fe20000001828 */
[----:B------:R-:W1:Y:S07]  /*43b0*/  LDSM.16.MT88.4 R40, [R225+0x3900] ;  /* 0x00390000e128783b */ /* 0x000e6e0000004200 */
[----:B------:R-:W-:Y:S08]  /*43c0*/  HMMA.16816.F32 R152, R4, R46, R16 ;  /* 0x0000002e0498723c */ /* 0x000ff00000001810 */
[----:B------:R-:W-:Y:S01]  /*43d0*/  HMMA.16816.F32 R16, R8, R56, RZ ;  /* 0x000000380810723c */ /* 0x000fe200000018ff */
[----:B------:R-:W-:Y:S07]  /*43e0*/  LDSM.16.MT88.4 R56, [R226+0x6100] ;  /* 0x00610000e238783b */ /* 0x000fee0000004200 */
[----:B------:R-:W-:Y:S01]  /*43f0*/  HMMA.16816.F32 R180, R4, R54, R36 ;  /* 0x0000003604b4723c */ /* 0x000fe20000001824 */
[----:B------:R-:W2:Y:S01]  /*4400*/  LDSM.16.MT88.4 R36, [R226+0x3900] ;  /* 0x00390000e224783b */ /* 0x000ea20000004200 */
[----:B------:R-:W-:Y:S01]  /*4410*/  IMAD.MOV.U32 R86, RZ, RZ, R76 ;  /* 0x000000ffff567224 */ /* 0x000fe200078e004c */
[----:B------:R-:W-:Y:S01]  /*4420*/  MOV R85, R77 ;  /* 0x0000004d00557202 */ /* 0x000fe20000000f00 */
[----:B------:R-:W-:Y:S01]  /*4430*/  IMAD.MOV.U32 R84, RZ, RZ, R78 ;  /* 0x000000ffff547224 */ /* 0x000fe200078e004e */
[----:B------:R-:W-:Y:S01]  /*4440*/  LDSM.16.MT88.4 R52, [R225+0x6100] ;  /* 0x00610000e134783b */ /* 0x000fe20000004200 */
[----:B------:R-:W-:-:S02]  /*4450*/  IMAD.MOV.U32 R0, RZ, RZ, R79 ;  /* 0x000000ffff007224 */ /* 0x000fc400078e004f */
[C---:B------:R-:W-:Y:S01]  /*4460*/  HMMA.16816.F32 R164, R4.reuse, R44, R20 ;  /* 0x0000002c04a4723c */ /* 0x040fe20000001814 */
[----:B------:R-:W3:Y:S04]  /*4470*/  LDSM.16.MT88.4 R44, [R229+0x3100] ;  /* 0x00310000e52c783b */ /* 0x000ee80000004200 */
[----:B------:R-:W-:Y:S03]  /*4480*/  LDSM.16.MT88.4 R76, [R228+0x3900] ;  /* 0x00390000e44c783b */ /* 0x000fe60000004200 */
[C---:B------:R-:W-:Y:S08]  /*4490*/  HMMA.16816.F32 R176, R4.reuse, R48, R28 ;  /* 0x0000003004b0723c */ /* 0x040ff0000000181c */
[C---:B------:R-:W-:Y:S01]  /*44a0*/  HMMA.16816.F32 R172, R4.reuse, R50, R24 ;  /* 0x0000003204ac723c */ /* 0x040fe20000001818 */
[----:B------:R-:W4:Y:S07]  /*44b0*/  LDSM.16.MT88.4 R48, [R228+0x3100] ;  /* 0x00310000e430783b */ /* 0x000f2e0000004200 */
[----:B------:R-:W-:Y:S08]  /*44c0*/  HMMA.16816.F32 R168, R4, R68, R16 ;  /* 0x0000004404a8723c */ /* 0x000ff00000001810 */
[C---:B------:R-:W-:Y:S08]  /*44d0*/  HMMA.16816.F32 R28, R8.reuse, R60, RZ ;  /* 0x0000003c081c723c */ /* 0x040ff000000018ff */
[C---:B------:R-:W-:Y:S08]  /*44e0*/  HMMA.16816.F32 R20, R8.reuse, R64, RZ ;  /* 0x000000400814723c */ /* 0x040ff000000018ff */
[----:B------:R-:W-:Y:S01]  /*44f0*/  HMMA.16816.F32 R16, R8, R66, RZ ;  /* 0x000000420810723c */ /* 0x000fe200000018ff */
[----:B------:R-:W3:Y:S07]  /*4500*/  LDSM.16.MT88.4 R64, [R229+0x6100] ;  /* 0x00610000e540783b */ /* 0x000eee0000004200 */
[----:B------:R-:W-:Y:S01]  /*4510*/  HMMA.16816.F32 R148, R4, R70, R32 ;  /* 0x000000460494723c */ /* 0x000fe20000001820 */
[----:B------:R-:W4:Y:S07]  /*4520*/  LDSM.16.MT88.4 R68, [R225+0x6900] ;  /* 0x00690000e144783b */ /* 0x000f2e0000004200 */
[----:B------:R-:W-:Y:S08]  /*4530*/  HMMA.16816.F32 R24, R8, R62, RZ ;  /* 0x0000003e0818723c */ /* 0x000ff000000018ff */
[C---:B-1----:R-:W-:Y:S08]  /*4540*/  HMMA.16816.F32 R144, R4.reuse, R40, R28 ;  /* 0x000000280490723c */ /* 0x042ff0000000181c */
[C---:B--2---:R-:W-:Y:S08]  /*4550*/  HMMA.16816.F32 R136, R4.reuse, R36, R20 ;  /* 0x000000240488723c */ /* 0x044ff00000001814 */
[----:B------:R-:W-:Y:S08]  /*4560*/  HMMA.16816.F32 R132, R4, R38, R16 ;  /* 0x000000260484723c */ /* 0x000ff00000001810 */
[C---:B---3--:R-:W-:Y:S08]  /*4570*/  HMMA.16816.F32 R32, R8.reuse, R46, RZ ;  /* 0x0000002e0820723c */ /* 0x048ff000000018ff */
[C---:B------:R-:W-:Y:S08]  /*4580*/  HMMA.16816.F32 R36, R8.reuse, R44, RZ ;  /* 0x0000002c0824723c */ /* 0x040ff000000018ff */
[C---:B----4-:R-:W-:Y:S08]  /*4590*/  HMMA.16816.F32 R28, R8.reuse, R48, RZ ;  /* 0x00000030081c723c */ /* 0x050ff000000018ff */
[C---:B------:R-:W-:Y:S08]  /*45a0*/  HMMA.16816.F32 R16, R8.reuse, R54, RZ ;  /* 0x000000360810723c */ /* 0x040ff000000018ff */
[----:B------:R-:W-:Y:S08]  /*45b0*/  HMMA.16816.F32 R20, R8, R52, RZ ;  /* 0x000000340814723c */ /* 0x000ff000000018ff */
[----:B------:R-:W-:Y:S08]  /*45c0*/  HMMA.16816.F32 R140, R4, R42, R24 ;  /* 0x0000002a048c723c */ /* 0x000ff00000001818 */
[C---:B------:R-:W-:Y:S08]  /*45d0*/  HMMA.16816.F32 R24, R8.reuse, R50, RZ ;  /* 0x000000320818723c */ /* 0x040ff000000018ff */
[----:B------:R-:W-:Y:S07]  /*45e0*/  HMMA.16816.F32 R48, R8, R66, RZ ;  /* 0x000000420830723c */ /* 0x000fee00000018ff */
[----:B------:R-:W-:Y:S01]  /*45f0*/  MOV R66, R95 ;  /* 0x0000005f00427202 */ /* 0x000fe20000000f00 */
[----:B------:R-:W-:Y:S01]  /*4600*/  HMMA.16816.F32 R116, R4, R82, R32 ;  /* 0x000000520474723c */ /* 0x000fe20000001820 */
[----:B------:R-:W-:-:S06]  /*4610*/  IMAD.MOV.U32 R67, RZ, RZ, R108 ;  /* 0x000000ffff437224 */ /* 0x000fcc00078e006c */
[----:B------:R-:W-:Y:S01]  /*4620*/  IMAD.MOV.U32 R35, RZ, RZ, R94 ;  /* 0x000000ffff237224 */ /* 0x000fe200078e005e */
[----:B------:R-:W-:Y:S01]  /*4630*/  HMMA.16816.F32 R120, R4, R80, R36 ;  /* 0x000000500478723c */ /* 0x000fe20000001824 */
[----:B------:R-:W-:Y:S01]  /*4640*/  IMAD.MOV.U32 R34, RZ, RZ, R93 ;  /* 0x000000ffff227224 */ /* 0x000fe200078e005d */
[----:B------:R-:W-:Y:S01]  /*4650*/  MOV R33, R92 ;  /* 0x0000005c00217202 */ /* 0x000fe20000000f00 */
[----:B------:R-:W-:-:S04]  /*4660*/  IMAD.MOV.U32 R32, RZ, RZ, R91 ;  /* 0x000000ffff207224 */ /* 0x000fc800078e005b */
[----:B------:R-:W-:Y:S01]  /*4670*/  IMAD.MOV.U32 R39, RZ, RZ, R97 ;  /* 0x000000ffff277224 */ /* 0x000fe200078e0061 */
[----:B------:R-:W-:Y:S01]  /*4680*/  HMMA.16816.F32 R112, R4, R76, R28 ;  /* 0x0000004c0470723c */ /* 0x000fe2000000181c */
[----:B------:R-:W-:Y:S01]  /*4690*/  IMAD.MOV.U32 R38, RZ, RZ, R98 ;  /* 0x000000ffff267224 */ /* 0x000fe200078e0062 */
[----:B------:R-:W-:Y:S01]  /*46a0*/  MOV R37, R162 ;  /* 0x000000a200257202 */ /* 0x000fe20000000f00 */
[----:B------:R-:W-:-:S04]  /*46b0*/  IMAD.MOV.U32 R36, RZ, RZ, R163 ;  /* 0x000000ffff247224 */ /* 0x000fc800078e00a3 */
[----:B------:R-:W-:Y:S01]  /*46c0*/  IMAD.MOV.U32 R31, RZ, RZ, R96 ;  /* 0x000000ffff1f7224 */ /* 0x000fe200078e0060 */
[----:B------:R-:W-:Y:S01]  /*46d0*/  MOV R30, R99 ;  /* 0x00000063001e7202 */ /* 0x000fe20000000f00 */
[----:B------:R-:W-:Y:S01]  /*46e0*/  HMMA.16816.F32 R92, R4, R70, R16 ;  /* 0x00000046045c723c */ /* 0x000fe20000001810 */
[----:B------:R-:W1:Y:S01]  /*46f0*/  LDSM.16.MT88.4 R16, [R229+0x6900] ;  /* 0x00690000e510783b */ /* 0x000e620000004200 */
[----:B------:R-:W-:Y:S01]  /*4700*/  IMAD.MOV.U32 R76, RZ, RZ, R86 ;  /* 0x000000ffff4c7224 */ /* 0x000fe200078e0056 */
[----:B------:R-:W-:Y:S01]  /*4710*/  MOV R77, R85 ;  /* 0x00000055004d7202 */ /* 0x000fe20000000f00 */
[----:B------:R-:W-:Y:S01]  /*4720*/  IMAD.MOV.U32 R29, RZ, RZ, R111 ;  /* 0x000000ffff1d7224 */ /* 0x000fe200078e006f */
[----:B------:R-:W-:-:S03]  /*4730*/  MOV R28, R110 ;  /* 0x0000006e001c7202 */ /* 0x000fc60000000f00 */
[----:B------:R-:W-:Y:S08]  /*4740*/  HMMA.16816.F32 R60, R8, R56, RZ ;  /* 0x00000038083c723c */ /* 0x000ff000000018ff */
[----:B------:R-:W-:Y:S01]  /*4750*/  HMMA.16816.F32 R96, R4, R68, R20 ;  /* 0x000000440460723c */ /* 0x000fe20000001814 */
[----:B------:R-:W2:Y:S06]  /*4760*/  LDSM.16.MT88.4 R20, [R226+0x6900] ;  /* 0x00690000e214783b */ /* 0x000eac0000004200 */
[----:B------:R-:W-:Y:S01]  /*4770*/  IMAD.MOV.U32 R69, RZ, RZ, R88 ;  /* 0x000000ffff457224 */ /* 0x000fe200078e0058 */
[C---:B------:R-:W-:Y:S08]  /*4780*/  HMMA.16816.F32 R56, R8.reuse, R58, RZ ;  /* 0x0000003a0838723c */ /* 0x040ff000000018ff */
[C---:B------:R-:W-:Y:S07]  /*4790*/  HMMA.16816.F32 R52, R8.reuse, R64, RZ ;  /* 0x000000400834723c */ /* 0x040fee00000018ff */
[----:B------:R-:W-:Y:S01]  /*47a0*/  IMAD.MOV.U32 R64, RZ, RZ, R90 ;  /* 0x000000ffff407224 */ /* 0x000fe200078e005a */
[----:B------:R-:W-:Y:S01]  /*47b0*/  HMMA.16816.F32 R44, R8, R72, RZ ;  /* 0x00000048082c723c */ /* 0x000fe200000018ff */
[----:B------:R-:W-:-:S06]  /*47c0*/  MOV R65, R89 ;  /* 0x0000005900417202 */ /* 0x000fcc0000000f00 */
[----:B------:R-:W-:Y:S01]  /*47d0*/  MOV R73, R107 ;  /* 0x0000006b00497202 */ /* 0x000fe20000000f00 */
[----:B------:R-:W-:Y:S01]  /*47e0*/  HMMA.16816.F32 R40, R8, R74, RZ ;  /* 0x0000004a0828723c */ /* 0x000fe200000018ff */
[----:B------:R-:W3:Y:S01]  /*47f0*/  LDSM.16.MT88.4 R8, [R228+0x6900] ;  /* 0x00690000e408783b */ /* 0x000ee20000004200 */
[----:B------:R-:W-:-:S05]  /*4800*/  IMAD.MOV.U32 R72, RZ, RZ, R106 ;  /* 0x000000ffff487224 */ /* 0x000fca00078e006a */
[----:B------:R-:W-:Y:S01]  /*4810*/  IMAD.MOV.U32 R75, RZ, RZ, R105 ;  /* 0x000000ffff4b7224 */ /* 0x000fe200078e0069 */
[----:B------:R-:W-:Y:S01]  /*4820*/  MOV R74, R104 ;  /* 0x00000068004a7202 */ /* 0x000fe20000000f00 */
[C---:B-1----:R-:W-:Y:S08]  /*4830*/  HMMA.16816.F32 R80, R4.reuse, R18, R48 ;  /* 0x000000120450723c */ /* 0x042ff00000001830 */
[C---:B------:R-:W-:Y:S07]  /*4840*/  HMMA.16816.F32 R104, R4.reuse, R78, R24 ;  /* 0x0000004e0468723c */ /* 0x040fee0000001818 */
[----:B------:R-:W-:Y:S01]  /*4850*/  IMAD.MOV.U32 R79, RZ, RZ, R0 ;  /* 0x000000ffff4f7224 */ /* 0x000fe200078e0000 */
[----:B--2---:R-:W-:Y:S01]  /*4860*/  HMMA.16816.F32 R88, R4, R22, R56 ;  /* 0x000000160458723c */ /* 0x004fe20000001838 */
[----:B------:R-:W-:-:S02]  /*4870*/  FFMA.FTZ R0, R124, c[0x0][0x2d0], -R12 ;  /* 0x0000b4007c007a23 */ /* 0x000fc4000001080c */
[----:B------:R-:W-:Y:S02]  /*4880*/  IMAD.MOV.U32 R27, RZ, RZ, R87 ;  /* 0x000000ffff1b7224 */ /* 0x000fe400078e0057 */
[----:B------:R1:W-:Y:S01]  /*4890*/  MUFU.EX2 R24, R0 ;  /* 0x0000000000187308 */ /* 0x0003e20000000800 */
[----:B------:R-:W-:Y:S02]  /*48a0*/  IMAD.MOV.U32 R78, RZ, RZ, R84 ;  /* 0x000000ffff4e7224 */ /* 0x000fe400078e0054 */
[----:B------:R-:W-:Y:S01]  /*48b0*/  IMAD.MOV.U32 R26, RZ, RZ, R109 ;  /* 0x000000ffff1a7224 */ /* 0x000fe200078e006d */
[C---:B------:R-:W-:Y:S01]  /*48c0*/  HMMA.16816.F32 R84, R4.reuse, R16, R52 ;  /* 0x000000100454723c */ /* 0x040fe20000001834 */
[----:B------:R-:W2:Y:S07]  /*48d0*/  LDSM.16.MT88.4 R16, [R226+0x1100] ;  /* 0x00110000e210783b */ /* 0x000eae0000004200 */
[----:B------:R-:W-:Y:S01]  /*48e0*/  HMMA.16816.F32 R108, R4, R20, R60 ;  /* 0x00000014046c723c */ /* 0x000fe2000000183c */
[----:B------:R-:W4:Y:S01]  /*48f0*/  LDSM.16.MT88.4 R20, [R225+0x1100] ;  /* 0x00110000e114783b */ /* 0x000f220000004200 */
[----:B-1----:R-:W-:Y:S01]  /*4900*/  FFMA.FTZ R0, R103, c[0x0][0x2d0], -R12 ;  /* 0x0000b40067007a23 */ /* 0x002fe2000001080c */
[----:B------:R-:W-:-:S03]  /*4910*/  MOV R103, R69 ;  /* 0x0000004500677202 */ /* 0x000fc60000000f00 */
[----:B------:R1:W1:Y:S02]  /*4920*/  MUFU.EX2 R163, R0 ;  /* 0x0000000000a37308 */ /* 0x0002640000000800 */
[C---:B---3--:R-:W-:Y:S08]  /*4930*/  HMMA.16816.F32 R60, R4.reuse, R8, R44 ;  /* 0x00000008043c723c */ /* 0x048ff0000000182c */
[----:B------:R-:W-:Y:S01]  /*4940*/  HMMA.16816.F32 R40, R4, R10, R40 ;  /* 0x0000000a0428723c */ /* 0x000fe20000001828 */
[----:B------:R-:W3:Y:S01]  /*4950*/  LDSM.16.MT88.4 R8, [R229+0x1100] ;  /* 0x00110000e508783b */ /* 0x000ee20000004200 */
[----:B-1----:R-:W-:-:S05]  /*4960*/  FFMA.FTZ R0, R102, c[0x0][0x2d0], -R12 ;  /* 0x0000b40066007a23 */ /* 0x002fca000001080c */
[----:B------:R-:W-:Y:S01]  /*4970*/  F2FP.PACK_AB R4, R163, R24 ;  /* 0x00000018a304723e */ /* 0x000fe200000000ff */
[----:B------:R1:W-:Y:S02]  /*4980*/  MUFU.EX2 R162, R0 ;  /* 0x0000000000a27308 */ /* 0x0003e40000000800 */
[----:B-1----:R-:W-:-:S06]  /*4990*/  FFMA.FTZ R0, R101, c[0x0][0x2d0], -R12 ;  /* 0x0000b40065007a23 */ /* 0x002fcc000001080c */
[----:B------:R1:W1:Y:S02]  /*49a0*/  MUFU.EX2 R101, R0 ;  /* 0x0000000000657308 */ /* 0x0002640000000800 */
[----:B-1----:R-:W-:Y:S01]  /*49b0*/  FFMA.FTZ R0, R127, c[0x0][0x2d0], -R2 ;  /* 0x0000b4007f007a23 */ /* 0x002fe20000010802 */
[----:B------:R-:W-:-:S05]  /*49c0*/  F2FP.PACK_AB R6, R101, R162 ;  /* 0x000000a26506723e */ /* 0x000fca00000000ff */
[----:B------:R1:W-:Y:S02]  /*49d0*/  MUFU.EX2 R102, R0 ;  /* 0x0000000000667308 */ /* 0x0003e40000000800 */
[----:B-1----:R-:W-:Y:S02]  /*49e0*/  FFMA.FTZ R0, R126, c[0x0][0x2d0], -R2 ;  /* 0x0000b4007e007a23 */ /* 0x002fe40000010802 */
[----:B------:R-:W-:-:S04]  /*49f0*/  IMAD.MOV.U32 R126, RZ, RZ, R74 ;  /* 0x000000ffff7e7224 */ /* 0x000fc800078e004a */
[----:B------:R1:W1:Y:S02]  /*4a00*/  MUFU.EX2 R25, R0 ;  /* 0x0000000000197308 */ /* 0x0002640000000800 */
[----:B-1----:R-:W-:Y:S01]  /*4a10*/  FFMA.FTZ R0, R125, c[0x0][0x2d0], -R2 ;  /* 0x0000b4007d007a23 */ /* 0x002fe20000010802 */
[----:B------:R-:W-:Y:S01]  /*4a20*/  F2FP.PACK_AB R5, R25, R102 ;  /* 0x000000661905723e */ /* 0x000fe200000000ff */
[----:B------:R-:W-:-:S04]  /*4a30*/  IMAD.MOV.U32 R125, RZ, RZ, R38 ;  /* 0x000000ffff7d7224 */ /* 0x000fc800078e0026 */
[----:B------:R1:W-:Y:S02]  /*4a40*/  MUFU.EX2 R127, R0 ;  /* 0x00000000007f7308 */ /* 0x0003e40000000800 */
[----:B-1----:R-:W-:-:S06]  /*4a50*/  FFMA.FTZ R0, R128, c[0x0][0x2d0], -R2 ;  /* 0x0000b40080007a23 */ /* 0x002fcc0000010802 */
[----:B------:R-:W1:Y:S02]  /*4a60*/  MUFU.EX2 R124, R0 ;  /* 0x00000000007c7308 */ /* 0x000e640000000800 */
[----:B-1----:R-:W-:Y:S01]  /*4a70*/  F2FP.PACK_AB R7, R124, R127 ;  /* 0x0000007f7c07723e */ /* 0x002fe200000000ff */
[----:B------:R-:W-:-:S04]  /*4a80*/  IMAD.MOV.U32 R0, RZ, RZ, R35 ;  /* 0x000000ffff007224 */ /* 0x000fc800078e0023 */
[----:B------:R-:W-:Y:S02]  /*4a90*/  FFMA.FTZ R0, R0, c[0x0][0x2d0], -R12 ;  /* 0x0000b40000007a23 */ /* 0x000fe4000001080c */
[C---:B--2---:R-:W-:Y:S07]  /*4aa0*/  HMMA.16816.F32 R48, R4.reuse, R18, R172 ;  /* 0x000000120430723c */ /* 0x044fee00000018ac */
[----:B------:R-:W-:Y:S01]  /*4ab0*/  IMAD.MOV.U32 R175, RZ, RZ, R36 ;  /* 0x000000ffffaf7224 */ /* 0x000fe200078e0024 */
[----:B----4-:R-:W-:Y:S01]  /*4ac0*/  HMMA.16816.F32 R76, R4, R20, R76 ;  /* 0x00000014044c723c */ /* 0x010fe2000000184c */
[----:B------:R-:W-:Y:S01]  /*4ad0*/  IMAD.MOV.U32 R173, RZ, RZ, R37 ;  /* 0x000000ffffad7224 */ /* 0x000fe200078e0025 */
[----:B------:R-:W-:-:S02]  /*4ae0*/  MOV R172, R39 ;  /* 0x0000002700ac7202 */ /* 0x000fc40000000f00 */
[----:B------:R-:W-:-:S04]  /*4af0*/  MOV R174, R24 ;  /* 0x0000001800ae7202 */ /* 0x000fc80000000f00 */
[C---:B------:R-:W-:Y:S01]  /*4b00*/  HMMA.16816.F32 R68, R4.reuse, R22, R180 ;  /* 0x000000160444723c */ /* 0x040fe200000018b4 */
[----:B------:R-:W1:Y:S06]  /*4b10*/  LDSM.16.MT88.4 R20, [R228+0x1100] ;  /* 0x00110000e414783b */ /* 0x000e6c0000004200 */
[----:B------:R-:W-:Y:S01]  /*4b20*/  IMAD.MOV.U32 R180, RZ, RZ, R64 ;  /* 0x000000ffffb47224 */ /* 0x000fe200078e0040 */
[----:B------:R-:W-:Y:S01]  /*4b30*/  HMMA.16816.F32 R56, R4, R16, R176 ;  /* 0x000000100438723c */ /* 0x000fe200000018b0 */
[----:B------:R-:W2:Y:S01]  /*4b40*/  LDSM.16.MT88.4 R16, [R225+0x4100] ;  /* 0x00410000e110783b */ /* 0x000ea20000004200 */
[----:B------:R-:W-:Y:S01]  /*4b50*/  MOV R182, R33 ;  /* 0x0000002100b67202 */ /* 0x000fe20000000f00 */
[----:B------:R-:W-:-:S02]  /*4b60*/  IMAD.MOV.U32 R183, RZ, RZ, R34 ;  /* 0x000000ffffb77224 */ /* 0x000fc400078e0022 */
[----:B------:R-:W-:Y:S02]  /*4b70*/  IMAD.MOV.U32 R181, RZ, RZ, R131 ;  /* 0x000000ffffb57224 */ /* 0x000fe400078e0083 */
[----:B------:R-:W-:Y:S01]  /*4b80*/  MOV R177, R28 ;  /* 0x0000001c00b17202 */ /* 0x000fe20000000f00 */
[----:B---3--:R-:W-:Y:S01]  /*4b90*/  HMMA.16816.F32 R36, R4, R8, R164 ;  /* 0x000000080424723c */ /* 0x008fe200000018a4 */
[----:B------:R-:W-:Y:S02]  /*4ba0*/  IMAD.MOV.U32 R176, RZ, RZ, R29 ;  /* 0x000000ffffb07224 */ /* 0x000fe400078e001d */
[----:B------:R-:W-:Y:S02]  /*4bb0*/  IMAD.MOV.U32 R179, RZ, RZ, R26 ;  /* 0x000000ffffb37224 */ /* 0x000fe400078e001a */
[----:B------:R-:W-:Y:S02]  /*4bc0*/  IMAD.MOV.U32 R178, RZ, RZ, R25 ;  /* 0x000000ffffb27224 */ /* 0x000fe400078e0019 */
[----:B------:R-:W-:Y:S01]  /*4bd0*/  IMAD.MOV.U32 R165, RZ, RZ, R30 ;  /* 0x000000ffffa57224 */ /* 0x000fe200078e001e */
[----:B------:R-:W-:Y:S01]  /*4be0*/  MOV R166, R66 ;  /* 0x0000004200a67202 */ /* 0x000fe20000000f00 */
[----:B------:R-:W-:-:S02]  /*4bf0*/  IMAD.MOV.U32 R164, RZ, RZ, R31 ;  /* 0x000000ffffa47224 */ /* 0x000fc400078e001f */
[----:B------:R-:W-:Y:S01]  /*4c00*/  HMMA.16816.F32 R28, R4, R10, R152 ;  /* 0x0000000a041c723c */ /* 0x000fe20000001898 */
[----:B------:R-:W3:Y:S01]  /*4c10*/  LDSM.16.MT88.4 R8, [R226+0x4100] ;  /* 0x00410000e208783b */ /* 0x000ee20000004200 */
[----:B------:R-:W-:-:S05]  /*4c20*/  IMAD.MOV.U32 R167, RZ, RZ, R67 ;  /* 0x000000ffffa77224 */ /* 0x000fca00078e0043 */
[----:B------:R-:W-:Y:S01]  /*4c30*/  IMAD.MOV.U32 R154, RZ, RZ, R75 ;  /* 0x000000ffff9a7224 */ /* 0x000fe200078e004b */
[----:B------:R-:W-:Y:S01]  /*4c40*/  MOV R153, R72 ;  /* 0x0000004800997202 */ /* 0x000fe20000000f00 */
[----:B------:R-:W-:Y:S01]  /*4c50*/  IMAD.MOV.U32 R152, RZ, RZ, R73 ;  /* 0x000000ffff987224 */ /* 0x000fe200078e0049 */
[----:B------:R-:W-:Y:S01]  /*4c60*/  MOV R155, R27 ;  /* 0x0000001b009b7202 */ /* 0x000fe20000000f00 */
[C---:B-1----:R-:W-:Y:S07]  /*4c70*/  HMMA.16816.F32 R72, R4.reuse, R20, R168 ;  /* 0x000000140448723c */ /* 0x042fee00000018a8 */
[----:B------:R-:W-:Y:S01]  /*4c80*/  MOV R168, R65 ;  /* 0x0000004100a87202 */ /* 0x000fe20000000f00 */
[----:B------:R-:W-:Y:S01]  /*4c90*/  IMAD.MOV.U32 R171, RZ, RZ, R32 ;  /* 0x000000ffffab7224 */ /* 0x000fe200078e0020 */
[----:B------:R-:W-:Y:S01]  /*4ca0*/  HMMA.16816.F32 R64, R4, R22, R148 ;  /* 0x000000160440723c */ /* 0x000fe20000001894 */
[----:B------:R-:W1:Y:S01]  /*4cb0*/  LDSM.16.MT88.4 R20, [R229+0x4100] ;  /* 0x00410000e514783b */ /* 0x000e620000004200 */
[----:B------:R-:W-:Y:S01]  /*4cc0*/  IMAD.MOV.U32 R169, RZ, RZ, R130 ;  /* 0x000000ffffa97224 */ /* 0x000fe200078e0082 */
[----:B------:R-:W-:-:S04]  /*4cd0*/  MOV R170, R129 ;  /* 0x0000008100aa7202 */ /* 0x000fc80000000f00 */
[----:B------:R-:W-:Y:S01]  /*4ce0*/  IMAD.MOV.U32 R151, RZ, RZ, R168 ;  /* 0x000000ffff977224 */ /* 0x000fe200078e00a8 */
[C---:B--2---:R-:W-:Y:S01]  /*4cf0*/  HMMA.16816.F32 R52, R4.reuse, R16, R144 ;  /* 0x000000100434723c */ /* 0x044fe20000001890 */
[----:B------:R-:W-:Y:S01]  /*4d00*/  IMAD.MOV.U32 R168, RZ, RZ, R169 ;  /* 0x000000ffffa87224 */ /* 0x000fe200078e00a9 */
[----:B------:R-:W-:Y:S01]  /*4d10*/  MOV R169, R170 ;  /* 0x000000aa00a97202 */ /* 0x000fe20000000f00 */
[----:B------:R-:W-:Y:S02]  /*4d20*/  IMAD.MOV.U32 R170, RZ, RZ, R171 ;  /* 0x000000ffffaa7224 */ /* 0x000fe400078e00ab */
[----:B------:R-:W-:Y:S01]  /*4d30*/  IMAD.MOV.U32 R171, RZ, RZ, R152 ;  /* 0x000000ffffab7224 */ /* 0x000fe200078e0098 */
[----:B------:R-:W-:Y:S01]  /*4d40*/  MOV R152, R153 ;  /* 0x0000009900987202 */ /* 0x000fe20000000f00 */
[----:B------:R-:W-:Y:S01]  /*4d50*/  IMAD.MOV.U32 R153, RZ, RZ, R154 ;  /* 0x000000ffff997224 */ /* 0x000fe200078e009a */
[----:B------:R-:W-:Y:S01]  /*4d60*/  HMMA.16816.F32 R44, R4, R18, R140 ;  /* 0x00000012042c723c */ /* 0x000fe2000000188c */
[----:B------:R-:W2:Y:S01]  /*4d70*/  LDSM.16.MT88.4 R16, [R228+0x4100] ;  /* 0x00410000e410783b */ /* 0x000ea20000004200 */
[----:B------:R-:W-:Y:S01]  /*4d80*/  IMAD.MOV.U32 R154, RZ, RZ, R155 ;  /* 0x000000ffff9a7224 */ /* 0x000fe200078e009b */
[----:B------:R-:W-:Y:S01]  /*4d90*/  MOV R155, R164 ;  /* 0x000000a4009b7202 */ /* 0x000fe20000000f00 */
[----:B------:R-:W-:-:S02]  /*4da0*/  IMAD.MOV.U32 R164, RZ, RZ, R165 ;  /* 0x000000ffffa47224 */ /* 0x000fc400078e00a5 */
[----:B------:R-:W-:Y:S01]  /*4db0*/  IMAD.MOV.U32 R165, RZ, RZ, R172 ;  /* 0x000000ffffa57224 */ /* 0x000fe200078e00ac */
[----:B------:R-:W-:Y:S01]  /*4dc0*/  MOV R172, R173 ;  /* 0x000000ad00ac7202 */ /* 0x000fe20000000f00 */
[C---:B---3--:R-:W-:Y:S01]  /*4dd0*/  HMMA.16816.F32 R32, R4.reuse, R8, R136 ;  /* 0x000000080420723c */ /* 0x048fe20000001888 */
[----:B------:R-:W-:Y:S02]  /*4de0*/  IMAD.MOV.U32 R173, RZ, RZ, R174 ;  /* 0x000000ffffad7224 */ /* 0x000fe400078e00ae */
[----:B------:R-:W-:Y:S01]  /*4df0*/  IMAD.MOV.U32 R174, RZ, RZ, R175 ;  /* 0x000000ffffae7224 */ /* 0x000fe200078e00af */
[----:B------:R-:W-:Y:S01]  /*4e00*/  MOV R175, R176 ;  /* 0x000000b000af7202 */ /* 0x000fe20000000f00 */
[----:B------:R-:W-:Y:S02]  /*4e10*/  IMAD.MOV.U32 R176, RZ, RZ, R177 ;  /* 0x000000ffffb07224 */ /* 0x000fe400078e00b1 */
[----:B------:R-:W-:Y:S01]  /*4e20*/  IMAD.MOV.U32 R177, RZ, RZ, R178 ;  /* 0x000000ffffb17224 */ /* 0x000fe200078e00b2 */
[----:B------:R-:W-:Y:S01]  /*4e30*/  HMMA.16816.F32 R24, R4, R10, R132 ;  /* 0x0000000a0418723c */ /* 0x000fe20000001884 */
[----:B------:R-:W3:Y:S01]  /*4e40*/  LDSM.16.MT88.4 R8, [R225+0x7100] ;  /* 0x00710000e108783b */ /* 0x000ee20000004200 */
[----:B------:R-:W-:Y:S01]  /*4e50*/  MOV R178, R179 ;  /* 0x000000b300b27202 */ /* 0x000fe20000000f00 */
[----:B------:R-:W-:-:S02]  /*4e60*/  IMAD.MOV.U32 R179, RZ, RZ, R103 ;  /* 0x000000ffffb37224 */ /* 0x000fc400078e0067 */
[----:B------:R4:W-:Y:S03]  /*4e70*/  MUFU.EX2 R103, R0 ;  /* 0x0000000000677308 */ /* 0x0009e60000000800 */
[C---:B-1----:R-:W-:Y:S08]  /*4e80*/  HMMA.16816.F32 R144, R4.reuse, R20, R120 ;  /* 0x000000140490723c */ /* 0x042ff00000001878 */
[----:B------:R-:W-:Y:S01]  /*4e90*/  HMMA.16816.F32 R128, R4, R22, R116 ;  /* 0x000000160480723c */ /* 0x000fe20000001874 */
[----:B------:R-:W1:Y:S01]  /*4ea0*/  LDSM.16.MT88.4 R20, [R226+0x7100] ;  /* 0x00710000e214783b */ /* 0x000e620000004200 */
[----:B----4-:R-:W-:-:S04]  /*4eb0*/  FFMA.FTZ R0, R252, c[0x0][0x2d0], -R12 ;  /* 0x0000b400fc007a23 */ /* 0x010fc8000001080c */
[----:B------:R4:W1:Y:S02]  /*4ec0*/  MUFU.EX2 R252, R0 ;  /* 0x0000000000fc7308 */ /* 0x0008640000000800 */
[C---:B--2---:R-:W-:Y:S08]  /*4ed0*/  HMMA.16816.F32 R116, R4.reuse, R16, R112 ;  /* 0x000000100474723c */ /* 0x044ff00000001870 */
[----:B------:R-:W-:Y:S01]  /*4ee0*/  HMMA.16816.F32 R112, R4, R18, R104 ;  /* 0x000000120470723c */ /* 0x000fe20000001868 */
[----:B------:R-:W2:Y:S01]  /*4ef0*/  LDSM.16.MT88.4 R16, [R229+0x7100] ;  /* 0x00710000e510783b */ /* 0x000ea20000004200 */
[----:B----4-:R-:W-:-:S06]  /*4f00*/  FFMA.FTZ R0, R251, c[0x0][0x2d0], -R12 ;  /* 0x0000b400fb007a23 */ /* 0x010fcc000001080c */
[C---:B---3--:R-:W-:Y:S01]  /*4f10*/  HMMA.16816.F32 R96, R4.reuse, R8, R96 ;  /* 0x000000080460723c */ /* 0x048fe20000001860 */
[----:B------:R3:W-:Y:S07]  /*4f20*/  MUFU.EX2 R251, R0 ;  /* 0x0000000000fb7308 */ /* 0x0007ee0000000800 */
[C---:B------:R-:W-:Y:S01]  /*4f30*/  HMMA.16816.F32 R92, R4.reuse, R10, R92 ;  /* 0x0000000a045c723c */ /* 0x040fe2000000185c */
[----:B------:R-:W4:Y:S07]  /*4f40*/  LDSM.16.MT88.4 R8, [R228+0x7100] ;  /* 0x00710000e408783b */ /* 0x000f2e0000004200 */
[----:B-1----:R-:W-:Y:S01]  /*4f50*/  HMMA.16816.F32 R120, R4, R22, R88 ;  /* 0x000000160478723c */ /* 0x002fe20000001858 */
[----:B---3--:R-:W-:-:S07]  /*4f60*/  FFMA.FTZ R0, R250, c[0x0][0x2d0], -R12 ;  /* 0x0000b400fa007a23 */ /* 0x008fce000001080c */
[C---:B------:R-:W-:Y:S01]  /*4f70*/  HMMA.16816.F32 R140, R4.reuse, R20, R108 ;  /* 0x00000014048c723c */ /* 0x040fe2000000186c */
[----:B------:R-:W1:Y:S07]  /*4f80*/  LDSM.16.MT88.4 R20, [R225+0x1900] ;  /* 0x00190000e114783b */ /* 0x000e6e0000004200 */
[C---:B--2---:R-:W-:Y:S08]  /*4f90*/  HMMA.16816.F32 R108, R4.reuse, R16, R84 ;  /* 0x00000010046c723c */ /* 0x044ff00000001854 */
[C---:B------:R-:W-:Y:S01]  /*4fa0*/  HMMA.16816.F32 R104, R4.reuse, R18, R80 ;  /* 0x000000120468723c */ /* 0x040fe20000001850 */
[----:B------:R-:W-:Y:S07]  /*4fb0*/  LDSM.16.MT88.4 R16, [R226+0x1900] ;  /* 0x00190000e210783b */ /* 0x000fee0000004200 */
[C---:B----4-:R-:W-:Y:S01]  /*4fc0*/  HMMA.16816.F32 R88, R4.reuse, R8, R60 ;  /* 0x000000080458723c */ /* 0x050fe2000000183c */
[----:B------:R2:W3:Y:S07]  /*4fd0*/  MUFU.EX2 R60, R0 ;  /* 0x00000000003c7308 */ /* 0x0004ee0000000800 */
[----:B------:R-:W-:Y:S01]  /*4fe0*/  HMMA.16816.F32 R84, R4, R10, R40 ;  /* 0x0000000a0454723c */ /* 0x000fe20000001828 */
[----:B------:R-:W4:Y:S06]  /*4ff0*/  LDSM.16.MT88.4 R8, [R229+0x1900] ;  /* 0x00190000e508783b */ /* 0x000f2c0000004200 */
[----:B------:R-:W-:Y:S01]  /*5000*/  F2FP.PACK_AB R4, R252, R103 ;  /* 0x00000067fc04723e */ /* 0x000fe200000000ff */
[----:B--2---:R-:W-:Y:S01]  /*5010*/  FFMA.FTZ R0, R151, c[0x0][0x2d0], -R2 ;  /* 0x0000b40097007a23 */ /* 0x004fe20000010802 */
[----:B---3--:R-:W-:Y:S01]  /*5020*/  F2FP.PACK_AB R6, R60, R251 ;  /* 0x000000fb3c06723e */ /* 0x008fe200000000ff */
[----:B------:R-:W-:Y:S01]  /*5030*/  IMAD.MOV.U32 R151, RZ, RZ, R168 ;  /* 0x000000ffff977224 */ /* 0x000fe200078e00a8 */
[----:B------:R-:W-:Y:S01]  /*5040*/  MOV R168, R169 ;  /* 0x000000a900a87202 */ /* 0x000fe20000000f00 */
[----:B------:R-:W-:-:S02]  /*5050*/  IMAD.MOV.U32 R169, RZ, RZ, R170 ;  /* 0x000000ffffa97224 */ /* 0x000fc400078e00aa */
[----:B------:R-:W-:Y:S01]  /*5060*/  IMAD.MOV.U32 R170, RZ, RZ, R171 ;  /* 0x000000ffffaa7224 */ /* 0x000fe200078e00ab */
[----:B------:R-:W-:Y:S01]  /*5070*/  MOV R171, R152 ;  /* 0x0000009800ab7202 */ /* 0x000fe20000000f00 */
[----:B------:R-:W-:Y:S01]  /*5080*/  IMAD.MOV.U32 R152, RZ, RZ, R153 ;  /* 0x000000ffff987224 */ /* 0x000fe200078e0099 */
[----:B------:R-:W-:Y:S01]  /*5090*/  MOV R43, R168 ;  /* 0x000000a8002b7202 */ /* 0x000fe20000000f00 */
[----:B------:R-:W-:Y:S01]  /*50a0*/  IMAD.MOV.U32 R153, RZ, RZ, R154 ;  /* 0x000000ffff997224 */ /* 0x000fe200078e009a */
[----:B------:R-:W-:Y:S01]  /*50b0*/  MOV R154, R155 ;  /* 0x0000009b009a7202 */ /* 0x000fe20000000f00 */
[----:B------:R-:W-:Y:S02]  /*50c0*/  IMAD.MOV.U32 R155, RZ, RZ, R164 ;  /* 0x000000ffff9b7224 */ /* 0x000fe400078e00a4 */
[----:B------:R-:W-:Y:S01]  /*50d0*/  IMAD.MOV.U32 R164, RZ, RZ, R165 ;  /* 0x000000ffffa47224 */ /* 0x000fe200078e00a5 */
[----:B------:R-:W-:Y:S01]  /*50e0*/  MOV R150, R154 ;  /* 0x0000009a00967202 */ /* 0x000fe20000000f00 */
[----:B------:R2:W-:Y:S01]  /*50f0*/  MUFU.EX2 R165, R0 ;  /* 0x0000000000a57308 */ /* 0x0005e20000000800 */
[----:B------:R-:W-:-:S02]  /*5100*/  IMAD.MOV.U32 R168, RZ, RZ, R169 ;  /* 0x000000ffffa87224 */ /* 0x000fc400078e00a9 */
[----:B------:R-:W-:Y:S01]  /*5110*/  IMAD.MOV.U32 R169, RZ, RZ, R170 ;  /* 0x000000ffffa97224 */ /* 0x000fe200078e00aa */
[----:B------:R-:W-:Y:S01]  /*5120*/  MOV R170, R171 ;  /* 0x000000ab00aa7202 */ /* 0x000fe20000000f00 */
[----:B------:R-:W-:Y:S02]  /*5130*/  IMAD.MOV.U32 R171, RZ, RZ, R152 ;  /* 0x000000ffffab7224 */ /* 0x000fe400078e0098 */
[----:B------:R-:W-:Y:S01]  /*5140*/  IMAD.MOV.U32 R149, RZ, RZ, R153 ;  /* 0x000000ffff957224 */ /* 0x000fe200078e0099 */
[----:B------:R-:W-:Y:S01]  /*5150*/  MOV R153, R172 ;  /* 0x000000ac00997202 */ /* 0x000fe20000000f00 */
[----:B------:R-:W-:Y:S01]  /*5160*/  IMAD.MOV.U32 R152, RZ, RZ, R164 ;  /* 0x000000ffff987224 */ /* 0x000fe200078e00a4 */
[----:B------:R-:W-:Y:S01]  /*5170*/  MOV R164, R175 ;  /* 0x000000af00a47202 */ /* 0x000fe20000000f00 */
[----:B------:R-:W-:Y:S02]  /*5180*/  IMAD.MOV.U32 R154, RZ, RZ, R173 ;  /* 0x000000ffff9a7224 */ /* 0x000fe400078e00ad */
[----:B------:R-:W-:-:S02]  /*5190*/  IMAD.MOV.U32 R172, RZ, RZ, R176 ;  /* 0x000000ffffac7224 */ /* 0x000fc400078e00b0 */
[----:B------:R-:W-:Y:S02]  /*51a0*/  IMAD.MOV.U32 R173, RZ, RZ, R177 ;  /* 0x000000ffffad7224 */ /* 0x000fe400078e00b1 */
[--C-:B--2---:R-:W-:Y:S02]  /*51b0*/  FFMA.FTZ R0, R167, c[0x0][0x2d0], -R2.reuse ;  /* 0x0000b400a7007a23 */ /* 0x104fe40000010802 */
[----:B------:R-:W-:Y:S02]  /*51c0*/  IMAD.MOV.U32 R175, RZ, RZ, R179 ;  /* 0x000000ffffaf7224 */ /* 0x000fe400078e00b3 */
[----:B------:R2:W3:Y:S02]  /*51d0*/  MUFU.EX2 R167, R0 ;  /* 0x0000000000a77308 */ /* 0x0004e40000000800 */
[----:B--2---:R-:W-:Y:S01]  /*51e0*/  FFMA.FTZ R0, R166, c[0x0][0x2d0], -R2 ;  /* 0x0000b400a6007a23 */ /* 0x004fe20000010802 */
[----:B---3--:R-:W-:-:S05]  /*51f0*/  F2FP.PACK_AB R5, R167, R165 ;  /* 0x000000a5a705723e */ /* 0x008fca00000000ff */
[----:B------:R2:W-:Y:S02]  /*5200*/  MUFU.EX2 R166, R0 ;  /* 0x0000000000a67308 */ /* 0x0005e40000000800 */
[----:B--2---:R-:W-:Y:S02]  /*5210*/  FFMA.FTZ R0, R151, c[0x0][0x2d0], -R2 ;  /* 0x0000b40097007a23 */ /* 0x004fe40000010802 */
[----:B------:R-:W-:-:S04]  /*5220*/  IMAD.MOV.U32 R151, RZ, RZ, R155 ;  /* 0x000000ffff977224 */ /* 0x000fc800078e009b */
[----:B------:R-:W2:Y:S01]  /*5230*/  MUFU.EX2 R250, R0 ;  /* 0x0000000000fa7308 */ /* 0x000ea20000000800 */
[----:B------:R-:W-:Y:S01]  /*5240*/  IMAD.MOV.U32 R155, RZ, RZ, R174 ;  /* 0x000000ffff9b7224 */ /* 0x000fe200078e00ae */
[----:B------:R-:W-:Y:S02]  /*5250*/  MOV R174, R178 ;  /* 0x000000b200ae7202 */ /* 0x000fe40000000f00 */
[----:B--2---:R-:W-:Y:S01]  /*5260*/  F2FP.PACK_AB R7, R250, R166 ;  /* 0x000000a6fa07723e */ /* 0x004fe200000000ff */
[----:B------:R-:W-:Y:S02]  /*5270*/  IMAD.MOV.U32 R0, RZ, RZ, R155 ;  /* 0x000000ffff007224 */ /* 0x000fe400078e009b */
[----:B------:R-:W-:Y:S02]  /*5280*/  IMAD.MOV.U32 R155, RZ, RZ, R181 ;  /* 0x000000ffff9b7224 */ /* 0x000fe400078e00b5 */
[----:B------:R-:W-:Y:S02]  /*5290*/  FFMA.FTZ R0, R0, c[0x0][0x2d0], -R12 ;  /* 0x0000b40000007a23 */ /* 0x000fe4000001080c */
[C---:B-1----:R-:W-:Y:S08]  /*52a0*/  HMMA.16816.F32 R76, R4.reuse, R20, R76 ;  /* 0x00000014044c723c */ /* 0x042ff0000000184c */
[C---:B----4-:R-:W-:Y:S07]  /*52b0*/  HMMA.16816.F32 R136, R4.reuse, R8, R36 ;  /* 0x000000080488723c */ /* 0x050fee0000001824 */
[----:B------:R-:W-:Y:S01]  /*52c0*/  MOV R39, R125 ;  /* 0x0000007d00277202 */ /* 0x000fe20000000f00 */
[----:B------:R-:W-:Y:S01]  /*52d0*/  IMAD.MOV.U32 R36, RZ, RZ, R126 ;  /* 0x000000ffff247224 */ /* 0x000fe200078e007e */
[----:B------:R-:W-:Y:S01]  /*52e0*/  MOV R38, R124 ;  /* 0x0000007c00267202 */ /* 0x000fe20000000f00 */
[----:B------:R-:W-:Y:S01]  /*52f0*/  IMAD.MOV.U32 R37, RZ, RZ, R127 ;  /* 0x000000ffff257224 */ /* 0x000fe200078e007f */
[C---:B------:R-:W-:Y:S05]  /*5300*/  HMMA.16816.F32 R176, R4.reuse, R22, R68 ;  /* 0x0000001604b0723c */ /* 0x040fea0000001844 */
[----:B------:R-:W-:Y:S01]  /*5310*/  IMAD.MOV.U32 R20, RZ, RZ, R76 ;  /* 0x000000ffff147224 */ /* 0x000fe200078e004c */
[----:B------:R-:W-:Y:S01]  /*5320*/  MOV R42, R79 ;  /* 0x0000004f002a7202 */ /* 0x000fe20000000f00 */
[----:B------:R-:W-:Y:S01]  /*5330*/  IMAD.MOV.U32 R70, RZ, RZ, R169 ;  /* 0x000000ffff467224 */ /* 0x000fe200078e00a9 */
[----:B------:R-:W-:Y:S01]  /*5340*/  HMMA.16816.F32 R124, R4, R10, R28 ;  /* 0x0000000a047c723c */ /* 0x000fe2000000181c */
[----:B------:R-:W-:Y:S01]  /*5350*/  MOV R71, R168 ;  /* 0x000000a800477202 */ /* 0x000fe20000000f00 */
[----:B------:R-:W-:Y:S01]  /*5360*/  IMAD.MOV.U32 R69, RZ, RZ, R170 ;  /* 0x000000ffff457224 */ /* 0x000fe200078e00aa */
[----:B------:R-:W-:Y:S01]  /*5370*/  MOV R68, R171 ;  /* 0x000000ab00447202 */ /* 0x000fe20000000f00 */
[----:B------:R-:W1:Y:S01]  /*5380*/  LDSM.16.MT88.4 R8, [R226+0x4900] ;  /* 0x00490000e208783b */ /* 0x000e620000004200 */
[----:B------:R-:W-:-:S02]  /*5390*/  IMAD.MOV.U32 R41, RZ, RZ, R77 ;  /* 0x000000ffff297224 */ /* 0x000fc400078e004d */
[----:B------:R-:W-:Y:S01]  /*53a0*/  MOV R30, R20 ;  /* 0x00000014001e7202 */ /* 0x000fe20000000f00 */
[----:B------:R-:W-:Y:S01]  /*53b0*/  HMMA.16816.F32 R168, R4, R16, R56 ;  /* 0x0000001004a8723c */ /* 0x000fe20000001838 */
[----:B------:R-:W2:Y:S01]  /*53c0*/  LDSM.16.MT88.4 R20, [R228+0x1900] ;  /* 0x00190000e414783b */ /* 0x000ea20000004200 */
[----:B------:R-:W-:Y:S02]  /*53d0*/  IMAD.MOV.U32 R28, RZ, RZ, R182 ;  /* 0x000000ffff1c7224 */ /* 0x000fe400078e00b6 */
[----:B------:R-:W-:Y:S02]  /*53e0*/  IMAD.MOV.U32 R29, RZ, RZ, R183 ;  /* 0x000000ffff1d7224 */ /* 0x000fe400078e00b7 */
[----:B------:R-:W-:Y:S01]  /*53f0*/  IMAD.MOV.U32 R31, RZ, RZ, R60 ;  /* 0x000000ffff1f7224 */ /* 0x000fe200078e003c */
[----:B------:R-:W-:Y:S01]  /*5400*/  MOV R57, R151 ;  /* 0x0000009700397202 */ /* 0x000fe20000000f00 */
[----:B------:R-:W-:Y:S02]  /*5410*/  IMAD.MOV.U32 R59, RZ, RZ, R149 ;  /* 0x000000ffff3b7224 */ /* 0x000fe400078e0095 */
[----:B------:R-:W-:-:S02]  /*5420*/  IMAD.MOV.U32 R58, RZ, RZ, R150 ;  /* 0x000000ffff3a7224 */ /* 0x000fc400078e0096 */
[----:B------:R-:W-:Y:S01]  /*5430*/  HMMA.16816.F32 R148, R4, R18, R48 ;  /* 0x000000120494723c */ /* 0x000fe20000001830 */
[----:B------:R-:W3:Y:S01]  /*5440*/  LDSM.16.MT88.4 R16, [R225+0x4900] ;  /* 0x00490000e110783b */ /* 0x000ee20000004200 */
[----:B------:R-:W-:Y:S01]  /*5450*/  IMAD.MOV.U32 R56, RZ, RZ, R152 ;  /* 0x000000ffff387224 */ /* 0x000fe200078e0098 */
[----:B------:R-:W-:Y:S01]  /*5460*/  MOV R152, R175 ;  /* 0x000000af00987202 */ /* 0x000fe20000000f00 */
[----:B------:R-:W-:-:S03]  /*5470*/  IMAD.MOV.U32 R40, RZ, RZ, R78 ;  /* 0x000000ffff287224 */ /* 0x000fc600078e004e */
[----:B------:R-:W-:Y:S01]  /*5480*/  IMAD.MOV.U32 R51, RZ, RZ, R153 ;  /* 0x000000ffff337224 */ /* 0x000fe200078e0099 */
[----:B------:R-:W-:Y:S01]  /*5490*/  MOV R50, R154 ;  /* 0x0000009a00327202 */ /* 0x000fe20000000f00 */
[----:B------:R-:W-:Y:S01]  /*54a0*/  IMAD.MOV.U32 R153, RZ, RZ, R164 ;  /* 0x000000ffff997224 */ /* 0x000fe200078e00a4 */
[----:B------:R-:W-:Y:S01]  /*54b0*/  MOV R154, R172 ;  /* 0x000000ac009a7202 */ /* 0x000fe20000000f00 */
[----:B------:R-:W-:Y:S02]  /*54c0*/  IMAD.MOV.U32 R164, RZ, RZ, R173 ;  /* 0x000000ffffa47224 */ /* 0x000fe400078e00ad */
[----:B------:R-:W-:Y:S02]  /*54d0*/  IMAD.MOV.U32 R48, RZ, RZ, R174 ;  /* 0x000000ffff307224 */ /* 0x000fe400078e00ae */
[----:B------:R-:W-:Y:S01]  /*54e0*/  IMAD.MOV.U32 R49, RZ, RZ, R180 ;  /* 0x000000ffff317224 */ /* 0x000fe200078e00b4 */
[C---:B-1----:R-:W-:Y:S08]  /*54f0*/  HMMA.16816.F32 R60, R4.reuse, R8, R32 ;  /* 0x00000008043c723c */ /* 0x042ff00000001820 */
[C---:B--2---:R-:W-:Y:S07]  /*5500*/  HMMA.16816.F32 R180, R4.reuse, R20, R72 ;  /* 0x0000001404b4723c */ /* 0x044fee0000001848 */
[----:B------:R-:W-:Y:S01]  /*5510*/  IMAD.MOV.U32 R72, RZ, RZ, R49 ;  /* 0x000000ffff487224 */ /* 0x000fe200078e0031 */
[----:B------:R-:W-:Y:S01]  /*5520*/  HMMA.16816.F32 R172, R4, R22, R64 ;  /* 0x0000001604ac723c */ /* 0x000fe20000001840 */
[----:B------:R-:W1:Y:S01]  /*5530*/  LDSM.16.MT88.4 R20, [R229+0x4900] ;  /* 0x00490000e514783b */ /* 0x000e620000004200 */
[----:B------:R-:W-:Y:S01]  /*5540*/  IMAD.MOV.U32 R73, RZ, RZ, R50 ;  /* 0x000000ffff497224 */ /* 0x000fe200078e0032 */
[----:B------:R-:W-:Y:S01]  /*5550*/  MOV R74, R51 ;  /* 0x00000033004a7202 */ /* 0x000fe20000000f00 */
[----:B------:R-:W-:-:S03]  /*5560*/  IMAD.MOV.U32 R75, RZ, RZ, R56 ;  /* 0x000000ffff4b7224 */ /* 0x000fc600078e0038 */
[----:B------:R-:W-:Y:S01]  /*5570*/  MOV R64, R36 ;  /* 0x0000002400407202 */ /* 0x000fe20000000f00 */
[C---:B---3--:R-:W-:Y:S01]  /*5580*/  HMMA.16816.F32 R132, R4.reuse, R16, R52 ;  /* 0x000000100484723c */ /* 0x048fe20000001834 */
[----:B------:R-:W-:Y:S01]  /*5590*/  IMAD.MOV.U32 R65, RZ, RZ, R37 ;  /* 0x000000ffff417224 */ /* 0x000fe200078e0025 */
[----:B------:R-:W-:Y:S01]  /*55a0*/  MOV R67, R48 ;  /* 0x0000003000437202 */ /* 0x000fe20000000f00 */
[----:B------:R-:W-:Y:S01]  /*55b0*/  IMAD.MOV.U32 R66, RZ, RZ, R38 ;  /* 0x000000ffff427224 */ /* 0x000fe200078e0026 */
[----:B------:R-:W-:Y:S01]  /*55c0*/  MOV R38, R69 ;  /* 0x0000004500267202 */ /* 0x000fe20000000f00 */
[----:B------:R-:W-:Y:S02]  /*55d0*/  IMAD.MOV.U32 R36, RZ, RZ, R70 ;  /* 0x000000ffff247224 */ /* 0x000fe400078e0046 */
[----:B------:R-:W-:Y:S01]  /*55e0*/  IMAD.MOV.U32 R55, RZ, RZ, R31 ;  /* 0x000000ffff377224 */ /* 0x000fe200078e001f */
[----:B------:R-:W-:Y:S01]  /*55f0*/  HMMA.16816.F32 R80, R4, R18, R44 ;  /* 0x000000120450723c */ /* 0x000fe2000000182c */
[----:B------:R-:W2:Y:S01]  /*5600*/  LDSM.16.MT88.4 R16, [R228+0x4900] ;  /* 0x00490000e410783b */ /* 0x000ea20000004200 */
[----:B------:R-:W-:-:S02]  /*5610*/  IMAD.MOV.U32 R31, RZ, RZ, R68 ;  /* 0x000000ffff1f7224 */ /* 0x000fc400078e0044 */
[----:B------:R-:W-:Y:S02]  /*5620*/  IMAD.MOV.U32 R37, RZ, RZ, R71 ;  /* 0x000000ffff257224 */ /* 0x000fe400078e0047 */
[----:B------:R-:W-:Y:S02]  /*5630*/  IMAD.MOV.U32 R54, RZ, RZ, R30 ;  /* 0x000000ffff367224 */ /* 0x000fe400078e001e */
[----:B------:R-:W-:Y:S01]  /*5640*/  HMMA.16816.F32 R32, R4, R10, R24 ;  /* 0x0000000a0420723c */ /* 0x000fe20000001818 */
[----:B------:R-:W3:Y:S01]  /*5650*/  LDSM.16.MT88.4 R8, [R225+0x7900] ;  /* 0x00790000e108783b */ /* 0x000ee20000004200 */
[----:B------:R-:W-:-:S06]  /*5660*/  IMAD.MOV.U32 R30, RZ, RZ, R59 ;  /* 0x000000ffff1e7224 */ /* 0x000fcc00078e003b */
[C---:B-1----:R-:W-:Y:S07]  /*5670*/  HMMA.16816.F32 R76, R4.reuse, R20, R144 ;  /* 0x00000014044c723c */ /* 0x042fee0000001890 */
[----:B------:R-:W-:Y:S01]  /*5680*/  IMAD.MOV.U32 R147, RZ, RZ, R28 ;  /* 0x000000ffff937224 */ /* 0x000fe200078e001c */
[----:B------:R-:W-:Y:S01]  /*5690*/  HMMA.16816.F32 R68, R4, R22, R128 ;  /* 0x000000160444723c */ /* 0x000fe20000001880 */
[----:B------:R-:W1:Y:S01]  /*56a0*/  LDSM.16.MT88.4 R20, [R226+0x7900] ;  /* 0x00790000e214783b */ /* 0x000e620000004200 */
[----:B------:R-:W-:Y:S01]  /*56b0*/  MOV R146, R29 ;  /* 0x0000001d00927202 */ /* 0x000fe20000000f00 */
[----:B------:R-:W-:Y:S01]  /*56c0*/  IMAD.MOV.U32 R28, RZ, RZ, R57 ;  /* 0x000000ffff1c7224 */ /* 0x000fe200078e0039 */
[----:B------:R-:W-:Y:S01]  /*56d0*/  MOV R29, R58 ;  /* 0x0000003a001d7202 */ /* 0x000fe20000000f00 */
[----:B------:R-:W-:-:S02]  /*56e0*/  IMAD.MOV.U32 R144, RZ, RZ, R30 ;  /* 0x000000ffff907224 */ /* 0x000fc400078e001e */
[----:B------:R-:W-:Y:S01]  /*56f0*/  MOV R129, R73 ;  /* 0x0000004900817202 */ /* 0x000fe20000000f00 */
[----:B--2---:R-:W-:Y:S01]  /*5700*/  HMMA.16816.F32 R56, R4, R16, R116 ;  /* 0x000000100438723c */ /* 0x004fe20000001874 */
[----:B------:R-:W-:Y:S01]  /*5710*/  MOV R145, R29 ;  /* 0x0000001d00917202 */ /* 0x000fe20000000f00 */
[----:B------:R-:W-:Y:S01]  /*5720*/  IMAD.MOV.U32 R128, RZ, RZ, R74 ;  /* 0x000000ffff807224 */ /* 0x000fe200078e004a */
[----:B------:R-:W-:Y:S01]  /*5730*/  MOV R130, R55 ;  /* 0x0000003700827202 */ /* 0x000fe20000000f00 */
[----:B------:R-:W-:-:S03]  /*5740*/  IMAD.MOV.U32 R131, RZ, RZ, R64 ;  /* 0x000000ffff837224 */ /* 0x000fc600078e0040 */
[----:B------:R-:W-:Y:S01]  /*5750*/  MOV R117, R43 ;  /* 0x0000002b00757202 */ /* 0x000fe20000000f00 */
[----:B------:R-:W-:Y:S01]  /*5760*/  HMMA.16816.F32 R48, R4, R18, R112 ;  /* 0x000000120430723c */ /* 0x000fe20000001870 */
[----:B------:R-:W-:Y:S01]  /*5770*/  IMAD.MOV.U32 R116, RZ, RZ, R42 ;  /* 0x000000ffff747224 */ /* 0x000fe200078e002a */
[----:B------:R-:W-:Y:S01]  /*5780*/  MOV R119, R75 ;  /* 0x0000004b00777202 */ /* 0x000fe20000000f00 */
[----:B------:R-:W2:Y:S01]  /*5790*/  LDSM.16.MT88.4 R16, [R229+0x7900] ;  /* 0x00790000e510783b */ /* 0x000ea20000004200 */
[----:B------:R-:W-:-:S03]  /*57a0*/  IMAD.MOV.U32 R118, RZ, RZ, R66 ;  /* 0x000000ffff767224 */ /* 0x000fc600078e0042 */
[----:B------:R-:W-:Y:S01]  /*57b0*/  IMAD.MOV.U32 R114, RZ, RZ, R41 ;  /* 0x000000ffff727224 */ /* 0x000fe200078e0029 */
[----:B------:R-:W-:Y:S02]  /*57c0*/  MOV R115, R40 ;  /* 0x0000002800737202 */ /* 0x000fe40000000f00 */
[----:B---3--:R-:W-:Y:S01]  /*57d0*/  HMMA.16816.F32 R40, R4, R8, R96 ;  /* 0x000000080428723c */ /* 0x008fe20000001860 */
[----:B------:R-:W-:Y:S02]  /*57e0*/  MOV R113, R31 ;  /* 0x0000001f00717202 */ /* 0x000fe40000000f00 */
[----:B------:R-:W-:-:S04]  /*57f0*/  MOV R112, R65 ;  /* 0x0000004100707202 */ /* 0x000fc80000000f00 */
[----:B------:R-:W-:Y:S01]  /*5800*/  IMAD.MOV.U32 R98, RZ, RZ, R28 ;  /* 0x000000ffff627224 */ /* 0x000fe200078e001c */
[----:B------:R-:W-:Y:S01]  /*5810*/  MOV R96, R67 ;  /* 0x0000004300607202 */ /* 0x000fe20000000f00 */
[----:B------:R-:W-:Y:S01]  /*5820*/  HMMA.16816.F32 R28, R4, R10, R92 ;  /* 0x0000000a041c723c */ /* 0x000fe2000000185c */
[----:B------:R-:W-:Y:S01]  /*5830*/  IMAD.MOV.U32 R97, RZ, RZ, R72 ;  /* 0x000000ffff617224 */ /* 0x000fe200078e0048 */
[----:B------:R-:W3:Y:S01]  /*5840*/  LDSM.16.MT88.4 R8, [R228+0x7900] ;  /* 0x00790000e408783b */ /* 0x000ee20000004200 */
[----:B------:R-:W-:-:S04]  /*5850*/  IMAD.MOV.U32 R99, RZ, RZ, R54 ;  /* 0x000000ffff637224 */ /* 0x000fc800078e0036 */
[----:B------:R-:W-:Y:S01]  /*5860*/  MOV R93, R37 ;  /* 0x00000025005d7202 */ /* 0x000fe20000000f00 */
[----:B-1----:R-:W-:Y:S01]  /*5870*/  HMMA.16816.F32 R72, R4, R20, R140 ;  /* 0x000000140448723c */ /* 0x002fe2000000188c */
[----:B------:R-:W-:Y:S01]  /*5880*/  MOV R95, R39 ;  /* 0x00000027005f7202 */ /* 0x000fe20000000f00 */
[----:B------:R-:W-:Y:S02]  /*5890*/  IMAD.MOV.U32 R92, RZ, RZ, R36 ;  /* 0x000000ffff5c7224 */ /* 0x000fe400078e0024 */
        /* <DEDUP_REMOVED lines=17> */
[----:B------:R-:W-:Y:S01]  /*59b0*/  IMAD.MOV.U32 R147, RZ, RZ, R185 ;  /* 0x000000ffff937224 */ /* 0x000fe200078e00b9 */
[----:B------:R-:W-:Y:S01]  /*59c0*/  MOV R143, R93 ;  /* 0x0000005d008f7202 */ /* 0x000fe20000000f00 */
[----:B------:R-:W-:Y:S01]  /*59d0*/  HMMA.16816.F32 R64, R4, R22, R120 ;  /* 0x000000160440723c */ /* 0x000fe20000001878 */
[----:B------:R-:W-:Y:S01]  /*59e0*/  MOV R93, R95 ;  /* 0x0000005f005d7202 */ /* 0x000fe20000000f00 */
[----:B------:R4:W5:Y:S01]  /*59f0*/  LDL.LU R185, [R1+0x64] ;  /* 0x0000640001b97983 */ /* 0x0009620000300800 */
[----:B------:R-:W-:-:S05]  /*5a00*/  MOV R95, R97 ;  /* 0x00000061005f7202 */ /* 0x000fca0000000f00 */
[----:B--2---:R-:W-:Y:S01]  /*5a10*/  HMMA.16816.F32 R52, R4, R16, R108 ;  /* 0x000000100434723c */ /* 0x004fe2000000186c */
[----:B-1----:R-:W-:Y:S02]  /*5a20*/  FFMA.FTZ R0, R142, c[0x0][0x2d0], -R12 ;  /* 0x0000b4008e007a23 */ /* 0x002fe4000001080c */
[----:B------:R-:W-:Y:S02]  /*5a30*/  IMAD.MOV.U32 R142, RZ, RZ, R92 ;  /* 0x000000ffff8e7224 */ /* 0x000fe400078e005c */
[----:B------:R-:W-:-:S03]  /*5a40*/  IMAD.MOV.U32 R92, RZ, RZ, R94 ;  /* 0x000000ffff5c7224 */ /* 0x000fc600078e005e */
[C---:B------:R-:W-:Y:S01]  /*5a50*/  HMMA.16816.F32 R44, R4.reuse, R18, R104 ;  /* 0x00000012042c723c */ /* 0x040fe20000001868 */
        /* <DEDUP_REMOVED lines=12> */
[----:B------:R1:W2:Y:S01]  /*5b20*/  MUFU.EX2 R153, R0 ;  /* 0x0000000000997308 */ /* 0x0002a20000000800 */
[----:B------:R-:W-:Y:S01]  /*5b30*/  MOV R92, R94 ;  /* 0x0000005e005c7202 */ /* 0x000fe20000000f00 */
[----:B------:R-:W-:Y:S01]  /*5b40*/  LDSM.16.MT88.4 R16, [R226+0x2100] ;  /* 0x00210000e210783b */ /* 0x000fe20000004200 */
[----:B------:R-:W-:Y:S01]  /*5b50*/  MOV R94, R96 ;  /* 0x00000060005e7202 */ /* 0x000fe20000000f00 */
[----:B---3--:R-:W-:Y:S01]  /*5b60*/  HMMA.16816.F32 R36, R4, R8, R88 ;  /* 0x000000080424723c */ /* 0x008fe20000001858 */
[----:B------:R-:W-:Y:S01]  /*5b70*/  MOV R96, R98 ;  /* 0x0000006200607202 */ /* 0x000fe20000000f00 */
[----:B------:R4:W5:Y:S01]  /*5b80*/  LDL.LU R184, [R1+0x60] ;  /* 0x0000600001b87983 */ /* 0x0009620000300800 */
[----:B------:R-:W-:Y:S01]  /*5b90*/  MOV R98, R146 ;  /* 0x0000009200627202 */ /* 0x000fe20000000f00 */
[----:B------:R-:W-:Y:S01]  /*5ba0*/  IMAD.MOV.U32 R146, RZ, RZ, R147 ;  /* 0x000000ffff927224 */ /* 0x000fe200078e0093 */
[----:B------:R-:W-:-:S03]  /*5bb0*/  MOV R147, R154 ;  /* 0x0000009a00937202 */ /* 0x000fc60000000f00 */
[----:B------:R-:W-:Y:S01]  /*5bc0*/  HMMA.16816.F32 R24, R4, R10, R84 ;  /* 0x0000000a0418723c */ /* 0x000fe20000001854 */
[----:B------:R-:W-:Y:S01]  /*5bd0*/  LDSM.16.MT88.4 R8, [R229+0x2100] ;  /* 0x00210000e508783b */ /* 0x000fe20000004200 */
[--C-:B-1----:R-:W-:Y:S02]  /*5be0*/  FFMA.FTZ R0, R141, c[0x0][0x2d0], -R12.reuse ;  /* 0x0000b4008d007a23 */ /* 0x102fe4000001080c */
[----:B------:R-:W-:Y:S02]  /*5bf0*/  IMAD.MOV.U32 R141, RZ, RZ, R143 ;  /* 0x000000ffff8d7224 */ /* 0x000fe400078e008f */
[----:B------:R1:W-:Y:S01]  /*5c00*/  MUFU.EX2 R154, R0 ;  /* 0x00000000009a7308 */ /* 0x0003e20000000800 */
[----:B------:R-:W-:Y:S02]  /*5c10*/  IMAD.MOV.U32 R143, RZ, RZ, R93 ;  /* 0x000000ffff8f7224 */ /* 0x000fe400078e005d */
[----:B------:R-:W-:Y:S01]  /*5c20*/  IMAD.MOV.U32 R93, RZ, RZ, R95 ;  /* 0x000000ffff5d7224 */ /* 0x000fe200078e005f */
[----:B------:R-:W-:Y:S01]  /*5c30*/  MOV R21, R141 ;  /* 0x0000008d00157202 */ /* 0x000fe20000000f00 */
[----:B------:R-:W-:Y:S01]  /*5c40*/  IMAD.MOV.U32 R95, RZ, RZ, R97 ;  /* 0x000000ffff5f7224 */ /* 0x000fe200078e0061 */
[----:B------:R-:W-:Y:S01]  /*5c50*/  MOV R141, R143 ;  /* 0x0000008f008d7202 */ /* 0x000fe20000000f00 */
[----:B------:R-:W-:Y:S01]  /*5c60*/  IMAD.MOV.U32 R97, RZ, RZ, R99 ;  /* 0x000000ffff617224 */ /* 0x000fe200078e0063 */
[----:B------:R-:W-:Y:S01]  /*5c70*/  MOV R143, R93 ;  /* 0x0000005d008f7202 */ /* 0x000fe20000000f00 */
[----:B-1----:R-:W-:-:S02]  /*5c80*/  FFMA.FTZ R0, R140, c[0x0][0x2d0], -R12 ;  /* 0x0000b4008c007a23 */ /* 0x002fc4000001080c */
[----:B------:R-:W-:Y:S02]  /*5c90*/  IMAD.MOV.U32 R140, RZ, RZ, R142 ;  /* 0x000000ffff8c7224 */ /* 0x000fe400078e008e */
[----:B------:R-:W-:Y:S02]  /*5ca0*/  IMAD.MOV.U32 R142, RZ, RZ, R92 ;  /* 0x000000ffff8e7224 */ /* 0x000fe400078e005c */
[----:B------:R-:W-:Y:S02]  /*5cb0*/  IMAD.MOV.U32 R92, RZ, RZ, R94 ;  /* 0x000000ffff5c7224 */ /* 0x000fe400078e005e */
[----:B------:R-:W-:Y:S02]  /*5cc0*/  IMAD.MOV.U32 R94, RZ, RZ, R96 ;  /* 0x000000ffff5e7224 */ /* 0x000fe400078e0060 */
[----:B------:R-:W-:Y:S01]  /*5cd0*/  IMAD.MOV.U32 R96, RZ, RZ, R98 ;  /* 0x000000ffff607224 */ /* 0x000fe200078e0062 */
[----:B------:R-:W-:Y:S02]  /*5ce0*/  MOV R98, R164 ;  /* 0x000000a400627202 */ /* 0x000fe40000000f00 */
[----:B------:R1:W3:Y:S01]  /*5cf0*/  MUFU.EX2 R164, R0 ;  /* 0x0000000000a47308 */ /* 0x0002e20000000800 */
[----:B------:R-:W-:-:S02]  /*5d00*/  MOV R93, R95 ;  /* 0x0000005f005d7202 */ /* 0x000fc40000000f00 */
[----:B------:R-:W-:Y:S01]  /*5d10*/  MOV R95, R97 ;  /* 0x00000061005f7202 */ /* 0x000fe20000000f00 */
        /* <DEDUP_REMOVED lines=12> */
[----:B------:R1:W-:Y:S02]  /*5de0*/  MUFU.EX2 R101, R0 ;  /* 0x0000000000657308 */ /* 0x0003e40000000800 */
[----:B-1----:R-:W-:Y:S02]  /*5df0*/  FFMA.FTZ R0, R21, c[0x0][0x2d0], -R2 ;  /* 0x0000b40015007a23 */ /* 0x002fe40000010802 */
        /* <DEDUP_REMOVED lines=10> */
[----:B------:R-:W-:-:S02]  /*5ea0*/  IMAD.MOV.U32 R118, RZ, RZ, R103 ;  /* 0x000000ffff767224 */ /* 0x000fc400078e0067 */
[----:B------:R1:W1:Y:S01]  /*5eb0*/  MUFU.EX2 R103, R0 ;  /* 0x0000000000677308 */ /* 0x0002620000000800 */
[----:B------:R-:W-:Y:S01]  /*5ec0*/  MOV R122, R140 ;  /* 0x0000008c007a7202 */ /* 0x000fe20000000f00 */
[----:B------:R-:W-:Y:S01]  /*5ed0*/  IMAD.MOV.U32 R123, RZ, RZ, R141 ;  /* 0x000000ffff7b7224 */ /* 0x000fe200078e008d */
[----:B------:R-:W-:Y:S01]  /*5ee0*/  MOV R140, R142 ;  /* 0x0000008e008c7202 */ /* 0x000fe20000000f00 */
[----:B------:R-:W-:Y:S01]  /*5ef0*/  IMAD.MOV.U32 R141, RZ, RZ, R143 ;  /* 0x000000ffff8d7224 */ /* 0x000fe200078e008f */
[----:B------:R-:W-:Y:S01]  /*5f00*/  MOV R142, R92 ;  /* 0x0000005c008e7202 */ /* 0x000fe20000000f00 */
[----:B-1----:R-:W-:Y:S02]  /*5f10*/  FFMA.FTZ R0, R21, c[0x0][0x2d0], -R2 ;  /* 0x0000b40015007a23 */ /* 0x002fe40000010802 */
[----:B------:R-:W1:Y:S01]  /*5f20*/  LDSM.16.MT88.4 R20, [R225+0x2100] ;  /* 0x00210000e114783b */ /* 0x000e620000004200 */
[----:B------:R-:W-:Y:S01]  /*5f30*/  MOV R92, R94 ;  /* 0x0000005e005c7202 */ /* 0x000fe20000000f00 */
[----:B------:R-:W-:Y:S01]  /*5f40*/  IMAD.MOV.U32 R143, RZ, RZ, R93 ;  /* 0x000000ffff8f7224 */ /* 0x000fe200078e005d */
[----:B------:R-:W-:-:S02]  /*5f50*/  MOV R94, R112 ;  /* 0x00000070005e7202 */ /* 0x000fc40000000f00 */
[----:B------:R-:W-:Y:S02]  /*5f60*/  MOV R112, R152 ;  /* 0x0000009800707202 */ /* 0x000fe40000000f00 */
[----:B------:R2:W-:Y:S02]  /*5f70*/  MUFU.EX2 R152, R0 ;  /* 0x0000000000987308 */ /* 0x0005e40000000800 */
[----:B--2---:R-:W-:Y:S01]  /*5f80*/  FFMA.FTZ R0, R122, c[0x0][0x2d0], -R2 ;  /* 0x0000b4007a007a23 */ /* 0x004fe20000010802 */
[----:B------:R-:W-:Y:S02]  /*5f90*/  MOV R122, R143 ;  /* 0x0000008f007a7202 */ /* 0x000fe40000000f00 */
[----:B------:R-:W-:-:S03]  /*5fa0*/  MOV R143, R155 ;  /* 0x0000009b008f7202 */ /* 0x000fc60000000f00 */
[----:B------:R-:W2:Y:S01]  /*5fb0*/  MUFU.EX2 R155, R0 ;  /* 0x00000000009b7308 */ /* 0x000ea20000000800 */
[----:B------:R-:W-:Y:S01]  /*5fc0*/  MOV R110, R141 ;  /* 0x0000008d006e7202 */ /* 0x000fe20000000f00 */
[----:B------:R-:W-:Y:S01]  /*5fd0*/  IMAD.MOV.U32 R109, RZ, RZ, R140 ;  /* 0x000000ffff6d7224 */ /* 0x000fe200078e008c */
[----:B------:R-:W-:Y:S01]  /*5fe0*/  MOV R108, R123 ;  /* 0x0000007b006c7202 */ /* 0x000fe20000000f00 */
[----:B------:R-:W-:Y:S01]  /*5ff0*/  IMAD.MOV.U32 R111, RZ, RZ, R142 ;  /* 0x000000ffff6f7224 */ /* 0x000fe200078e008e */
[----:B------:R-:W-:Y:S01]  /*6000*/  F2FP.PACK_AB R4, R153, R102 ;  /* 0x000000669904723e */ /* 0x000fe200000000ff */
[----:B------:R-:W-:Y:S01]  /*6010*/  IMAD.MOV.U32 R141, RZ, RZ, R119 ;  /* 0x000000ffff8d7224 */ /* 0x000fe200078e0077 */
[----:B---3--:R-:W-:Y:S02]  /*6020*/  F2FP.PACK_AB R6, R164, R154 ;  /* 0x0000009aa406723e */ /* 0x008fe400000000ff */
[----:B------:R-:W-:Y:S02]  /*6030*/  F2FP.PACK_AB R5, R103, R101 ;  /* 0x000000656705723e */ /* 0x000fe400000000ff */
[----:B------:R-:W-:Y:S01]  /*6040*/  MOV R142, R128 ;  /* 0x00000080008e7202 */ /* 0x000fe20000000f00 */
[----:B------:R-:W-:Y:S01]  /*6050*/  IMAD.MOV.U32 R123, RZ, RZ, R112 ;  /* 0x000000ffff7b7224 */ /* 0x000fe200078e0070 */
[----:B--2---:R-:W-:Y:S01]  /*6060*/  F2FP.PACK_AB R7, R155, R152 ;  /* 0x000000989b07723e */ /* 0x004fe200000000ff */
[----:B------:R-:W-:Y:S01]  /*6070*/  IMAD.MOV.U32 R93, RZ, RZ, R95 ;  /* 0x000000ffff5d7224 */ /* 0x000fe200078e005f */
[----:B------:R-:W-:Y:S01]  /*6080*/  MOV R0, R141 ;  /* 0x0000008d00007202 */ /* 0x000fe20000000f00 */
[----:B------:R-:W-:-:S02]  /*6090*/  IMAD.MOV.U32 R112, RZ, RZ, R160 ;  /* 0x000000ffff707224 */ /* 0x000fc400078e00a0 */
[----:B------:R-:W-:Y:S02]  /*60a0*/  IMAD.MOV.U32 R95, RZ, RZ, R118 ;  /* 0x000000ffff5f7224 */ /* 0x000fe400078e0076 */
[----:B------:R-:W-:Y:S01]  /*60b0*/  IMAD.MOV.U32 R141, RZ, RZ, R142 ;  /* 0x000000ffff8d7224 */ /* 0x000fe200078e008e */
[----:B-1----:R-:W-:Y:S01]  /*60c0*/  HMMA.16816.F32 R104, R4, R20, R108 ;  /* 0x000000140468723c */ /* 0x002fe2000000186c */
[----:B------:R-:W-:Y:S01]  /*60d0*/  MOV R142, R143 ;  /* 0x0000008f008e7202 */ /* 0x000fe20000000f00 */
[----:B------:R-:W-:-:S05]  /*60e0*/  IMAD.MOV.U32 R143, RZ, RZ, R112 ;  /* 0x000000ffff8f7224 */ /* 0x000fca00078e0070 */
[----:B------:R-:W-:Y:S01]  /*60f0*/  MOV R108, R113 ;  /* 0x00000071006c7202 */ /* 0x000fe20000000f00 */
[C---:B------:R-:W-:Y:S01]  /*6100*/  HMMA.16816.F32 R84, R4.reuse, R22, R176 ;  /* 0x000000160454723c */ /* 0x040fe200000018b0 */
[----:B------:R-:W-:Y:S01]  /*6110*/  IMAD.MOV.U32 R111, RZ, RZ, R122 ;  /* 0x000000ffff6f7224 */ /* 0x000fe200078e007a */
[----:B------:R-:W-:Y:S01]  /*6120*/  MOV R110, R123 ;  /* 0x0000007b006e7202 */ /* 0x000fe20000000f00 */
[----:B------:R-:W1:Y:S04]  /*6130*/  LDSM.16.MT88.4 R20, [R228+0x2100] ;  /* 0x00210000e414783b */ /* 0x000e680000004200 */
[----:B------:R-:W-:Y:S01]  /*6140*/  IMAD.MOV.U32 R178, RZ, RZ, R114 ;  /* 0x000000ffffb27224 */ /* 0x000fe200078e0072 */
[----:B------:R-:W-:Y:S01]  /*6150*/  MOV R179, R115 ;  /* 0x0000007300b37202 */ /* 0x000fe20000000f00 */
[C---:B------:R-:W-:Y:S07]  /*6160*/  HMMA.16816.F32 R88, R4.reuse, R18, R148 ;  /* 0x000000120458723c */ /* 0x040fee0000001894 */
[----:B------:R-:W-:Y:S01]  /*6170*/  IMAD.MOV.U32 R151, RZ, RZ, R92 ;  /* 0x000000ffff977224 */ /* 0x000fe200078e005c */
[C---:B------:R-:W-:Y:S01]  /*6180*/  HMMA.16816.F32 R112, R4.reuse, R16, R168 ;  /* 0x000000100470723c */ /* 0x040fe200000018a8 */
[----:B------:R-:W-:Y:S01]  /*6190*/  MOV R150, R93 ;  /* 0x0000005d00967202 */ /* 0x000fe20000000f00 */
[----:B------:R-:W-:Y:S01]  /*61a0*/  IMAD.MOV.U32 R149, RZ, RZ, R94 ;  /* 0x000000ffff957224 */ /* 0x000fe200078e005e */
[----:B------:R-:W-:Y:S01]  /*61b0*/  MOV R148, R95 ;  /* 0x0000005f00947202 */ /* 0x000fe20000000f00 */
[----:B------:R-:W2:Y:S04]  /*61c0*/  LDSM.16.MT88.4 R16, [R225+0x5100] ;  /* 0x00510000e110783b */ /* 0x000ea80000004200 */
[C---:B------:R-:W-:Y:S08]  /*61d0*/  HMMA.16816.F32 R120, R4.reuse, R8, R136 ;  /* 0x000000080478723c */ /* 0x040ff00000001888 */
[----:B------:R-:W-:Y:S01]  /*61e0*/  HMMA.16816.F32 R92, R4, R10, R124 ;  /* 0x0000000a045c723c */ /* 0x000fe2000000187c */
[----:B------:R-:W3:Y:S01]  /*61f0*/  LDSM.16.MT88.4 R8, [R226+0x5100] ;  /* 0x00510000e208783b */ /* 0x000ee20000004200 */
[----:B------:R-:W-:-:S05]  /*6200*/  IMAD.MOV.U32 R118, RZ, RZ, R161 ;  /* 0x000000ffff767224 */ /* 0x000fca00078e00a1 */
        /* <DEDUP_REMOVED lines=16> */
[C---:B-1----:R-:W-:Y:S07]  /*6310*/  HMMA.16816.F32 R128, R4.reuse, R20, R180 ;  /* 0x000000140480723c */ /* 0x042fee00000018b4 */
[----:B------:R-:W-:Y:S01]  /*6320*/  IMAD.MOV.U32 R182, RZ, RZ, R144 ;  /* 0x000000ffffb67224 */ /* 0x000fe200078e0090 */
[----:B--2---:R-:W-:Y:S01]  /*6330*/  HMMA.16816.F32 R136, R4, R16, R132 ;  /* 0x000000100488723c */ /* 0x004fe20000001884 */
[----:B------:R-:W-:-:S06]  /*6340*/  MOV R183, R145 ;  /* 0x0000009100b77202 */ /* 0x000fcc0000000f00 */
[----:B------:R-:W-:Y:S01]  /*6350*/  IMAD.MOV.U32 R134, RZ, RZ, R146 ;  /* 0x000000ffff867224 */ /* 0x000fe200078e0092 */
[----:B------:R-:W-:Y:S01]  /*6360*/  MOV R135, R147 ;  /* 0x0000009300877202 */ /* 0x000fe20000000f00 */
[C---:B---3--:R-:W-:Y:S08]  /*6370*/  HMMA.16816.F32 R32, R4.reuse, R10, R32 ;  /* 0x0000000a0420723c */ /* 0x048ff00000001820 */
[C---:B------:R-:W-:Y:S01]  /*6380*/  HMMA.16816.F32 R144, R4.reuse, R8, R60 ;  /* 0x000000080490723c */ /* 0x040fe2000000183c */
[----:B------:R-:W1:Y:S07]  /*6390*/  LDSM.16.MT88.4 R8, [R225+0x8100] ;  /* 0x00810000e108783b */ /* 0x000e6e0000004200 */
[C---:B------:R-:W-:Y:S01]  /*63a0*/  HMMA.16816.F32 R172, R4.reuse, R22, R172 ;  /* 0x0000001604ac723c */ /* 0x040fe200000018ac */
[----:B------:R-:W2:Y:S07]  /*63b0*/  LDSM.16.MT88.4 R20, [R229+0x5100] ;  /* 0x00510000e514783b */ /* 0x000eae0000004200 */
[C---:B------:R-:W-:Y:S01]  /*63c0*/  HMMA.16816.F32 R80, R4.reuse, R18, R80 ;  /* 0x000000120450723c */ /* 0x040fe20000001850 */
[----:B------:R-:W3:Y:S07]  /*63d0*/  LDSM.16.MT88.4 R16, [R228+0x5100] ;  /* 0x00510000e410783b */ /* 0x000eee0000004200 */
[C---:B-1----:R-:W-:Y:S08]  /*63e0*/  HMMA.16816.F32 R40, R4.reuse, R8, R40 ;  /* 0x000000080428723c */ /* 0x042ff00000001828 */
[C---:B------:R-:W-:Y:S01]  /*63f0*/  HMMA.16816.F32 R28, R4.reuse, R10, R28 ;  /* 0x0000000a041c723c */ /* 0x040fe2000000181c */
[----:B------:R-:W1:Y:S07]  /*6400*/  LDSM.16.MT88.4 R8, [R228+0x8100] ;  /* 0x00810000e408783b */ /* 0x000e6e0000004200 */
[C---:B--2---:R-:W-:Y:S08]  /*6410*/  HMMA.16816.F32 R76, R4.reuse, R20, R76 ;  /* 0x00000014044c723c */ /* 0x044ff0000000184c */
[C---:B------:R-:W-:Y:S01]  /*6420*/  HMMA.16816.F32 R68, R4.reuse, R22, R68 ;  /* 0x000000160444723c */ /* 0x040fe20000001844 */
[----:B------:R-:W2:Y:S07]  /*6430*/  LDSM.16.MT88.4 R20, [R226+0x8100] ;  /* 0x00810000e214783b */ /* 0x000eae0000004200 */
[C---:B---3--:R-:W-:Y:S08]  /*6440*/  HMMA.16816.F32 R60, R4.reuse, R16, R56 ;  /* 0x00000010043c723c */ /* 0x048ff00000001838 */
[----:B------:R-:W-:Y:S01]  /*6450*/  HMMA.16816.F32 R48, R4, R18, R48 ;  /* 0x000000120430723c */ /* 0x000fe20000001830 */
[----:B------:R-:W3:Y:S01]  /*6460*/  LDSM.16.MT88.4 R16, [R229+0x8100] ;  /* 0x00810000e510783b */ /* 0x000ee20000004200 */
[----:B------:R-:W-:-:S06]  /*6470*/  FFMA.FTZ R0, R0, c[0x0][0x2d0], -R12 ;  /* 0x0000b40000007a23 */ /* 0x000fcc000001080c */
[----:B-1----:R-:W-:Y:S01]  /*6480*/  HMMA.16816.F32 R24, R4, R10, R24 ;  /* 0x0000000a0418723c */ /* 0x002fe20000001818 */
[----:B------:R1:W-:Y:S01]  /*6490*/  MUFU.EX2 R11, R0 ;  /* 0x00000000000b7308 */ /* 0x0003e20000000800 */
[----:B------:R-:W-:Y:S01]  /*64a0*/  IMAD.MOV.U32 R180, RZ, RZ, R178 ;  /* 0x000000ffffb47224 */ /* 0x000fe200078e00b2 */
[----:B------:R-:W-:-:S05]  /*64b0*/  MOV R181, R179 ;  /* 0x000000b300b57202 */ /* 0x000fca0000000f00 */
[----:B------:R-:W-:Y:S01]  /*64c0*/  HMMA.16816.F32 R36, R4, R8, R36 ;  /* 0x000000080424723c */ /* 0x000fe20000001824 */
[----:B-1----:R-:W-:-:S04]  /*64d0*/  FFMA.FTZ R0, R134, c[0x0][0x2d0], -R12 ;  /* 0x0000b40086007a23 */ /* 0x002fc8000001080c */
[----:B------:R1:W1:Y:S03]  /*64e0*/  MUFU.EX2 R10, R0 ;  /* 0x00000000000a7308 */ /* 0x0002660000000800 */
[----:B--2---:R-:W-:Y:S01]  /*64f0*/  HMMA.16816.F32 R168, R4, R20, R72 ;  /* 0x0000001404a8723c */ /* 0x004fe20000001848 */
[----:B-1----:R-:W-:-:S07]  /*6500*/  FFMA.FTZ R0, R135, c[0x0][0x2d0], -R12 ;  /* 0x0000b40087007a23 */ /* 0x002fce000001080c */
[----:B------:R-:W-:Y:S01]  /*6510*/  HMMA.16816.F32 R20, R4, R22, R64 ;  /* 0x000000160414723c */ /* 0x000fe20000001840 */
[----:B------:R-:W-:Y:S01]  /*6520*/  IMAD.MOV.U32 R74, RZ, RZ, R183 ;  /* 0x000000ffff4a7224 */ /* 0x000fe200078e00b7 */
[----:B------:R-:W-:Y:S01]  /*6530*/  MOV R57, R116 ;  /* 0x0000007400397202 */ /* 0x000fe20000000f00 */
[----:B------:R1:W-:Y:S01]  /*6540*/  MUFU.EX2 R9, R0 ;  /* 0x0000000000097308 */ /* 0x0003e20000000800 */
[----:B------:R-:W-:-:S04]  /*6550*/  IMAD.MOV.U32 R58, RZ, RZ, R117 ;  /* 0x000000ffff3a7224 */ /* 0x000fc800078e0075 */
[----:B---3--:R-:W-:Y:S01]  /*6560*/  HMMA.16816.F32 R176, R4, R16, R52 ;  /* 0x0000001004b0723c */ /* 0x008fe20000001834 */
[----:B------:R-:W-:-:S07]  /*6570*/  IMAD.MOV.U32 R59, RZ, RZ, R119 ;  /* 0x000000ffff3b7224 */ /* 0x000fce00078e0077 */
[----:B------:R-:W-:Y:S01]  /*6580*/  HMMA.16816.F32 R44, R4, R18, R44 ;  /* 0x00000012042c723c */ /* 0x000fe2000000182c */
[----:B------:R-:W-:Y:S01]  /*6590*/  MOV R73, R124 ;  /* 0x0000007c00497202 */ /* 0x000fe20000000f00 */
[----:B------:R-:W-:Y:S01]  /*65a0*/  IMAD.MOV.U32 R75, RZ, RZ, R125 ;  /* 0x000000ffff4b7224 */ /* 0x000fe200078e007d */
[----:B------:R-:W-:Y:S01]  /*65b0*/  MOV R56, R127 ;  /* 0x0000007f00387202 */ /* 0x000fe20000000f00 */
[----:B-1----:R-:W-:Y:S01]  /*65c0*/  FFMA.FTZ R0, R180, c[0x0][0x2d0], -R12 ;  /* 0x0000b400b4007a23 */ /* 0x002fe2000001080c */
[----:B------:R-:W-:Y:S03]  /*65d0*/  LDSM.16.MT88.4 R132, [R228+0x2900] ;  /* 0x00290000e484783b */ /* 0x000fe60000004200 */
[----:B------:R1:W2:Y:S01]  /*65e0*/  MUFU.EX2 R8, R0 ;  /* 0x0000000000087308 */ /* 0x0002a20000000800 */
[----:B------:R-:W-:Y:S01]  /*65f0*/  MOV R183, R118 ;  /* 0x0000007600b77202 */ /* 0x000fe20000000f00 */
[----:B------:R-:W-:Y:S01]  /*6600*/  IMAD.MOV.U32 R99, RZ, RZ, R163 ;  /* 0x000000ffff637224 */ /* 0x000fe200078e00a3 */
[----:B------:R-:W3:Y:S01]  /*6610*/  LDSM.16.MT88.4 R116, [R226+0x2900] ;  /* 0x00290000e274783b */ /* 0x000ee20000004200 */
[----:B------:R-:W-:-:S02]  /*6620*/  IMAD.MOV.U32 R180, RZ, RZ, R150 ;  /* 0x000000ffffb47224 */ /* 0x000fc400078e0096 */
[----:B------:R-:W-:Y:S01]  /*6630*/  IMAD.MOV.U32 R97, RZ, RZ, R162 ;  /* 0x000000ffff617224 */ /* 0x000fe200078e00a2 */
[----:B------:R-:W-:Y:S01]  /*6640*/  MOV R17, R96 ;  /* 0x0000006000117202 */ /* 0x000fe20000000f00 */
[----:B------:R-:W-:Y:S01]  /*6650*/  LDSM.16.MT88.4 R64, [R228+0x5900] ;  /* 0x00590000e440783b */ /* 0x000fe20000004200 */
[--C-:B-1----:R-:W-:Y:S01]  /*6660*/  FFMA.FTZ R0, R181, c[0x0][0x2d0], -R2.reuse ;  /* 0x0000b400b5007a23 */ /* 0x102fe20000010802 */
[----:B------:R-:W-:Y:S02]  /*6670*/  MOV R19, R98 ;  /* 0x0000006200137202 */ /* 0x000fe40000000f00 */
[----:B------:R4:W5:Y:S01]  /*6680*/  LDL.LU R163, [R1+0x5c] ;  /* 0x00005c0001a37983 */ /* 0x0009620000300800 */
[----:B------:R1:W-:Y:S01]  /*6690*/  MUFU.EX2 R7, R0 ;  /* 0x0000000000077308 */ /* 0x0003e20000000800 */
[----:B------:R-:W-:Y:S01]  /*66a0*/  MOV R181, R149 ;  /* 0x0000009500b57202 */ /* 0x000fe20000000f00 */
[----:B------:R-:W-:Y:S01]  /*66b0*/  IMAD.MOV.U32 R150, RZ, RZ, R109 ;  /* 0x000000ffff967224 */ /* 0x000fe200078e006d */
[----:B------:R-:W-:Y:S01]  /*66c0*/  MOV R149, R110 ;  /* 0x0000006e00957202 */ /* 0x000fe20000000f00 */
[----:B------:R-:W-:Y:S01]  /*66d0*/  IMAD.MOV.U32 R16, RZ, RZ, R97 ;  /* 0x000000ffff107224 */ /* 0x000fe200078e0061 */
[----:B------:R-:W-:Y:S01]  /*66e0*/  F2FP.PACK_AB R96, R10, R11 ;  /* 0x0000000b0a60723e */ /* 0x000fe200000000ff */
[----:B------:R-:W-:Y:S01]  /*66f0*/  IMAD.MOV.U32 R18, RZ, RZ, R99 ;  /* 0x000000ffff127224 */ /* 0x000fe200078e0063 */
[----:B--2---:R-:W-:Y:S01]  /*6700*/  F2FP.PACK_AB R98, R8, R9 ;  /* 0x000000090862723e */ /* 0x004fe200000000ff */
[----:B------:R4:W5:Y:S04]  /*6710*/  LDL.LU R162, [R1+0x58] ;  /* 0x0000580001a27983 */ /* 0x0009680000300800 */
[----:B------:R4:W5:Y:S01]  /*6720*/  LDL.LU R161, [R1+0x54] ;  /* 0x0000540001a17983 */ /* 0x0009620000300800 */
[----:B-1----:R-:W-:-:S03]  /*6730*/  FFMA.FTZ R0, R182, c[0x0][0x2d0], -R2 ;  /* 0x0000b400b6007a23 */ /* 0x002fc60000010802 */
[----:B------:R4:W5:Y:S01]  /*6740*/  LDL.LU R160, [R1+0x50] ;  /* 0x0000500001a07983 */ /* 0x0009620000300800 */
[----:B------:R-:W-:Y:S01]  /*6750*/  IMAD.MOV.U32 R182, RZ, RZ, R148 ;  /* 0x000000ffffb67224 */ /* 0x000fe200078e0094 */
[----:B------:R1:W2:Y:S01]  /*6760*/  MUFU.EX2 R6, R0 ;  /* 0x0000000000067308 */ /* 0x0002a20000000800 */
[----:B------:R-:W-:Y:S01]  /*6770*/  IMAD.MOV.U32 R148, RZ, RZ, R111 ;  /* 0x000000ffff947224 */ /* 0x000fe200078e006f */
[----:B------:R4:W5:Y:S04]  /*6780*/  LDL.LU R159, [R1+0x4c] ;  /* 0x00004c00019f7983 */ /* 0x0009680000300800 */
[----:B------:R4:W5:Y:S04]  /*6790*/  LDL.LU R158, [R1+0x48] ;  /* 0x00004800019e7983 */ /* 0x0009680000300800 */
[----:B------:R4:W5:Y:S04]  /*67a0*/  LDL.LU R157, [R1+0x44] ;  /* 0x00004400019d7983 */ /* 0x0009680000300800 */
[----:B------:R4:W5:Y:S01]  /*67b0*/  LDL.LU R156, [R1+0x40] ;  /* 0x00004000019c7983 */ /* 0x0009620000300800 */
[----:B-1----:R-:W-:-:S02]  /*67c0*/  FFMA.FTZ R0, R126, c[0x0][0x2d0], -R2 ;  /* 0x0000b4007e007a23 */ /* 0x002fc40000010802 */
[----:B------:R-:W-:Y:S01]  /*67d0*/  FFMA.FTZ R2, R151, c[0x0][0x2d0], -R2 ;  /* 0x0000b40097027a23 */ /* 0x000fe20000010802 */
[----:B------:R-:W-:Y:S01]  /*67e0*/  MOV R151, R108 ;  /* 0x0000006c00977202 */ /* 0x000fe20000000f00 */
[----:B------:R-:W1:Y:S04]  /*67f0*/  LDSM.16.MT88.4 R124, [R229+0x2900] ;  /* 0x00290000e57c783b */ /* 0x000e680000004200 */
[----:B------:R-:W1:Y:S01]  /*6800*/  LDSM.16.MT88.4 R108, [R225+0x2900] ;  /* 0x00290000e16c783b */ /* 0x000e620000004200 */
[----:B------:R3:W-:Y:S08]  /*6810*/  MUFU.EX2 R5, R0 ;  /* 0x0000000000057308 */ /* 0x0007f00000000800 */
[----:B------:R-:W4:Y:S01]  /*6820*/  MUFU.EX2 R4, R2 ;  /* 0x0000000200047308 */ /* 0x000f220000000800 */
[----:B--2---:R-:W-:Y:S01]  /*6830*/  F2FP.PACK_AB R97, R6, R7 ;  /* 0x000000070661723e */ /* 0x004fe200000000ff */
[----:B---3--:R-:W-:-:S04]  /*6840*/  FADD.FTZ R0, R74, R73 ;  /* 0x000000494a007221 */ /* 0x008fc80000010000 */
[----:B------:R-:W-:Y:S02]  /*6850*/  FADD.FTZ R0, R75, R0 ;  /* 0x000000004b007221 */ /* 0x000fe40000010000 */
[----:B------:R-:W-:Y:S01]  /*6860*/  LDSM.16.MT88.4 R72, [R225+0x8900] ;  /* 0x00890000e148783b */ /* 0x000fe20000004200 */
[----:B----4-:R-:W-:Y:S01]  /*6870*/  F2FP.PACK_AB R99, R4, R5 ;  /* 0x000000050463723e */ /* 0x010fe200000000ff */
[----:B------:R-:W-:Y:S02]  /*6880*/  FADD.FTZ R2, R15, R14 ;  /* 0x0000000e0f027221 */ /* 0x000fe40000010000 */
[----:B------:R-:W-:Y:S02]  /*6890*/  FADD.FTZ R12, R56, R0 ;  /* 0x00000000380c7221 */ /* 0x000fe40000010000 */
[----:B------:R-:W-:Y:S02]  /*68a0*/  FADD.FTZ R2, R13, R2 ;  /* 0x000000020d027221 */ /* 0x000fe40000010000 */
[----:B------:R-:W-:Y:S01]  /*68b0*/  IMAD.MOV.U32 R0, RZ, RZ, R58 ;  /* 0x000000ffff007224 */ /* 0x000fe200078e003a */
[----:B------:R-:W-:Y:S03]  /*68c0*/  HMMA.16816.F32 R112, R96, R116, R112 ;  /* 0x000000746070723c */ /* 0x000fe60000001870 */
[----:B------:R-:W-:-:S05]  /*68d0*/  FADD.FTZ R0, R0, R2 ;  /* 0x0000000200007221 */ /* 0x000fca0000010000 */
[C---:B------:R-:W-:Y:S07]  /*68e0*/  HMMA.16816.F32 R116, R96.reuse, R118, R88 ;  /* 0x000000766074723c */ /* 0x040fee0000001858 */
[----:B------:R-:W-:Y:S01]  /*68f0*/  MOV R90, R141 ;  /* 0x0000008d005a7202 */ /* 0x000fe20000000f00 */
[----:B------:R-:W-:Y:S01]  /*6900*/  IMAD.MOV.U32 R91, RZ, RZ, R142 ;  /* 0x000000ffff5b7224 */ /* 0x000fe200078e008e */
[----:B-1----:R-:W-:Y:S03]  /*6910*/  HMMA.16816.F32 R120, R96, R124, R120 ;  /* 0x0000007c6078723c */ /* 0x002fe60000001878 */
[----:B------:R-:W-:-:S02]  /*6920*/  FADD.FTZ R2, R90, R12 ;  /* 0x0000000c5a027221 */ /* 0x000fc40000010000 */
[----:B------:R-:W-:-:S03]  /*6930*/  FADD.FTZ R0, R91, R0 ;  /* 0x000000005b007221 */ /* 0x000fc60000010000 */
[C---:B------:R-:W-:Y:S01]  /*6940*/  HMMA.16816.F32 R104, R96.reuse, R108, R104 ;  /* 0x0000006c6068723c */ /* 0x040fe20000001868 */
[----:B------:R-:W-:Y:S01]  /*6950*/  IMAD.MOV.U32 R13, RZ, RZ, R150 ;  /* 0x000000ffff0d7224 */ /* 0x000fe200078e0096 */
[----:B------:R-:W-:Y:S01]  /*6960*/  MOV R15, R151 ;  /* 0x00000097000f7202 */ /* 0x000fe20000000f00 */
[----:B------:R-:W-:Y:S01]  /*6970*/  IMAD.MOV.U32 R14, RZ, RZ, R140 ;  /* 0x000000ffff0e7224 */ /* 0x000fe200078e008c */
[----:B------:R-:W-:Y:S04]  /*6980*/  LDSM.16.MT88.4 R88, [R229+0x8900] ;  /* 0x00890000e558783b */ /* 0x000fe80000004200 */
[C---:B------:R-:W-:Y:S07]  /*6990*/  HMMA.16816.F32 R124, R96.reuse, R126, R92 ;  /* 0x0000007e607c723c */ /* 0x040fee000000185c */
[----:B------:R-:W-:Y:S01]  /*69a0*/  MOV R95, R143 ;  /* 0x0000008f005f7202 */ /* 0x000fe20000000f00 */
[----:B------:R-:W-:Y:S01]  /*69b0*/  HMMA.16816.F32 R108, R96, R110, R84 ;  /* 0x0000006e606c723c */ /* 0x000fe20000001854 */
[----:B------:R-:W-:Y:S06]  /*69c0*/  LDSM.16.MT88.4 R140, [R225+0x5900] ;  /* 0x00590000e18c783b */ /* 0x000fec0000004200 */
[----:B------:R-:W-:Y:S01]  /*69d0*/  MOV R84, R149 ;  /* 0x0000009500547202 */ /* 0x000fe20000000f00 */
[----:B------:R-:W-:-:S04]  /*69e0*/  FADD.FTZ R2, R95, R2 ;  /* 0x000000025f027221 */ /* 0x000fc80000010000 */
[----:B------:R-:W-:Y:S02]  /*69f0*/  FADD.FTZ R0, R84, R0 ;  /* 0x0000000054007221 */ /* 0x000fe40000010000 */
[----:B------:R-:W-:Y:S02]  /*6a00*/  FADD.FTZ R2, R13, R2 ;  /* 0x000000020d027221 */ /* 0x000fe40000010000 */
[----:B------:R-:W-:Y:S02]  /*6a10*/  IMAD.MOV.U32 R85, RZ, RZ, R148 ;  /* 0x000000ffff557224 */ /* 0x000fe400078e0094 */
[----:B------:R-:W-:Y:S01]  /*6a20*/  FADD.FTZ R0, R15, R0 ;  /* 0x000000000f007221 */ /* 0x000fe20000010000 */
[----:B------:R-:W-:Y:S01]  /*6a30*/  MOV R86, R59 ;  /* 0x0000003b00567202 */ /* 0x000fe20000000f00 */
[----:B------:R-:W-:Y:S01]  /*6a40*/  FADD.FTZ R2, R14, R2 ;  /* 0x000000020e027221 */ /* 0x000fe20000010000 */
[----:B------:R-:W-:Y:S01]  /*6a50*/  MOV R87, R57 ;  /* 0x0000003900577202 */ /* 0x000fe20000000f00 */
[----:B------:R-:W-:Y:S01]  /*6a60*/  FADD.FTZ R0, R85, R0 ;  /* 0x0000000055007221 */ /* 0x000fe20000010000 */
[----:B------:R-:W1:Y:S01]  /*6a70*/  LDSM.16.MT88.4 R12, [R228+0x8900] ;  /* 0x00890000e40c783b */ /* 0x000e620000004200 */
[----:B------:R-:W-:-:S02]  /*6a80*/  FADD.FTZ R2, R86, R2 ;  /* 0x0000000256027221 */ /* 0x000fc40000010000 */
[----:B------:R-:W-:Y:S01]  /*6a90*/  FADD.FTZ R0, R87, R0 ;  /* 0x0000000057007221 */ /* 0x000fe20000010000 */
[----:B------:R-:W2:Y:S01]  /*6aa0*/  LDSM.16.MT88.4 R56, [R229+0x5900] ;  /* 0x00590000e538783b */ /* 0x000ea20000004200 */
[----:B------:R-:W-:Y:S02]  /*6ab0*/  FADD.FTZ R2, R18, R2 ;  /* 0x0000000212027221 */ /* 0x000fe40000010000 */
[----:B------:R-:W-:Y:S01]  /*6ac0*/  FADD.FTZ R0, R19, R0 ;  /* 0x0000000013007221 */ /* 0x000fe20000010000 */
[----:B------:R-:W3:Y:S01]  /*6ad0*/  LDSM.16.MT88.4 R148, [R226+0x5900] ;  /* 0x00590000e294783b */ /* 0x000ee20000004200 */
        /* <DEDUP_REMOVED lines=15> */
[----:B------:R-:W-:Y:S01]  /*6bd0*/  FADD.FTZ R0, R103, R0 ;  /* 0x0000000067007221 */ /* 0x000fe20000010000 */
[C---:B-1----:R-:W-:Y:S07]  /*6be0*/  HMMA.16816.F32 R92, R96.reuse, R12, R36 ;  /* 0x0000000c605c723c */ /* 0x042fee0000001824 */
[----:B------:R-:W-:Y:S01]  /*6bf0*/  FADD.FTZ R12, R154, R2 ;  /* 0x000000029a0c7221 */ /* 0x000fe20000010000 */
[----:B------:R-:W-:Y:S01]  /*6c00*/  HMMA.16816.F32 R136, R96, R140, R136 ;  /* 0x0000008c6088723c */ /* 0x000fe20000001888 */
[----:B------:R-:W-:-:S02]  /*6c10*/  FADD.FTZ R2, R152, R0 ;  /* 0x0000000098027221 */ /* 0x000fc40000010000 */
[----:B------:R-:W-:-:S05]  /*6c20*/  FADD.FTZ R0, R164, R12 ;  /* 0x0000000ca4007221 */ /* 0x000fca0000010000 */
[----:B------:R-:W-:Y:S01]  /*6c30*/  HMMA.16816.F32 R140, R96, R142, R80 ;  /* 0x0000008e608c723c */ /* 0x000fe20000001850 */
[----:B------:R-:W1:Y:S01]  /*6c40*/  LDSM.16.MT88.4 R80, [R226+0x8900] ;  /* 0x00890000e250783b */ /* 0x000e620000004200 */
        /* <DEDUP_REMOVED lines=8> */
[----:B------:R-:W-:-:S05]  /*6cd0*/  FADD.FTZ R0, R4, R5 ;  /* 0x0000000504007221 */ /* 0x000fca0000010000 */
[----:B------:R4:W-:Y:S04]  /*6ce0*/  STL [R1+0x4], R0 ;  /* 0x0000040001007387 */ /* 0x0009e80000100800 */
[----:B------:R4:W-:Y:S01]  /*6cf0*/  STL [R1], R2 ;  /* 0x0000000201007387 */ /* 0x0009e20000100800 */
[C---:B--2---:R-:W-:Y:S08]  /*6d00*/  HMMA.16816.F32 R52, R96.reuse, R56, R76 ;  /* 0x000000386034723c */ /* 0x044ff0000000184c */
[C---:B------:R-:W-:Y:S08]  /*6d10*/  HMMA.16816.F32 R56, R96.reuse, R58, R68 ;  /* 0x0000003a6038723c */ /* 0x040ff00000001844 */
[C---:B------:R-:W-:Y:S08]  /*6d20*/  HMMA.16816.F32 R128, R96.reuse, R132, R128 ;  /* 0x000000846080723c */ /* 0x040ff00000001880 */
[C---:B---3--:R-:W-:Y:S08]  /*6d30*/  HMMA.16816.F32 R144, R96.reuse, R148, R144 ;  /* 0x000000946090723c */ /* 0x048ff00000001890 */
[C---:B------:R-:W-:Y:S08]  /*6d40*/  HMMA.16816.F32 R60, R96.reuse, R64, R60 ;  /* 0x00000040603c723c */ /* 0x040ff0000000183c */
[C---:B------:R-:W-:Y:S08]  /*6d50*/  HMMA.16816.F32 R68, R96.reuse, R72, R40 ;  /* 0x000000486044723c */ /* 0x040ff00000001828 */
        /* <DEDUP_REMOVED lines=10> */
[----:B----4-:R-:W2:Y:S01]  /*6e00*/  LDL.LU R183, [R1+0x30] ;  /* 0x0000300001b77983 */ /* 0x010ea20000300800 */
[----:B------:R-:W-:-:S02]  /*6e10*/  IMAD.MOV.U32 R102, RZ, RZ, R3 ;  /* 0x000000ffff667224 */ /* 0x000fc400078e0003 */
[----:B------:R-:W-:Y:S01]  /*6e20*/  IMAD.MOV.U32 R101, RZ, RZ, R100 ;  /* 0x000000ffff657224 */ /* 0x000fe200078e0064 */
[----:B------:R-:W3:Y:S01]  /*6e30*/  LDL.LU.64 R180, [R1+0x28] ;  /* 0x0000280001b47983 */ /* 0x000ee20000300a00 */
[----:B--2---:R-:W-:-:S03]  /*6e40*/  IADD3 R250, R183, -0x2, RZ ;  /* 0xfffffffeb7fa7810 */ /* 0x004fc60007ffe0ff */
[----:B------:R-:W2:Y:S01]  /*6e50*/  LDL.LU.64 R182, [R1+0x38] ;  /* 0x0000380001b67983 */ /* 0x000ea20000300a00 */
[----:B---3--:R-:W-:Y:S02]  /*6e60*/  MOV R3, R181 ;  /* 0x000000b500037202 */ /* 0x008fe40000000f00 */
[----:B--2---:R-:W-:-:S05]  /*6e70*/  MOV R2, R182 ;  /* 0x000000b600027202 */ /* 0x004fca0000000f00 */
[----:B------:R1:W-:Y:S02]  /*6e80*/  STL.64 [R1+0x8], R2 ;  /* 0x0000080201007387 */ /* 0x0003e40000100a00 */
.L_x_25:
[----:B------:R-:W2:Y:S01]  /*6e90*/  LDL.64 R20, [R1+0x8] ;  /* 0x0000080001147983 */ /* 0x000ea20000100a00 */
[----:B------:R-:W-:Y:S04]  /*6ea0*/  DEPBAR.LE SB0, 0x0 ;  /* 0x000080000000791a */ /* 0x000fe80000000000 */
[----:B----4-:R-:W-:Y:S01]  /*6eb0*/  SHF.R.S32.HI R0, RZ, 0x1f, R250 ;  /* 0x0000001fff007819 */ /* 0x010fe200000114fa */
[----:B------:R-:W-:Y:S01]  /*6ec0*/  BAR.SYNC.DEFER_BLOCKING 0x0 ;  /* 0x0000000000007b1d */ /* 0x000fe20000010000 */
[----:B-1----:R-:W-:Y:S01]  /*6ed0*/  IMAD.WIDE.U32 R2, R250, c[0x0][0x208], RZ ;  /* 0x00008200fa027a25 */ /* 0x002fe200078e00ff */
[----:B------:R-:W-:Y:S02]  /*6ee0*/  MOV R44, c[0x0][0x208] ;  /* 0x00008200002c7a02 */ /* 0x000fe40000000f00 */
[----:B------:R-:W-:Y:S01]  /*6ef0*/  MOV R100, 0x6 ;  /* 0x0000000600647802 */ /* 0x000fe20000000f00 */
[----:B------:R-:W-:Y:S01]  /*6f00*/  IMAD R0, R0, c[0x0][0x208], RZ ;  /* 0x0000820000007a24 */ /* 0x000fe200078e02ff */
[----:B------:R-:W-:Y:S02]  /*6f10*/  SHF.L.U32 R44, R44, 0x6, RZ ;  /* 0x000000062c2c7819 */ /* 0x000fe400000006ff */
[----:B------:R-:W-:Y:S01]  /*6f20*/  MOV R37, c[0x0][0x208] ;  /* 0x0000820000257a02 */ /* 0x000fe20000000f00 */
[----:B------:R-:W-:Y:S01]  /*6f30*/  IMAD R0, R250, c[0x0][0x20c], R0 ;  /* 0x00008300fa007a24 */ /* 0x000fe200078e0200 */
[----:B-----5:R-:W-:Y:S02]  /*6f40*/  STL [R1+0x40], R231 ;  /* 0x000040e701007387 */ /* 0x020fe40000100800 */
[----:B------:R-:W-:Y:S02]  /*6f50*/  SHF.L.U64.HI R37, R37, R100, c[0x0][0x20c] ;  /* 0x0000830025257619 */ /* 0x000fe40000010264 */
[----:B------:R-:W-:Y:S01]  /*6f60*/  IADD3 R0, R3, R0, RZ ;  /* 0x0000000003007210 */ /* 0x000fe20007ffe0ff */
[----:B------:R-:W-:Y:S04]  /*6f70*/  STL [R1+0x44], R248 ;  /* 0x000044f801007387 */ /* 0x000fe80000100800 */
        /* <DEDUP_REMOVED lines=19> */
[----:B------:R-:W-:Y:S04]  /*70b0*/  STL [R1+0x50], R245 ;  /* 0x000050f501007387 */ /* 0x000fe80000100800 */
        /* <DEDUP_REMOVED lines=24> */
[----:B--2---:R-:W-:Y:S04]  /*7240*/  IADD3 R2, P2, R2, R44, RZ ;  /* 0x0000002c02027210 */ /* 0x004fe80007f5e0ff */
[----:B------:R-:W-:Y:S02]  /*7250*/  IADD3.X R3, R3, R37, RZ, P2, !PT ;  /* 0x0000002503037210 */ /* 0x000fe400017fe4ff */
[----:B------:R-:W-:Y:S03]  /*7260*/  IADD3 R44, P0, R44, R2, RZ ;  /* 0x000000022c2c7210 */ /* 0x000fe60007f1e0ff */
[----:B------:R2:W-:Y:S01]  /*7270*/  LDGSTS.E.BYPASS.LTC128B.128 [R249+0x1100], [R2.64], !P6 ;  /* 0x0110000002f97fae */ /* 0x0005e2000f101d44 */
[----:B------:R-:W-:Y:S02]  /*7280*/  IADD3.X R45, R37, R3, RZ, P0, !PT ;  /* 0x00000003252d7210 */ /* 0x000fe400007fe4ff */
[C---:B----4-:R-:W-:Y:S01]  /*7290*/  HMMA.16816.F32 R36, R156.reuse, R40, RZ ;  /* 0x000000289c24723c */ /* 0x050fe200000018ff */
[C---:B------:R-:W-:Y:S02]  /*72a0*/  ISETP.GT.AND P0, PT, R250.reuse, RZ, PT ;  /* 0x000000fffa00720c */ /* 0x040fe40003f04270 */
[----:B------:R-:W-:Y:S02]  /*72b0*/  IADD3 R250, R250, -0x1, RZ ;  /* 0xfffffffffafa7810 */ /* 0x000fe40007ffe0ff */
[----:B------:R2:W-:Y:S03]  /*72c0*/  LDGSTS.E.BYPASS.LTC128B.128 [R249+0x4100], [R2.64+0x80], !P5 ;  /* 0x0410008002f97fae */ /* 0x0005e6000e901d44 */
[C---:B------:R-:W-:Y:S05]  /*72d0*/  HMMA.16816.F32 R40, R156.reuse, R42, RZ ;  /* 0x0000002a9c28723c */ /* 0x040fea00000018ff */
        /* <DEDUP_REMOVED lines=231> */
[----:B------:R-:W-:Y:S05]  /*8150*/  FMUL.FTZ R20, R20, c[0x0][0x320] ;  /* 0x0000c80014147a20 */ /* 0x000fea0000410000 */
[----:B------:R-:W1:Y:S01]  /*8160*/  MUFU.TANH R174, R16 ;  /* 0x0000001000ae7308 */ /* 0x000e620000002400 */
[----:B------:R-:W-:Y:S02]  /*8170*/  FMUL.FTZ R21, R21, c[0x0][0x320] ;  /* 0x0000c80015157a20 */ /* 0x000fe40000410000 */
[----:B------:R-:W-:Y:S01]  /*8180*/  FMUL.FTZ R22, R22, c[0x0][0x320] ;  /* 0x0000c80016167a20 */ /* 0x000fe20000410000 */
[----:B--2---:R-:W-:Y:S01]  /*8190*/  FMNMX.FTZ R2, R176, R2, !PT ;  /* 0x00000002b0027209 */ /* 0x004fe20007810000 */
[----:B------:R-:W-:Y:S02]  /*81a0*/  FMUL.FTZ R23, R23, c[0x0][0x320] ;  /* 0x0000c80017177a20 */ /* 0x000fe40000410000 */
[----:B------:R-:W-:Y:S02]  /*81b0*/  FMUL.FTZ R26, R26, c[0x0][0x320] ;  /* 0x0000c8001a1a7a20 */ /* 0x000fe40000410000 */
[----:B------:R-:W-:Y:S01]  /*81c0*/  FMUL.FTZ R27, R27, c[0x0][0x320] ;  /* 0x0000c8001b1b7a20 */ /* 0x000fe20000410000 */
[----:B------:R-:W2:Y:S01]  /*81d0*/  MUFU.TANH R175, R17 ;  /* 0x0000001100af7308 */ /* 0x000ea20000002400 */
[----:B------:R-:W-:Y:S02]  /*81e0*/  FMUL.FTZ R24, R24, c[0x0][0x320] ;  /* 0x0000c80018187a20 */ /* 0x000fe40000410000 */
[----:B------:R-:W-:Y:S01]  /*81f0*/  FMUL.FTZ R25, R25, c[0x0][0x320] ;  /* 0x0000c80019197a20 */ /* 0x000fe20000410000 */
[----:B---3--:R-:W-:Y:S01]  /*8200*/  FMNMX.FTZ R2, R178, R2, !PT ;  /* 0x00000002b2027209 */ /* 0x008fe20007810000 */
[C---:B-1----:R-:W-:Y:S05]  /*8210*/  HMMA.16816.F32 R28, R220.reuse, R8, R28 ;  /* 0x00000008dc1c723c */ /* 0x042fea000000181c */
[----:B------:R-:W1:Y:S03]  /*8220*/  MUFU.TANH R177, R18 ;  /* 0x0000001200b17308 */ /* 0x000e660000002400 */
[C---:B------:R-:W-:Y:S01]  /*8230*/  HMMA.16816.F32 R32, R220.reuse, R10, R32 ;  /* 0x0000000adc20723c */ /* 0x040fe20000001820 */
[----:B------:R-:W3:Y:S01]  /*8240*/  LDSM.16.M88.4 R8, [R227+0x8800] ;  /* 0x00880000e308783b */ /* 0x000ee20000000200 */
[----:B------:R-:W-:Y:S04]  /*8250*/  DEPBAR.LE SB0, 0x0 ;  /* 0x000080000000791a */ /* 0x000fe80000000000 */
[----:B------:R-:W-:Y:S01]  /*8260*/  FMNMX.FTZ R0, R174, R0, !PT ;  /* 0x00000000ae007209 */ /* 0x000fe20007810000 */
[----:B------:R-:W1:Y:S01]  /*8270*/  MUFU.TANH R183, R20 ;  /* 0x0000001400b77308 */ /* 0x000e620000002400 */
[C---:B------:R-:W-:Y:S01]  /*8280*/  HMMA.16816.F32 R36, R220.reuse, R4, R36 ;  /* 0x00000004dc24723c */ /* 0x040fe20000001824 */
[----:B------:R-:W-:Y:S04]  /*8290*/  BAR.SYNC.DEFER_BLOCKING 0x0 ;  /* 0x0000000000007b1d */ /* 0x000fe80000010000 */
[----:B--2---:R-:W-:Y:S03]  /*82a0*/  FMNMX.FTZ R0, R175, R0, !PT ;  /* 0x00000000af007209 */ /* 0x004fe60007810000 */
[C---:B------:R-:W-:Y:S04]  /*82b0*/  HMMA.16816.F32 R40, R220.reuse, R6, R40 ;  /* 0x00000006dc28723c */ /* 0x040fe80000001828 */
[----:B------:R-:W-:Y:S01]  /*82c0*/  FMUL.FTZ R28, R28, c[0x0][0x320] ;  /* 0x0000c8001c1c7a20 */ /* 0x000fe20000410000 */
[----:B-1----:R-:W-:Y:S01]  /*82d0*/  FMNMX.FTZ R2, R177, R2, !PT ;  /* 0x00000002b1027209 */ /* 0x002fe20007810000 */
[----:B------:R-:W-:Y:S02]  /*82e0*/  FMUL.FTZ R29, R29, c[0x0][0x320] ;  /* 0x0000c8001d1d7a20 */ /* 0x000fe40000410000 */
[----:B------:R-:W-:Y:S04]  /*82f0*/  FMUL.FTZ R30, R30, c[0x0][0x320] ;  /* 0x0000c8001e1e7a20 */ /* 0x000fe80000410000 */
[----:B------:R-:W-:Y:S02]  /*8300*/  FMUL.FTZ R31, R31, c[0x0][0x320] ;  /* 0x0000c8001f1f7a20 */ /* 0x000fe40000410000 */
[----:B------:R-:W-:Y:S01]  /*8310*/  @P0 IMAD.WIDE.U32 R6, R250, c[0x0][0x1e0], RZ ;  /* 0x00007800fa060a25 */ /* 0x000fe200078e00ff */
[----:B------:R-:W-:Y:S03]  /*8320*/  FMNMX.FTZ R0, R183, R0, !PT ;  /* 0x00000000b7007209 */ /* 0x000fe60007810000 */
[----:B------:R-:W-:Y:S01]  /*8330*/  FMUL.FTZ R36, R36, c[0x0][0x320] ;  /* 0x0000c80024247a20 */ /* 0x000fe20000410000 */
[----:B------:R-:W-:Y:S01]  /*8340*/  MUFU.TANH R18, R28 ;  /* 0x0000001c00127308 */ /* 0x000fe20000002400 */
[----:B------:R-:W-:Y:S02]  /*8350*/  FMUL.FTZ R37, R37, c[0x0][0x320] ;  /* 0x0000c80025257a20 */ /* 0x000fe40000410000 */
[----:B------:R-:W-:Y:S02]  /*8360*/  FMUL.FTZ R38, R38, c[0x0][0x320] ;  /* 0x0000c80026267a20 */ /* 0x000fe40000410000 */
[----:B------:R-:W-:Y:S01]  /*8370*/  FMUL.FTZ R39, R39, c[0x0][0x320] ;  /* 0x0000c80027277a20 */ /* 0x000fe20000410000 */
[C---:B---3--:R-:W-:Y:S03]  /*8380*/  HMMA.16816.F32 R44, R220.reuse, R8, R44 ;  /* 0x00000008dc2c723c */ /* 0x048fe6000000182c */
        /* <DEDUP_REMOVED lines=18> */
[----:B------:R-:W-:Y:S01]  /*84b0*/  MUFU.TANH R20, R43 ;  /* 0x0000002b00147308 */ /* 0x000fe20000002400 */
[----:B------:R-:W-:Y:S02]  /*84c0*/  FMUL.FTZ R49, R49, c[0x0][0x320] ;  /* 0x0000c80031317a20 */ /* 0x000fe40000410000 */
[----:B------:R-:W-:Y:S01]  /*84d0*/  FMUL.FTZ R50, R50, c[0x0][0x320] ;  /* 0x0000c80032327a20 */ /* 0x000fe20000410000 */
[----:B-1----:R-:W-:Y:S06]  /*84e0*/  FMNMX.FTZ R0, R182, R0, !PT ;  /* 0x00000000b6007209 */ /* 0x002fec0007810000 */
[----:B------:R-:W1:Y:S01]  /*84f0*/  MUFU.TANH R251, R22 ;  /* 0x0000001600fb7308 */ /* 0x000e620000002400 */
[----:B---3--:R-:W-:Y:S09]  /*8500*/  FMNMX.FTZ R2, R179, R2, !PT ;  /* 0x00000002b3027209 */ /* 0x008ff20007810000 */
[----:B------:R-:W3:Y:S10]  /*8510*/  MUFU.TANH R246, R23 ;  /* 0x0000001700f67308 */ /* 0x000ef40000002400 */
[----:B------:R-:W3:Y:S01]  /*8520*/  MUFU.TANH R181, R24 ;  /* 0x0000001800b57308 */ /* 0x000ee20000002400 */
[----:B-1----:R-:W-:Y:S09]  /*8530*/  FMNMX.FTZ R2, R251, R2, !PT ;  /* 0x00000002fb027209 */ /* 0x002ff20007810000 */
[----:B------:R-:W1:Y:S01]  /*8540*/  MUFU.TANH R180, R25 ;  /* 0x0000001900b47308 */ /* 0x000e620000002400 */
[----:B---3--:R-:W-:Y:S04]  /*8550*/  MOV R43, R246 ;  /* 0x000000f6002b7202 */ /* 0x008fe80000000f00 */
[----:B------:R-:W-:Y:S05]  /*8560*/  FMNMX.FTZ R2, R43, R2, !PT ;  /* 0x000000022b027209 */ /* 0x000fea0007810000 */
[----:B------:R-:W3:Y:S01]  /*8570*/  MUFU.TANH R252, R26 ;  /* 0x0000001a00fc7308 */ /* 0x000ee20000002400 */
[----:B------:R-:W-:Y:S09]  /*8580*/  FMNMX.FTZ R0, R181, R0, !PT ;  /* 0x00000000b5007209 */ /* 0x000ff20007810000 */
[----:B------:R-:W3:Y:S01]  /*8590*/  MUFU.TANH R245, R27 ;  /* 0x0000001b00f57308 */ /* 0x000ee20000002400 */
[----:B-1----:R-:W-:Y:S04]  /*85a0*/  FMNMX.FTZ R0, R180, R0, !PT ;  /* 0x00000000b4007209 */ /* 0x002fe80007810000 */
[----:B------:R-:W-:Y:S05]  /*85b0*/  FMNMX.FTZ R0, R18, R0, !PT ;  /* 0x0000000012007209 */ /* 0x000fea0007810000 */
[----:B------:R1:W-:Y:S01]  /*85c0*/  MUFU.TANH R247, R41 ;  /* 0x0000002900f77308 */ /* 0x0003e20000002400 */
[----:B------:R-:W-:Y:S02]  /*85d0*/  FMNMX.FTZ R0, R155, R0, !PT ;  /* 0x000000009b007209 */ /* 0x000fe40007810000 */
[----:B---3--:R-:W-:Y:S07]  /*85e0*/  FMNMX.FTZ R2, R252, R2, !PT ;  /* 0x00000002fc027209 */ /* 0x008fee0007810000 */
        /* <DEDUP_REMOVED lines=8> */
[----:B------:R-:W-:Y:S10]  /*8670*/  MUFU.TANH R159, R49 ;  /* 0x00000031009f7308 */ /* 0x000ff40000002400 */
[----:B------:R-:W3:Y:S01]  /*8680*/  MUFU.TANH R154, R32 ;  /* 0x00000020009a7308 */ /* 0x000ee20000002400 */
[----:B-1----:R-:W-:Y:S04]  /*8690*/  MOV R42, R231 ;  /* 0x000000e7002a7202 */ /* 0x002fe80000000f00 */
[----:B------:R-:W-:Y:S05]  /*86a0*/  FMNMX.FTZ R2, R42, R2, !PT ;  /* 0x000000022a027209 */ /* 0x000fea0007810000 */
[----:B------:R-:W1:Y:S10]  /*86b0*/  MUFU.TANH R100, R33 ;  /* 0x0000002100647308 */ /* 0x000e740000002400 */
[----:B------:R-:W1:Y:S01]  /*86c0*/  MUFU.TANH R244, R34 ;  /* 0x0000002200f47308 */ /* 0x000e620000002400 */
[----:B---3--:R-:W-:Y:S09]  /*86d0*/  FMNMX.FTZ R0, R154, R0, !PT ;  /* 0x000000009a007209 */ /* 0x008ff20007810000 */
[----:B------:R3:W-:Y:S01]  /*86e0*/  MUFU.TANH R19, R40 ;  /* 0x0000002800137308 */ /* 0x0007e20000002400 */
[----:B-1----:R-:W-:Y:S04]  /*86f0*/  MOV R49, R100 ;  /* 0x0000006400317202 */ /* 0x002fe80000000f00 */
[----:B------:R-:W-:Y:S05]  /*8700*/  FMNMX.FTZ R0, R49, R0, !PT ;  /* 0x0000000031007209 */ /* 0x000fea0007810000 */
[----:B------:R-:W1:Y:S10]  /*8710*/  MUFU.TANH R17, R36 ;  /* 0x0000002400117308 */ /* 0x000e740000002400 */
[----:B------:R-:W-:Y:S01]  /*8720*/  MUFU.TANH R16, R37 ;  /* 0x0000002500107308 */ /* 0x000fe20000002400 */
[----:B---3--:R-:W-:Y:S04]  /*8730*/  MOV R40, R244 ;  /* 0x000000f400287202 */ /* 0x008fe80000000f00 */
[----:B------:R-:W-:Y:S05]  /*8740*/  FMNMX.FTZ R2, R40, R2, !PT ;  /* 0x0000000228027209 */ /* 0x000fea0007810000 */
[----:B------:R-:W3:Y:S01]  /*8750*/  MUFU.TANH R24, R35 ;  /* 0x0000002300187308 */ /* 0x000ee20000002400 */
[----:B-1----:R-:W-:Y:S02]  /*8760*/  FMNMX.FTZ R0, R17, R0, !PT ;  /* 0x0000000011007209 */ /* 0x002fe40007810000 */
[----:B----4-:R-:W-:Y:S02]  /*8770*/  @P0 MOV R5, R13 ;  /* 0x0000000d00050202 */ /* 0x010fe40000000f00 */
[----:B------:R-:W-:Y:S05]  /*8780*/  MOV R12, c[0x0][0x1e0] ;  /* 0x00007800000c7a02 */ /* 0x000fea0000000f00 */
[----:B------:R-:W-:Y:S01]  /*8790*/  MUFU.TANH R27, R44 ;  /* 0x0000002c001b7308 */ /* 0x000fe20000002400 */
[----:B------:R-:W-:Y:S09]  /*87a0*/  MOV R13, c[0x0][0x1e4] ;  /* 0x00007900000d7a02 */ /* 0x000ff20000000f00 */
[----:B------:R-:W-:Y:S01]  /*87b0*/  MUFU.TANH R26, R45 ;  /* 0x0000002d001a7308 */ /* 0x000fe20000002400 */
[----:B---3--:R-:W-:Y:S02]  /*87c0*/  FMNMX.FTZ R3, R24, R2, !PT ;  /* 0x0000000218037209 */ /* 0x008fe40007810000 */
[----:B------:R-:W-:Y:S01]  /*87d0*/  FMNMX.FTZ R2, R16, R0, !PT ;  /* 0x0000000010027209 */ /* 0x000fe20007810000 */
[----:B------:R-:W-:Y:S01]  /*87e0*/  FMUL.FTZ R0, R51, c[0x0][0x320] ;  /* 0x0000c80033007a20 */ /* 0x000fe20000410000 */
[----:B------:R-:W-:Y:S05]  /*87f0*/  MOV R51, R155 ;  /* 0x0000009b00337202 */ /* 0x000fea0000000f00 */
[----:B------:R-:W1:Y:S01]  /*8800*/  MUFU.TANH R23, R38 ;  /* 0x0000002600177308 */ /* 0x000e620000002400 */
[----:B------:R-:W-:Y:S09]  /*8810*/  FMNMX.FTZ R2, R19, R2, !PT ;  /* 0x0000000213027209 */ /* 0x000ff20007810000 */
[----:B------:R3:W-:Y:S10]  /*8820*/  MUFU.TANH R152, R0 ;  /* 0x0000000000987308 */ /* 0x0007f40000002400 */
[----:B------:R-:W4:Y:S01]  /*8830*/  MUFU.TANH R22, R39 ;  /* 0x0000002700167308 */ /* 0x000f220000002400 */
[----:B-1----:R-:W-:Y:S09]  /*8840*/  FMNMX.FTZ R3, R23, R3, !PT ;  /* 0x0000000317037209 */ /* 0x002ff20007810000 */
[----:B------:R-:W1:Y:S01]  /*8850*/  MUFU.TANH R244, R46 ;  /* 0x0000002e00f47308 */ /* 0x000e620000002400 */
[----:B---3--:R-:W-:Y:S04]  /*8860*/  FMNMX.FTZ R0, R247, R2, !PT ;  /* 0x00000002f7007209 */ /* 0x008fe80007810000 */
[----:B------:R-:W-:Y:S05]  /*8870*/  FMNMX.FTZ R0, R27, R0, !PT ;  /* 0x000000001b007209 */ /* 0x000fea0007810000 */
[----:B------:R-:W3:Y:S01]  /*8880*/  MUFU.TANH R245, R47 ;  /* 0x0000002f00f57308 */ /* 0x000ee20000002400 */
[----:B------:R-:W-:Y:S02]  /*8890*/  FMNMX.FTZ R0, R26, R0, !PT ;  /* 0x000000001a007209 */ /* 0x000fe40007810000 */
[----:B----4-:R-:W-:Y:S02]  /*88a0*/  FMNMX.FTZ R3, R22, R3, !PT ;  /* 0x0000000316037209 */ /* 0x010fe40007810000 */
[----:B------:R-:W-:Y:S02]  /*88b0*/  FMNMX.FTZ R100, R25, R0, !PT ;  /* 0x0000000019647209 */ /* 0x000fe40007810000 */
[----:B------:R-:W-:Y:S02]  /*88c0*/  FMNMX.FTZ R2, R21, R3, !PT ;  /* 0x0000000315027209 */ /* 0x000fe40007810000 */
[----:B------:R-:W-:Y:S01]  /*88d0*/  FMNMX.FTZ R100, R159, R100, !PT ;  /* 0x000000649f647209 */ /* 0x000fe20007810000 */
[----:B------:R-:W4:Y:S01]  /*88e0*/  MUFU.TANH R103, R50 ;  /* 0x0000003200677308 */ /* 0x000f220000002400 */
[----:B------:R-:W-:Y:S03]  /*88f0*/  FMNMX.FTZ R2, R20, R2, !PT ;  /* 0x0000000214027209 */ /* 0x000fe60007810000 */
[----:B------:R-:W2:Y:S01]  /*8900*/  SHFL.BFLY PT, R3, R100, 0x2, 0x1f ;  /* 0x0c401f0064037f89 */ /* 0x000ea200000e0000 */
[----:B-1----:R-:W-:Y:S04]  /*8910*/  FMNMX.FTZ R2, R244, R2, !PT ;  /* 0x00000002f4027209 */ /* 0x002fe80007810000 */
[----:B---3--:R-:W-:Y:S04]  /*8920*/  FMNMX.FTZ R0, R245, R2, !PT ;  /* 0x00000002f5007209 */ /* 0x008fe80007810000 */
        /* <DEDUP_REMOVED lines=44> */
[----:B----4-:R-:W-:Y:S02]  /*8bf0*/  FMUL.FTZ R32, R2, R132 ;  /* 0x0000008402207220 */ /* 0x010fe40000410000 */
        /* <DEDUP_REMOVED lines=26> */
[C---:B------:R-:W-:Y:S02]  /*8da0*/  FMUL.FTZ R35, R0.reuse, R135 ;  /* 0x0000008700237220 */ /* 0x040fe40000410000 */
[C---:B------:R-:W-:Y:S01]  /*8db0*/  FMUL.FTZ R50, R0.reuse, R150 ;  /* 0x0000009600327220 */ /* 0x040fe20000410000 */
[----:B------:R2:W4:Y:S01]  /*8dc0*/  MUFU.EX2 R154, R9 ;  /* 0x00000009009a7308 */ /* 0x0005220000000800 */
[----:B------:R-:W-:Y:S02]  /*8dd0*/  FMUL.FTZ R51, R0, R151 ;  /* 0x0000009700337220 */ /* 0x000fe40000410000 */
[----:B------:R-:W-:Y:S01]  /*8de0*/  FMUL.FTZ R40, R2, R140 ;  /* 0x0000008c02287220 */ /* 0x000fe20000410000 */
[----:B------:R-:W-:Y:S01]  /*8df0*/  MOV R140, R41 ;  /* 0x00000029008c7202 */ /* 0x000fe20000000f00 */
[----:B-1----:R-:W-:Y:S02]  /*8e00*/  FMUL.FTZ R10, R0, R110 ;  /* 0x0000006e000a7220 */ /* 0x002fe40000410000 */
[----:B------:R-:W-:Y:S02]  /*8e10*/  FMUL.FTZ R41, R2, R141 ;  /* 0x0000008d02297220 */ /* 0x000fe40000410000 */
        /* <DEDUP_REMOVED lines=57> */
[----:B------:R-:W-:Y:S02]  /*91b0*/  FMUL.FTZ R93, R2, R93 ;  /* 0x0000005d025d7220 */ /* 0x000fe40000410000 */
[C---:B------:R-:W-:Y:S02]  /*91c0*/  FMUL.FTZ R94, R0.reuse, R94 ;  /* 0x0000005e005e7220 */ /* 0x040fe40000410000 */
[----:B------:R-:W-:Y:S01]  /*91d0*/  FMUL.FTZ R95, R0, R95 ;  /* 0x0000005f005f7220 */ /* 0x000fe20000410000 */
[----:B------:R-:W-:Y:S01]  /*91e0*/  LDSM.16.MT88.4 R28, [R229+0x100] ;  /* 0x00010000e51c783b */ /* 0x000fe20000004200 */
[C---:B------:R-:W-:Y:S02]  /*91f0*/  FMUL.FTZ R96, R2.reuse, R96 ;  /* 0x0000006002607220 */ /* 0x040fe40000410000 */
[----:B------:R-:W-:Y:S02]  /*9200*/  FMUL.FTZ R97, R2, R97 ;  /* 0x0000006102617220 */ /* 0x000fe40000410000 */
[C---:B------:R-:W-:Y:S02]  /*9210*/  FMUL.FTZ R98, R0.reuse, R98 ;  /* 0x0000006200627220 */ /* 0x040fe40000410000 */
[C---:B------:R-:W-:Y:S01]  /*9220*/  FMUL.FTZ R99, R0.reuse, R99 ;  /* 0x0000006300637220 */ /* 0x040fe20000410000 */
[----:B------:R-:W-:Y:S01]  /*9230*/  LDSM.16.MT88.4 R36, [R228+0x100] ;  /* 0x00010000e424783b */ /* 0x000fe20000004200 */
[C---:B-1----:R-:W-:Y:S01]  /*9240*/  FMUL.FTZ R6, R0.reuse, R106 ;  /* 0x0000006a00067220 */ /* 0x042fe20000410000 */
[----:B------:R-:W-:Y:S01]  /*9250*/  F2FP.PACK_AB R106, R231, R248 ;  /* 0x000000f8e76a723e */ /* 0x000fe200000000ff */
[----:B------:R-:W-:Y:S02]  /*9260*/  FMUL.FTZ R7, R0, R107 ;  /* 0x0000006b00077220 */ /* 0x000fe40000410000 */
[----:B--2---:R-:W-:Y:S01]  /*9270*/  FFMA.FTZ R4, R169, c[0x0][0x2d0], -R101 ;  /* 0x0000b400a9047a23 */ /* 0x004fe20000010865 */
[----:B------:R-:W-:Y:S02]  /*9280*/  MOV R169, R23 ;  /* 0x0000001700a97202 */ /* 0x000fe40000000f00 */
[----:B------:R-:W-:Y:S01]  /*9290*/  LDSM.16.MT88.4 R44, [R225+0x3100] ;  /* 0x00310000e12c783b */ /* 0x000fe20000004200 */
[----:B------:R1:W2:Y:S07]  /*92a0*/  MUFU.EX2 R165, R4 ;  /* 0x0000000400a57308 */ /* 0x0002ae0000000800 */
[----:B------:R-:W4:Y:S08]  /*92b0*/  LDSM.16.MT88.4 R20, [R226+0x100] ;  /* 0x00010000e214783b */ /* 0x000f300000004200 */
[----:B------:R-:W4:Y:S08]  /*92c0*/  LDSM.16.MT88.4 R108, [R226+0x3100] ;  /* 0x00310000e26c783b */ /* 0x000f300000004200 */
[----:B------:R-:W0:Y:S01]  /*92d0*/  LDGDEPBAR ;  /* 0x00000000000079af */ /* 0x000e220000000000 */
[----:B-1----:R-:W-:Y:S01]  /*92e0*/  FMUL.FTZ R4, R2, R104 ;  /* 0x0000006802047220 */ /* 0x002fe20000410000 */
[----:B------:R-:W-:Y:S02]  /*92f0*/  F2FP.PACK_AB R104, R246, R164 ;  /* 0x000000a4f668723e */ /* 0x000fe400000000ff */
[----:B--2---:R-:W-:Y:S07]  /*9300*/  F2FP.PACK_AB R107, R165, R155 ;  /* 0x0000009ba56b723e */ /* 0x004fee00000000ff */
[C---:B---3--:R-:W-:Y:S07]  /*9310*/  HMMA.16816.F32 R4, R104.reuse, R12, R4 ;  /* 0x0000000c6804723c */ /* 0x048fee0000001804 */
        /* <DEDUP_REMOVED lines=8> */
[C---:B------:R-:W-:Y:S01]  /*93a0*/  FMUL.FTZ R15, R0.reuse, R115 ;  /* 0x00000073000f7220 */ /* 0x040fe20000410000 */
[----:B------:R-:W-:Y:S01]  /*93b0*/  MOV R115, R16 ;  /* 0x0000001000737202 */ /* 0x000fe20000000f00 */
[----:B------:R-:W-:Y:S01]  /*93c0*/  FMUL.FTZ R19, R0, R119 ;  /* 0x0000007700137220 */ /* 0x000fe20000410000 */
[----:B------:R-:W-:Y:S01]  /*93d0*/  MOV R125, R113 ;  /* 0x00000071007d7202 */ /* 0x000fe20000000f00 */
[C---:B------:R-:W-:Y:S01]  /*93e0*/  FMUL.FTZ R16, R2.reuse, R116 ;  /* 0x0000007402107220 */ /* 0x040fe20000410000 */
[----:B------:R-:W-:Y:S01]  /*93f0*/  MOV R116, R17 ;  /* 0x0000001100747202 */ /* 0x000fe20000000f00 */
[----:B------:R-:W-:Y:S01]  /*9400*/  FMUL.FTZ R17, R2, R117 ;  /* 0x0000007502117220 */ /* 0x000fe20000410000 */
[C---:B----4-:R-:W-:Y:S03]  /*9410*/  HMMA.16816.F32 R12, R104.reuse, R20, R12 ;  /* 0x00000014680c723c */ /* 0x050fe6000000180c */
[----:B------:R-:W-:Y:S01]  /*9420*/  MOV R117, R18 ;  /* 0x0000001200757202 */ /* 0x000fe20000000f00 */
[----:B------:R-:W-:Y:S01]  /*9430*/  FMUL.FTZ R18, R0, R118 ;  /* 0x0000007600127220 */ /* 0x000fe20000410000 */
[----:B------:R-:W-:Y:S01]  /*9440*/  MOV R127, R42 ;  /* 0x0000002a007f7202 */ /* 0x000fe20000000f00 */
[C---:B------:R-:W-:Y:S01]  /*9450*/  FMUL.FTZ R24, R2.reuse, R124 ;  /* 0x0000007c02187220 */ /* 0x040fe20000410000 */
[----:B------:R-:W-:Y:S01]  /*9460*/  MOV R135, R117 ;  /* 0x0000007500877202 */ /* 0x000fe20000000f00 */
[C---:B------:R-:W-:Y:S01]  /*9470*/  FMUL.FTZ R20, R2.reuse, R120 ;  /* 0x0000007802147220 */ /* 0x040fe20000410000 */
[----:B------:R-:W-:Y:S02]  /*9480*/  MOV R120, R112 ;  /* 0x0000007000787202 */ /* 0x000fe40000000f00 */
[C---:B------:R-:W-:Y:S03]  /*9490*/  HMMA.16816.F32 R16, R104.reuse, R22, R16 ;  /* 0x000000166810723c */ /* 0x040fe60000001810 */
[----:B------:R-:W-:Y:S01]  /*94a0*/  FMUL.FTZ R21, R2, R121 ;  /* 0x0000007902157220 */ /* 0x000fe20000410000 */
[----:B------:R-:W-:Y:S01]  /*94b0*/  MOV R121, R102 ;  /* 0x0000006600797202 */ /* 0x000fe20000000f00 */
[--C-:B------:R-:W-:Y:S01]  /*94c0*/  FFMA.FTZ R102, R172, c[0x0][0x2d0], -R153.reuse ;  /* 0x0000b400ac667a23 */ /* 0x100fe20000010899 */
[----:B------:R-:W-:Y:S01]  /*94d0*/  MOV R124, R116 ;  /* 0x00000074007c7202 */ /* 0x000fe20000000f00 */
[C---:B------:R-:W-:Y:S01]  /*94e0*/  FMUL.FTZ R22, R0.reuse, R122 ;  /* 0x0000007a00167220 */ /* 0x040fe20000410000 */
[----:B------:R-:W-:Y:S01]  /*94f0*/  MOV R122, R114 ;  /* 0x00000072007a7202 */ /* 0x000fe20000000f00 */
[C---:B------:R-:W-:Y:S01]  /*9500*/  FMUL.FTZ R23, R0.reuse, R123 ;  /* 0x0000007b00177220 */ /* 0x040fe20000410000 */
[----:B------:R-:W-:Y:S02]  /*9510*/  LDSM.16.MT88.4 R116, [R228+0x3100] ;  /* 0x00310000e474783b */ /* 0x000fe40000004200 */
[----:B------:R-:W-:Y:S01]  /*9520*/  MOV R123, R115 ;  /* 0x00000073007b7202 */ /* 0x000fe20000000f00 */
[C---:B------:R-:W-:Y:S01]  /*9530*/  FMUL.FTZ R42, R0.reuse, R142 ;  /* 0x0000008e002a7220 */ /* 0x040fe20000410000 */
[----:B------:R-:W-:Y:S01]  /*9540*/  MOV R142, R43 ;  /* 0x0000002b008e7202 */ /* 0x000fe20000000f00 */
[----:B------:R-:W-:Y:S01]  /*9550*/  FMUL.FTZ R43, R0, R143 ;  /* 0x0000008f002b7220 */ /* 0x000fe20000410000 */
[C---:B------:R-:W-:Y:S02]  /*9560*/  HMMA.16816.F32 R20, R104.reuse, R28, R20 ;  /* 0x0000001c6814723c */ /* 0x040fe40000001814 */
[----:B------:R-:W1:Y:S05]  /*9570*/  LDSM.16.MT88.4 R112, [R229+0x3100] ;  /* 0x00310000e570783b */ /* 0x000e6a0000004200 */
[C---:B------:R-:W-:Y:S01]  /*9580*/  FMUL.FTZ R28, R2.reuse, R128 ;  /* 0x00000080021c7220 */ /* 0x040fe20000410000 */
[C---:B------:R-:W-:Y:S04]  /*9590*/  HMMA.16816.F32 R24, R104.reuse, R30, R24 ;  /* 0x0000001e6818723c */ /* 0x040fe80000001818 */
[C---:B------:R-:W-:Y:S01]  /*95a0*/  FMUL.FTZ R29, R2.reuse, R129 ;  /* 0x00000081021d7220 */ /* 0x040fe20000410000 */
[----:B------:R-:W-:Y:S01]  /*95b0*/  MOV R129, R49 ;  /* 0x0000003100817202 */ /* 0x000fe20000000f00 */
[----:B------:R-:W-:Y:S01]  /*95c0*/  FMUL.FTZ R49, R2, R149 ;  /* 0x0000009502317220 */ /* 0x000fe20000410000 */
[----:B------:R-:W-:Y:S01]  /*95d0*/  MOV R128, R48 ;  /* 0x0000003000807202 */ /* 0x000fe20000000f00 */
[C---:B------:R-:W-:Y:S02]  /*95e0*/  FMUL.FTZ R30, R0.reuse, R130 ;  /* 0x00000082001e7220 */ /* 0x040fe40000410000 */
[----:B------:R2:W-:Y:S02]  /*95f0*/  MUFU.EX2 R130, R102 ;  /* 0x0000006600827308 */ /* 0x0005e40000000800 */
[----:B------:R-:W-:Y:S02]  /*9600*/  FMUL.FTZ R31, R0, R131 ;  /* 0x00000083001f7220 */ /* 0x000fe40000410000 */
[C---:B------:R-:W-:Y:S02]  /*9610*/  FMUL.FTZ R48, R2.reuse, R148 ;  /* 0x0000009402307220 */ /* 0x040fe40000410000 */
[----:B------:R-:W-:Y:S03]  /*9620*/  LDSM.16.MT88.4 R148, [R226+0x5900] ;  /* 0x00590000e294783b */ /* 0x000fe60000004200 */
[C---:B------:R-:W-:Y:S07]  /*9630*/  HMMA.16816.F32 R28, R104.reuse, R36, R28 ;  /* 0x00000024681c723c */ /* 0x040fee000000181c */
[C---:B------:R-:W-:Y:S01]  /*9640*/  FMUL.FTZ R37, R2.reuse, R137 ;  /* 0x0000008902257220 */ /* 0x040fe20000410000 */
[C---:B------:R-:W-:Y:S04]  /*9650*/  HMMA.16816.F32 R32, R104.reuse, R38, R32 ;  /* 0x000000266820723c */ /* 0x040fe80000001820 */
[----:B------:R-:W-:Y:S02]  /*9660*/  FMUL.FTZ R36, R2, R136 ;  /* 0x0000008802247220 */ /* 0x000fe40000410000 */
[--C-:B--2---:R-:W-:Y:S02]  /*9670*/  FFMA.FTZ R102, R173, c[0x0][0x2d0], -R153.reuse ;  /* 0x0000b400ad667a23 */ /* 0x104fe40000010899 */
[C---:B------:R-:W-:Y:S02]  /*9680*/  FMUL.FTZ R38, R0.reuse, R138 ;  /* 0x0000008a00267220 */ /* 0x040fe40000410000 */
[----:B------:R2:W-:Y:S02]  /*9690*/  MUFU.EX2 R137, R102 ;  /* 0x0000006600897308 */ /* 0x0005e40000000800 */
[----:B------:R-:W-:Y:S07]  /*96a0*/  FMUL.FTZ R39, R0, R139 ;  /* 0x0000008b00277220 */ /* 0x000fee0000410000 */
[C---:B------:R-:W-:Y:S07]  /*96b0*/  HMMA.16816.F32 R36, R104.reuse, R44, R36 ;  /* 0x0000002c6824723c */ /* 0x040fee0000001824 */
[C---:B------:R-:W-:Y:S01]  /*96c0*/  FMUL.FTZ R45, R2.reuse, R145 ;  /* 0x00000091022d7220 */ /* 0x040fe20000410000 */
[C---:B------:R-:W-:Y:S04]  /*96d0*/  HMMA.16816.F32 R40, R104.reuse, R46, R40 ;  /* 0x0000002e6828723c */ /* 0x040fe80000001828 */
[----:B------:R-:W-:Y:S03]  /*96e0*/  FMUL.FTZ R44, R2, R144 ;  /* 0x00000090022c7220 */ /* 0x000fe60000410000 */
[----:B------:R-:W-:Y:S02]  /*96f0*/  FMUL.FTZ R46, R0, R146 ;  /* 0x00000092002e7220 */ /* 0x000fe40000410000 */
[--C-:B--2---:R-:W-:Y:S03]  /*9700*/  FFMA.FTZ R102, R174, c[0x0][0x2d0], -R153.reuse ;  /* 0x0000b400ae667a23 */ /* 0x104fe60000010899 */
[----:B------:R-:W-:Y:S01]  /*9710*/  FMUL.FTZ R47, R0, R147 ;  /* 0x00000093002f7220 */ /* 0x000fe20000410000 */
[----:B------:R2:W-:Y:S06]  /*9720*/  MUFU.EX2 R145, R102 ;  /* 0x0000006600917308 */ /* 0x0005ec0000000800 */
[C---:B------:R-:W-:Y:S08]  /*9730*/  HMMA.16816.F32 R44, R104.reuse, R108, R44 ;  /* 0x0000006c682c723c */ /* 0x040ff0000000182c */
[C---:B------:R-:W-:Y:S01]  /*9740*/  HMMA.16816.F32 R48, R104.reuse, R110, R48 ;  /* 0x0000006e6830723c */ /* 0x040fe20000001830 */
[----:B------:R-:W3:Y:S07]  /*9750*/  LDSM.16.MT88.4 R108, [R225+0x6100] ;  /* 0x00610000e16c783b */ /* 0x000eee0000004200 */
[C---:B-1----:R-:W-:Y:S04]  /*9760*/  HMMA.16816.F32 R52, R104.reuse, R112, R52 ;  /* 0x000000706834723c */ /* 0x042fe80000001834 */
[----:B--2---:R-:W-:Y:S04]  /*9770*/  FFMA.FTZ R102, R175, c[0x0][0x2d0], -R153 ;  /* 0x0000b400af667a23 */ /* 0x004fe80000010899 */
[C---:B------:R-:W-:Y:S01]  /*9780*/  HMMA.16816.F32 R56, R104.reuse, R114, R56 ;  /* 0x000000726838723c */ /* 0x040fe20000001838 */
[----:B------:R1:W-:Y:S01]  /*9790*/  MUFU.EX2 R139, R102 ;  /* 0x00000066008b7308 */ /* 0x0003e20000000800 */
[----:B------:R-:W2:Y:S06]  /*97a0*/  LDSM.16.MT88.4 R112, [R226+0x6100] ;  /* 0x00610000e270783b */ /* 0x000eac0000004200 */
[C---:B------:R-:W-:Y:S08]  /*97b0*/  HMMA.16816.F32 R60, R104.reuse, R116, R60 ;  /* 0x00000074683c723c */ /* 0x040ff0000000183c */
[C---:B------:R-:W-:Y:S01]  /*97c0*/  HMMA.16816.F32 R64, R104.reuse, R118, R64 ;  /* 0x000000766840723c */ /* 0x040fe20000001840 */
[----:B------:R-:W4:Y:S07]  /*97d0*/  LDSM.16.MT88.4 R116, [R229+0x6100] ;  /* 0x00610000e574783b */ /* 0x000f2e0000004200 */
[C---:B---3--:R-:W-:Y:S04]  /*97e0*/  HMMA.16816.F32 R68, R104.reuse, R108, R68 ;  /* 0x0000006c6844723c */ /* 0x048fe80000001844 */
[--C-:B-1----:R-:W-:Y:S04]  /*97f0*/  FFMA.FTZ R102, R176, c[0x0][0x2d0], -R101.reuse ;  /* 0x0000b400b0667a23 */ /* 0x102fe80000010865 */
[----:B------:R1:W-:Y:S01]  /*9800*/  MUFU.EX2 R132, R102 ;  /* 0x0000006600847308 */ /* 0x0003e20000000800 */
[C---:B------:R-:W-:Y:S01]  /*9810*/  HMMA.16816.F32 R72, R104.reuse, R110, R72 ;  /* 0x0000006e6848723c */ /* 0x040fe20000001848 */
[----:B------:R-:W3:Y:S07]  /*9820*/  LDSM.16.MT88.4 R108, [R228+0x6100] ;  /* 0x00610000e46c783b */ /* 0x000eee0000004200 */
[C---:B--2---:R-:W-:Y:S08]  /*9830*/  HMMA.16816.F32 R76, R104.reuse, R112, R76 ;  /* 0x00000070684c723c */ /* 0x044ff0000000184c */
[C---:B------:R-:W-:Y:S01]  /*9840*/  HMMA.16816.F32 R80, R104.reuse, R114, R80 ;  /* 0x000000726850723c */ /* 0x040fe20000001850 */
[----:B------:R-:W2:Y:S03]  /*9850*/  LDSM.16.MT88.4 R112, [R225+0x900] ;  /* 0x00090000e170783b */ /* 0x000ea60000004200 */
[--C-:B-1----:R-:W-:Y:S04]  /*9860*/  FFMA.FTZ R102, R178, c[0x0][0x2d0], -R101.reuse ;  /* 0x0000b400b2667a23 */ /* 0x102fe80000010865 */
[C---:B----4-:R-:W-:Y:S01]  /*9870*/  HMMA.16816.F32 R84, R104.reuse, R116, R84 ;  /* 0x000000746854723c */ /* 0x050fe20000001854 */
[----:B------:R1:W4:Y:S07]  /*9880*/  MUFU.EX2 R136, R102 ;  /* 0x0000006600887308 */ /* 0x00032e0000000800 */
[C---:B------:R-:W-:Y:S01]  /*9890*/  HMMA.16816.F32 R88, R104.reuse, R118, R88 ;  /* 0x000000766858723c */ /* 0x040fe20000001858 */
[----:B------:R-:W2:Y:S07]  /*98a0*/  LDSM.16.MT88.4 R116, [R226+0x900] ;  /* 0x00090000e274783b */ /* 0x000eae0000004200 */
[C---:B---3--:R-:W-:Y:S08]  /*98b0*/  HMMA.16816.F32 R92, R104.reuse, R108, R92 ;  /* 0x0000006c685c723c */ /* 0x048ff0000000185c */
[----:B------:R-:W-:Y:S01]  /*98c0*/  HMMA.16816.F32 R96, R104, R110, R96 ;  /* 0x0000006e6860723c */ /* 0x000fe20000001860 */
[----:B------:R-:W3:Y:S03]  /*98d0*/  LDSM.16.MT88.4 R108, [R229+0x900] ;  /* 0x00090000e56c783b */ /* 0x000ee60000004200 */
[--C-:B-1----:R-:W-:Y:S03]  /*98e0*/  FFMA.FTZ R102, R177, c[0x0][0x2d0], -R101.reuse ;  /* 0x0000b400b1667a23 */ /* 0x102fe60000010865 */
[----:B----4-:R-:W-:Y:S01]  /*98f0*/  F2FP.PACK_AB R105, R136, R132 ;  /* 0x000000848869723e */ /* 0x010fe200000000ff */
[----:B------:R1:W-:Y:S01]  /*9900*/  MUFU.EX2 R144, R102 ;  /* 0x0000006600907308 */ /* 0x0003e20000000800 */
[----:B------:R-:W-:Y:S03]  /*9910*/  F2FP.PACK_AB R104, R137, R130 ;  /* 0x000000828968723e */ /* 0x000fe600000000ff */
[----:B------:R-:W-:Y:S01]  /*9920*/  F2FP.PACK_AB R106, R139, R145 ;  /* 0x000000918b6a723e */ /* 0x000fe200000000ff */
[----:B-1----:R-:W-:Y:S05]  /*9930*/  FFMA.FTZ R102, R179, c[0x0][0x2d0], -R101 ;  /* 0x0000b400b3667a23 */ /* 0x002fea0000010865 */
[----:B------:R1:W4:Y:S02]  /*9940*/  MUFU.EX2 R138, R102 ;  /* 0x00000066008a7308 */ /* 0x0003240000000800 */
[--C-:B-1----:R-:W-:Y:S01]  /*9950*/  FFMA.FTZ R102, R183, c[0x0][0x2d0], -R153.reuse ;  /* 0x0000b400b7667a23 */ /* 0x102fe20000010899 */
[----:B----4-:R-:W-:Y:S07]  /*9960*/  F2FP.PACK_AB R107, R138, R144 ;  /* 0x000000908a6b723e */ /* 0x010fee00000000ff */
[----:B------:R1:W-:Y:S01]  /*9970*/  MUFU.EX2 R141, R102 ;  /* 0x00000066008d7308 */ /* 0x0003e20000000800 */
[C---:B--2---:R-:W-:Y:S08]  /*9980*/  HMMA.16816.F32 R4, R104.reuse, R112, R4 ;  /* 0x000000706804723c */ /* 0x044ff00000001804 */
[C---:B------:R-:W-:Y:S01]  /*9990*/  HMMA.16816.F32 R8, R104.reuse, R114, R8 ;  /* 0x000000726808723c */ /* 0x040fe20000001808 */
[----:B------:R-:W2:Y:S07]  /*99a0*/  LDSM.16.MT88.4 R112, [R228+0x900] ;  /* 0x00090000e470783b */ /* 0x000eae0000004200 */
[C---:B------:R-:W-:Y:S04]  /*99b0*/  HMMA.16816.F32 R12, R104.reuse, R116, R12 ;  /* 0x00000074680c723c */ /* 0x040fe8000000180c */
[--C-:B-1----:R-:W-:Y:S04]  /*99c0*/  FFMA.FTZ R102, R182, c[0x0][0x2d0], -R153.reuse ;  /* 0x0000b400b6667a23 */ /* 0x102fe80000010899 */
[C---:B------:R-:W-:Y:S01]  /*99d0*/  HMMA.16816.F32 R16, R104.reuse, R118, R16 ;  /* 0x000000766810723c */ /* 0x040fe20000001810 */
[----:B------:R1:W4:Y:S01]  /*99e0*/  MUFU.EX2 R147, R102 ;  /* 0x0000006600937308 */ /* 0x0003220000000800 */
[----:B------:R-:W4:Y:S06]  /*99f0*/  LDSM.16.MT88.4 R116, [R225+0x3900] ;  /* 0x00390000e174783b */ /* 0x000f2c0000004200 */
[C---:B---3--:R-:W-:Y:S08]  /*9a00*/  HMMA.16816.F32 R20, R104.reuse, R108, R20 ;  /* 0x0000006c6814723c */ /* 0x048ff00000001814 */
[C---:B------:R-:W-:Y:S01]  /*9a10*/  HMMA.16816.F32 R24, R104.reuse, R110, R24 ;  /* 0x0000006e6818723c */ /* 0x040fe20000001818 */
[----:B------:R-:W3:Y:S07]  /*9a20*/  LDSM.16.MT88.4 R108, [R226+0x3900] ;  /* 0x00390000e26c783b */ /* 0x000eee0000004200 */
[C---:B--2---:R-:W-:Y:S04]  /*9a30*/  HMMA.16816.F32 R28, R104.reuse, R112, R28 ;  /* 0x00000070681c723c */ /* 0x044fe8000000181c */
[--C-:B-1----:R-:W-:Y:S04]  /*9a40*/  FFMA.FTZ R102, R181, c[0x0][0x2d0], -R153.reuse ;  /* 0x0000b400b5667a23 */ /* 0x102fe80000010899 */
[----:B------:R1:W-:Y:S01]  /*9a50*/  MUFU.EX2 R146, R102 ;  /* 0x0000006600927308 */ /* 0x0003e20000000800 */
[C---:B------:R-:W-:Y:S01]  /*9a60*/  HMMA.16816.F32 R32, R104.reuse, R114, R32 ;  /* 0x000000726820723c */ /* 0x040fe20000001820 */
[----:B------:R-:W2:Y:S07]  /*9a70*/  LDSM.16.MT88.4 R112, [R229+0x3900] ;  /* 0x00390000e570783b */ /* 0x000eae0000004200 */
[C---:B----4-:R-:W-:Y:S08]  /*9a80*/  HMMA.16816.F32 R36, R104.reuse, R116, R36 ;  /* 0x000000746824723c */ /* 0x050ff00000001824 */
[C---:B------:R-:W-:Y:S01]  /*9a90*/  HMMA.16816.F32 R40, R104.reuse, R118, R40 ;  /* 0x000000766828723c */ /* 0x040fe20000001828 */
[----:B------:R-:W4:Y:S03]  /*9aa0*/  LDSM.16.MT88.4 R116, [R228+0x3900] ;  /* 0x00390000e474783b */ /* 0x000f260000004200 */
[----:B-1----:R-:W-:Y:S04]  /*9ab0*/  FFMA.FTZ R102, R180, c[0x0][0x2d0], -R153 ;  /* 0x0000b400b4667a23 */ /* 0x002fe80000010899 */
[C---:B---3--:R-:W-:Y:S01]  /*9ac0*/  HMMA.16816.F32 R44, R104.reuse, R108, R44 ;  /* 0x0000006c682c723c */ /* 0x048fe2000000182c */
[----:B------:R1:W3:Y:S07]  /*9ad0*/  MUFU.EX2 R131, R102 ;  /* 0x0000006600837308 */ /* 0x0002ee0000000800 */
[C---:B------:R-:W-:Y:S01]  /*9ae0*/  HMMA.16816.F32 R48, R104.reuse, R110, R48 ;  /* 0x0000006e6830723c */ /* 0x040fe20000001830 */
[----:B------:R-:W3:Y:S07]  /*9af0*/  LDSM.16.MT88.4 R108, [R225+0x6900] ;  /* 0x00690000e16c783b */ /* 0x000eee0000004200 */
[C---:B--2---:R-:W-:Y:S08]  /*9b00*/  HMMA.16816.F32 R52, R104.reuse, R112, R52 ;  /* 0x000000706834723c */ /* 0x044ff00000001834 */
[C---:B------:R-:W-:Y:S01]  /*9b10*/  HMMA.16816.F32 R56, R104.reuse, R114, R56 ;  /* 0x000000726838723c */ /* 0x040fe20000001838 */
[----:B------:R-:W2:Y:S03]  /*9b20*/  LDSM.16.MT88.4 R112, [R226+0x6900] ;  /* 0x00690000e270783b */ /* 0x000ea60000004200 */
[--C-:B-1----:R-:W-:Y:S04]  /*9b30*/  FFMA.FTZ R102, R251, c[0x0][0x2d0], -R101.reuse ;  /* 0x0000b400fb667a23 */ /* 0x102fe80000010865 */
[----:B------:R1:W-:Y:S01]  /*9b40*/  MUFU.EX2 R181, R102 ;  /* 0x0000006600b57308 */ /* 0x0003e20000000800 */
[C---:B----4-:R-:W-:Y:S08]  /*9b50*/  HMMA.16816.F32 R60, R104.reuse, R116, R60 ;  /* 0x00000074683c723c */ /* 0x050ff0000000183c */
[C---:B------:R-:W-:Y:S01]  /*9b60*/  HMMA.16816.F32 R64, R104.reuse, R118, R64 ;  /* 0x000000766840723c */ /* 0x040fe20000001840 */
[----:B------:R-:W4:Y:S07]  /*9b70*/  LDSM.16.MT88.4 R116, [R229+0x6900] ;  /* 0x00690000e574783b */ /* 0x000f2e0000004200 */
[C---:B---3--:R-:W-:Y:S04]  /*9b80*/  HMMA.16816.F32 R68, R104.reuse, R108, R68 ;  /* 0x0000006c6844723c */ /* 0x048fe80000001844 */
[--C-:B-1----:R-:W-:Y:S04]  /*9b90*/  FFMA.FTZ R102, R142, c[0x0][0x2d0], -R101.reuse ;  /* 0x0000b4008e667a23 */ /* 0x102fe80000010865 */
[C---:B------:R-:W-:Y:S01]  /*9ba0*/  HMMA.16816.F32 R72, R104.reuse, R110, R72 ;  /* 0x0000006e6848723c */ /* 0x040fe20000001848 */
[----:B------:R-:W1:Y:S01]  /*9bb0*/  LDSM.16.MT88.4 R108, [R228+0x6900] ;  /* 0x00690000e46c783b */ /* 0x000e620000004200 */
[----:B------:R3:W1:Y:S06]  /*9bc0*/  MUFU.EX2 R180, R102 ;  /* 0x0000006600b47308 */ /* 0x00066c0000000800 */
[C---:B--2---:R-:W-:Y:S08]  /*9bd0*/  HMMA.16816.F32 R76, R104.reuse, R112, R76 ;  /* 0x00000070684c723c */ /* 0x044ff0000000184c */
[C---:B------:R-:W-:Y:S01]  /*9be0*/  HMMA.16816.F32 R80, R104.reuse, R114, R80 ;  /* 0x000000726850723c */ /* 0x040fe20000001850 */
[----:B------:R-:W2:Y:S07]  /*9bf0*/  LDSM.16.MT88.4 R112, [R225+0x1100] ;  /* 0x00110000e170783b */ /* 0x000eae0000004200 */
[C---:B----4-:R-:W-:Y:S04]  /*9c00*/  HMMA.16816.F32 R84, R104.reuse, R116, R84 ;  /* 0x000000746854723c */ /* 0x050fe80000001854 */
[--C-:B---3--:R-:W-:Y:S04]  /*9c10*/  FFMA.FTZ R102, R252, c[0x0][0x2d0], -R101.reuse ;  /* 0x0000b400fc667a23 */ /* 0x108fe80000010865 */
        /* <DEDUP_REMOVED lines=33> */
[--C-:B--2---:R-:W-:Y:S04]  /*9e30*/  FFMA.FTZ R102, R129, c[0x0][0x2d0], -R153.reuse ;  /* 0x0000b40081667a23 */ /* 0x104fe80000010899 */
[C---:B-1----:R-:W-:Y:S01]  /*9e40*/  HMMA.16816.F32 R44, R104.reuse, R108, R44 ;  /* 0x0000006c682c723c */ /* 0x042fe2000000182c */
[----:B------:R1:W2:Y:S03]  /*9e50*/  MUFU.EX2 R135, R102 ;  /* 0x0000006600877308 */ /* 0x0002a60000000800 */
[--C-:B------:R-:W-:Y:S02]  /*9e60*/  FFMA.FTZ R129, R171, c[0x0][0x2d0], -R153.reuse ;  /* 0x0000b400ab817a23 */ /* 0x100fe40000010899 */
[----:B------:R-:W-:Y:S02]  /*9e70*/  FFMA.FTZ R171, R170, c[0x0][0x2d0], -R153 ;  /* 0x0000b400aaab7a23 */ /* 0x000fe40000010899 */
[C---:B------:R-:W-:Y:S01]  /*9e80*/  HMMA.16816.F32 R48, R104.reuse, R110, R48 ;  /* 0x0000006e6830723c */ /* 0x040fe20000001830 */
[----:B------:R-:W2:Y:S02]  /*9e90*/  LDSM.16.MT88.4 R108, [R225+0x7100] ;  /* 0x00710000e16c783b */ /* 0x000ea40000004200 */
[----:B------:R4:W-:Y:S05]  /*9ea0*/  MUFU.EX2 R176, R129 ;  /* 0x0000008100b07308 */ /* 0x0009ea0000000800 */
[C---:B---3--:R-:W-:Y:S05]  /*9eb0*/  HMMA.16816.F32 R52, R104.reuse, R112, R52 ;  /* 0x000000706834723c */ /* 0x048fea0000001834 */
[----:B------:R-:W-:Y:S03]  /*9ec0*/  MUFU.EX2 R171, R171 ;  /* 0x000000ab00ab7308 */ /* 0x000fe60000000800 */
[C---:B------:R-:W-:Y:S01]  /*9ed0*/  HMMA.16816.F32 R56, R104.reuse, R114, R56 ;  /* 0x000000726838723c */ /* 0x040fe20000001838 */
[----:B------:R-:W3:Y:S03]  /*9ee0*/  LDSM.16.MT88.4 R112, [R226+0x7100] ;  /* 0x00710000e270783b */ /* 0x000ee60000004200 */
[--C-:B-1----:R-:W-:Y:S04]  /*9ef0*/  FFMA.FTZ R102, R128, c[0x0][0x2d0], -R101.reuse ;  /* 0x0000b40080667a23 */ /* 0x102fe80000010865 */
[----:B------:R1:W-:Y:S01]  /*9f00*/  MUFU.EX2 R175, R102 ;  /* 0x0000006600af7308 */ /* 0x0003e20000000800 */
[C---:B----4-:R-:W-:Y:S03]  /*9f10*/  HMMA.16816.F32 R60, R104.reuse, R116, R60 ;  /* 0x00000074683c723c */ /* 0x050fe6000000183c */
[----:B------:R-:W-:Y:S05]  /*9f20*/  MOV R129, R141 ;  /* 0x0000008d00817202 */ /* 0x000fea0000000f00 */
[C---:B------:R-:W-:Y:S01]  /*9f30*/  HMMA.16816.F32 R64, R104.reuse, R118, R64 ;  /* 0x000000766840723c */ /* 0x040fe20000001840 */
[----:B------:R-:W4:Y:S07]  /*9f40*/  LDSM.16.MT88.4 R116, [R229+0x7100] ;  /* 0x00710000e574783b */ /* 0x000f2e0000004200 */
[C---:B--2---:R-:W-:Y:S04]  /*9f50*/  HMMA.16816.F32 R68, R104.reuse, R108, R68 ;  /* 0x0000006c6844723c */ /* 0x044fe80000001844 */
[--C-:B-1----:R-:W-:Y:S04]  /*9f60*/  FFMA.FTZ R102, R127, c[0x0][0x2d0], -R101.reuse ;  /* 0x0000b4007f667a23 */ /* 0x102fe80000010865 */
[C---:B------:R-:W-:Y:S01]  /*9f70*/  HMMA.16816.F32 R72, R104.reuse, R110, R72 ;  /* 0x0000006e6848723c */ /* 0x040fe20000001848 */
[----:B------:R-:W1:Y:S01]  /*9f80*/  LDSM.16.MT88.4 R108, [R228+0x7100] ;  /* 0x00710000e46c783b */ /* 0x000e620000004200 */
[----:B------:R2:W1:Y:S06]  /*9f90*/  MUFU.EX2 R174, R102 ;  /* 0x0000006600ae7308 */ /* 0x00046c0000000800 */
[C---:B---3--:R-:W-:Y:S08]  /*9fa0*/  HMMA.16816.F32 R76, R104.reuse, R112, R76 ;  /* 0x00000070684c723c */ /* 0x048ff0000000184c */
        /* <DEDUP_REMOVED lines=10> */
[----:B--2---:R-:W-:Y:S03]  /*a050*/  FFMA.FTZ R102, R125, c[0x0][0x2d0], -R101 ;  /* 0x0000b4007d667a23 */ /* 0x004fe60000010865 */
[----:B------:R-:W-:Y:S02]  /*a060*/  F2FP.PACK_AB R104, R133, R140 ;  /* 0x0000008c8568723e */ /* 0x000fe400000000ff */
[----:B------:R-:W2:Y:S01]  /*a070*/  LDL.LU R125, [R1] ;  /* 0x00000000017d7983 */ /* 0x000ea20000300800 */
[----:B------:R3:W3:Y:S02]  /*a080*/  MUFU.EX2 R172, R102 ;  /* 0x0000006600ac7308 */ /* 0x0006e40000000800 */
[----:B------:R-:W-:Y:S02]  /*a090*/  F2FP.PACK_AB R106, R135, R134 ;  /* 0x00000086876a723e */ /* 0x000fe400000000ff */
[----:B------:R-:W-:Y:S01]  /*a0a0*/  F2FP.PACK_AB R105, R174, R175 ;  /* 0x000000afae69723e */ /* 0x000fe200000000ff */
[--C-:B---3--:R-:W-:Y:S01]  /*a0b0*/  FFMA.FTZ R102, R124, c[0x0][0x2d0], -R153.reuse ;  /* 0x0000b4007c667a23 */ /* 0x108fe20000010899 */
[----:B------:R-:W-:Y:S01]  /*a0c0*/  F2FP.PACK_AB R107, R172, R173 ;  /* 0x000000adac6b723e */ /* 0x000fe200000000ff */
[----:B------:R-:W3:Y:S03]  /*a0d0*/  LDL.LU R124, [R1+0x4] ;  /* 0x00000400017c7983 */ /* 0x000ee60000300800 */
[----:B------:R1:W-:Y:S03]  /*a0e0*/  MUFU.EX2 R251, R102 ;  /* 0x0000006600fb7308 */ /* 0x0003e60000000800 */
        /* <DEDUP_REMOVED lines=58> */
[C---:B------:R-:W-:Y:S02]  /*a490*/  HMMA.16816.F32 R4, R104.reuse, R112, R4 ;  /* 0x000000706804723c */ /* 0x040fe40000001804 */
[----:B------:R4:W5:Y:S05]  /*a4a0*/  LDL.LU R159, [R1+0x58] ;  /* 0x00005800019f7983 */ /* 0x00096a0000300800 */
[----:B------:R-:W1:Y:S01]  /*a4b0*/  MUFU.EX2 R170, R153 ;  /* 0x0000009900aa7308 */ /* 0x000e620000000800 */
        /* <DEDUP_REMOVED lines=13> */
[----:B------:R-:W-:Y:S01]  /*a590*/  F2FP.PACK_AB R154, R170, R171 ;  /* 0x000000abaa9a723e */ /* 0x000fe200000000ff */
        /* <DEDUP_REMOVED lines=142> */
.L_x_24:
[----:B----4-:R-:W2:Y:S04]  /*ae80*/  LDL.LU R2, [R1] ;  /* 0x0000000001027983 */ /* 0x010ea80000300800 */
[----:B------:R-:W3:Y:S01]  /*ae90*/  LDL.LU R4, [R1+0x4] ;  /* 0x0000040001047983 */ /* 0x000ee20000300800 */
[----:B------:R-:W-:-:S02]  /*aea0*/  MOV R41, 0xff800000 ;  /* 0xff80000000297802 */ /* 0x000fc40000000f00 */
[----:B------:R-:W-:Y:S02]  /*aeb0*/  MOV R42, 0xff800000 ;  /* 0xff800000002a7802 */ /* 0x000fe40000000f00 */
[----:B------:R-:W-:Y:S01]  /*aec0*/  PLOP3.LUT P2, PT, PT, PT, PT, 0x8, 0x0 ;  /* 0x000000000000781c */ /* 0x000fe20003f4e170 */
[----:B--2---:R-:W1:Y:S04]  /*aed0*/  SHFL.BFLY PT, R6, R2, 0x2, 0x1f ;  /* 0x0c401f0002067f89 */ /* 0x004e6800000e0000 */
[----:B---3--:R-:W2:Y:S01]  /*aee0*/  SHFL.BFLY PT, R0, R4, 0x2, 0x1f ;  /* 0x0c401f0004007f89 */ /* 0x008ea200000e0000 */
[----:B-1----:R-:W-:Y:S02]  /*aef0*/  FADD.FTZ R6, R6, R2 ;  /* 0x0000000206067221 */ /* 0x002fe40000010000 */
[----:B--2---:R-:W-:-:S03]  /*af00*/  FADD.FTZ R0, R0, R4 ;  /* 0x0000000400007221 */ /* 0x004fc60000010000 */
[----:B------:R-:W1:Y:S04]  /*af10*/  SHFL.BFLY PT, R2, R6, 0x1, 0x1f ;  /* 0x0c201f0006027f89 */ /* 0x000e6800000e0000 */
[----:B------:R-:W2:Y:S01]  /*af20*/  SHFL.BFLY PT, R7, R0, 0x1, 0x1f ;  /* 0x0c201f0000077f89 */ /* 0x000ea200000e0000 */
[----:B-1----:R-:W-:Y:S01]  /*af30*/  FADD.FTZ R6, R6, R2 ;  /* 0x0000000206067221 */ /* 0x002fe20000010000 */
[----:B------:R-:W-:Y:S01]  /*af40*/  MOV R2, RZ ;  /* 0x000000ff00027202 */ /* 0x000fe20000000f00 */
[----:B--2---:R-:W-:-:S03]  /*af50*/  FADD.FTZ R7, R7, R0 ;  /* 0x0000000007077221 */ /* 0x004fc60000010000 */
[----:B------:R-:W-:Y:S02]  /*af60*/  FSETP.NE.FTZ.AND P1, PT, R6, RZ, PT ;  /* 0x000000ff0600720b */ /* 0x000fe40003f35000 */
[----:B------:R-:W-:Y:S02]  /*af70*/  MOV R0, RZ ;  /* 0x000000ff00007202 */ /* 0x000fe40000000f00 */
[----:B------:R-:W-:-:S09]  /*af80*/  FSETP.NE.FTZ.AND P0, PT, R7, RZ, PT ;  /* 0x000000ff0700720b */ /* 0x000fd20003f15000 */
[----:B------:R-:W1:Y:S01]  /*af90*/  @P1 MUFU.RCP R2, R6 ;  /* 0x0000000600021308 */ /* 0x000e620000001000 */
[----:B------:R-:W-:-:S05]  /*afa0*/  @P1 MOV R4, 0x3f317218 ;  /* 0x3f31721800041802 */ /* 0x000fca0000000f00 */
[----:B------:R-:W-:Y:S02]  /*afb0*/  @P1 FMUL.FTZ R5, R4, c[0x0][0x2d0] ;  /* 0x0000b40004051a20 */ /* 0x000fe40000410000 */
[----:B------:R-:W-:Y:S08]  /*afc0*/  @P0 MUFU.RCP R0, R7 ;  /* 0x0000000700000308 */ /* 0x000ff00000001000 */
[----:B------:R-:W2:Y:S01]  /*afd0*/  @P1 MUFU.LG2 R6, R6 ;  /* 0x0000000600061308 */ /* 0x000ea20000000c00 */
[----:B-1----:R-:W-:-:S02]  /*afe0*/  FMUL.FTZ R104, R2, R104 ;  /* 0x0000006802687220 */ /* 0x002fc40000410000 */
[C---:B------:R-:W-:Y:S02]  /*aff0*/  FMUL.FTZ R8, R2.reuse, R105 ;  /* 0x0000006902087220 */ /* 0x040fe40000410000 */
[C---:B------:R-:W-:Y:S02]  /*b000*/  FMUL.FTZ R108, R2.reuse, R108 ;  /* 0x0000006c026c7220 */ /* 0x040fe40000410000 */
[C---:B------:R-:W-:Y:S01]  /*b010*/  FMUL.FTZ R109, R2.reuse, R109 ;  /* 0x0000006d026d7220 */ /* 0x040fe20000410000 */
[----:B------:R-:W1:Y:S01]  /*b020*/  @P0 MUFU.LG2 R7, R7 ;  /* 0x0000000700070308 */ /* 0x000e620000000c00 */
        /* <DEDUP_REMOVED lines=43> */
[----:B------:R-:W-:Y:S01]  /*b2e0*/  FMUL.FTZ R14, R2, R97 ;  /* 0x00000061020e7220 */ /* 0x000fe20000410000 */
[----:B------:R-:W-:Y:S01]  /*b2f0*/  @P0 MOV R2, 0x3f317218 ;  /* 0x3f31721800020802 */ /* 0x000fe20000000f00 */
[----:B--2---:R-:W-:-:S02]  /*b300*/  @P1 FMUL.FTZ R6, R6, 0.69314718246459960938 ;  /* 0x3f31721806061820 */ /* 0x004fc40000410000 */
[----:B-1----:R-:W-:Y:S02]  /*b310*/  @P0 FMUL.FTZ R4, R7, 0.69314718246459960938 ;  /* 0x3f31721807040820 */ /* 0x002fe40000410000 */
[----:B------:R-:W-:Y:S02]  /*b320*/  @P0 FMUL.FTZ R2, R2, c[0x0][0x2d0] ;  /* 0x0000b40002020a20 */ /* 0x000fe40000410000 */
        /* <DEDUP_REMOVED lines=47> */
[----:B------:R-:W-:Y:S02]  /*b620*/  FMUL.FTZ R99, R0, R99 ;  /* 0x0000006300637220 */ /* 0x000fe40000410000 */
[----:B------:R-:W-:Y:S02]  /*b630*/  @P1 FFMA.FTZ R41, R5, R100, R6 ;  /* 0x0000006405291223 */ /* 0x000fe40000010006 */
[----:B------:R-:W-:Y:S02]  /*b640*/  @P0 FFMA.FTZ R42, R2, R3, R4 ;  /* 0x00000003022a0223 */ /* 0x000fe40000010004 */
.L_x_22:
[----:B-1----:R-:W-:Y:S05]  /*b650*/  @P2 BRA `(.L_x_26) ;  /* 0x000016b000002947 */ /* 0x002fea0003800000 */
[----:B------:R-:W2:Y:S01]  /*b660*/  LDL R45, [R1+0x20] ;  /* 0x00002000012d7983 */ /* 0x000ea20000100800 */
[----:B------:R-:W-:Y:S02]  /*b670*/  F2FP.PACK_AB R8, R8, R104 ;  /* 0x000000680808723e */ /* 0x000fe400000000ff */
[----:B------:R-:W-:Y:S01]  /*b680*/  F2FP.PACK_AB R5, R107, R106 ;  /* 0x0000006a6b05723e */ /* 0x000fe200000000ff */
[----:B------:R-:W1:Y:S01]  /*b690*/  S2R R44, SR_TID.X ;  /* 0x00000000002c7919 */ /* 0x000e620000002100 */
[----:B------:R-:W-:-:S02]  /*b6a0*/  F2FP.PACK_AB R6, R109, R108 ;  /* 0x0000006c6d06723e */ /* 0x000fc400000000ff */
[----:B------:R-:W-:Y:S02]  /*b6b0*/  F2FP.PACK_AB R110, R111, R110 ;  /* 0x0000006e6f6e723e */ /* 0x000fe400000000ff */
[----:B------:R-:W-:Y:S02]  /*b6c0*/  F2FP.PACK_AB R38, R38, R112 ;  /* 0x000000702626723e */ /* 0x000fe400000000ff */
[----:B------:R-:W-:Y:S02]  /*b6d0*/  F2FP.PACK_AB R114, R115, R114 ;  /* 0x000000727372723e */ /* 0x000fe400000000ff */
[----:B------:R-:W-:Y:S02]  /*b6e0*/  F2FP.PACK_AB R7, R117, R116 ;  /* 0x000000747507723e */ /* 0x000fe400000000ff */
[----:B------:R-:W-:Y:S02]  /*b6f0*/  F2FP.PACK_AB R118, R119, R118 ;  /* 0x000000767776723e */ /* 0x000fe400000000ff */
[----:B------:R-:W-:-:S02]  /*b700*/  F2FP.PACK_AB R37, R37, R120 ;  /* 0x000000782525723e */ /* 0x000fc400000000ff */
[----:B------:R-:W-:Y:S02]  /*b710*/  F2FP.PACK_AB R122, R123, R122 ;  /* 0x0000007a7b7a723e */ /* 0x000fe400000000ff */
[----:B------:R-:W-:Y:S02]  /*b720*/  F2FP.PACK_AB R36, R36, R124 ;  /* 0x0000007c2424723e */ /* 0x000fe400000000ff */
[----:B------:R-:W-:Y:S02]  /*b730*/  F2FP.PACK_AB R126, R127, R126 ;  /* 0x0000007e7f7e723e */ /* 0x000fe400000000ff */
[----:B------:R-:W-:Y:S02]  /*b740*/  F2FP.PACK_AB R35, R35, R128 ;  /* 0x000000802323723e */ /* 0x000fe400000000ff */
[----:B------:R-:W-:Y:S02]  /*b750*/  F2FP.PACK_AB R130, R131, R130 ;  /* 0x000000828382723e */ /* 0x000fe400000000ff */
[----:B-1----:R-:W-:-:S02]  /*b760*/  SHF.R.S32.HI R43, RZ, 0x1f, R44 ;  /* 0x0000001fff2b7819 */ /* 0x002fc4000001142c */
[----:B------:R-:W-:Y:S02]  /*b770*/  F2FP.PACK_AB R34, R34, R132 ;  /* 0x000000842222723e */ /* 0x000fe400000000ff */
[CC--:B------:R-:W-:Y:S02]  /*b780*/  LEA.HI R2, R43.reuse, R44.reuse, RZ, 0x2 ;  /* 0x0000002c2b027211 */ /* 0x0c0fe400078f10ff */
[----:B------:R-:W-:Y:S02]  /*b790*/  LEA.HI R40, R43, R44, RZ, 0x5 ;  /* 0x0000002c2b287211 */ /* 0x000fe400078f28ff */
[--C-:B------:R-:W-:Y:S02]  /*b7a0*/  SHF.R.S32.HI R4, RZ, 0x2, R2.reuse ;  /* 0x00000002ff047819 */ /* 0x100fe40000011402 */
[----:B------:R-:W-:Y:S02]  /*b7b0*/  SHF.R.S32.HI R0, RZ, 0x1f, R2 ;  /* 0x0000001fff007819 */ /* 0x000fe40000011402 */
[----:B------:R-:W-:-:S02]  /*b7c0*/  SHF.R.S32.HI R39, RZ, 0x5, R40 ;  /* 0x00000005ff277819 */ /* 0x000fc40000011428 */
[----:B------:R-:W-:Y:S02]  /*b7d0*/  LEA.HI R0, R0, R4, RZ, 0x3 ;  /* 0x0000000400007211 */ /* 0x000fe400078f18ff */
[----:B------:R-:W-:Y:S02]  /*b7e0*/  F2FP.PACK_AB R134, R135, R134 ;  /* 0x000000868786723e */ /* 0x000fe400000000ff */
[----:B------:R-:W-:Y:S02]  /*b7f0*/  LOP3.LUT R0, R0, 0xfffffff8, RZ, 0xc0, !PT ;  /* 0xfffffff800007812 */ /* 0x000fe400078ec0ff */
[----:B------:R-:W-:Y:S02]  /*b800*/  F2FP.PACK_AB R33, R33, R136 ;  /* 0x000000882121723e */ /* 0x000fe400000000ff */
[----:B------:R-:W-:Y:S01]  /*b810*/  F2FP.PACK_AB R138, R139, R138 ;  /* 0x0000008a8b8a723e */ /* 0x000fe200000000ff */
[----:B------:R-:W-:Y:S01]  /*b820*/  IMAD.IADD R4, R4, 0x1, -R0 ;  /* 0x0000000104047824 */ /* 0x000fe200078e0a00 */
[----:B------:R-:W-:-:S02]  /*b830*/  LOP3.LUT R0, R2, 0xfffffffc, RZ, 0xc0, !PT ;  /* 0xfffffffc02007812 */ /* 0x000fc400078ec0ff */
[----:B------:R-:W-:Y:S01]  /*b840*/  F2FP.PACK_AB R32, R32, R140 ;  /* 0x0000008c2020723e */ /* 0x000fe200000000ff */
[C---:B------:R-:W-:Y:S01]  /*b850*/  IMAD.SHL.U32 R2, R4.reuse, 0x40, RZ ;  /* 0x0000004004027824 */ /* 0x040fe200078e00ff */
[----:B------:R-:W-:Y:S01]  /*b860*/  LOP3.LUT R3, R4, 0x1, RZ, 0xc0, !PT ;  /* 0x0000000104037812 */ /* 0x000fe200078ec0ff */
[----:B------:R-:W-:Y:S01]  /*b870*/  IMAD.IADD R26, R44, 0x1, -R0 ;  /* 0x000000012c1a7824 */ /* 0x000fe200078e0a00 */
[----:B------:R-:W-:Y:S02]  /*b880*/  F2FP.PACK_AB R142, R143, R142 ;  /* 0x0000008e8f8e723e */ /* 0x000fe400000000ff */
[----:B------:R-:W-:Y:S01]  /*b890*/  LOP3.LUT R0, R2, 0x1c0, RZ, 0xc0, !PT ;  /* 0x000001c002007812 */ /* 0x000fe200078ec0ff */
[----:B------:R-:W-:Y:S01]  /*b8a0*/  IMAD R2, R39, 0x200, R26 ;  /* 0x0000020027027824 */ /* 0x000fe200078e021a */
[----:B------:R-:W-:Y:S02]  /*b8b0*/  ISETP.NE.U32.AND P0, PT, R3, 0x1, PT ;  /* 0x000000010300780c */ /* 0x000fe40003f05070 */
[----:B------:R-:W-:-:S02]  /*b8c0*/  LEA.HI R0, R0, R0, RZ, 0x1d ;  /* 0x0000000000007211 */ /* 0x000fc400078fe8ff */
[----:B------:R-:W-:Y:S01]  /*b8d0*/  R2P PR, R4, 0x6 ;  /* 0x0000000604007804 */ /* 0x000fe20000000000 */
[----:B------:R-:W-:Y:S01]  /*b8e0*/  IMAD.MOV.U32 R4, RZ, RZ, 0x20 ;  /* 0x00000020ff047424 */ /* 0x000fe200078e00ff */
[----:B------:R-:W-:Y:S01]  /*b8f0*/  F2FP.PACK_AB R31, R31, R144 ;  /* 0x000000901f1f723e */ /* 0x000fe200000000ff */
[----:B------:R-:W-:Y:S01]  /*b900*/  IMAD.U32 R0, R2, 0x2, R0 ;  /* 0x0000000202007824 */ /* 0x000fe200078e0000 */
[----:B------:R-:W-:Y:S02]  /*b910*/  F2FP.PACK_AB R146, R147, R146 ;  /* 0x000000929392723e */ /* 0x000fe400000000ff */
[----:B------:R-:W-:Y:S01]  /*b920*/  SEL R4, R4, 0xffffffe0, !P1 ;  /* 0xffffffe004047807 */ /* 0x000fe20004800000 */
[----:B------:R-:W-:Y:S01]  /*b930*/  IMAD.SHL.U32 R0, R0, 0x2, RZ ;  /* 0x0000000200007824 */ /* 0x000fe200078e00ff */
[----:B------:R-:W-:Y:S01]  /*b940*/  BAR.SYNC.DEFER_BLOCKING 0x1, 0x100 ;  /* 0x0044000000007b1d */ /* 0x000fe20000010000 */
[----:B------:R-:W-:Y:S02]  /*b950*/  F2FP.PACK_AB R30, R30, R148 ;  /* 0x000000941e1e723e */ /* 0x000fe400000000ff */
[----:B------:R-:W-:-:S02]  /*b960*/  F2FP.PACK_AB R150, R151, R150 ;  /* 0x000000969796723e */ /* 0x000fc400000000ff */
[C---:B------:R-:W-:Y:S02]  /*b970*/  IADD3 R3, R0.reuse, 0x80, RZ ;  /* 0x0000008000037810 */ /* 0x040fe40007ffe0ff */
[C---:B------:R-:W-:Y:S02]  /*b980*/  IADD3 R2, R0.reuse, 0x70, RZ ;  /* 0x0000007000027810 */ /* 0x040fe40007ffe0ff */
[----:B------:R-:W-:Y:S01]  /*b990*/  @P0 IADD3 R2, R3, 0x10, RZ ;  /* 0x0000001003020810 */ /* 0x000fe20007ffe0ff */
[----:B------:R-:W-:Y:S01]  /*b9a0*/  IMAD.IADD R3, R0, 0x1, R4 ;  /* 0x0000000100037824 */ /* 0x000fe200078e0204 */
[----:B------:R-:W-:Y:S02]  /*b9b0*/  F2FP.PACK_AB R29, R29, R52 ;  /* 0x000000341d1d723e */ /* 0x000fe400000000ff */
[----:B------:R-:W-:Y:S02]  /*b9c0*/  F2FP.PACK_AB R54, R55, R54 ;  /* 0x000000363736723e */ /* 0x000fe400000000ff */
[----:B------:R-:W-:-:S02]  /*b9d0*/  F2FP.PACK_AB R28, R28, R56 ;  /* 0x000000381c1c723e */ /* 0x000fc400000000ff */
[----:B------:R-:W-:Y:S02]  /*b9e0*/  F2FP.PACK_AB R58, R59, R58 ;  /* 0x0000003a3b3a723e */ /* 0x000fe400000000ff */
[----:B------:R-:W-:Y:S02]  /*b9f0*/  F2FP.PACK_AB R27, R27, R60 ;  /* 0x0000003c1b1b723e */ /* 0x000fe400000000ff */
[----:B------:R-:W-:Y:S02]  /*ba00*/  F2FP.PACK_AB R62, R63, R62 ;  /* 0x0000003e3f3e723e */ /* 0x000fe400000000ff */
[----:B------:R-:W-:Y:S01]  /*ba10*/  F2FP.PACK_AB R25, R25, R64 ;  /* 0x000000401919723e */ /* 0x000fe200000000ff */
[----:B------:R1:W-:Y:S01]  /*ba20*/  STS [R0+0x80], R8 ;  /* 0x0000800800007388 */ /* 0x0003e20000000800 */
[----:B------:R-:W-:Y:S02]  /*ba30*/  F2FP.PACK_AB R67, R67, R66 ;  /* 0x000000424343723e */ /* 0x000fe400000000ff */
[----:B------:R-:W-:Y:S01]  /*ba40*/  F2FP.PACK_AB R24, R24, R68 ;  /* 0x000000441818723e */ /* 0x000fe200000000ff */
[----:B------:R-:W-:Y:S01]  /*ba50*/  STS [R0+0x480], R5 ;  /* 0x0004800500007388 */ /* 0x000fe20000000800 */
[----:B------:R-:W-:-:S02]  /*ba60*/  F2FP.PACK_AB R23, R23, R70 ;  /* 0x000000461717723e */ /* 0x000fc400000000ff */
[----:B------:R-:W-:Y:S01]  /*ba70*/  F2FP.PACK_AB R22, R22, R72 ;  /* 0x000000481616723e */ /* 0x000fe200000000ff */
[----:B------:R3:W-:Y:S01]  /*ba80*/  STS [R2], R6 ;  /* 0x0000000602007388 */ /* 0x0007e20000000800 */
[----:B------:R-:W-:Y:S02]  /*ba90*/  F2FP.PACK_AB R21, R21, R74 ;  /* 0x0000004a1515723e */ /* 0x000fe400000000ff */
[----:B------:R-:W-:Y:S01]  /*baa0*/  F2FP.PACK_AB R20, R20, R76 ;  /* 0x0000004c1414723e */ /* 0x000fe200000000ff */
[----:B------:R-:W-:Y:S01]  /*bab0*/  STS [R2+0x400], R110 ;  /* 0x0004006e02007388 */ /* 0x000fe20000000800 */
        /* <DEDUP_REMOVED lines=8> */
[----:B-1----:R-:W-:Y:S01]  /*bb40*/  IMAD.MOV.U32 R8, RZ, RZ, 0x40 ;  /* 0x00000040ff087424 */ /* 0x002fe200078e00ff */
[----:B------:R-:W-:Y:S02]  /*bb50*/  F2FP.PACK_AB R11, R11, R90 ;  /* 0x0000005a0b0b723e */ /* 0x000fe400000000ff */
[----:B------:R-:W-:Y:S02]  /*bb60*/  F2FP.PACK_AB R9, R9, R92 ;  /* 0x0000005c0909723e */ /* 0x000fe400000000ff */
[----:B------:R-:W-:-:S02]  /*bb70*/  F2FP.PACK_AB R15, R15, R94 ;  /* 0x0000005e0f0f723e */ /* 0x000fc400000000ff */
[----:B------:R-:W-:Y:S02]  /*bb80*/  F2FP.PACK_AB R14, R14, R96 ;  /* 0x000000600e0e723e */ /* 0x000fe400000000ff */
[----:B---3--:R-:W-:Y:S01]  /*bb90*/  SEL R6, R8, 0xffffffc0, !P2 ;  /* 0xffffffc008067807 */ /* 0x008fe20005000000 */
[----:B------:R-:W-:Y:S01]  /*bba0*/  IMAD.IADD R8, R4, 0x1, R2 ;  /* 0x0000000104087824 */ /* 0x000fe200078e0202 */
[----:B------:R-:W-:Y:S02]  /*bbb0*/  F2FP.PACK_AB R10, R99, R98 ;  /* 0x00000062630a723e */ /* 0x000fe400000000ff */
[----:B------:R-:W-:Y:S01]  /*bbc0*/  ISETP.NE.U32.AND P0, PT, RZ, c[0x0][0x500], PT ;  /* 0x00014000ff007a0c */ /* 0x000fe20003f05070 */
[----:B------:R-:W-:Y:S01]  /*bbd0*/  IMAD.IADD R5, R0, 0x1, R6 ;  /* 0x0000000100057824 */ /* 0x000fe200078e0206 */
[----:B------:R1:W-:Y:S01]  /*bbe0*/  STS [R8], R7 ;  /* 0x0000000708007388 */ /* 0x0003e20000000800 */
[----:B------:R-:W-:Y:S01]  /*bbf0*/  IMAD.IADD R4, R6, 0x1, R3 ;  /* 0x0000000106047824 */ /* 0x000fe200078e0203 */
[----:B------:R-:W-:-:S02]  /*bc00*/  ISETP.NE.AND.EX P0, PT, RZ, c[0x0][0x504], PT, P0 ;  /* 0x00014100ff007a0c */ /* 0x000fc40003f05300 */
[----:B------:R-:W-:Y:S01]  /*bc10*/  STS [R8+0x400], R118 ;  /* 0x0004007608007388 */ /* 0x000fe20000000800 */
[----:B------:R-:W-:-:S03]  /*bc20*/  ISETP.NE.U32.AND P1, PT, RZ, c[0x0][0x508], PT ;  /* 0x00014200ff007a0c */ /* 0x000fc60003f25070 */
[----:B------:R-:W-:Y:S01]  /*bc30*/  STS [R5+0x80], R37 ;  /* 0x0000802505007388 */ /* 0x000fe20000000800 */
[----:B------:R-:W-:-:S03]  /*bc40*/  ISETP.NE.AND.EX P1, PT, RZ, c[0x0][0x50c], PT, P1 ;  /* 0x00014300ff007a0c */ /* 0x000fc60003f25310 */
[----:B------:R-:W-:Y:S01]  /*bc50*/  STS [R5+0x480], R122 ;  /* 0x0004807a05007388 */ /* 0x000fe20000000800 */
[----:B-1----:R-:W-:Y:S02]  /*bc60*/  IMAD.IADD R7, R6, 0x1, R2 ;  /* 0x0000000106077824 */ /* 0x002fe400078e0202 */
[----:B------:R-:W-:-:S03]  /*bc70*/  IMAD.IADD R6, R8, 0x1, R6 ;  /* 0x0000000108067824 */ /* 0x000fc600078e0206 */
[----:B------:R-:W-:Y:S04]  /*bc80*/  STS [R7], R36 ;  /* 0x0000002407007388 */ /* 0x000fe80000000800 */
[----:B------:R-:W-:Y:S04]  /*bc90*/  STS [R7+0x400], R126 ;  /* 0x0004007e07007388 */ /* 0x000fe80000000800 */
[----:B------:R-:W-:Y:S04]  /*bca0*/  STS [R4+0x80], R35 ;  /* 0x0000802304007388 */ /* 0x000fe80000000800 */
[----:B------:R-:W-:Y:S04]  /*bcb0*/  STS [R4+0x480], R130 ;  /* 0x0004808204007388 */ /* 0x000fe80000000800 */
[----:B------:R-:W-:Y:S04]  /*bcc0*/  STS [R6], R34 ;  /* 0x0000002206007388 */ /* 0x000fe80000000800 */
        /* <DEDUP_REMOVED lines=20> */
[----:B------:R1:W-:Y:S04]  /*be10*/  STS [R2+0x8400], R21 ;  /* 0x0084001502007388 */ /* 0x0003e80000000800 */
[----:B------:R-:W-:Y:S04]  /*be20*/  STS [R3+0x8080], R20 ;  /* 0x0080801403007388 */ /* 0x000fe80000000800 */
[----:B------:R-:W-:Y:S04]  /*be30*/  STS [R3+0x8480], R19 ;  /* 0x0084801303007388 */ /* 0x000fe80000000800 */
[----:B------:R-:W-:Y:S04]  /*be40*/  STS [R8+0x8000], R18 ;  /* 0x0080001208007388 */ /* 0x000fe80000000800 */
[----:B------:R-:W-:Y:S04]  /*be50*/  STS [R8+0x8400], R17 ;  /* 0x0084001108007388 */ /* 0x000fe80000000800 */
[----:B------:R-:W-:Y:S04]  /*be60*/  STS [R5+0x8080], R16 ;  /* 0x0080801005007388 */ /* 0x000fe80000000800 */
[----:B------:R-:W-:Y:S01]  /*be70*/  STS [R5+0x8480], R13 ;  /* 0x0084800d05007388 */ /* 0x000fe20000000800 */
[----:B-1----:R-:W-:-:S03]  /*be80*/  IMAD.MOV.U32 R2, RZ, RZ, 0x4 ;  /* 0x00000004ff027424 */ /* 0x002fc600078e00ff */
[----:B------:R-:W-:Y:S04]  /*be90*/  STS [R7+0x8000], R12 ;  /* 0x0080000c07007388 */ /* 0x000fe80000000800 */
[----:B------:R-:W-:Y:S04]  /*bea0*/  STS [R7+0x8400], R11 ;  /* 0x0084000b07007388 */ /* 0x000fe80000000800 */
[----:B------:R2:W-:Y:S04]  /*beb0*/  STS [R4+0x8080], R9 ;  /* 0x0080800904007388 */ /* 0x0005e80000000800 */
[----:B------:R1:W-:Y:S04]  /*bec0*/  STS [R4+0x8480], R15 ;  /* 0x0084800f04007388 */ /* 0x0003e80000000800 */
[----:B------:R1:W-:Y:S04]  /*bed0*/  STS [R6+0x8000], R14 ;  /* 0x0080000e06007388 */ /* 0x0003e80000000800 */
[----:B------:R1:W-:Y:S01]  /*bee0*/  STS [R6+0x8400], R10 ;  /* 0x0084000a06007388 */ /* 0x0003e20000000800 */
[----:B--2---:R-:W-:-:S03]  /*bef0*/  IMAD.WIDE R8, R45, R2, c[0x0][0x500] ;  /* 0x000140002d087625 */ /* 0x004fc600078e0202 */
[----:B------:R-:W-:Y:S06]  /*bf00*/  BAR.SYNC.DEFER_BLOCKING 0x1, 0x100 ;  /* 0x0044000000007b1d */ /* 0x000fec0000010000 */
[----:B------:R-:W2:Y:S01]  /*bf10*/  @P0 LDG.E R0, [R8.64] ;  /* 0x0000000408000981 */ /* 0x000ea2000c1e1900 */
[----:B------:R-:W-:Y:S02]  /*bf20*/  IMAD.MOV.U32 R24, RZ, RZ, c[0x0][0x388] ;  /* 0x0000e200ff187624 */ /* 0x000fe400078e00ff */
[----:B------:R-:W-:-:S05]  /*bf30*/  @P1 IMAD.WIDE R2, R45, R2, c[0x0][0x508] ;  /* 0x000142002d021625 */ /* 0x000fca00078e0202 */
[----:B------:R3:W5:Y:S02]  /*bf40*/  @P1 LDG.E R24, [R2.64] ;  /* 0x0000000402181981 */ /* 0x000764000c1e1900 */
[----:B---3--:R-:W-:Y:S02]  /*bf50*/  CS2R R2, SRZ ;  /* 0x0000000000027805 */ /* 0x008fe4000001ff00 */
[--C-:B--2---:R-:W-:Y:S01]  /*bf60*/  @P0 SHF.R.S32.HI R3, RZ, 0x1f, R0.reuse ;  /* 0x0000001fff030819 */ /* 0x104fe20000011400 */
[----:B------:R-:W-:Y:S01]  /*bf70*/  @P0 IMAD.MOV.U32 R2, RZ, RZ, R0 ;  /* 0x000000ffff020224 */ /* 0x000fe200078e0000 */
[----:B------:R-:W-:Y:S05]  /*bf80*/  @P1 BRA `(.L_x_27) ;  /* 0x0000004000001947 */ /* 0x000fea0003800000 */
[----:B-1----:R-:W-:Y:S05]  /*bf90*/  @!P0 BRA `(.L_x_27) ;  /* 0x0000003000008947 */ /* 0x002fea0003800000 */
[----:B------:R-:W2:Y:S04]  /*bfa0*/  LDG.E R4, [R8.64] ;  /* 0x0000000408047981 */ /* 0x000ea8000c1e1900 */
[----:B------:R-:W2:Y:S02]  /*bfb0*/  LDG.E R0, [R8.64+0x4] ;  /* 0x0000040408007981 */ /* 0x000ea4000c1e1900 */
[----:B--2--5:R-:W-:-:S02]  /*bfc0*/  IADD3 R24, -R4, R0, RZ ;  /* 0x0000000004187210 */ /* 0x024fc40007ffe1ff */
.L_x_27:
[----:B-1----:R-:W-:Y:S01]  /*bfd0*/  LOP3.LUT R0, R40, 0xffffffe0, RZ, 0xc0, !PT ;  /* 0xffffffe028007812 */ /* 0x002fe200078ec0ff */
[----:B------:R-:W1:Y:S01]  /*bfe0*/  S2R R20, SR_CTAID.X ;  /* 0x0000000000147919 */ /* 0x000e620000002500 */
[----:B------:R-:W-:Y:S01]  /*bff0*/  SHF.R.S32.HI R4, RZ, 0x1f, R39 ;  /* 0x0000001fff047819 */ /* 0x000fe20000011427 */
[----:B------:R-:W-:Y:S01]  /*c000*/  IMAD.MOV.U32 R7, RZ, RZ, c[0x0][0x4e8] ;  /* 0x00013a00ff077624 */ /* 0x000fe200078e00ff */
[----:B------:R-:W-:Y:S01]  /*c010*/  LEA.HI R16, R43, R44, RZ, 0x3 ;  /* 0x0000002c2b107211 */ /* 0x000fe200078f18ff */
[----:B------:R-:W-:Y:S01]  /*c020*/  IMAD.IADD R0, R44, 0x1, -R0 ;  /* 0x000000012c007824 */ /* 0x000fe200078e0a00 */
[----:B------:R-:W2:Y:S01]  /*c030*/  S2R R11, SR_CTAID.Y ;  /* 0x00000000000b7919 */ /* 0x000ea20000002600 */
[----:B------:R-:W-:Y:S01]  /*c040*/  LEA.HI R4, R4, R39, RZ, 0x3 ;  /* 0x0000002704047211 */ /* 0x000fe200078f18ff */
[----:B-----5:R-:W-:Y:S01]  /*c050*/  IMAD R24, R24, c[0x0][0x4e8], RZ ;  /* 0x00013a0018187a24 */ /* 0x020fe200078e02ff */
[----:B------:R-:W-:Y:S01]  /*c060*/  ISETP.NE.AND P1, PT, R7, 0x1, PT ;  /* 0x000000010700780c */ /* 0x000fe20003f25270 */
[----:B------:R-:W-:Y:S01]  /*c070*/  BSSY B0, `(.L_x_28) ;  /* 0x0000081000007945 */ /* 0x000fe20003800000 */
[----:B------:R-:W-:-:S02]  /*c080*/  SHF.R.S32.HI R6, RZ, 0x1f, R0 ;  /* 0x0000001fff067819 */ /* 0x000fc40000011400 */
[----:B------:R-:W-:Y:S02]  /*c090*/  LOP3.LUT R5, R4, 0xffffff8, RZ, 0xc0, !PT ;  /* 0x0ffffff804057812 */ /* 0x000fe400078ec0ff */
[----:B------:R-:W-:Y:S02]  /*c0a0*/  LEA.HI R4, R26, R26, RZ, 0x1 ;  /* 0x0000001a1a047211 */ /* 0x000fe400078f08ff */
[----:B------:R-:W-:Y:S02]  /*c0b0*/  LEA.HI R6, R6, R0, RZ, 0x2 ;  /* 0x0000000006067211 */ /* 0x000fe400078f10ff */
[----:B------:R-:W-:Y:S02]  /*c0c0*/  IADD3 R7, R39, -R5, RZ ;  /* 0x8000000527077210 */ /* 0x000fe40007ffe0ff */
[----:B------:R-:W-:Y:S02]  /*c0d0*/  LOP3.LUT R4, R4, 0x1ffffffe, RZ, 0xc0, !PT ;  /* 0x1ffffffe04047812 */ /* 0x000fe400078ec0ff */
[----:B------:R-:W-:Y:S01]  /*c0e0*/  SHF.R.S32.HI R5, RZ, 0x2, R6 ;  /* 0x00000002ff057819 */ /* 0x000fe20000011406 */
[----:B------:R-:W-:Y:S01]  /*c0f0*/  IMAD R6, R3, c[0x0][0x3a0], RZ ;  /* 0x0000e80003067a24 */ /* 0x000fe200078e02ff */
[----:B------:R-:W-:Y:S01]  /*c100*/  LOP3.LUT P2, RZ, R0, 0x3, RZ, 0xc0, !PT ;  /* 0x0000000300ff7812 */ /* 0x000fe2000784c0ff */
[----:B------:R-:W-:Y:S01]  /*c110*/  IMAD.IADD R0, R26, 0x1, -R4 ;  /* 0x000000011a007824 */ /* 0x000fe200078e0a04 */
[----:B------:R-:W-:Y:S01]  /*c120*/  LOP3.LUT R4, R16, 0xfffffff8, RZ, 0xc0, !PT ;  /* 0xfffffff810047812 */ /* 0x000fe200078ec0ff */
[----:B------:R-:W-:Y:S01]  /*c130*/  IMAD R17, R7, 0x10, R5 ;  /* 0x0000001007117824 */ /* 0x000fe200078e0205 */
[----:B------:R-:W-:Y:S01]  /*c140*/  SEL R14, R45, RZ, !P0 ;  /* 0x000000ff2d0e7207 */ /* 0x000fe20004000000 */
[----:B------:R-:W-:Y:S01]  /*c150*/  IMAD R6, R2, c[0x0][0x3a4], R6 ;  /* 0x0000e90002067a24 */ /* 0x000fe200078e0206 */
[----:B------:R-:W-:Y:S01]  /*c160*/  IADD3 R15, -R4, R44, RZ ;  /* 0x0000002c040f7210 */ /* 0x000fe20007ffe1ff */
[----:B------:R-:W-:Y:S01]  /*c170*/  IMAD R0, R0, 0x8, R17 ;  /* 0x0000000800007824 */ /* 0x000fe200078e0211 */
[----:B--2---:R-:W-:Y:S01]  /*c180*/  SHF.R.S32.HI R10, RZ, 0x1f, R11 ;  /* 0x0000001fff0a7819 */ /* 0x004fe2000001140b */
[----:B------:R-:W-:Y:S01]  /*c190*/  IMAD.WIDE.U32 R4, R2, c[0x0][0x3a0], RZ ;  /* 0x0000e80002047a25 */ /* 0x000fe200078e00ff */
[----:B------:R-:W-:-:S02]  /*c1a0*/  SHF.R.S32.HI R16, RZ, 0x3, R16 ;  /* 0x00000003ff107819 */ /* 0x000fc40000011410 */
[----:B------:R-:W-:Y:S01]  /*c1b0*/  LEA.HI R19, R43, R44, RZ, 0x6 ;  /* 0x0000002c2b137211 */ /* 0x000fe200078f30ff */
[----:B-1----:R-:W-:Y:S01]  /*c1c0*/  IMAD R7, R20, 0x80, R0 ;  /* 0x0000008014077824 */ /* 0x002fe200078e0200 */
[----:B------:R-:W-:Y:S01]  /*c1d0*/  LEA R13, R15, R16, 0x5 ;  /* 0x000000100f0d7211 */ /* 0x000fe200078e28ff */
[----:B------:R-:W-:Y:S01]  /*c1e0*/  IMAD.WIDE.U32 R8, R11, c[0x0][0x490], R2 ;  /* 0x000124000b087a25 */ /* 0x000fe200078e0002 */
[----:B------:R-:W-:-:S03]  /*c1f0*/  IADD3 R3, R5, R6, RZ ;  /* 0x0000000605037210 */ /* 0x000fc60007ffe0ff */
[----:B------:R-:W-:-:S04]  /*c200*/  @P1 IMAD.HI.U32 R6, R7, c[0x0][0x4ec], RZ ;  /* 0x00013b0007061a27 */ /* 0x000fc800078e00ff */
[C---:B------:R-:W-:Y:S02]  /*c210*/  IMAD R5, R10.reuse, c[0x0][0x490], RZ ;  /* 0x000124000a057a24 */ /* 0x040fe400078e02ff */
[----:B------:R-:W-:Y:S01]  /*c220*/  IMAD.MOV.U32 R0, RZ, RZ, R7 ;  /* 0x000000ffff007224 */ /* 0x000fe200078e0007 */
[----:B------:R-:W-:Y:S01]  /*c230*/  @P1 SHF.R.U32.HI R0, RZ, c[0x0][0x4f0], R6 ;  /* 0x00013c00ff001a19 */ /* 0x000fe20000011606 */
[----:B------:R-:W-:Y:S02]  /*c240*/  IMAD R5, R11, c[0x0][0x494], R5 ;  /* 0x000125000b057a24 */ /* 0x000fe400078e0205 */
[----:B------:R-:W-:Y:S01]  /*c250*/  IMAD.MOV.U32 R2, RZ, RZ, R4 ;  /* 0x000000ffff027224 */ /* 0x000fe200078e0004 */
[----:B------:R-:W-:Y:S01]  /*c260*/  SHF.R.S32.HI R4, RZ, 0x1f, R45 ;  /* 0x0000001fff047819 */ /* 0x000fe2000001142d */
[----:B------:R-:W-:Y:S01]  /*c270*/  IMAD R10, R10, c[0x0][0x3e8], RZ ;  /* 0x0000fa000a0a7a24 */ /* 0x000fe200078e02ff */
[----:B------:R-:W-:Y:S01]  /*c280*/  IADD3 R5, R9, R5, RZ ;  /* 0x0000000509057210 */ /* 0x000fe20007ffe0ff */
[----:B------:R-:W-:Y:S01]  /*c290*/  IMAD.MOV R6, RZ, RZ, -R0 ;  /* 0x000000ffff067224 */ /* 0x000fe200078e0a00 */
[----:B------:R-:W-:Y:S01]  /*c2a0*/  SEL R12, R4, RZ, !P0 ;  /* 0x000000ff040c7207 */ /* 0x000fe20004000000 */
[----:B------:R-:W-:Y:S01]  /*c2b0*/  IMAD.MOV.U32 R4, RZ, RZ, R8 ;  /* 0x000000ffff047224 */ /* 0x000fe200078e0008 */
[----:B------:R-:W-:Y:S01]  /*c2c0*/  SHF.R.S32.HI R9, RZ, 0x1f, R0 ;  /* 0x0000001fff097819 */ /* 0x000fe20000011400 */
[----:B------:R-:W-:-:S02]  /*c2d0*/  IMAD R10, R11, c[0x0][0x3ec], R10 ;  /* 0x0000fb000b0a7a24 */ /* 0x000fc400078e020a */
[----:B------:R-:W-:-:S04]  /*c2e0*/  IMAD.WIDE.U32 R2, R11, c[0x0][0x3e8], R2 ;  /* 0x0000fa000b027a25 */ /* 0x000fc800078e0002 */
[----:B------:R-:W-:Y:S01]  /*c2f0*/  IMAD R8, R6, c[0x0][0x4e8], R7 ;  /* 0x00013a0006087a24 */ /* 0x000fe200078e0207 */
[----:B------:R-:W-:Y:S01]  /*c300*/  IADD3 R3, R3, R10, RZ ;  /* 0x0000000a03037210 */ /* 0x000fe20007ffe0ff */
[----:B------:R-:W-:Y:S02]  /*c310*/  IMAD R6, R12, c[0x0][0x498], RZ ;  /* 0x000126000c067a24 */ /* 0x000fe400078e02ff */
[----:B------:R-:W-:Y:S01]  /*c320*/  IMAD.WIDE.U32 R4, R14, c[0x0][0x498], R4 ;  /* 0x000126000e047a25 */ /* 0x000fe200078e0004 */
[----:B------:R-:W-:-:S03]  /*c330*/  SHF.R.S32.HI R10, RZ, 0x1f, R8 ;  /* 0x0000001fff0a7819 */ /* 0x000fc60000011408 */
[----:B------:R-:W-:Y:S01]  /*c340*/  IMAD R6, R14, c[0x0][0x49c], R6 ;  /* 0x000127000e067a24 */ /* 0x000fe200078e0206 */
[----:B------:R-:W-:Y:S01]  /*c350*/  IADD3 R4, P0, R0, R4, RZ ;  /* 0x0000000400047210 */ /* 0x000fe20007f1e0ff */
[----:B------:R-:W-:Y:S02]  /*c360*/  IMAD R10, R10, c[0x0][0x488], RZ ;  /* 0x000122000a0a7a24 */ /* 0x000fe400078e02ff */
[----:B------:R-:W-:Y:S01]  /*c370*/  IMAD R13, R20, 0x80, R13 ;  /* 0x00000080140d7824 */ /* 0x000fe200078e020d */
[----:B------:R-:W-:Y:S01]  /*c380*/  IADD3.X R5, R9, R5, R6, P0, !PT ;  /* 0x0000000509057210 */ /* 0x000fe200007fe406 */
[----:B------:R-:W-:Y:S02]  /*c390*/  IMAD.SHL.U32 R18, R16, 0x40, RZ ;  /* 0x0000004010127824 */ /* 0x000fe400078e00ff */
[C---:B------:R-:W-:Y:S02]  /*c3a0*/  IMAD R10, R8.reuse, c[0x0][0x48c], R10 ;  /* 0x00012300080a7a24 */ /* 0x040fe400078e020a */
[----:B------:R-:W-:Y:S01]  /*c3b0*/  IMAD.WIDE.U32 R4, R8, c[0x0][0x488], R4 ;  /* 0x0001220008047a25 */ /* 0x000fe200078e0004 */
[----:B------:R-:W-:-:S03]  /*c3c0*/  LOP3.LUT R0, R18, 0x1c0, RZ, 0xc0, !PT ;  /* 0x000001c012007812 */ /* 0x000fc600078ec0ff */
[----:B------:R-:W-:Y:S01]  /*c3d0*/  @P1 IMAD.HI.U32 R11, R13, c[0x0][0x4ec], RZ ;  /* 0x00013b000d0b1a27 */ /* 0x000fe200078e00ff */
[----:B------:R-:W-:Y:S02]  /*c3e0*/  LEA R9, P0, R4, c[0x0][0x450], 0x2 ;  /* 0x0001140004097a11 */ /* 0x000fe400078010ff */
[----:B------:R-:W-:Y:S01]  /*c3f0*/  IADD3 R10, R5, R10, RZ ;  /* 0x0000000a050a7210 */ /* 0x000fe20007ffe0ff */
[----:B------:R-:W-:Y:S02]  /*c400*/  IMAD.SHL.U32 R6, R15, 0x8, RZ ;  /* 0x000000080f067824 */ /* 0x000fe400078e00ff */
[----:B------:R-:W-:Y:S01]  /*c410*/  IMAD R8, R12, c[0x0][0x3f0], RZ ;  /* 0x0000fc000c087a24 */ /* 0x000fe200078e02ff */
[----:B------:R-:W-:Y:S01]  /*c420*/  LEA.HI.X R4, R4, c[0x0][0x454], R10, 0x2, P0 ;  /* 0x0001150004047a11 */ /* 0x000fe200000f140a */
[----:B------:R-:W-:Y:S01]  /*c430*/  IMAD.MOV.U32 R7, RZ, RZ, R13 ;  /* 0x000000ffff077224 */ /* 0x000fe200078e000d */
[----:B------:R-:W-:Y:S01]  /*c440*/  @P1 SHF.R.U32.HI R7, RZ, c[0x0][0x4f0], R11 ;  /* 0x00013c00ff071a19 */ /* 0x000fe2000001160b */
[C---:B------:R-:W-:Y:S01]  /*c450*/  IMAD R8, R14.reuse, c[0x0][0x3f4], R8 ;  /* 0x0000fd000e087a24 */ /* 0x040fe200078e0208 */
[----:B------:R-:W-:Y:S01]  /*c460*/  SHF.R.U32.HI R11, RZ, 0x3, R0 ;  /* 0x00000003ff0b7819 */ /* 0x000fe20000011600 */
[----:B------:R-:W-:Y:S01]  /*c470*/  IMAD.WIDE.U32 R2, R14, c[0x0][0x3f0], R2 ;  /* 0x0000fc000e027a25 */ /* 0x000fe200078e0002 */
[----:B------:R-:W-:Y:S01]  /*c480*/  LOP3.LUT R0, R0, 0x38, R6, 0xf8, !PT ;  /* 0x0000003800007812 */ /* 0x000fe200078ef806 */
[----:B------:R-:W-:Y:S01]  /*c490*/  SHFL.IDX PT, R10, R9, RZ, 0x1c1f ;  /* 0x001c1fff090a7589 */ /* 0x000fe200000e0000 */
[--C-:B------:R-:W-:Y:S01]  /*c4a0*/  SHF.R.S32.HI R5, RZ, 0x1f, R7.reuse ;  /* 0x0000001fff057819 */ /* 0x100fe20000011407 */
[----:B------:R-:W-:Y:S01]  /*c4b0*/  IMAD.IADD R3, R3, 0x1, R8 ;  /* 0x0000000103037824 */ /* 0x000fe200078e0208 */
[----:B------:R-:W-:Y:S01]  /*c4c0*/  LOP3.LUT R14, R0, R11, RZ, 0x3c, !PT ;  /* 0x0000000b000e7212 */ /* 0x000fe200078e3cff */
[----:B------:R-:W-:Y:S01]  /*c4d0*/  IMAD.MOV R0, RZ, RZ, -R7 ;  /* 0x000000ffff007224 */ /* 0x000fe200078e0a07 */
[----:B------:R-:W1:Y:S01]  /*c4e0*/  SHFL.IDX PT, R11, R4, RZ, 0x1c1f ;  /* 0x001c1fff040b7589 */ /* 0x000e6200000e0000 */
[----:B------:R-:W-:-:S02]  /*c4f0*/  IMAD R5, R5, c[0x0][0x3e0], RZ ;  /* 0x0000f80005057a24 */ /* 0x000fc400078e02ff */
[C---:B------:R-:W-:Y:S01]  /*c500*/  IMAD.WIDE.U32 R2, R7.reuse, c[0x0][0x3e0], R2 ;  /* 0x0000f80007027a25 */ /* 0x040fe200078e0002 */
[----:B------:R-:W-:Y:S03]  /*c510*/  SHFL.IDX PT, R8, R9, 0x1, 0x1c1f ;  /* 0x003c1f0009087f89 */ /* 0x000fe600000e0000 */
[----:B------:R-:W-:Y:S01]  /*c520*/  IMAD R12, R7, c[0x0][0x3e4], R5 ;  /* 0x0000f900070c7a24 */ /* 0x000fe200078e0205 */
[----:B------:R2:W3:Y:S01]  /*c530*/  SHFL.IDX PT, R9, R4, 0x1, 0x1c1f ;  /* 0x003c1f0004097f89 */ /* 0x0004e200000e0000 */
[----:B------:R-:W-:Y:S02]  /*c540*/  IMAD.SHL.U32 R5, R19, 0x8, RZ ;  /* 0x0000000813057824 */ /* 0x000fe400078e00ff */
[----:B------:R-:W-:-:S03]  /*c550*/  IMAD.IADD R3, R3, 0x1, R12 ;  /* 0x0000000103037824 */ /* 0x000fc600078e020c */
[----:B------:R-:W-:Y:S01]  /*c560*/  LOP3.LUT R7, R14, 0x7ffffe00, R5, 0xf8, !PT ;  /* 0x7ffffe000e077812 */ /* 0x000fe200078ef805 */
[----:B--2---:R-:W-:Y:S01]  /*c570*/  IMAD R4, R0, c[0x0][0x4e8], R13 ;  /* 0x00013a0000047a24 */ /* 0x004fe200078e020d */
[----:B------:R-:W-:-:S03]  /*c580*/  LEA R0, R20, R17, 0x7 ;  /* 0x0000001114007211 */ /* 0x000fc600078e38ff */
[----:B------:R-:W-:Y:S01]  /*c590*/  IMAD.WIDE.U32 R2, R4, c[0x0][0x3d8], R2 ;  /* 0x0000f60004027a25 */ /* 0x000fe200078e0002 */
[C---:B------:R-:W-:Y:S02]  /*c5a0*/  IADD3 R13, R0.reuse, 0x8, RZ ;  /* 0x00000008000d7810 */ /* 0x040fe40007ffe0ff */
[-C--:B------:R-:W-:Y:S02]  /*c5b0*/  ISETP.GE.OR P0, PT, R0, R24.reuse, P2 ;  /* 0x000000180000720c */ /* 0x080fe40001706670 */
[----:B------:R-:W-:Y:S02]  /*c5c0*/  SHF.R.S32.HI R0, RZ, 0x1f, R4 ;  /* 0x0000001fff007819 */ /* 0x000fe40000011404 */
[----:B------:R-:W-:-:S03]  /*c5d0*/  ISETP.GE.OR P2, PT, R13, R24, P2 ;  /* 0x000000180d00720c */ /* 0x000fc60001746670 */
[----:B------:R-:W-:-:S04]  /*c5e0*/  IMAD R0, R0, c[0x0][0x3d8], RZ ;  /* 0x0000f60000007a24 */ /* 0x000fc800078e02ff */
[----:B------:R-:W-:Y:S01]  /*c5f0*/  IMAD R5, R4, c[0x0][0x3dc], R0 ;  /* 0x0000f70004057a24 */ /* 0x000fe200078e0200 */
[----:B------:R-:W-:Y:S01]  /*c600*/  SHF.L.U32 R0, R7, 0x1, RZ ;  /* 0x0000000107007819 */ /* 0x000fe200000006ff */
[----:B-1----:R1:W-:Y:S01]  /*c610*/  @!P0 ST.E [R10.64], R41 ;  /* 0x000000290a008985 */ /* 0x0023e2000c101904 */
[----:B------:R-:W-:Y:S01]  /*c620*/  LEA R25, P0, R2, c[0x0][0x380], 0x1 ;  /* 0x0000e00002197a11 */ /* 0x000fe200078008ff */
[----:B------:R-:W-:Y:S02]  /*c630*/  IMAD.IADD R3, R3, 0x1, R5 ;  /* 0x0000000103037824 */ /* 0x000fe400078e0205 */
[----:B---3--:R2:W-:Y:S04]  /*c640*/  @!P2 ST.E [R8.64], R42 ;  /* 0x0000002a0800a985 */ /* 0x0085e8000c101904 */
[----:B------:R2:W3:Y:S04]  /*c650*/  LDS.128 R36, [R0+0x1080] ;  /* 0x0010800000247984 */ /* 0x0004e80000000c00 */
[----:B------:R2:W4:Y:S04]  /*c660*/  LDS.128 R48, [R0+0x2080] ;  /* 0x0020800000307984 */ /* 0x0005280000000c00 */
[----:B------:R2:W2:Y:S04]  /*c670*/  LDS.128 R56, [R0+0x3080] ;  /* 0x0030800000387984 */ /* 0x0004a80000000c00 */
[----:B------:R2:W2:Y:S04]  /*c680*/  LDS.128 R32, [R0+0x5080] ;  /* 0x0050800000207984 */ /* 0x0004a80000000c00 */
[----:B------:R2:W2:Y:S01]  /*c690*/  LDS.128 R44, [R0+0x6080] ;  /* 0x00608000002c7984 */ /* 0x0004a20000000c00 */
[----:B-1----:R-:W-:-:S03]  /*c6a0*/  LEA R10, R20, R16, 0x7 ;  /* 0x00000010140a7211 */ /* 0x002fc600078e38ff */
[----:B------:R1:W1:Y:S01]  /*c6b0*/  LDS.128 R52, [R0+0x7080] ;  /* 0x0070800000347984 */ /* 0x0002620000000c00 */
[----:B------:R-:W-:Y:S02]  /*c6c0*/  LEA.HI.X R11, R2, c[0x0][0x384], R3, 0x1, P0 ;  /* 0x0000e100020b7a11 */ /* 0x000fe400000f0c03 */
[----:B------:R-:W-:Y:S01]  /*c6d0*/  ISETP.GE.AND P0, PT, R10, R24, PT ;  /* 0x000000180a00720c */ /* 0x000fe20003f06270 */
[----:B------:R1:W1:Y:S04]  /*c6e0*/  LDS.128 R28, [R0+0x9080] ;  /* 0x00908000001c7984 */ /* 0x0002680000000c00 */
[----:B------:R1:W1:Y:S04]  /*c6f0*/  LDS.128 R40, [R0+0xa080] ;  /* 0x00a0800000287984 */ /* 0x0002680000000c00 */
[----:B------:R1:W1:Y:S04]  /*c700*/  LDS.128 R60, [R0+0xb080] ;  /* 0x00b08000003c7984 */ /* 0x0002680000000c00 */
[----:B------:R1:W1:Y:S04]  /*c710*/  SHFL.IDX PT, R2, R25, RZ, 0x181f ;  /* 0x00181fff19027589 */ /* 0x00026800000e0000 */
[----:B------:R1:W1:Y:S01]  /*c720*/  SHFL.IDX PT, R3, R11, RZ, 0x181f ;  /* 0x00181fff0b037589 */ /* 0x00026200000e0000 */
[----:B------:R-:W-:Y:S05]  /*c730*/  @P0 BRA `(.L_x_29) ;  /* 0x0000014000000947 */ /* 0x000fea0003800000 */
[----:B---3--:R-:W3:Y:S01]  /*c740*/  LDS.128 R20, [R0+0x80] ;  /* 0x0000800000147984 */ /* 0x008ee20000000c00 */
[----:B------:R-:W-:-:S02]  /*c750*/  IADD3 R5, R6, 0x40, RZ ;  /* 0x0000004006057810 */ /* 0x000fc40007ffe0ff */
[C---:B------:R-:W-:Y:S01]  /*c760*/  IADD3 R7, R6.reuse, 0x80, RZ ;  /* 0x0000008006077810 */ /* 0x040fe20007ffe0ff */
[----:B------:R-:W5:Y:S01]  /*c770*/  LDS.128 R16, [R0+0x4080] ;  /* 0x0040800000107984 */ /* 0x000f620000000c00 */
[----:B------:R-:W-:Y:S02]  /*c780*/  ISETP.GE.AND P1, PT, R5, c[0x0][0x3c8], PT ;  /* 0x0000f20005007a0c */ /* 0x000fe40003f26270 */
[----:B------:R-:W-:Y:S01]  /*c790*/  ISETP.GE.AND P0, PT, R7, c[0x0][0x3c8], PT ;  /* 0x0000f20007007a0c */ /* 0x000fe20003f06270 */
[----:B------:R4:W2:Y:S01]  /*c7a0*/  LDS.128 R12, [R0+0x8080] ;  /* 0x00808000000c7984 */ /* 0x0008a20000000c00 */
[----:B------:R-:W-:-:S09]  /*c7b0*/  ISETP.GE.AND P2, PT, R6, c[0x0][0x3c8], PT ;  /* 0x0000f20006007a0c */ /* 0x000fd20003f46270 */
[----:B------:R-:W-:-:S04]  /*c7c0*/  @!P1 SHF.R.S32.HI R4, RZ, 0x1f, R5 ;  /* 0x0000001fff049819 */ /* 0x000fc80000011405 */
[----:B------:R-:W-:Y:S01]  /*c7d0*/  @!P1 LEA.HI R4, R4, R5, RZ, 0x3 ;  /* 0x0000000504049211 */ /* 0x000fe200078f18ff */
[----:B-12---:R-:W-:-:S03]  /*c7e0*/  @!P2 IMAD.WIDE R8, R6, 0x2, R2 ;  /* 0x000000020608a825 */ /* 0x006fc600078e0202 */
[----:B------:R-:W-:Y:S02]  /*c7f0*/  @!P1 LOP3.LUT R4, R4, 0xfffffff8, RZ, 0xc0, !PT ;  /* 0xfffffff804049812 */ /* 0x000fe400078ec0ff */
[----:B----4-:R-:W-:-:S03]  /*c800*/  @!P0 SHF.R.S32.HI R0, RZ, 0x1f, R7 ;  /* 0x0000001fff008819 */ /* 0x010fc60000011407 */
[----:B------:R-:W-:Y:S01]  /*c810*/  @!P1 IMAD.WIDE R4, R4, 0x2, R2 ;  /* 0x0000000204049825 */ /* 0x000fe200078e0202 */
[----:B------:R-:W-:-:S04]  /*c820*/  @!P0 LEA.HI R0, R0, R7, RZ, 0x3 ;  /* 0x0000000700008211 */ /* 0x000fc800078f18ff */
[----:B------:R-:W-:Y:S01]  /*c830*/  @!P0 LOP3.LUT R0, R0, 0xfffffff8, RZ, 0xc0, !PT ;  /* 0xfffffff800008812 */ /* 0x000fe200078ec0ff */
[----:B---3--:R1:W-:Y:S04]  /*c840*/  @!P2 ST.E.128 [R8.64], R20 ;  /* 0x000000140800a985 */ /* 0x0083e8000c101d04 */
[----:B------:R-:W-:Y:S01]  /*c850*/  @!P0 IMAD.WIDE R2, R0, 0x2, R2 ;  /* 0x0000000200028825 */ /* 0x000fe200078e0202 */
[----:B-----5:R1:W-:Y:S04]  /*c860*/  @!P1 ST.E.128 [R4.64], R16 ;  /* 0x0000001004009985 */ /* 0x0203e8000c101d04 */
[----:B------:R1:W-:Y:S02]  /*c870*/  @!P0 ST.E.128 [R2.64], R12 ;  /* 0x0000000c02008985 */ /* 0x0003e4000c101d04 */
.L_x_29:
[----:B---3--:R-:W-:Y:S05]  /*c880*/  BSYNC B0 ;  /* 0x0000000000007941 */ /* 0x008fea0003800000 */
.L_x_28:
[----:B-12---:R-:W-:Y:S01]  /*c890*/  IADD3 R0, R10, 0x20, RZ ;  /* 0x000000200a007810 */ /* 0x006fe20007ffe0ff */
[----:B------:R1:W2:Y:S01]  /*c8a0*/  SHFL.IDX PT, R3, R11, 0x1, 0x181f ;  /* 0x00381f000b037f89 */ /* 0x0002a200000e0000 */
[----:B------:R-:W-:Y:S02]  /*c8b0*/  BSSY B0, `(.L_x_30) ;  /* 0x0000015000007945 */ /* 0x000fe40003800000 */
[----:B------:R-:W-:Y:S01]  /*c8c0*/  ISETP.GE.AND P0, PT, R0, R24, PT ;  /* 0x000000180000720c */ /* 0x000fe20003f06270 */
[----:B------:R1:W3:-:S12]  /*c8d0*/  SHFL.IDX PT, R2, R25, 0x1, 0x181f ;  /* 0x00381f0019027f89 */ /* 0x0002d800000e0000 */
[----:B------:R-:W-:Y:S05]  /*c8e0*/  @P0 BRA `(.L_x_31) ;  /* 0x0000011000000947 */ /* 0x000fea0003800000 */
[C---:B------:R-:W-:Y:S02]  /*c8f0*/  IADD3 R5, R6.reuse, 0x40, RZ ;  /* 0x0000004006057810 */ /* 0x040fe40007ffe0ff */
[C---:B------:R-:W-:Y:S02]  /*c900*/  IADD3 R7, R6.reuse, 0x80, RZ ;  /* 0x0000008006077810 */ /* 0x040fe40007ffe0ff */
[----:B------:R-:W-:Y:S02]  /*c910*/  ISETP.GE.AND P1, PT, R5, c[0x0][0x3c8], PT ;  /* 0x0000f20005007a0c */ /* 0x000fe40003f26270 */
[----:B------:R-:W-:Y:S02]  /*c920*/  ISETP.GE.AND P0, PT, R7, c[0x0][0x3c8], PT ;  /* 0x0000f20007007a0c */ /* 0x000fe40003f06270 */
[----:B------:R-:W-:-:S09]  /*c930*/  ISETP.GE.AND P2, PT, R6, c[0x0][0x3c8], PT ;  /* 0x0000f20006007a0c */ /* 0x000fd20003f46270 */
[----:B------:R-:W-:Y:S02]  /*c940*/  @!P1 SHF.R.S32.HI R4, RZ, 0x1f, R5 ;  /* 0x0000001fff049819 */ /* 0x000fe40000011405 */
[----:B------:R-:W-:Y:S02]  /*c950*/  @!P0 SHF.R.S32.HI R0, RZ, 0x1f, R7 ;  /* 0x0000001fff008819 */ /* 0x000fe40000011407 */
[----:B------:R-:W-:Y:S01]  /*c960*/  @!P1 LEA.HI R4, R4, R5, RZ, 0x3 ;  /* 0x0000000504049211 */ /* 0x000fe200078f18ff */
[--C-:B--23--:R-:W-:Y:S01]  /*c970*/  @!P2 IMAD.WIDE R8, R6, 0x2, R2.reuse ;  /* 0x000000020608a825 */ /* 0x10cfe200078e0202 */
        /* <DEDUP_REMOVED lines=8> */
.L_x_31:
[----:B------:R-:W-:Y:S05]  /*ca00*/  BSYNC B0 ;  /* 0x0000000000007941 */ /* 0x000fea0003800000 */
.L_x_30:
[----:B------:R-:W-:Y:S01]  /*ca10*/  IADD3 R0, R10, 0x40, RZ ;  /* 0x000000400a007810 */ /* 0x000fe20007ffe0ff */
[----:B--2---:R2:W1:Y:S01]  /*ca20*/  SHFL.IDX PT, R3, R11, 0x2, 0x181f ;  /* 0x00581f000b037f89 */ /* 0x00446200000e0000 */
[----:B------:R-:W-:Y:S02]  /*ca30*/  BSSY B0, `(.L_x_32) ;  /* 0x0000015000007945 */ /* 0x000fe40003800000 */
[----:B------:R-:W-:Y:S01]  /*ca40*/  ISETP.GE.AND P0, PT, R0, R24, PT ;  /* 0x000000180000720c */ /* 0x000fe20003f06270 */
[----:B---3--:R2:W3:-:S12]  /*ca50*/  SHFL.IDX PT, R2, R25, 0x2, 0x181f ;  /* 0x00581f0019027f89 */ /* 0x0084d800000e0000 */
        /* <DEDUP_REMOVED lines=9> */
[--C-:B-1-3--:R-:W-:Y:S01]  /*caf0*/  @!P2 IMAD.WIDE R8, R6, 0x2, R2.reuse ;  /* 0x000000020608a825 */ /* 0x10afe200078e0202 */
[----:B------:R-:W-:Y:S02]  /*cb00*/  @!P0 LEA.HI R0, R0, R7, RZ, 0x3 ;  /* 0x0000000700008211 */ /* 0x000fe400078f18ff */
[----:B------:R-:W-:Y:S02]  /*cb10*/  @!P1 LOP3.LUT R4, R4, 0xfffffff8, RZ, 0xc0, !PT ;  /* 0xfffffff804049812 */ /* 0x000fe400078ec0ff */
[----:B------:R-:W-:Y:S01]  /*cb20*/  @!P0 LOP3.LUT R0, R0, 0xfffffff8, RZ, 0xc0, !PT ;  /* 0xfffffff800008812 */ /* 0x000fe200078ec0ff */
[----:B----4-:R1:W-:Y:S02]  /*cb30*/  @!P2 ST.E.128 [R8.64], R48 ;  /* 0x000000300800a985 */ /* 0x0103e4000c101d04 */
[----:B------:R-:W-:-:S04]  /*cb40*/  @!P1 IMAD.WIDE R4, R4, 0x2, R2 ;  /* 0x0000000204049825 */ /* 0x000fc800078e0202 */
[----:B------:R-:W-:Y:S01]  /*cb50*/  @!P0 IMAD.WIDE R2, R0, 0x2, R2 ;  /* 0x0000000200028825 */ /* 0x000fe200078e0202 */
[----:B------:R1:W-:Y:S04]  /*cb60*/  @!P1 ST.E.128 [R4.64], R44 ;  /* 0x0000002c04009985 */ /* 0x0003e8000c101d04 */
[----:B------:R1:W-:Y:S02]  /*cb70*/  @!P0 ST.E.128 [R2.64], R40 ;  /* 0x0000002802008985 */ /* 0x0003e4000c101d04 */
.L_x_33:
[----:B------:R-:W-:Y:S05]  /*cb80*/  BSYNC B0 ;  /* 0x0000000000007941 */ /* 0x000fea0003800000 */
.L_x_32:
[----:B------:R-:W-:Y:S01]  /*cb90*/  IADD3 R0, R10, 0x60, RZ ;  /* 0x000000600a007810 */ /* 0x000fe20007ffe0ff */
[----:B-1----:R1:W2:Y:S03]  /*cba0*/  SHFL.IDX PT, R3, R11, 0x3, 0x181f ;  /* 0x00781f000b037f89 */ /* 0x0022a600000e0000 */
[----:B------:R-:W-:Y:S01]  /*cbb0*/  ISETP.GE.AND P0, PT, R0, R24, PT ;  /* 0x000000180000720c */ /* 0x000fe20003f06270 */
[----:B---3--:R1:W3:-:S12]  /*cbc0*/  SHFL.IDX PT, R2, R25, 0x3, 0x181f ;  /* 0x00781f0019027f89 */ /* 0x0082d800000e0000 */
[----:B------:R-:W-:Y:S05]  /*cbd0*/  @P0 EXIT ;  /* 0x000000000000094d */ /* 0x000fea0003800000 */
[C---:B------:R-:W-:Y:S02]  /*cbe0*/  IADD3 R4, R6.reuse, 0x40, RZ ;  /* 0x0000004006047810 */ /* 0x040fe40007ffe0ff */
[----:B------:R-:W-:Y:S02]  /*cbf0*/  ISETP.GE.AND P1, PT, R6, c[0x0][0x3c8], PT ;  /* 0x0000f20006007a0c */ /* 0x000fe40003f26270 */
[----:B------:R-:W-:-:S11]  /*cc00*/  ISETP.GE.AND P0, PT, R4, c[0x0][0x3c8], PT ;  /* 0x0000f20004007a0c */ /* 0x000fd60003f06270 */
[----:B--23--:R-:W-:Y:S02]  /*cc10*/  @!P1 IMAD.WIDE R8, R6, 0x2, R2 ;  /* 0x0000000206089825 */ /* 0x00cfe400078e0202 */
[----:B------:R-:W-:-:S03]  /*cc20*/  @!P0 SHF.R.S32.HI R0, RZ, 0x1f, R4 ;  /* 0x0000001fff008819 */ /* 0x000fc60000011404 */
[----:B------:R2:W-:Y:S01]  /*cc30*/  @!P1 ST.E.128 [R8.64], R56 ;  /* 0x0000003808009985 */ /* 0x0005e2000c101d04 */
[----:B------:R-:W-:-:S04]  /*cc40*/  @!P0 LEA.HI R0, R0, R4, RZ, 0x3 ;  /* 0x0000000400008211 */ /* 0x000fc800078f18ff */
[----:B------:R-:W-:-:S05]  /*cc50*/  @!P0 LOP3.LUT R0, R0, 0xfffffff8, RZ, 0xc0, !PT ;  /* 0xfffffff800008812 */ /* 0x000fca00078ec0ff */
[----:B------:R-:W-:Y:S01]  /*cc60*/  @!P0 IMAD.WIDE R4, R0, 0x2, R2 ;  /* 0x0000000200048825 */ /* 0x000fe200078e0202 */
[----:B------:R-:W-:-:S04]  /*cc70*/  IADD3 R0, R6, 0x80, RZ ;  /* 0x0000008006007810 */ /* 0x000fc80007ffe0ff */
[----:B------:R2:W-:Y:S01]  /*cc80*/  @!P0 ST.E.128 [R4.64], R52 ;  /* 0x0000003404008985 */ /* 0x0005e2000c101d04 */
[----:B------:R-:W-:-:S13]  /*cc90*/  ISETP.GE.AND P0, PT, R0, c[0x0][0x3c8], PT ;  /* 0x0000f20000007a0c */ /* 0x000fda0003f06270 */
[----:B------:R-:W-:Y:S05]  /*cca0*/  @P0 EXIT ;  /* 0x000000000000094d */ /* 0x000fea0003800000 */
[----:B--2---:R-:W-:-:S04]  /*ccb0*/  SHF.R.S32.HI R4, RZ, 0x1f, R0 ;  /* 0x0000001fff047819 */ /* 0x004fc80000011400 */
[----:B------:R-:W-:-:S04]  /*ccc0*/  LEA.HI R0, R4, R0, RZ, 0x3 ;  /* 0x0000000004007211 */ /* 0x000fc800078f18ff */
[----:B------:R-:W-:-:S05]  /*ccd0*/  LOP3.LUT R0, R0, 0xfffffff8, RZ, 0xc0, !PT ;  /* 0xfffffff800007812 */ /* 0x000fca00078ec0ff */
[----:B------:R-:W-:-:S05]  /*cce0*/  IMAD.WIDE R2, R0, 0x2, R2 ;  /* 0x0000000200027825 */ /* 0x000fca00078e0202 */
[----:B------:R-:W-:Y:S01]  /*ccf0*/  ST.E.128 [R2.64], R60 ;  /* 0x0000003c02007985 */ /* 0x000fe2000c101d04 */
[----:B------:R-:W-:Y:S05]  /*cd00*/  EXIT ;  /* 0x000000000000794d */ /* 0x000fea0003800000 */
.L_x_26:
[----:B------:R-:W2:Y:S01]  /*cd10*/  LDL R8, [R1+0x20] ;  /* 0x0000200001087983 */ /* 0x000ea20000100800 */
[----:B------:R-:W-:Y:S01]  /*cd20*/  ISETP.NE.U32.AND P0, PT, RZ, c[0x0][0x508], PT ;  /* 0x00014200ff007a0c */ /* 0x000fe20003f05070 */
[----:B------:R-:W-:Y:S01]  /*cd30*/  IMAD.MOV.U32 R2, RZ, RZ, 0x4 ;  /* 0x00000004ff027424 */ /* 0x000fe200078e00ff */
[----:B------:R-:W-:Y:S02]  /*cd40*/  ISETP.NE.U32.AND P1, PT, RZ, c[0x0][0x500], PT ;  /* 0x00014000ff007a0c */ /* 0x000fe40003f25070 */
[----:B------:R-:W-:Y:S02]  /*cd50*/  ISETP.NE.AND.EX P0, PT, RZ, c[0x0][0x50c], PT, P0 ;  /* 0x00014300ff007a0c */ /* 0x000fe40003f05300 */
[----:B------:R-:W-:Y:S01]  /*cd60*/  ISETP.NE.AND.EX P1, PT, RZ, c[0x0][0x504], PT, P1 ;  /* 0x00014100ff007a0c */ /* 0x000fe20003f25310 */
[----:B------:R-:W-:Y:S02]  /*cd70*/  IMAD.MOV.U32 R13, RZ, RZ, c[0x0][0x388] ;  /* 0x0000e200ff0d7624 */ /* 0x000fe400078e00ff */
[----:B--2---:R-:W-:-:S08]  /*cd80*/  IMAD.WIDE R6, R8, R2, c[0x0][0x500] ;  /* 0x0001400008067625 */ /* 0x004fd000078e0202 */
[----:B------:R-:W-:Y:S02]  /*cd90*/  @P0 IMAD.WIDE R2, R8, R2, c[0x0][0x508] ;  /* 0x0001420008020625 */ /* 0x000fe400078e0202 */
[----:B------:R-:W2:Y:S04]  /*cda0*/  @P1 LDG.E R0, [R6.64] ;  /* 0x0000000406001981 */ /* 0x000ea8000c1e1900 */
[----:B------:R1:W5:Y:S01]  /*cdb0*/  @P0 LDG.E R13, [R2.64] ;  /* 0x00000004020d0981 */ /* 0x000362000c1e1900 */
[----:B------:R-:W-:Y:S02]  /*cdc0*/  CS2R R4, SRZ ;  /* 0x0000000000047805 */ /* 0x000fe4000001ff00 */
[--C-:B--2---:R-:W-:Y:S01]  /*cdd0*/  @P1 SHF.R.S32.HI R5, RZ, 0x1f, R0.reuse ;  /* 0x0000001fff051819 */ /* 0x104fe20000011400 */
[----:B------:R-:W-:Y:S01]  /*cde0*/  @P1 IMAD.MOV.U32 R4, RZ, RZ, R0 ;  /* 0x000000ffff041224 */ /* 0x000fe200078e0000 */
[----:B------:R-:W-:Y:S05]  /*cdf0*/  @P0 BRA `(.L_x_34) ;  /* 0x0000004000000947 */ /* 0x000fea0003800000 */
[----:B-1----:R-:W-:Y:S05]  /*ce00*/  @!P1 BRA `(.L_x_34) ;  /* 0x0000003000009947 */ /* 0x002fea0003800000 */
[----:B------:R1:W2:Y:S04]  /*ce10*/  LDG.E R0, [R6.64] ;  /* 0x0000000406007981 */ /* 0x0002a8000c1e1900 */
[----:B-1----:R-:W2:Y:S02]  /*ce20*/  LDG.E R6, [R6.64+0x4] ;  /* 0x0000040406067981 */ /* 0x002ea4000c1e1900 */
[----:B--2--5:R-:W-:-:S02]  /*ce30*/  IADD3 R13, -R0, R6, RZ ;  /* 0x00000006000d7210 */ /* 0x024fc40007ffe1ff */
.L_x_34:
[----:B-1----:R-:W1:Y:S01]  /*ce40*/  S2R R11, SR_TID.X ;  /* 0x00000000000b7919 */ /* 0x002e620000002100 */
[----:B------:R-:W-:Y:S01]  /*ce50*/  SHF.R.S32.HI R0, RZ, 0x1f, R8 ;  /* 0x0000001fff007819 */ /* 0x000fe20000011408 */
[----:B------:R-:W-:Y:S01]  /*ce60*/  BSSY B0, `(.L_x_35) ;  /* 0x0000028000007945 */ /* 0x000fe20003800000 */
[----:B------:R-:W-:-:S02]  /*ce70*/  SEL R10, R8, RZ, !P1 ;  /* 0x000000ff080a7207 */ /* 0x000fc40004800000 */
[----:B------:R-:W-:Y:S02]  /*ce80*/  SEL R12, R0, RZ, !P1 ;  /* 0x000000ff000c7207 */ /* 0x000fe40004800000 */
[----:B-1----:R-:W-:-:S13]  /*ce90*/  ISETP.GE.AND P0, PT, R11, 0x80, PT ;  /* 0x000000800b00780c */ /* 0x002fda0003f06270 */
[----:B------:R-:W-:Y:S05]  /*cea0*/  @P0 BRA `(.L_x_36) ;  /* 0x0000023000000947 */ /* 0x000fea0003800000 */
[----:B------:R-:W1:Y:S01]  /*ceb0*/  S2R R9, SR_CTAID.X ;  /* 0x0000000000097919 */ /* 0x000e620000002500 */
[----:B-----5:R-:W-:Y:S01]  /*cec0*/  IMAD R0, R13, c[0x0][0x4e8], RZ ;  /* 0x00013a000d007a24 */ /* 0x020fe200078e02ff */
[----:B-1----:R-:W-:-:S04]  /*ced0*/  LEA R9, R9, R11, 0x7 ;  /* 0x0000000b09097211 */ /* 0x002fc800078e38ff */
[----:B------:R-:W-:-:S13]  /*cee0*/  ISETP.GE.AND P0, PT, R9, R0, PT ;  /* 0x000000000900720c */ /* 0x000fda0003f06270 */
[----:B------:R-:W-:Y:S05]  /*cef0*/  @P0 BRA `(.L_x_36) ;  /* 0x000001e000000947 */ /* 0x000fea0003800000 */
[----:B------:R-:W1:Y:S01]  /*cf00*/  S2R R8, SR_CTAID.Y ;  /* 0x0000000000087919 */ /* 0x000e620000002600 */
[----:B------:R-:W-:Y:S01]  /*cf10*/  MOV R0, c[0x0][0x4e8] ;  /* 0x00013a0000007a02 */ /* 0x000fe20000000f00 */
[----:B------:R-:W-:Y:S01]  /*cf20*/  IMAD.MOV.U32 R3, RZ, RZ, R5 ;  /* 0x000000ffff037224 */ /* 0x000fe200078e0005 */
[----:B------:R-:W-:Y:S02]  /*cf30*/  MOV R2, R4 ;  /* 0x0000000400027202 */ /* 0x000fe40000000f00 */
[----:B------:R-:W-:-:S13]  /*cf40*/  ISETP.NE.AND P0, PT, R0, 0x1, PT ;  /* 0x000000010000780c */ /* 0x000fda0003f05270 */
[----:B------:R-:W-:Y:S01]  /*cf50*/  @P0 IMAD.HI.U32 R7, R9, c[0x0][0x4ec], RZ ;  /* 0x00013b0009070a27 */ /* 0x000fe200078e00ff */
[----:B-1----:R-:W-:-:S03]  /*cf60*/  SHF.R.S32.HI R0, RZ, 0x1f, R8 ;  /* 0x0000001fff007819 */ /* 0x002fc60000011408 */
[----:B------:R-:W-:-:S04]  /*cf70*/  IMAD.WIDE.U32 R2, R8, c[0x0][0x490], R2 ;  /* 0x0001240008027a25 */ /* 0x000fc800078e0002 */
[----:B------:R-:W-:Y:S02]  /*cf80*/  IMAD R6, R0, c[0x0][0x490], RZ ;  /* 0x0001240000067a24 */ /* 0x000fe400078e02ff */
[----:B------:R-:W-:Y:S01]  /*cf90*/  IMAD.MOV.U32 R0, RZ, RZ, R9 ;  /* 0x000000ffff007224 */ /* 0x000fe200078e0009 */
[----:B------:R-:W-:Y:S01]  /*cfa0*/  @P0 SHF.R.U32.HI R0, RZ, c[0x0][0x4f0], R7 ;  /* 0x00013c00ff000a19 */ /* 0x000fe20000011607 */
[----:B------:R-:W-:Y:S02]  /*cfb0*/  IMAD R6, R8, c[0x0][0x494], R6 ;  /* 0x0001250008067a24 */ /* 0x000fe400078e0206 */
[----:B------:R-:W-:Y:S01]  /*cfc0*/  IMAD R8, R12, c[0x0][0x498], RZ ;  /* 0x000126000c087a24 */ /* 0x000fe200078e02ff */
[----:B------:R-:W-:Y:S01]  /*cfd0*/  IADD3 R7, -R0, RZ, RZ ;  /* 0x000000ff00077210 */ /* 0x000fe20007ffe1ff */
[----:B------:R-:W-:Y:S02]  /*cfe0*/  IMAD.IADD R3, R6, 0x1, R3 ;  /* 0x0000000106037824 */ /* 0x000fe400078e0203 */
[----:B------:R-:W-:-:S02]  /*cff0*/  IMAD R8, R10, c[0x0][0x49c], R8 ;  /* 0x000127000a087a24 */ /* 0x000fc400078e0208 */
[----:B------:R-:W-:Y:S01]  /*d000*/  IMAD R6, R7, c[0x0][0x4e8], R9 ;  /* 0x00013a0007067a24 */ /* 0x000fe200078e0209 */
[----:B------:R-:W-:Y:S01]  /*d010*/  SHF.R.S32.HI R9, RZ, 0x1f, R0 ;  /* 0x0000001fff097819 */ /* 0x000fe20000011400 */
[----:B------:R-:W-:-:S03]  /*d020*/  IMAD.WIDE.U32 R2, R10, c[0x0][0x498], R2 ;  /* 0x000126000a027a25 */ /* 0x000fc600078e0002 */
[----:B------:R-:W-:Y:S02]  /*d030*/  SHF.R.S32.HI R7, RZ, 0x1f, R6 ;  /* 0x0000001fff077819 */ /* 0x000fe40000011406 */
[----:B------:R-:W-:-:S03]  /*d040*/  IADD3 R2, P0, R0, R2, RZ ;  /* 0x0000000200027210 */ /* 0x000fc60007f1e0ff */
[----:B------:R-:W-:Y:S01]  /*d050*/  IMAD R0, R7, c[0x0][0x488], RZ ;  /* 0x0001220007007a24 */ /* 0x000fe200078e02ff */
[----:B------:R-:W-:-:S03]  /*d060*/  IADD3.X R3, R9, R3, R8, P0, !PT ;  /* 0x0000000309037210 */ /* 0x000fc600007fe408 */
[C---:B------:R-:W-:Y:S02]  /*d070*/  IMAD R0, R6.reuse, c[0x0][0x48c], R0 ;  /* 0x0001230006007a24 */ /* 0x040fe400078e0200 */
[----:B------:R-:W-:-:S05]  /*d080*/  IMAD.WIDE.U32 R2, R6, c[0x0][0x488], R2 ;  /* 0x0001220006027a25 */ /* 0x000fca00078e0002 */
[----:B------:R-:W-:Y:S02]  /*d090*/  IADD3 R0, R3, R0, RZ ;  /* 0x0000000003007210 */ /* 0x000fe40007ffe0ff */
[----:B------:R-:W-:-:S04]  /*d0a0*/  LEA R6, P0, R2, c[0x0][0x450], 0x2 ;  /* 0x0001140002067a11 */ /* 0x000fc800078010ff */
[----:B------:R-:W-:Y:S02]  /*d0b0*/  LEA.HI.X R7, R2, c[0x0][0x454], R0, 0x2, P0 ;  /* 0x0001150002077a11 */ /* 0x000fe400000f1400 */
[----:B------:R-:W-:-:S05]  /*d0c0*/  MOV R0, 0xff800000 ;  /* 0xff80000000007802 */ /* 0x000fca0000000f00 */
[----:B------:R1:W-:Y:S02]  /*d0d0*/  STG.E [R6.64], R0 ;  /* 0x0000000006007986 */ /* 0x0003e4000c101904 */
.L_x_36:
[----:B------:R-:W-:Y:S05]  /*d0e0*/  BSYNC B0 ;  /* 0x0000000000007941 */ /* 0x000fea0003800000 */
.L_x_35:
[----:B-1----:R-:W1:Y:S01]  /*d0f0*/  S2R R6, SR_CTAID.Y ;  /* 0x0000000000067919 */ /* 0x002e620000002600 */
[----:B------:R-:W-:Y:S01]  /*d100*/  IMAD R0, R5, c[0x0][0x3a0], RZ ;  /* 0x0000e80005007a24 */ /* 0x000fe200078e02ff */
[----:B------:R-:W-:Y:S01]  /*d110*/  SHF.R.S32.HI R5, RZ, 0x1f, R11 ;  /* 0x0000001fff057819 */ /* 0x000fe2000001140b */
[C---:B------:R-:W-:Y:S01]  /*d120*/  IMAD.WIDE.U32 R2, R4.reuse, c[0x0][0x3a0], RZ ;  /* 0x0000e80004027a25 */ /* 0x040fe200078e00ff */
[----:B------:R-:W2:Y:S01]  /*d130*/  S2R R9, SR_CTAID.X ;  /* 0x0000000000097919 */ /* 0x000ea20000002500 */
[----:B------:R-:W-:Y:S01]  /*d140*/  MOV R8, c[0x0][0x4e8] ;  /* 0x00013a0000087a02 */ /* 0x000fe20000000f00 */
[----:B------:R-:W-:Y:S01]  /*d150*/  BSSY B0, `(.L_x_37) ;  /* 0x000003c000007945 */ /* 0x000fe20003800000 */
[----:B------:R-:W-:Y:S01]  /*d160*/  LEA.HI R5, R5, R11, RZ, 0x3 ;  /* 0x0000000b05057211 */ /* 0x000fe200078f18ff */
[----:B------:R-:W-:Y:S01]  /*d170*/  IMAD R0, R4, c[0x0][0x3a4], R0 ;  /* 0x0000e90004007a24 */ /* 0x000fe200078e0200 */
[----:B------:R-:W-:Y:S01]  /*d180*/  ISETP.NE.AND P0, PT, R8, 0x1, PT ;  /* 0x000000010800780c */ /* 0x000fe20003f05270 */
[----:B-----5:R-:W-:Y:S01]  /*d190*/  IMAD R13, R13, c[0x0][0x4e8], RZ ;  /* 0x00013a000d0d7a24 */ /* 0x020fe200078e02ff */
[----:B------:R-:W-:-:S02]  /*d1a0*/  LOP3.LUT R4, R5, 0xfffffff8, RZ, 0xc0, !PT ;  /* 0xfffffff805047812 */ /* 0x000fc400078ec0ff */
[----:B------:R-:W-:-:S03]  /*d1b0*/  IADD3 R3, R3, R0, RZ ;  /* 0x0000000003037210 */ /* 0x000fc60007ffe0ff */
[----:B------:R-:W-:Y:S01]  /*d1c0*/  IMAD.IADD R8, R11, 0x1, -R4 ;  /* 0x000000010b087824 */ /* 0x000fe200078e0a04 */
[----:B------:R-:W-:-:S04]  /*d1d0*/  SHF.R.S32.HI R11, RZ, 0x3, R5 ;  /* 0x00000003ff0b7819 */ /* 0x000fc80000011405 */
[-C--:B------:R-:W-:Y:S02]  /*d1e0*/  LEA R4, R8, R11.reuse, 0x5 ;  /* 0x0000000b08047211 */ /* 0x080fe400078e28ff */
[----:B-1----:R-:W-:Y:S01]  /*d1f0*/  SHF.R.S32.HI R7, RZ, 0x1f, R6 ;  /* 0x0000001fff077819 */ /* 0x002fe20000011406 */
[----:B------:R-:W-:Y:S01]  /*d200*/  IMAD.WIDE.U32 R2, R6, c[0x0][0x3e8], R2 ;  /* 0x0000fa0006027a25 */ /* 0x000fe200078e0002 */
[----:B--2---:R-:W-:-:S03]  /*d210*/  LEA R11, R9, R11, 0x7 ;  /* 0x0000000b090b7211 */ /* 0x004fc600078e38ff */
[----:B------:R-:W-:Y:S02]  /*d220*/  IMAD R0, R7, c[0x0][0x3e8], RZ ;  /* 0x0000fa0007007a24 */ /* 0x000fe400078e02ff */
[----:B------:R-:W-:Y:S02]  /*d230*/  IMAD R4, R9, 0x80, R4 ;  /* 0x0000008009047824 */ /* 0x000fe400078e0204 */
[----:B------:R-:W-:Y:S02]  /*d240*/  IMAD R0, R6, c[0x0][0x3ec], R0 ;  /* 0x0000fb0006007a24 */ /* 0x000fe400078e0200 */
[----:B------:R-:W-:-:S03]  /*d250*/  @P0 IMAD.HI.U32 R5, R4, c[0x0][0x4ec], RZ ;  /* 0x00013b0004050a27 */ /* 0x000fc600078e00ff */
[----:B------:R-:W-:Y:S01]  /*d260*/  IADD3 R3, R0, R3, RZ ;  /* 0x0000000300037210 */ /* 0x000fe20007ffe0ff */
[----:B------:R-:W-:Y:S01]  /*d270*/  IMAD R6, R12, c[0x0][0x3f0], RZ ;  /* 0x0000fc000c067a24 */ /* 0x000fe200078e02ff */
[----:B------:R-:W-:Y:S02]  /*d280*/  MOV R0, R4 ;  /* 0x0000000400007202 */ /* 0x000fe40000000f00 */
[----:B------:R-:W-:Y:S01]  /*d290*/  @P0 SHF.R.U32.HI R0, RZ, c[0x0][0x4f0], R5 ;  /* 0x00013c00ff000a19 */ /* 0x000fe20000011605 */
[C---:B------:R-:W-:Y:S02]  /*d2a0*/  IMAD R7, R10.reuse, c[0x0][0x3f4], R6 ;  /* 0x0000fd000a077a24 */ /* 0x040fe400078e0206 */
[----:B------:R-:W-:Y:S01]  /*d2b0*/  IMAD.WIDE.U32 R2, R10, c[0x0][0x3f0], R2 ;  /* 0x0000fc000a027a25 */ /* 0x000fe200078e0002 */
[----:B------:R-:W-:-:S03]  /*d2c0*/  SHF.R.S32.HI R6, RZ, 0x1f, R0 ;  /* 0x0000001fff067819 */ /* 0x000fc60000011400 */
[----:B------:R-:W-:Y:S01]  /*d2d0*/  IMAD.MOV R5, RZ, RZ, -R0 ;  /* 0x000000ffff057224 */ /* 0x000fe200078e0a00 */
[----:B------:R-:W-:Y:S01]  /*d2e0*/  IADD3 R3, R3, R7, RZ ;  /* 0x0000000703037210 */ /* 0x000fe20007ffe0ff */
[----:B------:R-:W-:Y:S02]  /*d2f0*/  IMAD R6, R6, c[0x0][0x3e0], RZ ;  /* 0x0000f80006067a24 */ /* 0x000fe400078e02ff */
[----:B------:R-:W-:Y:S02]  /*d300*/  IMAD R5, R5, c[0x0][0x4e8], R4 ;  /* 0x00013a0005057a24 */ /* 0x000fe400078e0204 */
[----:B------:R-:W-:-:S03]  /*d310*/  IMAD.WIDE.U32 R2, R0, c[0x0][0x3e0], R2 ;  /* 0x0000f80000027a25 */ /* 0x000fc600078e0002 */
[----:B------:R-:W-:Y:S01]  /*d320*/  SHF.R.S32.HI R4, RZ, 0x1f, R5 ;  /* 0x0000001fff047819 */ /* 0x000fe20000011405 */
[----:B------:R-:W-:-:S05]  /*d330*/  IMAD R0, R0, c[0x0][0x3e4], R6 ;  /* 0x0000f90000007a24 */ /* 0x000fca00078e0206 */
[----:B------:R-:W-:Y:S01]  /*d340*/  IADD3 R3, R3, R0, RZ ;  /* 0x0000000003037210 */ /* 0x000fe20007ffe0ff */
[----:B------:R-:W-:-:S04]  /*d350*/  IMAD R0, R4, c[0x0][0x3d8], RZ ;  /* 0x0000f60004007a24 */ /* 0x000fc800078e02ff */
[C---:B------:R-:W-:Y:S02]  /*d360*/  IMAD R0, R5.reuse, c[0x0][0x3dc], R0 ;  /* 0x0000f70005007a24 */ /* 0x040fe400078e0200 */
[----:B------:R-:W-:-:S04]  /*d370*/  IMAD.WIDE.U32 R2, R5, c[0x0][0x3d8], R2 ;  /* 0x0000f60005027a25 */ /* 0x000fc800078e0002 */
[----:B------:R-:W-:Y:S01]  /*d380*/  IMAD.IADD R0, R3, 0x1, R0 ;  /* 0x0000000103007824 */ /* 0x000fe200078e0200 */
[----:B------:R-:W-:-:S04]  /*d390*/  LEA R14, P0, R2, c[0x0][0x380], 0x1 ;  /* 0x0000e000020e7a11 */ /* 0x000fc800078008ff */
[----:B------:R-:W-:Y:S02]  /*d3a0*/  LEA.HI.X R12, R2, c[0x0][0x384], R0, 0x1, P0 ;  /* 0x0000e100020c7a11 */ /* 0x000fe400000f0c00 */
[----:B------:R-:W-:Y:S01]  /*d3b0*/  ISETP.GE.AND P0, PT, R11, R13, PT ;  /* 0x0000000d0b00720c */ /* 0x000fe20003f06270 */
[----:B------:R1:W2:Y:S01]  /*d3c0*/  SHFL.IDX PT, R2, R14, RZ, 0x181f ;  /* 0x00181fff0e027589 */ /* 0x0002a200000e0000 */
[----:B------:R-:W-:-:S03]  /*d3d0*/  SHF.L.U32 R0, R8, 0x3, RZ ;  /* 0x0000000308007819 */ /* 0x000fc600000006ff */
[----:B------:R1:W3:Y:S01]  /*d3e0*/  SHFL.IDX PT, R3, R12, RZ, 0x181f ;  /* 0x00181fff0c037589 */ /* 0x0002e200000e0000 */
[C---:B------:R-:W-:Y:S02]  /*d3f0*/  IADD3 R9, R0.reuse, 0x40, RZ ;  /* 0x0000004000097810 */ /* 0x040fe40007ffe0ff */
[----:B------:R-:W-:-:S05]  /*d400*/  IADD3 R10, R0, 0x80, RZ ;  /* 0x00000080000a7810 */ /* 0x000fca0007ffe0ff */
[----:B------:R-:W-:Y:S05]  /*d410*/  @P0 BRA `(.L_x_38) ;  /* 0x000000f000000947 */ /* 0x000fea0003800000 */
        /* <DEDUP_REMOVED lines=10> */
[----:B------:R2:W-:Y:S02]  /*d4c0*/  @!P2 ST.E.128 [R6.64], RZ ;  /* 0x000000ff0600a985 */ /* 0x0005e4000c101d04 */
[----:B------:R-:W-:-:S04]  /*d4d0*/  @!P1 IMAD.WIDE R4, R5, 0x2, R2 ;  /* 0x0000000205049825 */ /* 0x000fc800078e0202 */
[----:B------:R-:W-:Y:S01]  /*d4e0*/  @!P0 IMAD.WIDE R2, R8, 0x2, R2 ;  /* 0x0000000208028825 */ /* 0x000fe200078e0202 */
[----:B------:R2:W-:Y:S04]  /*d4f0*/  @!P1 ST.E.128 [R4.64], RZ ;  /* 0x000000ff04009985 */ /* 0x0005e8000c101d04 */
[----:B------:R2:W-:Y:S02]  /*d500*/  @!P0 ST.E.128 [R2.64], RZ ;  /* 0x000000ff02008985 */ /* 0x0005e4000c101d04 */
.L_x_38:
[----:B------:R-:W-:Y:S05]  /*d510*/  BSYNC B0 ;  /* 0x0000000000007941 */ /* 0x000fea0003800000 */
.L_x_37:
[----:B--2---:R-:W-:Y:S01]  /*d520*/  IADD3 R4, R11, 0x20, RZ ;  /* 0x000000200b047810 */ /* 0x004fe20007ffe0ff */
[----:B---3--:R2:W3:Y:S01]  /*d530*/  SHFL.IDX PT, R3, R12, 0x1, 0x181f ;  /* 0x00381f000c037f89 */ /* 0x0084e200000e0000 */
[----:B------:R-:W-:Y:S02]  /*d540*/  BSSY B0, `(.L_x_39) ;  /* 0x0000013000007945 */ /* 0x000fe40003800000 */
[----:B------:R-:W-:Y:S01]  /*d550*/  ISETP.GE.AND P0, PT, R4, R13, PT ;  /* 0x0000000d0400720c */ /* 0x000fe20003f06270 */
[----:B------:R2:W4:-:S12]  /*d560*/  SHFL.IDX PT, R2, R14, 0x1, 0x181f ;  /* 0x00381f000e027f89 */ /* 0x00051800000e0000 */
[----:B------:R-:W-:Y:S05]  /*d570*/  @P0 BRA `(.L_x_40) ;  /* 0x000000f000000947 */ /* 0x000fea0003800000 */
[----:B------:R-:W-:Y:S02]  /*d580*/  ISETP.GE.AND P1, PT, R9, c[0x0][0x3c8], PT ;  /* 0x0000f20009007a0c */ /* 0x000fe40003f26270 */
[----:B------:R-:W-:Y:S02]  /*d590*/  ISETP.GE.AND P0, PT, R10, c[0x0][0x3c8], PT ;  /* 0x0000f2000a007a0c */ /* 0x000fe40003f06270 */
[----:B------:R-:W-:-:S09]  /*d5a0*/  ISETP.GE.AND P2, PT, R0, c[0x0][0x3c8], PT ;  /* 0x0000f20000007a0c */ /* 0x000fd20003f46270 */
[----:B------:R-:W-:Y:S02]  /*d5b0*/  @!P1 SHF.R.S32.HI R5, RZ, 0x1f, R9 ;  /* 0x0000001fff059819 */ /* 0x000fe40000011409 */
[----:B------:R-:W-:Y:S02]  /*d5c0*/  @!P0 SHF.R.S32.HI R4, RZ, 0x1f, R10 ;  /* 0x0000001fff048819 */ /* 0x000fe4000001140a */
[----:B------:R-:W-:Y:S01]  /*d5d0*/  @!P1 LEA.HI R5, R5, R9, RZ, 0x3 ;  /* 0x0000000905059211 */ /* 0x000fe200078f18ff */
[--C-:B---34-:R-:W-:Y:S01]  /*d5e0*/  @!P2 IMAD.WIDE R6, R0, 0x2, R2.reuse ;  /* 0x000000020006a825 */ /* 0x118fe200078e0202 */
        /* <DEDUP_REMOVED lines=8> */
.L_x_40:
[----:B------:R-:W-:Y:S05]  /*d670*/  BSYNC B0 ;  /* 0x0000000000007941 */ /* 0x000fea0003800000 */
.L_x_39:
[----:B---3--:R-:W-:Y:S01]  /*d680*/  IADD3 R4, R11, 0x40, RZ ;  /* 0x000000400b047810 */ /* 0x008fe20007ffe0ff */
[----:B------:R3:W1:Y:S01]  /*d690*/  SHFL.IDX PT, R3, R12, 0x2, 0x181f ;  /* 0x00581f000c037f89 */ /* 0x00066200000e0000 */
[----:B------:R-:W-:Y:S02]  /*d6a0*/  BSSY B0, `(.L_x_41) ;  /* 0x0000013000007945 */ /* 0x000fe40003800000 */
[----:B------:R-:W-:Y:S01]  /*d6b0*/  ISETP.GE.AND P0, PT, R4, R13, PT ;  /* 0x0000000d0400720c */ /* 0x000fe20003f06270 */
[----:B----4-:R3:W4:-:S12]  /*d6c0*/  SHFL.IDX PT, R2, R14, 0x2, 0x181f ;  /* 0x00581f000e027f89 */ /* 0x01071800000e0000 */
[----:B------:R-:W-:Y:S05]  /*d6d0*/  @P0 BRA `(.L_x_42) ;  /* 0x000000f000000947 */ /* 0x000fea0003800000 */
[----:B------:R-:W-:Y:S02]  /*d6e0*/  ISETP.GE.AND P1, PT, R9, c[0x0][0x3c8], PT ;  /* 0x0000f20009007a0c */ /* 0x000fe40003f26270 */
        /* <DEDUP_REMOVED lines=14> */
.L_x_42:
[----:B------:R-:W-:Y:S05]  /*d7d0*/  BSYNC B0 ;  /* 0x0000000000007941 */ /* 0x000fea0003800000 */
.L_x_41:
[----:B-1----:R-:W-:Y:S01]  /*d7e0*/  IADD3 R4, R11, 0x60, RZ ;  /* 0x000000600b047810 */ /* 0x002fe20007ffe0ff */
[----:B------:R1:W2:Y:S03]  /*d7f0*/  SHFL.IDX PT, R3, R12, 0x3, 0x181f ;  /* 0x00781f000c037f89 */ /* 0x0002a600000e0000 */
[----:B------:R-:W-:Y:S01]  /*d800*/  ISETP.GE.AND P0, PT, R4, R13, PT ;  /* 0x0000000d0400720c */ /* 0x000fe20003f06270 */
[----:B----4-:R1:W4:-:S12]  /*d810*/  SHFL.IDX PT, R2, R14, 0x3, 0x181f ;  /* 0x00781f000e027f89 */ /* 0x01031800000e0000 */
[----:B------:R-:W-:Y:S05]  /*d820*/  @P0 EXIT ;  /* 0x000000000000094d */ /* 0x000fea0003800000 */
[----:B------:R-:W-:Y:S02]  /*d830*/  ISETP.GE.AND P0, PT, R9, c[0x0][0x3c8], PT ;  /* 0x0000f20009007a0c */ /* 0x000fe40003f06270 */
[----:B------:R-:W-:-:S11]  /*d840*/  ISETP.GE.AND P1, PT, R0, c[0x0][0x3c8], PT ;  /* 0x0000f20000007a0c */ /* 0x000fd60003f26270 */
[----:B------:R-:W-:Y:S02]  /*d850*/  @!P0 SHF.R.S32.HI R4, RZ, 0x1f, R9 ;  /* 0x0000001fff048819 */ /* 0x000fe40000011409 */
[----:B--2-4-:R-:W-:Y:S02]  /*d860*/  @!P1 IMAD.WIDE R6, R0, 0x2, R2 ;  /* 0x0000000200069825 */ /* 0x014fe400078e0202 */
[----:B------:R-:W-:-:S03]  /*d870*/  @!P0 LEA.HI R4, R4, R9, RZ, 0x3 ;  /* 0x0000000904048211 */ /* 0x000fc600078f18ff */
[----:B------:R2:W-:Y:S01]  /*d880*/  @!P1 ST.E.128 [R6.64], RZ ;  /* 0x000000ff06009985 */ /* 0x0005e2000c101d04 */
[----:B------:R-:W-:-:S05]  /*d890*/  @!P0 LOP3.LUT R4, R4, 0xfffffff8, RZ, 0xc0, !PT ;  /* 0xfffffff804048812 */ /* 0x000fca00078ec0ff */
[----:B------:R-:W-:-:S05]  /*d8a0*/  @!P0 IMAD.WIDE R4, R4, 0x2, R2 ;  /* 0x0000000204048825 */ /* 0x000fca00078e0202 */
[----:B------:R2:W-:Y:S01]  /*d8b0*/  @!P0 ST.E.128 [R4.64], RZ ;  /* 0x000000ff04008985 */ /* 0x0005e2000c101d04 */
[----:B------:R-:W-:-:S13]  /*d8c0*/  ISETP.GE.AND P0, PT, R10, c[0x0][0x3c8], PT ;  /* 0x0000f2000a007a0c */ /* 0x000fda0003f06270 */
[----:B------:R-:W-:Y:S05]  /*d8d0*/  @P0 EXIT ;  /* 0x000000000000094d */ /* 0x000fea0003800000 */
[----:B------:R-:W-:-:S04]  /*d8e0*/  SHF.R.S32.HI R0, RZ, 0x1f, R10 ;  /* 0x0000001fff007819 */ /* 0x000fc8000001140a */
[----:B------:R-:W-:-:S04]  /*d8f0*/  LEA.HI R0, R0, R10, RZ, 0x3 ;  /* 0x0000000a00007211 */ /* 0x000fc800078f18ff */
[----:B------:R-:W-:-:S05]  /*d900*/  LOP3.LUT R0, R0, 0xfffffff8, RZ, 0xc0, !PT ;  /* 0xfffffff800007812 */ /* 0x000fca00078ec0ff */
[----:B------:R-:W-:-:S05]  /*d910*/  IMAD.WIDE R2, R0, 0x2, R2 ;  /* 0x0000000200027825 */ /* 0x000fca00078e0202 */
[----:B------:R-:W-:Y:S01]  /*d920*/  ST.E.128 [R2.64], RZ ;  /* 0x000000ff02007985 */ /* 0x000fe2000c101d04 */
[----:B------:R-:W-:Y:S05]  /*d930*/  EXIT ;  /* 0x000000000000794d */ /* 0x000fea0003800000 */
.L_x_43:
        /* <DEDUP_REMOVED lines=12> */
.L_x_2567:


//--------------------- .text._ZN7cutlass13device_kernelIN5flash19enable_sm80_to_sm89INS1_16FlashAttnFwdSm80INS1_25CollectiveMainloopFwdSm80ILi8ELi1ELb0EN4cute5tupleIJNS5_1CILi128EEENS7_ILi64EEENS7_ILi192EEEEEELi192ENS_6half_tEfNS_4arch4Sm80ELb0ELb0ELb1ELb1ELb0ELb1ELb1ELb0EEENS1_21CollectiveEpilogueFwdINS6_IJS8_SA_S9_EEENS6_IJNS7_ILi1EEESI_SI_EEESC_SE_Li256ELb1ELb1ELb0ELb0EEENS1_19SingleTileSchedulerILb1ELb0ELb1ELi128EEEEEEEEEvNT_6ParamsE --------------------------
	.section	.text._ZN7cutlass13device_kernelIN5flash19enable_sm80_to_sm89INS1_16FlashAttnFwdSm80INS1_25CollectiveMainloopFwdSm80ILi8ELi1ELb0EN4cute5tupleIJNS5_1CILi128EEENS7_ILi64EEENS7_ILi192EEEEEELi192ENS_6half_tEfNS_4arch4Sm80ELb0ELb0ELb1ELb1ELb0ELb1ELb1ELb0EEENS1_21CollectiveEpilogueFwdINS6_IJS8_SA_S9_EEENS6_IJNS7_ILi1EEESI_SI_EEESC_SE_Li256ELb1ELb1ELb0ELb0EEENS1_19SingleTileSchedulerILb1ELb0ELb1ELi128EEEEEEEEEvNT_6ParamsE,"ax",@progbits
	.sectioninfo	@"SHI_REGISTERS=250"
	.align	128
.text._ZN7cutlass13device_kernelIN5flash19enable_sm80_to_sm89INS1_16FlashAttnFwdSm80INS1_25CollectiveMainloopFwdSm80ILi8ELi1ELb0EN4cute5tupleIJNS5_1CILi128EEENS7_ILi64EEENS7_ILi192EEEEEELi192ENS_6half_tEfNS_4arch4Sm80ELb0ELb0ELb1ELb1ELb0ELb1ELb1ELb0EEENS1_21CollectiveEpilogueFwdINS6_IJS8_SA_S9_EEENS6_IJNS7_ILi1EEESI_SI_EEESC_SE_Li256ELb1ELb1ELb0ELb0EEENS1_19SingleTileSchedulerILb1ELb0ELb1ELi128EEEEEEEEEvNT_6ParamsE:
        .type           _ZN7cutlass13device_kernelIN5flash19enable_sm80_to_sm89INS1_16FlashAttnFwdSm80INS1_25CollectiveMainloopFwdSm80ILi8ELi1ELb0EN4cute5tupleIJNS5_1CILi128EEENS7_ILi64EEENS7_ILi192EEEEEELi192ENS_6half_tEfNS_4arch4Sm80ELb0ELb0ELb1ELb1ELb0ELb1ELb1ELb0EEENS1_21CollectiveEpilogueFwdINS6_IJS8_SA_S9_EEENS6_IJNS7_ILi1EEESI_SI_EEESC_SE_Li256ELb1ELb1ELb0ELb0EEENS1_19SingleTileSchedulerILb1ELb0ELb1ELi128EEEEEEEEEvNT_6ParamsE,@function
        .size           _ZN7cutlass13device_kernelIN5flash19enable_sm80_to_sm89INS1_16FlashAttnFwdSm80INS1_25CollectiveMainloopFwdSm80ILi8ELi1ELb0EN4cute5tupleIJNS5_1CILi128EEENS7_ILi64EEENS7_ILi192EEEEEELi192ENS_6half_tEfNS_4arch4Sm80ELb0ELb0ELb1ELb1ELb0ELb1ELb1ELb0EEENS1_21CollectiveEpilogueFwdINS6_IJS8_SA_S9_EEENS6_IJNS7_ILi1EEESI_SI_EEESC_SE_Li256ELb1ELb1ELb0ELb0EEENS1_19SingleTileSchedulerILb1ELb0ELb1ELi128EEEEEEEEEvNT_6ParamsE,(.L_x_2568 - _ZN7cutlass13device_kernelIN5flash19enable_sm80_to_sm89INS1_16FlashAttnFwdSm80INS1_25CollectiveMainloopFwdSm80ILi8ELi1ELb0EN4cute5tupleIJNS5_1CILi128EEENS7_ILi64EEENS7_ILi192EEEEEELi192ENS_6half_tEfNS_4arch4Sm80ELb0ELb0ELb1ELb1ELb0ELb1ELb1ELb0EEENS1_21CollectiveEpilogueFwdINS6_IJS8_SA_S9_EEENS6_IJNS7_ILi1EEESI_SI_EEESC_SE_Li256ELb1ELb1ELb0ELb0EEENS1_19SingleTileSchedulerILb1ELb0ELb1ELi128EEEEEEEEEvNT_6ParamsE)
        .other          _ZN7cutlass13device_kernelIN5flash19enable_sm80_to_sm89INS1_16FlashAttnFwdSm80INS1_25CollectiveMainloopFwdSm80ILi8ELi1ELb0EN4cute5tupleIJNS5_1CILi128EEENS7_ILi64EEENS7_ILi192EEEEEELi192ENS_6half_tEfNS_4arch4Sm80ELb0ELb0ELb1ELb1ELb0ELb1ELb1ELb0EEENS1_21CollectiveEpilogueFwdINS6_IJS8_SA_S9_EEENS6_IJNS7_ILi1EEESI_SI_EEESC_SE_Li256ELb1ELb1ELb0ELb0EEENS1_19SingleTileSchedulerILb1ELb0ELb1ELi128EEEEEEEEEvNT_6ParamsE,@"STO_CUDA_ENTRY STV_DEFAULT"
_ZN7cutlass13device_kernelIN5flash19enable_sm80_to_sm89INS1_16FlashAttnFwdSm80INS1_25CollectiveMainloopFwdSm80ILi8ELi1ELb0EN4cute5tupleIJNS5_1CILi128EEENS7_ILi64EEENS7_ILi192EEEEEELi192ENS_6half_tEfNS_4arch4Sm80ELb0ELb0ELb1ELb1ELb0ELb1ELb1ELb0EEENS1_21CollectiveEpilogueFwdINS6_IJS8_SA_S9_EEENS6_IJNS7_ILi1EEESI_SI_EEESC_SE_Li256ELb1ELb1ELb0ELb0EEENS1_19SingleTileSchedulerILb1ELb0ELb1ELi128EEEEEEEEEvNT_6ParamsE:
[----:B------:R-:W-:Y:S02]  /*0000*/  MOV R1, c[0x0][0x28] ;  /* 0x00000a0000017a02 */ /* 0x000fe40000000f00 */
[----:B------:R-:W1:Y:S01]  /*0010*/  S2R R79, SR_TID.X ;  /* 0x00000000004f7919 */ /* 0x000e620000002100 */
[----:B------:R-:W-:Y:S01]  /*0020*/  MOV R5, 0x4 ;  /* 0x0000000400057802 */ /* 0x000fe20000000f00 */
[----:B------:R-:W-:Y:S02]  /*0030*/  ULDC.64 UR6, c[0x0][0x118] ;  /* 0x0000460000067ab9 */ /* 0x000fe40000000a00 */
        /* <DEDUP_REMOVED lines=12> */
.L_x_45:
        /* <DEDUP_REMOVED lines=8> */
.L_x_47:
[----:B------:R-:W-:-:S05]  /*0180*/  MOV R3, c[0x0][0x54c] ;  /* 0x0001530000037a02 */ /* 0x000fca0000000f00 */
.L_x_46:
[----:B-----5:R-:W-:Y:S01]  /*0190*/  IMAD R3, R3, c[0x0][0x548], RZ ;  /* 0x0001520003037a24 */ /* 0x020fe200078e02ff */
[----:B------:R-:W-:-:S04]  /*01a0*/  SHF.L.U32 R0, R80, 0x7, RZ ;  /* 0x0000000750007819 */ /* 0x000fc800000006ff */
[----:B------:R-:W-:-:S04]  /*01b0*/  ISETP.GE.AND P0, PT, R0, R3, PT ;  /* 0x000000030000720c */ /* 0x000fc80003f06270 */
[----:B------:R-:W-:Y:S01]  /*01c0*/  SEL R208, R208, 0xffffffff, !P0 ;  /* 0xffffffffd0d07807 */ /* 0x000fe20004000000 */
[----:B------:R-:W-:Y:S05]  /*01d0*/  BRA `(.L_x_48) ;  /* 0x0000012000007947 */ /* 0x000fea0003800000 */
.L_x_44:
[----:B---3--:R-:W-:-:S04]  /*01e0*/  ISETP.NE.U32.AND P0, PT, RZ, c[0x0][0x568], PT ;  /* 0x00015a00ff007a0c */ /* 0x008fc80003f05070 */
[----:B------:R-:W-:-:S13]  /*01f0*/  ISETP.NE.AND.EX P0, PT, RZ, c[0x0][0x56c], PT, P0 ;  /* 0x00015b00ff007a0c */ /* 0x000fda0003f05300 */
[----:B------:R-:W-:Y:S05]  /*0200*/  @!P0 BRA `(.L_x_49) ;  /* 0x0000002000008947 */ /* 0x000fea0003800000 */
[----:B------:R1:W5:Y:S01]  /*0210*/  LDG.E R3, [R2.64] ;  /* 0x0000000602037981 */ /* 0x000362000c1e1900 */
[----:B------:R-:W-:Y:S05]  /*0220*/  BRA `(.L_x_50) ;  /* 0x0000009000007947 */ /* 0x000fea0003800000 */
.L_x_49:
        /* <DEDUP_REMOVED lines=8> */
.L_x_51:
[----:B------:R-:W-:-:S05]  /*02b0*/  MOV R3, c[0x0][0x54c] ;  /* 0x0001530000037a02 */ /* 0x000fca0000000f00 */
.L_x_50:
[----:B-----5:R-:W-:Y:S01]  /*02c0*/  IMAD R3, R3, c[0x0][0x548], RZ ;  /* 0x0001520003037a24 */ /* 0x020fe200078e02ff */
[----:B------:R-:W-:-:S04]  /*02d0*/  SHF.L.U32 R0, R80, 0x7, RZ ;  /* 0x0000000750007819 */ /* 0x000fc800000006ff */
[----:B------:R-:W-:-:S04]  /*02e0*/  ISETP.GE.AND P0, PT, R0, R3, PT ;  /* 0x000000030000720c */ /* 0x000fc80003f06270 */
[----:B------:R-:W-:-:S04]  /*02f0*/  SEL R208, R208, 0xffffffff, !P0 ;  /* 0xffffffffd0d07807 */ /* 0x000fc80004000000 */
.L_x_48:
[----:B------:R-:W-:-:S13]  /*0300*/  ISETP.GE.AND P0, PT, R208, RZ, PT ;  /* 0x000000ffd000720c */ /* 0x000fda0003f06270 */
        /* <DEDUP_REMOVED lines=8> */
[----:B------:R-:W-:Y:S01]  /*0390*/  IMAD.MOV.U32 R98, RZ, RZ, RZ ;  /* 0x000000ffff627224 */ /* 0x000fe200078e00ff */
[----:B------:R-:W-:Y:S01]  /*03a0*/  ISETP.NE.U32.AND P1, PT, RZ, c[0x0][0x348], PT ;  /* 0x0000d200ff007a0c */ /* 0x000fe20003f25070 */
[----:B------:R-:W-:Y:S01]  /*03b0*/  IMAD.WIDE R10, R208, R5, c[0x0][0x348] ;  /* 0x0000d200d00a7625 */ /* 0x000fe200078e0205 */
[----:B------:R-:W-:-:S02]  /*03c0*/  ISETP.NE.U32.AND P6, PT, RZ, c[0x0][0x350], PT ;  /* 0x0000d400ff007a0c */ /* 0x000fc40003fc5070 */
[----:B------:R-:W-:Y:S01]  /*03d0*/  ISETP.NE.U32.AND P3, PT, RZ, c[0x0][0x358], PT ;  /* 0x0000d600ff007a0c */ /* 0x000fe20003f65070 */
[CC--:B------:R-:W-:Y:S01]  /*03e0*/  IMAD.WIDE R8, R208.reuse, R5.reuse, c[0x0][0x350] ;  /* 0x0000d400d0087625 */ /* 0x0c0fe200078e0205 */
[----:B------:R-:W-:Y:S02]  /*03f0*/  ISETP.NE.AND.EX P1, PT, RZ, c[0x0][0x34c], PT, P1 ;  /* 0x0000d300ff007a0c */ /* 0x000fe40003f25310 */
[----:B------:R-:W-:Y:S01]  /*0400*/  ISETP.NE.AND.EX P6, PT, RZ, c[0x0][0x354], PT, P6 ;  /* 0x0000d500ff007a0c */ /* 0x000fe20003fc5360 */
[----:B------:R-:W-:Y:S01]  /*0410*/  @P2 IMAD.WIDE R12, R208, R5, c[0x0][0x370] ;  /* 0x0000dc00d00c2625 */ /* 0x000fe200078e0205 */
[----:B------:R-:W-:-:S03]  /*0420*/  ISETP.NE.AND.EX P3, PT, RZ, c[0x0][0x35c], PT, P3 ;  /* 0x0000d700ff007a0c */ /* 0x000fc60003f65330 */
[CC--:B-1----:R-:W-:Y:S01]  /*0430*/  @P0 IMAD.WIDE R2, R208.reuse, R5.reuse, c[0x0][0x360] ;  /* 0x0000d800d0020625 */ /* 0x0c2fe200078e0205 */
[----:B------:R1:W5:Y:S03]  /*0440*/  @P2 LDG.E R141, [R12.64] ;  /* 0x000000060c8d2981 */ /* 0x000366000c1e1900 */
[----:B------:R-:W-:Y:S01]  /*0450*/  IMAD.WIDE R6, R208, R5, c[0x0][0x358] ;  /* 0x0000d600d0067625 */ /* 0x000fe200078e0205 */
[----:B------:R1:W5:Y:S04]  /*0460*/  @P0 LDG.E R83, [R2.64] ;  /* 0x0000000602530981 */ /* 0x000368000c1e1900 */
[----:B------:R1:W5:Y:S04]  /*0470*/  @P1 LDG.E R142, [R10.64] ;  /* 0x000000060a8e1981 */ /* 0x000368000c1e1900 */
[----:B------:R1:W5:Y:S04]  /*0480*/  @P6 LDG.E R140, [R8.64] ;  /* 0x00000006088c6981 */ /* 0x000368000c1e1900 */
[----:B------:R1:W5:Y:S04]  /*0490*/  @P3 LDG.E R98, [R6.64] ;  /* 0x0000000606623981 */ /* 0x000368000c1e1900 */
[----:B------:R-:W2:Y:S01]  /*04a0*/  S2R R207, SR_CTAID.Y ;  /* 0x0000000000cf7919 */ /* 0x000ea20000002600 */
[----:B------:R-:W-:-:S02]  /*04b0*/  IMAD.MOV.U32 R0, RZ, RZ, c[0x0][0x1d0] ;  /* 0x00007400ff007624 */ /* 0x000fc400078e00ff */
[----:B------:R-:W-:Y:S01]  /*04c0*/  IMAD.MOV.U32 R144, RZ, RZ, c[0x0][0x228] ;  /* 0x00008a00ff907624 */ /* 0x000fe200078e00ff */
[----:B--2---:R-:W-:Y:S01]  /*04d0*/  SHF.R.S32.HI R82, RZ, 0x1f, R207 ;  /* 0x0000001fff527819 */ /* 0x004fe200000114cf */
[----:B------:R-:W-:Y:S05]  /*04e0*/  @P0 BRA `(.L_x_52) ;  /* 0x0000004000000947 */ /* 0x000fea0003800000 */
[----:B-1----:R-:W-:Y:S05]  /*04f0*/  @!P1 BRA `(.L_x_52) ;  /* 0x0000003000009947 */ /* 0x002fea0003800000 */
[----:B-----5:R-:W2:Y:S04]  /*0500*/  LDG.E R83, [R10.64] ;  /* 0x000000060a537981 */ /* 0x020ea8000c1e1900 */
[----:B------:R-:W2:Y:S02]  /*0510*/  LDG.E R2, [R10.64+0x4] ;  /* 0x000004060a027981 */ /* 0x000ea4000c1e1900 */
[----:B--2---:R-:W-:Y:S02]  /*0520*/  IADD3 R83, -R83, R2, RZ ;  /* 0x0000000253537210 */ /* 0x004fe40007ffe1ff */
.L_x_52:
[----:B-1----:R-:W-:-:S04]  /*0530*/  ISETP.NE.U32.AND P0, PT, RZ, c[0x0][0x368], PT ;  /* 0x0000da00ff007a0c */ /* 0x002fc80003f05070 */
[----:B------:R-:W-:-:S13]  /*0540*/  ISETP.NE.AND.EX P0, PT, RZ, c[0x0][0x36c], PT, P0 ;  /* 0x0000db00ff007a0c */ /* 0x000fda0003f05300 */
[----:B------:R-:W-:Y:S05]  /*0550*/  @!P0 BRA `(.L_x_53) ;  /* 0x0000003000008947 */ /* 0x000fea0003800000 */
[----:B------:R-:W-:-:S05]  /*0560*/  IMAD.WIDE R2, R208, R5, c[0x0][0x368] ;  /* 0x0000da00d0027625 */ /* 0x000fca00078e0205 */
[----:B------:R1:W5:Y:S01]  /*0570*/  LDG.E R0, [R2.64] ;  /* 0x0000000602007981 */ /* 0x000362000c1e1900 */
[----:B------:R-:W-:Y:S05]  /*0580*/  BRA `(.L_x_54) ;  /* 0x0000004000007947 */ /* 0x000fea0003800000 */
.L_x_53:
[----:B------:R-:W-:Y:S05]  /*0590*/  @!P6 BRA `(.L_x_54) ;  /* 0x000000300000e947 */ /* 0x000fea0003800000 */
[----:B------:R-:W2:Y:S04]  /*05a0*/  LDG.E R0, [R8.64] ;  /* 0x0000000608007981 */ /* 0x000ea8000c1e1900 */
[----:B------:R-:W2:Y:S02]  /*05b0*/  LDG.E R3, [R8.64+0x4] ;  /* 0x0000040608037981 */ /* 0x000ea4000c1e1900 */
[----:B--2---:R-:W-:Y:S02]  /*05c0*/  IADD3 R0, -R0, R3, RZ ;  /* 0x0000000300007210 */ /* 0x004fe40007ffe1ff */
.L_x_54:
[----:B-1----:R-:W2:Y:S04]  /*05d0*/  @P3 LDG.E R2, [R6.64] ;  /* 0x0000000606023981 */ /* 0x002ea8000c1e1900 */
[----:B------:R-:W2:Y:S01]  /*05e0*/  @P3 LDG.E R9, [R6.64+0x4] ;  /* 0x0000040606093981 */ /* 0x000ea2000c1e1900 */
[----:B-----5:R-:W-:Y:S01]  /*05f0*/  IMAD.IADD R3, R0, 0x1, -R141 ;  /* 0x0000000100037824 */ /* 0x020fe200078e0a8d */
[----:B------:R-:W-:Y:S01]  /*0600*/  ISETP.NE.U32.AND P0, PT, RZ, c[0x0][0x378], PT ;  /* 0x0000de00ff007a0c */ /* 0x000fe20003f05070 */
[----:B------:R-:W-:-:S03]  /*0610*/  IMAD.MOV.U32 R81, RZ, RZ, R0 ;  /* 0x000000ffff517224 */ /* 0x000fc600078e0000 */
[----:B------:R-:W-:-:S13]  /*0620*/  ISETP.NE.AND.EX P0, PT, RZ, c[0x0][0x37c], PT, P0 ;  /* 0x0000df00ff007a0c */ /* 0x000fda0003f05300 */
[----:B------:R-:W-:-:S05]  /*0630*/  @P0 IMAD.WIDE R10, R208, R5, c[0x0][0x378] ;  /* 0x0000de00d00a0625 */ /* 0x000fca00078e0205 */
[----:B------:R1:W5:Y:S01]  /*0640*/  @P0 LDG.E R81, [R10.64] ;  /* 0x000000060a510981 */ /* 0x000362000c1e1900 */
[----:B--2---:R-:W-:-:S04]  /*0650*/  @P3 IMAD.IADD R144, R9, 0x1, -R2 ;  /* 0x0000000109903824 */ /* 0x004fc800078e0a02 */
[----:B------:R-:W-:-:S05]  /*0660*/  IMAD.IADD R78, R3, 0x1, R144 ;  /* 0x00000001034e7824 */ /* 0x000fca00078e0290 */
[----:B------:R-:W-:-:S04]  /*0670*/  IADD3 R2, R78, 0x3f, RZ ;  /* 0x0000003f4e027810 */ /* 0x000fc80007ffe0ff */
[----:B------:R-:W-:-:S04]  /*0680*/  SHF.R.S32.HI R133, RZ, 0x1f, R2 ;  /* 0x0000001fff857819 */ /* 0x000fc80000011402 */
[----:B------:R-:W-:Y:S01]  /*0690*/  LEA.HI R133, R133, R2, RZ, 0x6 ;  /* 0x0000000285857211 */ /* 0x000fe200078f30ff */
[----:B------:R-:W-:-:S03]  /*06a0*/  IMAD.MOV R2, RZ, RZ, -R3 ;  /* 0x000000ffff027224 */ /* 0x000fc600078e0a03 */
[----:B------:R-:W-:Y:S02]  /*06b0*/  LOP3.LUT R4, R133, 0xffffffc0, RZ, 0xc0, !PT ;  /* 0xffffffc085047812 */ /* 0x000fe400078ec0ff */
[----:B------:R-:W-:-:S03]  /*06c0*/  IMNMX R2, RZ, R2, !PT ;  /* 0x00000002ff027217 */ /* 0x000fc60007800200 */
[----:B------:R-:W-:Y:S01]  /*06d0*/  IMAD.IADD R3, R4, 0x1, -R3 ;  /* 0x0000000104037824 */ /* 0x000fe200078e0a03 */
[----:B------:R-:W-:-:S04]  /*06e0*/  SHF.R.U32.HI R100, RZ, 0x6, R2 ;  /* 0x00000006ff647819 */ /* 0x000fc80000011602 */
[----:B------:R-:W-:-:S04]  /*06f0*/  IMNMX R3, R3, R144, PT ;  /* 0x0000009003037217 */ /* 0x000fc80003800200 */
[----:B------:R-:W-:-:S13]  /*0700*/  ISETP.GT.AND P0, PT, R3, R2, PT ;  /* 0x000000020300720c */ /* 0x000fda0003f04270 */
[----:B------:R-:W-:Y:S01]  /*0710*/  @P0 IADD3 R7, R3, 0x3f, RZ ;  /* 0x0000003f03070810 */ /* 0x000fe20007ffe0ff */
[----:B------:R-:W-:-:S03]  /*0720*/  IMAD.MOV.U32 R3, RZ, RZ, R100 ;  /* 0x000000ffff037224 */ /* 0x000fc600078e0064 */
[----:B------:R-:W-:-:S04]  /*0730*/  @P0 SHF.R.S32.HI R2, RZ, 0x1f, R7 ;  /* 0x0000001fff020819 */ /* 0x000fc80000011407 */
[----:B------:R-:W-:-:S04]  /*0740*/  @P0 LEA.HI R2, R2, R7, RZ, 0x6 ;  /* 0x0000000702020211 */ /* 0x000fc800078f30ff */
[----:B------:R-:W-:-:S04]  /*0750*/  @P0 SHF.R.S32.HI R3, RZ, 0x6, R2 ;  /* 0x00000006ff030819 */ /* 0x000fc80000011402 */
[----:B------:R-:W-:-:S13]  /*0760*/  ISETP.GT.AND P0, PT, R3, R100, PT ;  /* 0x000000640300720c */ /* 0x000fda0003f04270 */
[----:B------:R-:W-:Y:S05]  /*0770*/  @!P0 BRA `(.L_x_55) ;  /* 0x0000518000008947 */ /* 0x000fea0003800000 */
[----:B-1----:R-:W-:-:S04]  /*0780*/  ISETP.NE.U32.AND P2, PT, RZ, c[0x0][0x340], PT ;  /* 0x0000d000ff007a0c */ /* 0x002fc80003f45070 */
[----:B------:R-:W-:-:S13]  /*0790*/  ISETP.NE.AND.EX P2, PT, RZ, c[0x0][0x344], PT, P2 ;  /* 0x0000d100ff007a0c */ /* 0x000fda0003f45320 */
[----:B------:R-:W-:-:S06]  /*07a0*/  @P2 IMAD.WIDE R10, R208, R5, c[0x0][0x340] ;  /* 0x0000d000d00a2625 */ /* 0x000fcc00078e0205 */
[----:B------:R-:W2:Y:S01]  /*07b0*/  @P2 LDG.E R10, [R10.64] ;  /* 0x000000060a0a2981 */ /* 0x000ea2000c1e1900 */
[----:B------:R-:W-:Y:S01]  /*07c0*/  SHF.R.S32.HI R8, RZ, 0x1f, R79 ;  /* 0x0000001fff087819 */ /* 0x000fe2000001144f */
[----:B------:R-:W-:Y:S01]  /*07d0*/  IMAD.IADD R0, R140, 0x1, R0 ;  /* 0x000000018c007824 */ /* 0x000fe200078e0200 */
[----:B------:R-:W-:Y:S01]  /*07e0*/  SHF.R.S32.HI R2, RZ, 0x1f, R98 ;  /* 0x0000001fff027819 */ /* 0x000fe20000011462 */
[----:B------:R-:W-:Y:S01]  /*07f0*/  IMAD R158, R82, c[0x0][0x240], RZ ;  /* 0x00009000529e7a24 */ /* 0x000fe200078e02ff */
[-C--:B------:R-:W-:Y:S01]  /*0800*/  LEA.HI R17, R8, R79.reuse, RZ, 0x3 ;  /* 0x0000004f08117211 */ /* 0x080fe200078f18ff */
[----:B------:R-:W-:Y:S01]  /*0810*/  IMAD.MOV.U32 R9, RZ, RZ, c[0x0][0x238] ;  /* 0x00008e00ff097624 */ /* 0x000fe200078e00ff */
[----:B------:R-:W-:Y:S01]  /*0820*/  IADD3 R135, R3, -0x1, RZ ;  /* 0xffffffff03877810 */ /* 0x000fe20007ffe0ff */
[----:B------:R-:W-:Y:S01]  /*0830*/  IMAD R158, R207, c[0x0][0x244], R158 ;  /* 0x00009100cf9e7a24 */ /* 0x000fe200078e029e */
[----:B------:R-:W-:Y:S01]  /*0840*/  LOP3.LUT R32, R17, 0x1ffffff8, RZ, 0xc0, !PT ;  /* 0x1ffffff811207812 */ /* 0x000fe200078ec0ff */
[----:B------:R-:W-:Y:S01]  /*0850*/  IMAD.MOV.U32 R108, RZ, RZ, 0x6 ;  /* 0x00000006ff6c7424 */ /* 0x000fe200078e00ff */
[----:B------:R-:W-:Y:S01]  /*0860*/  SHF.R.S32.HI R17, RZ, 0x3, R17 ;  /* 0x00000003ff117819 */ /* 0x000fe20000011411 */
[----:B------:R-:W-:Y:S01]  /*0870*/  IMAD.SHL.U32 R103, R9, 0x40, RZ ;  /* 0x0000004009677824 */ /* 0x000fe200078e00ff */
[----:B------:R-:W-:Y:S01]  /*0880*/  SEL R156, R208, RZ, !P3 ;  /* 0x000000ffd09c7207 */ /* 0x000fe20005800000 */
[----:B------:R-:W-:Y:S01]  /*0890*/  IMAD.IADD R32, R79, 0x1, -R32 ;  /* 0x000000014f207824 */ /* 0x000fe200078e0a20 */
[C---:B------:R-:W-:Y:S01]  /*08a0*/  IADD3 R98, P0, R17.reuse, R98, RZ ;  /* 0x0000006211627210 */ /* 0x040fe20007f1e0ff */
[----:B------:R-:W-:Y:S01]  /*08b0*/  IMAD.IADD R96, R144, 0x1, -R17 ;  /* 0x0000000190607824 */ /* 0x000fe200078e0a11 */
[----:B------:R-:W-:Y:S01]  /*08c0*/  LEA.HI R20, R8, R79, RZ, 0x2 ;  /* 0x0000004f08147211 */ /* 0x000fe200078f10ff */
[----:B------:R-:W-:Y:S01]  /*08d0*/  IMAD.SHL.U32 R32, R32, 0x8, RZ ;  /* 0x0000000820207824 */ /* 0x000fe200078e00ff */
[C---:B------:R-:W-:Y:S01]  /*08e0*/  LEA.HI.X.SX32 R97, R17.reuse, R2, 0x1, P0 ;  /* 0x0000000211617211 */ /* 0x040fe200000f0eff */
[----:B------:R-:W-:Y:S01]  /*08f0*/  IMAD.SHL.U32 R17, R17, 0x40, RZ ;  /* 0x0000004011117824 */ /* 0x000fe200078e00ff */
[----:B------:R-:W-:Y:S01]  /*0900*/  SHF.L.U64.HI R102, R9, R108, c[0x0][0x23c] ;  /* 0x00008f0009667619 */ /* 0x000fe2000001026c */
[----:B------:R-:W-:Y:S01]  /*0910*/  IMAD R2, R135, -0x40, R96 ;  /* 0xffffffc087027824 */ /* 0x000fe200078e0260 */
[----:B------:R-:W-:Y:S01]  /*0920*/  SHF.R.S32.HI R33, RZ, 0x1f, R32 ;  /* 0x0000001fff217819 */ /* 0x000fe20000011420 */
[----:B------:R-:W-:Y:S01]  /*0930*/  IMAD R3, R97, c[0x0][0x238], RZ ;  /* 0x00008e0061037a24 */ /* 0x000fe200078e02ff */
[----:B------:R-:W-:Y:S01]  /*0940*/  LOP3.LUT R17, R17, 0x1c0, RZ, 0xc0, !PT ;  /* 0x000001c011117812 */ /* 0x000fe200078ec0ff */
[----:B------:R-:W-:Y:S01]  /*0950*/  IMAD R4, R102, R135, RZ ;  /* 0x0000008766047224 */ /* 0x000fe200078e02ff */
[----:B------:R-:W-:Y:S01]  /*0960*/  LOP3.LUT R18, R20, 0xfffffffc, RZ, 0xc0, !PT ;  /* 0xfffffffc14127812 */ /* 0x000fe200078ec0ff */
[C---:B------:R-:W-:Y:S01]  /*0970*/  IMAD R12, R98.reuse, c[0x0][0x23c], R3 ;  /* 0x00008f00620c7a24 */ /* 0x040fe200078e0203 */
[----:B------:R-:W-:Y:S01]  /*0980*/  SHF.R.S32.HI R3, RZ, 0x1f, R0 ;  /* 0x0000001fff037819 */ /* 0x000fe20000011400 */
[----:B------:R-:W-:Y:S01]  /*0990*/  IMAD.WIDE.U32 R6, R98, c[0x0][0x238], R32 ;  /* 0x00008e0062067a25 */ /* 0x000fe200078e0020 */
[C---:B------:R-:W-:Y:S01]  /*09a0*/  ISETP.GE.AND P1, PT, R2.reuse, 0x1, PT ;  /* 0x000000010200780c */ /* 0x040fe20003f26270 */
[----:B------:R-:W-:Y:S01]  /*09b0*/  ULDC.U8 UR4, c[0x0][0x298] ;  /* 0x0000a60000047ab9 */ /* 0x000fe20000000000 */
[----:B------:R-:W-:Y:S01]  /*09c0*/  ISETP.GT.AND P0, PT, R2, 0x20, PT ;  /* 0x000000200200780c */ /* 0x000fe20003f04270 */
[----:B------:R-:W-:Y:S01]  /*09d0*/  IMAD.IADD R13, R7, 0x1, R12 ;  /* 0x00000001070d7824 */ /* 0x000fe200078e020c */
[----:B------:R-:W-:Y:S01]  /*09e0*/  SHF.R.S32.HI R5, RZ, 0x1f, R135 ;  /* 0x0000001fff057819 */ /* 0x000fe20000011487 */
[----:B------:R-:W-:Y:S01]  /*09f0*/  IMAD R7, R3, c[0x0][0x1e0], RZ ;  /* 0x0000780003077a24 */ /* 0x000fe200078e02ff */
[----:B------:R-:W-:Y:S01]  /*0a00*/  LOP3.LUT R2, R17, 0x38, R32, 0xf8, !PT ;  /* 0x0000003811027812 */ /* 0x000fe200078ef820 */
[----:B------:R-:W-:Y:S01]  /*0a10*/  IMAD.MOV.U32 R12, RZ, RZ, R6 ;  /* 0x000000ffff0c7224 */ /* 0x000fe200078e0006 */
[----:B------:R-:W-:Y:S01]  /*0a20*/  SHF.R.U32.HI R17, RZ, 0x3, R17 ;  /* 0x00000003ff117819 */ /* 0x000fe20000011611 */
[----:B------:R-:W-:Y:S01]  /*0a30*/  IMAD R34, R0, c[0x0][0x1e4], R7 ;  /* 0x0000790000227a24 */ /* 0x000fe200078e0207 */
[----:B------:R-:W-:Y:S01]  /*0a40*/  SHF.R.S32.HI R7, RZ, 0x1f, R208 ;  /* 0x0000001fff077819 */ /* 0x000fe200000114d0 */
[----:B------:R-:W-:Y:S01]  /*0a50*/  IMAD.WIDE.U32 R12, R207, c[0x0][0x240], R12 ;  /* 0x00009000cf0c7a25 */ /* 0x000fe200078e000c */
[----:B------:R-:W-:-:S02]  /*0a60*/  LOP3.LUT R17, R2, R17, RZ, 0x3c, !PT ;  /* 0x0000001102117212 */ /* 0x000fc400078e3cff */
[----:B------:R-:W-:Y:S01]  /*0a70*/  SEL R95, R7, RZ, !P3 ;  /* 0x000000ff075f7207 */ /* 0x000fe20005800000 */
[----:B------:R-:W-:Y:S01]  /*0a80*/  IMAD.IADD R159, R13, 0x1, R158 ;  /* 0x000000010d9f7824 */ /* 0x000fe200078e029e */
[----:B------:R-:W-:Y:S01]  /*0a90*/  IADD3 R2, R32, 0x80, RZ ;  /* 0x0000008020027810 */ /* 0x000fe20007ffe0ff */
[----:B------:R-:W-:Y:S01]  /*0aa0*/  IMAD.MOV.U32 R158, RZ, RZ, R12 ;  /* 0x000000ffff9e7224 */ /* 0x000fe200078e000c */
[----:B------:R-:W-:Y:S01]  /*0ab0*/  SHF.R.S32.HI R139, RZ, 0x2, R20 ;  /* 0x00000002ff8b7819 */ /* 0x000fe20000011414 */
[----:B------:R-:W-:Y:S01]  /*0ac0*/  IMAD R165, R95, c[0x0][0x248], RZ ;  /* 0x000092005fa57a24 */ /* 0x000fe200078e02ff */
[----:B------:R-:W-:Y:S01]  /*0ad0*/  ISETP.GE.AND P3, PT, R2, c[0x0][0x1d4], PT ;  /* 0x0000750002007a0c */ /* 0x000fe20003f66270 */
[----:B------:R-:W-:Y:S01]  /*0ae0*/  IMAD.WIDE.U32 R158, R156, c[0x0][0x248], R158 ;  /* 0x000092009c9e7a25 */ /* 0x000fe200078e009e */
[----:B------:R-:W-:Y:S02]  /*0af0*/  SHF.R.S32.HI R20, RZ, 0x1f, R20 ;  /* 0x0000001fff147819 */ /* 0x000fe40000011414 */
[----:B------:R-:W-:Y:S01]  /*0b00*/  ISETP.GE.AND P5, PT, R32, c[0x0][0x1d4], PT ;  /* 0x0000750020007a0c */ /* 0x000fe20003fa6270 */
[----:B------:R-:W-:Y:S01]  /*0b10*/  IMAD R165, R156, c[0x0][0x24c], R165 ;  /* 0x000093009ca57a24 */ /* 0x000fe200078e02a5 */
[----:B------:R-:W-:Y:S01]  /*0b20*/  LEA.HI R20, R20, R139, RZ, 0x3 ;  /* 0x0000008b14147211 */ /* 0x000fe200078f18ff */
[----:B------:R-:W-:Y:S01]  /*0b30*/  IMAD.MOV.U32 R101, RZ, RZ, c[0x0][0x27c] ;  /* 0x00009f00ff657624 */ /* 0x000fe200078e00ff */
[----:B------:R-:W-:Y:S01]  /*0b40*/  LEA.HI R134, R8, R79, RZ, 0x6 ;  /* 0x0000004f08867211 */ /* 0x000fe200078f30ff */
[----:B------:R-:W-:Y:S01]  /*0b50*/  IMAD.IADD R165, R159, 0x1, R165 ;  /* 0x000000019fa57824 */ /* 0x000fe200078e02a5 */
[----:B------:R-:W-:Y:S01]  /*0b60*/  LOP3.LUT R20, R20, 0xfffffff8, RZ, 0xc0, !PT ;  /* 0xfffffff814147812 */ /* 0x000fe200078ec0ff */
[----:B------:R-:W-:-:S02]  /*0b70*/  IMAD.IADD R18, R79, 0x1, -R18 ;  /* 0x000000014f127824 */ /* 0x000fc400078e0a12 */
[----:B------:R-:W-:Y:S02]  /*0b80*/  IMAD.MOV.U32 R164, RZ, RZ, R158 ;  /* 0x000000ffffa47224 */ /* 0x000fe400078e009e */
[----:B------:R-:W-:Y:S01]  /*0b90*/  IMAD R5, R5, R103, R4 ;  /* 0x0000006705057224 */ /* 0x000fe200078e0204 */
[----:B------:R-:W-:Y:S01]  /*0ba0*/  IADD3 R4, R32, 0x40, RZ ;  /* 0x0000004020047810 */ /* 0x000fe20007ffe0ff */
[----:B------:R-:W-:-:S03]  /*0bb0*/  IMAD.WIDE.U32 R14, R0, c[0x0][0x1e0], RZ ;  /* 0x00007800000e7a25 */ /* 0x000fc600078e00ff */
[----:B------:R-:W-:Y:S01]  /*0bc0*/  ISETP.GE.AND P4, PT, R4, c[0x0][0x1d4], PT ;  /* 0x0000750004007a0c */ /* 0x000fe20003f86270 */
[----:B------:R-:W-:-:S04]  /*0bd0*/  IMAD.WIDE.U32 R28, R135, R103, R164 ;  /* 0x00000067871c7225 */ /* 0x000fc800078e00a4 */
[----:B------:R-:W-:Y:S02]  /*0be0*/  IMAD.SHL.U32 R16, R18, 0x4, RZ ;  /* 0x0000000412107824 */ /* 0x000fe400078e00ff */
[----:B------:R-:W-:Y:S02]  /*0bf0*/  IMAD.IADD R35, R15, 0x1, R34 ;  /* 0x000000010f237824 */ /* 0x000fe400078e0222 */
[----:B------:R-:W-:Y:S01]  /*0c00*/  IMAD.IADD R22, R29, 0x1, R5 ;  /* 0x000000011d167824 */ /* 0x000fe200078e0205 */
[----:B------:R-:W-:Y:S01]  /*0c10*/  IADD3 R15, R16, 0x20, RZ ;  /* 0x00000020100f7810 */ /* 0x000fe20007ffe0ff */
[----:B------:R-:W-:Y:S02]  /*0c20*/  IMAD.SHL.U32 R18, R18, 0x8, RZ ;  /* 0x0000000812127824 */ /* 0x000fe400078e00ff */
[----:B------:R-:W-:Y:S01]  /*0c30*/  IMAD.MOV.U32 R34, RZ, RZ, R14 ;  /* 0x000000ffff227224 */ /* 0x000fe200078e000e */
[C---:B------:R-:W-:Y:S01]  /*0c40*/  IADD3 R14, R16.reuse, 0x40, RZ ;  /* 0x00000040100e7810 */ /* 0x040fe20007ffe0ff */
[----:B------:R-:W-:Y:S01]  /*0c50*/  IMAD.IADD R13, R16, 0x1, R15 ;  /* 0x00000001100d7824 */ /* 0x000fe200078e020f */
[----:B------:R-:W-:Y:S01]  /*0c60*/  SHF.R.S32.HI R19, RZ, 0x1f, R18 ;  /* 0x0000001fff137819 */ /* 0x000fe20000011412 */
[----:B------:R-:W-:Y:S01]  /*0c70*/  IMAD R24, R82, c[0x0][0x260], RZ ;  /* 0x0000980052187a24 */ /* 0x000fe200078e02ff */
[----:B------:R-:W-:Y:S01]  /*0c80*/  IADD3 R138, R18, 0x60, RZ ;  /* 0x00000060128a7810 */ /* 0x000fe20007ffe0ff */
[----:B------:R-:W-:Y:S01]  /*0c90*/  IMAD.IADD R12, R16, 0x1, R14 ;  /* 0x00000001100c7824 */ /* 0x000fe200078e020e */
[C---:B------:R-:W-:Y:S01]  /*0ca0*/  IADD3 R137, R18.reuse, 0x80, RZ ;  /* 0x0000008012897810 */ /* 0x040fe20007ffe0ff */
[----:B------:R-:W-:Y:S01]  /*0cb0*/  IMAD.IADD R113, R139, 0x1, -R20 ;  /* 0x000000018b717824 */ /* 0x000fe200078e0a14 */
[----:B------:R-:W-:Y:S01]  /*0cc0*/  IADD3 R136, R18, 0xa0, RZ ;  /* 0x000000a012887810 */ /* 0x000fe20007ffe0ff */
[----:B------:R-:W-:-:S02]  /*0cd0*/  IMAD R27, R207, c[0x0][0x264], R24 ;  /* 0x00009900cf1b7a24 */ /* 0x000fc400078e0218 */
[----:B------:R-:W-:-:S04]  /*0ce0*/  IMAD.WIDE.U32 R32, R207, c[0x0][0x260], R32 ;  /* 0x00009800cf207a25 */ /* 0x000fc800078e0020 */
[----:B------:R-:W-:Y:S02]  /*0cf0*/  IMAD R95, R95, c[0x0][0x268], RZ ;  /* 0x00009a005f5f7a24 */ /* 0x000fe400078e02ff */
[----:B------:R-:W-:Y:S02]  /*0d00*/  IMAD.IADD R27, R33, 0x1, R27 ;  /* 0x00000001211b7824 */ /* 0x000fe400078e021b */
[----:B------:R-:W-:Y:S02]  /*0d10*/  IMAD R95, R156, c[0x0][0x26c], R95 ;  /* 0x00009b009c5f7a24 */ /* 0x000fe400078e025f */
[----:B------:R-:W-:Y:S02]  /*0d20*/  IMAD.SHL.U32 R134, R134, 0x8, RZ ;  /* 0x0000000886867824 */ /* 0x000fe400078e00ff */
[----:B------:R-:W-:Y:S02]  /*0d30*/  IMAD.SHL.U32 R112, R9, 0x20, RZ ;  /* 0x0000002009707824 */ /* 0x000fe400078e00ff */
[----:B------:R-:W-:Y:S01]  /*0d40*/  IMAD R160, R82, c[0x0][0x1e8], RZ ;  /* 0x00007a0052a07a24 */ /* 0x000fe200078e02ff */
[----:B------:R-:W-:Y:S01]  /*0d50*/  LOP3.LUT R134, R17, 0xfffffe00, R134, 0xf8, !PT ;  /* 0xfffffe0011867812 */ /* 0x000fe200078ef886 */
[----:B------:R-:W-:Y:S01]  /*0d60*/  IMAD.WIDE.U32 R34, R207, c[0x0][0x1e8], R34 ;  /* 0x00007a00cf227a25 */ /* 0x000fe200078e0022 */
[----:B------:R-:W-:-:S03]  /*0d70*/  SHF.R.S32.HI R17, RZ, 0x1f, R16 ;  /* 0x0000001fff117819 */ /* 0x000fc60000011410 */
[----:B------:R-:W-:Y:S02]  /*0d80*/  IMAD.SHL.U32 R134, R134, 0x2, RZ ;  /* 0x0000000286867824 */ /* 0x000fe400078e00ff */
[----:B------:R-:W-:Y:S02]  /*0d90*/  IMAD R160, R207, c[0x0][0x1ec], R160 ;  /* 0x00007b00cfa07a24 */ /* 0x000fe400078e02a0 */
[----:B------:R-:W-:-:S04]  /*0da0*/  IMAD.WIDE.U32 R152, R139, c[0x0][0x280], R16 ;  /* 0x0000a0008b987a25 */ /* 0x000fc800078e0010 */
[----:B------:R-:W-:Y:S02]  /*0db0*/  IMAD.IADD R161, R35, 0x1, R160 ;  /* 0x0000000123a17824 */ /* 0x000fe400078e02a0 */
[----:B------:R-:W-:Y:S02]  /*0dc0*/  IMAD.MOV.U32 R160, RZ, RZ, R34 ;  /* 0x000000ffffa07224 */ /* 0x000fe400078e0022 */
[----:B------:R-:W-:-:S04]  /*0dd0*/  IMAD.WIDE.U32 R150, R139, c[0x0][0x290], R16 ;  /* 0x0000a4008b967a25 */ /* 0x000fc800078e0010 */
[----:B------:R-:W-:-:S04]  /*0de0*/  IMAD.WIDE.U32 R36, R139, c[0x0][0x280], R18 ;  /* 0x0000a0008b247a25 */ /* 0x000fc800078e0012 */
[----:B------:R-:W-:-:S04]  /*0df0*/  IMAD.WIDE.U32 R34, R139, c[0x0][0x290], R18 ;  /* 0x0000a4008b227a25 */ /* 0x000fc800078e0012 */
[----:B------:R-:W-:-:S04]  /*0e00*/  IMAD.WIDE.U32 R162, R139, c[0x0][0x1e0], RZ ;  /* 0x000078008ba27a25 */ /* 0x000fc800078e00ff */
[----:B------:R-:W-:Y:S02]  /*0e10*/  IMAD.MOV.U32 R105, RZ, RZ, c[0x0][0x1e0] ;  /* 0x00007800ff697624 */ /* 0x000fe400078e00ff */
[----:B------:R-:W-:Y:S02]  /*0e20*/  IMAD.MOV.U32 R107, RZ, RZ, c[0x0][0x280] ;  /* 0x0000a000ff6b7624 */ /* 0x000fe400078e00ff */
[----:B------:R-:W-:Y:S01]  /*0e30*/  IMAD.MOV.U32 R109, RZ, RZ, c[0x0][0x290] ;  /* 0x0000a400ff6d7624 */ /* 0x000fe200078e00ff */
[CC--:B------:R-:W-:Y:S01]  /*0e40*/  SHF.L.U64.HI R104, R105.reuse, R108.reuse, c[0x0][0x1e4] ;  /* 0x0000790069687619 */ /* 0x0c0fe2000001026c */
[----:B------:R-:W-:Y:S01]  /*0e50*/  IMAD.SHL.U32 R105, R105, 0x40, RZ ;  /* 0x0000004069697824 */ /* 0x000fe200078e00ff */
[CC--:B------:R-:W-:Y:S01]  /*0e60*/  SHF.L.U64.HI R106, R107.reuse, R108.reuse, c[0x0][0x284] ;  /* 0x0000a1006b6a7619 */ /* 0x0c0fe2000001026c */
[----:B------:R-:W-:Y:S01]  /*0e70*/  IMAD.SHL.U32 R107, R107, 0x40, RZ ;  /* 0x000000406b6b7824 */ /* 0x000fe200078e00ff */
[C---:B------:R-:W-:Y:S01]  /*0e80*/  SHF.L.U64.HI R108, R109.reuse, R108, c[0x0][0x294] ;  /* 0x0000a5006d6c7619 */ /* 0x040fe2000001026c */
[----:B------:R-:W-:Y:S01]  /*0e90*/  IMAD.SHL.U32 R109, R109, 0x40, RZ ;  /* 0x000000406d6d7824 */ /* 0x000fe200078e00ff */
[----:B--2---:R-:W-:Y:S01]  /*0ea0*/  @P2 SHF.R.S32.HI R11, RZ, 0x1f, R10 ;  /* 0x0000001fff0b2819 */ /* 0x004fe2000001140a */
[----:B------:R-:W-:-:S02]  /*0eb0*/  @!P2 IMAD.MOV.U32 R10, RZ, RZ, R208 ;  /* 0x000000ffff0aa224 */ /* 0x000fc400078e00d0 */
[----:B------:R-:W-:Y:S01]  /*0ec0*/  @!P2 IMAD.MOV.U32 R11, RZ, RZ, R7 ;  /* 0x000000ffff0ba224 */ /* 0x000fe200078e0007 */
[----:B------:R-:W-:Y:S02]  /*0ed0*/  ISETP.GE.AND P2, PT, R101, 0x1, PT ;  /* 0x000000016500780c */ /* 0x000fe40003f46270 */
[----:B------:R-:W-:Y:S02]  /*0ee0*/  SEL R154, R10, RZ, !P6 ;  /* 0x000000ff0a9a7207 */ /* 0x000fe40007000000 */
[----:B------:R-:W-:Y:S01]  /*0ef0*/  SEL R4, R11, RZ, !P6 ;  /* 0x000000ff0b047207 */ /* 0x000fe20007000000 */
[----:B------:R-:W-:Y:S01]  /*0f00*/  IMAD.SHL.U32 R11, R101, 0x2, RZ ;  /* 0x00000002650b7824 */ /* 0x000fe200078e00ff */
[----:B------:R-:W-:Y:S01]  /*0f10*/  P2R R2, PR, RZ, 0x4 ;  /* 0x00000004ff027803 */ /* 0x000fe20000000000 */
[----:B------:R-:W-:Y:S01]  /*0f20*/  IMAD.WIDE.U32 R160, R154, c[0x0][0x1f0], R160 ;  /* 0x00007c009aa07a25 */ /* 0x000fe200078e00a0 */
[----:B------:R-:W-:Y:S02]  /*0f30*/  @P1 LEA R30, P2, R28, c[0x0][0x220], 0x1 ;  /* 0x000088001c1e1a11 */ /* 0x000fe400078408ff */
[C---:B------:R-:W-:Y:S01]  /*0f40*/  IADD3 R10, -R11.reuse, c[0x0][0x1d4], RZ ;  /* 0x000075000b0a7a10 */ /* 0x040fe20007ffe1ff */
[----:B------:R-:W-:Y:S01]  /*0f50*/  IMAD R99, R4, c[0x0][0x1f0], RZ ;  /* 0x00007c0004637a24 */ /* 0x000fe200078e02ff */
[----:B------:R-:W-:Y:S01]  /*0f60*/  @P1 LEA.HI.X R31, R28, c[0x0][0x224], R22, 0x1, P2 ;  /* 0x000089001c1f1a11 */ /* 0x000fe200010f0c16 */
[----:B------:R-:W-:Y:S01]  /*0f70*/  IMAD R91, R4, c[0x0][0x218], RZ ;  /* 0x00008600045b7a24 */ /* 0x000fe200078e02ff */
[----:B------:R-:W-:Y:S01]  /*0f80*/  ISETP.GE.AND P2, PT, R18, c[0x0][0x27c], PT ;  /* 0x00009f0012007a0c */ /* 0x000fe20003f46270 */
[C---:B------:R-:W-:Y:S01]  /*0f90*/  IMAD R99, R154.reuse, c[0x0][0x1f4], R99 ;  /* 0x00007d009a637a24 */ /* 0x040fe200078e0263 */
[----:B------:R-:W-:Y:S01]  /*0fa0*/  SHF.R.S32.HI R2, RZ, 0x1f, R139 ;  /* 0x0000001fff027819 */ /* 0x000fe2000001148b */
[----:B------:R-:W-:Y:S01]  /*0fb0*/  @!PT LDS RZ, [RZ] ;  /* 0x00000000fffff984 */ /* 0x000fe20000000800 */
[----:B------:R-:W-:Y:S01]  /*0fc0*/  @!PT LDS RZ, [RZ] ;  /* 0x00000000fffff984 */ /* 0x000fe20000000800 */
[----:B------:R-:W-:Y:S01]  /*0fd0*/  @!PT LDS RZ, [RZ] ;  /* 0x00000000fffff984 */ /* 0x000fe20000000800 */
[----:B------:R1:W-:Y:S01]  /*0fe0*/  @P1 LDGSTS.E.BYPASS.LTC128B.128 [R134+0x6100], [R30.64], !P5 ;  /* 0x061000001e861fae */ /* 0x0003e2000e901d46 */
[----:B------:R-:W-:Y:S01]  /*0ff0*/  SEL R7, RZ, c[0x0][0x27c], !P2 ;  /* 0x00009f00ff077a07 */ /* 0x000fe20005000000 */
[----:B------:R-:W-:Y:S01]  /*1000*/  IMAD R91, R154, c[0x0][0x21c], R91 ;  /* 0x000087009a5b7a24 */ /* 0x000fe200078e025b */
[-C--:B------:R-:W-:Y:S01]  /*1010*/  SEL R26, R11, R10.reuse, !P2 ;  /* 0x0000000a0b1a7207 */ /* 0x080fe20005000000 */
[----:B------:R1:W-:Y:S01]  /*1020*/  @P1 LDGSTS.E.BYPASS.LTC128B.128 [R134+0x8100], [R30.64+0x80], !P4 ;  /* 0x081000801e861fae */ /* 0x0003e2000e101d46 */
[----:B------:R-:W-:Y:S01]  /*1030*/  ISETP.GE.AND P2, PT, R13, c[0x0][0x27c], PT ;  /* 0x00009f000d007a0c */ /* 0x000fe20003f46270 */
[----:B------:R-:W-:Y:S01]  /*1040*/  IMAD.IADD R24, R18, 0x1, R7 ;  /* 0x0000000112187824 */ /* 0x000fe200078e0207 */
[----:B------:R-:W-:Y:S01]  /*1050*/  SHF.R.S32.HI R129, RZ, 0x1f, R26 ;  /* 0x0000001fff817819 */ /* 0x000fe2000001141a */
[----:B------:R1:W-:Y:S01]  /*1060*/  @P1 LDGSTS.E.BYPASS.LTC128B.128 [R134+0xa100], [R30.64+0x100], !P3 ;  /* 0x0a1001001e861fae */ /* 0x0003e2000d901d46 */
[----:B------:R-:W-:Y:S01]  /*1070*/  SEL R6, RZ, c[0x0][0x27c], !P2 ;  /* 0x00009f00ff067a07 */ /* 0x000fe20005000000 */
[C---:B------:R-:W-:Y:S01]  /*1080*/  IMAD R148, R2.reuse, c[0x0][0x280], RZ ;  /* 0x0000a00002947a24 */ /* 0x040fe200078e02ff */
[-C--:B------:R-:W-:Y:S01]  /*1090*/  SEL R5, R11, R10.reuse, !P2 ;  /* 0x0000000a0b057207 */ /* 0x080fe20005000000 */
[----:B------:R-:W-:Y:S01]  /*10a0*/  IMAD R146, R2, c[0x0][0x290], RZ ;  /* 0x0000a40002927a24 */ /* 0x000fe200078e02ff */
[----:B------:R-:W-:Y:S01]  /*10b0*/  ISETP.GE.AND P2, PT, R12, c[0x0][0x27c], PT ;  /* 0x00009f000c007a0c */ /* 0x000fe20003f46270 */
[----:B------:R-:W-:Y:S01]  /*10c0*/  IMAD.IADD R6, R6, 0x1, R13 ;  /* 0x0000000106067824 */ /* 0x000fe200078e020d */
[----:B------:R-:W-:Y:S01]  /*10d0*/  SHF.R.S32.HI R123, RZ, 0x1f, R24 ;  /* 0x0000001fff7b7819 */ /* 0x000fe20000011418 */
[----:B------:R-:W-:Y:S01]  /*10e0*/  IMAD R148, R139, c[0x0][0x284], R148 ;  /* 0x0000a1008b947a24 */ /* 0x000fe200078e0294 */
[----:B------:R-:W-:Y:S01]  /*10f0*/  SEL R10, R11, R10, !P2 ;  /* 0x0000000a0b0a7207 */ /* 0x000fe20005000000 */
[----:B------:R-:W-:Y:S01]  /*1100*/  IMAD R146, R139, c[0x0][0x294], R146 ;  /* 0x0000a5008b927a24 */ /* 0x000fe200078e0292 */
[----:B------:R-:W-:Y:S01]  /*1110*/  SHF.R.S32.HI R119, RZ, 0x1f, R6 ;  /* 0x0000001fff777819 */ /* 0x000fe20000011406 */
[----:B------:R-:W-:Y:S01]  /*1120*/  IMAD.IADD R153, R153, 0x1, R148 ;  /* 0x0000000199997824 */ /* 0x000fe200078e0294 */
[----:B------:R-:W-:Y:S01]  /*1130*/  SEL R7, RZ, c[0x0][0x27c], !P2 ;  /* 0x00009f00ff077a07 */ /* 0x000fe20005000000 */
[----:B------:R-:W-:Y:S01]  /*1140*/  IMAD.IADD R151, R151, 0x1, R146 ;  /* 0x0000000197977824 */ /* 0x000fe200078e0292 */
[C---:B------:R-:W-:Y:S01]  /*1150*/  LOP3.LUT P2, RZ, R113.reuse, 0x4, RZ, 0xc0, !PT ;  /* 0x0000000471ff7812 */ /* 0x040fe2000784c0ff */
[----:B------:R-:W-:Y:S01]  /*1160*/  IMAD.SHL.U32 R113, R113, 0x40, RZ ;  /* 0x0000004071717824 */ /* 0x000fe200078e00ff */
[CC--:B------:R-:W-:Y:S01]  /*1170*/  LEA.HI R131, R119.reuse, R6.reuse, RZ, 0x3 ;  /* 0x0000000677837211 */ /* 0x0c0fe200078f18ff */
[----:B------:R-:W-:Y:S01]  /*1180*/  IMAD.IADD R149, R148, 0x1, R37 ;  /* 0x0000000194957824 */ /* 0x000fe200078e0225 */
[----:B------:R-:W-:Y:S01]  /*1190*/  LEA.HI R119, R119, R6, RZ, 0x6 ;  /* 0x0000000677777211 */ /* 0x000fe200078f30ff */
[----:B------:R-:W-:Y:S01]  /*11a0*/  IMAD.IADD R6, R7, 0x1, R12 ;  /* 0x0000000107067824 */ /* 0x000fe200078e020c */
[----:B------:R-:W-:Y:S01]  /*11b0*/  LEA.HI R129, R129, R26, RZ, 0x4 ;  /* 0x0000001a81817211 */ /* 0x000fe200078f20ff */
[----:B------:R-:W-:Y:S01]  /*11c0*/  IMAD.MOV.U32 R26, RZ, RZ, R32 ;  /* 0x000000ffff1a7224 */ /* 0x000fe200078e0020 */
[----:B------:R-:W-:Y:S01]  /*11d0*/  SHF.R.S32.HI R126, RZ, 0x1f, R5 ;  /* 0x0000001fff7e7819 */ /* 0x000fe20000011405 */
[----:B------:R-:W-:Y:S01]  /*11e0*/  IMAD.SHL.U32 R119, R119, 0x40, RZ ;  /* 0x0000004077777824 */ /* 0x000fe200078e00ff */
[----:B------:R-:W-:Y:S01]  /*11f0*/  LEA.HI R132, R123, R24, RZ, 0x3 ;  /* 0x000000187b847211 */ /* 0x000fe200078f18ff */
[----:B------:R-:W-:Y:S01]  /*1200*/  IMAD.WIDE.U32 R156, R156, c[0x0][0x268], R26 ;  /* 0x00009a009c9c7a25 */ /* 0x000fe200078e001a */
[----:B------:R-:W-:-:S02]  /*1210*/  LOP3.LUT R113, R113, 0x1c0, RZ, 0xc0, !PT ;  /* 0x000001c071717812 */ /* 0x000fc400078ec0ff */
[----:B------:R-:W-:Y:S01]  /*1220*/  LEA.HI R126, R126, R5, RZ, 0x4 ;  /* 0x000000057e7e7211 */ /* 0x000fe200078f20ff */
[----:B------:R-:W-:Y:S01]  /*1230*/  IMAD.WIDE.U32 R32, R207, c[0x0][0x210], R18 ;  /* 0x00008400cf207a25 */ /* 0x000fe200078e0012 */
[----:B------:R-:W-:Y:S02]  /*1240*/  LEA.HI R5, R8, R79, RZ, 0x5 ;  /* 0x0000004f08057211 */ /* 0x000fe400078f28ff */
[----:B------:R-:W-:Y:S01]  /*1250*/  SHF.R.S32.HI R115, RZ, 0x1f, R6 ;  /* 0x0000001fff737819 */ /* 0x000fe20000011406 */
[----:B------:R-:W-:Y:S01]  /*1260*/  IMAD.IADD R147, R146, 0x1, R35 ;  /* 0x0000000192937824 */ /* 0x000fe200078e0223 */
[----:B------:R-:W-:Y:S01]  /*1270*/  SHF.R.U32.HI R26, RZ, 0x3, R113 ;  /* 0x00000003ff1a7819 */ /* 0x000fe20000011671 */
[----:B------:R-:W-:Y:S01]  /*1280*/  IMAD.SHL.U32 R5, R5, 0x10, RZ ;  /* 0x0000001005057824 */ /* 0x000fe200078e00ff */
[----:B------:R-:W-:Y:S01]  /*1290*/  LOP3.LUT R7, R113, 0x38, R132, 0xf8, !PT ;  /* 0x0000003871077812 */ /* 0x000fe200078ef884 */
[----:B------:R-:W-:Y:S01]  /*12a0*/  IMAD.MOV.U32 R148, RZ, RZ, R36 ;  /* 0x000000ffff947224 */ /* 0x000fe200078e0024 */
[----:B------:R-:W-:Y:S01]  /*12b0*/  LEA.HI R130, R115, R6, RZ, 0x3 ;  /* 0x0000000673827211 */ /* 0x000fe200078f18ff */
[----:B------:R-:W-:Y:S01]  /*12c0*/  IMAD.MOV.U32 R146, RZ, RZ, R34 ;  /* 0x000000ffff927224 */ /* 0x000fe200078e0022 */
[----:B------:R-:W-:Y:S01]  /*12d0*/  LOP3.LUT R8, R7, R26, RZ, 0x3c, !PT ;  /* 0x0000001a07087212 */ /* 0x000fe200078e3cff */
[----:B------:R-:W-:Y:S01]  /*12e0*/  IMAD.IADD R99, R161, 0x1, R99 ;  /* 0x00000001a1637824 */ /* 0x000fe200078e0263 */
[----:B------:R-:W-:Y:S01]  /*12f0*/  LEA.HI R115, R115, R6, RZ, 0x6 ;  /* 0x0000000673737211 */ /* 0x000fe200078f30ff */
[----:B-----5:R-:W-:Y:S01]  /*1300*/  IMAD.WIDE.U32 R150, R81, c[0x0][0x290], R150 ;  /* 0x0000a40051967a25 */ /* 0x020fe200078e0096 */
[----:B------:R-:W-:-:S02]  /*1310*/  LOP3.LUT R7, R113, 0x38, R131, 0xf8, !PT ;  /* 0x0000003871077812 */ /* 0x000fc400078ef883 */
[----:B------:R-:W-:Y:S01]  /*1320*/  LEA.HI R123, R123, R24, RZ, 0x6 ;  /* 0x000000187b7b7211 */ /* 0x000fe200078f30ff */
[----:B------:R-:W-:Y:S01]  /*1330*/  IMAD.SHL.U32 R115, R115, 0x40, RZ ;  /* 0x0000004073737824 */ /* 0x000fe200078e00ff */
[----:B------:R-:W-:Y:S01]  /*1340*/  LOP3.LUT R5, R5, 0xfffffe00, RZ, 0xc0, !PT ;  /* 0xfffffe0005057812 */ /* 0x000fe200078ec0ff */
[----:B------:R-:W-:Y:S01]  /*1350*/  IMAD R24, R82, c[0x0][0x210], RZ ;  /* 0x0000840052187a24 */ /* 0x000fe200078e02ff */
[----:B------:R-:W-:Y:S01]  /*1360*/  LOP3.LUT R119, R119, 0x7ffff000, RZ, 0xc0, !PT ;  /* 0x7ffff00077777812 */ /* 0x000fe200078ec0ff */
[----:B------:R-:W-:Y:S01]  /*1370*/  IMAD.SHL.U32 R123, R123, 0x40, RZ ;  /* 0x000000407b7b7824 */ /* 0x000fe200078e00ff */
[----:B------:R-:W-:Y:S01]  /*1380*/  LOP3.LUT R6, R7, R26, RZ, 0x3c, !PT ;  /* 0x0000001a07067212 */ /* 0x000fe200078e3cff */
[----:B------:R-:W-:Y:S01]  /*1390*/  IMAD R24, R207, c[0x0][0x214], R24 ;  /* 0x00008500cf187a24 */ /* 0x000fe200078e0218 */
[----:B------:R-:W-:Y:S01]  /*13a0*/  LOP3.LUT R7, R113, 0x38, R130, 0xf8, !PT ;  /* 0x0000003871077812 */ /* 0x000fe200078ef882 */
[----:B------:R-:W-:Y:S01]  /*13b0*/  IMAD.WIDE.U32 R152, R81, c[0x0][0x280], R152 ;  /* 0x0000a00051987a25 */ /* 0x000fe200078e0098 */
[----:B------:R-:W-:-:S02]  /*13c0*/  SHF.R.S32.HI R129, RZ, 0x4, R129 ;  /* 0x00000004ff817819 */ /* 0x000fc40000011481 */
[----:B------:R-:W-:Y:S01]  /*13d0*/  IADD3 R119, R6, R119, R5 ;  /* 0x0000007706777210 */ /* 0x000fe20007ffe005 */
[----:B------:R-:W-:Y:S01]  /*13e0*/  IMAD.IADD R25, R33, 0x1, R24 ;  /* 0x0000000121197824 */ /* 0x000fe200078e0218 */
[----:B------:R-:W-:Y:S01]  /*13f0*/  LOP3.LUT R115, R115, 0x7ffff000, RZ, 0xc0, !PT ;  /* 0x7ffff00073737812 */ /* 0x000fe200078ec0ff */
[----:B------:R-:W-:Y:S01]  /*1400*/  IMAD.MOV.U32 R24, RZ, RZ, R32 ;  /* 0x000000ffff187224 */ /* 0x000fe200078e0020 */
[----:B------:R-:W-:Y:S01]  /*1410*/  LOP3.LUT R6, R7, R26, RZ, 0x3c, !PT ;  /* 0x0000001a07067212 */ /* 0x000fe200078e3cff */
[----:B------:R-:W-:Y:S01]  /*1420*/  IMAD.WIDE.U32 R148, R81, c[0x0][0x280], R148 ;  /* 0x0000a00051947a25 */ /* 0x000fe200078e0094 */
[----:B------:R-:W-:Y:S02]  /*1430*/  LEA.HI.SX32 R129, R132, R129, 0x1d ;  /* 0x0000008184817211 */ /* 0x000fe400078feaff */
[----:B------:R-:W-:Y:S01]  /*1440*/  LOP3.LUT R123, R123, 0x7ffff000, RZ, 0xc0, !PT ;  /* 0x7ffff0007b7b7812 */ /* 0x000fe200078ec0ff */
[----:B------:R-:W-:Y:S01]  /*1450*/  IMAD.WIDE.U32 R154, R154, c[0x0][0x218], R24 ;  /* 0x000086009a9a7a25 */ /* 0x000fe200078e0018 */
[----:B------:R-:W-:-:S02]  /*1460*/  IADD3 R115, R6, R115, R5 ;  /* 0x0000007306737210 */ /* 0x000fc40007ffe005 */
[----:B------:R-:W-:Y:S01]  /*1470*/  SHF.R.S32.HI R6, RZ, 0x1f, R129 ;  /* 0x0000001fff067819 */ /* 0x000fe20000011481 */
[----:B------:R-:W-:Y:S01]  /*1480*/  IMAD.WIDE.U32 R146, R81, c[0x0][0x290], R146 ;  /* 0x0000a40051927a25 */ /* 0x000fe200078e0092 */
[----:B------:R-:W-:Y:S02]  /*1490*/  IADD3 R123, R8, R123, R5 ;  /* 0x0000007b087b7210 */ /* 0x000fe40007ffe005 */
[----:B------:R-:W-:Y:S01]  /*14a0*/  LEA.HI R7, R6, R129, RZ, 0x3 ;  /* 0x0000008106077211 */ /* 0x000fe200078f18ff */
[----:B------:R-:W-:Y:S01]  /*14b0*/  IMAD.MOV.U32 R8, RZ, RZ, 0x5 ;  /* 0x00000005ff087424 */ /* 0x000fe200078e00ff */
[----:B------:R-:W-:Y:S01]  /*14c0*/  SHF.R.S32.HI R125, RZ, 0x1f, R10 ;  /* 0x0000001fff7d7819 */ /* 0x000fe2000001140a */
[----:B------:R-:W-:Y:S01]  /*14d0*/  IMAD.SHL.U32 R129, R129, 0x8, RZ ;  /* 0x0000000881817824 */ /* 0x000fe200078e00ff */
[----:B------:R-:W-:Y:S01]  /*14e0*/  SHF.R.S32.HI R126, RZ, 0x4, R126 ;  /* 0x00000004ff7e7819 */ /* 0x000fe2000001147e */
[----:B------:R-:W-:Y:S01]  /*14f0*/  IMAD.SHL.U32 R7, R7, 0x200, RZ ;  /* 0x0000020007077824 */ /* 0x000fe200078e00ff */
[----:B------:R-:W-:Y:S01]  /*1500*/  SHF.L.U64.HI R111, R9, R8, c[0x0][0x23c] ;  /* 0x00008f00096f7619 */ /* 0x000fe20000010208 */
[----:B------:R-:W-:Y:S01]  /*1510*/  IMAD.IADD R95, R157, 0x1, R95 ;  /* 0x000000019d5f7824 */ /* 0x000fe200078e025f */
[----:B------:R-:W-:Y:S01]  /*1520*/  @P0 IADD3 R8, P1, R112, R28, RZ ;  /* 0x0000001c70080210 */ /* 0x000fe20007f3e0ff */
[----:B------:R-:W-:Y:S01]  /*1530*/  IMAD.IADD R91, R155, 0x1, R91 ;  /* 0x000000019b5b7824 */ /* 0x000fe200078e025b */
[----:B------:R-:W-:Y:S01]  /*1540*/  LEA.HI R125, R125, R10, RZ, 0x4 ;  /* 0x0000000a7d7d7211 */ /* 0x000fe200078f20ff */
[----:B------:R-:W-:Y:S01]  /*1550*/  IMAD.SHL.U32 R123, R123, 0x2, RZ ;  /* 0x000000027b7b7824 */ /* 0x000fe200078e00ff */
[----:B------:R-:W-:Y:S01]  /*1560*/  LOP3.LUT R121, R7, 0x7ffff000, RZ, 0xc0, !PT ;  /* 0x7ffff00007797812 */ /* 0x000fe200078ec0ff */
[----:B------:R-:W-:Y:S01]  /*1570*/  @P0 IMAD.X R7, R111, 0x1, R22, P1 ;  /* 0x000000016f070824 */ /* 0x000fe200008e0616 */
[C---:B------:R-:W-:Y:S01]  /*1580*/  @P0 LEA R22, P1, R8.reuse, c[0x0][0x220], 0x1 ;  /* 0x0000880008160a11 */ /* 0x040fe200078208ff */
[----:B------:R-:W-:Y:S01]  /*1590*/  IMAD.SHL.U32 R119, R119, 0x2, RZ ;  /* 0x0000000277777824 */ /* 0x000fe200078e00ff */
[----:B------:R-:W-:Y:S01]  /*15a0*/  SHF.R.S32.HI R125, RZ, 0x4, R125 ;  /* 0x00000004ff7d7819 */ /* 0x000fe2000001147d */
[----:B------:R-:W-:Y:S01]  /*15b0*/  IMAD.SHL.U32 R115, R115, 0x2, RZ ;  /* 0x0000000273737824 */ /* 0x000fe200078e00ff */
[----:B------:R-:W-:-:S02]  /*15c0*/  @P0 LEA.HI.X R23, R8, c[0x0][0x224], R7, 0x1, P1 ;  /* 0x0000890008170a11 */ /* 0x000fc400008f0c07 */
[----:B------:R-:W-:Y:S02]  /*15d0*/  LEA.HI.SX32 R126, R131, R126, 0x1d ;  /* 0x0000007e837e7211 */ /* 0x000fe400078feaff */
[----:B------:R-:W-:Y:S01]  /*15e0*/  LEA.HI.SX32 R125, R130, R125, 0x1d ;  /* 0x0000007d827d7211 */ /* 0x000fe200078feaff */
[----:B------:R1:W-:Y:S01]  /*15f0*/  @P0 LDGSTS.E.BYPASS.LTC128B.128 [R134+0x7100], [R22.64], !P5 ;  /* 0x0710000016860fae */ /* 0x0003e2000e901d46 */
[----:B------:R-:W-:Y:S02]  /*1600*/  SHF.R.S32.HI R117, RZ, 0x1f, R126 ;  /* 0x0000001fff757819 */ /* 0x000fe4000001147e */
[----:B------:R-:W-:Y:S01]  /*1610*/  SHF.R.S32.HI R6, RZ, 0x1f, R125 ;  /* 0x0000001fff067819 */ /* 0x000fe2000001147d */
[----:B------:R1:W-:Y:S01]  /*1620*/  @P0 LDGSTS.E.BYPASS.LTC128B.128 [R134+0x9100], [R22.64+0x80], !P4 ;  /* 0x0910008016860fae */ /* 0x0003e2000e101d46 */
[----:B------:R-:W-:Y:S01]  /*1630*/  LEA.HI R117, R117, R126, RZ, 0x3 ;  /* 0x0000007e75757211 */ /* 0x000fe200078f18ff */
[----:B------:R-:W-:Y:S01]  /*1640*/  IMAD.SHL.U32 R126, R126, 0x8, RZ ;  /* 0x000000087e7e7824 */ /* 0x000fe200078e00ff */
[----:B------:R-:W-:Y:S01]  /*1650*/  LEA.HI R6, R6, R125, RZ, 0x3 ;  /* 0x0000007d06067211 */ /* 0x000fe200078f18ff */
[----:B------:R1:W-:Y:S01]  /*1660*/  @P0 LDGSTS.E.BYPASS.LTC128B.128 [R134+0xb100], [R22.64+0x100], !P3 ;  /* 0x0b10010016860fae */ /* 0x0003e2000d901d46 */
[----:B------:R-:W-:Y:S01]  /*1670*/  IADD3 R93, P0, R0, R139, RZ ;  /* 0x0000008b005d7210 */ /* 0x000fe20007f1e0ff */
[----:B------:R-:W-:Y:S01]  /*1680*/  IMAD.SHL.U32 R125, R125, 0x8, RZ ;  /* 0x000000087d7d7824 */ /* 0x000fe200078e00ff */
[----:B------:R-:W-:Y:S01]  /*1690*/  SHF.R.S32.HI R0, RZ, 0x1f, R81 ;  /* 0x0000001fff007819 */ /* 0x000fe20000011451 */
[----:B------:R-:W0:Y:S01]  /*16a0*/  LDGDEPBAR ;  /* 0x00000000000079af */ /* 0x000e220000000000 */
[----:B------:R-:W-:Y:S01]  /*16b0*/  LOP3.LUT R128, R113, 0x18, R18, 0xf8, !PT ;  /* 0x0000001871807812 */ /* 0x000fe200078ef812 */
[----:B------:R-:W-:Y:S01]  /*16c0*/  IMAD.X R92, R3, 0x1, R2, P0 ;  /* 0x00000001035c7824 */ /* 0x000fe200000e0602 */
[C---:B------:R-:W-:Y:S01]  /*16d0*/  LOP3.LUT R21, R113.reuse, 0x38, R129, 0xf8, !PT ;  /* 0x0000003871157812 */ /* 0x040fe200078ef881 */
[----:B------:R-:W-:Y:S01]  /*16e0*/  IMAD R2, R2, c[0x0][0x1e0], RZ ;  /* 0x0000780002027a24 */ /* 0x000fe200078e02ff */
[----:B------:R-:W-:Y:S01]  /*16f0*/  LOP3.LUT R11, R113, 0x38, R126, 0xf8, !PT ;  /* 0x00000038710b7812 */ /* 0x000fe200078ef87e */
[----:B------:R-:W-:Y:S01]  /*1700*/  IMAD.SHL.U32 R117, R117, 0x200, RZ ;  /* 0x0000020075757824 */ /* 0x000fe200078e00ff */
[----:B------:R-:W-:Y:S01]  /*1710*/  LOP3.LUT R113, R113, 0x38, R125, 0xf8, !PT ;  /* 0x0000003871717812 */ /* 0x000fe200078ef87d */
[----:B------:R-:W-:Y:S01]  /*1720*/  IMAD.SHL.U32 R6, R6, 0x200, RZ ;  /* 0x0000020006067824 */ /* 0x000fe200078e00ff */
[----:B------:R-:W-:Y:S01]  /*1730*/  LOP3.LUT R128, R5, R128, R26, 0xf6, !PT ;  /* 0x0000008005807212 */ /* 0x000fe200078ef61a */
[----:B------:R-:W-:Y:S01]  /*1740*/  IMAD R3, R139, c[0x0][0x1e4], R2 ;  /* 0x000079008b037a24 */ /* 0x000fe200078e0202 */
[-C--:B------:R-:W-:Y:S01]  /*1750*/  LOP3.LUT R20, R21, R26.reuse, RZ, 0x3c, !PT ;  /* 0x0000001a15147212 */ /* 0x080fe200078e3cff */
[C---:B------:R-:W-:Y:S01]  /*1760*/  IMAD R2, R0.reuse, c[0x0][0x280], RZ ;  /* 0x0000a00000027a24 */ /* 0x040fe200078e02ff */
[-C--:B------:R-:W-:Y:S01]  /*1770*/  LOP3.LUT R10, R11, R26.reuse, RZ, 0x3c, !PT ;  /* 0x0000001a0b0a7212 */ /* 0x080fe200078e3cff */
[----:B------:R-:W-:Y:S01]  /*1780*/  IMAD R0, R0, c[0x0][0x290], RZ ;  /* 0x0000a40000007a24 */ /* 0x000fe200078e02ff */
[----:B------:R-:W-:Y:S01]  /*1790*/  LOP3.LUT R113, R113, R26, RZ, 0x3c, !PT ;  /* 0x0000001a71717212 */ /* 0x000fe200078e3cff */
[----:B------:R-:W-:Y:S01]  /*17a0*/  IMAD.IADD R110, R163, 0x1, R3 ;  /* 0x00000001a36e7824 */ /* 0x000fe200078e0203 */
[----:B------:R-:W-:Y:S01]  /*17b0*/  LOP3.LUT R117, R117, 0x7ffff000, RZ, 0xc0, !PT ;  /* 0x7ffff00075757812 */ /* 0x000fe200078ec0ff */
[C---:B------:R-:W-:Y:S01]  /*17c0*/  IMAD R87, R81.reuse, c[0x0][0x294], R0 ;  /* 0x0000a50051577a24 */ /* 0x040fe200078e0200 */
[----:B------:R-:W-:Y:S01]  /*17d0*/  LOP3.LUT R6, R6, 0x7ffff000, RZ, 0xc0, !PT ;  /* 0x7ffff00006067812 */ /* 0x000fe200078ec0ff */
[----:B------:R-:W-:Y:S01]  /*17e0*/  IMAD R3, R81, c[0x0][0x284], R2 ;  /* 0x0000a10051037a24 */ /* 0x000fe200078e0202 */
[----:B------:R-:W-:Y:S01]  /*17f0*/  IADD3 R121, R20, R121, R5 ;  /* 0x0000007914797210 */ /* 0x000fe20007ffe005 */
[----:B------:R-:W-:Y:S01]  /*1800*/  IMAD.IADD R89, R151, 0x1, R87 ;  /* 0x0000000197597824 */ /* 0x000fe200078e0257 */
[----:B------:R-:W-:Y:S01]  /*1810*/  IADD3 R117, R10, R117, R5 ;  /* 0x000000750a757210 */ /* 0x000fe20007ffe005 */
[----:B------:R-:W-:Y:S01]  /*1820*/  IMAD.IADD R90, R153, 0x1, R3 ;  /* 0x00000001995a7824 */ /* 0x000fe200078e0203 */
[----:B------:R-:W-:Y:S01]  /*1830*/  IADD3 R113, R113, R6, R5 ;  /* 0x0000000671717210 */ /* 0x000fe20007ffe005 */
[----:B------:R-:W-:Y:S01]  /*1840*/  IMAD.IADD R88, R3, 0x1, R149 ;  /* 0x0000000103587824 */ /* 0x000fe200078e0295 */
[----:B------:R-:W-:Y:S01]  /*1850*/  LEA R128, R128, 0x100, 0x1 ;  /* 0x0000010080807811 */ /* 0x000fe200078e08ff */
[----:B------:R-:W-:Y:S01]  /*1860*/  IMAD.IADD R87, R87, 0x1, R147 ;  /* 0x0000000157577824 */ /* 0x000fe200078e0293 */
[----:B------:R-:W-:Y:S01]  /*1870*/  IADD3 R86, P1, P0, R160, R162, R18 ;  /* 0x000000a2a0567210 */ /* 0x000fe2000783e012 */
[----:B------:R-:W-:Y:S01]  /*1880*/  IMAD.SHL.U32 R121, R121, 0x2, RZ ;  /* 0x0000000279797824 */ /* 0x000fe200078e00ff */
[----:B------:R-:W-:Y:S01]  /*1890*/  LOP3.LUT R132, R132, 0xfffffff8, RZ, 0xc0, !PT ;  /* 0xfffffff884847812 */ /* 0x000fe200078ec0ff */
[----:B------:R-:W-:Y:S01]  /*18a0*/  IMAD.SHL.U32 R117, R117, 0x2, RZ ;  /* 0x0000000275757824 */ /* 0x000fe200078e00ff */
[----:B------:R-:W-:Y:S01]  /*18b0*/  LOP3.LUT R131, R131, 0xfffffff8, RZ, 0xc0, !PT ;  /* 0xfffffff883837812 */ /* 0x000fe200078ec0ff */
[----:B------:R-:W-:Y:S01]  /*18c0*/  IMAD.SHL.U32 R113, R113, 0x2, RZ ;  /* 0x0000000271717824 */ /* 0x000fe200078e00ff */
[----:B------:R-:W-:-:S02]  /*18d0*/  LOP3.LUT R130, R130, 0xfffffff8, RZ, 0xc0, !PT ;  /* 0xfffffff882827812 */ /* 0x000fc400078ec0ff */
[----:B------:R-:W-:Y:S02]  /*18e0*/  IADD3 R127, R128, 0x40, RZ ;  /* 0x00000040807f7810 */ /* 0x000fe40007ffe0ff */
[----:B------:R-:W-:Y:S02]  /*18f0*/  IADD3.X R85, R99, R110, R19, P1, P0 ;  /* 0x0000006e63557210 */ /* 0x000fe40000fe0413 */
[----:B------:R-:W-:Y:S02]  /*1900*/  ISETP.NE.AND P6, PT, RZ, UR4, PT ;  /* 0x00000004ff007c0c */ /* 0x000fe4000bfc5270 */
[C---:B------:R-:W-:Y:S02]  /*1910*/  IADD3 R11, R16.reuse, 0x30, RZ ;  /* 0x00000030100b7810 */ /* 0x040fe40007ffe0ff */
[C---:B------:R-:W-:Y:S02]  /*1920*/  IADD3 R10, R16.reuse, 0x50, RZ ;  /* 0x00000050100a7810 */ /* 0x040fe40007ffe0ff */
[----:B------:R-:W-:-:S02]  /*1930*/  IADD3 R9, R16, 0x10, RZ ;  /* 0x0000001010097810 */ /* 0x000fc40007ffe0ff */
[----:B------:R-:W-:Y:S02]  /*1940*/  SHF.R.S32.HI R124, RZ, 0x1f, R132 ;  /* 0x0000001fff7c7819 */ /* 0x000fe40000011484 */
[----:B------:R-:W-:Y:S02]  /*1950*/  @P2 IADD3 R127, R128, -0x40, RZ ;  /* 0xffffffc0807f2810 */ /* 0x000fe40007ffe0ff */
[----:B------:R-:W-:Y:S02]  /*1960*/  SHF.R.S32.HI R118, RZ, 0x1f, R129 ;  /* 0x0000001fff767819 */ /* 0x000fe40000011481 */
[----:B------:R-:W-:Y:S02]  /*1970*/  SHF.R.S32.HI R122, RZ, 0x1f, R131 ;  /* 0x0000001fff7a7819 */ /* 0x000fe40000011483 */
[----:B------:R-:W-:Y:S02]  /*1980*/  SHF.R.S32.HI R120, RZ, 0x1f, R130 ;  /* 0x0000001fff787819 */ /* 0x000fe40000011482 */
[----:B------:R-:W-:-:S02]  /*1990*/  SHF.R.S32.HI R116, RZ, 0x1f, R126 ;  /* 0x0000001fff747819 */ /* 0x000fc4000001147e */
[----:B------:R-:W-:Y:S01]  /*19a0*/  SHF.R.S32.HI R114, RZ, 0x1f, R125 ;  /* 0x0000001fff727819 */ /* 0x000fe2000001147d */
[----:B-1----:R-:W-:Y:S06]  /*19b0*/  BAR.SYNC.DEFER_BLOCKING 0x0 ;  /* 0x0000000000007b1d */ /* 0x002fec0000010000 */
.L_x_80:
[-C--:B------:R-:W-:Y:S01]  /*19c0*/  IMAD R5, R104, R135.reuse, RZ ;  /* 0x0000008768057224 */ /* 0x080fe200078e02ff */
[----:B------:R-:W-:Y:S01]  /*19d0*/  SHF.R.S32.HI R84, RZ, 0x1f, R135 ;  /* 0x0000001fff547819 */ /* 0x000fe20000011487 */
[----:B------:R-:W-:Y:S01]  /*19e0*/  IMAD.WIDE.U32 R24, R105, R135, RZ ;  /* 0x0000008769187225 */ /* 0x000fe200078e00ff */
[----:B------:R-:W-:Y:S04]  /*19f0*/  DEPBAR.LE SB0, 0x0 ;  /* 0x000080000000791a */ /* 0x000fe80000000000 */
[----:B------:R-:W-:Y:S01]  /*1a00*/  BAR.SYNC.DEFER_BLOCKING 0x0 ;  /* 0x0000000000007b1d */ /* 0x000fe20000010000 */
[----:B------:R-:W-:Y:S01]  /*1a10*/  ISETP.GE.AND P2, PT, R101, 0x1, PT ;  /* 0x000000016500780c */ /* 0x000fe20003f46270 */
[----:B------:R-:W-:Y:S01]  /*1a20*/  IMAD R5, R84, R105, R5 ;  /* 0x0000006954057224 */ /* 0x000fe200078e0205 */
[----:B-1----:R-:W-:Y:S03]  /*1a30*/  IADD3 R3, P1, R86, R24, RZ ;  /* 0x0000001856037210 */ /* 0x002fe60007f3e0ff */
[----:B------:R-:W-:Y:S01]  /*1a40*/  IMAD.IADD R94, R25, 0x1, R5 ;  /* 0x00000001195e7824 */ /* 0x000fe200078e0205 */
[C---:B------:R-:W-:Y:S03]  /*1a50*/  LEA R64, P0, R3.reuse, c[0x0][0x1c8], 0x1 ;  /* 0x0000720003407a11 */ /* 0x040fe600078008ff */
[----:B------:R-:W-:Y:S05]  /*1a60*/  IMAD.X R0, R94, 0x1, R85, P1 ;  /* 0x000000015e007824 */ /* 0x000fea00008e0655 */
[----:B------:R-:W-:Y:S01]  /*1a70*/  LEA.HI.X R65, R3, c[0x0][0x1cc], R0, 0x1, P0 ;  /* 0x0000730003417a11 */ /* 0x000fe200000f0c00 */
[----:B------:R-:W-:Y:S01]  /*1a80*/  BSSY B1, `(.L_x_56) ;  /* 0x0000383000017945 */ /* 0x000fe20003800000 */
[----:B------:R-:W-:-:S05]  /*1a90*/  @!P2 BRA `(.L_x_57) ;  /* 0x000036a00000a947 */ /* 0x000fca0003800000 */
[-C--:B------:R-:W-:Y:S02]  /*1aa0*/  IMAD R3, R106, R135.reuse, RZ ;  /* 0x000000876a037224 */ /* 0x080fe400078e02ff */
[-C--:B------:R-:W-:Y:S02]  /*1ab0*/  IMAD R21, R108, R135.reuse, RZ ;  /* 0x000000876c157224 */ /* 0x080fe400078e02ff */
[----:B------:R-:W-:Y:S02]  /*1ac0*/  IMAD R2, R135, -0x40, R144 ;  /* 0xffffffc087027824 */ /* 0x000fe400078e0290 */
[-C--:B------:R-:W-:Y:S03]  /*1ad0*/  IMAD.WIDE.U32 R6, R107, R135.reuse, RZ ;  /* 0x000000876b067225 */ /* 0x080fe600078e00ff */
[----:B------:R-:W-:Y:S01]  /*1ae0*/  IMNMX R2, R2, 0x40, PT ;  /* 0x0000004002027817 */ /* 0x000fe20003800200 */
[----:B------:R-:W-:Y:S04]  /*1af0*/  IMAD.WIDE.U32 R4, R109, R135, RZ ;  /* 0x000000876d047225 */ /* 0x000fe800078e00ff */
[C---:B------:R-:W-:Y:S02]  /*1b00*/  IMAD R3, R84.reuse, R107, R3 ;  /* 0x0000006b54037224 */ /* 0x040fe400078e0203 */
[----:B------:R-:W-:Y:S03]  /*1b10*/  IMAD R21, R84, R109, R21 ;  /* 0x0000006d54157224 */ /* 0x000fe600078e0215 */
[----:B------:R-:W-:Y:S02]  /*1b20*/  IADD3 R3, R7, R3, RZ ;  /* 0x0000000307037210 */ /* 0x000fe40007ffe0ff */
[----:B------:R-:W-:Y:S01]  /*1b30*/  IADD3 R0, R5, R21, RZ ;  /* 0x0000001505007210 */ /* 0x000fe20007ffe0ff */
[----:B------:R-:W-:-:S05]  /*1b40*/  @!P6 BRA `(.L_x_58) ;  /* 0x00001b200000e947 */ /* 0x000fca0003800000 */
[----:B------:R-:W-:Y:S01]  /*1b50*/  ISETP.GE.AND P1, PT, R139, R2, PT ;  /* 0x000000028b00720c */ /* 0x000fe20003f26270 */
[----:B------:R-:W-:Y:S01]  /*1b60*/  BSSY B0, `(.L_x_59) ;  /* 0x000003a000007945 */ /* 0x000fe20003800000 */
[----:B------:R-:W-:Y:S01]  /*1b70*/  CS2R R50, SRZ ;  /* 0x0000000000327805 */ /* 0x000fe2000001ff00 */
        /* <DEDUP_REMOVED lines=11> */
[----:B------:R-:W-:-:S05]  /*1c30*/  @P1 BRA `(.L_x_60) ;  /* 0x000002c000001947 */ /* 0x000fca0003800000 */
[----:B------:R-:W-:Y:S01]  /*1c40*/  IADD3 R6, P0, R152, R6, RZ ;  /* 0x0000000698067210 */ /* 0x000fe20007f1e0ff */
[----:B------:R-:W-:Y:S01]  /*1c50*/  CS2R R62, SRZ ;  /* 0x00000000003e7805 */ /* 0x000fe2000001ff00 */
[----:B------:R-:W-:Y:S01]  /*1c60*/  CS2R R34, SRZ ;  /* 0x0000000000227805 */ /* 0x000fe2000001ff00 */
[----:B------:R-:W-:Y:S01]  /*1c70*/  CS2R R60, SRZ ;  /* 0x00000000003c7805 */ /* 0x000fe2000001ff00 */
[----:B------:R-:W-:Y:S01]  /*1c80*/  CS2R R38, SRZ ;  /* 0x0000000000267805 */ /* 0x000fe2000001ff00 */
[----:B------:R-:W-:Y:S01]  /*1c90*/  IMAD.X R3, R3, 0x1, R90, P0 ;  /* 0x0000000103037824 */ /* 0x000fe200000e065a */
[----:B------:R-:W-:Y:S01]  /*1ca0*/  IADD3 R4, P0, R150, R4, RZ ;  /* 0x0000000496047210 */ /* 0x000fe20007f1e0ff */
[----:B------:R-:W-:Y:S01]  /*1cb0*/  CS2R R58, SRZ ;  /* 0x00000000003a7805 */ /* 0x000fe2000001ff00 */
[----:B------:R-:W-:Y:S01]  /*1cc0*/  CS2R R32, SRZ ;  /* 0x0000000000207805 */ /* 0x000fe2000001ff00 */
[----:B------:R-:W-:Y:S01]  /*1cd0*/  CS2R R54, SRZ ;  /* 0x0000000000367805 */ /* 0x000fe2000001ff00 */
[----:B------:R-:W-:Y:S01]  /*1ce0*/  CS2R R28, SRZ ;  /* 0x00000000001c7805 */ /* 0x000fe2000001ff00 */
[----:B------:R-:W-:Y:S01]  /*1cf0*/  IMAD.X R5, R0, 0x1, R89, P0 ;  /* 0x0000000100057824 */ /* 0x000fe200000e0659 */
[C---:B------:R-:W-:Y:S01]  /*1d00*/  LEA R20, P0, R6.reuse, c[0x0][0x270], 0x1 ;  /* 0x00009c0006147a11 */ /* 0x040fe200078008ff */
[----:B------:R-:W-:Y:S01]  /*1d10*/  CS2R R52, SRZ ;  /* 0x0000000000347805 */ /* 0x000fe2000001ff00 */
[----:B------:R-:W-:Y:S01]  /*1d20*/  CS2R R26, SRZ ;  /* 0x00000000001a7805 */ /* 0x000fe2000001ff00 */
[----:B------:R-:W-:Y:S01]  /*1d30*/  CS2R R50, SRZ ;  /* 0x0000000000327805 */ /* 0x000fe2000001ff00 */
[----:B------:R-:W-:Y:S01]  /*1d40*/  LEA.HI.X R21, R6, c[0x0][0x274], R3, 0x1, P0 ;  /* 0x00009d0006157a11 */ /* 0x000fe200000f0c03 */
[----:B------:R-:W-:Y:S01]  /*1d50*/  CS2R R24, SRZ ;  /* 0x0000000000187805 */ /* 0x000fe2000001ff00 */
[C---:B------:R-:W-:Y:S04]  /*1d60*/  LEA R2, P0, R4.reuse, c[0x0][0x288], 0x1 ;  /* 0x0000a20004027a11 */ /* 0x040fe800078008ff */
[----:B------:R-:W-:Y:S02]  /*1d70*/  LEA.HI.X R3, R4, c[0x0][0x28c], R5, 0x1, P0 ;  /* 0x0000a30004037a11 */ /* 0x000fe400000f0c05 */
[----:B------:R-:W-:Y:S11]  /*1d80*/  ISETP.GE.AND P0, PT, R16, c[0x0][0x27c], PT ;  /* 0x00009f0010007a0c */ /* 0x000ff60003f06270 */
[----:B------:R-:W-:Y:S02]  /*1d90*/  @!UPT UIADD3 URZ, URZ, URZ, URZ ;  /* 0x0000003f3f3ff290 */ /* 0x000fe4000fffe03f */
[----:B------:R1:W5:Y:S04]  /*1da0*/  @!P0 LDG.E.64 R62, [R20.64] ;  /* 0x00000006143e8981 */ /* 0x000368000c1e1b00 */
[----:B------:R1:W5:Y:S01]  /*1db0*/  @!P0 LDG.E.64 R34, [R2.64] ;  /* 0x0000000602228981 */ /* 0x000362000c1e1b00 */
[----:B------:R-:W-:Y:S11]  /*1dc0*/  ISETP.GE.AND P0, PT, R9, c[0x0][0x27c], PT ;  /* 0x00009f0009007a0c */ /* 0x000ff60003f06270 */
[----:B------:R-:W-:Y:S02]  /*1dd0*/  @!UPT UIADD3 URZ, URZ, URZ, URZ ;  /* 0x0000003f3f3ff290 */ /* 0x000fe4000fffe03f */
[----:B------:R1:W5:Y:S04]  /*1de0*/  @!P0 LDG.E.64 R60, [R20.64+0x20] ;  /* 0x00002006143c8981 */ /* 0x000368000c1e1b00 */
[----:B------:R1:W5:Y:S01]  /*1df0*/  @!P0 LDG.E.64 R38, [R2.64+0x20] ;  /* 0x0000200602268981 */ /* 0x000362000c1e1b00 */
        /* <DEDUP_REMOVED lines=15> */
[----:B------:R1:W5:Y:S02]  /*1ef0*/  @!P0 LDG.E.64 R24, [R2.64+0xa0] ;  /* 0x0000a00602188981 */ /* 0x000364000c1e1b00 */
.L_x_60:
[----:B------:R-:W-:Y:S05]  /*1f00*/  BSYNC B0 ;  /* 0x0000000000007941 */ /* 0x000fea0003800000 */
.L_x_59:
[----:B------:R-:W-:-:S05]  /*1f10*/  @P1 BRA `(.L_x_61) ;  /* 0x0000339000001947 */ /* 0x000fca0003800000 */
[----:B------:R-:W-:Y:S01]  /*1f20*/  ISETP.GE.AND P0, PT, R18, c[0x0][0x1d4], PT ;  /* 0x0000750012007a0c */ /* 0x000fe20003f06270 */
[----:B-1---5:R-:W-:Y:S01]  /*1f30*/  IMAD.MOV.U32 R21, RZ, RZ, R52 ;  /* 0x000000ffff157224 */ /* 0x022fe200078e0034 */
[----:B------:R-:W-:Y:S01]  /*1f40*/  MOV R20, R53 ;  /* 0x0000003500147202 */ /* 0x000fe20000000f00 */
[----:B------:R-:W-:Y:S01]  /*1f50*/  IMAD.MOV.U32 R2, RZ, RZ, R24 ;  /* 0x000000ffff027224 */ /* 0x000fe200078e0018 */
[----:B------:R-:W-:Y:S01]  /*1f60*/  MOV R4, R26 ;  /* 0x0000001a00047202 */ /* 0x000fe20000000f00 */
[----:B------:R-:W-:Y:S01]  /*1f70*/  IMAD.MOV.U32 R0, RZ, RZ, R25 ;  /* 0x000000ffff007224 */ /* 0x000fe200078e0019 */
[----:B------:R-:W-:Y:S01]  /*1f80*/  PRMT R48, R20, 0x5410, R21 ;  /* 0x0000541014307816 */ /* 0x000fe20000000015 */
        /* <DEDUP_REMOVED lines=9> */
[----:B------:R-:W-:Y:S01]  /*2020*/  PRMT R56, R20, 0x5410, R21 ;  /* 0x0000541014387816 */ /* 0x000fe20000000015 */
[----:B------:R-:W-:Y:S01]  /*2030*/  IMAD.MOV.U32 R23, RZ, RZ, R54 ;  /* 0x000000ffff177224 */ /* 0x000fe200078e0036 */
[----:B------:R-:W-:Y:S01]  /*2040*/  PRMT R6, R3, 0x5410, R4 ;  /* 0x0000541003067816 */ /* 0x000fe20000000004 */
[----:B------:R-:W-:Y:S01]  /*2050*/  IMAD.MOV.U32 R22, RZ, RZ, R55 ;  /* 0x000000ffff167224 */ /* 0x000fe200078e0037 */
[----:B------:R-:W-:Y:S01]  /*2060*/  PRMT R7, R0, 0x5410, R2 ;  /* 0x0000541000077816 */ /* 0x000fe20000000002 */
[----:B------:R-:W-:Y:S01]  /*2070*/  IMAD.MOV.U32 R21, RZ, RZ, R60 ;  /* 0x000000ffff157224 */ /* 0x000fe200078e003c */
[----:B------:R-:W-:Y:S01]  /*2080*/  MOV R20, R61 ;  /* 0x0000003d00147202 */ /* 0x000fe20000000f00 */
[----:B------:R-:W-:Y:S01]  /*2090*/  IMAD.MOV.U32 R4, RZ, RZ, R32 ;  /* 0x000000ffff047224 */ /* 0x000fe200078e0020 */
[----:B------:R-:W-:Y:S01]  /*20a0*/  MOV R2, R38 ;  /* 0x0000002600027202 */ /* 0x000fe20000000f00 */
[----:B------:R-:W-:Y:S01]  /*20b0*/  IMAD.MOV.U32 R3, RZ, RZ, R33 ;  /* 0x000000ffff037224 */ /* 0x000fe200078e0021 */
[----:B------:R-:W-:Y:S01]  /*20c0*/  PRMT R49, R22, 0x5410, R23 ;  /* 0x0000541016317816 */ /* 0x000fe20000000017 */
[----:B------:R-:W-:Y:S01]  /*20d0*/  IMAD.MOV.U32 R0, RZ, RZ, R39 ;  /* 0x000000ffff007224 */ /* 0x000fe200078e0027 */
[----:B------:R-:W-:Y:S01]  /*20e0*/  PRMT R57, R20, 0x5410, R21 ;  /* 0x0000541014397816 */ /* 0x000fe20000000015 */
[----:B------:R-:W-:Y:S01]  /*20f0*/  BSSY B0, `(.L_x_62) ;  /* 0x000003b000007945 */ /* 0x000fe20003800000 */
[----:B------:R-:W-:Y:S02]  /*2100*/  PRMT R8, R3, 0x5410, R4 ;  /* 0x0000541003087816 */ /* 0x000fe40000000004 */
[----:B------:R-:W-:Y:S01]  /*2110*/  PRMT R30, R0, 0x5410, R2 ;  /* 0x00005410001e7816 */ /* 0x000fe20000000002 */
[----:B------:R-:W-:-:S05]  /*2120*/  @P0 BRA `(.L_x_63) ;  /* 0x0000037000000947 */ /* 0x000fca0003800000 */
[----:B------:R-:W-:Y:S01]  /*2130*/  ISETP.GE.AND P0, PT, R16, c[0x0][0x27c], PT ;  /* 0x00009f0010007a0c */ /* 0x000fe20003f06270 */
[----:B------:R-:W1:Y:S01]  /*2140*/  LDS.128 R20, [R128+0x6000] ;  /* 0x0060000080147984 */ /* 0x000e620000000c00 */
[----:B------:R-:W-:Y:S02]  /*2150*/  MOV R40, R34 ;  /* 0x0000002200287202 */ /* 0x000fe40000000f00 */
[----:B------:R-:W-:Y:S02]  /*2160*/  MOV R42, R62 ;  /* 0x0000003e002a7202 */ /* 0x000fe40000000f00 */
[----:B------:R-:W-:Y:S02]  /*2170*/  MOV R37, R35 ;  /* 0x0000002300257202 */ /* 0x000fe40000000f00 */
[----:B------:R-:W-:Y:S05]  /*2180*/  MOV R45, R63 ;  /* 0x0000003f002d7202 */ /* 0x000fea0000000f00 */
[--C-:B------:R-:W-:Y:S01]  /*2190*/  @!P0 SHF.R.U64 R36, R34, 0x10, R35.reuse ;  /* 0x0000001022248819 */ /* 0x100fe20000001223 */
[----:B------:R-:W-:Y:S01]  /*21a0*/  @!P0 HADD2.F32 R40, -RZ, R40.H0_H0 ;  /* 0x20000028ff288230 */ /* 0x000fe20000004100 */
[----:B------:R-:W-:Y:S01]  /*21b0*/  @!P0 SHF.R.U32.HI R34, RZ, 0x10, R35 ;  /* 0x00000010ff228819 */ /* 0x000fe20000011623 */
[----:B------:R-:W-:Y:S01]  /*21c0*/  @!P0 HADD2.F32 R42, -RZ, R42.H0_H0 ;  /* 0x2000002aff2a8230 */ /* 0x000fe20000004100 */
[--C-:B------:R-:W-:Y:S01]  /*21d0*/  @!P0 SHF.R.U64 R44, R62, 0x10, R63.reuse ;  /* 0x000000103e2c8819 */ /* 0x100fe2000000123f */
[----:B------:R-:W-:Y:S01]  /*21e0*/  @!P0 HADD2.F32 R36, -RZ, R36.H0_H0 ;  /* 0x20000024ff248230 */ /* 0x000fe20000004100 */
[----:B------:R-:W-:Y:S01]  /*21f0*/  @!P0 SHF.R.U32.HI R46, RZ, 0x10, R63 ;  /* 0x00000010ff2e8819 */ /* 0x000fe2000001163f */
[----:B------:R-:W-:Y:S02]  /*2200*/  @!P0 HADD2.F32 R34, -RZ, R34.H0_H0 ;  /* 0x20000022ff228230 */ /* 0x000fe40000004100 */
[----:B------:R-:W-:Y:S02]  /*2210*/  @!P0 HADD2.F32 R44, -RZ, R44.H0_H0 ;  /* 0x2000002cff2c8230 */ /* 0x000fe40000004100 */
[----:B------:R-:W-:Y:S01]  /*2220*/  @!P0 HADD2.F32 R46, -RZ, R46.H0_H0 ;  /* 0x2000002eff2e8230 */ /* 0x000fe20000004100 */
[----:B-1----:R-:W-:Y:S01]  /*2230*/  @!P0 IMAD.MOV.U32 R35, RZ, RZ, R21 ;  /* 0x000000ffff238224 */ /* 0x002fe200078e0015 */
[----:B------:R-:W-:Y:S04]  /*2240*/  @!P0 MOV R31, R20 ;  /* 0x00000014001f8202 */ /* 0x000fe80000000f00 */
[----:B------:R-:W-:Y:S02]  /*2250*/  @!P0 HADD2.F32 R43, -RZ, R35.H1_H1 ;  /* 0x30000023ff2b8230 */ /* 0x000fe40000004100 */
[--C-:B------:R-:W-:Y:S02]  /*2260*/  @!P0 HADD2.F32 R41, -RZ, R31.reuse.H1_H1 ;  /* 0x3000001fff298230 */ /* 0x100fe40000004100 */
[----:B------:R-:W-:Y:S01]  /*2270*/  @!P0 HADD2.F32 R31, -RZ, R31.H0_H0 ;  /* 0x2000001fff1f8230 */ /* 0x000fe20000004100 */
[----:B------:R-:W-:Y:S02]  /*2280*/  @!P0 FMUL.FTZ R69, R43, R36 ;  /* 0x000000242b458220 */ /* 0x000fe40000410000 */
[-C--:B------:R-:W-:Y:S02]  /*2290*/  @!P0 FMUL.FTZ R67, R41, R40.reuse ;  /* 0x0000002829438220 */ /* 0x080fe40000410000 */
[C---:B------:R-:W-:Y:S02]  /*22a0*/  @!P0 FMUL.FTZ R0, R31.reuse, R40 ;  /* 0x000000281f008220 */ /* 0x040fe40000410000 */
[-C--:B------:R-:W-:Y:S01]  /*22b0*/  @!P0 FFMA.FTZ R67, R31, R42.reuse, -R67 ;  /* 0x0000002a1f438223 */ /* 0x080fe20000010843 */
[----:B------:R-:W-:Y:S01]  /*22c0*/  @!P0 HADD2.F32 R31, -RZ, R35.H0_H0 ;  /* 0x20000023ff1f8230 */ /* 0x000fe20000004100 */
[----:B------:R-:W-:Y:S01]  /*22d0*/  @!P0 FFMA.FTZ R0, R41, R42, R0 ;  /* 0x0000002a29008223 */ /* 0x000fe20000010000 */
[----:B------:R-:W-:Y:S01]  /*22e0*/  @!P0 MOV R35, R22 ;  /* 0x0000001600238202 */ /* 0x000fe20000000f00 */
[----:B------:R-:W-:Y:S02]  /*22f0*/  @!P0 HADD2.F32 R42, -RZ, R45.H0_H0 ;  /* 0x2000002dff2a8230 */ /* 0x000fe40000004100 */
[C---:B------:R-:W-:Y:S01]  /*2300*/  @!P0 FMUL.FTZ R2, R31.reuse, R36 ;  /* 0x000000241f028220 */ /* 0x040fe20000410000 */
[----:B------:R-:W-:Y:S01]  /*2310*/  @!P0 F2FP.PACK_AB R67, R0, R67 ;  /* 0x000000430043823e */ /* 0x000fe200000000ff */
[-C--:B------:R-:W-:Y:S01]  /*2320*/  @!P0 FFMA.FTZ R69, R31, R44.reuse, -R69 ;  /* 0x0000002c1f458223 */ /* 0x080fe20000010845 */
[----:B------:R-:W-:Y:S01]  /*2330*/  @!P0 MOV R31, R23 ;  /* 0x00000017001f8202 */ /* 0x000fe20000000f00 */
[----:B------:R-:W-:Y:S01]  /*2340*/  @!P0 FFMA.FTZ R2, R43, R44, R2 ;  /* 0x0000002c2b028223 */ /* 0x000fe20000010002 */
[--C-:B------:R-:W-:Y:S01]  /*2350*/  @!P0 HADD2.F32 R41, -RZ, R35.reuse.H1_H1 ;  /* 0x30000023ff298230 */ /* 0x100fe20000004100 */
[----:B------:R-:W-:Y:S01]  /*2360*/  @!P0 IMAD.MOV.U32 R20, RZ, RZ, R67 ;  /* 0x000000ffff148224 */ /* 0x000fe200078e0043 */
[----:B------:R-:W-:Y:S02]  /*2370*/  @!P0 HADD2.F32 R35, -RZ, R35.H0_H0 ;  /* 0x20000023ff238230 */ /* 0x000fe40000004100 */
[----:B------:R-:W-:Y:S01]  /*2380*/  @!P0 HADD2.F32 R36, -RZ, R37.H0_H0 ;  /* 0x20000025ff248230 */ /* 0x000fe20000004100 */
[----:B------:R-:W-:Y:S01]  /*2390*/  @!P0 F2FP.PACK_AB R70, R2, R69 ;  /* 0x000000450246823e */ /* 0x000fe200000000ff */
[--C-:B------:R-:W-:Y:S02]  /*23a0*/  @!P0 HADD2.F32 R45, -RZ, R31.reuse.H1_H1 ;  /* 0x3000001fff2d8230 */ /* 0x100fe40000004100 */
[----:B------:R-:W-:Y:S01]  /*23b0*/  @!P0 HADD2.F32 R31, -RZ, R31.H0_H0 ;  /* 0x2000001fff1f8230 */ /* 0x000fe20000004100 */
[----:B------:R-:W-:Y:S01]  /*23c0*/  @!P0 FMUL.FTZ R3, R35, R36 ;  /* 0x0000002423038220 */ /* 0x000fe20000410000 */
[----:B------:R-:W-:Y:S01]  /*23d0*/  @!P0 MOV R21, R70 ;  /* 0x0000004600158202 */ /* 0x000fe20000000f00 */
[----:B------:R-:W-:Y:S02]  /*23e0*/  @!P0 FMUL.FTZ R66, R41, R36 ;  /* 0x0000002429428220 */ /* 0x000fe40000410000 */
[-C--:B------:R-:W-:Y:S02]  /*23f0*/  @!P0 FMUL.FTZ R68, R45, R34.reuse ;  /* 0x000000222d448220 */ /* 0x080fe40000410000 */
[----:B------:R-:W-:Y:S02]  /*2400*/  @!P0 FMUL.FTZ R4, R31, R34 ;  /* 0x000000221f048220 */ /* 0x000fe40000410000 */
[-C--:B------:R-:W-:Y:S02]  /*2410*/  @!P0 FFMA.FTZ R3, R41, R42.reuse, R3 ;  /* 0x0000002a29038223 */ /* 0x080fe40000010003 */
[----:B------:R-:W-:Y:S02]  /*2420*/  @!P0 FFMA.FTZ R66, R35, R42, -R66 ;  /* 0x0000002a23428223 */ /* 0x000fe40000010842 */
[-C--:B------:R-:W-:Y:S02]  /*2430*/  @!P0 FFMA.FTZ R68, R31, R46.reuse, -R68 ;  /* 0x0000002e1f448223 */ /* 0x080fe40000010844 */
[----:B------:R-:W-:Y:S01]  /*2440*/  @!P0 FFMA.FTZ R4, R45, R46, R4 ;  /* 0x0000002e2d048223 */ /* 0x000fe20000010004 */
[----:B------:R-:W-:Y:S04]  /*2450*/  @!P0 F2FP.PACK_AB R66, R3, R66 ;  /* 0x000000420342823e */ /* 0x000fe800000000ff */
[----:B------:R-:W-:Y:S02]  /*2460*/  @!P0 F2FP.PACK_AB R69, R4, R68 ;  /* 0x000000440445823e */ /* 0x000fe400000000ff */
[----:B------:R-:W-:Y:S02]  /*2470*/  @!P0 MOV R22, R66 ;  /* 0x0000004200168202 */ /* 0x000fe40000000f00 */
[----:B------:R-:W-:Y:S05]  /*2480*/  @!P0 MOV R23, R69 ;  /* 0x0000004500178202 */ /* 0x000fea0000000f00 */
[----:B------:R1:W-:Y:S02]  /*2490*/  STG.E.128 [R64.64], R20 ;  /* 0x0000001440007986 */ /* 0x0003e4000c101d06 */
.L_x_63:
[----:B------:R-:W-:Y:S05]  /*24a0*/  BSYNC B0 ;  /* 0x0000000000007941 */ /* 0x000fea0003800000 */
.L_x_62:
[----:B------:R-:W-:Y:S01]  /*24b0*/  ISETP.GE.AND P0, PT, R13, c[0x0][0x1d4], PT ;  /* 0x000075000d007a0c */ /* 0x000fe20003f06270 */
[----:B------:R-:W-:Y:S01]  /*24c0*/  @!UPT UIADD3 URZ, URZ, URZ, URZ ;  /* 0x0000003f3f3ff290 */ /* 0x000fe2000fffe03f */
[----:B------:R-:W-:Y:S11]  /*24d0*/  BSSY B0, `(.L_x_64) ;  /* 0x0000036000007945 */ /* 0x000ff60003800000 */
[----:B------:R-:W-:-:S05]  /*24e0*/  @P0 BRA `(.L_x_65) ;  /* 0x0000034000000947 */ /* 0x000fca0003800000 */
[----:B------:R-:W-:Y:S01]  /*24f0*/  ISETP.GE.AND P0, PT, R9, c[0x0][0x27c], PT ;  /* 0x00009f0009007a0c */ /* 0x000fe20003f06270 */
[----:B-1----:R-:W1:Y:S11]  /*2500*/  LDS.128 R20, [R127+0x6000] ;  /* 0x006000007f147984 */ /* 0x002e760000000c00 */
[----:B------:R-:W-:Y:S01]  /*2510*/  @!UPT UIADD3 URZ, URZ, URZ, URZ ;  /* 0x0000003f3f3ff290 */ /* 0x000fe2000fffe03f */
[--C-:B------:R-:W-:Y:S01]  /*2520*/  @!P0 HADD2.F32 R36, -RZ, R30.reuse.H1_H1 ;  /* 0x3000001eff248230 */ /* 0x100fe20000004100 */
[----:B------:R-:W-:Y:S01]  /*2530*/  @!P0 SHF.R.U64 R31, R38, 0x10, R39 ;  /* 0x00000010261f8819 */ /* 0x000fe20000001227 */
[----:B------:R-:W-:Y:S01]  /*2540*/  @!P0 HADD2.F32 R40, -RZ, R57.H1_H1 ;  /* 0x30000039ff288230 */ /* 0x000fe20000004100 */
[----:B------:R-:W-:Y:S01]  /*2550*/  @!P0 SHF.R.U64 R43, R60, 0x10, R61 ;  /* 0x000000103c2b8819 */ /* 0x000fe2000000123d */
[----:B------:R-:W-:Y:S01]  /*2560*/  @!P0 HADD2.F32 R30, -RZ, R30.H0_H0 ;  /* 0x2000001eff1e8230 */ /* 0x000fe20000004100 */
[----:B------:R-:W-:Y:S01]  /*2570*/  @!P0 SHF.R.U32.HI R38, RZ, 0x10, R39 ;  /* 0x00000010ff268819 */ /* 0x000fe20000011627 */
[----:B------:R-:W-:Y:S01]  /*2580*/  @!P0 HADD2.F32 R31, -RZ, R31.H0_H0 ;  /* 0x2000001fff1f8230 */ /* 0x000fe20000004100 */
[----:B------:R-:W-:Y:S01]  /*2590*/  @!P0 SHF.R.U32.HI R46, RZ, 0x10, R61 ;  /* 0x00000010ff2e8819 */ /* 0x000fe2000001163d */
[----:B------:R-:W-:Y:S02]  /*25a0*/  @!P0 HADD2.F32 R43, -RZ, R43.H0_H0 ;  /* 0x2000002bff2b8230 */ /* 0x000fe40000004100 */
[----:B------:R-:W-:Y:S02]  /*25b0*/  @!P0 HADD2.F32 R38, -RZ, R38.H0_H0 ;  /* 0x20000026ff268230 */ /* 0x000fe40000004100 */
[----:B------:R-:W-:Y:S02]  /*25c0*/  @!P0 HADD2.F32 R44, -RZ, R57.H0_H0 ;  /* 0x20000039ff2c8230 */ /* 0x000fe40000004100 */
[----:B------:R-:W-:Y:S01]  /*25d0*/  @!P0 HADD2.F32 R46, -RZ, R46.H0_H0 ;  /* 0x2000002eff2e8230 */ /* 0x000fe20000004100 */
[----:B-1----:R-:W-:Y:S02]  /*25e0*/  @!P0 MOV R34, R20 ;  /* 0x0000001400228202 */ /* 0x002fe40000000f00 */
[----:B------:R-:W-:Y:S03]  /*25f0*/  @!P0 MOV R35, R21 ;  /* 0x0000001500238202 */ /* 0x000fe60000000f00 */
[--C-:B------:R-:W-:Y:S02]  /*2600*/  @!P0 HADD2.F32 R41, -RZ, R34.reuse.H1_H1 ;  /* 0x30000022ff298230 */ /* 0x100fe40000004100 */
[----:B------:R-:W-:Y:S01]  /*2610*/  @!P0 HADD2.F32 R37, -RZ, R34.H0_H0 ;  /* 0x20000022ff258230 */ /* 0x000fe20000004100 */
[----:B------:R-:W-:Y:S01]  /*2620*/  @!P0 MOV R34, R22 ;  /* 0x0000001600228202 */ /* 0x000fe20000000f00 */
[--C-:B------:R-:W-:Y:S01]  /*2630*/  @!P0 HADD2.F32 R42, -RZ, R35.reuse.H1_H1 ;  /* 0x30000023ff2a8230 */ /* 0x100fe20000004100 */
[-C--:B------:R-:W-:Y:S02]  /*2640*/  @!P0 FMUL.FTZ R45, R41, R36.reuse ;  /* 0x00000024292d8220 */ /* 0x080fe40000410000 */
[C---:B------:R-:W-:Y:S01]  /*2650*/  @!P0 FMUL.FTZ R0, R37.reuse, R36 ;  /* 0x0000002425008220 */ /* 0x040fe20000410000 */
[----:B------:R-:W-:Y:S01]  /*2660*/  @!P0 HADD2.F32 R36, -RZ, R35.H0_H0 ;  /* 0x20000023ff248230 */ /* 0x000fe20000004100 */
[-C--:B------:R-:W-:Y:S01]  /*2670*/  @!P0 FMUL.FTZ R63, R42, R31.reuse ;  /* 0x0000001f2a3f8220 */ /* 0x080fe20000410000 */
[--C-:B------:R-:W-:Y:S01]  /*2680*/  @!P0 HADD2.F32 R35, -RZ, R34.reuse.H0_H0 ;  /* 0x20000022ff238230 */ /* 0x100fe20000004100 */
[-C--:B------:R-:W-:Y:S02]  /*2690*/  @!P0 FFMA.FTZ R45, R37, R40.reuse, -R45 ;  /* 0x00000028252d8223 */ /* 0x080fe4000001082d */
[----:B------:R-:W-:Y:S01]  /*26a0*/  @!P0 FMUL.FTZ R2, R36, R31 ;  /* 0x0000001f24028220 */ /* 0x000fe20000410000 */
[----:B------:R-:W-:Y:S01]  /*26b0*/  @!P0 MOV R31, R23 ;  /* 0x00000017001f8202 */ /* 0x000fe20000000f00 */
[----:B------:R-:W-:Y:S01]  /*26c0*/  @!P0 FFMA.FTZ R0, R41, R40, R0 ;  /* 0x0000002829008223 */ /* 0x000fe20000010000 */
[----:B------:R-:W-:Y:S01]  /*26d0*/  @!P0 HADD2.F32 R40, -RZ, R34.H1_H1 ;  /* 0x30000022ff288230 */ /* 0x000fe20000004100 */
[-C--:B------:R-:W-:Y:S02]  /*26e0*/  @!P0 FMUL.FTZ R3, R35, R30.reuse ;  /* 0x0000001e23038220 */ /* 0x080fe40000410000 */
[----:B------:R-:W-:Y:S01]  /*26f0*/  @!P0 FFMA.FTZ R2, R42, R43, R2 ;  /* 0x0000002b2a028223 */ /* 0x000fe20000010002 */
[----:B------:R-:W-:Y:S01]  /*2700*/  @!P0 F2FP.PACK_AB R45, R0, R45 ;  /* 0x0000002d002d823e */ /* 0x000fe200000000ff */
[C---:B------:R-:W-:Y:S01]  /*2710*/  @!P0 FMUL.FTZ R62, R40.reuse, R30 ;  /* 0x0000001e283e8220 */ /* 0x040fe20000410000 */
[--C-:B------:R-:W-:Y:S01]  /*2720*/  @!P0 HADD2.F32 R41, -RZ, R31.reuse.H1_H1 ;  /* 0x3000001fff298230 */ /* 0x100fe20000004100 */
[----:B------:R-:W-:Y:S01]  /*2730*/  @!P0 FFMA.FTZ R3, R40, R44, R3 ;  /* 0x0000002c28038223 */ /* 0x000fe20000010003 */
[----:B------:R-:W-:Y:S01]  /*2740*/  @!P0 MOV R20, R45 ;  /* 0x0000002d00148202 */ /* 0x000fe20000000f00 */
[----:B------:R-:W-:Y:S01]  /*2750*/  @!P0 HADD2.F32 R31, -RZ, R31.H0_H0 ;  /* 0x2000001fff1f8230 */ /* 0x000fe20000004100 */
[----:B------:R-:W-:Y:S02]  /*2760*/  @!P0 FFMA.FTZ R63, R36, R43, -R63 ;  /* 0x0000002b243f8223 */ /* 0x000fe4000001083f */
[-C--:B------:R-:W-:Y:S02]  /*2770*/  @!P0 FMUL.FTZ R66, R41, R38.reuse ;  /* 0x0000002629428220 */ /* 0x080fe40000410000 */
[----:B------:R-:W-:Y:S01]  /*2780*/  @!P0 FMUL.FTZ R4, R31, R38 ;  /* 0x000000261f048220 */ /* 0x000fe20000410000 */
[----:B------:R-:W-:Y:S01]  /*2790*/  @!P0 F2FP.PACK_AB R68, R2, R63 ;  /* 0x0000003f0244823e */ /* 0x000fe200000000ff */
[----:B------:R-:W-:Y:S02]  /*27a0*/  @!P0 FFMA.FTZ R62, R35, R44, -R62 ;  /* 0x0000002c233e8223 */ /* 0x000fe4000001083e */
[----:B------:R-:W-:Y:S01]  /*27b0*/  @!P0 FFMA.FTZ R66, R31, R46, -R66 ;  /* 0x0000002e1f428223 */ /* 0x000fe20000010842 */
[----:B------:R-:W-:Y:S01]  /*27c0*/  @!P0 MOV R21, R68 ;  /* 0x0000004400158202 */ /* 0x000fe20000000f00 */
[----:B------:R-:W-:Y:S01]  /*27d0*/  @!P0 FFMA.FTZ R4, R41, R46, R4 ;  /* 0x0000002e29048223 */ /* 0x000fe20000010004 */
[----:B------:R-:W-:Y:S04]  /*27e0*/  @!P0 F2FP.PACK_AB R62, R3, R62 ;  /* 0x0000003e033e823e */ /* 0x000fe800000000ff */
[----:B------:R-:W-:Y:S02]  /*27f0*/  @!P0 F2FP.PACK_AB R63, R4, R66 ;  /* 0x00000042043f823e */ /* 0x000fe400000000ff */
[----:B------:R-:W-:Y:S02]  /*2800*/  @!P0 MOV R22, R62 ;  /* 0x0000003e00168202 */ /* 0x000fe40000000f00 */
[----:B------:R-:W-:Y:S05]  /*2810*/  @!P0 MOV R23, R63 ;  /* 0x0000003f00178202 */ /* 0x000fea0000000f00 */
[----:B------:R1:W-:Y:S02]  /*2820*/  STG.E.128 [R64.64+0x40], R20 ;  /* 0x0000401440007986 */ /* 0x0003e4000c101d06 */
.L_x_65:
[----:B------:R-:W-:Y:S05]  /*2830*/  BSYNC B0 ;  /* 0x0000000000007941 */ /* 0x000fea0003800000 */
.L_x_64:
[----:B------:R-:W-:Y:S01]  /*2840*/  ISETP.GE.AND P0, PT, R12, c[0x0][0x1d4], PT ;  /* 0x000075000c007a0c */ /* 0x000fe20003f06270 */
[----:B------:R-:W-:Y:S01]  /*2850*/  @!UPT UIADD3 URZ, URZ, URZ, URZ ;  /* 0x0000003f3f3ff290 */ /* 0x000fe2000fffe03f */
[----:B------:R-:W-:Y:S11]  /*2860*/  BSSY B0, `(.L_x_66) ;  /* 0x0000036000007945 */ /* 0x000ff60003800000 */
[----:B------:R-:W-:-:S05]  /*2870*/  @P0 BRA `(.L_x_67) ;  /* 0x0000034000000947 */ /* 0x000fca0003800000 */
[----:B------:R-:W-:Y:S01]  /*2880*/  ISETP.GE.AND P0, PT, R15, c[0x0][0x27c], PT ;  /* 0x00009f000f007a0c */ /* 0x000fe20003f06270 */
[----:B-1----:R-:W1:Y:S11]  /*2890*/  LDS.128 R20, [R128+0x8000] ;  /* 0x0080000080147984 */ /* 0x002e760000000c00 */
[----:B------:R-:W-:Y:S01]  /*28a0*/  @!UPT UIADD3 URZ, URZ, URZ, URZ ;  /* 0x0000003f3f3ff290 */ /* 0x000fe2000fffe03f */
[----:B------:R-:W-:Y:S01]  /*28b0*/  @!P0 HADD2.F32 R34, -RZ, R8.H1_H1 ;  /* 0x30000008ff228230 */ /* 0x000fe20000004100 */
[--C-:B------:R-:W-:Y:S01]  /*28c0*/  @!P0 SHF.R.U64 R30, R32, 0x10, R33.reuse ;  /* 0x00000010201e8819 */ /* 0x100fe20000001221 */
[----:B------:R-:W-:Y:S01]  /*28d0*/  @!P0 HADD2.F32 R36, -RZ, R56.H1_H1 ;  /* 0x30000038ff248230 */ /* 0x000fe20000004100 */
        /* <DEDUP_REMOVED lines=8> */
[----:B-1----:R-:W-:Y:S02]  /*2960*/  @!P0 MOV R31, R20 ;  /* 0x00000014001f8202 */ /* 0x002fe40000000f00 */
[----:B------:R-:W-:Y:S03]  /*2970*/  @!P0 MOV R33, R21 ;  /* 0x0000001500218202 */ /* 0x000fe60000000f00 */
[--C-:B------:R-:W-:Y:S02]  /*2980*/  @!P0 HADD2.F32 R35, -RZ, R31.reuse.H1_H1 ;  /* 0x3000001fff238230 */ /* 0x100fe40000004100 */
[----:B------:R-:W-:Y:S02]  /*2990*/  @!P0 HADD2.F32 R31, -RZ, R31.H0_H0 ;  /* 0x2000001fff1f8230 */ /* 0x000fe40000004100 */
[--C-:B------:R-:W-:Y:S01]  /*29a0*/  @!P0 HADD2.F32 R37, -RZ, R33.reuse.H1_H1 ;  /* 0x30000021ff258230 */ /* 0x100fe20000004100 */
[-C--:B------:R-:W-:Y:S01]  /*29b0*/  @!P0 FMUL.FTZ R41, R35, R34.reuse ;  /* 0x0000002223298220 */ /* 0x080fe20000410000 */
[----:B------:R-:W-:Y:S01]  /*29c0*/  @!P0 HADD2.F32 R33, -RZ, R33.H0_H0 ;  /* 0x20000021ff218230 */ /* 0x000fe20000004100 */
[C---:B------:R-:W-:Y:S02]  /*29d0*/  @!P0 FMUL.FTZ R0, R31.reuse, R34 ;  /* 0x000000221f008220 */ /* 0x040fe40000410000 */
[----:B------:R-:W-:Y:S01]  /*29e0*/  @!P0 FFMA.FTZ R41, R31, R36, -R41 ;  /* 0x000000241f298223 */ /* 0x000fe20000010829 */
[----:B------:R-:W-:Y:S01]  /*29f0*/  @!P0 MOV R31, R22 ;  /* 0x00000016001f8202 */ /* 0x000fe20000000f00 */
[-C--:B------:R-:W-:Y:S02]  /*2a00*/  @!P0 FMUL.FTZ R43, R37, R30.reuse ;  /* 0x0000001e252b8220 */ /* 0x080fe40000410000 */
[C---:B------:R-:W-:Y:S01]  /*2a10*/  @!P0 FMUL.FTZ R2, R33.reuse, R30 ;  /* 0x0000001e21028220 */ /* 0x040fe20000410000 */
[----:B------:R-:W-:Y:S01]  /*2a20*/  @!P0 MOV R30, R23 ;  /* 0x00000017001e8202 */ /* 0x000fe20000000f00 */
[----:B------:R-:W-:Y:S01]  /*2a30*/  @!P0 FFMA.FTZ R43, R33, R38, -R43 ;  /* 0x00000026212b8223 */ /* 0x000fe2000001082b */
[--C-:B------:R-:W-:Y:S01]  /*2a40*/  @!P0 HADD2.F32 R33, -RZ, R31.reuse.H0_H0 ;  /* 0x2000001fff218230 */ /* 0x100fe20000004100 */
[----:B------:R-:W-:Y:S01]  /*2a50*/  @!P0 FFMA.FTZ R0, R35, R36, R0 ;  /* 0x0000002423008223 */ /* 0x000fe20000010000 */
[----:B------:R-:W-:Y:S01]  /*2a60*/  @!P0 HADD2.F32 R35, -RZ, R31.H1_H1 ;  /* 0x3000001fff238230 */ /* 0x000fe20000004100 */
[----:B------:R-:W-:Y:S01]  /*2a70*/  @!P0 FFMA.FTZ R2, R37, R38, R2 ;  /* 0x0000002625028223 */ /* 0x000fe20000010002 */
[--C-:B------:R-:W-:Y:S01]  /*2a80*/  @!P0 HADD2.F32 R39, -RZ, R30.reuse.H1_H1 ;  /* 0x3000001eff278230 */ /* 0x100fe20000004100 */
[-C--:B------:R-:W-:Y:S01]  /*2a90*/  @!P0 FMUL.FTZ R3, R33, R8.reuse ;  /* 0x0000000821038220 */ /* 0x080fe20000410000 */
[----:B------:R-:W-:Y:S01]  /*2aa0*/  @!P0 F2FP.PACK_AB R41, R0, R41 ;  /* 0x000000290029823e */ /* 0x000fe200000000ff */
[----:B------:R-:W-:Y:S01]  /*2ab0*/  @!P0 HADD2.F32 R31, -RZ, R30.H0_H0 ;  /* 0x2000001eff1f8230 */ /* 0x000fe20000004100 */
[----:B------:R-:W-:Y:S01]  /*2ac0*/  @!P0 F2FP.PACK_AB R46, R2, R43 ;  /* 0x0000002b022e823e */ /* 0x000fe200000000ff */
[----:B------:R-:W-:Y:S01]  /*2ad0*/  @!P0 FMUL.FTZ R42, R35, R8 ;  /* 0x00000008232a8220 */ /* 0x000fe20000410000 */
[----:B------:R-:W-:Y:S01]  /*2ae0*/  @!P0 MOV R20, R41 ;  /* 0x0000002900148202 */ /* 0x000fe20000000f00 */
[----:B------:R-:W-:Y:S01]  /*2af0*/  @!P0 FMUL.FTZ R44, R39, R32 ;  /* 0x00000020272c8220 */ /* 0x000fe20000410000 */
[----:B------:R-:W-:Y:S01]  /*2b00*/  @!P0 MOV R21, R46 ;  /* 0x0000002e00158202 */ /* 0x000fe20000000f00 */
[C---:B------:R-:W-:Y:S01]  /*2b10*/  @!P0 FMUL.FTZ R4, R31.reuse, R32 ;  /* 0x000000201f048220 */ /* 0x040fe20000410000 */
[----:B------:R-:W-:Y:S01]  /*2b20*/  @!P0 HADD2.F32 R36, -RZ, R56.H0_H0 ;  /* 0x20000038ff248230 */ /* 0x000fe20000004100 */
[----:B------:R-:W-:Y:S04]  /*2b30*/  @!P0 FFMA.FTZ R44, R31, R40, -R44 ;  /* 0x000000281f2c8223 */ /* 0x000fe8000001082c */
[-C--:B------:R-:W-:Y:S02]  /*2b40*/  @!P0 FFMA.FTZ R3, R35, R36.reuse, R3 ;  /* 0x0000002423038223 */ /* 0x080fe40000010003 */
[----:B------:R-:W-:Y:S02]  /*2b50*/  @!P0 FFMA.FTZ R42, R33, R36, -R42 ;  /* 0x00000024212a8223 */ /* 0x000fe4000001082a */
[----:B------:R-:W-:Y:S03]  /*2b60*/  @!P0 FFMA.FTZ R4, R39, R40, R4 ;  /* 0x0000002827048223 */ /* 0x000fe60000010004 */
[----:B------:R-:W-:Y:S02]  /*2b70*/  @!P0 F2FP.PACK_AB R42, R3, R42 ;  /* 0x0000002a032a823e */ /* 0x000fe400000000ff */
[----:B------:R-:W-:Y:S02]  /*2b80*/  @!P0 F2FP.PACK_AB R43, R4, R44 ;  /* 0x0000002c042b823e */ /* 0x000fe400000000ff */
[----:B------:R-:W-:Y:S02]  /*2b90*/  @!P0 MOV R22, R42 ;  /* 0x0000002a00168202 */ /* 0x000fe40000000f00 */
[----:B------:R-:W-:Y:S05]  /*2ba0*/  @!P0 MOV R23, R43 ;  /* 0x0000002b00178202 */ /* 0x000fea0000000f00 */
[----:B------:R1:W-:Y:S02]  /*2bb0*/  STG.E.128 [R64.64+0x80], R20 ;  /* 0x0000801440007986 */ /* 0x0003e4000c101d06 */
.L_x_67:
[----:B------:R-:W-:Y:S05]  /*2bc0*/  BSYNC B0 ;  /* 0x0000000000007941 */ /* 0x000fea0003800000 */
.L_x_66:
        /* <DEDUP_REMOVED lines=23> */
[-C--:B------:R-:W-:Y:S02]  /*2d40*/  @!P0 FMUL.FTZ R39, R32, R31.reuse ;  /* 0x0000001f20278220 */ /* 0x080fe40000410000 */
[C---:B------:R-:W-:Y:S01]  /*2d50*/  @!P0 FMUL.FTZ R0, R30.reuse, R31 ;  /* 0x0000001f1e008220 */ /* 0x040fe20000410000 */
[----:B------:R-:W-:Y:S01]  /*2d60*/  @!P0 HADD2.F32 R31, -RZ, R29.H0_H0 ;  /* 0x2000001dff1f8230 */ /* 0x000fe20000004100 */
[----:B------:R-:W-:Y:S01]  /*2d70*/  @!P0 FMUL.FTZ R41, R35, R8 ;  /* 0x0000000823298220 */ /* 0x000fe20000410000 */
[----:B------:R-:W-:Y:S01]  /*2d80*/  @!P0 MOV R29, R22 ;  /* 0x00000016001d8202 */ /* 0x000fe20000000f00 */
[----:B------:R-:W-:Y:S02]  /*2d90*/  @!P0 FFMA.FTZ R39, R30, R33, -R39 ;  /* 0x000000211e278223 */ /* 0x000fe40000010827 */
[----:B------:R-:W-:Y:S01]  /*2da0*/  @!P0 FMUL.FTZ R2, R31, R8 ;  /* 0x000000081f028220 */ /* 0x000fe20000410000 */
[----:B------:R-:W-:Y:S01]  /*2db0*/  @!P0 MOV R8, R23 ;  /* 0x0000001700088202 */ /* 0x000fe20000000f00 */
[----:B------:R-:W-:Y:S01]  /*2dc0*/  @!P0 FFMA.FTZ R0, R32, R33, R0 ;  /* 0x0000002120008223 */ /* 0x000fe20000010000 */
[--C-:B------:R-:W-:Y:S01]  /*2dd0*/  @!P0 HADD2.F32 R30, -RZ, R29.reuse.H0_H0 ;  /* 0x2000001dff1e8230 */ /* 0x100fe20000004100 */
[-C--:B------:R-:W-:Y:S01]  /*2de0*/  @!P0 FFMA.FTZ R2, R35, R34.reuse, R2 ;  /* 0x0000002223028223 */ /* 0x080fe20000010002 */
[----:B------:R-:W-:Y:S01]  /*2df0*/  @!P0 HADD2.F32 R32, -RZ, R29.H1_H1 ;  /* 0x3000001dff208230 */ /* 0x000fe20000004100 */
[----:B------:R-:W-:Y:S01]  /*2e00*/  @!P0 FFMA.FTZ R41, R31, R34, -R41 ;  /* 0x000000221f298223 */ /* 0x000fe20000010829 */
[----:B------:R-:W-:Y:S01]  /*2e10*/  @!P0 F2FP.PACK_AB R39, R0, R39 ;  /* 0x000000270027823e */ /* 0x000fe200000000ff */
[-C--:B------:R-:W-:Y:S01]  /*2e20*/  @!P0 FMUL.FTZ R3, R30, R7.reuse ;  /* 0x000000071e038220 */ /* 0x080fe20000410000 */
[--C-:B------:R-:W-:Y:S01]  /*2e30*/  @!P0 HADD2.F32 R37, -RZ, R8.reuse.H1_H1 ;  /* 0x30000008ff258230 */ /* 0x100fe20000004100 */
[----:B------:R-:W-:Y:S01]  /*2e40*/  @!P0 FMUL.FTZ R38, R32, R7 ;  /* 0x0000000720268220 */ /* 0x000fe20000410000 */
[----:B------:R-:W-:Y:S01]  /*2e50*/  @!P0 F2FP.PACK_AB R42, R2, R41 ;  /* 0x00000029022a823e */ /* 0x000fe200000000ff */
[----:B------:R-:W-:Y:S01]  /*2e60*/  @!P0 HADD2.F32 R29, -RZ, R8.H0_H0 ;  /* 0x20000008ff1d8230 */ /* 0x000fe20000004100 */
[----:B------:R-:W-:Y:S01]  /*2e70*/  @!P0 MOV R20, R39 ;  /* 0x0000002700148202 */ /* 0x000fe20000000f00 */
[----:B------:R-:W-:Y:S01]  /*2e80*/  @!P0 FMUL.FTZ R40, R37, R28 ;  /* 0x0000001c25288220 */ /* 0x000fe20000410000 */
[----:B------:R-:W-:Y:S01]  /*2e90*/  @!P0 MOV R21, R42 ;  /* 0x0000002a00158202 */ /* 0x000fe20000000f00 */
[----:B------:R-:W-:Y:S01]  /*2ea0*/  @!P0 HADD2.F32 R33, -RZ, R49.H0_H0 ;  /* 0x20000031ff218230 */ /* 0x000fe20000004100 */
[C---:B------:R-:W-:Y:S02]  /*2eb0*/  @!P0 FMUL.FTZ R4, R29.reuse, R28 ;  /* 0x0000001c1d048220 */ /* 0x040fe40000410000 */
[-C--:B------:R-:W-:Y:S02]  /*2ec0*/  @!P0 FFMA.FTZ R40, R29, R36.reuse, -R40 ;  /* 0x000000241d288223 */ /* 0x080fe40000010828 */
        /* <DEDUP_REMOVED lines=8> */
.L_x_69:
[----:B------:R-:W-:Y:S05]  /*2f50*/  BSYNC B0 ;  /* 0x0000000000007941 */ /* 0x000fea0003800000 */
.L_x_68:
        /* <DEDUP_REMOVED lines=56> */
.L_x_71:
[----:B------:R-:W-:Y:S05]  /*32e0*/  BSYNC B0 ;  /* 0x0000000000007941 */ /* 0x000fea0003800000 */
.L_x_70:
[----:B------:R-:W-:Y:S11]  /*32f0*/  ISETP.GE.AND P0, PT, R136, c[0x0][0x1d4], PT ;  /* 0x0000750088007a0c */ /* 0x000ff60003f06270 */
[----:B------:R-:W-:Y:S02]  /*3300*/  @!UPT UIADD3 URZ, URZ, URZ, URZ ;  /* 0x0000003f3f3ff290 */ /* 0x000fe4000fffe03f */
[----:B------:R-:W-:-:S05]  /*3310*/  @P0 BRA `(.L_x_61) ;  /* 0x00001f9000000947 */ /* 0x000fca0003800000 */
[----:B------:R-:W-:Y:S01]  /*3320*/  ISETP.GE.AND P0, PT, R10, c[0x0][0x27c], PT ;  /* 0x00009f000a007a0c */ /* 0x000fe20003f06270 */
[----:B-1----:R-:W1:Y:S11]  /*3330*/  LDS.128 R20, [R127+0xa000] ;  /* 0x00a000007f147984 */ /* 0x002e760000000c00 */
[----:B------:R-:W-:Y:S01]  /*3340*/  @!UPT UIADD3 URZ, URZ, URZ, URZ ;  /* 0x0000003f3f3ff290 */ /* 0x000fe2000fffe03f */
[----:B------:R-:W-:Y:S01]  /*3350*/  @!P0 HADD2.F32 R29, -RZ, R47.H1_H1 ;  /* 0x3000002fff1d8230 */ /* 0x000fe20000004100 */
[--C-:B------:R-:W-:Y:S02]  /*3360*/  @!P0 SHF.R.U64 R6, R24, 0x10, R25.reuse ;  /* 0x0000001018068819 */ /* 0x100fe40000001219 */
[----:B------:R-:W-:Y:S01]  /*3370*/  @!P0 SHF.R.U32.HI R24, RZ, 0x10, R25 ;  /* 0x00000010ff188819 */ /* 0x000fe20000011619 */
[--C-:B------:R-:W-:Y:S01]  /*3380*/  @!P0 HADD2.F32 R25, -RZ, R5.reuse.H1_H1 ;  /* 0x30000005ff198230 */ /* 0x100fe20000004100 */
        /* <DEDUP_REMOVED lines=18> */
[----:B------:R-:W-:Y:S01]  /*34b0*/  @!P0 FFMA.FTZ R33, R26, R29, -R33 ;  /* 0x0000001d1a218223 */ /* 0x000fe20000010821 */
[----:B------:R-:W-:Y:S01]  /*34c0*/  @!P0 HADD2.F32 R30, -RZ, R7.H1_H1 ;  /* 0x30000007ff1e8230 */ /* 0x000fe20000004100 */
[----:B------:R-:W-:Y:S01]  /*34d0*/  @!P0 FMUL.FTZ R2, R25, R6 ;  /* 0x0000000619028220 */ /* 0x000fe20000410000 */
[----:B------:R-:W-:Y:S01]  /*34e0*/  @!P0 MOV R6, R23 ;  /* 0x0000001700068202 */ /* 0x000fe20000000f00 */
[----:B------:R-:W-:Y:S01]  /*34f0*/  @!P0 FFMA.FTZ R0, R27, R29, R0 ;  /* 0x0000001d1b008223 */ /* 0x000fe20000010000 */
[----:B------:R-:W-:Y:S01]  /*3500*/  @!P0 HADD2.F32 R27, -RZ, R47.H0_H0 ;  /* 0x2000002fff1b8230 */ /* 0x000fe20000004100 */
[-C--:B------:R-:W-:Y:S02]  /*3510*/  @!P0 FMUL.FTZ R3, R8, R5.reuse ;  /* 0x0000000508038220 */ /* 0x080fe40000410000 */
[----:B------:R-:W-:Y:S01]  /*3520*/  @!P0 FMUL.FTZ R34, R30, R5 ;  /* 0x000000051e228220 */ /* 0x000fe20000410000 */
[----:B------:R-:W-:Y:S01]  /*3530*/  @!P0 F2FP.PACK_AB R33, R0, R33 ;  /* 0x000000210021823e */ /* 0x000fe200000000ff */
[-C--:B------:R-:W-:Y:S01]  /*3540*/  @!P0 FFMA.FTZ R2, R31, R28.reuse, R2 ;  /* 0x0000001c1f028223 */ /* 0x080fe20000010002 */
[--C-:B------:R-:W-:Y:S01]  /*3550*/  @!P0 HADD2.F32 R29, -RZ, R6.reuse.H1_H1 ;  /* 0x30000006ff1d8230 */ /* 0x100fe20000004100 */
[----:B------:R-:W-:Y:S01]  /*3560*/  @!P0 FFMA.FTZ R3, R30, R27, R3 ;  /* 0x0000001b1e038223 */ /* 0x000fe20000010003 */
[----:B------:R-:W-:Y:S01]  /*3570*/  @!P0 MOV R20, R33 ;  /* 0x0000002100148202 */ /* 0x000fe20000000f00 */
[----:B------:R-:W-:Y:S01]  /*3580*/  @!P0 HADD2.F32 R7, -RZ, R6.H0_H0 ;  /* 0x20000006ff078230 */ /* 0x000fe20000004100 */
[----:B------:R-:W-:Y:S02]  /*3590*/  @!P0 FFMA.FTZ R35, R25, R28, -R35 ;  /* 0x0000001c19238223 */ /* 0x000fe40000010823 */
[-C--:B------:R-:W-:Y:S02]  /*35a0*/  @!P0 FMUL.FTZ R36, R29, R24.reuse ;  /* 0x000000181d248220 */ /* 0x080fe40000410000 */
[C---:B------:R-:W-:Y:S01]  /*35b0*/  @!P0 FMUL.FTZ R4, R7.reuse, R24 ;  /* 0x0000001807048220 */ /* 0x040fe20000410000 */
        /* <DEDUP_REMOVED lines=9> */
[----:B------:R1:W-:Y:S01]  /*3650*/  STG.E.128 [R64.64+0x140], R20 ;  /* 0x0001401440007986 */ /* 0x0003e2000c101d06 */
[----:B------:R-:W-:-:S05]  /*3660*/  BRA `(.L_x_61) ;  /* 0x00001c4000007947 */ /* 0x000fca0003800000 */
.L_x_58:
        /* <DEDUP_REMOVED lines=37> */
[----:B------:R1:W5:Y:S04]  /*38c0*/  @!P0 LDG.E.128 R52, [R2.64] ;  /* 0x0000000602348981 */ /* 0x000368000c1e1d00 */
[----:B------:R1:W5:Y:S01]  /*38d0*/  @!P0 LDG.E.128 R36, [R6.64] ;  /* 0x0000000606248981 */ /* 0x000362000c1e1d00 */
[----:B------:R-:W-:Y:S11]  /*38e0*/  ISETP.GE.AND P0, PT, R13, c[0x0][0x27c], PT ;  /* 0x00009f000d007a0c */ /* 0x000ff60003f06270 */
[----:B------:R-:W-:Y:S02]  /*38f0*/  @!UPT UIADD3 URZ, URZ, URZ, URZ ;  /* 0x0000003f3f3ff290 */ /* 0x000fe4000fffe03f */
[----:B------:R1:W5:Y:S04]  /*3900*/  @!P0 LDG.E.128 R68, [R2.64+0x40] ;  /* 0x0000400602448981 */ /* 0x000368000c1e1d00 */
[----:B------:R1:W5:Y:S01]  /*3910*/  @!P0 LDG.E.128 R28, [R6.64+0x40] ;  /* 0x00004006061c8981 */ /* 0x000362000c1e1d00 */
[----:B------:R-:W-:Y:S11]  /*3920*/  ISETP.GE.AND P0, PT, R12, c[0x0][0x27c], PT ;  /* 0x00009f000c007a0c */ /* 0x000ff60003f06270 */
[----:B------:R-:W-:Y:S02]  /*3930*/  @!UPT UIADD3 URZ, URZ, URZ, URZ ;  /* 0x0000003f3f3ff290 */ /* 0x000fe4000fffe03f */
[----:B------:R1:W5:Y:S04]  /*3940*/  @!P0 LDG.E.128 R64, [R2.64+0x80] ;  /* 0x0000800602408981 */ /* 0x000368000c1e1d00 */
[----:B------:R1:W5:Y:S02]  /*3950*/  @!P0 LDG.E.128 R20, [R6.64+0x80] ;  /* 0x0000800606148981 */ /* 0x000364000c1e1d00 */
.L_x_73:
[----:B------:R-:W-:Y:S05]  /*3960*/  BSYNC B0 ;  /* 0x0000000000007941 */ /* 0x000fea0003800000 */
.L_x_72:
[----:B------:R-:W-:Y:S04]  /*3970*/  IADD3 R143, P0, R162, R24, RZ ;  /* 0x00000018a28f7210 */ /* 0x000fe80007f1e0ff */
[----:B------:R-:W-:Y:S01]  /*3980*/  IADD3.X R94, R110, R94, RZ, P0, !PT ;  /* 0x0000005e6e5e7210 */ /* 0x000fe200007fe4ff */
[----:B------:R-:W-:-:S05]  /*3990*/  @P1 BRA `(.L_x_61) ;  /* 0x0000191000001947 */ /* 0x000fca0003800000 */
[----:B------:R-:W-:Y:S01]  /*39a0*/  ISETP.GE.AND P0, PT, R18, c[0x0][0x1d4], PT ;  /* 0x0000750012007a0c */ /* 0x000fe20003f06270 */
[----:B-----5:R-:W-:Y:S01]  /*39b0*/  IMAD.MOV.U32 R8, RZ, RZ, R66 ;  /* 0x000000ffff087224 */ /* 0x020fe200078e0042 */
[----:B------:R-:W-:Y:S01]  /*39c0*/  MOV R5, R65 ;  /* 0x0000004100057202 */ /* 0x000fe20000000f00 */
[----:B-1----:R-:W-:Y:S01]  /*39d0*/  IMAD.MOV.U32 R7, RZ, RZ, R67 ;  /* 0x000000ffff077224 */ /* 0x002fe200078e0043 */
[----:B------:R-:W-:Y:S01]  /*39e0*/  MOV R3, R23 ;  /* 0x0000001700037202 */ /* 0x000fe20000000f00 */
[----:B------:R-:W-:Y:S01]  /*39f0*/  IMAD.MOV.U32 R6, RZ, RZ, R64 ;  /* 0x000000ffff067224 */ /* 0x000fe200078e0040 */
[----:B------:R-:W-:Y:S01]  /*3a00*/  BSSY B0, `(.L_x_74) ;  /* 0x000008c000007945 */ /* 0x000fe20003800000 */
        /* <DEDUP_REMOVED lines=13> */
[----:B------:R-:W-:Y:S01]  /*3ae0*/  MOV R0, R29 ;  /* 0x0000001d00007202 */ /* 0x000fe20000000f00 */
[----:B------:R-:W-:Y:S01]  /*3af0*/  IMAD.MOV.U32 R2, RZ, RZ, R28 ;  /* 0x000000ffff027224 */ /* 0x000fe200078e001c */
[----:B------:R-:W-:Y:S02]  /*3b00*/  PRMT R76, R8, 0x5410, R7 ;  /* 0x00005410084c7816 */ /* 0x000fe40000000007 */
[----:B------:R-:W-:Y:S02]  /*3b10*/  PRMT R77, R5, 0x5410, R6 ;  /* 0x00005410054d7816 */ /* 0x000fe40000000006 */
[----:B------:R-:W-:Y:S02]  /*3b20*/  PRMT R34, R4, 0x5410, R3 ;  /* 0x0000541004227816 */ /* 0x000fe40000000003 */
[----:B------:R-:W-:Y:S01]  /*3b30*/  PRMT R35, R0, 0x5410, R2 ;  /* 0x0000541000237816 */ /* 0x000fe20000000002 */
[----:B------:R-:W-:-:S05]  /*3b40*/  @P0 BRA `(.L_x_75) ;  /* 0x0000077000000947 */ /* 0x000fca0003800000 */
[----:B------:R-:W-:Y:S01]  /*3b50*/  IMAD.MOV.U32 R59, RZ, RZ, R55 ;  /* 0x000000ffff3b7224 */ /* 0x000fe200078e0037 */
[----:B------:R-:W-:Y:S01]  /*3b60*/  ISETP.GE.AND P2, PT, R129, c[0x0][0x1d4], PT ;  /* 0x0000750081007a0c */ /* 0x000fe20003f46270 */
[----:B------:R-:W-:Y:S01]  /*3b70*/  LDS.128 R72, [R121+0x6100] ;  /* 0x0061000079487984 */ /* 0x000fe20000000c00 */
[CC--:B------:R-:W-:Y:S01]  /*3b80*/  IADD3 R168, P1, P0, R160.reuse, R143.reuse, R132 ;  /* 0x0000008fa0a87210 */ /* 0x0c0fe2000783e084 */
[----:B------:R-:W-:Y:S01]  /*3b90*/  IMAD.MOV.U32 R41, RZ, RZ, R37 ;  /* 0x000000ffff297224 */ /* 0x000fe200078e0025 */
[----:B------:R-:W-:Y:S01]  /*3ba0*/  MOV R43, R36 ;  /* 0x00000024002b7202 */ /* 0x000fe20000000f00 */
[----:B------:R-:W-:Y:S01]  /*3bb0*/  IMAD.MOV.U32 R58, RZ, RZ, R53 ;  /* 0x000000ffff3a7224 */ /* 0x000fe200078e0035 */
[C---:B------:R-:W-:Y:S02]  /*3bc0*/  IADD3.X R167, R99.reuse, R94, R124, P1, P0 ;  /* 0x0000005e63a77210 */ /* 0x040fe40000fe047c */
[----:B------:R-:W-:Y:S01]  /*3bd0*/  MOV R49, R52 ;  /* 0x0000003400317202 */ /* 0x000fe20000000f00 */
[----:B------:R-:W1:Y:S04]  /*3be0*/  LDS.128 R24, [R123+0x6100] ;  /* 0x006100007b187984 */ /* 0x000e680000000c00 */
[----:B------:R-:W-:Y:S04]  /*3bf0*/  @!P2 IADD3 R166, P1, P0, R160, R143, R129 ;  /* 0x0000008fa0a6a210 */ /* 0x000fe8000783e081 */
[----:B------:R-:W-:Y:S02]  /*3c00*/  @!P2 IADD3.X R145, R99, R94, R118, P1, P0 ;  /* 0x0000005e6391a210 */ /* 0x000fe40000fe0476 */
[C---:B------:R-:W-:Y:S04]  /*3c10*/  LEA R170, P0, R168.reuse, c[0x0][0x1c8], 0x1 ;  /* 0x00007200a8aa7a11 */ /* 0x040fe800078008ff */
[----:B------:R-:W-:Y:S02]  /*3c20*/  LEA.HI.X R171, R168, c[0x0][0x1cc], R167, 0x1, P0 ;  /* 0x00007300a8ab7a11 */ /* 0x000fe400000f0ca7 */
[C---:B------:R-:W-:Y:S04]  /*3c30*/  @!P2 LEA R168, P0, R166.reuse, c[0x0][0x1c8], 0x1 ;  /* 0x00007200a6a8aa11 */ /* 0x040fe800078008ff */
[----:B------:R-:W-:Y:S02]  /*3c40*/  @!P2 LEA.HI.X R169, R166, c[0x0][0x1cc], R145, 0x1, P0 ;  /* 0x00007300a6a9aa11 */ /* 0x000fe400000f0c91 */
[----:B------:R-:W-:Y:S11]  /*3c50*/  ISETP.GE.AND P0, PT, R18, c[0x0][0x27c], PT ;  /* 0x00009f0012007a0c */ /* 0x000ff60003f06270 */
[----:B------:R-:W-:Y:S02]  /*3c60*/  @!UPT UIADD3 URZ, URZ, URZ, URZ ;  /* 0x0000003f3f3ff290 */ /* 0x000fe4000fffe03f */
[--C-:B------:R-:W-:Y:S01]  /*3c70*/  @!P0 SHF.R.U64 R57, R54, 0x10, R55.reuse ;  /* 0x0000001036398819 */ /* 0x100fe20000001237 */
[----:B------:R-:W-:Y:S01]  /*3c80*/  @!P0 HADD2.F32 R45, -RZ, R43.H0_H0 ;  /* 0x2000002bff2d8230 */ /* 0x000fe20000004100 */
[----:B------:R-:W-:Y:S01]  /*3c90*/  @!P0 SHF.R.U32.HI R61, RZ, 0x10, R55 ;  /* 0x00000010ff3d8819 */ /* 0x000fe20000011637 */
[----:B------:R-:W-:Y:S01]  /*3ca0*/  @!P0 HADD2.F32 R49, -RZ, R49.H0_H0 ;  /* 0x20000031ff318230 */ /* 0x000fe20000004100 */
[--C-:B------:R-:W-:Y:S01]  /*3cb0*/  @!P0 SHF.R.U32.HI R56, RZ, 0x10, R53.reuse ;  /* 0x00000010ff388819 */ /* 0x100fe20000011635 */
[----:B-1----:R-:W-:Y:S01]  /*3cc0*/  @!P0 IMAD.MOV.U32 R43, RZ, RZ, R24 ;  /* 0x000000ffff2b8224 */ /* 0x002fe200078e0018 */
[----:B------:R-:W-:Y:S01]  /*3cd0*/  @!P0 MOV R55, R72 ;  /* 0x0000004800378202 */ /* 0x000fe20000000f00 */
[----:B------:R-:W-:Y:S01]  /*3ce0*/  @!P0 HADD2.F32 R46, -RZ, R41.H0_H0 ;  /* 0x20000029ff2e8230 */ /* 0x000fe20000004100 */
[----:B------:R-:W-:Y:S01]  /*3cf0*/  @!P0 SHF.R.U64 R50, R52, 0x10, R53 ;  /* 0x0000001034328819 */ /* 0x000fe20000001235 */
[----:B------:R-:W-:Y:S01]  /*3d00*/  @!P0 HADD2.F32 R52, -RZ, R58.H0_H0 ;  /* 0x2000003aff348230 */ /* 0x000fe20000004100 */
[----:B------:R-:W-:Y:S01]  /*3d10*/  MOV R53, R54 ;  /* 0x0000003600357202 */ /* 0x000fe20000000f00 */
[----:B------:R-:W-:Y:S01]  /*3d20*/  @!P0 HADD2.F32 R47, -RZ, R55.H0_H0 ;  /* 0x20000037ff2f8230 */ /* 0x000fe20000004100 */
[----:B------:R-:W-:Y:S01]  /*3d30*/  @!P0 MOV R54, R73 ;  /* 0x0000004900368202 */ /* 0x000fe20000000f00 */
[----:B------:R-:W-:Y:S01]  /*3d40*/  @!P0 HADD2.F32 R48, -RZ, R43.H0_H0 ;  /* 0x2000002bff308230 */ /* 0x000fe20000004100 */
[----:B------:R-:W-:Y:S01]  /*3d50*/  @!P0 MOV R44, R25 ;  /* 0x00000019002c8202 */ /* 0x000fe20000000f00 */
[----:B------:R-:W-:Y:S01]  /*3d60*/  @!P0 HADD2.F32 R50, -RZ, R50.H0_H0 ;  /* 0x20000032ff328230 */ /* 0x000fe20000004100 */
[-C--:B------:R-:W-:Y:S01]  /*3d70*/  @!P0 FMUL.FTZ R145, R47, R45.reuse ;  /* 0x0000002d2f918220 */ /* 0x080fe20000410000 */
[----:B------:R-:W-:Y:S01]  /*3d80*/  @!P0 HADD2.F32 R51, -RZ, R54.H0_H0 ;  /* 0x20000036ff338230 */ /* 0x000fe20000004100 */
[C---:B------:R-:W-:Y:S01]  /*3d90*/  @!P0 FMUL.FTZ R0, R48.reuse, R45 ;  /* 0x0000002d30008220 */ /* 0x040fe20000410000 */
[----:B------:R-:W-:Y:S01]  /*3da0*/  @!P0 SHF.R.U32.HI R40, RZ, 0x10, R37 ;  /* 0x00000010ff288819 */ /* 0x000fe20000011625 */
[----:B------:R-:W-:Y:S01]  /*3db0*/  @!P0 FFMA.FTZ R145, R48, R49, -R145 ;  /* 0x0000003130918223 */ /* 0x000fe20000010891 */
[----:B------:R-:W-:Y:S01]  /*3dc0*/  @!P0 HADD2.F32 R41, -RZ, R44.H0_H0 ;  /* 0x2000002cff298230 */ /* 0x000fe20000004100 */
[-C--:B------:R-:W-:Y:S01]  /*3dd0*/  @!P0 FMUL.FTZ R166, R51, R46.reuse ;  /* 0x0000002e33a68220 */ /* 0x080fe20000410000 */
[----:B------:R-:W-:Y:S01]  /*3de0*/  @!P0 MOV R60, R75 ;  /* 0x0000004b003c8202 */ /* 0x000fe20000000f00 */
[----:B------:R-:W-:Y:S01]  /*3df0*/  @!P0 FFMA.FTZ R0, R47, R49, R0 ;  /* 0x000000312f008223 */ /* 0x000fe20000010000 */
[----:B------:R-:W-:Y:S01]  /*3e00*/  @!P0 SHF.R.U64 R42, R36, 0x10, R37 ;  /* 0x00000010242a8819 */ /* 0x000fe20000001225 */
[C---:B------:R-:W-:Y:S01]  /*3e10*/  @!P0 FMUL.FTZ R3, R41.reuse, R46 ;  /* 0x0000002e29038220 */ /* 0x040fe20000410000 */
[----:B------:R-:W-:Y:S01]  /*3e20*/  @!P0 HADD2.F32 R40, -RZ, R40.H0_H0 ;  /* 0x20000028ff288230 */ /* 0x000fe20000004100 */
[----:B------:R-:W-:Y:S01]  /*3e30*/  @!P0 FFMA.FTZ R166, R41, R52, -R166 ;  /* 0x0000003429a68223 */ /* 0x000fe200000108a6 */
[----:B------:R-:W-:Y:S01]  /*3e40*/  @!P0 HADD2.F32 R49, -RZ, R54.H1_H1 ;  /* 0x30000036ff318230 */ /* 0x000fe20000004100 */
[----:B------:R-:W-:Y:S01]  /*3e50*/  IMAD.MOV.U32 R36, RZ, RZ, R39 ;  /* 0x000000ffff247224 */ /* 0x000fe200078e0027 */
[----:B------:R-:W-:Y:S01]  /*3e60*/  @!P0 HADD2.F32 R54, -RZ, R56.H0_H0 ;  /* 0x20000038ff368230 */ /* 0x000fe20000004100 */
[----:B------:R-:W-:Y:S01]  /*3e70*/  @!P0 IMAD.MOV.U32 R56, RZ, RZ, R74 ;  /* 0x000000ffff388224 */ /* 0x000fe200078e004a */
[----:B------:R-:W-:Y:S01]  /*3e80*/  @!P0 HADD2.F32 R41, -RZ, R44.H1_H1 ;  /* 0x3000002cff298230 */ /* 0x000fe20000004100 */
[----:B------:R-:W-:Y:S01]  /*3e90*/  @!P0 FMUL.FTZ R167, R49, R40 ;  /* 0x0000002831a78220 */ /* 0x000fe20000410000 */
[----:B------:R-:W-:Y:S01]  /*3ea0*/  @!P0 HADD2.F32 R47, -RZ, R55.H1_H1 ;  /* 0x30000037ff2f8230 */ /* 0x000fe20000004100 */
[----:B------:R-:W-:Y:S01]  /*3eb0*/  MOV R37, R38 ;  /* 0x0000002600257202 */ /* 0x000fe20000000f00 */
[----:B------:R-:W-:Y:S01]  /*3ec0*/  @!P0 HADD2.F32 R42, -RZ, R42.H0_H0 ;  /* 0x2000002aff2a8230 */ /* 0x000fe20000004100 */
[C---:B------:R-:W-:Y:S01]  /*3ed0*/  @!P0 FMUL.FTZ R4, R41.reuse, R40 ;  /* 0x0000002829048220 */ /* 0x040fe20000410000 */
[----:B------:R-:W-:Y:S01]  /*3ee0*/  @!P0 HADD2.F32 R43, -RZ, R43.H1_H1 ;  /* 0x3000002bff2b8230 */ /* 0x000fe20000004100 */
[----:B------:R-:W-:Y:S01]  /*3ef0*/  @!P0 FFMA.FTZ R167, R41, R54, -R167 ;  /* 0x0000003629a78223 */ /* 0x000fe200000108a7 */
[----:B------:R-:W-:Y:S01]  /*3f00*/  @!P0 MOV R41, R26 ;  /* 0x0000001a00298202 */ /* 0x000fe20000000f00 */
[-C--:B------:R-:W-:Y:S01]  /*3f10*/  @!P0 FMUL.FTZ R172, R47, R42.reuse ;  /* 0x0000002a2fac8220 */ /* 0x080fe20000410000 */
[----:B------:R-:W-:Y:S01]  /*3f20*/  @!P0 SHF.R.U64 R38, R38, 0x10, R39 ;  /* 0x0000001026268819 */ /* 0x000fe20000001227 */
[----:B------:R-:W-:Y:S01]  /*3f30*/  @!P0 FMUL.FTZ R2, R43, R42 ;  /* 0x0000002a2b028220 */ /* 0x000fe20000410000 */
[----:B------:R-:W-:Y:S01]  /*3f40*/  @!P0 F2FP.PACK_AB R166, R167, R166 ;  /* 0x000000a6a7a6823e */ /* 0x000fe200000000ff */
[-C--:B------:R-:W-:Y:S01]  /*3f50*/  @!P0 FFMA.FTZ R172, R43, R50.reuse, -R172 ;  /* 0x000000322bac8223 */ /* 0x080fe200000108ac */
[----:B------:R-:W-:Y:S01]  /*3f60*/  @!P0 HADD2.F32 R37, -RZ, R37.H0_H0 ;  /* 0x20000025ff258230 */ /* 0x000fe20000004100 */
[----:B------:R-:W-:Y:S01]  /*3f70*/  @!P0 FFMA.FTZ R2, R47, R50, R2 ;  /* 0x000000322f028223 */ /* 0x000fe20000010002 */
[--C-:B------:R-:W-:Y:S01]  /*3f80*/  @!P0 HADD2.F32 R55, -RZ, R56.reuse.H1_H1 ;  /* 0x30000038ff378230 */ /* 0x100fe20000004100 */
[----:B------:R-:W-:Y:S01]  /*3f90*/  @!P0 FFMA.FTZ R3, R51, R52, R3 ;  /* 0x0000003433038223 */ /* 0x000fe20000010003 */
[----:B------:R-:W-:Y:S01]  /*3fa0*/  @!P0 HADD2.F32 R56, -RZ, R56.H0_H0 ;  /* 0x20000038ff388230 */ /* 0x000fe20000004100 */
[----:B------:R-:W-:Y:S01]  /*3fb0*/  @!P0 FFMA.FTZ R4, R49, R54, R4 ;  /* 0x0000003631048223 */ /* 0x000fe20000010004 */
[----:B------:R-:W-:Y:S01]  /*3fc0*/  @!P0 HADD2.F32 R43, -RZ, R38.H0_H0 ;  /* 0x20000026ff2b8230 */ /* 0x000fe20000004100 */
[----:B------:R-:W-:Y:S01]  /*3fd0*/  @!P0 SHF.R.U32.HI R39, RZ, 0x10, R39 ;  /* 0x00000010ff278819 */ /* 0x000fe20000011627 */
[----:B------:R-:W-:Y:S01]  /*3fe0*/  @!P0 HADD2.F32 R38, -RZ, R41.H0_H0 ;  /* 0x20000029ff268230 */ /* 0x000fe20000004100 */
[----:B------:R-:W-:Y:S01]  /*3ff0*/  @!P0 FMUL.FTZ R174, R56, R37 ;  /* 0x0000002538ae8220 */ /* 0x000fe20000410000 */
[----:B------:R-:W-:Y:S01]  /*4000*/  @!P0 MOV R25, R166 ;  /* 0x000000a600198202 */ /* 0x000fe20000000f00 */
[C---:B------:R-:W-:Y:S01]  /*4010*/  @!P0 FMUL.FTZ R173, R55.reuse, R43 ;  /* 0x0000002b37ad8220 */ /* 0x040fe20000410000 */
[----:B------:R-:W-:Y:S01]  /*4020*/  @!P0 F2FP.PACK_AB R145, R172, R145 ;  /* 0x00000091ac91823e */ /* 0x000fe200000000ff */
[----:B------:R-:W-:Y:S01]  /*4030*/  @!P0 FMUL.FTZ R5, R38, R37 ;  /* 0x0000002526058220 */ /* 0x000fe20000410000 */
[----:B------:R-:W-:Y:S01]  /*4040*/  @!P0 HADD2.F32 R37, -RZ, R36.H0_H0 ;  /* 0x20000024ff258230 */ /* 0x000fe20000004100 */
[----:B------:R-:W-:Y:S01]  /*4050*/  @!P0 IMAD.MOV.U32 R36, RZ, RZ, R27 ;  /* 0x000000ffff248224 */ /* 0x000fe200078e001b */
[----:B------:R-:W-:Y:S01]  /*4060*/  @!P0 HADD2.F32 R53, -RZ, R53.H0_H0 ;  /* 0x20000035ff358230 */ /* 0x000fe20000004100 */
[----:B------:R-:W-:Y:S01]  /*4070*/  @!P0 MOV R24, R145 ;  /* 0x0000009100188202 */ /* 0x000fe20000000f00 */
[--C-:B------:R-:W-:Y:S01]  /*4080*/  @!P0 HADD2.F32 R58, -RZ, R60.reuse.H0_H0 ;  /* 0x2000003cff3a8230 */ /* 0x100fe20000004100 */
[----:B------:R-:W-:Y:S01]  /*4090*/  @!P0 F2FP.PACK_AB R166, R4, R3 ;  /* 0x0000000304a6823e */ /* 0x000fe200000000ff */
[----:B------:R-:W-:Y:S01]  /*40a0*/  @!P0 HADD2.F32 R60, -RZ, R60.H1_H1 ;  /* 0x3000003cff3c8230 */ /* 0x000fe20000004100 */
[----:B------:R-:W-:Y:S01]  /*40b0*/  @!P0 FFMA.FTZ R174, R38, R53, -R174 ;  /* 0x0000003526ae8223 */ /* 0x000fe200000108ae */
[----:B------:R-:W-:Y:S01]  /*40c0*/  @!P0 HADD2.F32 R39, -RZ, R39.H0_H0 ;  /* 0x20000027ff278230 */ /* 0x000fe20000004100 */
[----:B------:R-:W-:Y:S01]  /*40d0*/  @!P0 FMUL.FTZ R176, R58, R37 ;  /* 0x000000253ab08220 */ /* 0x000fe20000410000 */
[----:B------:R-:W-:Y:S01]  /*40e0*/  @!P0 HADD2.F32 R40, -RZ, R41.H1_H1 ;  /* 0x30000029ff288230 */ /* 0x000fe20000004100 */
[----:B------:R-:W-:Y:S01]  /*40f0*/  @!P0 FFMA.FTZ R5, R56, R53, R5 ;  /* 0x0000003538058223 */ /* 0x000fe20000010005 */
[----:B------:R-:W-:Y:S01]  /*4100*/  @!P0 HADD2.F32 R57, -RZ, R57.H0_H0 ;  /* 0x20000039ff398230 */ /* 0x000fe20000004100 */
[----:B------:R-:W-:Y:S01]  /*4110*/  @!P0 FMUL.FTZ R175, R60, R39 ;  /* 0x000000273caf8220 */ /* 0x000fe20000410000 */
[----:B------:R-:W-:Y:S01]  /*4120*/  @!P0 HADD2.F32 R59, -RZ, R59.H0_H0 ;  /* 0x2000003bff3b8230 */ /* 0x000fe20000004100 */
[C---:B------:R-:W-:Y:S01]  /*4130*/  @!P0 FMUL.FTZ R6, R40.reuse, R43 ;  /* 0x0000002b28068220 */ /* 0x040fe20000410000 */
[--C-:B------:R-:W-:Y:S01]  /*4140*/  @!P0 HADD2.F32 R38, -RZ, R36.reuse.H0_H0 ;  /* 0x20000024ff268230 */ /* 0x100fe20000004100 */
[-C--:B------:R-:W-:Y:S01]  /*4150*/  @!P0 FFMA.FTZ R173, R40, R57.reuse, -R173 ;  /* 0x0000003928ad8223 */ /* 0x080fe200000108ad */
[----:B------:R-:W-:Y:S01]  /*4160*/  @!P0 F2FP.PACK_AB R145, R2, R0 ;  /* 0x000000000291823e */ /* 0x000fe200000000ff */
[----:B------:R-:W-:Y:S01]  /*4170*/  @!P0 FFMA.FTZ R6, R55, R57, R6 ;  /* 0x0000003937068223 */ /* 0x000fe20000010006 */
[----:B------:R-:W-:Y:S01]  /*4180*/  @!P0 HADD2.F32 R36, -RZ, R36.H1_H1 ;  /* 0x30000024ff248230 */ /* 0x000fe20000004100 */
[C---:B------:R-:W-:Y:S01]  /*4190*/  @!P0 FFMA.FTZ R176, R38.reuse, R59, -R176 ;  /* 0x0000003b26b08223 */ /* 0x040fe200000108b0 */
[----:B------:R-:W-:Y:S01]  /*41a0*/  @!P0 HADD2.F32 R61, -RZ, R61.H0_H0 ;  /* 0x2000003dff3d8230 */ /* 0x000fe20000004100 */
[----:B------:R-:W-:Y:S01]  /*41b0*/  @!P0 FMUL.FTZ R7, R38, R37 ;  /* 0x0000002526078220 */ /* 0x000fe20000410000 */
[----:B------:R-:W-:Y:S01]  /*41c0*/  @!P0 F2FP.PACK_AB R173, R173, R174 ;  /* 0x000000aeadad823e */ /* 0x000fe200000000ff */
[----:B------:R-:W-:Y:S01]  /*41d0*/  @!P0 FMUL.FTZ R8, R36, R39 ;  /* 0x0000002724088220 */ /* 0x000fe20000410000 */
[----:B------:R-:W-:Y:S01]  /*41e0*/  @!P0 F2FP.PACK_AB R167, R6, R5 ;  /* 0x0000000506a7823e */ /* 0x000fe200000000ff */
[----:B------:R-:W-:Y:S01]  /*41f0*/  @!P0 FFMA.FTZ R175, R36, R61, -R175 ;  /* 0x0000003d24af8223 */ /* 0x000fe200000108af */
[----:B------:R-:W-:Y:S01]  /*4200*/  @!P0 MOV R72, R145 ;  /* 0x0000009100488202 */ /* 0x000fe20000000f00 */
[----:B------:R-:W-:Y:S01]  /*4210*/  @!P0 FFMA.FTZ R7, R58, R59, R7 ;  /* 0x0000003b3a078223 */ /* 0x000fe20000010007 */
[----:B------:R-:W-:Y:S01]  /*4220*/  @!P0 MOV R74, R167 ;  /* 0x000000a7004a8202 */ /* 0x000fe20000000f00 */
[----:B------:R-:W-:Y:S01]  /*4230*/  @!P0 FFMA.FTZ R8, R60, R61, R8 ;  /* 0x0000003d3c088223 */ /* 0x000fe20000010008 */
[----:B------:R-:W-:Y:S01]  /*4240*/  @!P0 F2FP.PACK_AB R176, R175, R176 ;  /* 0x000000b0afb0823e */ /* 0x000fe200000000ff */
[----:B------:R-:W-:Y:S02]  /*4250*/  @!P0 IMAD.MOV.U32 R26, RZ, RZ, R173 ;  /* 0x000000ffff1a8224 */ /* 0x000fe400078e00ad */
[----:B------:R-:W-:Y:S01]  /*4260*/  @!P0 IMAD.MOV.U32 R73, RZ, RZ, R166 ;  /* 0x000000ffff498224 */ /* 0x000fe200078e00a6 */
[----:B------:R-:W-:Y:S02]  /*4270*/  @!P0 MOV R27, R176 ;  /* 0x000000b0001b8202 */ /* 0x000fe40000000f00 */
[----:B------:R-:W-:Y:S03]  /*4280*/  @!P0 F2FP.PACK_AB R172, R8, R7 ;  /* 0x0000000708ac823e */ /* 0x000fe600000000ff */
[----:B------:R1:W-:Y:S01]  /*4290*/  STG.E.128 [R170.64], R24 ;  /* 0x00000018aa007986 */ /* 0x0003e2000c101d06 */
[----:B------:R-:W-:Y:S07]  /*42a0*/  @!P0 MOV R75, R172 ;  /* 0x000000ac004b8202 */ /* 0x000fee0000000f00 */
[----:B------:R1:W-:Y:S02]  /*42b0*/  @!P2 STG.E.128 [R168.64], R72 ;  /* 0x00000048a800a986 */ /* 0x0003e4000c101d06 */
.L_x_75:
[----:B------:R-:W-:Y:S05]  /*42c0*/  BSYNC B0 ;  /* 0x0000000000007941 */ /* 0x000fea0003800000 */
.L_x_74:
[----:B------:R-:W-:Y:S01]  /*42d0*/  ISETP.GE.AND P0, PT, R13, c[0x0][0x1d4], PT ;  /* 0x000075000d007a0c */ /* 0x000fe20003f06270 */
[----:B------:R-:W-:Y:S01]  /*42e0*/  @!UPT UIADD3 URZ, URZ, URZ, URZ ;  /* 0x0000003f3f3ff290 */ /* 0x000fe2000fffe03f */
[----:B------:R-:W-:Y:S11]  /*42f0*/  BSSY B0, `(.L_x_76) ;  /* 0x0000071000007945 */ /* 0x000ff60003800000 */
[----:B------:R-:W-:-:S05]  /*4300*/  @P0 BRA `(.L_x_77) ;  /* 0x000006f000000947 */ /* 0x000fca0003800000 */
[----:B------:R-:W2:Y:S01]  /*4310*/  LDS.128 R56, [R117+0x6100] ;  /* 0x0061000075387984 */ /* 0x000ea20000000c00 */
[----:B------:R-:W-:Y:S02]  /*4320*/  ISETP.GE.AND P2, PT, R126, c[0x0][0x1d4], PT ;  /* 0x000075007e007a0c */ /* 0x000fe40003f46270 */
[CC--:B------:R-:W-:Y:S04]  /*4330*/  IADD3 R61, P1, P0, R160.reuse, R143.reuse, R131 ;  /* 0x0000008fa03d7210 */ /* 0x0c0fe8000783e083 */
[CC--:B------:R-:W-:Y:S01]  /*4340*/  IADD3.X R54, R99.reuse, R94.reuse, R122, P1, P0 ;  /* 0x0000005e63367210 */ /* 0x0c0fe20000fe047a */
[----:B-1----:R-:W1:Y:S06]  /*4350*/  LDS.128 R24, [R119+0x6100] ;  /* 0x0061000077187984 */ /* 0x002e6c0000000c00 */
        /* <DEDUP_REMOVED lines=8> */
[----:B--2---:R-:W-:Y:S01]  /*43e0*/  @!P0 IMAD.MOV.U32 R43, RZ, RZ, R57 ;  /* 0x000000ffff2b8224 */ /* 0x004fe200078e0039 */
[----:B------:R-:W-:Y:S01]  /*43f0*/  @!P0 MOV R41, R56 ;  /* 0x0000003800298202 */ /* 0x000fe20000000f00 */
[----:B------:R-:W-:Y:S01]  /*4400*/  @!P0 IMAD.MOV.U32 R45, RZ, RZ, R59 ;  /* 0x000000ffff2d8224 */ /* 0x000fe200078e003b */
[----:B------:R-:W-:Y:S01]  /*4410*/  @!P0 SHF.R.U64 R30, R30, 0x10, R31 ;  /* 0x000000101e1e8819 */ /* 0x000fe2000000121f */
[----:B------:R-:W-:Y:S01]  /*4420*/  @!P0 HADD2.F32 R38, -RZ, R35.H1_H1 ;  /* 0x30000023ff268230 */ /* 0x000fe20000004100 */
[----:B------:R-:W-:Y:S01]  /*4430*/  @!P0 SHF.R.U64 R36, R28, 0x10, R29 ;  /* 0x000000101c248819 */ /* 0x000fe2000000121d */
[----:B------:R-:W-:Y:S01]  /*4440*/  @!P0 HADD2.F32 R39, -RZ, R41.H0_H0 ;  /* 0x20000029ff278230 */ /* 0x000fe20000004100 */
[----:B------:R-:W-:Y:S01]  /*4450*/  @!P0 SHF.R.U32.HI R28, RZ, 0x10, R31 ;  /* 0x00000010ff1c8819 */ /* 0x000fe2000001161f */
[----:B------:R-:W-:Y:S01]  /*4460*/  @!P0 HADD2.F32 R40, -RZ, R77.H1_H1 ;  /* 0x3000004dff288230 */ /* 0x000fe20000004100 */
[----:B-1----:R-:W-:Y:S01]  /*4470*/  @!P0 MOV R31, R24 ;  /* 0x00000018001f8202 */ /* 0x002fe20000000f00 */
[----:B------:R-:W-:Y:S01]  /*4480*/  @!P0 HADD2.F32 R41, -RZ, R41.H1_H1 ;  /* 0x30000029ff298230 */ /* 0x000fe20000004100 */
[----:B------:R-:W-:Y:S01]  /*4490*/  @!P0 FMUL.FTZ R52, R39, R38 ;  /* 0x0000002627348220 */ /* 0x000fe20000410000 */
[----:B------:R-:W-:Y:S01]  /*44a0*/  @!P0 SHF.R.U32.HI R29, RZ, 0x10, R29 ;  /* 0x00000010ff1d8819 */ /* 0x000fe2000001161d */
[----:B------:R-:W-:Y:S01]  /*44b0*/  @!P0 HADD2.F32 R36, -RZ, R36.H0_H0 ;  /* 0x20000024ff248230 */ /* 0x000fe20000004100 */
[--C-:B------:R-:W-:Y:S01]  /*44c0*/  @!P0 SHF.R.U64 R42, R68, 0x10, R69.reuse ;  /* 0x00000010442a8819 */ /* 0x100fe20000001245 */
[--C-:B------:R-:W-:Y:S01]  /*44d0*/  @!P0 HADD2.F32 R37, -RZ, R31.reuse.H0_H0 ;  /* 0x2000001fff258230 */ /* 0x100fe20000004100 */
[----:B------:R-:W-:Y:S01]  /*44e0*/  @!P0 MOV R47, R58 ;  /* 0x0000003a002f8202 */ /* 0x000fe20000000f00 */
[----:B------:R-:W-:Y:S01]  /*44f0*/  @!P0 HADD2.F32 R31, -RZ, R31.H1_H1 ;  /* 0x3000001fff1f8230 */ /* 0x000fe20000004100 */
[----:B------:R-:W-:Y:S01]  /*4500*/  @!P0 FMUL.FTZ R73, R41, R36 ;  /* 0x0000002429498220 */ /* 0x000fe20000410000 */
[----:B------:R-:W-:Y:S01]  /*4510*/  @!P0 HADD2.F32 R42, -RZ, R42.H0_H0 ;  /* 0x2000002aff2a8230 */ /* 0x000fe20000004100 */
[C---:B------:R-:W-:Y:S01]  /*4520*/  @!P0 FMUL.FTZ R0, R37.reuse, R38 ;  /* 0x0000002625008220 */ /* 0x040fe20000410000 */
[----:B------:R-:W-:Y:S01]  /*4530*/  @!P0 HADD2.F32 R50, -RZ, R45.H1_H1 ;  /* 0x3000002dff328230 */ /* 0x000fe20000004100 */
[-C--:B------:R-:W-:Y:S01]  /*4540*/  @!P0 FFMA.FTZ R52, R37, R40.reuse, -R52 ;  /* 0x0000002825348223 */ /* 0x080fe20000010834 */
[----:B------:R-:W-:Y:S01]  /*4550*/  @!P0 MOV R37, R25 ;  /* 0x0000001900258202 */ /* 0x000fe20000000f00 */
[----:B------:R-:W-:Y:S01]  /*4560*/  @!P0 FFMA.FTZ R0, R39, R40, R0 ;  /* 0x0000002827008223 */ /* 0x000fe20000010000 */
[----:B------:R-:W-:Y:S01]  /*4570*/  @!P0 SHF.R.U32.HI R44, RZ, 0x10, R69 ;  /* 0x00000010ff2c8819 */ /* 0x000fe20000011645 */
[C---:B------:R-:W-:Y:S01]  /*4580*/  @!P0 FMUL.FTZ R2, R31.reuse, R36 ;  /* 0x000000241f028220 */ /* 0x040fe20000410000 */
[--C-:B------:R-:W-:Y:S01]  /*4590*/  @!P0 HADD2.F32 R40, -RZ, R43.reuse.H0_H0 ;  /* 0x2000002bff288230 */ /* 0x100fe20000004100 */
[-C--:B------:R-:W-:Y:S01]  /*45a0*/  @!P0 FFMA.FTZ R73, R31, R42.reuse, -R73 ;  /* 0x0000002a1f498223 */ /* 0x080fe20000010849 */
[----:B------:R-:W-:Y:S01]  /*45b0*/  @!P0 HADD2.F32 R43, -RZ, R43.H1_H1 ;  /* 0x3000002bff2b8230 */ /* 0x000fe20000004100 */
[----:B------:R-:W-:Y:S01]  /*45c0*/  @!P0 FFMA.FTZ R2, R41, R42, R2 ;  /* 0x0000002a29028223 */ /* 0x000fe20000010002 */
[----:B------:R-:W-:Y:S01]  /*45d0*/  @!P0 HADD2.F32 R36, -RZ, R29.H0_H0 ;  /* 0x2000001dff248230 */ /* 0x000fe20000004100 */
[----:B------:R-:W-:Y:S01]  /*45e0*/  @!P0 SHF.R.U32.HI R53, RZ, 0x10, R71 ;  /* 0x00000010ff358819 */ /* 0x000fe20000011647 */
[----:B------:R-:W-:Y:S01]  /*45f0*/  @!P0 HADD2.F32 R44, -RZ, R44.H0_H0 ;  /* 0x2000002cff2c8230 */ /* 0x000fe20000004100 */
[----:B------:R-:W-:Y:S01]  /*4600*/  @!P0 F2FP.PACK_AB R52, R73, R52 ;  /* 0x000000344934823e */ /* 0x000fe200000000ff */
[----:B------:R-:W-:Y:S01]  /*4610*/  @!P0 HADD2.F32 R29, -RZ, R37.H1_H1 ;  /* 0x30000025ff1d8230 */ /* 0x000fe20000004100 */
[-C--:B------:R-:W-:Y:S01]  /*4620*/  @!P0 FMUL.FTZ R75, R43, R36.reuse ;  /* 0x000000242b4b8220 */ /* 0x080fe20000410000 */
[----:B------:R-:W-:Y:S01]  /*4630*/  @!P0 HADD2.F32 R31, -RZ, R35.H0_H0 ;  /* 0x20000023ff1f8230 */ /* 0x000fe20000004100 */
[----:B------:R-:W-:Y:S01]  /*4640*/  @!P0 MOV R35, R27 ;  /* 0x0000001b00238202 */ /* 0x000fe20000000f00 */
[----:B------:R-:W-:Y:S01]  /*4650*/  @!P0 HADD2.F32 R38, -RZ, R37.H0_H0 ;  /* 0x20000025ff268230 */ /* 0x000fe20000004100 */
[C---:B------:R-:W-:Y:S01]  /*4660*/  @!P0 FMUL.FTZ R4, R29.reuse, R36 ;  /* 0x000000241d048220 */ /* 0x040fe20000410000 */
[----:B------:R-:W-:Y:S01]  /*4670*/  @!P0 MOV R24, R52 ;  /* 0x0000003400188202 */ /* 0x000fe20000000f00 */
[----:B------:R-:W-:Y:S01]  /*4680*/  @!P0 FFMA.FTZ R75, R29, R44, -R75 ;  /* 0x0000002c1d4b8223 */ /* 0x000fe2000001084b */
[----:B------:R-:W-:Y:S01]  /*4690*/  @!P0 HADD2.F32 R29, -RZ, R28.H0_H0 ;  /* 0x2000001cff1d8230 */ /* 0x000fe20000004100 */
[-C--:B------:R-:W-:Y:S01]  /*46a0*/  @!P0 FMUL.FTZ R72, R40, R31.reuse ;  /* 0x0000001f28488220 */ /* 0x080fe20000410000 */
[----:B------:R-:W-:Y:S01]  /*46b0*/  @!P0 HADD2.F32 R28, -RZ, R35.H1_H1 ;  /* 0x30000023ff1c8230 */ /* 0x000fe20000004100 */
[----:B------:R-:W-:Y:S01]  /*46c0*/  @!P0 FMUL.FTZ R3, R38, R31 ;  /* 0x0000001f26038220 */ /* 0x000fe20000410000 */
[----:B------:R-:W-:Y:S01]  /*46d0*/  @!P0 HADD2.F32 R53, -RZ, R53.H0_H0 ;  /* 0x20000035ff358230 */ /* 0x000fe20000004100 */
[-C--:B------:R-:W-:Y:S01]  /*46e0*/  @!P0 FMUL.FTZ R145, R50, R29.reuse ;  /* 0x0000001d32918220 */ /* 0x080fe20000410000 */
[----:B------:R-:W-:Y:S01]  /*46f0*/  @!P0 HADD2.F32 R48, -RZ, R45.H0_H0 ;  /* 0x2000002dff308230 */ /* 0x000fe20000004100 */
[C---:B------:R-:W-:Y:S01]  /*4700*/  @!P0 FMUL.FTZ R8, R28.reuse, R29 ;  /* 0x0000001d1c088220 */ /* 0x040fe20000410000 */
[----:B------:R-:W-:Y:S01]  /*4710*/  @!P0 HADD2.F32 R36, -RZ, R35.H0_H0 ;  /* 0x20000023ff248230 */ /* 0x000fe20000004100 */
[----:B------:R-:W-:Y:S01]  /*4720*/  @!P0 FFMA.FTZ R145, R28, R53, -R145 ;  /* 0x000000351c918223 */ /* 0x000fe20000010891 */
[--C-:B------:R-:W-:Y:S01]  /*4730*/  @!P0 HADD2.F32 R31, -RZ, R34.reuse.H1_H1 ;  /* 0x30000022ff1f8230 */ /* 0x100fe20000004100 */
[----:B------:R-:W-:Y:S01]  /*4740*/  @!P0 IMAD.MOV.U32 R28, RZ, RZ, R26 ;  /* 0x000000ffff1c8224 */ /* 0x000fe200078e001a */
[----:B------:R-:W-:Y:S01]  /*4750*/  @!P0 SHF.R.U64 R49, R70, 0x10, R71 ;  /* 0x0000001046318819 */ /* 0x000fe20000001247 */
[--C-:B------:R-:W-:Y:S01]  /*4760*/  @!P0 HADD2.F32 R46, -RZ, R47.reuse.H0_H0 ;  /* 0x2000002fff2e8230 */ /* 0x100fe20000004100 */
[----:B------:R-:W-:Y:S01]  /*4770*/  @!P0 F2FP.PACK_AB R52, R2, R0 ;  /* 0x000000000234823e */ /* 0x000fe200000000ff */
[-C--:B------:R-:W-:Y:S01]  /*4780*/  @!P0 FMUL.FTZ R74, R48, R31.reuse ;  /* 0x0000001f304a8220 */ /* 0x080fe20000410000 */
[----:B------:R-:W-:Y:S01]  /*4790*/  @!P0 HADD2.F32 R47, -RZ, R47.H1_H1 ;  /* 0x3000002fff2f8230 */ /* 0x000fe20000004100 */
[----:B------:R-:W-:Y:S01]  /*47a0*/  @!P0 FMUL.FTZ R7, R36, R31 ;  /* 0x0000001f24078220 */ /* 0x000fe20000410000 */
[----:B------:R-:W-:Y:S01]  /*47b0*/  @!P0 HADD2.F32 R31, -RZ, R34.H0_H0 ;  /* 0x20000022ff1f8230 */ /* 0x000fe20000004100 */
[----:B------:R-:W-:Y:S01]  /*47c0*/  @!P0 MOV R56, R52 ;  /* 0x0000003400388202 */ /* 0x000fe20000000f00 */
[----:B------:R-:W-:Y:S02]  /*47d0*/  @!P0 HADD2.F32 R29, -RZ, R30.H0_H0 ;  /* 0x2000001eff1d8230 */ /* 0x000fe40000004100 */
[----:B------:R-:W-:Y:S01]  /*47e0*/  @!P0 HADD2.F32 R39, -RZ, R77.H0_H0 ;  /* 0x2000004dff278230 */ /* 0x000fe20000004100 */
[----:B------:R-:W-:Y:S01]  /*47f0*/  @!P0 FMUL.FTZ R167, R46, R31 ;  /* 0x0000001f2ea78220 */ /* 0x000fe20000410000 */
[----:B------:R-:W-:Y:S01]  /*4800*/  @!P0 HADD2.F32 R30, -RZ, R28.H0_H0 ;  /* 0x2000001cff1e8230 */ /* 0x000fe20000004100 */
[----:B------:R-:W-:Y:S01]  /*4810*/  @!P0 FMUL.FTZ R166, R47, R29 ;  /* 0x0000001d2fa68220 */ /* 0x000fe20000410000 */
[----:B------:R-:W-:Y:S01]  /*4820*/  @!P0 HADD2.F32 R45, -RZ, R76.H0_H0 ;  /* 0x2000004cff2d8230 */ /* 0x000fe20000004100 */
[----:B------:R-:W-:Y:S01]  /*4830*/  @!P0 FFMA.FTZ R3, R40, R39, R3 ;  /* 0x0000002728038223 */ /* 0x000fe20000010003 */
[----:B------:R-:W-:Y:S01]  /*4840*/  @!P0 HADD2.F32 R28, -RZ, R28.H1_H1 ;  /* 0x3000001cff1c8230 */ /* 0x000fe20000004100 */
[C---:B------:R-:W-:Y:S01]  /*4850*/  @!P0 FMUL.FTZ R5, R30.reuse, R31 ;  /* 0x0000001f1e058220 */ /* 0x040fe20000410000 */
[----:B------:R-:W-:Y:S01]  /*4860*/  @!P0 HADD2.F32 R49, -RZ, R49.H0_H0 ;  /* 0x20000031ff318230 */ /* 0x000fe20000004100 */
[----:B------:R-:W-:Y:S01]  /*4870*/  @!P0 FFMA.FTZ R167, R30, R45, -R167 ;  /* 0x0000002d1ea78223 */ /* 0x000fe200000108a7 */
[----:B------:R-:W-:Y:S01]  /*4880*/  @!P0 HADD2.F32 R51, -RZ, R76.H1_H1 ;  /* 0x3000004cff338230 */ /* 0x000fe20000004100 */
[----:B------:R-:W-:Y:S02]  /*4890*/  @!P0 FFMA.FTZ R72, R38, R39, -R72 ;  /* 0x0000002726488223 */ /* 0x000fe40000010848 */
[----:B------:R-:W-:Y:S02]  /*48a0*/  @!P0 FFMA.FTZ R166, R28, R49, -R166 ;  /* 0x000000311ca68223 */ /* 0x000fe400000108a6 */
[----:B------:R-:W-:Y:S01]  /*48b0*/  @!P0 FFMA.FTZ R74, R36, R51, -R74 ;  /* 0x00000033244a8223 */ /* 0x000fe2000001084a */
[----:B------:R-:W-:Y:S01]  /*48c0*/  @!P0 F2FP.PACK_AB R75, R75, R72 ;  /* 0x000000484b4b823e */ /* 0x000fe200000000ff */
[----:B------:R-:W-:Y:S01]  /*48d0*/  @!P0 FFMA.FTZ R4, R43, R44, R4 ;  /* 0x0000002c2b048223 */ /* 0x000fe20000010004 */
[----:B------:R-:W-:Y:S01]  /*48e0*/  @!P0 F2FP.PACK_AB R167, R166, R167 ;  /* 0x000000a7a6a7823e */ /* 0x000fe200000000ff */
[----:B------:R-:W-:Y:S01]  /*48f0*/  @!P0 FMUL.FTZ R6, R28, R29 ;  /* 0x0000001d1c068220 */ /* 0x000fe20000410000 */
[----:B------:R-:W-:Y:S01]  /*4900*/  @!P0 F2FP.PACK_AB R74, R145, R74 ;  /* 0x0000004a914a823e */ /* 0x000fe200000000ff */
[----:B------:R-:W-:Y:S01]  /*4910*/  @!P0 FFMA.FTZ R5, R46, R45, R5 ;  /* 0x0000002d2e058223 */ /* 0x000fe20000010005 */
[----:B------:R-:W-:Y:S01]  /*4920*/  @!P0 MOV R25, R75 ;  /* 0x0000004b00198202 */ /* 0x000fe20000000f00 */
[----:B------:R-:W-:Y:S01]  /*4930*/  @!P0 FFMA.FTZ R6, R47, R49, R6 ;  /* 0x000000312f068223 */ /* 0x000fe20000010006 */
[----:B------:R-:W-:Y:S01]  /*4940*/  @!P0 MOV R27, R74 ;  /* 0x0000004a001b8202 */ /* 0x000fe20000000f00 */
[----:B------:R-:W-:Y:S01]  /*4950*/  @!P0 FFMA.FTZ R7, R48, R51, R7 ;  /* 0x0000003330078223 */ /* 0x000fe20000010007 */
[----:B------:R-:W-:Y:S01]  /*4960*/  @!P0 F2FP.PACK_AB R73, R4, R3 ;  /* 0x000000030449823e */ /* 0x000fe200000000ff */
[----:B------:R-:W-:Y:S01]  /*4970*/  @!P0 FFMA.FTZ R8, R50, R53, R8 ;  /* 0x0000003532088223 */ /* 0x000fe20000010008 */
[----:B------:R-:W-:Y:S01]  /*4980*/  @!P0 F2FP.PACK_AB R72, R6, R5 ;  /* 0x000000050648823e */ /* 0x000fe200000000ff */
[----:B------:R-:W-:Y:S02]  /*4990*/  @!P0 IMAD.MOV.U32 R26, RZ, RZ, R167 ;  /* 0x000000ffff1a8224 */ /* 0x000fe400078e00a7 */
[----:B------:R-:W-:Y:S01]  /*49a0*/  @!P0 IMAD.MOV.U32 R57, RZ, RZ, R73 ;  /* 0x000000ffff398224 */ /* 0x000fe200078e0049 */
[----:B------:R-:W-:Y:S02]  /*49b0*/  @!P0 F2FP.PACK_AB R75, R8, R7 ;  /* 0x00000007084b823e */ /* 0x000fe400000000ff */
[----:B------:R1:W-:Y:S01]  /*49c0*/  STG.E.128 [R60.64], R24 ;  /* 0x000000183c007986 */ /* 0x0003e2000c101d06 */
[----:B------:R-:W-:Y:S02]  /*49d0*/  @!P0 MOV R58, R72 ;  /* 0x00000048003a8202 */ /* 0x000fe40000000f00 */
[----:B------:R-:W-:Y:S05]  /*49e0*/  @!P0 MOV R59, R75 ;  /* 0x0000004b003b8202 */ /* 0x000fea0000000f00 */
[----:B------:R1:W-:Y:S02]  /*49f0*/  @!P2 STG.E.128 [R54.64], R56 ;  /* 0x000000383600a986 */ /* 0x0003e4000c101d06 */
.L_x_77:
[----:B------:R-:W-:Y:S05]  /*4a00*/  BSYNC B0 ;  /* 0x0000000000007941 */ /* 0x000fea0003800000 */
.L_x_76:
[----:B------:R-:W-:Y:S11]  /*4a10*/  ISETP.GE.AND P0, PT, R12, c[0x0][0x1d4], PT ;  /* 0x000075000c007a0c */ /* 0x000ff60003f06270 */
[----:B------:R-:W-:Y:S02]  /*4a20*/  @!UPT UIADD3 URZ, URZ, URZ, URZ ;  /* 0x0000003f3f3ff290 */ /* 0x000fe4000fffe03f */
[----:B------:R-:W-:-:S05]  /*4a30*/  @P0 BRA `(.L_x_61) ;  /* 0x0000087000000947 */ /* 0x000fca0003800000 */
[----:B-1----:R-:W-:Y:S01]  /*4a40*/  LDS.128 R52, [R113+0x6100] ;  /* 0x0061000071347984 */ /* 0x002fe20000000c00 */
[----:B------:R-:W-:Y:S04]  /*4a50*/  IADD3 R57, P1, P0, R160, R143, R130 ;  /* 0x0000008fa0397210 */ /* 0x000fe8000783e082 */
[----:B------:R-:W-:Y:S02]  /*4a60*/  IADD3.X R56, R99, R94, R120, P1, P0 ;  /* 0x0000005e63387210 */ /* 0x000fe40000fe0478 */
[----:B------:R-:W-:Y:S01]  /*4a70*/  ISETP.GE.AND P0, PT, R12, c[0x0][0x27c], PT ;  /* 0x00009f000c007a0c */ /* 0x000fe20003f06270 */
[----:B------:R-:W1:Y:S01]  /*4a80*/  LDS.128 R24, [R115+0x6100] ;  /* 0x0061000073187984 */ /* 0x000e620000000c00 */
[C---:B------:R-:W-:Y:S04]  /*4a90*/  LEA R58, P1, R57.reuse, c[0x0][0x1c8], 0x1 ;  /* 0x00007200393a7a11 */ /* 0x040fe800078208ff */
[----:B------:R-:W-:Y:S02]  /*4aa0*/  LEA.HI.X R59, R57, c[0x0][0x1cc], R56, 0x1, P1 ;  /* 0x00007300393b7a11 */ /* 0x000fe400008f0c38 */
[----:B------:R-:W-:Y:S05]  /*4ab0*/  ISETP.GE.AND P1, PT, R125, c[0x0][0x1d4], PT ;  /* 0x000075007d007a0c */ /* 0x000fea0003f26270 */
[----:B------:R-:W-:Y:S01]  /*4ac0*/  @!P0 HADD2.F32 R30, -RZ, R33.H1_H1 ;  /* 0x30000021ff1e8230 */ /* 0x000fe20000004100 */
[----:B------:R-:W-:Y:S01]  /*4ad0*/  @!P0 SHF.R.U64 R29, R20, 0x10, R21 ;  /* 0x00000010141d8819 */ /* 0x000fe20000001215 */
[--C-:B------:R-:W-:Y:S01]  /*4ae0*/  @!P0 HADD2.F32 R40, -RZ, R63.reuse.H1_H1 ;  /* 0x3000003fff288230 */ /* 0x100fe20000004100 */
[----:B------:R-:W-:Y:S01]  /*4af0*/  @!P0 SHF.R.U64 R22, R22, 0x10, R23 ;  /* 0x0000001016168819 */ /* 0x000fe20000001217 */
[----:B------:R-:W-:Y:S01]  /*4b00*/  @!P0 HADD2.F32 R37, -RZ, R63.H0_H0 ;  /* 0x2000003fff258230 */ /* 0x000fe20000004100 */
[----:B------:R-:W-:Y:S01]  /*4b10*/  @!P0 SHF.R.U32.HI R20, RZ, 0x10, R21 ;  /* 0x00000010ff148819 */ /* 0x000fe20000011615 */
[--C-:B------:R-:W-:Y:S01]  /*4b20*/  @!P0 HADD2.F32 R49, -RZ, R62.reuse.H1_H1 ;  /* 0x3000003eff318230 */ /* 0x100fe20000004100 */
[----:B------:R-:W-:Y:S01]  /*4b30*/  @!P0 SHF.R.U32.HI R21, RZ, 0x10, R23 ;  /* 0x00000010ff158819 */ /* 0x000fe20000011617 */
[----:B------:R-:W-:Y:S01]  /*4b40*/  @!P0 HADD2.F32 R45, -RZ, R62.H0_H0 ;  /* 0x2000003eff2d8230 */ /* 0x000fe20000004100 */
[--C-:B------:R-:W-:Y:S01]  /*4b50*/  @!P0 SHF.R.U64 R36, R64, 0x10, R65.reuse ;  /* 0x0000001040248819 */ /* 0x100fe20000001241 */
[----:B------:R-:W-:Y:S01]  /*4b60*/  @!P0 HADD2.F32 R31, -RZ, R33.H0_H0 ;  /* 0x20000021ff1f8230 */ /* 0x000fe20000004100 */
[----:B------:R-:W-:Y:S01]  /*4b70*/  @!P0 SHF.R.U32.HI R43, RZ, 0x10, R65 ;  /* 0x00000010ff2b8819 */ /* 0x000fe20000011641 */
[----:B------:R-:W-:Y:S01]  /*4b80*/  @!P0 HADD2.F32 R21, -RZ, R21.H0_H0 ;  /* 0x20000015ff158230 */ /* 0x000fe20000004100 */
[--C-:B------:R-:W-:Y:S01]  /*4b90*/  @!P0 SHF.R.U32.HI R51, RZ, 0x10, R67.reuse ;  /* 0x00000010ff338819 */ /* 0x100fe20000011643 */
[----:B------:R-:W-:Y:S01]  /*4ba0*/  @!P0 HADD2.F32 R36, -RZ, R36.H0_H0 ;  /* 0x20000024ff248230 */ /* 0x000fe20000004100 */
[----:B------:R-:W-:Y:S01]  /*4bb0*/  @!P0 SHF.R.U64 R44, R66, 0x10, R67 ;  /* 0x00000010422c8819 */ /* 0x000fe20000001243 */
[----:B------:R-:W-:Y:S02]  /*4bc0*/  @!P0 HADD2.F32 R43, -RZ, R43.H0_H0 ;  /* 0x2000002bff2b8230 */ /* 0x000fe40000004100 */
[----:B------:R-:W-:Y:S02]  /*4bd0*/  @!P0 HADD2.F32 R51, -RZ, R51.H0_H0 ;  /* 0x20000033ff338230 */ /* 0x000fe40000004100 */
[----:B------:R-:W-:Y:S02]  /*4be0*/  @!P0 HADD2.F32 R44, -RZ, R44.H0_H0 ;  /* 0x2000002cff2c8230 */ /* 0x000fe40000004100 */
[----:B------:R-:W-:Y:S01]  /*4bf0*/  @!P0 HADD2.F32 R22, -RZ, R22.H0_H0 ;  /* 0x20000016ff168230 */ /* 0x000fe20000004100 */
[----:B-1----:R-:W-:Y:S02]  /*4c00*/  @!P0 MOV R28, R25 ;  /* 0x00000019001c8202 */ /* 0x002fe40000000f00 */
[----:B------:R-:W-:Y:S02]  /*4c10*/  @!P0 MOV R41, R53 ;  /* 0x0000003500298202 */ /* 0x000fe40000000f00 */
[----:B------:R-:W-:Y:S01]  /*4c20*/  @!P0 MOV R39, R52 ;  /* 0x0000003400278202 */ /* 0x000fe20000000f00 */
[----:B------:R-:W-:Y:S01]  /*4c30*/  @!P0 HADD2.F32 R23, -RZ, R28.H0_H0 ;  /* 0x2000001cff178230 */ /* 0x000fe20000004100 */
[----:B------:R-:W-:Y:S01]  /*4c40*/  @!P0 MOV R42, R55 ;  /* 0x00000037002a8202 */ /* 0x000fe20000000f00 */
[----:B------:R-:W-:Y:S01]  /*4c50*/  @!P0 HADD2.F32 R38, -RZ, R41.H0_H0 ;  /* 0x20000029ff268230 */ /* 0x000fe20000004100 */
[----:B------:R-:W-:Y:S01]  /*4c60*/  @!P0 MOV R47, R54 ;  /* 0x00000036002f8202 */ /* 0x000fe20000000f00 */
[--C-:B------:R-:W-:Y:S01]  /*4c70*/  @!P0 HADD2.F32 R35, -RZ, R39.reuse.H0_H0 ;  /* 0x20000027ff238230 */ /* 0x100fe20000004100 */
[-C--:B------:R-:W-:Y:S01]  /*4c80*/  @!P0 FMUL.FTZ R3, R23, R30.reuse ;  /* 0x0000001e17038220 */ /* 0x080fe20000410000 */
[----:B------:R-:W-:Y:S01]  /*4c90*/  @!P0 HADD2.F32 R39, -RZ, R39.H1_H1 ;  /* 0x30000027ff278230 */ /* 0x000fe20000004100 */
[----:B------:R-:W-:Y:S01]  /*4ca0*/  @!P0 FMUL.FTZ R50, R38, R30 ;  /* 0x0000001e26328220 */ /* 0x000fe20000410000 */
[----:B------:R-:W-:Y:S01]  /*4cb0*/  @!P0 HADD2.F32 R30, -RZ, R29.H0_H0 ;  /* 0x2000001dff1e8230 */ /* 0x000fe20000004100 */
[-C--:B------:R-:W-:Y:S01]  /*4cc0*/  @!P0 FMUL.FTZ R56, R35, R31.reuse ;  /* 0x0000001f23388220 */ /* 0x080fe20000410000 */
[----:B------:R-:W-:Y:S01]  /*4cd0*/  @!P0 HADD2.F32 R29, -RZ, R32.H1_H1 ;  /* 0x30000020ff1d8230 */ /* 0x000fe20000004100 */
[----:B------:R-:W-:Y:S01]  /*4ce0*/  @!P0 FFMA.FTZ R50, R23, R40, -R50 ;  /* 0x0000002817328223 */ /* 0x000fe20000010832 */
[----:B------:R-:W-:Y:S01]  /*4cf0*/  @!P0 MOV R23, R24 ;  /* 0x0000001800178202 */ /* 0x000fe20000000f00 */
[-C--:B------:R-:W-:Y:S01]  /*4d00*/  @!P0 FMUL.FTZ R57, R39, R30.reuse ;  /* 0x0000001e27398220 */ /* 0x080fe20000410000 */
[----:B------:R-:W-:Y:S02]  /*4d10*/  @!P0 HADD2.F32 R41, -RZ, R41.H1_H1 ;  /* 0x30000029ff298230 */ /* 0x000fe40000004100 */
[--C-:B------:R-:W-:Y:S02]  /*4d20*/  @!P0 HADD2.F32 R46, -RZ, R42.reuse.H0_H0 ;  /* 0x2000002aff2e8230 */ /* 0x100fe40000004100 */
[--C-:B------:R-:W-:Y:S02]  /*4d30*/  @!P0 HADD2.F32 R34, -RZ, R23.reuse.H0_H0 ;  /* 0x20000017ff228230 */ /* 0x100fe40000004100 */
[----:B------:R-:W-:Y:S02]  /*4d40*/  @!P0 HADD2.F32 R23, -RZ, R23.H1_H1 ;  /* 0x30000017ff178230 */ /* 0x000fe40000004100 */
[----:B------:R-:W-:Y:S01]  /*4d50*/  @!P0 HADD2.F32 R48, -RZ, R42.H1_H1 ;  /* 0x3000002aff308230 */ /* 0x000fe20000004100 */
[C---:B------:R-:W-:Y:S01]  /*4d60*/  @!P0 FMUL.FTZ R0, R34.reuse, R31 ;  /* 0x0000001f22008220 */ /* 0x040fe20000410000 */
[----:B------:R-:W-:Y:S01]  /*4d70*/  @!P0 HADD2.F32 R31, -RZ, R20.H0_H0 ;  /* 0x20000014ff1f8230 */ /* 0x000fe20000004100 */
[C---:B------:R-:W-:Y:S01]  /*4d80*/  @!P0 FMUL.FTZ R2, R23.reuse, R30 ;  /* 0x0000001e17028220 */ /* 0x040fe20000410000 */
[----:B------:R-:W-:Y:S01]  /*4d90*/  @!P0 MOV R30, R26 ;  /* 0x0000001a001e8202 */ /* 0x000fe20000000f00 */
[----:B------:R-:W-:Y:S01]  /*4da0*/  @!P0 FFMA.FTZ R57, R23, R36, -R57 ;  /* 0x0000002417398223 */ /* 0x000fe20000010839 */
[----:B------:R-:W-:Y:S01]  /*4db0*/  @!P0 HADD2.F32 R23, -RZ, R32.H0_H0 ;  /* 0x20000020ff178230 */ /* 0x000fe20000004100 */
[----:B------:R-:W-:Y:S01]  /*4dc0*/  @!P0 IMAD.MOV.U32 R32, RZ, RZ, R27 ;  /* 0x000000ffff208224 */ /* 0x000fe200078e001b */
[--C-:B------:R-:W-:Y:S01]  /*4dd0*/  @!P0 HADD2.F32 R42, -RZ, R47.reuse.H0_H0 ;  /* 0x2000002fff2a8230 */ /* 0x100fe20000004100 */
[----:B------:R-:W-:Y:S01]  /*4de0*/  @!P0 FFMA.FTZ R56, R34, R37, -R56 ;  /* 0x0000002522388223 */ /* 0x000fe20000010838 */
[----:B------:R-:W-:Y:S01]  /*4df0*/  @!P0 HADD2.F32 R47, -RZ, R47.H1_H1 ;  /* 0x3000002fff2f8230 */ /* 0x000fe20000004100 */
[----:B------:R-:W-:Y:S01]  /*4e00*/  @!P0 FMUL.FTZ R71, R41, R31 ;  /* 0x0000001f29478220 */ /* 0x000fe20000410000 */
[----:B------:R-:W-:Y:S01]  /*4e10*/  @!P0 HADD2.F32 R34, -RZ, R28.H1_H1 ;  /* 0x3000001cff228230 */ /* 0x000fe20000004100 */
[----:B------:R-:W-:Y:S01]  /*4e20*/  @!P0 FMUL.FTZ R61, R46, R23 ;  /* 0x000000172e3d8220 */ /* 0x000fe20000410000 */
[--C-:B------:R-:W-:Y:S01]  /*4e30*/  @!P0 HADD2.F32 R28, -RZ, R32.reuse.H0_H0 ;  /* 0x20000020ff1c8230 */ /* 0x100fe20000004100 */
[----:B------:R-:W-:Y:S01]  /*4e40*/  @!P0 FMUL.FTZ R60, R48, R21 ;  /* 0x00000015303c8220 */ /* 0x000fe20000410000 */
[----:B------:R-:W-:Y:S01]  /*4e50*/  @!P0 HADD2.F32 R20, -RZ, R32.H1_H1 ;  /* 0x30000020ff148230 */ /* 0x000fe20000004100 */
[----:B------:R-:W-:Y:S01]  /*4e60*/  @!P0 FMUL.FTZ R69, R42, R29 ;  /* 0x0000001d2a458220 */ /* 0x000fe20000410000 */
[--C-:B------:R-:W-:Y:S01]  /*4e70*/  @!P0 HADD2.F32 R32, -RZ, R30.reuse.H0_H0 ;  /* 0x2000001eff208230 */ /* 0x100fe20000004100 */
[----:B------:R-:W-:Y:S01]  /*4e80*/  @!P0 FMUL.FTZ R68, R47, R22 ;  /* 0x000000162f448220 */ /* 0x000fe20000410000 */
[----:B------:R-:W-:Y:S01]  /*4e90*/  @!P0 HADD2.F32 R33, -RZ, R30.H1_H1 ;  /* 0x3000001eff218230 */ /* 0x000fe20000004100 */
[----:B------:R-:W-:Y:S01]  /*4ea0*/  @!P0 FFMA.FTZ R71, R34, R43, -R71 ;  /* 0x0000002b22478223 */ /* 0x000fe20000010847 */
[----:B------:R-:W-:Y:S01]  /*4eb0*/  @!P0 F2FP.PACK_AB R57, R57, R56 ;  /* 0x000000383939823e */ /* 0x000fe200000000ff */
[----:B------:R-:W-:Y:S02]  /*4ec0*/  @!P0 FFMA.FTZ R61, R28, R49, -R61 ;  /* 0x000000311c3d8223 */ /* 0x000fe4000001083d */
[----:B------:R-:W-:Y:S01]  /*4ed0*/  @!P0 FFMA.FTZ R60, R20, R51, -R60 ;  /* 0x00000033143c8223 */ /* 0x000fe2000001083c */
[----:B------:R-:W-:Y:S01]  /*4ee0*/  @!P0 F2FP.PACK_AB R50, R71, R50 ;  /* 0x000000324732823e */ /* 0x000fe200000000ff */
[----:B------:R-:W-:Y:S02]  /*4ef0*/  @!P0 FFMA.FTZ R69, R32, R45, -R69 ;  /* 0x0000002d20458223 */ /* 0x000fe40000010845 */
[----:B------:R-:W-:Y:S01]  /*4f00*/  @!P0 FFMA.FTZ R68, R33, R44, -R68 ;  /* 0x0000002c21448223 */ /* 0x000fe20000010844 */
[----:B------:R-:W-:Y:S01]  /*4f10*/  @!P0 F2FP.PACK_AB R60, R60, R61 ;  /* 0x0000003d3c3c823e */ /* 0x000fe200000000ff */
[----:B------:R-:W-:Y:S01]  /*4f20*/  @!P0 IMAD.MOV.U32 R24, RZ, RZ, R57 ;  /* 0x000000ffff188224 */ /* 0x000fe200078e0039 */
[----:B------:R-:W-:Y:S01]  /*4f30*/  @!P0 MOV R25, R50 ;  /* 0x0000003200198202 */ /* 0x000fe20000000f00 */
[----:B------:R-:W-:Y:S01]  /*4f40*/  @!P0 FFMA.FTZ R0, R35, R37, R0 ;  /* 0x0000002523008223 */ /* 0x000fe20000010000 */
[----:B------:R-:W-:Y:S01]  /*4f50*/  @!P0 F2FP.PACK_AB R69, R68, R69 ;  /* 0x000000454445823e */ /* 0x000fe200000000ff */
[----:B------:R-:W-:Y:S01]  /*4f60*/  @!P0 FMUL.FTZ R4, R34, R31 ;  /* 0x0000001f22048220 */ /* 0x000fe20000410000 */
[----:B------:R-:W-:Y:S01]  /*4f70*/  @!P0 MOV R27, R60 ;  /* 0x0000003c001b8202 */ /* 0x000fe20000000f00 */
[----:B------:R-:W-:Y:S01]  /*4f80*/  @!P0 FFMA.FTZ R2, R39, R36, R2 ;  /* 0x0000002427028223 */ /* 0x000fe20000010002 */
[----:B------:R-:W-:Y:S01]  /*4f90*/  @!P0 MOV R26, R69 ;  /* 0x00000045001a8202 */ /* 0x000fe20000000f00 */
[----:B------:R-:W-:Y:S02]  /*4fa0*/  @!P0 FMUL.FTZ R5, R32, R29 ;  /* 0x0000001d20058220 */ /* 0x000fe40000410000 */
[----:B------:R-:W-:Y:S01]  /*4fb0*/  @!P0 FFMA.FTZ R3, R38, R40, R3 ;  /* 0x0000002826038223 */ /* 0x000fe20000010003 */
[----:B------:R-:W-:Y:S01]  /*4fc0*/  @!P0 F2FP.PACK_AB R50, R2, R0 ;  /* 0x000000000232823e */ /* 0x000fe200000000ff */
[----:B------:R-:W-:Y:S01]  /*4fd0*/  @!P0 FMUL.FTZ R6, R33, R22 ;  /* 0x0000001621068220 */ /* 0x000fe20000410000 */
[----:B------:R1:W-:Y:S01]  /*4fe0*/  STG.E.128 [R58.64], R24 ;  /* 0x000000183a007986 */ /* 0x0003e2000c101d06 */
[----:B------:R-:W-:Y:S02]  /*4ff0*/  @!P0 FFMA.FTZ R4, R41, R43, R4 ;  /* 0x0000002b29048223 */ /* 0x000fe40000010004 */
[----:B------:R-:W-:Y:S02]  /*5000*/  @!P0 FMUL.FTZ R7, R28, R23 ;  /* 0x000000171c078220 */ /* 0x000fe40000410000 */
[----:B------:R-:W-:Y:S01]  /*5010*/  @!P0 FFMA.FTZ R5, R42, R45, R5 ;  /* 0x0000002d2a058223 */ /* 0x000fe20000010005 */
[----:B------:R-:W-:Y:S01]  /*5020*/  @!P0 F2FP.PACK_AB R57, R4, R3 ;  /* 0x000000030439823e */ /* 0x000fe200000000ff */
[----:B------:R-:W-:Y:S02]  /*5030*/  @!P0 FMUL.FTZ R8, R20, R21 ;  /* 0x0000001514088220 */ /* 0x000fe40000410000 */
[----:B------:R-:W-:Y:S01]  /*5040*/  @!P0 FFMA.FTZ R6, R47, R44, R6 ;  /* 0x0000002c2f068223 */ /* 0x000fe20000010006 */
[----:B------:R-:W-:Y:S01]  /*5050*/  @!P0 MOV R53, R57 ;  /* 0x0000003900358202 */ /* 0x000fe20000000f00 */
[----:B------:R-:W-:Y:S02]  /*5060*/  @!P0 FFMA.FTZ R7, R46, R49, R7 ;  /* 0x000000312e078223 */ /* 0x000fe40000010007 */
[----:B------:R-:W-:Y:S01]  /*5070*/  @!P0 FFMA.FTZ R8, R48, R51, R8 ;  /* 0x0000003330088223 */ /* 0x000fe20000010008 */
[----:B------:R-:W-:Y:S01]  /*5080*/  @!P0 F2FP.PACK_AB R56, R6, R5 ;  /* 0x000000050638823e */ /* 0x000fe200000000ff */
[----:B------:R-:W-:Y:S03]  /*5090*/  @!P0 IMAD.MOV.U32 R52, RZ, RZ, R50 ;  /* 0x000000ffff348224 */ /* 0x000fe600078e0032 */
[----:B------:R-:W-:Y:S02]  /*50a0*/  @!P0 MOV R54, R56 ;  /* 0x0000003800368202 */ /* 0x000fe40000000f00 */
[----:B-1----:R-:W-:Y:S04]  /*50b0*/  @!P0 F2FP.PACK_AB R59, R8, R7 ;  /* 0x00000007083b823e */ /* 0x002fe800000000ff */
[----:B------:R-:W-:Y:S01]  /*50c0*/  @!P0 MOV R55, R59 ;  /* 0x0000003b00378202 */ /* 0x000fe20000000f00 */
[----:B------:R-:W-:-:S05]  /*50d0*/  @P1 BRA `(.L_x_61) ;  /* 0x000001d000001947 */ /* 0x000fca0003800000 */
[----:B------:R-:W-:Y:S04]  /*50e0*/  IADD3 R143, P1, P0, R160, R143, R125 ;  /* 0x0000008fa08f7210 */ /* 0x000fe8000783e07d */
[----:B------:R-:W-:Y:S02]  /*50f0*/  IADD3.X R94, R99, R94, R114, P1, P0 ;  /* 0x0000005e635e7210 */ /* 0x000fe40000fe0472 */
[C---:B------:R-:W-:Y:S04]  /*5100*/  LEA R2, P0, R143.reuse, c[0x0][0x1c8], 0x1 ;  /* 0x000072008f027a11 */ /* 0x040fe800078008ff */
[----:B------:R-:W-:Y:S05]  /*5110*/  LEA.HI.X R3, R143, c[0x0][0x1cc], R94, 0x1, P0 ;  /* 0x000073008f037a11 */ /* 0x000fea00000f0c5e */
[----:B------:R1:W-:Y:S01]  /*5120*/  STG.E.128 [R2.64], R52 ;  /* 0x0000003402007986 */ /* 0x0003e2000c101d06 */
[----:B------:R-:W-:-:S05]  /*5130*/  BRA `(.L_x_61) ;  /* 0x0000017000007947 */ /* 0x000fca0003800000 */
.L_x_57:
[----:B------:R-:W-:Y:S05]  /*5140*/  IMAD R0, R135, -0x40, R144 ;  /* 0xffffffc087007824 */ /* 0x000fea00078e0290 */
[----:B------:R-:W-:Y:S04]  /*5150*/  IMNMX R0, R0, 0x40, PT ;  /* 0x0000004000007817 */ /* 0x000fe80003800200 */
[----:B------:R-:W-:Y:S11]  /*5160*/  ISETP.GE.AND P0, PT, R139, R0, PT ;  /* 0x000000008b00720c */ /* 0x000ff60003f06270 */
[----:B------:R-:W-:Y:S02]  /*5170*/  @!UPT UIADD3 URZ, URZ, URZ, URZ ;  /* 0x0000003f3f3ff290 */ /* 0x000fe4000fffe03f */
[----:B------:R-:W-:-:S05]  /*5180*/  @P0 BRA `(.L_x_61) ;  /* 0x0000012000000947 */ /* 0x000fca0003800000 */
[----:B------:R-:W-:Y:S02]  /*5190*/  ISETP.GE.AND P0, PT, R18, c[0x0][0x1d4], PT ;  /* 0x0000750012007a0c */ /* 0x000fe40003f06270 */
[----:B------:R-:W-:Y:S02]  /*51a0*/  ISETP.GE.AND P1, PT, R12, c[0x0][0x1d4], PT ;  /* 0x000075000c007a0c */ /* 0x000fe40003f26270 */
[----:B------:R-:W-:Y:S09]  /*51b0*/  ISETP.GE.AND P2, PT, R13, c[0x0][0x1d4], PT ;  /* 0x000075000d007a0c */ /* 0x000ff20003f46270 */
[----:B------:R-:W1:Y:S04]  /*51c0*/  @!P0 LDS.128 R4, [R128+0x6000] ;  /* 0x0060000080048984 */ /* 0x000e680000000c00 */
[----:B------:R-:W2:Y:S04]  /*51d0*/  @!P1 LDS.128 R28, [R128+0x8000] ;  /* 0x00800000801c9984 */ /* 0x000ea80000000c00 */
[----:B------:R-:W3:Y:S04]  /*51e0*/  @!P2 LDS.128 R32, [R127+0x6000] ;  /* 0x006000007f20a984 */ /* 0x000ee80000000c00 */
[----:B-1----:R-:W-:Y:S01]  /*51f0*/  @!P0 STG.E.128 [R64.64], R4 ;  /* 0x0000000440008986 */ /* 0x002fe2000c101d06 */
[----:B------:R-:W-:Y:S03]  /*5200*/  ISETP.GE.AND P0, PT, R138, c[0x0][0x1d4], PT ;  /* 0x000075008a007a0c */ /* 0x000fe60003f06270 */
[----:B--2---:R-:W-:Y:S01]  /*5210*/  @!P1 STG.E.128 [R64.64+0x80], R28 ;  /* 0x0000801c40009986 */ /* 0x004fe2000c101d06 */
[----:B------:R-:W-:Y:S03]  /*5220*/  ISETP.GE.AND P1, PT, R137, c[0x0][0x1d4], PT ;  /* 0x0000750089007a0c */ /* 0x000fe60003f26270 */
[----:B---3--:R-:W-:Y:S06]  /*5230*/  @!P2 STG.E.128 [R64.64+0x40], R32 ;  /* 0x000040204000a986 */ /* 0x008fec000c101d06 */
[----:B------:R-:W1:Y:S04]  /*5240*/  @!P0 LDS.128 R24, [R127+0x8000] ;  /* 0x008000007f188984 */ /* 0x000e680000000c00 */
[----:B------:R-:W2:Y:S04]  /*5250*/  @!P1 LDS.128 R20, [R128+0xa000] ;  /* 0x00a0000080149984 */ /* 0x000ea80000000c00 */
[----:B-1----:R-:W-:Y:S01]  /*5260*/  @!P0 STG.E.128 [R64.64+0xc0], R24 ;  /* 0x0000c01840008986 */ /* 0x002fe2000c101d06 */
[----:B------:R-:W-:Y:S03]  /*5270*/  ISETP.GE.AND P0, PT, R136, c[0x0][0x1d4], PT ;  /* 0x0000750088007a0c */ /* 0x000fe60003f06270 */
[----:B--2---:R-:W-:Y:S10]  /*5280*/  @!P1 STG.E.128 [R64.64+0x100], R20 ;  /* 0x0001001440009986 */ /* 0x004ff4000c101d06 */
[----:B------:R-:W1:Y:S04]  /*5290*/  @!P0 LDS.128 R4, [R127+0xa000] ;  /* 0x00a000007f048984 */ /* 0x000e680000000c00 */
[----:B-1----:R1:W-:Y:S02]  /*52a0*/  @!P0 STG.E.128 [R64.64+0x140], R4 ;  /* 0x0001400440008986 */ /* 0x0023e4000c101d06 */
.L_x_61:
[----:B------:R-:W-:Y:S05]  /*52b0*/  BSYNC B1 ;  /* 0x0000000000017941 */ /* 0x000fea0003800000 */
.L_x_56:
[C---:B-1----:R-:W-:Y:S01]  /*52c0*/  IMAD.SHL.U32 R3, R135.reuse, 0x40, RZ ;  /* 0x0000004087037824 */ /* 0x042fe200078e00ff */
[----:B------:R-:W-:Y:S01]  /*52d0*/  SHF.L.U64.HI R84, R135, 0x6, R84 ;  /* 0x0000000687547819 */ /* 0x000fe20000010254 */
[----:B------:R-:W-:Y:S02]  /*52e0*/  BSSY B0, `(.L_x_78) ;  /* 0x0000048000007945 */ /* 0x000fe40003800000 */
[----:B------:R-:W-:Y:S01]  /*52f0*/  IMAD.IADD R0, R96, 0x1, -R3 ;  /* 0x0000000160007824 */ /* 0x000fe200078e0a03 */
[----:B------:R-:W-:Y:S04]  /*5300*/  IADD3 R5, P1, R3, R98, RZ ;  /* 0x0000006203057210 */ /* 0x000fe80007f3e0ff */
[----:B------:R-:W-:Y:S01]  /*5310*/  ISETP.GE.AND P0, PT, R0, 0x21, PT ;  /* 0x000000210000780c */ /* 0x000fe20003f06270 */
[----:B------:R-:W-:Y:S11]  /*5320*/  IMAD.X R2, R84, 0x1, R97, P1 ;  /* 0x0000000154027824 */ /* 0x000ff600008e0661 */
[----:B------:R-:W-:Y:S01]  /*5330*/  @!UPT UIADD3 URZ, URZ, URZ, URZ ;  /* 0x0000003f3f3ff290 */ /* 0x000fe2000fffe03f */
[----:B------:R-:W-:Y:S04]  /*5340*/  @P0 IADD3 R7, P1, R5, 0x20, RZ ;  /* 0x0000002005070810 */ /* 0x000fe80007f3e0ff */
[----:B------:R-:W-:Y:S02]  /*5350*/  @P0 IADD3.X R4, RZ, R2, RZ, P1, !PT ;  /* 0x00000002ff040210 */ /* 0x000fe40000ffe4ff */
[----:B------:R-:W-:Y:S02]  /*5360*/  ISETP.GE.AND P1, PT, R0, 0x1, PT ;  /* 0x000000010000780c */ /* 0x000fe40003f26270 */
[----:B------:R-:W-:Y:S01]  /*5370*/  IADD3 R0, -R3, R144, RZ ;  /* 0x0000009003007210 */ /* 0x000fe20007ffe1ff */
[----:B------:R-:W-:Y:S03]  /*5380*/  @P0 IMAD R4, R4, c[0x0][0x258], RZ ;  /* 0x0000960004040a24 */ /* 0x000fe600078e02ff */
[----:B------:R-:W-:Y:S01]  /*5390*/  IMNMX R0, R0, 0x40, PT ;  /* 0x0000004000007817 */ /* 0x000fe20003800200 */
[----:B------:R-:W-:Y:S06]  /*53a0*/  @P0 IMAD R4, R7, c[0x0][0x25c], R4 ;  /* 0x0000970007040a24 */ /* 0x000fec00078e0204 */
[----:B------:R-:W-:Y:S02]  /*53b0*/  @P1 IMAD.MOV.U32 R94, RZ, RZ, R156 ;  /* 0x000000ffff5e1224 */ /* 0x000fe400078e009c */
[----:B------:R-:W-:Y:S02]  /*53c0*/  @P1 IMAD R2, R2, c[0x0][0x258], RZ ;  /* 0x0000960002021a24 */ /* 0x000fe400078e02ff */
[C---:B-----5:R-:W-:Y:S01]  /*53d0*/  @P1 IMAD.WIDE.U32 R20, R5.reuse, c[0x0][0x258], R94 ;  /* 0x0000960005141a25 */ /* 0x060fe200078e005e */
[----:B------:R-:W-:Y:S03]  /*53e0*/  @P0 MOV R94, R156 ;  /* 0x0000009c005e0202 */ /* 0x000fe60000000f00 */
[----:B------:R-:W-:Y:S01]  /*53f0*/  @P1 IMAD R2, R5, c[0x0][0x25c], R2 ;  /* 0x0000970005021a24 */ /* 0x000fe200078e0202 */
[C---:B------:R-:W-:Y:S03]  /*5400*/  @P1 LEA R22, P2, R20.reuse, c[0x0][0x250], 0x1 ;  /* 0x0000940014161a11 */ /* 0x040fe600078408ff */
[----:B------:R-:W-:Y:S05]  /*5410*/  @P1 IMAD.IADD R2, R21, 0x1, R2 ;  /* 0x0000000115021824 */ /* 0x000fea00078e0202 */
[----:B------:R-:W-:Y:S01]  /*5420*/  @P1 LEA.HI.X R23, R20, c[0x0][0x254], R2, 0x1, P2 ;  /* 0x0000950014171a11 */ /* 0x000fe200010f0c02 */
[----:B------:R-:W-:Y:S04]  /*5430*/  @P0 IMAD.WIDE.U32 R20, R7, c[0x0][0x258], R94 ;  /* 0x0000960007140a25 */ /* 0x000fe800078e005e */
[----:B------:R-:W-:Y:S01]  /*5440*/  @!PT LDS RZ, [RZ] ;  /* 0x00000000fffff984 */ /* 0x000fe20000000800 */
[----:B------:R-:W-:Y:S01]  /*5450*/  @!PT LDS RZ, [RZ] ;  /* 0x00000000fffff984 */ /* 0x000fe20000000800 */
[----:B------:R-:W-:Y:S01]  /*5460*/  @!PT LDS RZ, [RZ] ;  /* 0x00000000fffff984 */ /* 0x000fe20000000800 */
[----:B------:R1:W-:Y:S01]  /*5470*/  @P1 LDGSTS.E.BYPASS.LTC128B.128 [R134+0x100], [R22.64], !P5 ;  /* 0x0010000016861fae */ /* 0x0003e2000e901d46 */
[----:B------:R-:W-:Y:S01]  /*5480*/  @P0 IMAD.IADD R4, R21, 0x1, R4 ;  /* 0x0000000115040824 */ /* 0x000fe200078e0204 */
[C---:B------:R-:W-:Y:S02]  /*5490*/  @P0 LEA R6, P2, R20.reuse, c[0x0][0x250], 0x1 ;  /* 0x0000940014060a11 */ /* 0x040fe400078408ff */
[----:B------:R1:W-:Y:S02]  /*54a0*/  @P1 LDGSTS.E.BYPASS.LTC128B.128 [R134+0x2100], [R22.64+0x80], !P4 ;  /* 0x0210008016861fae */ /* 0x0003e4000e101d46 */
[----:B------:R-:W-:Y:S02]  /*54b0*/  @P0 LEA.HI.X R7, R20, c[0x0][0x254], R4, 0x1, P2 ;  /* 0x0000950014070a11 */ /* 0x000fe400010f0c04 */
[----:B------:R1:W-:Y:S04]  /*54c0*/  @P1 LDGSTS.E.BYPASS.LTC128B.128 [R134+0x4100], [R22.64+0x100], !P3 ;  /* 0x0410010016861fae */ /* 0x0003e8000d901d46 */
[----:B------:R1:W-:Y:S04]  /*54d0*/  @P0 LDGSTS.E.BYPASS.LTC128B.128 [R134+0x1100], [R6.64], !P5 ;  /* 0x0110000006860fae */ /* 0x0003e8000e901d46 */
[----:B------:R1:W-:Y:S04]  /*54e0*/  @P0 LDGSTS.E.BYPASS.LTC128B.128 [R134+0x3100], [R6.64+0x80], !P4 ;  /* 0x0310008006860fae */ /* 0x0003e8000e101d46 */
[----:B------:R1:W-:Y:S01]  /*54f0*/  @P0 LDGSTS.E.BYPASS.LTC128B.128 [R134+0x5100], [R6.64+0x100], !P3 ;  /* 0x0510010006860fae */ /* 0x0003e2000d901d46 */
[----:B------:R-:W-:Y:S03]  /*5500*/  ISETP.GE.AND P0, PT, R139, R0, PT ;  /* 0x000000008b00720c */ /* 0x000fe60003f06270 */
[----:B------:R-:W0:Y:S01]  /*5510*/  LDGDEPBAR ;  /* 0x00000000000079af */ /* 0x000e220000000000 */
[----:B------:R-:W-:Y:S04]  /*5520*/  DEPBAR.LE SB0, 0x0 ;  /* 0x000080000000791a */ /* 0x000fe80000000000 */
[----:B------:R-:W-:Y:S06]  /*5530*/  BAR.SYNC.DEFER_BLOCKING 0x0 ;  /* 0x0000000000007b1d */ /* 0x000fec0000010000 */
[----:B------:R-:W-:-:S05]  /*5540*/  @P0 BRA `(.L_x_79) ;  /* 0x0000021000000947 */ /* 0x000fca0003800000 */
[----:B-1----:R-:W-:Y:S01]  /*5550*/  IADD3 R3, P0, R3, R93, RZ ;  /* 0x0000005d03037210 */ /* 0x002fe20007f1e0ff */
[----:B------:R-:W-:Y:S01]  /*5560*/  IMAD.MOV.U32 R20, RZ, RZ, R154 ;  /* 0x000000ffff147224 */ /* 0x000fe200078e009a */
[----:B------:R-:W-:Y:S01]  /*5570*/  ISETP.GE.AND P1, PT, R18, c[0x0][0x1d4], PT ;  /* 0x0000750012007a0c */ /* 0x000fe20003f26270 */
[----:B------:R-:W-:Y:S02]  /*5580*/  IMAD.MOV.U32 R21, RZ, RZ, R91 ;  /* 0x000000ffff157224 */ /* 0x000fe400078e005b */
[----:B------:R-:W-:Y:S02]  /*5590*/  IMAD.X R0, R84, 0x1, R92, P0 ;  /* 0x0000000154007824 */ /* 0x000fe400000e065c */
[C---:B------:R-:W-:Y:S04]  /*55a0*/  IMAD.WIDE.U32 R20, R3.reuse, c[0x0][0x208], R20 ;  /* 0x0000820003147a25 */ /* 0x040fe800078e0014 */
[----:B------:R-:W-:Y:S01]  /*55b0*/  IMAD R0, R0, c[0x0][0x208], RZ ;  /* 0x0000820000007a24 */ /* 0x000fe200078e02ff */
[C---:B------:R-:W-:Y:S03]  /*55c0*/  LEA R2, P0, R20.reuse, c[0x0][0x1f8], 0x1 ;  /* 0x00007e0014027a11 */ /* 0x040fe600078008ff */
[----:B------:R-:W1:Y:S01]  /*55d0*/  @!P1 LDS.128 R4, [R128] ;  /* 0x0000000080049984 */ /* 0x000e620000000c00 */
[----:B------:R-:W-:Y:S04]  /*55e0*/  IMAD R0, R3, c[0x0][0x20c], R0 ;  /* 0x0000830003007a24 */ /* 0x000fe800078e0200 */
[----:B------:R-:W-:Y:S05]  /*55f0*/  IMAD.IADD R0, R21, 0x1, R0 ;  /* 0x0000000115007824 */ /* 0x000fea00078e0200 */
[----:B------:R-:W-:Y:S02]  /*5600*/  LEA.HI.X R3, R20, c[0x0][0x1fc], R0, 0x1, P0 ;  /* 0x00007f0014037a11 */ /* 0x000fe400000f0c00 */
[----:B------:R-:W-:Y:S11]  /*5610*/  ISETP.GE.AND P0, PT, R13, c[0x0][0x1d4], PT ;  /* 0x000075000d007a0c */ /* 0x000ff60003f06270 */
[----:B------:R-:W-:Y:S02]  /*5620*/  @!UPT UIADD3 URZ, URZ, URZ, URZ ;  /* 0x0000003f3f3ff290 */ /* 0x000fe4000fffe03f */
[----:B------:R-:W2:Y:S04]  /*5630*/  @!P0 LDS.128 R32, [R127] ;  /* 0x000000007f208984 */ /* 0x000ea80000000c00 */
[----:B-1----:R-:W-:Y:S01]  /*5640*/  @!P1 STG.E.128 [R2.64], R4 ;  /* 0x0000000402009986 */ /* 0x002fe2000c101d06 */
[----:B------:R-:W-:Y:S11]  /*5650*/  ISETP.GE.AND P1, PT, R12, c[0x0][0x1d4], PT ;  /* 0x000075000c007a0c */ /* 0x000ff60003f26270 */
[----:B------:R-:W-:Y:S02]  /*5660*/  @!UPT UIADD3 URZ, URZ, URZ, URZ ;  /* 0x0000003f3f3ff290 */ /* 0x000fe4000fffe03f */
[----:B------:R-:W1:Y:S04]  /*5670*/  @!P1 LDS.128 R28, [R128+0x2000] ;  /* 0x00200000801c9984 */ /* 0x000e680000000c00 */
[----:B--2---:R-:W-:Y:S01]  /*5680*/  @!P0 STG.E.128 [R2.64+0x40], R32 ;  /* 0x0000402002008986 */ /* 0x004fe2000c101d06 */
[----:B------:R-:W-:Y:S11]  /*5690*/  ISETP.GE.AND P0, PT, R138, c[0x0][0x1d4], PT ;  /* 0x000075008a007a0c */ /* 0x000ff60003f06270 */
[----:B------:R-:W-:Y:S02]  /*56a0*/  @!UPT UIADD3 URZ, URZ, URZ, URZ ;  /* 0x0000003f3f3ff290 */ /* 0x000fe4000fffe03f */
[----:B------:R-:W2:Y:S04]  /*56b0*/  @!P0 LDS.128 R24, [R127+0x2000] ;  /* 0x002000007f188984 */ /* 0x000ea80000000c00 */
[----:B-1----:R-:W-:Y:S01]  /*56c0*/  @!P1 STG.E.128 [R2.64+0x80], R28 ;  /* 0x0000801c02009986 */ /* 0x002fe2000c101d06 */
[----:B------:R-:W-:Y:S11]  /*56d0*/  ISETP.GE.AND P1, PT, R137, c[0x0][0x1d4], PT ;  /* 0x0000750089007a0c */ /* 0x000ff60003f26270 */
[----:B------:R-:W-:Y:S02]  /*56e0*/  @!UPT UIADD3 URZ, URZ, URZ, URZ ;  /* 0x0000003f3f3ff290 */ /* 0x000fe4000fffe03f */
[----:B------:R-:W1:Y:S04]  /*56f0*/  @!P1 LDS.128 R20, [R128+0x4000] ;  /* 0x0040000080149984 */ /* 0x000e680000000c00 */
[----:B--2---:R-:W-:Y:S01]  /*5700*/  @!P0 STG.E.128 [R2.64+0xc0], R24 ;  /* 0x0000c01802008986 */ /* 0x004fe2000c101d06 */
[----:B------:R-:W-:Y:S11]  /*5710*/  ISETP.GE.AND P0, PT, R136, c[0x0][0x1d4], PT ;  /* 0x0000750088007a0c */ /* 0x000ff60003f06270 */
[----:B------:R-:W-:Y:S02]  /*5720*/  @!UPT UIADD3 URZ, URZ, URZ, URZ ;  /* 0x0000003f3f3ff290 */ /* 0x000fe4000fffe03f */
[----:B------:R-:W2:Y:S04]  /*5730*/  @!P0 LDS.128 R4, [R127+0x4000] ;  /* 0x004000007f048984 */ /* 0x000ea80000000c00 */
[----:B-1----:R1:W-:Y:S04]  /*5740*/  @!P1 STG.E.128 [R2.64+0x100], R20 ;  /* 0x0001001402009986 */ /* 0x0023e8000c101d06 */
[----:B--2---:R1:W-:Y:S02]  /*5750*/  @!P0 STG.E.128 [R2.64+0x140], R4 ;  /* 0x0001400402008986 */ /* 0x0043e4000c101d06 */
.L_x_79:
[----:B-1----:R-:W-:Y:S05]  /*5760*/  BSYNC B0 ;  /* 0x0000000000007941 */ /* 0x002fea0003800000 */
.L_x_78:
[C---:B------:R-:W-:Y:S02]  /*5770*/  ISETP.GT.AND P0, PT, R135.reuse, R100, PT ;  /* 0x000000648700720c */ /* 0x040fe40003f04270 */
[----:B------:R-:W-:Y:S11]  /*5780*/  IADD3 R135, R135, -0x1, RZ ;  /* 0xffffffff87877810 */ /* 0x000ff60007ffe0ff */
[----:B------:R-:W-:Y:S01]  /*5790*/  @P0 SHF.R.S32.HI R2, RZ, 0x1f, R135 ;  /* 0x0000001fff020819 */ /* 0x000fe20000011487 */
[----:B------:R-:W-:Y:S02]  /*57a0*/  @P0 IMAD R0, R102, R135, RZ ;  /* 0x0000008766000224 */ /* 0x000fe400078e02ff */
[----:B------:R-:W-:Y:S02]  /*57b0*/  @P0 IMAD.MOV.U32 R4, RZ, RZ, R158 ;  /* 0x000000ffff040224 */ /* 0x000fe400078e009e */
[----:B------:R-:W-:Y:S02]  /*57c0*/  @P0 IMAD.MOV.U32 R5, RZ, RZ, R165 ;  /* 0x000000ffff050224 */ /* 0x000fe400078e00a5 */
[-C--:B------:R-:W-:Y:S02]  /*57d0*/  @P0 IMAD R0, R2, R103.reuse, R0 ;  /* 0x0000006702000224 */ /* 0x080fe400078e0200 */
[----:B------:R-:W-:Y:S04]  /*57e0*/  @P0 IMAD.WIDE.U32 R4, R135, R103, R4 ;  /* 0x0000006787040225 */ /* 0x000fe800078e0004 */
[----:B------:R-:W-:Y:S01]  /*57f0*/  @P0 IMAD.IADD R0, R5, 0x1, R0 ;  /* 0x0000000105000824 */ /* 0x000fe200078e0200 */
[C---:B------:R-:W-:Y:S04]  /*5800*/  @P0 LEA R6, P1, R4.reuse, c[0x0][0x220], 0x1 ;  /* 0x0000880004060a11 */ /* 0x040fe800078208ff */
[----:B------:R-:W-:Y:S02]  /*5810*/  @P0 LEA.HI.X R7, R4, c[0x0][0x224], R0, 0x1, P1 ;  /* 0x0000890004070a11 */ /* 0x000fe400008f0c00 */
[C---:B------:R-:W-:Y:S03]  /*5820*/  @P0 LEA R2, P1, R112.reuse, R6, 0x1 ;  /* 0x0000000670020211 */ /* 0x040fe600078208ff */
[----:B------:R-:W-:Y:S01]  /*5830*/  @!PT LDS RZ, [RZ] ;  /* 0x00000000fffff984 */ /* 0x000fe20000000800 */
[----:B------:R-:W-:Y:S01]  /*5840*/  @!PT LDS RZ, [RZ] ;  /* 0x00000000fffff984 */ /* 0x000fe20000000800 */
[----:B------:R-:W-:Y:S01]  /*5850*/  @!PT LDS RZ, [RZ] ;  /* 0x00000000fffff984 */ /* 0x000fe20000000800 */
[----:B------:R1:W-:Y:S01]  /*5860*/  @P0 LDGSTS.E.BYPASS.LTC128B.128 [R134+0x6100], [R6.64], !P5 ;  /* 0x0610000006860fae */ /* 0x0003e2000e901d46 */
[----:B------:R-:W-:Y:S03]  /*5870*/  @P0 LEA.HI.X R3, R112, R7, R111, 0x1, P1 ;  /* 0x0000000770030211 */ /* 0x000fe600008f0c6f */
[----:B------:R1:W-:Y:S04]  /*5880*/  @P0 LDGSTS.E.BYPASS.LTC128B.128 [R134+0x8100], [R6.64+0x80], !P4 ;  /* 0x0810008006860fae */ /* 0x0003e8000e101d46 */
[----:B------:R1:W-:Y:S04]  /*5890*/  @P0 LDGSTS.E.BYPASS.LTC128B.128 [R134+0xa100], [R6.64+0x100], !P3 ;  /* 0x0a10010006860fae */ /* 0x0003e8000d901d46 */
[----:B------:R1:W-:Y:S04]  /*58a0*/  @P0 LDGSTS.E.BYPASS.LTC128B.128 [R134+0x7100], [R2.64], !P5 ;  /* 0x0710000002860fae */ /* 0x0003e8000e901d46 */
[----:B------:R1:W-:Y:S04]  /*58b0*/  @P0 LDGSTS.E.BYPASS.LTC128B.128 [R134+0x9100], [R2.64+0x80], !P4 ;  /* 0x0910008002860fae */ /* 0x0003e8000e101d46 */
[----:B------:R1:W-:Y:S04]  /*58c0*/  @P0 LDGSTS.E.BYPASS.LTC128B.128 [R134+0xb100], [R2.64+0x100], !P3 ;  /* 0x0b10010002860fae */ /* 0x0003e8000d901d46 */
[----:B------:R-:W0:Y:S01]  /*58d0*/  LDGDEPBAR ;  /* 0x00000000000079af */ /* 0x000e220000000000 */
[----:B------:R-:W-:-:S05]  /*58e0*/  @P0 BRA `(.L_x_80) ;  /* 0xffffc0d000000947 */ /* 0x000fca000383ffff */
[----:B------:R-:W-:Y:S06]  /*58f0*/  BAR.SYNC.DEFER_BLOCKING 0x0 ;  /* 0x0000000000007b1d */ /* 0x000fec0000010000 */
.L_x_55:
[----:B-1----:R-:W-:Y:S01]  /*5900*/  ISETP.GE.AND P0, PT, R78, 0x1, PT ;  /* 0x000000014e00780c */ /* 0x002fe20003f06270 */
[----:B------:R-:W-:Y:S01]  /*5910*/  IMAD.IADD R140, R140, 0x1, R141 ;  /* 0x000000018c8c7824 */ /* 0x000fe200078e028d */
[----:B------:R-:W-:Y:S01]  /*5920*/  PLOP3.LUT P2, PT, PT, PT, PT, 0x80, 0x0 ;  /* 0x000000000000781c */ /* 0x000fe20003f4f070 */
        /* <DEDUP_REMOVED lines=11> */
[----:B------:R-:W-:Y:S01]  /*59e0*/  MOV R4, RZ ;  /* 0x000000ff00047202 */ /* 0x000fe20000000f00 */
        /* <DEDUP_REMOVED lines=37> */
[----:B------:R-:W-:Y:S01]  /*5c40*/  IMAD.MOV.U32 R12, RZ, RZ, RZ ;  /* 0x000000ffff0c7224 */ /* 0x000fe200078e00ff */
[----:B------:R-:W-:Y:S05]  /*5c50*/  @!P0 BRA `(.L_x_81) ;  /* 0x0000cc7000008947 */ /* 0x000fea0003800000 */
[----:B------:R-:W-:-:S04]  /*5c60*/  ISETP.NE.U32.AND P0, PT, RZ, c[0x0][0x340], PT ;  /* 0x0000d000ff007a0c */ /* 0x000fc80003f05070 */
[----:B------:R-:W-:-:S13]  /*5c70*/  ISETP.NE.AND.EX P1, PT, RZ, c[0x0][0x344], PT, P0 ;  /* 0x0000d100ff007a0c */ /* 0x000fda0003f25300 */
[----:B------:R-:W-:-:S04]  /*5c80*/  @P1 IMAD.MOV.U32 R7, RZ, RZ, 0x4 ;  /* 0x00000004ff071424 */ /* 0x000fc800078e00ff */
[----:B------:R-:W-:-:S05]  /*5c90*/  @P1 IMAD.WIDE R6, R208, R7, c[0x0][0x340] ;  /* 0x0000d000d0061625 */ /* 0x000fca00078e0207 */
[----:B------:R1:W2:Y:S01]  /*5ca0*/  @P1 LDG.E R0, [R6.64] ;  /* 0x0000000606001981 */ /* 0x0002a2000c1e1900 */
[----:B------:R-:W-:Y:S01]  /*5cb0*/  SHF.R.S32.HI R3, RZ, 0x1f, R142 ;  /* 0x0000001fff037819 */ /* 0x000fe2000001148e */
[----:B------:R-:W-:Y:S01]  /*5cc0*/  IMAD.WIDE.U32 R12, R142, c[0x0][0x178], RZ ;  /* 0x00005e008e0c7a25 */ /* 0x000fe200078e00ff */
[----:B------:R-:W-:Y:S01]  /*5cd0*/  SHF.R.S32.HI R8, RZ, 0x1f, R79 ;  /* 0x0000001fff087819 */ /* 0x000fe2000001144f */
[----:B------:R-:W-:Y:S01]  /*5ce0*/  BSSY B0, `(.L_x_82) ;  /* 0x0000094000007945 */ /* 0x000fe20003800000 */
[----:B------:R-:W-:Y:S01]  /*5cf0*/  ISETP.NE.U32.AND P0, PT, RZ, c[0x0][0x348], PT ;  /* 0x0000d200ff007a0c */ /* 0x000fe20003f05070 */
[----:B------:R-:W-:Y:S01]  /*5d00*/  IMAD R3, R3, c[0x0][0x178], RZ ;  /* 0x00005e0003037a24 */ /* 0x000fe200078e02ff */
[CC--:B------:R-:W-:Y:S01]  /*5d10*/  LEA.HI R4, R8.reuse, R79.reuse, RZ, 0x3 ;  /* 0x0000004f08047211 */ /* 0x0c0fe200078f18ff */
[----:B------:R-:W-:Y:S01]  /*5d20*/  IMAD.MOV.U32 R2, RZ, RZ, c[0x0][0x2c4] ;  /* 0x0000b100ff027624 */ /* 0x000fe200078e00ff */
[----:B------:R-:W-:Y:S01]  /*5d30*/  LEA.HI R10, R8, R79, RZ, 0x4 ;  /* 0x0000004f080a7211 */ /* 0x000fe200078f20ff */
[----:B------:R-:W-:Y:S01]  /*5d40*/  IMAD R3, R142, c[0x0][0x17c], R3 ;  /* 0x00005f008e037a24 */ /* 0x000fe200078e0203 */
[----:B------:R-:W-:Y:S01]  /*5d50*/  SHF.R.S32.HI R17, RZ, 0x3, R4 ;  /* 0x00000003ff117819 */ /* 0x000fe20000011404 */
[----:B------:R-:W-:Y:S01]  /*5d60*/  IMAD R71, R83, c[0x0][0x2c4], RZ ;  /* 0x0000b10053477a24 */ /* 0x000fe200078e02ff */
[----:B------:R-:W-:Y:S01]  /*5d70*/  LOP3.LUT R4, R4, 0xfffffff8, RZ, 0xc0, !PT ;  /* 0xfffffff804047812 */ /* 0x000fe200078ec0ff */
[----:B------:R-:W-:Y:S01]  /*5d80*/  IMAD.IADD R13, R13, 0x1, R3 ;  /* 0x000000010d0d7824 */ /* 0x000fe200078e0203 */
[----:B------:R-:W-:Y:S01]  /*5d90*/  SHF.R.S32.HI R5, RZ, 0x4, R10 ;  /* 0x00000004ff057819 */ /* 0x000fe2000001140a */
[----:B------:R-:W-:Y:S01]  /*5da0*/  IMAD.SHL.U32 R9, R17, 0x40, RZ ;  /* 0x0000004011097824 */ /* 0x000fe200078e00ff */
[----:B------:R-:W-:Y:S01]  /*5db0*/  ISETP.NE.AND P2, PT, R2, 0x1, PT ;  /* 0x000000010200780c */ /* 0x000fe20003f45270 */
[----:B------:R-:W-:Y:S01]  /*5dc0*/  IMAD.IADD R3, R79, 0x1, -R4 ;  /* 0x000000014f037824 */ /* 0x000fe200078e0a04 */
[----:B------:R-:W-:Y:S01]  /*5dd0*/  LEA.HI R18, R10, R5, RZ, 0x1 ;  /* 0x000000050a127211 */ /* 0x000fe200078f08ff */
[----:B------:R-:W-:Y:S01]  /*5de0*/  IMAD R2, R82, c[0x0][0x1b8], RZ ;  /* 0x00006e0052027a24 */ /* 0x000fe200078e02ff */
[----:B------:R-:W-:Y:S01]  /*5df0*/  LOP3.LUT R9, R9, 0x1c0, RZ, 0xc0, !PT ;  /* 0x000001c009097812 */ /* 0x000fe200078ec0ff */
[----:B------:R-:W-:Y:S01]  /*5e00*/  IMAD.SHL.U32 R20, R3, 0x8, RZ ;  /* 0x0000000803147824 */ /* 0x000fe200078e00ff */
[----:B------:R-:W-:Y:S01]  /*5e10*/  LOP3.LUT R18, R18, 0xfffffffe, RZ, 0xc0, !PT ;  /* 0xfffffffe12127812 */ /* 0x000fe200078ec0ff */
[----:B------:R-:W-:Y:S01]  /*5e20*/  IMAD.WIDE.U32 R12, R207, c[0x0][0x1b8], R12 ;  /* 0x00006e00cf0c7a25 */ /* 0x000fe200078e000c */
[----:B------:R-:W-:-:S02]  /*5e30*/  SHF.R.U32.HI R16, RZ, 0x3, R9 ;  /* 0x00000003ff107819 */ /* 0x000fc40000011609 */
[----:B-1----:R-:W-:Y:S01]  /*5e40*/  LOP3.LUT R7, R9, 0x38, R20, 0xf8, !PT ;  /* 0x0000003809077812 */ /* 0x002fe200078ef814 */
[----:B------:R-:W-:Y:S01]  /*5e50*/  IMAD.IADD R18, R5, 0x1, -R18 ;  /* 0x0000000105127824 */ /* 0x000fe200078e0a12 */
[----:B------:R-:W-:Y:S01]  /*5e60*/  ISETP.NE.AND.EX P0, PT, RZ, c[0x0][0x34c], PT, P0 ;  /* 0x0000d300ff007a0c */ /* 0x000fe20003f05300 */
[----:B------:R-:W-:Y:S01]  /*5e70*/  IMAD R5, R207, c[0x0][0x1bc], R2 ;  /* 0x00006f00cf057a24 */ /* 0x000fe200078e0202 */
[----:B------:R-:W-:Y:S02]  /*5e80*/  LOP3.LUT R16, R7, R16, RZ, 0x3c, !PT ;  /* 0x0000001007107212 */ /* 0x000fe400078e3cff */
[----:B------:R-:W-:Y:S01]  /*5e90*/  LEA R7, R3, R17, 0x5 ;  /* 0x0000001103077211 */ /* 0x000fe200078e28ff */
[----:B------:R-:W-:Y:S01]  /*5ea0*/  IMAD.IADD R13, R13, 0x1, R5 ;  /* 0x000000010d0d7824 */ /* 0x000fe200078e0205 */
[----:B------:R-:W-:Y:S02]  /*5eb0*/  SHF.R.S32.HI R5, RZ, 0x1f, R208 ;  /* 0x0000001fff057819 */ /* 0x000fe400000114d0 */
[----:B------:R-:W-:Y:S01]  /*5ec0*/  LOP3.LUT R10, R10, 0xfffffff0, RZ, 0xc0, !PT ;  /* 0xfffffff00a0a7812 */ /* 0x000fe200078ec0ff */
[----:B------:R-:W-:Y:S01]  /*5ed0*/  IMAD R4, R80, 0x80, R7 ;  /* 0x0000008050047824 */ /* 0x000fe200078e0207 */
[----:B------:R-:W-:-:S02]  /*5ee0*/  SEL R7, R5, RZ, !P0 ;  /* 0x000000ff05077207 */ /* 0x000fc40004000000 */
[----:B------:R-:W-:Y:S01]  /*5ef0*/  SEL R22, R208, RZ, !P0 ;  /* 0x000000ffd0167207 */ /* 0x000fe20004000000 */
[----:B------:R-:W-:Y:S01]  /*5f00*/  IMAD.IADD R19, R79, 0x1, -R10 ;  /* 0x000000014f137824 */ /* 0x000fe200078e0a0a */
[----:B------:R-:W-:Y:S01]  /*5f10*/  SHF.R.S32.HI R6, RZ, 0x1f, R140 ;  /* 0x0000001fff067819 */ /* 0x000fe2000001148c */
[----:B------:R-:W-:Y:S01]  /*5f20*/  @P2 IMAD.HI.U32 R9, R4, c[0x0][0x2c8], RZ ;  /* 0x0000b20004092a27 */ /* 0x000fe200078e00ff */
[----:B------:R-:W-:Y:S02]  /*5f30*/  IADD3 R15, P0, R17, R140, RZ ;  /* 0x0000008c110f7210 */ /* 0x000fe40007f1e0ff */
[----:B------:R-:W-:Y:S01]  /*5f40*/  IADD3 R2, R20, 0x80, RZ ;  /* 0x0000008014027810 */ /* 0x000fe20007ffe0ff */
[----:B------:R-:W-:Y:S01]  /*5f50*/  IMAD R7, R7, c[0x0][0x1c0], RZ ;  /* 0x0000700007077a24 */ /* 0x000fe200078e02ff */
[----:B------:R-:W-:Y:S02]  /*5f60*/  LEA.HI.X.SX32 R6, R17, R6, 0x1, P0 ;  /* 0x0000000611067211 */ /* 0x000fe400000f0eff */
[----:B------:R-:W-:Y:S01]  /*5f70*/  ISETP.GE.AND P3, PT, R2, c[0x0][0x1d4], PT ;  /* 0x0000750002007a0c */ /* 0x000fe20003f66270 */
[----:B------:R-:W-:Y:S01]  /*5f80*/  IMAD.MOV.U32 R2, RZ, RZ, R4 ;  /* 0x000000ffff027224 */ /* 0x000fe200078e0004 */
[----:B------:R-:W-:Y:S01]  /*5f90*/  SHF.R.S32.HI R14, RZ, 0x1f, R19 ;  /* 0x0000001fff0e7819 */ /* 0x000fe20000011413 */
[C---:B------:R-:W-:Y:S01]  /*5fa0*/  IMAD R10, R22.reuse, c[0x0][0x1c4], R7 ;  /* 0x00007100160a7a24 */ /* 0x040fe200078e0207 */
[----:B------:R-:W-:Y:S01]  /*5fb0*/  @P2 SHF.R.U32.HI R2, RZ, c[0x0][0x2cc], R9 ;  /* 0x0000b300ff022a19 */ /* 0x000fe20000011609 */
[----:B------:R-:W-:Y:S01]  /*5fc0*/  IMAD.WIDE.U32 R22, R22, c[0x0][0x1c0], R12 ;  /* 0x0000700016167a25 */ /* 0x000fe200078e000c */
[----:B------:R-:W-:-:S02]  /*5fd0*/  LEA.HI R13, R14, R19, RZ, 0x3 ;  /* 0x000000130e0d7211 */ /* 0x000fc400078f18ff */
[----:B------:R-:W-:Y:S01]  /*5fe0*/  LEA.HI R11, R8, R79, RZ, 0x6 ;  /* 0x0000004f080b7211 */ /* 0x000fe200078f30ff */
[----:B------:R-:W-:Y:S01]  /*5ff0*/  IMAD R12, R6, c[0x0][0x1e0], RZ ;  /* 0x00007800060c7a24 */ /* 0x000fe200078e02ff */
[----:B------:R-:W-:Y:S01]  /*6000*/  IADD3 R7, -R2, RZ, RZ ;  /* 0x000000ff02077210 */ /* 0x000fe20007ffe1ff */
[----:B------:R-:W-:Y:S01]  /*6010*/  IMAD R6, R6, c[0x0][0x208], RZ ;  /* 0x0000820006067a24 */ /* 0x000fe200078e02ff */
[----:B------:R-:W-:Y:S01]  /*6020*/  SHF.R.S32.HI R21, RZ, 0x1f, R20 ;  /* 0x0000001fff157819 */ /* 0x000fe20000011414 */
[----:B------:R-:W-:Y:S01]  /*6030*/  IMAD R9, R15, c[0x0][0x1e4], R12 ;  /* 0x000079000f097a24 */ /* 0x000fe200078e020c */
[----:B------:R-:W-:Y:S01]  /*6040*/  LOP3.LUT R12, R13, 0xfffffff8, RZ, 0xc0, !PT ;  /* 0xfffffff80d0c7812 */ /* 0x000fe200078ec0ff */
[----:B------:R-:W-:Y:S01]  /*6050*/  IMAD.SHL.U32 R11, R11, 0x8, RZ ;  /* 0x000000080b0b7824 */ /* 0x000fe200078e00ff */
[----:B------:R-:W-:Y:S01]  /*6060*/  P2R R211, PR, RZ, 0x8 ;  /* 0x00000008ffd37803 */ /* 0x000fe20000000000 */
[----:B------:R-:W-:Y:S01]  /*6070*/  IMAD R7, R7, c[0x0][0x2c4], R4 ;  /* 0x0000b10007077a24 */ /* 0x000fe200078e0204 */
[----:B------:R-:W-:Y:S01]  /*6080*/  SHF.R.S32.HI R4, RZ, 0x1f, R2 ;  /* 0x0000001fff047819 */ /* 0x000fe20000011402 */
[C---:B------:R-:W-:Y:S01]  /*6090*/  IMAD R6, R15.reuse, c[0x0][0x20c], R6 ;  /* 0x000083000f067a24 */ /* 0x040fe200078e0206 */
[----:B------:R-:W-:Y:S01]  /*60a0*/  LOP3.LUT R16, R16, 0xfffffe00, R11, 0xf8, !PT ;  /* 0xfffffe0010107812 */ /* 0x000fe200078ef80b */
[----:B------:R-:W-:Y:S01]  /*60b0*/  IMAD.WIDE.U32 R24, R15, c[0x0][0x1e0], R20 ;  /* 0x000078000f187a25 */ /* 0x000fe200078e0014 */
[----:B------:R-:W-:-:S02]  /*60c0*/  ISETP.NE.U32.AND P2, PT, RZ, c[0x0][0x350], PT ;  /* 0x0000d400ff007a0c */ /* 0x000fc40003f45070 */
[----:B------:R-:W-:Y:S01]  /*60d0*/  ISETP.GE.AND P6, PT, R20, c[0x0][0x1d4], PT ;  /* 0x0000750014007a0c */ /* 0x000fe20003fc6270 */
[----:B------:R-:W-:Y:S01]  /*60e0*/  IMAD.IADD R12, R19, 0x1, -R12 ;  /* 0x00000001130c7824 */ /* 0x000fe200078e0a0c */
[----:B------:R-:W-:Y:S01]  /*60f0*/  ISETP.NE.AND.EX P2, PT, RZ, c[0x0][0x354], PT, P2 ;  /* 0x0000d500ff007a0c */ /* 0x000fe20003f45320 */
[----:B------:R-:W-:-:S03]  /*6100*/  IMAD.WIDE.U32 R14, R15, c[0x0][0x208], R20 ;  /* 0x000082000f0e7a25 */ /* 0x000fc600078e0014 */
[C---:B------:R-:W-:Y:S01]  /*6110*/  LOP3.LUT P5, RZ, R12.reuse, 0x4, RZ, 0xc0, !PT ;  /* 0x000000040cff7812 */ /* 0x040fe200078ac0ff */
[----:B------:R-:W-:Y:S01]  /*6120*/  IMAD.IADD R23, R23, 0x1, R10 ;  /* 0x0000000117177824 */ /* 0x000fe200078e020a */
[----:B------:R-:W-:Y:S01]  /*6130*/  LOP3.LUT P3, RZ, R12, 0x2, RZ, 0xc0, !PT ;  /* 0x000000020cff7812 */ /* 0x000fe2000786c0ff */
[----:B------:R-:W-:Y:S01]  /*6140*/  IMAD R11, R4, c[0x0][0x1b0], RZ ;  /* 0x00006c00040b7a24 */ /* 0x000fe200078e02ff */
[----:B------:R-:W-:Y:S01]  /*6150*/  IADD3 R15, R15, R6, RZ ;  /* 0x000000060f0f7210 */ /* 0x000fe20007ffe0ff */
[----:B------:R-:W-:Y:S01]  /*6160*/  IMAD.SHL.U32 R12, R12, 0x40, RZ ;  /* 0x000000400c0c7824 */ /* 0x000fe200078e00ff */
[----:B------:R-:W-:Y:S01]  /*6170*/  SHF.R.S32.HI R6, RZ, 0x1f, R7 ;  /* 0x0000001fff067819 */ /* 0x000fe20000011407 */
[C---:B------:R-:W-:Y:S02]  /*6180*/  IMAD R11, R2.reuse, c[0x0][0x1b4], R11 ;  /* 0x00006d00020b7a24 */ /* 0x040fe400078e020b */
[----:B------:R-:W-:-:S04]  /*6190*/  IMAD.WIDE.U32 R22, R2, c[0x0][0x1b0], R22 ;  /* 0x00006c0002167a25 */ /* 0x000fc800078e0016 */
[----:B------:R-:W-:Y:S02]  /*61a0*/  IMAD.SHL.U32 R10, R18, 0x8, RZ ;  /* 0x00000008120a7824 */ /* 0x000fe400078e00ff */
[----:B------:R-:W-:Y:S01]  /*61b0*/  IMAD.IADD R25, R25, 0x1, R9 ;  /* 0x0000000119197824 */ /* 0x000fe200078e0209 */
[----:B------:R-:W-:Y:S01]  /*61c0*/  LOP3.LUT R9, R12, 0x1c0, RZ, 0xc0, !PT ;  /* 0x000001c00c097812 */ /* 0x000fe200078ec0ff */
[----:B------:R-:W-:Y:S02]  /*61d0*/  IMAD R4, R82, c[0x0][0x1e8], RZ ;  /* 0x00007a0052047a24 */ /* 0x000fe400078e02ff */
[----:B------:R-:W-:Y:S01]  /*61e0*/  IMAD.IADD R23, R23, 0x1, R11 ;  /* 0x0000000117177824 */ /* 0x000fe200078e020b */
[----:B------:R-:W-:Y:S01]  /*61f0*/  LOP3.LUT R2, R9, 0x8, R10, 0xf8, !PT ;  /* 0x0000000809027812 */ /* 0x000fe200078ef80a */
[----:B------:R-:W-:Y:S01]  /*6200*/  IMAD R6, R6, c[0x0][0x1a8], RZ ;  /* 0x00006a0006067a24 */ /* 0x000fe200078e02ff */
[----:B------:R-:W-:Y:S01]  /*6210*/  SHF.R.U32.HI R9, RZ, 0x3, R9 ;  /* 0x00000003ff097819 */ /* 0x000fe20000011609 */
[----:B------:R-:W-:-:S02]  /*6220*/  IMAD R4, R207, c[0x0][0x1ec], R4 ;  /* 0x00007b00cf047a24 */ /* 0x000fc400078e0204 */
[----:B------:R-:W-:Y:S01]  /*6230*/  IMAD.WIDE.U32 R216, R207, c[0x0][0x1e8], R24 ;  /* 0x00007a00cfd87a25 */ /* 0x000fe200078e0018 */
[----:B------:R-:W-:-:S03]  /*6240*/  LOP3.LUT R2, R2, R9, RZ, 0x3c, !PT ;  /* 0x0000000902027212 */ /* 0x000fc600078e3cff */
[C---:B------:R-:W-:Y:S02]  /*6250*/  IMAD R6, R7.reuse, c[0x0][0x1ac], R6 ;  /* 0x00006b0007067a24 */ /* 0x040fe400078e0206 */
[----:B------:R-:W-:-:S04]  /*6260*/  IMAD.WIDE.U32 R10, R7, c[0x0][0x1a8], R22 ;  /* 0x00006a00070a7a25 */ /* 0x000fc800078e0016 */
[----:B------:R-:W-:Y:S01]  /*6270*/  IMAD.IADD R217, R4, 0x1, R217 ;  /* 0x0000000104d97824 */ /* 0x000fe200078e02d9 */
[----:B------:R-:W-:Y:S01]  /*6280*/  LEA R9, P0, R10, c[0x0][0x160], 0x1 ;  /* 0x000058000a097a11 */ /* 0x000fe200078008ff */
[----:B------:R-:W-:Y:S01]  /*6290*/  IMAD.IADD R4, R11, 0x1, R6 ;  /* 0x000000010b047824 */ /* 0x000fe200078e0206 */
[----:B------:R-:W-:Y:S01]  /*62a0*/  SHF.L.U32 R11, R3, 0x3, RZ ;  /* 0x00000003030b7819 */ /* 0x000fe200000006ff */
[----:B------:R-:W-:Y:S02]  /*62b0*/  IMAD R82, R82, c[0x0][0x210], RZ ;  /* 0x0000840052527a24 */ /* 0x000fe400078e02ff */
[----:B------:R-:W-:Y:S01]  /*62c0*/  IMAD.WIDE.U32 R14, R207, c[0x0][0x210], R14 ;  /* 0x00008400cf0e7a25 */ /* 0x000fe200078e000e */
[----:B------:R-:W-:Y:S01]  /*62d0*/  LEA.HI.X R4, R10, c[0x0][0x164], R4, 0x1, P0 ;  /* 0x000059000a047a11 */ /* 0x000fe200000f0c04 */
[----:B------:R1:W3:Y:S02]  /*62e0*/  SHFL.IDX PT, R24, R9, RZ, 0x181f ;  /* 0x00181fff09187589 */ /* 0x0002e400000e0000 */
[----:B------:R-:W-:-:S02]  /*62f0*/  IMAD R10, R80, 0x80, R17 ;  /* 0x00000080500a7824 */ /* 0x000fc400078e0211 */
[----:B------:R-:W-:Y:S01]  /*6300*/  IMAD R82, R207, c[0x0][0x214], R82 ;  /* 0x00008500cf527a24 */ /* 0x000fe200078e0252 */
[----:B------:R1:W4:Y:S01]  /*6310*/  SHFL.IDX PT, R25, R4, RZ, 0x181f ;  /* 0x00181fff04197589 */ /* 0x00032200000e0000 */
[----:B------:R-:W-:Y:S01]  /*6320*/  IMAD.MOV.U32 R22, RZ, RZ, R14 ;  /* 0x000000ffff167224 */ /* 0x000fe200078e000e */
[----:B------:R-:W-:Y:S01]  /*6330*/  ISETP.GE.AND P0, PT, R10, R71, PT ;  /* 0x000000470a00720c */ /* 0x000fe20003f06270 */
[----:B------:R-:W-:Y:S01]  /*6340*/  IMAD.IADD R23, R82, 0x1, R15 ;  /* 0x0000000152177824 */ /* 0x000fe200078e020f */
[----:B------:R-:W-:Y:S01]  /*6350*/  IADD3 R14, R20, 0x40, RZ ;  /* 0x00000040140e7810 */ /* 0x000fe20007ffe0ff */
[----:B------:R-:W-:-:S05]  /*6360*/  IMAD.SHL.U32 R13, R13, 0x40, RZ ;  /* 0x000000400d0d7824 */ /* 0x000fca00078e00ff */
[----:B------:R-:W-:Y:S02]  /*6370*/  LOP3.LUT R2, R2, 0xfffffe00, R13, 0xf8, !PT ;  /* 0xfffffe0002027812 */ /* 0x000fe400078ef80d */
[----:B--2---:R-:W-:Y:S01]  /*6380*/  @P1 SHF.R.S32.HI R7, RZ, 0x1f, R0 ;  /* 0x0000001fff071819 */ /* 0x004fe20000011400 */
[----:B------:R-:W-:Y:S01]  /*6390*/  @!P1 IMAD.MOV.U32 R7, RZ, RZ, R5 ;  /* 0x000000ffff079224 */ /* 0x000fe200078e0005 */
[----:B------:R-:W-:Y:S01]  /*63a0*/  @P1 MOV R6, R0 ;  /* 0x0000000000061202 */ /* 0x000fe20000000f00 */
[----:B------:R-:W-:Y:S01]  /*63b0*/  @!P1 IMAD.MOV.U32 R6, RZ, RZ, R208 ;  /* 0x000000ffff069224 */ /* 0x000fe200078e00d0 */
[----:B------:R-:W-:Y:S01]  /*63c0*/  ISETP.GE.AND P1, PT, R11, c[0x0][0x198], PT ;  /* 0x000066000b007a0c */ /* 0x000fe20003f26270 */
[----:B------:R-:W-:Y:S01]  /*63d0*/  IMAD.MOV.U32 R0, RZ, RZ, 0x10 ;  /* 0x00000010ff007424 */ /* 0x000fe200078e00ff */
[----:B------:R-:W-:Y:S01]  /*63e0*/  SEL R209, R7, RZ, !P2 ;  /* 0x000000ff07d17207 */ /* 0x000fe20005000000 */
[----:B------:R-:W-:Y:S01]  /*63f0*/  IMAD.MOV.U32 R5, RZ, RZ, 0x20 ;  /* 0x00000020ff057424 */ /* 0x000fe200078e00ff */
[----:B------:R-:W-:-:S02]  /*6400*/  SEL R214, R6, RZ, !P2 ;  /* 0x000000ff06d67207 */ /* 0x000fc40005000000 */
[----:B------:R-:W-:Y:S01]  /*6410*/  IADD3 R7, R11, 0x80, RZ ;  /* 0x000000800b077810 */ /* 0x000fe20007ffe0ff */
[C---:B------:R-:W-:Y:S01]  /*6420*/  IMAD R219, R209.reuse, c[0x0][0x1f0], RZ ;  /* 0x00007c00d1db7a24 */ /* 0x040fe200078e02ff */
[----:B------:R-:W-:Y:S01]  /*6430*/  ISETP.GE.AND P2, PT, R14, c[0x0][0x1d4], PT ;  /* 0x000075000e007a0c */ /* 0x000fe20003f46270 */
[----:B------:R-:W-:Y:S01]  /*6440*/  IMAD R209, R209, c[0x0][0x218], RZ ;  /* 0x00008600d1d17a24 */ /* 0x000fe200078e02ff */
[----:B------:R-:W-:Y:S01]  /*6450*/  SEL R0, R0, 0xfffffff0, !P3 ;  /* 0xfffffff000007807 */ /* 0x000fe20005800000 */
[C---:B------:R-:W-:Y:S01]  /*6460*/  IMAD R219, R214.reuse, c[0x0][0x1f4], R219 ;  /* 0x00007d00d6db7a24 */ /* 0x040fe200078e02db */
[----:B------:R-:W-:Y:S01]  /*6470*/  ISETP.GE.AND P4, PT, R7, c[0x0][0x198], PT ;  /* 0x0000660007007a0c */ /* 0x000fe20003f86270 */
[C---:B------:R-:W-:Y:S01]  /*6480*/  IMAD R209, R214.reuse, c[0x0][0x21c], R209 ;  /* 0x00008700d6d17a24 */ /* 0x040fe200078e02d1 */
[----:B------:R-:W-:Y:S01]  /*6490*/  P2R R212, PR, RZ, 0x4 ;  /* 0x00000004ffd47803 */ /* 0x000fe20000000000 */
[----:B------:R-:W-:Y:S01]  /*64a0*/  IMAD.WIDE.U32 R216, R214, c[0x0][0x1f0], R216 ;  /* 0x00007c00d6d87a25 */ /* 0x000fe200078e00d8 */
[----:B------:R-:W-:-:S02]  /*64b0*/  SEL R5, R5, 0xffffffe0, !P5 ;  /* 0xffffffe005057807 */ /* 0x000fc40006800000 */
[----:B------:R-:W-:Y:S01]  /*64c0*/  ISETP.GE.AND P3, PT, R14, c[0x0][0x198], PT ;  /* 0x000066000e007a0c */ /* 0x000fe20003f66270 */
[----:B------:R-:W-:Y:S01]  /*64d0*/  IMAD.WIDE.U32 R214, R214, c[0x0][0x218], R22 ;  /* 0x00008600d6d67a25 */ /* 0x000fe200078e0016 */
[----:B------:R-:W-:Y:S02]  /*64e0*/  LEA.HI R6, R8, R79, RZ, 0x5 ;  /* 0x0000004f08067211 */ /* 0x000fe400078f28ff */
[----:B------:R-:W-:Y:S01]  /*64f0*/  SEL R22, RZ, 0x1, P6 ;  /* 0x00000001ff167807 */ /* 0x000fe20003000000 */
[----:B------:R-:W-:Y:S02]  /*6500*/  IMAD.IADD R219, R217, 0x1, R219 ;  /* 0x00000001d9db7824 */ /* 0x000fe400078e02db */
[----:B------:R-:W-:Y:S01]  /*6510*/  IMAD.IADD R209, R215, 0x1, R209 ;  /* 0x00000001d7d17824 */ /* 0x000fe200078e02d1 */
[----:B------:R-:W-:Y:S05]  /*6520*/  @P0 BRA `(.L_x_83) ;  /* 0x000000f000000947 */ /* 0x000fea0003800000 */
[----:B-1-34-:R-:W-:Y:S02]  /*6530*/  SHF.R.S32.HI R13, RZ, 0x1f, R14 ;  /* 0x0000001fff0d7819 */ /* 0x01afe4000001140e */
[----:B------:R-:W-:-:S02]  /*6540*/  SHF.R.S32.HI R12, RZ, 0x1f, R7 ;  /* 0x0000001fff0c7819 */ /* 0x000fc40000011407 */
[----:B------:R-:W-:Y:S02]  /*6550*/  LEA.HI R13, R13, R14, RZ, 0x3 ;  /* 0x0000000e0d0d7211 */ /* 0x000fe400078f18ff */
[----:B------:R-:W-:Y:S02]  /*6560*/  LEA.HI R12, R12, R7, RZ, 0x3 ;  /* 0x000000070c0c7211 */ /* 0x000fe400078f18ff */
[----:B------:R-:W-:Y:S02]  /*6570*/  LEA R26, P0, R11, R24, 0x1 ;  /* 0x000000180b1a7211 */ /* 0x000fe400078008ff */
[----:B------:R-:W-:Y:S02]  /*6580*/  LOP3.LUT R13, R13, 0xfffffff8, RZ, 0xc0, !PT ;  /* 0xfffffff80d0d7812 */ /* 0x000fe400078ec0ff */
[----:B------:R-:W-:Y:S01]  /*6590*/  LOP3.LUT R7, R12, 0xfffffff8, RZ, 0xc0, !PT ;  /* 0xfffffff80c077812 */ /* 0x000fe200078ec0ff */
[----:B------:R-:W-:Y:S01]  /*65a0*/  IMAD.SHL.U32 R12, R16, 0x2, RZ ;  /* 0x00000002100c7824 */ /* 0x000fe200078e00ff */
[----:B------:R-:W-:Y:S01]  /*65b0*/  LEA.HI.X R27, R11, R25, R21, 0x1, P0 ;  /* 0x000000190b1b7211 */ /* 0x000fe200000f0c15 */
[----:B------:R-:W-:-:S04]  /*65c0*/  IMAD.WIDE R28, R13, 0x2, R24 ;  /* 0x000000020d1c7825 */ /* 0x000fc800078e0218 */
[----:B------:R-:W-:Y:S01]  /*65d0*/  IMAD.WIDE R24, R7, 0x2, R24 ;  /* 0x0000000207187825 */ /* 0x000fe200078e0218 */
[----:B------:R-:W-:Y:S01]  /*65e0*/  @!PT LDS RZ, [RZ] ;  /* 0x00000000fffff984 */ /* 0x000fe20000000800 */
[----:B------:R1:W-:Y:S04]  /*65f0*/  LDGSTS.E.BYPASS.LTC128B.128 [R12+0xc100], [R26.64], !P1 ;  /* 0x0c1000001a0c7fae */ /* 0x0003e8000c901d46 */
[----:B------:R1:W-:Y:S04]  /*6600*/  LDGSTS.E.BYPASS.LTC128B.128 [R12+0x10100], [R28.64], !P3 ;  /* 0x101000001c0c7fae */ /* 0x0003e8000d901d46 */
[----:B------:R1:W-:Y:S02]  /*6610*/  LDGSTS.E.BYPASS.LTC128B.128 [R12+0x14100], [R24.64], !P4 ;  /* 0x14100000180c7fae */ /* 0x0003e4000e101d46 */
.L_x_83:
[----:B-1-34-:R-:W-:Y:S05]  /*6620*/  BSYNC B0 ;  /* 0x0000000000007941 */ /* 0x01afea0003800000 */
.L_x_82:
[----:B------:R-:W-:Y:S01]  /*6630*/  IADD3 R12, R10, 0x20, RZ ;  /* 0x000000200a0c7810 */ /* 0x000fe20007ffe0ff */
[----:B------:R1:W2:Y:S01]  /*6640*/  SHFL.IDX PT, R25, R4, 0x1, 0x181f ;  /* 0x00381f0004197f89 */ /* 0x0002a200000e0000 */
[----:B------:R-:W-:Y:S02]  /*6650*/  BSSY B0, `(.L_x_84) ;  /* 0x0000014000007945 */ /* 0x000fe40003800000 */
[----:B------:R-:W-:Y:S01]  /*6660*/  ISETP.GE.AND P0, PT, R12, R71, PT ;  /* 0x000000470c00720c */ /* 0x000fe20003f06270 */
[----:B------:R1:W3:-:S12]  /*6670*/  SHFL.IDX PT, R24, R9, 0x1, 0x181f ;  /* 0x00381f0009187f89 */ /* 0x0002d800000e0000 */
[----:B------:R-:W-:Y:S05]  /*6680*/  @P0 BRA `(.L_x_85) ;  /* 0x0000010000000947 */ /* 0x000fea0003800000 */
[----:B------:R-:W-:Y:S02]  /*6690*/  IADD3 R12, R11, 0x80, RZ ;  /* 0x000000800b0c7810 */ /* 0x000fe40007ffe0ff */
[----:B------:R-:W-:Y:S02]  /*66a0*/  SHF.R.S32.HI R13, RZ, 0x1f, R14 ;  /* 0x0000001fff0d7819 */ /* 0x000fe4000001140e */
[----:B------:R-:W-:Y:S02]  /*66b0*/  SHF.R.S32.HI R7, RZ, 0x1f, R12 ;  /* 0x0000001fff077819 */ /* 0x000fe4000001140c */
[----:B------:R-:W-:Y:S02]  /*66c0*/  LEA.HI R13, R13, R14, RZ, 0x3 ;  /* 0x0000000e0d0d7211 */ /* 0x000fe400078f18ff */
[----:B------:R-:W-:Y:S01]  /*66d0*/  LEA.HI R7, R7, R12, RZ, 0x3 ;  /* 0x0000000c07077211 */ /* 0x000fe200078f18ff */
[----:B------:R-:W-:Y:S01]  /*66e0*/  IMAD.SHL.U32 R12, R16, 0x2, RZ ;  /* 0x00000002100c7824 */ /* 0x000fe200078e00ff */
[----:B---3--:R-:W-:-:S02]  /*66f0*/  LEA R26, P0, R11, R24, 0x1 ;  /* 0x000000180b1a7211 */ /* 0x008fc400078008ff */
[----:B------:R-:W-:Y:S02]  /*6700*/  LOP3.LUT R13, R13, 0xfffffff8, RZ, 0xc0, !PT ;  /* 0xfffffff80d0d7812 */ /* 0x000fe400078ec0ff */
[----:B------:R-:W-:Y:S02]  /*6710*/  LOP3.LUT R7, R7, 0xfffffff8, RZ, 0xc0, !PT ;  /* 0xfffffff807077812 */ /* 0x000fe400078ec0ff */
[----:B--2---:R-:W-:Y:S01]  /*6720*/  LEA.HI.X R27, R11, R25, R21, 0x1, P0 ;  /* 0x000000190b1b7211 */ /* 0x004fe200000f0c15 */
[----:B------:R-:W-:-:S04]  /*6730*/  IMAD.WIDE R28, R13, 0x2, R24 ;  /* 0x000000020d1c7825 */ /* 0x000fc800078e0218 */
[----:B------:R-:W-:Y:S01]  /*6740*/  IMAD.WIDE R24, R7, 0x2, R24 ;  /* 0x0000000207187825 */ /* 0x000fe200078e0218 */
[----:B------:R-:W-:Y:S01]  /*6750*/  @!PT LDS RZ, [RZ] ;  /* 0x00000000fffff984 */ /* 0x000fe20000000800 */
[----:B------:R2:W-:Y:S04]  /*6760*/  LDGSTS.E.BYPASS.LTC128B.128 [R12+0xd100], [R26.64], !P1 ;  /* 0x0d1000001a0c7fae */ /* 0x0005e8000c901d46 */
[----:B------:R2:W-:Y:S04]  /*6770*/  LDGSTS.E.BYPASS.LTC128B.128 [R12+0x11100], [R28.64], !P3 ;  /* 0x111000001c0c7fae */ /* 0x0005e8000d901d46 */
[----:B------:R2:W-:Y:S02]  /*6780*/  LDGSTS.E.BYPASS.LTC128B.128 [R12+0x15100], [R24.64], !P4 ;  /* 0x15100000180c7fae */ /* 0x0005e4000e101d46 */
.L_x_85:
[----:B------:R-:W-:Y:S05]  /*6790*/  BSYNC B0 ;  /* 0x0000000000007941 */ /* 0x000fea0003800000 */
.L_x_84:
[----:B--2---:R-:W-:Y:S01]  /*67a0*/  IADD3 R12, R10, 0x40, RZ ;  /* 0x000000400a0c7810 */ /* 0x004fe20007ffe0ff */
[----:B------:R2:W4:Y:S01]  /*67b0*/  SHFL.IDX PT, R25, R4, 0x2, 0x181f ;  /* 0x00581f0004197f89 */ /* 0x00052200000e0000 */
[----:B------:R-:W-:Y:S02]  /*67c0*/  BSSY B0, `(.L_x_86) ;  /* 0x0000014000007945 */ /* 0x000fe40003800000 */
[----:B------:R-:W-:Y:S01]  /*67d0*/  ISETP.GE.AND P0, PT, R12, R71, PT ;  /* 0x000000470c00720c */ /* 0x000fe20003f06270 */
[----:B---3--:R2:W3:-:S12]  /*67e0*/  SHFL.IDX PT, R24, R9, 0x2, 0x181f ;  /* 0x00581f0009187f89 */ /* 0x0084d800000e0000 */
        /* <DEDUP_REMOVED lines=10> */
[----:B----4-:R-:W-:Y:S01]  /*6890*/  LEA.HI.X R27, R11, R25, R21, 0x1, P0 ;  /* 0x000000190b1b7211 */ /* 0x010fe200000f0c15 */
[----:B------:R-:W-:-:S04]  /*68a0*/  IMAD.WIDE R28, R13, 0x2, R24 ;  /* 0x000000020d1c7825 */ /* 0x000fc800078e0218 */
[----:B------:R-:W-:Y:S01]  /*68b0*/  IMAD.WIDE R24, R7, 0x2, R24 ;  /* 0x0000000207187825 */ /* 0x000fe200078e0218 */
[----:B------:R-:W-:Y:S01]  /*68c0*/  @!PT LDS RZ, [RZ] ;  /* 0x00000000fffff984 */ /* 0x000fe20000000800 */
[----:B------:R3:W-:Y:S04]  /*68d0*/  LDGSTS.E.BYPASS.LTC128B.128 [R12+0xe100], [R26.64], !P1 ;  /* 0x0e1000001a0c7fae */ /* 0x0007e8000c901d46 */
[----:B------:R3:W-:Y:S04]  /*68e0*/  LDGSTS.E.BYPASS.LTC128B.128 [R12+0x12100], [R28.64], !P3 ;  /* 0x121000001c0c7fae */ /* 0x0007e8000d901d46 */
[----:B------:R3:W-:Y:S02]  /*68f0*/  LDGSTS.E.BYPASS.LTC128B.128 [R12+0x16100], [R24.64], !P4 ;  /* 0x16100000180c7fae */ /* 0x0007e4000e101d46 */
.L_x_87:
[----:B------:R-:W-:Y:S05]  /*6900*/  BSYNC B0 ;  /* 0x0000000000007941 */ /* 0x000fea0003800000 */
.L_x_86:
[----:B---3--:R-:W3:Y:S01]  /*6910*/  SHFL.IDX PT, R24, R9, 0x3, 0x181f ;  /* 0x00781f0009187f89 */ /* 0x008ee200000e0000 */
[----:B------:R-:W-:Y:S01]  /*6920*/  IADD3 R10, R10, 0x60, RZ ;  /* 0x000000600a0a7810 */ /* 0x000fe20007ffe0ff */
[----:B------:R-:W-:Y:S01]  /*6930*/  IMAD.IADD R12, R78, 0x1, -R17 ;  /* 0x000000014e0c7824 */ /* 0x000fe200078e0a11 */
[----:B------:R-:W-:Y:S01]  /*6940*/  LEA.HI.SX32 R19, R133, 0xffffffff, 0x1a ;  /* 0xffffffff85137811 */ /* 0x000fe200078fd2ff */
[----:B----4-:R4:W1:Y:S01]  /*6950*/  SHFL.IDX PT, R25, R4, 0x3, 0x181f ;  /* 0x00781f0004197f89 */ /* 0x01086200000e0000 */
[----:B------:R-:W-:Y:S01]  /*6960*/  ISETP.GE.AND P0, PT, R10, R71, PT ;  /* 0x000000470a00720c */ /* 0x000fe20003f06270 */
[----:B------:R-:W-:-:S02]  /*6970*/  IMAD.MOV.U32 R7, RZ, RZ, c[0x0][0x1e0] ;  /* 0x00007800ff077624 */ /* 0x000fc400078e00ff */
[----:B------:R-:W-:Y:S02]  /*6980*/  IMAD.MOV.U32 R20, RZ, RZ, 0x6 ;  /* 0x00000006ff147424 */ /* 0x000fe400078e00ff */
[----:B------:R-:W-:Y:S02]  /*6990*/  IMAD R12, R19, -0x40, R12 ;  /* 0xffffffc0130c7824 */ /* 0x000fe400078e020c */
[----:B------:R-:W-:Y:S02]  /*69a0*/  IMAD.SHL.U32 R77, R7, 0x40, RZ ;  /* 0x00000040074d7824 */ /* 0x000fe400078e00ff */
[----:B------:R-:W-:Y:S02]  /*69b0*/  IMAD.MOV.U32 R218, RZ, RZ, R216 ;  /* 0x000000ffffda7224 */ /* 0x000fe400078e00d8 */
[----:B------:R-:W-:Y:S02]  /*69c0*/  IMAD.MOV.U32 R210, RZ, RZ, 0x5 ;  /* 0x00000005ffd27424 */ /* 0x000fe400078e00ff */
[----:B------:R-:W-:-:S02]  /*69d0*/  @!P0 IMAD.SHL.U32 R10, R16, 0x2, RZ ;  /* 0x00000002100a8824 */ /* 0x000fc400078e00ff */
[----:B------:R-:W-:Y:S01]  /*69e0*/  IMAD.WIDE.U32 R28, R19, R77, R218 ;  /* 0x0000004d131c7225 */ /* 0x000fe200078e00da */
[----:B------:R-:W-:Y:S02]  /*69f0*/  SHF.L.U64.HI R210, R7, R210, c[0x0][0x1e4] ;  /* 0x0000790007d27619 */ /* 0x000fe400000102d2 */
[----:B---3--:R-:W-:Y:S02]  /*6a00*/  @!P0 LEA R30, P2, R11, R24, 0x1 ;  /* 0x000000180b1e8211 */ /* 0x008fe400078408ff */
[C---:B-12-4-:R-:W-:Y:S01]  /*6a10*/  SHF.L.U64.HI R4, R7.reuse, R20, c[0x0][0x1e4] ;  /* 0x0000790007047619 */ /* 0x056fe20000010214 */
[----:B------:R-:W-:Y:S01]  /*6a20*/  IMAD.SHL.U32 R7, R7, 0x20, RZ ;  /* 0x0000002007077824 */ /* 0x000fe200078e00ff */
[----:B------:R-:W-:Y:S02]  /*6a30*/  @!P0 LEA.HI.X R31, R11, R25, R21, 0x1, P2 ;  /* 0x000000190b1f8211 */ /* 0x000fe400010f0c15 */
[----:B------:R-:W-:Y:S01]  /*6a40*/  ISETP.GE.AND P2, PT, R12, 0x1, PT ;  /* 0x000000010c00780c */ /* 0x000fe20003f46270 */
[----:B------:R-:W-:Y:S01]  /*6a50*/  IMAD R9, R4, R19, RZ ;  /* 0x0000001304097224 */ /* 0x000fe200078e02ff */
[----:B------:R-:W-:Y:S01]  /*6a60*/  SHF.R.S32.HI R20, RZ, 0x1f, R19 ;  /* 0x0000001fff147819 */ /* 0x000fe20000011413 */
[----:B------:R-:W-:Y:S01]  /*6a70*/  @!PT LDS RZ, [RZ] ;  /* 0x00000000fffff984 */ /* 0x000fe20000000800 */
[----:B------:R1:W-:Y:S01]  /*6a80*/  @!P0 LDGSTS.E.BYPASS.LTC128B.128 [R10+0xf100], [R30.64], !P1 ;  /* 0x0f1000001e0a8fae */ /* 0x0003e2000c901d46 */
[----:B------:R-:W-:-:S03]  /*6a90*/  SHF.R.S32.HI R21, RZ, 0x5, R6 ;  /* 0x00000005ff157819 */ /* 0x000fc60000011406 */
[----:B------:R-:W-:-:S04]  /*6aa0*/  IMAD R9, R20, R77, R9 ;  /* 0x0000004d14097224 */ /* 0x000fc800078e0209 */
[----:B------:R-:W-:Y:S02]  /*6ab0*/  IMAD.IADD R9, R29, 0x1, R9 ;  /* 0x000000011d097824 */ /* 0x000fe400078e0209 */
[----:B------:R-:W-:-:S04]  /*6ac0*/  @P2 LEA R26, P1, R28, c[0x0][0x1c8], 0x1 ;  /* 0x000072001c1a2a11 */ /* 0x000fc800078208ff */
[----:B------:R-:W-:Y:S02]  /*6ad0*/  @P2 LEA.HI.X R27, R28, c[0x0][0x1cc], R9, 0x1, P1 ;  /* 0x000073001c1b2a11 */ /* 0x000fe400008f0c09 */
[----:B------:R-:W-:-:S13]  /*6ae0*/  ISETP.GE.AND P1, PT, R12, 0x21, PT ;  /* 0x000000210c00780c */ /* 0x000fda0003f26270 */
[----:B------:R-:W-:-:S05]  /*6af0*/  @P1 IADD3 R13, P5, R7, R28, RZ ;  /* 0x0000001c070d1210 */ /* 0x000fca0007fbe0ff */
[----:B------:R-:W-:Y:S01]  /*6b00*/  @P1 IMAD.X R12, R210, 0x1, R9, P5 ;  /* 0x00000001d20c1824 */ /* 0x000fe200028e0609 */
[----:B------:R-:W-:Y:S02]  /*6b10*/  @!P0 SHF.R.S32.HI R9, RZ, 0x1f, R14 ;  /* 0x0000001fff098819 */ /* 0x000fe4000001140e */
[----:B------:R-:W-:Y:S02]  /*6b20*/  ISETP.NE.AND P5, PT, R211, RZ, PT ;  /* 0x000000ffd300720c */ /* 0x000fe40003fa5270 */
[----:B------:R-:W-:-:S04]  /*6b30*/  @!P0 LEA.HI R9, R9, R14, RZ, 0x3 ;  /* 0x0000000e09098211 */ /* 0x000fc800078f18ff */
[----:B------:R-:W-:-:S05]  /*6b40*/  @!P0 LOP3.LUT R9, R9, 0xfffffff8, RZ, 0xc0, !PT ;  /* 0xfffffff809098812 */ /* 0x000fca00078ec0ff */
[----:B------:R-:W-:-:S05]  /*6b50*/  @!P0 IMAD.WIDE R28, R9, 0x2, R24 ;  /* 0x00000002091c8825 */ /* 0x000fca00078e0218 */
[----:B------:R1:W-:Y:S01]  /*6b60*/  @!P0 LDGSTS.E.BYPASS.LTC128B.128 [R10+0x13100], [R28.64], !P3 ;  /* 0x131000001c0a8fae */ /* 0x0003e2000d901d46 */
[----:B------:R-:W-:-:S04]  /*6b70*/  @P1 LEA R14, P3, R13, c[0x0][0x1c8], 0x1 ;  /* 0x000072000d0e1a11 */ /* 0x000fc800078608ff */
[----:B------:R-:W-:Y:S02]  /*6b80*/  @P1 LEA.HI.X R15, R13, c[0x0][0x1cc], R12, 0x1, P3 ;  /* 0x000073000d0f1a11 */ /* 0x000fe400018f0c0c */
[----:B------:R-:W-:Y:S01]  /*6b90*/  @!P0 IADD3 R12, R11, 0x80, RZ ;  /* 0x000000800b0c8810 */ /* 0x000fe20007ffe0ff */
[----:B------:R-:W-:-:S03]  /*6ba0*/  @P2 IMAD.SHL.U32 R11, R16, 0x2, RZ ;  /* 0x00000002100b2824 */ /* 0x000fc600078e00ff */
[----:B------:R-:W-:-:S04]  /*6bb0*/  @!P0 SHF.R.S32.HI R9, RZ, 0x1f, R12 ;  /* 0x0000001fff098819 */ /* 0x000fc8000001140c */
[----:B------:R-:W-:-:S04]  /*6bc0*/  @!P0 LEA.HI R9, R9, R12, RZ, 0x3 ;  /* 0x0000000c09098211 */ /* 0x000fc800078f18ff */
[----:B------:R-:W-:-:S05]  /*6bd0*/  @!P0 LOP3.LUT R9, R9, 0xfffffff8, RZ, 0xc0, !PT ;  /* 0xfffffff809098812 */ /* 0x000fca00078ec0ff */
[----:B------:R-:W-:-:S04]  /*6be0*/  @!P0 IMAD.WIDE R24, R9, 0x2, R24 ;  /* 0x0000000209188825 */ /* 0x000fc800078e0218 */
[----:B------:R-:W-:Y:S01]  /*6bf0*/  @P1 IMAD.SHL.U32 R9, R16, 0x2, RZ ;  /* 0x0000000210091824 */ /* 0x000fe200078e00ff */
[----:B------:R1:W-:Y:S01]  /*6c00*/  @!P0 LDGSTS.E.BYPASS.LTC128B.128 [R10+0x17100], [R24.64], !P4 ;  /* 0x17100000180a8fae */ /* 0x0003e2000e101d46 */
[----:B------:R-:W-:Y:S02]  /*6c10*/  ISETP.NE.AND P4, PT, R212, RZ, PT ;  /* 0x000000ffd400720c */ /* 0x000fe40003f85270 */
[----:B------:R-:W-:Y:S01]  /*6c20*/  ISETP.LT.AND P0, PT, RZ, c[0x0][0x27c], PT ;  /* 0x00009f00ff007a0c */ /* 0x000fe20003f01270 */
[----:B------:R-:W0:Y:S04]  /*6c30*/  LDGDEPBAR ;  /* 0x00000000000079af */ /* 0x000e280000000000 */
[----:B------:R-:W-:Y:S06]  /*6c40*/  BAR.SYNC.DEFER_BLOCKING 0x0 ;  /* 0x0000000000007b1d */ /* 0x000fec0000010000 */
[----:B------:R-:W-:Y:S01]  /*6c50*/  @!PT LDS RZ, [RZ] ;  /* 0x00000000fffff984 */ /* 0x000fe20000000800 */
[----:B------:R-:W-:Y:S01]  /*6c60*/  @!PT LDS RZ, [RZ] ;  /* 0x00000000fffff984 */ /* 0x000fe20000000800 */
[----:B------:R-:W-:Y:S01]  /*6c70*/  @!PT LDS RZ, [RZ] ;  /* 0x00000000fffff984 */ /* 0x000fe20000000800 */
[----:B------:R1:W-:Y:S04]  /*6c80*/  @P2 LDGSTS.E.BYPASS.LTC128B.128 [R11+0x6100], [R26.64], !P6 ;  /* 0x061000001a0b2fae */ /* 0x0003e8000f101d46 */
[----:B------:R1:W-:Y:S04]  /*6c90*/  @P2 LDGSTS.E.BYPASS.LTC128B.128 [R11+0x8100], [R26.64+0x80], !P4 ;  /* 0x081000801a0b2fae */ /* 0x0003e8000e101d46 */
[----:B------:R1:W-:Y:S04]  /*6ca0*/  @P2 LDGSTS.E.BYPASS.LTC128B.128 [R11+0xa100], [R26.64+0x100], !P5 ;  /* 0x0a1001001a0b2fae */ /* 0x0003e8000e901d46 */
[----:B------:R1:W-:Y:S04]  /*6cb0*/  @P1 LDGSTS.E.BYPASS.LTC128B.128 [R9+0x7100], [R14.64], !P6 ;  /* 0x071000000e091fae */ /* 0x0003e8000f101d46 */
[----:B------:R1:W-:Y:S04]  /*6cc0*/  @P1 LDGSTS.E.BYPASS.LTC128B.128 [R9+0x9100], [R14.64+0x80], !P4 ;  /* 0x091000800e091fae */ /* 0x0003e8000e101d46 */
[----:B------:R1:W-:Y:S04]  /*6cd0*/  @P1 LDGSTS.E.BYPASS.LTC128B.128 [R9+0xb100], [R14.64+0x100], !P5 ;  /* 0x0b1001000e091fae */ /* 0x0003e8000e901d46 */
[----:B------:R-:W0:Y:S01]  /*6ce0*/  LDGDEPBAR ;  /* 0x00000000000079af */ /* 0x000e220000000000 */
[----:B------:R-:W-:Y:S05]  /*6cf0*/  @P0 BRA `(.L_x_88) ;  /* 0x0000002000000947 */ /* 0x000fea0003800000 */
[----:B------:R-:W-:-:S04]  /*6d00*/  DEPBAR.LE SB0, 0x1 ;  /* 0x000080400000791a */ /* 0x000fc80000000000 */
[----:B------:R-:W-:Y:S05]  /*6d10*/  BRA `(.L_x_89) ;  /* 0x00005c2000007947 */ /* 0x000fea0003800000 */
.L_x_88:
[----:B-1---5:R-:W-:Y:S01]  /*6d20*/  SHF.R.S32.HI R14, RZ, 0x1f, R81 ;  /* 0x0000001fff0e7819 */ /* 0x022fe20000011451 */
[----:B------:R-:W-:Y:S01]  /*6d30*/  ULDC.U8 UR4, c[0x0][0x298] ;  /* 0x0000a60000047ab9 */ /* 0x000fe20000000000 */
[-C--:B------:R-:W-:Y:S01]  /*6d40*/  LEA.HI R23, R8, R79.reuse, RZ, 0x2 ;  /* 0x0000004f08177211 */ /* 0x080fe200078f10ff */
[----:B------:R-:W-:Y:S01]  /*6d50*/  IMAD.WIDE.U32 R12, R81, c[0x0][0x280], RZ ;  /* 0x0000a000510c7a25 */ /* 0x000fe200078e00ff */
[----:B------:R-:W-:Y:S01]  /*6d60*/  ISETP.NE.AND P2, PT, RZ, UR4, PT ;  /* 0x00000004ff007c0c */ /* 0x000fe2000bf45270 */
[----:B------:R-:W-:Y:S01]  /*6d70*/  BSSY B2, `(.L_x_89) ;  /* 0x00005bc000027945 */ /* 0x000fe20003800000 */
[----:B------:R-:W-:Y:S01]  /*6d80*/  LOP3.LUT R8, R23, 0xfffffffc, RZ, 0xc0, !PT ;  /* 0xfffffffc17087812 */ /* 0x000fe200078ec0ff */
[C---:B------:R-:W-:Y:S01]  /*6d90*/  IMAD R10, R14.reuse, c[0x0][0x280], RZ ;  /* 0x0000a0000e0a7a24 */ /* 0x040fe200078e02ff */
[----:B------:R-:W-:Y:S01]  /*6da0*/  SHF.R.S32.HI R23, RZ, 0x2, R23 ;  /* 0x00000002ff177819 */ /* 0x000fe20000011417 */
[----:B------:R-:W-:Y:S01]  /*6db0*/  IMAD R14, R14, c[0x0][0x290], RZ ;  /* 0x0000a4000e0e7a24 */ /* 0x000fe200078e02ff */
[----:B------:R-:W-:Y:S01]  /*6dc0*/  LEA R40, P1, R12, c[0x0][0x270], 0x1 ;  /* 0x00009c000c287a11 */ /* 0x000fe200078208ff */
[C---:B------:R-:W-:Y:S01]  /*6dd0*/  IMAD R10, R81.reuse, c[0x0][0x284], R10 ;  /* 0x0000a100510a7a24 */ /* 0x040fe200078e020a */
[----:B------:R-:W-:Y:S01]  /*6de0*/  IADD3 R49, -R8, R79, RZ ;  /* 0x0000004f08317210 */ /* 0x000fe20007ffe1ff */
[----:B------:R-:W-:-:S02]  /*6df0*/  IMAD R9, R81, c[0x0][0x294], R14 ;  /* 0x0000a50051097a24 */ /* 0x000fc400078e020e */
[----:B------:R-:W-:Y:S01]  /*6e00*/  IMAD.WIDE.U32 R14, R81, c[0x0][0x290], RZ ;  /* 0x0000a400510e7a25 */ /* 0x000fe200078e00ff */
[----:B------:R-:W-:-:S03]  /*6e10*/  SHF.L.U32 R32, R49, 0x3, RZ ;  /* 0x0000000331207819 */ /* 0x000fc600000006ff */
[----:B------:R-:W-:Y:S01]  /*6e20*/  IMAD.IADD R10, R10, 0x1, R13 ;  /* 0x000000010a0a7824 */ /* 0x000fe200078e020d */
[----:B------:R-:W-:Y:S01]  /*6e30*/  LEA R34, P0, R14, c[0x0][0x288], 0x1 ;  /* 0x0000a2000e227a11 */ /* 0x000fe200078008ff */
[----:B------:R-:W-:Y:S02]  /*6e40*/  IMAD.IADD R9, R9, 0x1, R15 ;  /* 0x0000000109097824 */ /* 0x000fe400078e020f */
[----:B------:R-:W-:Y:S01]  /*6e50*/  IMAD R8, R80, 0x80, R23 ;  /* 0x0000008050087824 */ /* 0x000fe200078e0217 */
[----:B------:R-:W-:Y:S02]  /*6e60*/  LEA.HI.X R41, R12, c[0x0][0x274], R10, 0x1, P1 ;  /* 0x00009d000c297a11 */ /* 0x000fe400008f0c0a */
[----:B------:R-:W-:Y:S01]  /*6e70*/  LEA.HI.X R35, R14, c[0x0][0x28c], R9, 0x1, P0 ;  /* 0x0000a3000e237a11 */ /* 0x000fe200000f0c09 */
[----:B------:R-:W-:Y:S05]  /*6e80*/  @!P2 BRA `(.L_x_90) ;  /* 0x00002b100000a947 */ /* 0x000fea0003800000 */
[----:B------:R-:W-:Y:S01]  /*6e90*/  ISETP.GE.AND P0, PT, R8, R71, PT ;  /* 0x000000470800720c */ /* 0x000fe20003f06270 */
[----:B------:R-:W-:Y:S01]  /*6ea0*/  BSSY B0, `(.L_x_91) ;  /* 0x000004d000007945 */ /* 0x000fe20003800000 */
[----:B------:R-:W-:Y:S01]  /*6eb0*/  SHF.L.U32 R25, R49, 0x2, RZ ;  /* 0x0000000231197819 */ /* 0x000fe200000006ff */
        /* <DEDUP_REMOVED lines=12> */
[----:B------:R-:W-:Y:S05]  /*6f80*/  @P0 BRA `(.L_x_92) ;  /* 0x000003e000000947 */ /* 0x000fea0003800000 */
[C---:B------:R-:W-:Y:S01]  /*6f90*/  IADD3 R9, R25.reuse, 0x10, RZ ;  /* 0x0000001019097810 */ /* 0x040fe20007ffe0ff */
[----:B------:R-:W-:Y:S01]  /*6fa0*/  CS2R R38, SRZ ;  /* 0x0000000000267805 */ /* 0x000fe2000001ff00 */
[----:B------:R-:W-:Y:S01]  /*6fb0*/  ISETP.GE.AND P1, PT, R25, c[0x0][0x27c], PT ;  /* 0x00009f0019007a0c */ /* 0x000fe20003f26270 */
[----:B------:R-:W-:Y:S01]  /*6fc0*/  CS2R R50, SRZ ;  /* 0x0000000000327805 */ /* 0x000fe2000001ff00 */
[----:B------:R-:W-:Y:S01]  /*6fd0*/  ISETP.GE.AND P0, PT, R9, c[0x0][0x27c], PT ;  /* 0x00009f0009007a0c */ /* 0x000fe20003f06270 */
[----:B------:R-:W-:Y:S01]  /*6fe0*/  CS2R R36, SRZ ;  /* 0x0000000000247805 */ /* 0x000fe2000001ff00 */
[----:B------:R-:W-:Y:S01]  /*6ff0*/  CS2R R48, SRZ ;  /* 0x0000000000307805 */ /* 0x000fe2000001ff00 */
[----:B------:R-:W-:-:S02]  /*7000*/  IADD3 R15, R25, 0x20, RZ ;  /* 0x00000020190f7810 */ /* 0x000fc40007ffe0ff */
[C---:B------:R-:W-:Y:S02]  /*7010*/  IADD3 R13, R25.reuse, 0x30, RZ ;  /* 0x00000030190d7810 */ /* 0x040fe40007ffe0ff */
[----:B------:R-:W-:-:S04]  /*7020*/  IADD3 R11, R25, 0x40, RZ ;  /* 0x00000040190b7810 */ /* 0x000fc80007ffe0ff */
[C---:B------:R-:W-:Y:S02]  /*7030*/  @!P1 IMAD.WIDE R30, R25.reuse, 0x2, R40 ;  /* 0x00000002191e9825 */ /* 0x040fe400078e0228 */
[----:B------:R-:W-:Y:S02]  /*7040*/  @!P0 SHF.R.S32.HI R8, RZ, 0x1f, R9 ;  /* 0x0000001fff088819 */ /* 0x000fe40000011409 */
[----:B------:R-:W-:Y:S01]  /*7050*/  @!P1 IMAD.WIDE R28, R25, 0x2, R34 ;  /* 0x00000002191c9825 */ /* 0x000fe200078e0222 */
[----:B------:R1:W5:Y:S01]  /*7060*/  @!P1 LD.E.64 R38, [R30.64] ;  /* 0x000000061e269980 */ /* 0x000362000c101b00 */
[----:B------:R-:W-:Y:S02]  /*7070*/  @!P0 LEA.HI R9, R8, R9, RZ, 0x2 ;  /* 0x0000000908098211 */ /* 0x000fe400078f10ff */
[----:B------:R-:W-:Y:S01]  /*7080*/  ISETP.GE.AND P3, PT, R15, c[0x0][0x27c], PT ;  /* 0x00009f000f007a0c */ /* 0x000fe20003f66270 */
[----:B------:R2:W5:Y:S01]  /*7090*/  @!P1 LD.E.64 R50, [R28.64] ;  /* 0x000000061c329980 */ /* 0x000562000c101b00 */
[----:B------:R-:W-:-:S05]  /*70a0*/  @!P0 LOP3.LUT R9, R9, 0xfffffffc, RZ, 0xc0, !PT ;  /* 0xfffffffc09098812 */ /* 0x000fca00078ec0ff */
[----:B------:R-:W-:-:S04]  /*70b0*/  @!P0 IMAD.WIDE R26, R9, 0x2, R40 ;  /* 0x00000002091a8825 */ /* 0x000fc800078e0228 */
[----:B------:R-:W-:Y:S01]  /*70c0*/  @!P0 IMAD.WIDE R42, R9, 0x2, R34 ;  /* 0x00000002092a8825 */ /* 0x000fe200078e0222 */
[----:B------:R-:W-:Y:S01]  /*70d0*/  IADD3 R9, R25, 0x50, RZ ;  /* 0x0000005019097810 */ /* 0x000fe20007ffe0ff */
[----:B------:R3:W5:Y:S01]  /*70e0*/  @!P0 LD.E.64 R36, [R26.64] ;  /* 0x000000061a248980 */ /* 0x000762000c101b00 */
[----:B------:R-:W-:Y:S02]  /*70f0*/  ISETP.GE.AND P2, PT, R13, c[0x0][0x27c], PT ;  /* 0x00009f000d007a0c */ /* 0x000fe40003f46270 */
[----:B------:R-:W-:Y:S01]  /*7100*/  ISETP.GE.AND P1, PT, R11, c[0x0][0x27c], PT ;  /* 0x00009f000b007a0c */ /* 0x000fe20003f26270 */
[----:B------:R4:W5:Y:S01]  /*7110*/  @!P0 LD.E.64 R48, [R42.64] ;  /* 0x000000062a308980 */ /* 0x000962000c101b00 */
[----:B------:R-:W-:Y:S02]  /*7120*/  ISETP.GE.AND P0, PT, R9, c[0x0][0x27c], PT ;  /* 0x00009f0009007a0c */ /* 0x000fe40003f06270 */
[----:B------:R-:W-:-:S07]  /*7130*/  @!P3 SHF.R.S32.HI R14, RZ, 0x1f, R15 ;  /* 0x0000001fff0eb819 */ /* 0x000fce000001140f */
[----:B------:R-:W-:Y:S02]  /*7140*/  @!P2 SHF.R.S32.HI R12, RZ, 0x1f, R13 ;  /* 0x0000001fff0ca819 */ /* 0x000fe4000001140d */
[----:B------:R-:W-:Y:S02]  /*7150*/  @!P1 SHF.R.S32.HI R10, RZ, 0x1f, R11 ;  /* 0x0000001fff0a9819 */ /* 0x000fe4000001140b */
[----:B------:R-:W-:Y:S02]  /*7160*/  @!P0 SHF.R.S32.HI R8, RZ, 0x1f, R9 ;  /* 0x0000001fff088819 */ /* 0x000fe40000011409 */
[----:B------:R-:W-:Y:S02]  /*7170*/  @!P3 LEA.HI R15, R14, R15, RZ, 0x2 ;  /* 0x0000000f0e0fb211 */ /* 0x000fe400078f10ff */
[----:B------:R-:W-:Y:S02]  /*7180*/  @!P2 LEA.HI R13, R12, R13, RZ, 0x2 ;  /* 0x0000000d0c0da211 */ /* 0x000fe400078f10ff */
[----:B------:R-:W-:-:S02]  /*7190*/  @!P1 LEA.HI R11, R10, R11, RZ, 0x2 ;  /* 0x0000000b0a0b9211 */ /* 0x000fc400078f10ff */
[----:B------:R-:W-:Y:S02]  /*71a0*/  @!P0 LEA.HI R9, R8, R9, RZ, 0x2 ;  /* 0x0000000908098211 */ /* 0x000fe400078f10ff */
[----:B------:R-:W-:Y:S02]  /*71b0*/  @!P3 LOP3.LUT R15, R15, 0xfffffffc, RZ, 0xc0, !PT ;  /* 0xfffffffc0f0fb812 */ /* 0x000fe400078ec0ff */
[----:B------:R-:W-:Y:S02]  /*71c0*/  @!P2 LOP3.LUT R13, R13, 0xfffffffc, RZ, 0xc0, !PT ;  /* 0xfffffffc0d0da812 */ /* 0x000fe400078ec0ff */
[----:B------:R-:W-:Y:S02]  /*71d0*/  @!P1 LOP3.LUT R11, R11, 0xfffffffc, RZ, 0xc0, !PT ;  /* 0xfffffffc0b0b9812 */ /* 0x000fe400078ec0ff */
[----:B------:R-:W-:Y:S01]  /*71e0*/  @!P0 LOP3.LUT R9, R9, 0xfffffffc, RZ, 0xc0, !PT ;  /* 0xfffffffc09098812 */ /* 0x000fe200078ec0ff */
[----:B------:R-:W-:Y:S01]  /*71f0*/  @!P3 IMAD.WIDE R54, R15, 0x2, R40 ;  /* 0x000000020f36b825 */ /* 0x000fe200078e0228 */
[----:B--2---:R-:W-:Y:S01]  /*7200*/  CS2R R28, SRZ ;  /* 0x00000000001c7805 */ /* 0x004fe2000001ff00 */
[----:B-1----:R-:W-:-:S02]  /*7210*/  CS2R R30, SRZ ;  /* 0x00000000001e7805 */ /* 0x002fc4000001ff00 */
[--C-:B------:R-:W-:Y:S01]  /*7220*/  @!P2 IMAD.WIDE R52, R13, 0x2, R40.reuse ;  /* 0x000000020d34a825 */ /* 0x100fe200078e0228 */
[----:B---3--:R-:W-:Y:S01]  /*7230*/  CS2R R26, SRZ ;  /* 0x00000000001a7805 */ /* 0x008fe2000001ff00 */
[----:B------:R-:W-:Y:S01]  /*7240*/  CS2R R68, SRZ ;  /* 0x0000000000447805 */ /* 0x000fe2000001ff00 */
[----:B------:R1:W5:Y:S01]  /*7250*/  @!P3 LD.E.64 R28, [R54.64] ;  /* 0x00000006361cb980 */ /* 0x000362000c101b00 */
[----:B----4-:R-:W-:-:S03]  /*7260*/  @!P1 IMAD.WIDE R42, R11, 0x2, R40 ;  /* 0x000000020b2a9825 */ /* 0x010fc600078e0228 */
[----:B------:R1:W5:Y:S01]  /*7270*/  @!P2 LD.E.64 R26, [R52.64] ;  /* 0x00000006341aa980 */ /* 0x000362000c101b00 */
[--C-:B------:R-:W-:Y:S02]  /*7280*/  @!P3 IMAD.WIDE R56, R15, 0x2, R34.reuse ;  /* 0x000000020f38b825 */ /* 0x100fe400078e0222 */
[----:B------:R-:W-:Y:S02]  /*7290*/  CS2R R14, SRZ ;  /* 0x00000000000e7805 */ /* 0x000fe4000001ff00 */
[--C-:B------:R-:W-:Y:S01]  /*72a0*/  @!P2 IMAD.WIDE R44, R13, 0x2, R34.reuse ;  /* 0x000000020d2ca825 */ /* 0x100fe200078e0222 */
[----:B------:R1:W5:Y:S01]  /*72b0*/  @!P3 LD.E.64 R30, [R56.64] ;  /* 0x00000006381eb980 */ /* 0x000362000c101b00 */
[----:B------:R-:W-:Y:S02]  /*72c0*/  CS2R R12, SRZ ;  /* 0x00000000000c7805 */ /* 0x000fe4000001ff00 */
[----:B------:R-:W-:Y:S01]  /*72d0*/  @!P1 IMAD.WIDE R46, R11, 0x2, R34 ;  /* 0x000000020b2e9825 */ /* 0x000fe200078e0222 */
[----:B------:R1:W5:Y:S01]  /*72e0*/  @!P1 LD.E.64 R14, [R42.64] ;  /* 0x000000062a0e9980 */ /* 0x000362000c101b00 */
[----:B------:R-:W-:-:S02]  /*72f0*/  CS2R R10, SRZ ;  /* 0x00000000000a7805 */ /* 0x000fc4000001ff00 */
[----:B------:R-:W-:-:S04]  /*7300*/  @!P0 IMAD.WIDE R40, R9, 0x2, R40 ;  /* 0x0000000209288825 */ /* 0x000fc800078e0228 */
[----:B------:R-:W-:Y:S01]  /*7310*/  @!P0 IMAD.WIDE R34, R9, 0x2, R34 ;  /* 0x0000000209228825 */ /* 0x000fe200078e0222 */
[----:B------:R1:W5:Y:S01]  /*7320*/  @!P2 LD.E.64 R10, [R44.64] ;  /* 0x000000062c0aa980 */ /* 0x000362000c101b00 */
[----:B------:R-:W-:-:S03]  /*7330*/  CS2R R8, SRZ ;  /* 0x0000000000087805 */ /* 0x000fc6000001ff00 */
[----:B------:R1:W5:Y:S04]  /*7340*/  @!P0 LD.E.64 R12, [R40.64] ;  /* 0x00000006280c8980 */ /* 0x000368000c101b00 */
[----:B------:R1:W5:Y:S04]  /*7350*/  @!P1 LD.E.64 R8, [R46.64] ;  /* 0x000000062e089980 */ /* 0x000368000c101b00 */
[----:B------:R1:W5:Y:S02]  /*7360*/  @!P0 LD.E.64 R68, [R34.64] ;  /* 0x0000000622448980 */ /* 0x000364000c101b00 */
.L_x_92:
[----:B------:R-:W-:Y:S05]  /*7370*/  BSYNC B0 ;  /* 0x0000000000007941 */ /* 0x000fea0003800000 */
.L_x_91:
[--C-:B-----5:R-:W-:Y:S01]  /*7380*/  IMAD.MOV.U32 R61, RZ, RZ, R27.reuse ;  /* 0x000000ffff3d7224 */ /* 0x120fe200078e001b */
[--C-:B------:R-:W-:Y:S01]  /*7390*/  SHF.R.U64 R33, R26, 0x10, R27.reuse ;  /* 0x000000101a217819 */ /* 0x100fe2000000121b */
[----:B------:R-:W-:Y:S01]  /*73a0*/  IMAD.MOV.U32 R64, RZ, RZ, R36 ;  /* 0x000000ffff407224 */ /* 0x000fe200078e0024 */
[----:B------:R-:W-:Y:S01]  /*73b0*/  SHF.R.U32.HI R58, RZ, 0x10, R27 ;  /* 0x00000010ff3a7819 */ /* 0x000fe2000001161b */
[----:B------:R-:W-:Y:S01]  /*73c0*/  IMAD.MOV.U32 R60, RZ, RZ, R26 ;  /* 0x000000ffff3c7224 */ /* 0x000fe200078e001a */
[----:B-1----:R-:W-:Y:S01]  /*73d0*/  SHF.R.U64 R54, R14, 0x10, R15 ;  /* 0x000000100e367819 */ /* 0x002fe2000000120f */
[----:B------:R-:W-:Y:S01]  /*73e0*/  IMAD.MOV.U32 R67, RZ, RZ, R39 ;  /* 0x000000ffff437224 */ /* 0x000fe200078e0027 */
[----:B------:R-:W-:Y:S01]  /*73f0*/  SHF.R.U32.HI R27, RZ, 0x10, R15 ;  /* 0x00000010ff1b7819 */ /* 0x000fe2000001160f */
[----:B------:R-:W-:Y:S01]  /*7400*/  IMAD.MOV.U32 R55, RZ, RZ, R51 ;  /* 0x000000ffff377224 */ /* 0x000fe200078e0033 */
[----:B------:R-:W-:Y:S01]  /*7410*/  SHF.R.U32.HI R43, RZ, 0x10, R39 ;  /* 0x00000010ff2b7819 */ /* 0x000fe20000011627 */
[----:B------:R-:W-:Y:S01]  /*7420*/  IMAD.MOV.U32 R65, RZ, RZ, R37 ;  /* 0x000000ffff417224 */ /* 0x000fe200078e0025 */
[----:B------:R-:W-:Y:S01]  /*7430*/  PRMT R27, R27, 0x5410, R54 ;  /* 0x000054101b1b7816 */ /* 0x000fe20000000036 */
[----:B------:R-:W-:Y:S01]  /*7440*/  IMAD.MOV.U32 R42, RZ, RZ, R48 ;  /* 0x000000ffff2a7224 */ /* 0x000fe200078e0030 */
[----:B------:R-:W-:Y:S01]  /*7450*/  SHF.R.S32.HI R54, RZ, 0x1f, R23 ;  /* 0x0000001fff367819 */ /* 0x000fe20000011417 */
[----:B------:R-:W-:Y:S01]  /*7460*/  IMAD.MOV.U32 R62, RZ, RZ, R28 ;  /* 0x000000ffff3e7224 */ /* 0x000fe200078e001c */
[--C-:B------:R-:W-:Y:S01]  /*7470*/  SHF.R.U64 R44, R50, 0x10, R51.reuse ;  /* 0x00000010322c7819 */ /* 0x100fe20000001233 */
[----:B------:R-:W-:Y:S01]  /*7480*/  IMAD.MOV.U32 R46, RZ, RZ, R50 ;  /* 0x000000ffff2e7224 */ /* 0x000fe200078e0032 */
[----:B------:R-:W-:Y:S01]  /*7490*/  SHF.R.U32.HI R26, RZ, 0x10, R51 ;  /* 0x00000010ff1a7819 */ /* 0x000fe20000011633 */
[----:B------:R-:W-:Y:S01]  /*74a0*/  IMAD.MOV.U32 R51, RZ, RZ, R31 ;  /* 0x000000ffff337224 */ /* 0x000fe200078e001f */
[----:B------:R-:W-:Y:S01]  /*74b0*/  LEA.HI R54, R54, R23, RZ, 0x3 ;  /* 0x0000001736367211 */ /* 0x000fe200078f18ff */
[----:B------:R-:W-:Y:S01]  /*74c0*/  IMAD.MOV.U32 R53, RZ, RZ, R49 ;  /* 0x000000ffff357224 */ /* 0x000fe200078e0031 */
[----:B------:R-:W-:Y:S01]  /*74d0*/  PRMT R44, R44, 0x5410, R43 ;  /* 0x000054102c2c7816 */ /* 0x000fe2000000002b */
[----:B------:R-:W-:Y:S01]  /*74e0*/  IMAD.MOV.U32 R66, RZ, RZ, R38 ;  /* 0x000000ffff427224 */ /* 0x000fe200078e0026 */
[----:B------:R-:W-:Y:S01]  /*74f0*/  PRMT R43, R64, 0x5410, R26 ;  /* 0x00005410402b7816 */ /* 0x000fe2000000001a */
[----:B------:R-:W-:Y:S01]  /*7500*/  IMAD.MOV.U32 R63, RZ, RZ, R29 ;  /* 0x000000ffff3f7224 */ /* 0x000fe200078e001d */
[----:B------:R-:W-:Y:S01]  /*7510*/  LOP3.LUT R26, R54, 0xfffffff8, RZ, 0xc0, !PT ;  /* 0xfffffff8361a7812 */ /* 0x000fe200078ec0ff */
[----:B------:R-:W-:Y:S01]  /*7520*/  IMAD.MOV.U32 R34, RZ, RZ, R10 ;  /* 0x000000ffff227224 */ /* 0x000fe200078e000a */
[----:B------:R-:W-:Y:S01]  /*7530*/  SHF.R.U64 R45, R38, 0x10, R39 ;  /* 0x00000010262d7819 */ /* 0x000fe20000001227 */
[----:B------:R-:W-:Y:S01]  /*7540*/  IMAD.MOV.U32 R38, RZ, RZ, R30 ;  /* 0x000000ffff267224 */ /* 0x000fe200078e001e */
[--C-:B------:R-:W-:Y:S01]  /*7550*/  SHF.R.U64 R41, R36, 0x10, R37.reuse ;  /* 0x0000001024297819 */ /* 0x100fe20000001225 */
[----:B------:R-:W-:Y:S01]  /*7560*/  IMAD.IADD R26, R23, 0x1, -R26 ;  /* 0x00000001171a7824 */ /* 0x000fe200078e0a1a */
[----:B------:R-:W-:Y:S01]  /*7570*/  SHF.R.U32.HI R39, RZ, 0x10, R37 ;  /* 0x00000010ff277819 */ /* 0x000fe20000011625 */
[----:B------:R-:W-:Y:S01]  /*7580*/  IMAD.MOV.U32 R59, RZ, RZ, R15 ;  /* 0x000000ffff3b7224 */ /* 0x000fe200078e000f */
[----:B------:R-:W-:Y:S01]  /*7590*/  SHF.R.U64 R37, R28, 0x10, R29 ;  /* 0x000000101c257819 */ /* 0x000fe2000000121d */
[----:B------:R-:W-:Y:S01]  /*75a0*/  IMAD.MOV.U32 R28, RZ, RZ, R14 ;  /* 0x000000ffff1c7224 */ /* 0x000fe200078e000e */
[----:B------:R-:W-:Y:S01]  /*75b0*/  SHF.R.U64 R40, R48, 0x10, R49 ;  /* 0x0000001030287819 */ /* 0x000fe20000001231 */
[----:B------:R-:W-:Y:S01]  /*75c0*/  IMAD R48, R80, -0x80, R71 ;  /* 0xffffff8050307824 */ /* 0x000fe200078e0247 */
[----:B------:R-:W-:Y:S01]  /*75d0*/  PRMT R37, R37, 0x5410, R51 ;  /* 0x0000541025257816 */ /* 0x000fe20000000033 */
[C---:B------:R-:W-:Y:S01]  /*75e0*/  IMAD.SHL.U32 R51, R26.reuse, 0x40, RZ ;  /* 0x000000401a337824 */ /* 0x040fe200078e00ff */
[----:B------:R-:W-:Y:S01]  /*75f0*/  LOP3.LUT P1, RZ, R26, 0x4, RZ, 0xc0, !PT ;  /* 0x000000041aff7812 */ /* 0x000fe2000782c0ff */
[----:B------:R-:W-:Y:S01]  /*7600*/  IMAD.MOV.U32 R14, RZ, RZ, R12 ;  /* 0x000000ffff0e7224 */ /* 0x000fe200078e000c */
[----:B------:R-:W-:Y:S01]  /*7610*/  IMNMX R48, R48, 0x80, PT ;  /* 0x0000008030307817 */ /* 0x000fe20003800200 */
[----:B------:R-:W-:Y:S01]  /*7620*/  IMAD.MOV.U32 R57, RZ, RZ, R13 ;  /* 0x000000ffff397224 */ /* 0x000fe200078e000d */
[----:B------:R-:W-:Y:S01]  /*7630*/  LOP3.LUT R51, R51, 0x1c0, RZ, 0xc0, !PT ;  /* 0x000001c033337812 */ /* 0x000fe200078ec0ff */
[----:B------:R-:W-:Y:S01]  /*7640*/  IMAD.MOV.U32 R24, RZ, RZ, R68 ;  /* 0x000000ffff187224 */ /* 0x000fe200078e0044 */
[----:B------:R-:W-:Y:S01]  /*7650*/  ISETP.GE.AND P0, PT, R23, R48, PT ;  /* 0x000000301700720c */ /* 0x000fe20003f06270 */
[----:B------:R-:W-:-:S04]  /*7660*/  DEPBAR.LE SB0, 0x1 ;  /* 0x000080400000791a */ /* 0x000fc80000000000 */
[----:B------:R-:W-:Y:S01]  /*7670*/  LOP3.LUT R26, R51, 0x18, R32, 0xf8, !PT ;  /* 0x00000018331a7812 */ /* 0x000fe200078ef820 */
[----:B------:R-:W-:Y:S01]  /*7680*/  BSSY B1, `(.L_x_93) ;  /* 0x000012e000017945 */ /* 0x000fe20003800000 */
[----:B------:R-:W-:Y:S02]  /*7690*/  SHF.R.U32.HI R51, RZ, 0x3, R51 ;  /* 0x00000003ff337819 */ /* 0x000fe40000011633 */
[----:B------:R-:W-:Y:S02]  /*76a0*/  SHF.R.U64 R56, R12, 0x10, R13 ;  /* 0x000000100c387819 */ /* 0x000fe4000000120d */
[----:B------:R-:W-:Y:S02]  /*76b0*/  LOP3.LUT R26, R26, R51, RZ, 0x3c, !PT ;  /* 0x000000331a1a7212 */ /* 0x000fe400078e3cff */
[----:B------:R-:W-:Y:S02]  /*76c0*/  SHF.R.U32.HI R12, RZ, 0x10, R11 ;  /* 0x00000010ff0c7819 */ /* 0x000fe4000001160b */
[----:B------:R-:W-:Y:S01]  /*76d0*/  SHF.R.U32.HI R52, RZ, 0x10, R49 ;  /* 0x00000010ff347819 */ /* 0x000fe20000011631 */
[----:B------:R-:W-:Y:S01]  /*76e0*/  IMAD R26, R21, 0x200, R26 ;  /* 0x00000200151a7824 */ /* 0x000fe200078e021a */
[----:B------:R-:W-:Y:S01]  /*76f0*/  SHF.R.U64 R36, R30, 0x10, R31 ;  /* 0x000000101e247819 */ /* 0x000fe2000000121f */
[----:B------:R-:W-:Y:S01]  /*7700*/  IMAD.MOV.U32 R49, RZ, RZ, R11 ;  /* 0x000000ffff317224 */ /* 0x000fe200078e000b */
[----:B------:R-:W-:Y:S01]  /*7710*/  SHF.R.U32.HI R50, RZ, 0x10, R31 ;  /* 0x00000010ff327819 */ /* 0x000fe2000001161f */
[----:B------:R-:W-:Y:S01]  /*7720*/  IMAD.MOV.U32 R30, RZ, RZ, R8 ;  /* 0x000000ffff1e7224 */ /* 0x000fe200078e0008 */
[----:B------:R-:W-:-:S02]  /*7730*/  SHF.R.U32.HI R35, RZ, 0x10, R29 ;  /* 0x00000010ff237819 */ /* 0x000fc4000001161d */
[----:B------:R-:W-:Y:S01]  /*7740*/  SHF.R.U64 R31, R10, 0x10, R11 ;  /* 0x000000100a1f7819 */ /* 0x000fe2000000120b */
[--C-:B------:R-:W-:Y:S01]  /*7750*/  IMAD.MOV.U32 R11, RZ, RZ, R9.reuse ;  /* 0x000000ffff0b7224 */ /* 0x100fe200078e0009 */
[--C-:B------:R-:W-:Y:S02]  /*7760*/  SHF.R.U64 R10, R8, 0x10, R9.reuse ;  /* 0x00000010080a7819 */ /* 0x100fe40000001209 */
[----:B------:R-:W-:Y:S01]  /*7770*/  SHF.R.U32.HI R29, RZ, 0x10, R9 ;  /* 0x00000010ff1d7819 */ /* 0x000fe20000011609 */
[----:B------:R-:W-:Y:S01]  /*7780*/  IMAD.MOV.U32 R9, RZ, RZ, R69 ;  /* 0x000000ffff097224 */ /* 0x000fe200078e0045 */
[----:B------:R-:W-:Y:S02]  /*7790*/  PRMT R32, R12, 0x7610, R32 ;  /* 0x000076100c207816 */ /* 0x000fe40000000020 */
[----:B------:R-:W-:Y:S02]  /*77a0*/  IADD3 R12, R26, 0x20, RZ ;  /* 0x000000201a0c7810 */ /* 0x000fe40007ffe0ff */
[----:B------:R-:W-:-:S02]  /*77b0*/  SHF.R.U32.HI R13, RZ, 0x10, R13 ;  /* 0x00000010ff0d7819 */ /* 0x000fc4000001160d */
[--C-:B------:R-:W-:Y:S02]  /*77c0*/  SHF.R.U64 R8, R68, 0x10, R69.reuse ;  /* 0x0000001044087819 */ /* 0x100fe40000001245 */
[----:B------:R-:W-:Y:S02]  /*77d0*/  SHF.R.U32.HI R15, RZ, 0x10, R69 ;  /* 0x00000010ff0f7819 */ /* 0x000fe40000011645 */
[----:B------:R-:W-:Y:S02]  /*77e0*/  @P1 IADD3 R12, R26, -0x20, RZ ;  /* 0xffffffe01a0c1810 */ /* 0x000fe40007ffe0ff */
[----:B------:R-:W-:Y:S02]  /*77f0*/  PRMT R40, R40, 0x5410, R39 ;  /* 0x0000541028287816 */ /* 0x000fe40000000027 */
[----:B------:R-:W-:Y:S02]  /*7800*/  PRMT R36, R36, 0x5410, R35 ;  /* 0x0000541024247816 */ /* 0x000fe40000000023 */
[----:B------:R-:W-:-:S02]  /*7810*/  PRMT R47, R66, 0x7610, R47 ;  /* 0x00007610422f7816 */ /* 0x000fc4000000002f */
[----:B------:R-:W-:Y:S02]  /*7820*/  PRMT R46, R46, 0x5410, R67 ;  /* 0x000054102e2e7816 */ /* 0x000fe40000000043 */
[----:B------:R-:W-:Y:S02]  /*7830*/  PRMT R42, R42, 0x5410, R65 ;  /* 0x000054102a2a7816 */ /* 0x000fe40000000041 */
[----:B------:R-:W-:Y:S02]  /*7840*/  PRMT R39, R62, 0x5410, R52 ;  /* 0x000054103e277816 */ /* 0x000fe40000000034 */
        /* <DEDUP_REMOVED lines=14> */
[----:B------:R-:W-:-:S02]  /*7930*/  LEA R26, R26, 0xc100, 0x1 ;  /* 0x0000c1001a1a7811 */ /* 0x000fc400078e08ff */
[----:B------:R-:W-:Y:S01]  /*7940*/  LEA R12, R12, 0xc100, 0x1 ;  /* 0x0000c1000c0c7811 */ /* 0x000fe200078e08ff */
[----:B------:R-:W-:Y:S06]  /*7950*/  BAR.SYNC.DEFER_BLOCKING 0x0 ;  /* 0x0000000000007b1d */ /* 0x000fec0000010000 */
[----:B------:R-:W-:Y:S05]  /*7960*/  @P0 BRA `(.L_x_94) ;  /* 0x00000ff000000947 */ /* 0x000fea0003800000 */
[----:B------:R-:W-:Y:S01]  /*7970*/  ISETP.GE.AND P0, PT, R25, c[0x0][0x27c], PT ;  /* 0x00009f0019007a0c */ /* 0x000fe20003f06270 */
[----:B------:R-:W-:-:S12]  /*7980*/  BSSY B0, `(.L_x_95) ;  /* 0x0000028000007945 */ /* 0x000fd80003800000 */
[----:B------:R-:W-:Y:S05]  /*7990*/  @P0 BRA `(.L_x_96) ;  /* 0x0000026000000947 */ /* 0x000fea0003800000 */
[----:B------:R-:W1:Y:S01]  /*79a0*/  LDS.128 R8, [R26] ;  /* 0x000000001a087984 */ /* 0x000e620000000c00 */
[----:B------:R-:W-:Y:S02]  /*79b0*/  HADD2.F32 R49, -RZ, R46.H0_H0 ;  /* 0x2000002eff317230 */ /* 0x000fe40000004100 */
[----:B------:R-:W-:Y:S02]  /*79c0*/  HADD2.F32 R54, -RZ, R44.H0_H0 ;  /* 0x2000002cff367230 */ /* 0x000fe40000004100 */
[----:B------:R-:W-:Y:S02]  /*79d0*/  HADD2.F32 R55, -RZ, R45.H0_H0 ;  /* 0x2000002dff377230 */ /* 0x000fe40000004100 */
[----:B------:R-:W-:Y:S02]  /*79e0*/  HADD2.F32 R57, -RZ, R47.H0_H0 ;  /* 0x2000002fff397230 */ /* 0x000fe40000004100 */
[----:B------:R-:W-:Y:S02]  /*79f0*/  HADD2.F32 R60, -RZ, R46.H1_H1 ;  /* 0x3000002eff3c7230 */ /* 0x000fe40000004100 */
[----:B-1----:R-:W-:-:S02]  /*7a00*/  HADD2.F32 R50, -RZ, R8.H0_H0 ;  /* 0x20000008ff327230 */ /* 0x002fc40000004100 */
[----:B------:R-:W-:Y:S02]  /*7a10*/  HADD2.F32 R52, -RZ, R8.H1_H1 ;  /* 0x30000008ff347230 */ /* 0x000fe40000004100 */
[--C-:B------:R-:W-:Y:S01]  /*7a20*/  HADD2.F32 R51, -RZ, R9.reuse.H1_H1 ;  /* 0x30000009ff337230 */ /* 0x100fe20000004100 */
[----:B------:R-:W-:Y:S01]  /*7a30*/  FMUL.FTZ R58, R50, R49 ;  /* 0x00000031323a7220 */ /* 0x000fe20000410000 */
[----:B------:R-:W-:Y:S02]  /*7a40*/  HADD2.F32 R8, -RZ, R9.H0_H0 ;  /* 0x20000009ff087230 */ /* 0x000fe40000004100 */
[--C-:B------:R-:W-:Y:S01]  /*7a50*/  HADD2.F32 R9, -RZ, R10.reuse.H0_H0 ;  /* 0x2000000aff097230 */ /* 0x100fe20000004100 */
[----:B------:R-:W-:Y:S01]  /*7a60*/  FFMA.FTZ R58, R52, R57, R58 ;  /* 0x00000039343a7223 */ /* 0x000fe2000001003a */
[----:B------:R-:W-:Y:S02]  /*7a70*/  HADD2.F32 R53, -RZ, R10.H1_H1 ;  /* 0x3000000aff357230 */ /* 0x000fe40000004100 */
[----:B------:R-:W-:-:S02]  /*7a80*/  HADD2.F32 R10, -RZ, R11.H0_H0 ;  /* 0x2000000bff0a7230 */ /* 0x000fc40000004100 */
[----:B------:R-:W-:Y:S01]  /*7a90*/  HADD2.F32 R56, -RZ, R11.H1_H1 ;  /* 0x3000000bff387230 */ /* 0x000fe20000004100 */
[----:B------:R-:W-:Y:S01]  /*7aa0*/  FMUL.FTZ R11, R52, R49 ;  /* 0x00000031340b7220 */ /* 0x000fe20000410000 */
[----:B------:R-:W-:Y:S01]  /*7ab0*/  HADD2.F32 R52, -RZ, R44.H1_H1 ;  /* 0x3000002cff347230 */ /* 0x000fe20000004100 */
[CC--:B------:R-:W-:Y:S02]  /*7ac0*/  FMUL.FTZ R49, R51.reuse, R54.reuse ;  /* 0x0000003633317220 */ /* 0x0c0fe40000410000 */
[C---:B------:R-:W-:Y:S02]  /*7ad0*/  FMUL.FTZ R54, R8.reuse, R54 ;  /* 0x0000003608367220 */ /* 0x040fe40000410000 */
[-C--:B------:R-:W-:Y:S01]  /*7ae0*/  FFMA.FTZ R49, R8, R55.reuse, -R49 ;  /* 0x0000003708317223 */ /* 0x080fe20000010831 */
[----:B------:R-:W-:Y:S01]  /*7af0*/  HADD2.F32 R8, -RZ, R45.H1_H1 ;  /* 0x3000002dff087230 */ /* 0x000fe20000004100 */
[----:B------:R-:W-:Y:S01]  /*7b00*/  FFMA.FTZ R54, R51, R55, R54 ;  /* 0x0000003733367223 */ /* 0x000fe20000010036 */
[----:B------:R-:W-:Y:S01]  /*7b10*/  HADD2.F32 R51, -RZ, R43.H1_H1 ;  /* 0x3000002bff337230 */ /* 0x000fe20000004100 */
[----:B------:R-:W-:-:S02]  /*7b20*/  FFMA.FTZ R11, R50, R57, -R11 ;  /* 0x00000039320b7223 */ /* 0x000fc4000001080b */
[-C--:B------:R-:W-:Y:S02]  /*7b30*/  FMUL.FTZ R50, R53, R8.reuse ;  /* 0x0000000835327220 */ /* 0x080fe40000410000 */
[-C--:B------:R-:W-:Y:S02]  /*7b40*/  FMUL.FTZ R55, R56, R51.reuse ;  /* 0x0000003338377220 */ /* 0x080fe40000410000 */
[C---:B------:R-:W-:Y:S02]  /*7b50*/  FMUL.FTZ R8, R9.reuse, R8 ;  /* 0x0000000809087220 */ /* 0x040fe40000410000 */
[C---:B------:R-:W-:Y:S02]  /*7b60*/  FMUL.FTZ R51, R10.reuse, R51 ;  /* 0x000000330a337220 */ /* 0x040fe40000410000 */
[----:B------:R-:W-:Y:S02]  /*7b70*/  FFMA.FTZ R55, R10, R52, -R55 ;  /* 0x000000340a377223 */ /* 0x000fe40000010837 */
[-C--:B------:R-:W-:Y:S01]  /*7b80*/  FFMA.FTZ R50, R9, R60.reuse, -R50 ;  /* 0x0000003c09327223 */ /* 0x080fe20000010832 */
[----:B------:R-:W-:Y:S01]  /*7b90*/  F2FP.PACK_AB R9, R54, R49 ;  /* 0x000000313609723e */ /* 0x000fe200000000ff */
[----:B------:R-:W-:Y:S01]  /*7ba0*/  FFMA.FTZ R53, R53, R60, R8 ;  /* 0x0000003c35357223 */ /* 0x000fe20000010008 */
[----:B------:R-:W-:Y:S01]  /*7bb0*/  F2FP.PACK_AB R8, R58, R11 ;  /* 0x0000000b3a08723e */ /* 0x000fe200000000ff */
[----:B------:R-:W-:-:S03]  /*7bc0*/  FFMA.FTZ R52, R56, R52, R51 ;  /* 0x0000003438347223 */ /* 0x000fc60000010033 */
[----:B------:R-:W-:Y:S02]  /*7bd0*/  F2FP.PACK_AB R10, R53, R50 ;  /* 0x00000032350a723e */ /* 0x000fe400000000ff */
[----:B------:R-:W-:-:S05]  /*7be0*/  F2FP.PACK_AB R11, R52, R55 ;  /* 0x00000037340b723e */ /* 0x000fca00000000ff */
[----:B------:R1:W-:Y:S02]  /*7bf0*/  STS.128 [R26], R8 ;  /* 0x000000081a007388 */ /* 0x0003e40000000c00 */
.L_x_96:
[----:B------:R-:W-:Y:S05]  /*7c00*/  BSYNC B0 ;  /* 0x0000000000007941 */ /* 0x000fea0003800000 */
.L_x_95:
[----:B-1----:R-:W-:Y:S01]  /*7c10*/  IADD3 R8, R25, 0x10, RZ ;  /* 0x0000001019087810 */ /* 0x002fe20007ffe0ff */
[----:B------:R-:W-:Y:S03]  /*7c20*/  BSSY B0, `(.L_x_97) ;  /* 0x0000029000007945 */ /* 0x000fe60003800000 */
[----:B------:R-:W-:-:S13]  /*7c30*/  ISETP.GE.AND P0, PT, R8, c[0x0][0x27c], PT ;  /* 0x00009f0008007a0c */ /* 0x000fda0003f06270 */
        /* <DEDUP_REMOVED lines=39> */
.L_x_98:
[----:B------:R-:W-:Y:S05]  /*7eb0*/  BSYNC B0 ;  /* 0x0000000000007941 */ /* 0x000fea0003800000 */
.L_x_97:
[----:B-1----:R-:W-:Y:S01]  /*7ec0*/  IADD3 R8, R25, 0x20, RZ ;  /* 0x0000002019087810 */ /* 0x002fe20007ffe0ff */
[----:B------:R-:W-:Y:S03]  /*7ed0*/  BSSY B0, `(.L_x_99) ;  /* 0x0000029000007945 */ /* 0x000fe60003800000 */
[----:B------:R-:W-:-:S13]  /*7ee0*/  ISETP.GE.AND P0, PT, R8, c[0x0][0x27c], PT ;  /* 0x00009f0008007a0c */ /* 0x000fda0003f06270 */
[----:B------:R-:W-:Y:S05]  /*7ef0*/  @P0 BRA `(.L_x_100) ;  /* 0x0000026000000947 */ /* 0x000fea0003800000 */
[----:B------:R-:W1:Y:S01]  /*7f00*/  LDS.128 R8, [R26+0x4000] ;  /* 0x004000001a087984 */ /* 0x000e620000000c00 */
        /* <DEDUP_REMOVED lines=36> */
[----:B------:R1:W-:Y:S02]  /*8150*/  STS.128 [R26+0x4000], R8 ;  /* 0x004000081a007388 */ /* 0x0003e40000000c00 */
.L_x_100:
[----:B------:R-:W-:Y:S05]  /*8160*/  BSYNC B0 ;  /* 0x0000000000007941 */ /* 0x000fea0003800000 */
.L_x_99:
[----:B-1----:R-:W-:Y:S01]  /*8170*/  IADD3 R8, R25, 0x30, RZ ;  /* 0x0000003019087810 */ /* 0x002fe20007ffe0ff */
[----:B------:R-:W-:Y:S03]  /*8180*/  BSSY B0, `(.L_x_101) ;  /* 0x0000029000007945 */ /* 0x000fe60003800000 */
[----:B------:R-:W-:-:S13]  /*8190*/  ISETP.GE.AND P0, PT, R8, c[0x0][0x27c], PT ;  /* 0x00009f0008007a0c */ /* 0x000fda0003f06270 */
[----:B------:R-:W-:Y:S05]  /*81a0*/  @P0 BRA `(.L_x_102) ;  /* 0x0000026000000947 */ /* 0x000fea0003800000 */
[----:B------:R-:W1:Y:S01]  /*81b0*/  LDS.128 R8, [R12+0x4000] ;  /* 0x004000000c087984 */ /* 0x000e620000000c00 */
[--C-:B------:R-:W-:Y:S02]  /*81c0*/  HADD2.F32 R49, -RZ, R34.reuse.H0_H0 ;  /* 0x20000022ff317230 */ /* 0x100fe40000004100 */
        /* <DEDUP_REMOVED lines=21> */
[----:B------:R-:W-:Y:S01]  /*8320*/  HADD2.F32 R51, -RZ, R32.H0_H0 ;  /* 0x20000020ff337230 */ /* 0x000fe20000004100 */
        /* <DEDUP_REMOVED lines=14> */
.L_x_102:
[----:B------:R-:W-:Y:S05]  /*8410*/  BSYNC B0 ;  /* 0x0000000000007941 */ /* 0x000fea0003800000 */
.L_x_101:
[----:B-1----:R-:W-:Y:S01]  /*8420*/  IADD3 R8, R25, 0x40, RZ ;  /* 0x0000004019087810 */ /* 0x002fe20007ffe0ff */
[----:B------:R-:W-:Y:S03]  /*8430*/  BSSY B0, `(.L_x_103) ;  /* 0x0000029000007945 */ /* 0x000fe60003800000 */
[----:B------:R-:W-:-:S13]  /*8440*/  ISETP.GE.AND P0, PT, R8, c[0x0][0x27c], PT ;  /* 0x00009f0008007a0c */ /* 0x000fda0003f06270 */
[----:B------:R-:W-:Y:S05]  /*8450*/  @P0 BRA `(.L_x_104) ;  /* 0x0000026000000947 */ /* 0x000fea0003800000 */
[----:B------:R-:W1:Y:S01]  /*8460*/  LDS.128 R8, [R26+0x8000] ;  /* 0x008000001a087984 */ /* 0x000e620000000c00 */
[----:B------:R-:W-:Y:S02]  /*8470*/  HADD2.F32 R49, -RZ, R30.H1_H1 ;  /* 0x3000001eff317230 */ /* 0x000fe40000004100 */
[----:B------:R-:W-:Y:S02]  /*8480*/  HADD2.F32 R54, -RZ, R29.H1_H1 ;  /* 0x3000001dff367230 */ /* 0x000fe40000004100 */
[----:B------:R-:W-:Y:S02]  /*8490*/  HADD2.F32 R55, -RZ, R27.H1_H1 ;  /* 0x3000001bff377230 */ /* 0x000fe40000004100 */
[--C-:B------:R-:W-:Y:S02]  /*84a0*/  HADD2.F32 R57, -RZ, R28.reuse.H1_H1 ;  /* 0x3000001cff397230 */ /* 0x100fe40000004100 */
[----:B------:R-:W-:Y:S02]  /*84b0*/  HADD2.F32 R60, -RZ, R28.H0_H0 ;  /* 0x2000001cff3c7230 */ /* 0x000fe40000004100 */
        /* <DEDUP_REMOVED lines=11> */
[----:B------:R-:W-:Y:S01]  /*8570*/  HADD2.F32 R52, -RZ, R27.H0_H0 ;  /* 0x2000001bff347230 */ /* 0x000fe20000004100 */
[CC--:B------:R-:W-:Y:S02]  /*8580*/  FMUL.FTZ R49, R51.reuse, R54.reuse ;  /* 0x0000003633317220 */ /* 0x0c0fe40000410000 */
[C---:B------:R-:W-:Y:S02]  /*8590*/  FMUL.FTZ R54, R8.reuse, R54 ;  /* 0x0000003608367220 */ /* 0x040fe40000410000 */
[-C--:B------:R-:W-:Y:S01]  /*85a0*/  FFMA.FTZ R49, R8, R55.reuse, -R49 ;  /* 0x0000003708317223 */ /* 0x080fe20000010831 */
[----:B------:R-:W-:Y:S01]  /*85b0*/  HADD2.F32 R8, -RZ, R30.H0_H0 ;  /* 0x2000001eff087230 */ /* 0x000fe20000004100 */
        /* <DEDUP_REMOVED lines=16> */
.L_x_104:
[----:B------:R-:W-:Y:S05]  /*86c0*/  BSYNC B0 ;  /* 0x0000000000007941 */ /* 0x000fea0003800000 */
.L_x_103:
[----:B-1----:R-:W-:-:S04]  /*86d0*/  IADD3 R8, R25, 0x50, RZ ;  /* 0x0000005019087810 */ /* 0x002fc80007ffe0ff */
        /* <DEDUP_REMOVED lines=40> */
.L_x_94:
[----:B------:R-:W-:Y:S05]  /*8960*/  BSYNC B1 ;  /* 0x0000000000017941 */ /* 0x000fea0003800000 */
.L_x_93:
[----:B------:R-:W-:-:S04]  /*8970*/  IADD3 R23, R23, 0x40, RZ ;  /* 0x0000004017177810 */ /* 0x000fc80007ffe0ff */
[----:B------:R-:W-:-:S13]  /*8980*/  ISETP.GE.AND P0, PT, R23, R48, PT ;  /* 0x000000301700720c */ /* 0x000fda0003f06270 */
[----:B------:R-:W-:Y:S05]  /*8990*/  @P0 BRA `(.L_x_105) ;  /* 0x00003f9000000947 */ /* 0x000fea0003800000 */
[----:B------:R-:W-:Y:S01]  /*89a0*/  ISETP.GE.AND P0, PT, R25, c[0x0][0x27c], PT ;  /* 0x00009f0019007a0c */ /* 0x000fe20003f06270 */
[----:B------:R-:W-:-:S12]  /*89b0*/  BSSY B0, `(.L_x_106) ;  /* 0x0000028000007945 */ /* 0x000fd80003800000 */
[----:B------:R-:W-:Y:S05]  /*89c0*/  @P0 BRA `(.L_x_107) ;  /* 0x0000026000000947 */ /* 0x000fea0003800000 */
[----:B-1----:R-:W1:Y:S01]  /*89d0*/  LDS.128 R8, [R26+0x2000] ;  /* 0x002000001a087984 */ /* 0x002e620000000c00 */
[----:B------:R-:W-:Y:S02]  /*89e0*/  HADD2.F32 R23, -RZ, R46.H0_H0 ;  /* 0x2000002eff177230 */ /* 0x000fe40000004100 */
[----:B------:R-:W-:Y:S02]  /*89f0*/  HADD2.F32 R52, -RZ, R44.H0_H0 ;  /* 0x2000002cff347230 */ /* 0x000fe40000004100 */
[----:B------:R-:W-:Y:S02]  /*8a00*/  HADD2.F32 R54, -RZ, R45.H0_H0 ;  /* 0x2000002dff367230 */ /* 0x000fe40000004100 */
[----:B------:R-:W-:Y:S02]  /*8a10*/  HADD2.F32 R47, -RZ, R47.H0_H0 ;  /* 0x2000002fff2f7230 */ /* 0x000fe40000004100 */
[----:B------:R-:W-:Y:S02]  /*8a20*/  HADD2.F32 R46, -RZ, R46.H1_H1 ;  /* 0x3000002eff2e7230 */ /* 0x000fe40000004100 */
[----:B------:R-:W-:-:S02]  /*8a30*/  HADD2.F32 R44, -RZ, R44.H1_H1 ;  /* 0x3000002cff2c7230 */ /* 0x000fc40000004100 */
[--C-:B-1----:R-:W-:Y:S02]  /*8a40*/  HADD2.F32 R48, -RZ, R8.reuse.H0_H0 ;  /* 0x20000008ff307230 */ /* 0x102fe40000004100 */
[----:B------:R-:W-:Y:S02]  /*8a50*/  HADD2.F32 R50, -RZ, R8.H1_H1 ;  /* 0x30000008ff327230 */ /* 0x000fe40000004100 */
[--C-:B------:R-:W-:Y:S01]  /*8a60*/  HADD2.F32 R49, -RZ, R9.reuse.H1_H1 ;  /* 0x30000009ff317230 */ /* 0x100fe20000004100 */
[C---:B------:R-:W-:Y:S01]  /*8a70*/  FMUL.FTZ R55, R23.reuse, R48 ;  /* 0x0000003017377220 */ /* 0x040fe20000410000 */
[----:B------:R-:W-:Y:S01]  /*8a80*/  HADD2.F32 R8, -RZ, R9.H0_H0 ;  /* 0x20000009ff087230 */ /* 0x000fe20000004100 */
[----:B------:R-:W-:Y:S01]  /*8a90*/  FMUL.FTZ R53, R23, R50 ;  /* 0x0000003217357220 */ /* 0x000fe20000410000 */
[--C-:B------:R-:W-:Y:S01]  /*8aa0*/  HADD2.F32 R9, -RZ, R10.reuse.H0_H0 ;  /* 0x2000000aff097230 */ /* 0x100fe20000004100 */
[CC--:B------:R-:W-:Y:S01]  /*8ab0*/  FMUL.FTZ R23, R52.reuse, R49.reuse ;  /* 0x0000003134177220 */ /* 0x0c0fe20000410000 */
[----:B------:R-:W-:Y:S01]  /*8ac0*/  HADD2.F32 R51, -RZ, R10.H1_H1 ;  /* 0x3000000aff337230 */ /* 0x000fe20000004100 */
[-C--:B------:R-:W-:Y:S01]  /*8ad0*/  FMUL.FTZ R52, R52, R8.reuse ;  /* 0x0000000834347220 */ /* 0x080fe20000410000 */
[----:B------:R-:W-:Y:S01]  /*8ae0*/  HADD2.F32 R10, -RZ, R11.H0_H0 ;  /* 0x2000000bff0a7230 */ /* 0x000fe20000004100 */
[C---:B------:R-:W-:Y:S01]  /*8af0*/  FFMA.FTZ R23, R54.reuse, R8, -R23 ;  /* 0x0000000836177223 */ /* 0x040fe20000010817 */
[----:B------:R-:W-:Y:S01]  /*8b00*/  HADD2.F32 R8, -RZ, R45.H1_H1 ;  /* 0x3000002dff087230 */ /* 0x000fe20000004100 */
[C---:B------:R-:W-:Y:S01]  /*8b10*/  FFMA.FTZ R53, R47.reuse, R48, -R53 ;  /* 0x000000302f357223 */ /* 0x040fe20000010835 */
[----:B------:R-:W-:Y:S01]  /*8b20*/  HADD2.F32 R11, -RZ, R11.H1_H1 ;  /* 0x3000000bff0b7230 */ /* 0x000fe20000004100 */
[----:B------:R-:W-:Y:S01]  /*8b30*/  FFMA.FTZ R50, R47, R50, R55 ;  /* 0x000000322f327223 */ /* 0x000fe20000010037 */
[----:B------:R-:W-:Y:S01]  /*8b40*/  HADD2.F32 R45, -RZ, R43.H1_H1 ;  /* 0x3000002bff2d7230 */ /* 0x000fe20000004100 */
[----:B------:R-:W-:-:S02]  /*8b50*/  FFMA.FTZ R52, R54, R49, R52 ;  /* 0x0000003136347223 */ /* 0x000fc40000010034 */
[C---:B------:R-:W-:Y:S02]  /*8b60*/  FMUL.FTZ R47, R8.reuse, R51 ;  /* 0x00000033082f7220 */ /* 0x040fe40000410000 */
[C---:B------:R-:W-:Y:S02]  /*8b70*/  FMUL.FTZ R49, R45.reuse, R11 ;  /* 0x0000000b2d317220 */ /* 0x040fe40000410000 */
[-C--:B------:R-:W-:Y:S02]  /*8b80*/  FMUL.FTZ R8, R8, R9.reuse ;  /* 0x0000000908087220 */ /* 0x080fe40000410000 */
[-C--:B------:R-:W-:Y:S02]  /*8b90*/  FMUL.FTZ R45, R45, R10.reuse ;  /* 0x0000000a2d2d7220 */ /* 0x080fe40000410000 */
[----:B------:R-:W-:Y:S01]  /*8ba0*/  FFMA.FTZ R47, R46, R9, -R47 ;  /* 0x000000092e2f7223 */ /* 0x000fe2000001082f */
[----:B------:R-:W-:Y:S01]  /*8bb0*/  F2FP.PACK_AB R9, R52, R23 ;  /* 0x000000173409723e */ /* 0x000fe200000000ff */
[----:B------:R-:W-:-:S02]  /*8bc0*/  FFMA.FTZ R49, R44, R10, -R49 ;  /* 0x0000000a2c317223 */ /* 0x000fc40000010831 */
[----:B------:R-:W-:Y:S01]  /*8bd0*/  FFMA.FTZ R46, R46, R51, R8 ;  /* 0x000000332e2e7223 */ /* 0x000fe20000010008 */
[----:B------:R-:W-:Y:S01]  /*8be0*/  F2FP.PACK_AB R8, R50, R53 ;  /* 0x000000353208723e */ /* 0x000fe200000000ff */
[----:B------:R-:W-:-:S03]  /*8bf0*/  FFMA.FTZ R44, R44, R11, R45 ;  /* 0x0000000b2c2c7223 */ /* 0x000fc6000001002d */
[----:B------:R-:W-:Y:S02]  /*8c00*/  F2FP.PACK_AB R10, R46, R47 ;  /* 0x0000002f2e0a723e */ /* 0x000fe400000000ff */
[----:B------:R-:W-:-:S05]  /*8c10*/  F2FP.PACK_AB R11, R44, R49 ;  /* 0x000000312c0b723e */ /* 0x000fca00000000ff */
[----:B------:R1:W-:Y:S02]  /*8c20*/  STS.128 [R26+0x2000], R8 ;  /* 0x002000081a007388 */ /* 0x0003e40000000c00 */
.L_x_107:
[----:B------:R-:W-:Y:S05]  /*8c30*/  BSYNC B0 ;  /* 0x0000000000007941 */ /* 0x000fea0003800000 */
.L_x_106:
        /* <DEDUP_REMOVED lines=42> */
.L_x_109:
[----:B------:R-:W-:Y:S05]  /*8ee0*/  BSYNC B0 ;  /* 0x0000000000007941 */ /* 0x000fea0003800000 */
.L_x_108:
        /* <DEDUP_REMOVED lines=42> */
.L_x_111:
[----:B------:R-:W-:Y:S05]  /*9190*/  BSYNC B0 ;  /* 0x0000000000007941 */ /* 0x000fea0003800000 */
.L_x_110:
        /* <DEDUP_REMOVED lines=9> */
[----:B------:R-:W-:Y:S02]  /*9230*/  HADD2.F32 R32, -RZ, R32.H0_H0 ;  /* 0x20000020ff207230 */ /* 0x000fe40000004100 */
[----:B------:R-:W-:-:S02]  /*9240*/  HADD2.F32 R34, -RZ, R34.H1_H1 ;  /* 0x30000022ff227230 */ /* 0x000fc40000004100 */
[----:B------:R-:W-:Y:S02]  /*9250*/  HADD2.F32 R31, -RZ, R31.H1_H1 ;  /* 0x3000001fff1f7230 */ /* 0x000fe40000004100 */
[--C-:B-1----:R-:W-:Y:S02]  /*9260*/  HADD2.F32 R36, -RZ, R8.reuse.H0_H0 ;  /* 0x20000008ff247230 */ /* 0x102fe40000004100 */
[----:B------:R-:W-:Y:S02]  /*9270*/  HADD2.F32 R38, -RZ, R8.H1_H1 ;  /* 0x30000008ff267230 */ /* 0x000fe40000004100 */
[--C-:B------:R-:W-:Y:S01]  /*9280*/  HADD2.F32 R37, -RZ, R9.reuse.H1_H1 ;  /* 0x30000009ff257230 */ /* 0x100fe20000004100 */
[C---:B------:R-:W-:Y:S01]  /*9290*/  FMUL.FTZ R43, R23.reuse, R36 ;  /* 0x00000024172b7220 */ /* 0x040fe20000410000 */
[----:B------:R-:W-:Y:S01]  /*92a0*/  HADD2.F32 R8, -RZ, R9.H0_H0 ;  /* 0x20000009ff087230 */ /* 0x000fe20000004100 */
[----:B------:R-:W-:Y:S01]  /*92b0*/  FMUL.FTZ R41, R23, R38 ;  /* 0x0000002617297220 */ /* 0x000fe20000410000 */
[--C-:B------:R-:W-:Y:S01]  /*92c0*/  HADD2.F32 R9, -RZ, R10.reuse.H0_H0 ;  /* 0x2000000aff097230 */ /* 0x100fe20000004100 */
[C---:B------:R-:W-:Y:S01]  /*92d0*/  FMUL.FTZ R23, R40.reuse, R37 ;  /* 0x0000002528177220 */ /* 0x040fe20000410000 */
[----:B------:R-:W-:Y:S01]  /*92e0*/  HADD2.F32 R39, -RZ, R10.H1_H1 ;  /* 0x3000000aff277230 */ /* 0x000fe20000004100 */
[-C--:B------:R-:W-:Y:S01]  /*92f0*/  FMUL.FTZ R40, R40, R8.reuse ;  /* 0x0000000828287220 */ /* 0x080fe20000410000 */
[----:B------:R-:W-:Y:S01]  /*9300*/  HADD2.F32 R10, -RZ, R11.H0_H0 ;  /* 0x2000000bff0a7230 */ /* 0x000fe20000004100 */
[----:B------:R-:W-:Y:S01]  /*9310*/  FFMA.FTZ R23, R42, R8, -R23 ;  /* 0x000000082a177223 */ /* 0x000fe20000010817 */
[----:B------:R-:W-:Y:S01]  /*9320*/  HADD2.F32 R8, -RZ, R33.H1_H1 ;  /* 0x30000021ff087230 */ /* 0x000fe20000004100 */
[C---:B------:R-:W-:Y:S01]  /*9330*/  FFMA.FTZ R41, R35.reuse, R36, -R41 ;  /* 0x0000002423297223 */ /* 0x040fe20000010829 */
[----:B------:R-:W-:Y:S01]  /*9340*/  HADD2.F32 R11, -RZ, R11.H1_H1 ;  /* 0x3000000bff0b7230 */ /* 0x000fe20000004100 */
[----:B------:R-:W-:-:S02]  /*9350*/  FFMA.FTZ R38, R35, R38, R43 ;  /* 0x0000002623267223 */ /* 0x000fc4000001002b */
[C---:B------:R-:W-:Y:S02]  /*9360*/  FMUL.FTZ R33, R8.reuse, R39 ;  /* 0x0000002708217220 */ /* 0x040fe40000410000 */
[----:B------:R-:W-:Y:S02]  /*9370*/  FMUL.FTZ R35, R8, R9 ;  /* 0x0000000908237220 */ /* 0x000fe40000410000 */
[C---:B------:R-:W-:Y:S02]  /*9380*/  FMUL.FTZ R8, R32.reuse, R11 ;  /* 0x0000000b20087220 */ /* 0x040fe40000410000 */
[----:B------:R-:W-:Y:S02]  /*9390*/  FMUL.FTZ R32, R32, R10 ;  /* 0x0000000a20207220 */ /* 0x000fe40000410000 */
[C---:B------:R-:W-:Y:S02]  /*93a0*/  FFMA.FTZ R33, R34.reuse, R9, -R33 ;  /* 0x0000000922217223 */ /* 0x040fe40000010821 */
[----:B------:R-:W-:-:S02]  /*93b0*/  FFMA.FTZ R34, R34, R39, R35 ;  /* 0x0000002722227223 */ /* 0x000fc40000010023 */
[----:B------:R-:W-:Y:S02]  /*93c0*/  FFMA.FTZ R40, R42, R37, R40 ;  /* 0x000000252a287223 */ /* 0x000fe40000010028 */
[C---:B------:R-:W-:Y:S01]  /*93d0*/  FFMA.FTZ R35, R31.reuse, R10, -R8 ;  /* 0x0000000a1f237223 */ /* 0x040fe20000010808 */
[----:B------:R-:W-:Y:S01]  /*93e0*/  F2FP.PACK_AB R8, R38, R41 ;  /* 0x000000292608723e */ /* 0x000fe200000000ff */
[----:B------:R-:W-:Y:S01]  /*93f0*/  FFMA.FTZ R32, R31, R11, R32 ;  /* 0x0000000b1f207223 */ /* 0x000fe20000010020 */
[----:B------:R-:W-:Y:S02]  /*9400*/  F2FP.PACK_AB R9, R40, R23 ;  /* 0x000000172809723e */ /* 0x000fe400000000ff */
[----:B------:R-:W-:Y:S02]  /*9410*/  F2FP.PACK_AB R10, R34, R33 ;  /* 0x00000021220a723e */ /* 0x000fe400000000ff */
[----:B------:R-:W-:-:S05]  /*9420*/  F2FP.PACK_AB R11, R32, R35 ;  /* 0x00000023200b723e */ /* 0x000fca00000000ff */
[----:B------:R1:W-:Y:S02]  /*9430*/  STS.128 [R12+0x6000], R8 ;  /* 0x006000080c007388 */ /* 0x0003e40000000c00 */
.L_x_113:
[----:B------:R-:W-:Y:S05]  /*9440*/  BSYNC B0 ;  /* 0x0000000000007941 */ /* 0x000fea0003800000 */
.L_x_112:
        /* <DEDUP_REMOVED lines=8> */
[----:B------:R-:W-:Y:S02]  /*94d0*/  HADD2.F32 R37, -RZ, R28.H1_H1 ;  /* 0x3000001cff257230 */ /* 0x000fe40000004100 */
[----:B------:R-:W-:Y:S02]  /*94e0*/  HADD2.F32 R30, -RZ, R30.H0_H0 ;  /* 0x2000001eff1e7230 */ /* 0x000fe40000004100 */
[----:B------:R-:W-:-:S02]  /*94f0*/  HADD2.F32 R29, -RZ, R29.H0_H0 ;  /* 0x2000001dff1d7230 */ /* 0x000fc40000004100 */
[----:B------:R-:W-:Y:S02]  /*9500*/  HADD2.F32 R28, -RZ, R28.H0_H0 ;  /* 0x2000001cff1c7230 */ /* 0x000fe40000004100 */
[----:B------:R-:W-:Y:S02]  /*9510*/  HADD2.F32 R27, -RZ, R27.H0_H0 ;  /* 0x2000001bff1b7230 */ /* 0x000fe40000004100 */
        /* <DEDUP_REMOVED lines=10> */
[--C-:B------:R-:W-:Y:S01]  /*95c0*/  HADD2.F32 R10, -RZ, R11.reuse.H0_H0 ;  /* 0x2000000bff0a7230 */ /* 0x100fe20000004100 */
[C---:B------:R-:W-:Y:S01]  /*95d0*/  FFMA.FTZ R23, R38.reuse, R8, -R23 ;  /* 0x0000000826177223 */ /* 0x040fe20000010817 */
[----:B------:R-:W-:Y:S01]  /*95e0*/  HADD2.F32 R11, -RZ, R11.H1_H1 ;  /* 0x3000000bff0b7230 */ /* 0x000fe20000004100 */
[----:B------:R-:W-:-:S02]  /*95f0*/  FFMA.FTZ R38, R38, R31, R35 ;  /* 0x0000001f26267223 */ /* 0x000fc40000010023 */
[----:B------:R-:W-:Y:S02]  /*9600*/  FFMA.FTZ R36, R37, R32, -R36 ;  /* 0x0000002025247223 */ /* 0x000fe40000010824 */
[C---:B------:R-:W-:Y:S02]  /*9610*/  FMUL.FTZ R8, R30.reuse, R33 ;  /* 0x000000211e087220 */ /* 0x040fe40000410000 */
[----:B------:R-:W-:Y:S02]  /*9620*/  FMUL.FTZ R31, R30, R9 ;  /* 0x000000091e1f7220 */ /* 0x000fe40000410000 */
[C---:B------:R-:W-:Y:S02]  /*9630*/  FMUL.FTZ R30, R29.reuse, R11 ;  /* 0x0000000b1d1e7220 */ /* 0x040fe40000410000 */
[----:B------:R-:W-:Y:S02]  /*9640*/  FMUL.FTZ R32, R29, R10 ;  /* 0x0000000a1d207220 */ /* 0x000fe40000410000 */
[----:B------:R-:W-:Y:S01]  /*9650*/  FFMA.FTZ R29, R28, R9, -R8 ;  /* 0x000000091c1d7223 */ /* 0x000fe20000010808 */
[----:B------:R-:W-:Y:S01]  /*9660*/  F2FP.PACK_AB R9, R38, R23 ;  /* 0x000000172609723e */ /* 0x000fe200000000ff */
[----:B------:R-:W-:-:S02]  /*9670*/  FFMA.FTZ R39, R37, R34, R39 ;  /* 0x0000002225277223 */ /* 0x000fc40000010027 */
[----:B------:R-:W-:Y:S02]  /*9680*/  FFMA.FTZ R28, R28, R33, R31 ;  /* 0x000000211c1c7223 */ /* 0x000fe4000001001f */
[----:B------:R-:W-:Y:S01]  /*9690*/  FFMA.FTZ R30, R27, R10, -R30 ;  /* 0x0000000a1b1e7223 */ /* 0x000fe2000001081e */
[----:B------:R-:W-:Y:S01]  /*96a0*/  F2FP.PACK_AB R8, R39, R36 ;  /* 0x000000242708723e */ /* 0x000fe200000000ff */
[----:B------:R-:W-:Y:S01]  /*96b0*/  FFMA.FTZ R11, R27, R11, R32 ;  /* 0x0000000b1b0b7223 */ /* 0x000fe20000010020 */
[----:B------:R-:W-:-:S04]  /*96c0*/  F2FP.PACK_AB R10, R28, R29 ;  /* 0x0000001d1c0a723e */ /* 0x000fc800000000ff */
[----:B------:R-:W-:-:S05]  /*96d0*/  F2FP.PACK_AB R11, R11, R30 ;  /* 0x0000001e0b0b723e */ /* 0x000fca00000000ff */
[----:B------:R1:W-:Y:S02]  /*96e0*/  STS.128 [R26+0xa000], R8 ;  /* 0x00a000081a007388 */ /* 0x0003e40000000c00 */
.L_x_115:
[----:B------:R-:W-:Y:S05]  /*96f0*/  BSYNC B0 ;  /* 0x0000000000007941 */ /* 0x000fea0003800000 */
.L_x_114:
[----:B------:R-:W-:-:S04]  /*9700*/  IADD3 R25, R25, 0x50, RZ ;  /* 0x0000005019197810 */ /* 0x000fc80007ffe0ff */
[----:B------:R-:W-:-:S13]  /*9710*/  ISETP.GE.AND P0, PT, R25, c[0x0][0x27c], PT ;  /* 0x00009f0019007a0c */ /* 0x000fda0003f06270 */
[----:B------:R-:W-:Y:S05]  /*9720*/  @P0 BRA `(.L_x_105) ;  /* 0x0000320000000947 */ /* 0x000fea0003800000 */
[----:B-1----:R-:W1:Y:S01]  /*9730*/  LDS.128 R8, [R12+0xa000] ;  /* 0x00a000000c087984 */ /* 0x002e620000000c00 */
        /* <DEDUP_REMOVED lines=36> */
[----:B------:R1:W-:Y:S01]  /*9980*/  STS.128 [R12+0xa000], R8 ;  /* 0x00a000080c007388 */ /* 0x0003e20000000c00 */
[----:B------:R-:W-:Y:S05]  /*9990*/  BRA `(.L_x_105) ;  /* 0x00002f9000007947 */ /* 0x000fea0003800000 */
.L_x_90:
        /* <DEDUP_REMOVED lines=17> */
[----:B------:R-:W-:Y:S01]  /*9ab0*/  IADD3 R9, R32, 0x40, RZ ;  /* 0x0000004020097810 */ /* 0x000fe20007ffe0ff */
[----:B------:R-:W-:Y:S01]  /*9ac0*/  CS2R R36, SRZ ;  /* 0x0000000000247805 */ /* 0x000fe2000001ff00 */
[----:B------:R-:W-:-:S02]  /*9ad0*/  ISETP.GE.AND P1, PT, R8, c[0x0][0x27c], PT ;  /* 0x00009f0008007a0c */ /* 0x000fc40003f26270 */
[----:B------:R-:W-:Y:S02]  /*9ae0*/  ISETP.GE.AND P0, PT, R9, c[0x0][0x27c], PT ;  /* 0x00009f0009007a0c */ /* 0x000fe40003f06270 */
[----:B------:R-:W-:-:S09]  /*9af0*/  ISETP.GE.AND P2, PT, R32, c[0x0][0x27c], PT ;  /* 0x00009f0020007a0c */ /* 0x000fd20003f46270 */
[----:B------:R-:W-:Y:S02]  /*9b00*/  @!P1 SHF.R.S32.HI R25, RZ, 0x1f, R8 ;  /* 0x0000001fff199819 */ /* 0x000fe40000011408 */
[----:B------:R-:W-:Y:S02]  /*9b10*/  @!P0 SHF.R.S32.HI R24, RZ, 0x1f, R9 ;  /* 0x0000001fff188819 */ /* 0x000fe40000011409 */
[----:B------:R-:W-:Y:S01]  /*9b20*/  @!P1 LEA.HI R25, R25, R8, RZ, 0x3 ;  /* 0x0000000819199211 */ /* 0x000fe200078f18ff */
[--C-:B------:R-:W-:Y:S01]  /*9b30*/  @!P2 IMAD.WIDE R26, R32, 0x2, R40.reuse ;  /* 0x00000002201aa825 */ /* 0x100fe200078e0228 */
[----:B------:R-:W-:Y:S02]  /*9b40*/  @!P0 LEA.HI R24, R24, R9, RZ, 0x3 ;  /* 0x0000000918188211 */ /* 0x000fe400078f18ff */
[----:B------:R-:W-:Y:S02]  /*9b50*/  @!P1 LOP3.LUT R25, R25, 0xfffffff8, RZ, 0xc0, !PT ;  /* 0xfffffff819199812 */ /* 0x000fe400078ec0ff */
[----:B------:R-:W-:Y:S01]  /*9b60*/  @!P0 LOP3.LUT R24, R24, 0xfffffff8, RZ, 0xc0, !PT ;  /* 0xfffffff818188812 */ /* 0x000fe200078ec0ff */
[----:B------:R1:W5:Y:S01]  /*9b70*/  @!P2 LD.E.128 R36, [R26.64] ;  /* 0x000000061a24a980 */ /* 0x000362000c101d00 */
[----:B------:R-:W-:Y:S01]  /*9b80*/  CS2R R14, SRZ ;  /* 0x00000000000e7805 */ /* 0x000fe2000001ff00 */
[C-C-:B------:R-:W-:Y:S01]  /*9b90*/  @!P1 IMAD.WIDE R42, R25.reuse, 0x2, R40.reuse ;  /* 0x00000002192a9825 */ /* 0x140fe200078e0228 */
[----:B------:R-:W-:Y:S01]  /*9ba0*/  CS2R R12, SRZ ;  /* 0x00000000000c7805 */ /* 0x000fe2000001ff00 */
[----:B------:R-:W-:Y:S01]  /*9bb0*/  CS2R R30, SRZ ;  /* 0x00000000001e7805 */ /* 0x000fe2000001ff00 */
[----:B------:R-:W-:Y:S01]  /*9bc0*/  CS2R R28, SRZ ;  /* 0x00000000001c7805 */ /* 0x000fe2000001ff00 */
[C---:B------:R-:W-:Y:S01]  /*9bd0*/  @!P0 IMAD.WIDE R40, R24.reuse, 0x2, R40 ;  /* 0x0000000218288825 */ /* 0x040fe200078e0228 */
[----:B------:R-:W-:Y:S01]  /*9be0*/  CS2R R10, SRZ ;  /* 0x00000000000a7805 */ /* 0x000fe2000001ff00 */
[----:B------:R-:W-:Y:S01]  /*9bf0*/  CS2R R8, SRZ ;  /* 0x0000000000087805 */ /* 0x000fe2000001ff00 */
[----:B------:R-:W-:Y:S01]  /*9c00*/  CS2R R46, SRZ ;  /* 0x00000000002e7805 */ /* 0x000fe2000001ff00 */
[--C-:B------:R-:W-:Y:S01]  /*9c10*/  @!P1 IMAD.WIDE R50, R25, 0x2, R34.reuse ;  /* 0x0000000219329825 */ /* 0x100fe200078e0222 */
[----:B------:R-:W-:Y:S01]  /*9c20*/  CS2R R44, SRZ ;  /* 0x00000000002c7805 */ /* 0x000fe2000001ff00 */
[----:B------:R2:W5:Y:S02]  /*9c30*/  @!P1 LD.E.128 R28, [R42.64] ;  /* 0x000000062a1c9980 */ /* 0x000564000c101d00 */
[----:B------:R-:W-:-:S02]  /*9c40*/  @!P0 IMAD.WIDE R52, R24, 0x2, R34 ;  /* 0x0000000218348825 */ /* 0x000fc400078e0222 */
[----:B------:R-:W-:Y:S01]  /*9c50*/  CS2R R24, SRZ ;  /* 0x0000000000187805 */ /* 0x000fe2000001ff00 */
[----:B------:R2:W5:Y:S01]  /*9c60*/  @!P1 LD.E.128 R8, [R50.64] ;  /* 0x0000000632089980 */ /* 0x000562000c101d00 */
[----:B------:R-:W-:-:S03]  /*9c70*/  @!P2 IMAD.WIDE R34, R32, 0x2, R34 ;  /* 0x000000022022a825 */ /* 0x000fc600078e0222 */
[----:B------:R2:W5:Y:S01]  /*9c80*/  @!P0 LD.E.128 R44, [R40.64] ;  /* 0x00000006282c8980 */ /* 0x000562000c101d00 */
[----:B-1----:R-:W-:-:S03]  /*9c90*/  CS2R R26, SRZ ;  /* 0x00000000001a7805 */ /* 0x002fc6000001ff00 */
[----:B------:R2:W5:Y:S04]  /*9ca0*/  @!P2 LD.E.128 R12, [R34.64] ;  /* 0x00000006220ca980 */ /* 0x000568000c101d00 */
[----:B------:R2:W5:Y:S02]  /*9cb0*/  @!P0 LD.E.128 R24, [R52.64] ;  /* 0x0000000634188980 */ /* 0x000564000c101d00 */
.L_x_117:
[----:B------:R-:W-:Y:S05]  /*9cc0*/  BSYNC B0 ;  /* 0x0000000000007941 */ /* 0x000fea0003800000 */
.L_x_116:
[----:B--2---:R-:W-:Y:S01]  /*9cd0*/  IMAD R50, R80, -0x80, R71 ;  /* 0xffffff8050327824 */ /* 0x004fe200078e0247 */
[--C-:B-----5:R-:W-:Y:S01]  /*9ce0*/  SHF.R.U64 R68, R36, 0x10, R37.reuse ;  /* 0x0000001024447819 */ /* 0x120fe20000001225 */
[--C-:B------:R-:W-:Y:S01]  /*9cf0*/  IMAD.MOV.U32 R69, RZ, RZ, R37.reuse ;  /* 0x000000ffff457224 */ /* 0x100fe200078e0025 */
[----:B------:R-:W-:Y:S01]  /*9d00*/  SHF.R.U32.HI R66, RZ, 0x10, R37 ;  /* 0x00000010ff427819 */ /* 0x000fe20000011625 */
[----:B------:R-:W-:Y:S01]  /*9d10*/  IMAD.MOV.U32 R48, RZ, RZ, R38 ;  /* 0x000000ffff307224 */ /* 0x000fe200078e0026 */
[----:B------:R-:W-:Y:S01]  /*9d20*/  IMNMX R50, R50, 0x80, PT ;  /* 0x0000008032327817 */ /* 0x000fe20003800200 */
[----:B------:R-:W-:Y:S01]  /*9d30*/  IMAD.MOV.U32 R61, RZ, RZ, R45 ;  /* 0x000000ffff3d7224 */ /* 0x000fe200078e002d */
[----:B------:R-:W-:Y:S01]  /*9d40*/  SHF.R.U64 R65, R38, 0x10, R39 ;  /* 0x0000001026417819 */ /* 0x000fe20000001227 */
[----:B------:R-:W-:Y:S01]  /*9d50*/  IMAD.MOV.U32 R58, RZ, RZ, R46 ;  /* 0x000000ffff3a7224 */ /* 0x000fe200078e002e */
[----:B------:R-:W-:Y:S01]  /*9d60*/  ISETP.GE.AND P0, PT, R23, R50, PT ;  /* 0x000000321700720c */ /* 0x000fe20003f06270 */
[----:B------:R-:W-:Y:S01]  /*9d70*/  IMAD.MOV.U32 R70, RZ, RZ, R36 ;  /* 0x000000ffff467224 */ /* 0x000fe200078e0024 */
[----:B------:R-:W-:Y:S01]  /*9d80*/  SHF.R.U64 R59, R44, 0x10, R45 ;  /* 0x000000102c3b7819 */ /* 0x000fe2000000122d */
[----:B------:R-:W-:Y:S01]  /*9d90*/  IMAD.MOV.U32 R67, RZ, RZ, R39 ;  /* 0x000000ffff437224 */ /* 0x000fe200078e0027 */
[----:B------:R-:W-:Y:S01]  /*9da0*/  SHF.R.U32.HI R57, RZ, 0x10, R45 ;  /* 0x00000010ff397819 */ /* 0x000fe2000001162d */
[----:B------:R-:W-:Y:S01]  /*9db0*/  IMAD.MOV.U32 R64, RZ, RZ, R28 ;  /* 0x000000ffff407224 */ /* 0x000fe200078e001c */
[----:B------:R-:W-:Y:S01]  /*9dc0*/  SHF.R.U64 R56, R46, 0x10, R47 ;  /* 0x000000102e387819 */ /* 0x000fe2000000122f */
[----:B------:R-:W-:Y:S01]  /*9dd0*/  IMAD.MOV.U32 R45, RZ, RZ, R13 ;  /* 0x000000ffff2d7224 */ /* 0x000fe200078e000d */
[----:B------:R-:W-:Y:S01]  /*9de0*/  SHF.R.U32.HI R43, RZ, 0x10, R39 ;  /* 0x00000010ff2b7819 */ /* 0x000fe20000011627 */
[----:B------:R-:W-:Y:S01]  /*9df0*/  IMAD.MOV.U32 R46, RZ, RZ, R14 ;  /* 0x000000ffff2e7224 */ /* 0x000fe200078e000e */
[----:B------:R-:W-:Y:S01]  /*9e00*/  SHF.R.U64 R62, R28, 0x10, R29 ;  /* 0x000000101c3e7819 */ /* 0x000fe2000000121d */
[----:B------:R-:W-:Y:S01]  /*9e10*/  IMAD.MOV.U32 R53, RZ, RZ, R15 ;  /* 0x000000ffff357224 */ /* 0x000fe200078e000f */
[--C-:B------:R-:W-:Y:S01]  /*9e20*/  SHF.R.U64 R52, R12, 0x10, R13.reuse ;  /* 0x000000100c347819 */ /* 0x100fe2000000120d */
[----:B------:R-:W-:Y:S01]  /*9e30*/  IMAD.MOV.U32 R38, RZ, RZ, R8 ;  /* 0x000000ffff267224 */ /* 0x000fe200078e0008 */
[----:B------:R-:W-:Y:S01]  /*9e40*/  SHF.R.U32.HI R42, RZ, 0x10, R13 ;  /* 0x00000010ff2a7819 */ /* 0x000fe2000001160d */
[----:B------:R-:W-:Y:S01]  /*9e50*/  IMAD.MOV.U32 R37, RZ, RZ, R9 ;  /* 0x000000ffff257224 */ /* 0x000fe200078e0009 */
[----:B------:R-:W-:Y:S01]  /*9e60*/  SHF.R.U64 R51, R14, 0x10, R15 ;  /* 0x000000100e337819 */ /* 0x000fe2000000120f */
[----:B------:R-:W-:Y:S01]  /*9e70*/  IMAD.MOV.U32 R39, RZ, RZ, R29 ;  /* 0x000000ffff277224 */ /* 0x000fe200078e001d */
[----:B------:R-:W-:Y:S01]  /*9e80*/  SHF.R.U32.HI R41, RZ, 0x10, R15 ;  /* 0x00000010ff297819 */ /* 0x000fe2000001160f */
[----:B------:R-:W-:Y:S01]  /*9e90*/  IMAD.MOV.U32 R40, RZ, RZ, R30 ;  /* 0x000000ffff287224 */ /* 0x000fe200078e001e */
[----:B------:R-:W-:Y:S01]  /*9ea0*/  SHF.R.U32.HI R36, RZ, 0x10, R29 ;  /* 0x00000010ff247819 */ /* 0x000fe2000001161d */
[--C-:B------:R-:W-:Y:S01]  /*9eb0*/  IMAD.MOV.U32 R63, RZ, RZ, R31.reuse ;  /* 0x000000ffff3f7224 */ /* 0x100fe200078e001f */
        /* <DEDUP_REMOVED lines=12> */
[--C-:B------:R-:W-:Y:S01]  /*9f80*/  SHF.R.U64 R9, R24, 0x10, R25.reuse ;  /* 0x0000001018097819 */ /* 0x100fe20000001219 */
[----:B------:R-:W-:Y:S01]  /*9f90*/  IMAD.MOV.U32 R11, RZ, RZ, R25 ;  /* 0x000000ffff0b7224 */ /* 0x000fe200078e0019 */
[----:B------:R-:W-:Y:S01]  /*9fa0*/  SHF.R.U32.HI R55, RZ, 0x10, R47 ;  /* 0x00000010ff377819 */ /* 0x000fe2000001162f */
[----:B------:R-:W-:Y:S01]  /*9fb0*/  IMAD.MOV.U32 R10, RZ, RZ, R26 ;  /* 0x000000ffff0a7224 */ /* 0x000fe200078e001a */
[----:B------:R-:W-:Y:S01]  /*9fc0*/  SHF.R.U32.HI R25, RZ, 0x10, R25 ;  /* 0x00000010ff197819 */ /* 0x000fe20000011619 */
[--C-:B------:R-:W-:Y:S01]  /*9fd0*/  IMAD.MOV.U32 R29, RZ, RZ, R27.reuse ;  /* 0x000000ffff1d7224 */ /* 0x100fe200078e001b */
[----:B------:R-:W-:Y:S01]  /*9fe0*/  SHF.R.U64 R8, R26, 0x10, R27 ;  /* 0x000000101a087819 */ /* 0x000fe2000000121b */
[----:B------:R-:W-:-:S04]  /*9ff0*/  DEPBAR.LE SB0, 0x1 ;  /* 0x000080400000791a */ /* 0x000fc80000000000 */
[----:B------:R-:W-:Y:S01]  /*a000*/  SHF.R.U32.HI R24, RZ, 0x10, R27 ;  /* 0x00000010ff187819 */ /* 0x000fe2000001161b */
[----:B------:R-:W-:Y:S01]  /*a010*/  BSSY B1, `(.L_x_118) ;  /* 0x0000151000017945 */ /* 0x000fe20003800000 */
        /* <DEDUP_REMOVED lines=23> */
[----:B------:R-:W-:Y:S01]  /*a190*/  PRMT R24, R24, 0x5410, R8 ;  /* 0x0000541018187816 */ /* 0x000fe20000000008 */
[----:B------:R-:W-:Y:S06]  /*a1a0*/  BAR.SYNC.DEFER_BLOCKING 0x0 ;  /* 0x0000000000007b1d */ /* 0x000fec0000010000 */
[----:B------:R-:W-:Y:S05]  /*a1b0*/  @P0 BRA `(.L_x_119) ;  /* 0x0000136000000947 */ /* 0x000fea0003800000 */
[----:B------:R-:W-:Y:S01]  /*a1c0*/  ISETP.GE.AND P0, PT, R32, c[0x0][0x27c], PT ;  /* 0x00009f0020007a0c */ /* 0x000fe20003f06270 */
[----:B------:R-:W-:-:S12]  /*a1d0*/  BSSY B0, `(.L_x_120) ;  /* 0x0000060000007945 */ /* 0x000fd80003800000 */
[----:B------:R-:W-:Y:S05]  /*a1e0*/  @P0 BRA `(.L_x_121) ;  /* 0x000005e000000947 */ /* 0x000fea0003800000 */
[----:B------:R-:W-:Y:S01]  /*a1f0*/  MOV R12, c[0x0][0x27c] ;  /* 0x00009f00000c7a02 */ /* 0x000fe20000000f00 */
[----:B------:R-:W-:Y:S01]  /*a200*/  HADD2.F32 R68, -RZ, R45.H1_H1 ;  /* 0x3000002dff447230 */ /* 0x000fe20000004100 */
[----:B------:R-:W-:Y:S01]  /*a210*/  SHF.L.U32 R13, R23, 0x6, RZ ;  /* 0x00000006170d7819 */ /* 0x000fe200000006ff */
[----:B------:R-:W-:Y:S01]  /*a220*/  HADD2.F32 R66, -RZ, R42.H1_H1 ;  /* 0x3000002aff427230 */ /* 0x000fe20000004100 */
[----:B------:R-:W-:Y:S01]  /*a230*/  LEA.HI R12, R12, R49, RZ, 0x1d ;  /* 0x000000310c0c7211 */ /* 0x000fe200078fe8ff */
[----:B------:R-:W-:Y:S01]  /*a240*/  HADD2.F32 R76, -RZ, R47.H1_H1 ;  /* 0x3000002fff4c7230 */ /* 0x000fe20000004100 */
[----:B------:R-:W-:Y:S01]  /*a250*/  LOP3.LUT R13, R13, 0x1c0, RZ, 0xc0, !PT ;  /* 0x000001c00d0d7812 */ /* 0x000fe200078ec0ff */
[----:B------:R-:W-:Y:S01]  /*a260*/  HADD2.F32 R75, -RZ, R44.H1_H1 ;  /* 0x3000002cff4b7230 */ /* 0x000fe20000004100 */
[----:B------:R-:W-:Y:S01]  /*a270*/  SHF.R.S32.HI R9, RZ, 0x1f, R12 ;  /* 0x0000001fff097819 */ /* 0x000fe2000001140c */
[----:B------:R-:W-:Y:S01]  /*a280*/  HADD2.F32 R65, -RZ, R45.H0_H0 ;  /* 0x2000002dff417230 */ /* 0x000fe20000004100 */
[----:B------:R-:W-:Y:S01]  /*a290*/  SHF.L.U32 R8, R12, 0x3, RZ ;  /* 0x000000030c087819 */ /* 0x000fe200000006ff */
[----:B------:R-:W-:Y:S01]  /*a2a0*/  HADD2.F32 R63, -RZ, R42.H0_H0 ;  /* 0x2000002aff3f7230 */ /* 0x000fe20000004100 */
[----:B------:R-:W-:Y:S01]  /*a2b0*/  LEA.HI R9, R9, R12, RZ, 0x3 ;  /* 0x0000000c09097211 */ /* 0x000fe200078f18ff */
[----:B------:R-:W-:Y:S01]  /*a2c0*/  HADD2.F32 R62, -RZ, R46.H1_H1 ;  /* 0x3000002eff3e7230 */ /* 0x000fe20000004100 */
[----:B------:R-:W-:Y:S01]  /*a2d0*/  SHF.R.U32.HI R11, RZ, 0x3, R13 ;  /* 0x00000003ff0b7819 */ /* 0x000fe2000001160d */
[----:B------:R-:W-:Y:S01]  /*a2e0*/  HADD2.F32 R74, -RZ, R47.H0_H0 ;  /* 0x2000002fff4a7230 */ /* 0x000fe20000004100 */
[----:B------:R-:W-:Y:S01]  /*a2f0*/  LOP3.LUT R8, R13, 0x38, R8, 0xf8, !PT ;  /* 0x000000380d087812 */ /* 0x000fe200078ef808 */
[----:B------:R-:W-:Y:S01]  /*a300*/  HADD2.F32 R73, -RZ, R44.H0_H0 ;  /* 0x2000002cff497230 */ /* 0x000fe20000004100 */
[----:B------:R-:W-:Y:S01]  /*a310*/  SHF.L.U32 R9, R9, 0xa, RZ ;  /* 0x0000000a09097819 */ /* 0x000fe200000006ff */
[--C-:B------:R-:W-:Y:S01]  /*a320*/  HADD2.F32 R72, -RZ, R48.reuse.H1_H1 ;  /* 0x30000030ff487230 */ /* 0x100fe20000004100 */
[----:B------:R-:W-:Y:S01]  /*a330*/  SHF.L.U32 R10, R21, 0x9, RZ ;  /* 0x00000009150a7819 */ /* 0x000fe200000006ff */
[----:B------:R-:W-:Y:S01]  /*a340*/  HADD2.F32 R60, -RZ, R41.H1_H1 ;  /* 0x30000029ff3c7230 */ /* 0x000fe20000004100 */
[----:B------:R-:W-:Y:S01]  /*a350*/  LOP3.LUT R52, R13, 0x38, R32, 0xf8, !PT ;  /* 0x000000380d347812 */ /* 0x000fe200078ef820 */
[--C-:B------:R-:W-:Y:S01]  /*a360*/  HADD2.F32 R71, -RZ, R43.reuse.H1_H1 ;  /* 0x3000002bff477230 */ /* 0x100fe20000004100 */
[----:B------:R-:W-:Y:S01]  /*a370*/  LOP3.LUT R8, R8, R11, RZ, 0x3c, !PT ;  /* 0x0000000b08087212 */ /* 0x000fe200078e3cff */
[----:B------:R-:W-:Y:S01]  /*a380*/  HADD2.F32 R70, -RZ, R48.H0_H0 ;  /* 0x20000030ff467230 */ /* 0x000fe20000004100 */
[----:B------:R-:W-:Y:S01]  /*a390*/  LOP3.LUT R9, R9, 0x7fffe000, RZ, 0xc0, !PT ;  /* 0x7fffe00009097812 */ /* 0x000fe200078ec0ff */
[----:B------:R-:W-:Y:S01]  /*a3a0*/  HADD2.F32 R69, -RZ, R43.H0_H0 ;  /* 0x2000002bff457230 */ /* 0x000fe20000004100 */
[----:B------:R-:W-:-:S02]  /*a3b0*/  LOP3.LUT R52, R10, R52, R11, 0xf6, !PT ;  /* 0x000000340a347212 */ /* 0x000fc400078ef60b */
[----:B------:R-:W-:Y:S02]  /*a3c0*/  IADD3 R8, R8, R9, R10 ;  /* 0x0000000908087210 */ /* 0x000fe40007ffe00a */
[----:B------:R-:W-:Y:S02]  /*a3d0*/  SHF.L.U32 R52, R52, 0x1, RZ ;  /* 0x0000000134347819 */ /* 0x000fe400000006ff */
[----:B------:R-:W-:-:S03]  /*a3e0*/  SHF.L.U32 R51, R8, 0x1, RZ ;  /* 0x0000000108337819 */ /* 0x000fc600000006ff */
[----:B------:R-:W1:Y:S04]  /*a3f0*/  LDS.128 R12, [R52+0xc100] ;  /* 0x00c10000340c7984 */ /* 0x000e680000000c00 */
[----:B------:R-:W2:Y:S01]  /*a400*/  LDS.128 R8, [R51+0xc100] ;  /* 0x00c1000033087984 */ /* 0x000ea20000000c00 */
[--C-:B-1----:R-:W-:Y:S02]  /*a410*/  HADD2.F32 R53, -RZ, R12.reuse.H0_H0 ;  /* 0x2000000cff357230 */ /* 0x102fe40000004100 */
[----:B------:R-:W-:Y:S02]  /*a420*/  HADD2.F32 R55, -RZ, R12.H1_H1 ;  /* 0x3000000cff377230 */ /* 0x000fe40000004100 */
[----:B--2---:R-:W-:Y:S02]  /*a430*/  HADD2.F32 R67, -RZ, R8.H0_H0 ;  /* 0x20000008ff437230 */ /* 0x004fe40000004100 */
[--C-:B------:R-:W-:Y:S01]  /*a440*/  HADD2.F32 R12, -RZ, R13.reuse.H0_H0 ;  /* 0x2000000dff0c7230 */ /* 0x100fe20000004100 */
[----:B------:R-:W-:Y:S01]  /*a450*/  FMUL.FTZ R64, R55, R66 ;  /* 0x0000004237407220 */ /* 0x000fe20000410000 */
[----:B------:R-:W-:-:S02]  /*a460*/  HADD2.F32 R56, -RZ, R13.H1_H1 ;  /* 0x3000000dff387230 */ /* 0x000fc40000004100 */
[----:B------:R-:W-:Y:S01]  /*a470*/  HADD2.F32 R8, -RZ, R8.H1_H1 ;  /* 0x30000008ff087230 */ /* 0x000fe20000004100 */
[----:B------:R-:W-:Y:S01]  /*a480*/  FMUL.FTZ R58, R12, R65 ;  /* 0x000000410c3a7220 */ /* 0x000fe20000410000 */
[--C-:B------:R-:W-:Y:S02]  /*a490*/  HADD2.F32 R61, -RZ, R9.reuse.H0_H0 ;  /* 0x20000009ff3d7230 */ /* 0x100fe40000004100 */
[----:B------:R-:W-:Y:S01]  /*a4a0*/  HADD2.F32 R54, -RZ, R9.H1_H1 ;  /* 0x30000009ff367230 */ /* 0x000fe20000004100 */
[-C--:B------:R-:W-:Y:S01]  /*a4b0*/  FMUL.FTZ R9, R53, R68.reuse ;  /* 0x0000004435097220 */ /* 0x080fe20000410000 */
[----:B------:R-:W-:Y:S01]  /*a4c0*/  HADD2.F32 R13, -RZ, R14.H0_H0 ;  /* 0x2000000eff0d7230 */ /* 0x000fe20000004100 */
[C---:B------:R-:W-:Y:S01]  /*a4d0*/  FMUL.FTZ R68, R67.reuse, R68 ;  /* 0x0000004443447220 */ /* 0x040fe20000410000 */
[----:B------:R-:W-:Y:S01]  /*a4e0*/  HADD2.F32 R59, -RZ, R10.H0_H0 ;  /* 0x2000000aff3b7230 */ /* 0x000fe20000004100 */
[----:B------:R-:W-:Y:S01]  /*a4f0*/  FFMA.FTZ R67, R67, R76, R9 ;  /* 0x0000004c43437223 */ /* 0x000fe20000010009 */
[----:B------:R-:W-:Y:S01]  /*a500*/  HADD2.F32 R57, -RZ, R14.H1_H1 ;  /* 0x3000000eff397230 */ /* 0x000fe20000004100 */
[C---:B------:R-:W-:Y:S01]  /*a510*/  FMUL.FTZ R66, R8.reuse, R66 ;  /* 0x0000004208427220 */ /* 0x040fe20000410000 */
[----:B------:R-:W-:Y:S01]  /*a520*/  HADD2.F32 R10, -RZ, R10.H1_H1 ;  /* 0x3000000aff0a7230 */ /* 0x000fe20000004100 */
[----:B------:R-:W-:Y:S01]  /*a530*/  FFMA.FTZ R64, R8, R75, R64 ;  /* 0x0000004b08407223 */ /* 0x000fe20000010040 */
[--C-:B------:R-:W-:Y:S01]  /*a540*/  HADD2.F32 R14, -RZ, R15.reuse.H0_H0 ;  /* 0x2000000fff0e7230 */ /* 0x100fe20000004100 */
[----:B------:R-:W-:Y:S01]  /*a550*/  FMUL.FTZ R9, R56, R63 ;  /* 0x0000003f38097220 */ /* 0x000fe20000410000 */
[----:B------:R-:W-:Y:S01]  /*a560*/  HADD2.F32 R15, -RZ, R15.H1_H1 ;  /* 0x3000000fff0f7230 */ /* 0x000fe20000004100 */
[-C--:B------:R-:W-:Y:S01]  /*a570*/  FMUL.FTZ R8, R13, R62.reuse ;  /* 0x0000003e0d087220 */ /* 0x080fe20000410000 */
[--C-:B------:R-:W-:Y:S01]  /*a580*/  HADD2.F32 R81, -RZ, R11.reuse.H0_H0 ;  /* 0x2000000bff517230 */ /* 0x100fe20000004100 */
[----:B------:R-:W-:Y:S01]  /*a590*/  FMUL.FTZ R62, R59, R62 ;  /* 0x0000003e3b3e7220 */ /* 0x000fe20000410000 */
[----:B------:R-:W-:Y:S01]  /*a5a0*/  HADD2.F32 R11, -RZ, R11.H1_H1 ;  /* 0x3000000bff0b7230 */ /* 0x000fe20000004100 */
[----:B------:R-:W-:-:S02]  /*a5b0*/  FMUL.FTZ R65, R61, R65 ;  /* 0x000000413d417220 */ /* 0x000fc40000410000 */
[----:B------:R-:W-:Y:S01]  /*a5c0*/  FFMA.FTZ R58, R61, R74, R58 ;  /* 0x0000004a3d3a7223 */ /* 0x000fe2000001003a */
[----:B------:R-:W-:Y:S01]  /*a5d0*/  HADD2.F32 R61, -RZ, R46.H0_H0 ;  /* 0x2000002eff3d7230 */ /* 0x000fe20000004100 */
[C---:B------:R-:W-:Y:S02]  /*a5e0*/  FMUL.FTZ R63, R54.reuse, R63 ;  /* 0x0000003f363f7220 */ /* 0x040fe40000410000 */
[----:B------:R-:W-:Y:S02]  /*a5f0*/  FFMA.FTZ R9, R54, R73, R9 ;  /* 0x0000004936097223 */ /* 0x000fe40000010009 */
[----:B------:R-:W-:Y:S01]  /*a600*/  FFMA.FTZ R59, R59, R72, R8 ;  /* 0x000000483b3b7223 */ /* 0x000fe20000010008 */
[----:B------:R-:W-:Y:S01]  /*a610*/  HADD2.F32 R8, -RZ, R41.H0_H0 ;  /* 0x20000029ff087230 */ /* 0x000fe20000004100 */
[----:B------:R-:W-:Y:S01]  /*a620*/  FMUL.FTZ R54, R57, R60 ;  /* 0x0000003c39367220 */ /* 0x000fe20000410000 */
[----:B------:R-:W-:Y:S01]  /*a630*/  F2FP.PACK_AB R9, R9, R58 ;  /* 0x0000003a0909723e */ /* 0x000fe200000000ff */
[----:B------:R-:W-:-:S02]  /*a640*/  FMUL.FTZ R60, R10, R60 ;  /* 0x0000003c0a3c7220 */ /* 0x000fc40000410000 */
[----:B------:R-:W-:Y:S02]  /*a650*/  FFMA.FTZ R10, R10, R71, R54 ;  /* 0x000000470a0a7223 */ /* 0x000fe40000010036 */
[----:B------:R-:W-:Y:S02]  /*a660*/  FMUL.FTZ R54, R14, R61 ;  /* 0x0000003d0e367220 */ /* 0x000fe40000410000 */
[-C--:B------:R-:W-:Y:S01]  /*a670*/  FMUL.FTZ R80, R15, R8.reuse ;  /* 0x000000080f507220 */ /* 0x080fe20000410000 */
[----:B------:R-:W-:Y:S01]  /*a680*/  F2FP.PACK_AB R10, R10, R59 ;  /* 0x0000003b0a0a723e */ /* 0x000fe200000000ff */
[----:B------:R-:W-:Y:S02]  /*a690*/  FMUL.FTZ R61, R81, R61 ;  /* 0x0000003d513d7220 */ /* 0x000fe40000410000 */
[----:B------:R-:W-:Y:S02]  /*a6a0*/  FMUL.FTZ R8, R11, R8 ;  /* 0x000000080b087220 */ /* 0x000fe40000410000 */
[----:B------:R-:W-:-:S02]  /*a6b0*/  FFMA.FTZ R57, R57, R71, -R60 ;  /* 0x0000004739397223 */ /* 0x000fc4000001083c */
[----:B------:R-:W-:Y:S02]  /*a6c0*/  FFMA.FTZ R68, R53, R76, -R68 ;  /* 0x0000004c35447223 */ /* 0x000fe40000010844 */
[----:B------:R-:W-:Y:S02]  /*a6d0*/  FFMA.FTZ R55, R55, R75, -R66 ;  /* 0x0000004b37377223 */ /* 0x000fe40000010842 */
[----:B------:R-:W-:Y:S02]  /*a6e0*/  FFMA.FTZ R65, R12, R74, -R65 ;  /* 0x0000004a0c417223 */ /* 0x000fe40000010841 */
[----:B------:R-:W-:Y:S01]  /*a6f0*/  FFMA.FTZ R56, R56, R73, -R63 ;  /* 0x0000004938387223 */ /* 0x000fe2000001083f */
[----:B------:R-:W-:Y:S01]  /*a700*/  F2FP.PACK_AB R12, R55, R68 ;  /* 0x00000044370c723e */ /* 0x000fe200000000ff */
[----:B------:R-:W-:Y:S02]  /*a710*/  FFMA.FTZ R62, R13, R72, -R62 ;  /* 0x000000480d3e7223 */ /* 0x000fe4000001083e */
[----:B------:R-:W-:Y:S01]  /*a720*/  FFMA.FTZ R61, R14, R70, -R61 ;  /* 0x000000460e3d7223 */ /* 0x000fe2000001083d */
[----:B------:R-:W-:Y:S01]  /*a730*/  F2FP.PACK_AB R13, R56, R65 ;  /* 0x00000041380d723e */ /* 0x000fe200000000ff */
[----:B------:R-:W-:Y:S01]  /*a740*/  FFMA.FTZ R60, R15, R69, -R8 ;  /* 0x000000450f3c7223 */ /* 0x000fe20000010808 */
[----:B------:R-:W-:Y:S01]  /*a750*/  F2FP.PACK_AB R14, R57, R62 ;  /* 0x0000003e390e723e */ /* 0x000fe200000000ff */
[----:B------:R-:W-:Y:S01]  /*a760*/  FFMA.FTZ R54, R81, R70, R54 ;  /* 0x0000004651367223 */ /* 0x000fe20000010036 */
[----:B------:R-:W-:Y:S01]  /*a770*/  F2FP.PACK_AB R8, R64, R67 ;  /* 0x000000434008723e */ /* 0x000fe200000000ff */
[----:B------:R-:W-:Y:S01]  /*a780*/  FFMA.FTZ R11, R11, R69, R80 ;  /* 0x000000450b0b7223 */ /* 0x000fe20000010050 */
[----:B------:R-:W-:-:S04]  /*a790*/  F2FP.PACK_AB R15, R60, R61 ;  /* 0x0000003d3c0f723e */ /* 0x000fc800000000ff */
[----:B------:R-:W-:Y:S01]  /*a7a0*/  F2FP.PACK_AB R11, R11, R54 ;  /* 0x000000360b0b723e */ /* 0x000fe200000000ff */
[----:B------:R1:W-:Y:S04]  /*a7b0*/  STS.128 [R52+0xc100], R12 ;  /* 0x00c1000c34007388 */ /* 0x0003e80000000c00 */
[----:B------:R1:W-:Y:S02]  /*a7c0*/  STS.128 [R51+0xc100], R8 ;  /* 0x00c1000833007388 */ /* 0x0003e40000000c00 */
.L_x_121:
[----:B------:R-:W-:Y:S05]  /*a7d0*/  BSYNC B0 ;  /* 0x0000000000007941 */ /* 0x000fea0003800000 */
.L_x_120:
[----:B-1----:R-:W-:Y:S01]  /*a7e0*/  IADD3 R12, R32, 0x20, RZ ;  /* 0x00000020200c7810 */ /* 0x002fe20007ffe0ff */
[----:B------:R-:W-:Y:S03]  /*a7f0*/  BSSY B0, `(.L_x_122) ;  /* 0x0000069000007945 */ /* 0x000fe60003800000 */
[----:B------:R-:W-:-:S13]  /*a800*/  ISETP.GE.AND P0, PT, R12, c[0x0][0x27c], PT ;  /* 0x00009f000c007a0c */ /* 0x000fda0003f06270 */
[----:B------:R-:W-:Y:S05]  /*a810*/  @P0 BRA `(.L_x_123) ;  /* 0x0000066000000947 */ /* 0x000fea0003800000 */
[----:B------:R-:W-:Y:S01]  /*a820*/  SHF.R.S32.HI R11, RZ, 0x1f, R12 ;  /* 0x0000001fff0b7819 */ /* 0x000fe2000001140c */
[----:B------:R-:W-:Y:S01]  /*a830*/  HADD2.F32 R68, -RZ, R37.H1_H1 ;  /* 0x30000025ff447230 */ /* 0x000fe20000004100 */
[----:B------:R-:W-:Y:S01]  /*a840*/  MOV R8, c[0x0][0x27c] ;  /* 0x00009f0000087a02 */ /* 0x000fe20000000f00 */
[----:B------:R-:W-:Y:S01]  /*a850*/  HADD2.F32 R66, -RZ, R34.H1_H1 ;  /* 0x30000022ff427230 */ /* 0x000fe20000004100 */
[-C--:B------:R-:W-:Y:S01]  /*a860*/  LEA.HI R10, R11, R12.reuse, RZ, 0x3 ;  /* 0x0000000c0b0a7211 */ /* 0x080fe200078f18ff */
[----:B------:R-:W-:Y:S01]  /*a870*/  HADD2.F32 R76, -RZ, R39.H1_H1 ;  /* 0x30000027ff4c7230 */ /* 0x000fe20000004100 */
[----:B------:R-:W-:Y:S01]  /*a880*/  SHF.L.U32 R9, R23, 0x6, RZ ;  /* 0x0000000617097819 */ /* 0x000fe200000006ff */
[----:B------:R-:W-:Y:S01]  /*a890*/  HADD2.F32 R75, -RZ, R36.H1_H1 ;  /* 0x30000024ff4b7230 */ /* 0x000fe20000004100 */
[----:B------:R-:W-:Y:S01]  /*a8a0*/  SHF.R.S32.HI R13, RZ, 0x3, R10 ;  /* 0x00000003ff0d7819 */ /* 0x000fe2000001140a */
[----:B------:R-:W-:Y:S01]  /*a8b0*/  HADD2.F32 R65, -RZ, R37.H0_H0 ;  /* 0x20000025ff417230 */ /* 0x000fe20000004100 */
[----:B------:R-:W-:Y:S01]  /*a8c0*/  LEA.HI R11, R11, R12, RZ, 0x6 ;  /* 0x0000000c0b0b7211 */ /* 0x000fe200078f30ff */
[----:B------:R-:W-:Y:S01]  /*a8d0*/  HADD2.F32 R63, -RZ, R34.H0_H0 ;  /* 0x20000022ff3f7230 */ /* 0x000fe20000004100 */
[----:B------:R-:W-:Y:S01]  /*a8e0*/  LEA.HI R8, R8, R13, RZ, 0x1d ;  /* 0x0000000d08087211 */ /* 0x000fe200078fe8ff */
[----:B------:R-:W-:Y:S01]  /*a8f0*/  HADD2.F32 R62, -RZ, R38.H1_H1 ;  /* 0x30000026ff3e7230 */ /* 0x000fe20000004100 */
[----:B------:R-:W-:Y:S01]  /*a900*/  LOP3.LUT R9, R9, 0x1c0, RZ, 0xc0, !PT ;  /* 0x000001c009097812 */ /* 0x000fe200078ec0ff */
[----:B------:R-:W-:Y:S01]  /*a910*/  HADD2.F32 R74, -RZ, R39.H0_H0 ;  /* 0x20000027ff4a7230 */ /* 0x000fe20000004100 */
[----:B------:R-:W-:Y:S01]  /*a920*/  SHF.R.S32.HI R13, RZ, 0x1f, R8 ;  /* 0x0000001fff0d7819 */ /* 0x000fe20000011408 */
[----:B------:R-:W-:Y:S01]  /*a930*/  HADD2.F32 R73, -RZ, R36.H0_H0 ;  /* 0x20000024ff497230 */ /* 0x000fe20000004100 */
[----:B------:R-:W-:Y:S01]  /*a940*/  SHF.L.U32 R11, R11, 0x7, RZ ;  /* 0x000000070b0b7819 */ /* 0x000fe200000006ff */
[--C-:B------:R-:W-:Y:S01]  /*a950*/  HADD2.F32 R72, -RZ, R40.reuse.H1_H1 ;  /* 0x30000028ff487230 */ /* 0x100fe20000004100 */
[----:B------:R-:W-:Y:S01]  /*a960*/  LEA.HI R13, R13, R8, RZ, 0x3 ;  /* 0x000000080d0d7211 */ /* 0x000fe200078f18ff */
[----:B------:R-:W-:Y:S01]  /*a970*/  HADD2.F32 R60, -RZ, R33.H1_H1 ;  /* 0x30000021ff3c7230 */ /* 0x000fe20000004100 */
[----:B------:R-:W-:Y:S01]  /*a980*/  SHF.L.U32 R8, R8, 0x3, RZ ;  /* 0x0000000308087819 */ /* 0x000fe200000006ff */
[--C-:B------:R-:W-:Y:S01]  /*a990*/  HADD2.F32 R71, -RZ, R35.reuse.H1_H1 ;  /* 0x30000023ff477230 */ /* 0x100fe20000004100 */
[----:B------:R-:W-:Y:S01]  /*a9a0*/  LOP3.LUT R15, R9, 0x38, R10, 0xf8, !PT ;  /* 0x00000038090f7812 */ /* 0x000fe200078ef80a */
[----:B------:R-:W-:Y:S01]  /*a9b0*/  HADD2.F32 R70, -RZ, R40.H0_H0 ;  /* 0x20000028ff467230 */ /* 0x000fe20000004100 */
[----:B------:R-:W-:Y:S01]  /*a9c0*/  SHF.L.U32 R13, R13, 0xa, RZ ;  /* 0x0000000a0d0d7819 */ /* 0x000fe200000006ff */
[----:B------:R-:W-:Y:S01]  /*a9d0*/  HADD2.F32 R69, -RZ, R35.H0_H0 ;  /* 0x20000023ff457230 */ /* 0x000fe20000004100 */
[----:B------:R-:W-:-:S02]  /*a9e0*/  SHF.R.U32.HI R10, RZ, 0x3, R9 ;  /* 0x00000003ff0a7819 */ /* 0x000fc40000011609 */
[----:B------:R-:W-:Y:S02]  /*a9f0*/  LOP3.LUT R12, R11, 0x7fffe000, RZ, 0xc0, !PT ;  /* 0x7fffe0000b0c7812 */ /* 0x000fe400078ec0ff */
[----:B------:R-:W-:Y:S02]  /*aa00*/  LOP3.LUT R9, R9, 0x38, R8, 0xf8, !PT ;  /* 0x0000003809097812 */ /* 0x000fe400078ef808 */
[----:B------:R-:W-:Y:S02]  /*aa10*/  LOP3.LUT R14, R13, 0x7fffe000, RZ, 0xc0, !PT ;  /* 0x7fffe0000d0e7812 */ /* 0x000fe400078ec0ff */
[----:B------:R-:W-:Y:S02]  /*aa20*/  LOP3.LUT R15, R15, R10, RZ, 0x3c, !PT ;  /* 0x0000000a0f0f7212 */ /* 0x000fe400078e3cff */
[----:B------:R-:W-:Y:S02]  /*aa30*/  LEA R12, R21, R12, 0x9 ;  /* 0x0000000c150c7211 */ /* 0x000fe400078e48ff */
[----:B------:R-:W-:-:S02]  /*aa40*/  LOP3.LUT R8, R9, R10, RZ, 0x3c, !PT ;  /* 0x0000000a09087212 */ /* 0x000fc400078e3cff */
[----:B------:R-:W-:Y:S02]  /*aa50*/  LEA R9, R21, R14, 0x9 ;  /* 0x0000000e15097211 */ /* 0x000fe400078e48ff */
[----:B------:R-:W-:Y:S02]  /*aa60*/  IADD3 R12, R12, R15, RZ ;  /* 0x0000000f0c0c7210 */ /* 0x000fe40007ffe0ff */
[----:B------:R-:W-:Y:S02]  /*aa70*/  IADD3 R8, R9, R8, RZ ;  /* 0x0000000809087210 */ /* 0x000fe40007ffe0ff */
        /* <DEDUP_REMOVED lines=64> */
.L_x_123:
[----:B------:R-:W-:Y:S05]  /*ae80*/  BSYNC B0 ;  /* 0x0000000000007941 */ /* 0x000fea0003800000 */
.L_x_122:
[----:B-1----:R-:W-:-:S04]  /*ae90*/  IADD3 R12, R32, 0x40, RZ ;  /* 0x00000040200c7810 */ /* 0x002fc80007ffe0ff */
        /* <DEDUP_REMOVED lines=104> */
.L_x_119:
[----:B------:R-:W-:Y:S05]  /*b520*/  BSYNC B1 ;  /* 0x0000000000017941 */ /* 0x000fea0003800000 */
.L_x_118:
[----:B------:R-:W-:-:S04]  /*b530*/  IADD3 R23, R23, 0x40, RZ ;  /* 0x0000004017177810 */ /* 0x000fc80007ffe0ff */
[----:B------:R-:W-:-:S13]  /*b540*/  ISETP.GE.AND P0, PT, R23, R50, PT ;  /* 0x000000321700720c */ /* 0x000fda0003f06270 */
[----:B------:R-:W-:Y:S05]  /*b550*/  @P0 BRA `(.L_x_105) ;  /* 0x000013d000000947 */ /* 0x000fea0003800000 */
[----:B------:R-:W-:Y:S01]  /*b560*/  ISETP.GE.AND P0, PT, R32, c[0x0][0x27c], PT ;  /* 0x00009f0020007a0c */ /* 0x000fe20003f06270 */
[----:B------:R-:W-:-:S12]  /*b570*/  BSSY B0, `(.L_x_124) ;  /* 0x0000063000007945 */ /* 0x000fd80003800000 */
[----:B------:R-:W-:Y:S05]  /*b580*/  @P0 BRA `(.L_x_125) ;  /* 0x0000061000000947 */ /* 0x000fea0003800000 */
[----:B-1----:R-:W-:Y:S01]  /*b590*/  MOV R10, c[0x0][0x27c] ;  /* 0x00009f00000a7a02 */ /* 0x002fe20000000f00 */
[--C-:B------:R-:W-:Y:S01]  /*b5a0*/  HADD2.F32 R56, -RZ, R45.reuse.H1_H1 ;  /* 0x3000002dff387230 */ /* 0x100fe20000004100 */
[----:B------:R-:W-:Y:S01]  /*b5b0*/  SHF.R.S32.HI R8, RZ, 0x1f, R23 ;  /* 0x0000001fff087819 */ /* 0x000fe20000011417 */
[----:B------:R-:W-:Y:S01]  /*b5c0*/  HADD2.F32 R45, -RZ, R45.H0_H0 ;  /* 0x2000002dff2d7230 */ /* 0x000fe20000004100 */
[----:B------:R-:W-:Y:S01]  /*b5d0*/  LEA.HI R49, R10, R49, RZ, 0x1d ;  /* 0x000000310a317211 */ /* 0x000fe200078fe8ff */
[--C-:B------:R-:W-:Y:S01]  /*b5e0*/  HADD2.F32 R60, -RZ, R47.reuse.H1_H1 ;  /* 0x3000002fff3c7230 */ /* 0x100fe20000004100 */
[----:B------:R-:W-:Y:S01]  /*b5f0*/  SHF.L.U32 R9, R23, 0x6, RZ ;  /* 0x0000000617097819 */ /* 0x000fe200000006ff */
[----:B------:R-:W-:Y:S01]  /*b600*/  HADD2.F32 R47, -RZ, R47.H0_H0 ;  /* 0x2000002fff2f7230 */ /* 0x000fe20000004100 */
[----:B------:R-:W-:Y:S01]  /*b610*/  LEA.HI R8, R8, R23, RZ, 0x3 ;  /* 0x0000001708087211 */ /* 0x000fe200078f18ff */
[--C-:B------:R-:W-:Y:S01]  /*b620*/  HADD2.F32 R61, -RZ, R42.reuse.H1_H1 ;  /* 0x3000002aff3d7230 */ /* 0x100fe20000004100 */
[----:B------:R-:W-:Y:S01]  /*b630*/  SHF.R.S32.HI R10, RZ, 0x1f, R49 ;  /* 0x0000001fff0a7819 */ /* 0x000fe20000011431 */
[----:B------:R-:W-:Y:S01]  /*b640*/  HADD2.F32 R42, -RZ, R42.H0_H0 ;  /* 0x2000002aff2a7230 */ /* 0x000fe20000004100 */
[----:B------:R-:W-:Y:S01]  /*b650*/  LOP3.LUT R9, R9, 0x1c0, RZ, 0xc0, !PT ;  /* 0x000001c009097812 */ /* 0x000fe200078ec0ff */
[----:B------:R-:W-:Y:S01]  /*b660*/  HADD2.F32 R66, -RZ, R48.H1_H1 ;  /* 0x30000030ff427230 */ /* 0x000fe20000004100 */
[----:B------:R-:W-:-:S02]  /*b670*/  SHF.L.U32 R8, R8, 0x6, RZ ;  /* 0x0000000608087819 */ /* 0x000fc400000006ff */
[----:B------:R-:W-:Y:S02]  /*b680*/  SHF.L.U32 R12, R49, 0x3, RZ ;  /* 0x00000003310c7819 */ /* 0x000fe400000006ff */
[----:B------:R-:W-:Y:S02]  /*b690*/  LEA.HI R10, R10, R49, RZ, 0x3 ;  /* 0x000000310a0a7211 */ /* 0x000fe400078f18ff */
[C---:B------:R-:W-:Y:S02]  /*b6a0*/  LOP3.LUT R13, R9.reuse, 0x38, R32, 0xf8, !PT ;  /* 0x00000038090d7812 */ /* 0x040fe400078ef820 */
[----:B------:R-:W-:Y:S02]  /*b6b0*/  SHF.R.U32.HI R11, RZ, 0x3, R9 ;  /* 0x00000003ff0b7819 */ /* 0x000fe40000011609 */
[----:B------:R-:W-:Y:S02]  /*b6c0*/  LOP3.LUT R8, R8, 0xfffffe00, RZ, 0xc0, !PT ;  /* 0xfffffe0008087812 */ /* 0x000fe400078ec0ff */
[----:B------:R-:W-:-:S02]  /*b6d0*/  LOP3.LUT R12, R9, 0x38, R12, 0xf8, !PT ;  /* 0x00000038090c7812 */ /* 0x000fc400078ef80c */
[----:B------:R-:W-:Y:S02]  /*b6e0*/  SHF.L.U32 R10, R10, 0xa, RZ ;  /* 0x0000000a0a0a7819 */ /* 0x000fe400000006ff */
[----:B------:R-:W-:Y:S02]  /*b6f0*/  LOP3.LUT R13, R8, R13, R11, 0xf6, !PT ;  /* 0x0000000d080d7212 */ /* 0x000fe400078ef60b */
[----:B------:R-:W-:Y:S02]  /*b700*/  LOP3.LUT R49, R12, R11, RZ, 0x3c, !PT ;  /* 0x0000000b0c317212 */ /* 0x000fe400078e3cff */
[----:B------:R-:W-:Y:S02]  /*b710*/  LOP3.LUT R10, R10, 0x7fffe000, RZ, 0xc0, !PT ;  /* 0x7fffe0000a0a7812 */ /* 0x000fe400078ec0ff */
[----:B------:R-:W-:Y:S02]  /*b720*/  SHF.L.U32 R50, R13, 0x1, RZ ;  /* 0x000000010d327819 */ /* 0x000fe400000006ff */
[----:B------:R-:W-:-:S03]  /*b730*/  IADD3 R49, R49, R10, R8 ;  /* 0x0000000a31317210 */ /* 0x000fc60007ffe008 */
[----:B------:R-:W1:Y:S01]  /*b740*/  LDS.128 R12, [R50+0xc100] ;  /* 0x00c10000320c7984 */ /* 0x000e620000000c00 */
[----:B------:R-:W-:-:S05]  /*b750*/  SHF.L.U32 R49, R49, 0x1, RZ ;  /* 0x0000000131317819 */ /* 0x000fca00000006ff */
[----:B------:R-:W2:Y:S01]  /*b760*/  LDS.128 R8, [R49+0xc100] ;  /* 0x00c1000031087984 */ /* 0x000ea20000000c00 */
[--C-:B-1----:R-:W-:Y:S02]  /*b770*/  HADD2.F32 R51, -RZ, R12.reuse.H0_H0 ;  /* 0x2000000cff337230 */ /* 0x102fe40000004100 */
[----:B------:R-:W-:Y:S02]  /*b780*/  HADD2.F32 R52, -RZ, R12.H1_H1 ;  /* 0x3000000cff347230 */ /* 0x000fe40000004100 */
[----:B------:R-:W-:Y:S01]  /*b790*/  HADD2.F32 R12, -RZ, R13.H0_H0 ;  /* 0x2000000dff0c7230 */ /* 0x000fe20000004100 */
[C---:B------:R-:W-:Y:S01]  /*b7a0*/  FMUL.FTZ R62, R56.reuse, R51 ;  /* 0x00000033383e7220 */ /* 0x040fe20000410000 */
[--C-:B--2---:R-:W-:Y:S01]  /*b7b0*/  HADD2.F32 R55, -RZ, R8.reuse.H0_H0 ;  /* 0x20000008ff377230 */ /* 0x104fe20000004100 */
[----:B------:R-:W-:Y:S01]  /*b7c0*/  FMUL.FTZ R64, R61, R52 ;  /* 0x000000343d407220 */ /* 0x000fe20000410000 */
[----:B------:R-:W-:Y:S01]  /*b7d0*/  HADD2.F32 R57, -RZ, R8.H1_H1 ;  /* 0x30000008ff397230 */ /* 0x000fe20000004100 */
[C---:B------:R-:W-:Y:S01]  /*b7e0*/  FMUL.FTZ R63, R45.reuse, R12 ;  /* 0x0000000c2d3f7220 */ /* 0x040fe20000410000 */
[----:B------:R-:W-:Y:S01]  /*b7f0*/  HADD2.F32 R8, -RZ, R9.H0_H0 ;  /* 0x20000009ff087230 */ /* 0x000fe20000004100 */
[-C--:B------:R-:W-:Y:S01]  /*b800*/  FMUL.FTZ R56, R56, R55.reuse ;  /* 0x0000003738387220 */ /* 0x080fe20000410000 */
[----:B------:R-:W-:Y:S01]  /*b810*/  HADD2.F32 R53, -RZ, R13.H1_H1 ;  /* 0x3000000dff357230 */ /* 0x000fe20000004100 */
[----:B------:R-:W-:Y:S01]  /*b820*/  FFMA.FTZ R55, R60, R55, R62 ;  /* 0x000000373c377223 */ /* 0x000fe2000001003e */
[----:B------:R-:W-:Y:S01]  /*b830*/  HADD2.F32 R13, -RZ, R14.H0_H0 ;  /* 0x2000000eff0d7230 */ /* 0x000fe20000004100 */
[-C--:B------:R-:W-:Y:S01]  /*b840*/  FMUL.FTZ R45, R45, R8.reuse ;  /* 0x000000082d2d7220 */ /* 0x080fe20000410000 */
[----:B------:R-:W-:Y:S01]  /*b850*/  HADD2.F32 R62, -RZ, R44.H1_H1 ;  /* 0x3000002cff3e7230 */ /* 0x000fe20000004100 */
[----:B------:R-:W-:Y:S01]  /*b860*/  FFMA.FTZ R63, R47, R8, R63 ;  /* 0x000000082f3f7223 */ /* 0x000fe2000001003f */
[----:B------:R-:W-:Y:S01]  /*b870*/  HADD2.F32 R8, -RZ, R46.H1_H1 ;  /* 0x3000002eff087230 */ /* 0x000fe20000004100 */
[-C--:B------:R-:W-:Y:S01]  /*b880*/  FMUL.FTZ R61, R61, R57.reuse ;  /* 0x000000393d3d7220 */ /* 0x080fe20000410000 */
[----:B------:R-:W-:Y:S01]  /*b890*/  HADD2.F32 R58, -RZ, R9.H1_H1 ;  /* 0x30000009ff3a7230 */ /* 0x000fe20000004100 */
[----:B------:R-:W-:Y:S01]  /*b8a0*/  FFMA.FTZ R64, R62, R57, R64 ;  /* 0x000000393e407223 */ /* 0x000fe20000010040 */
[----:B------:R-:W-:Y:S01]  /*b8b0*/  HADD2.F32 R9, -RZ, R10.H0_H0 ;  /* 0x2000000aff097230 */ /* 0x000fe20000004100 */
[----:B------:R-:W-:Y:S01]  /*b8c0*/  FMUL.FTZ R65, R8, R13 ;  /* 0x0000000d08417220 */ /* 0x000fe20000410000 */
[----:B------:R-:W-:Y:S01]  /*b8d0*/  HADD2.F32 R54, -RZ, R14.H1_H1 ;  /* 0x3000000eff367230 */ /* 0x000fe20000004100 */
[----:B------:R-:W-:Y:S01]  /*b8e0*/  FMUL.FTZ R67, R42, R53 ;  /* 0x000000352a437220 */ /* 0x000fe20000410000 */
        /* <DEDUP_REMOVED lines=8> */
[--C-:B------:R-:W-:Y:S01]  /*b970*/  HADD2.F32 R14, -RZ, R15.reuse.H0_H0 ;  /* 0x2000000fff0e7230 */ /* 0x100fe20000004100 */
[C---:B------:R-:W-:Y:S01]  /*b980*/  FMUL.FTZ R68, R57.reuse, R54 ;  /* 0x0000003639447220 */ /* 0x040fe20000410000 */
[----:B------:R-:W-:Y:S01]  /*b990*/  HADD2.F32 R67, -RZ, R46.H0_H0 ;  /* 0x2000002eff437230 */ /* 0x000fe20000004100 */
[-C--:B------:R-:W-:Y:S01]  /*b9a0*/  FMUL.FTZ R57, R57, R59.reuse ;  /* 0x0000003b39397220 */ /* 0x080fe20000410000 */
[----:B------:R-:W-:Y:S01]  /*b9b0*/  HADD2.F32 R15, -RZ, R15.H1_H1 ;  /* 0x3000000fff0f7230 */ /* 0x000fe20000004100 */
[----:B------:R-:W-:Y:S01]  /*b9c0*/  FFMA.FTZ R68, R9, R59, R68 ;  /* 0x0000003b09447223 */ /* 0x000fe20000010044 */
[----:B------:R-:W-:Y:S01]  /*b9d0*/  HADD2.F32 R10, -RZ, R11.H0_H0 ;  /* 0x2000000bff0a7230 */ /* 0x000fe20000004100 */
[----:B------:R-:W-:Y:S01]  /*b9e0*/  FFMA.FTZ R56, R60, R51, -R56 ;  /* 0x000000333c387223 */ /* 0x000fe20000010838 */
[----:B------:R-:W-:Y:S01]  /*b9f0*/  HADD2.F32 R46, -RZ, R41.H0_H0 ;  /* 0x20000029ff2e7230 */ /* 0x000fe20000004100 */
[C---:B------:R-:W-:Y:S01]  /*ba00*/  FMUL.FTZ R41, R67.reuse, R14 ;  /* 0x0000000e43297220 */ /* 0x040fe20000410000 */
[----:B------:R-:W-:Y:S01]  /*ba10*/  HADD2.F32 R59, -RZ, R48.H0_H0 ;  /* 0x20000030ff3b7230 */ /* 0x000fe20000004100 */
[----:B------:R-:W-:Y:S01]  /*ba20*/  FMUL.FTZ R67, R67, R10 ;  /* 0x0000000a43437220 */ /* 0x000fe20000410000 */
[----:B------:R-:W-:Y:S01]  /*ba30*/  HADD2.F32 R11, -RZ, R11.H1_H1 ;  /* 0x3000000bff0b7230 */ /* 0x000fe20000004100 */
[----:B------:R-:W-:Y:S01]  /*ba40*/  FFMA.FTZ R61, R62, R52, -R61 ;  /* 0x000000343e3d7223 */ /* 0x000fe2000001083d */
[----:B------:R-:W-:Y:S01]  /*ba50*/  HADD2.F32 R48, -RZ, R43.H0_H0 ;  /* 0x2000002bff307230 */ /* 0x000fe20000004100 */
[----:B------:R-:W-:-:S02]  /*ba60*/  FMUL.FTZ R43, R46, R15 ;  /* 0x0000000f2e2b7220 */ /* 0x000fc40000410000 */
[----:B------:R-:W-:Y:S02]  /*ba70*/  FFMA.FTZ R41, R59, R10, R41 ;  /* 0x0000000a3b297223 */ /* 0x000fe40000010029 */
[-C--:B------:R-:W-:Y:S02]  /*ba80*/  FMUL.FTZ R10, R46, R11.reuse ;  /* 0x0000000b2e0a7220 */ /* 0x080fe40000410000 */
[----:B------:R-:W-:Y:S02]  /*ba90*/  FFMA.FTZ R46, R48, R11, R43 ;  /* 0x0000000b302e7223 */ /* 0x000fe4000001002b */
[----:B------:R-:W-:Y:S01]  /*baa0*/  FFMA.FTZ R45, R47, R12, -R45 ;  /* 0x0000000c2f2d7223 */ /* 0x000fe2000001082d */
[----:B------:R-:W-:Y:S01]  /*bab0*/  F2FP.PACK_AB R12, R61, R56 ;  /* 0x000000383d0c723e */ /* 0x000fe200000000ff */
        /* <DEDUP_REMOVED lines=9> */
[----:B------:R-:W-:-:S02]  /*bb50*/  F2FP.PACK_AB R14, R57, R66 ;  /* 0x00000042390e723e */ /* 0x000fc400000000ff */
[----:B------:R-:W-:Y:S02]  /*bb60*/  F2FP.PACK_AB R10, R68, R65 ;  /* 0x00000041440a723e */ /* 0x000fe400000000ff */
[----:B------:R-:W-:-:S05]  /*bb70*/  F2FP.PACK_AB R15, R48, R67 ;  /* 0x00000043300f723e */ /* 0x000fca00000000ff */
[----:B------:R1:W-:Y:S04]  /*bb80*/  STS.128 [R50+0xc100], R12 ;  /* 0x00c1000c32007388 */ /* 0x0003e80000000c00 */
[----:B------:R1:W-:Y:S02]  /*bb90*/  STS.128 [R49+0xc100], R8 ;  /* 0x00c1000831007388 */ /* 0x0003e40000000c00 */
.L_x_125:
[----:B------:R-:W-:Y:S05]  /*bba0*/  BSYNC B0 ;  /* 0x0000000000007941 */ /* 0x000fea0003800000 */
.L_x_124:
[----:B-1----:R-:W-:Y:S01]  /*bbb0*/  IADD3 R9, R32, 0x20, RZ ;  /* 0x0000002020097810 */ /* 0x002fe20007ffe0ff */
[----:B------:R-:W-:Y:S03]  /*bbc0*/  BSSY B0, `(.L_x_126) ;  /* 0x000006b000007945 */ /* 0x000fe60003800000 */
[----:B------:R-:W-:-:S13]  /*bbd0*/  ISETP.GE.AND P0, PT, R9, c[0x0][0x27c], PT ;  /* 0x00009f0009007a0c */ /* 0x000fda0003f06270 */
[----:B------:R-:W-:Y:S05]  /*bbe0*/  @P0 BRA `(.L_x_127) ;  /* 0x0000068000000947 */ /* 0x000fea0003800000 */
[----:B------:R-:W-:Y:S01]  /*bbf0*/  SHF.R.S32.HI R12, RZ, 0x1f, R9 ;  /* 0x0000001fff0c7819 */ /* 0x000fe20000011409 */
[--C-:B------:R-:W-:Y:S01]  /*bc00*/  HADD2.F32 R48, -RZ, R37.reuse.H1_H1 ;  /* 0x30000025ff307230 */ /* 0x100fe20000004100 */
[----:B------:R-:W-:Y:S01]  /*bc10*/  MOV R13, c[0x0][0x27c] ;  /* 0x00009f00000d7a02 */ /* 0x000fe20000000f00 */
[----:B------:R-:W-:Y:S01]  /*bc20*/  HADD2.F32 R37, -RZ, R37.H0_H0 ;  /* 0x20000025ff257230 */ /* 0x000fe20000004100 */
[CC--:B------:R-:W-:Y:S01]  /*bc30*/  LEA.HI R15, R12.reuse, R9.reuse, RZ, 0x3 ;  /* 0x000000090c0f7211 */ /* 0x0c0fe200078f18ff */
[--C-:B------:R-:W-:Y:S01]  /*bc40*/  HADD2.F32 R52, -RZ, R39.reuse.H1_H1 ;  /* 0x30000027ff347230 */ /* 0x100fe20000004100 */
[----:B------:R-:W-:Y:S01]  /*bc50*/  SHF.R.S32.HI R8, RZ, 0x1f, R23 ;  /* 0x0000001fff087819 */ /* 0x000fe20000011417 */
[----:B------:R-:W-:Y:S01]  /*bc60*/  HADD2.F32 R39, -RZ, R39.H0_H0 ;  /* 0x20000027ff277230 */ /* 0x000fe20000004100 */
[----:B------:R-:W-:Y:S01]  /*bc70*/  SHF.R.S32.HI R10, RZ, 0x3, R15 ;  /* 0x00000003ff0a7819 */ /* 0x000fe2000001140f */
[--C-:B------:R-:W-:Y:S01]  /*bc80*/  HADD2.F32 R53, -RZ, R34.reuse.H1_H1 ;  /* 0x30000022ff357230 */ /* 0x100fe20000004100 */
[----:B------:R-:W-:Y:S01]  /*bc90*/  SHF.L.U32 R14, R23, 0x6, RZ ;  /* 0x00000006170e7819 */ /* 0x000fe200000006ff */
[----:B------:R-:W-:Y:S01]  /*bca0*/  HADD2.F32 R34, -RZ, R34.H0_H0 ;  /* 0x20000022ff227230 */ /* 0x000fe20000004100 */
[----:B------:R-:W-:Y:S01]  /*bcb0*/  LEA.HI R13, R13, R10, RZ, 0x1d ;  /* 0x0000000a0d0d7211 */ /* 0x000fe200078fe8ff */
[----:B------:R-:W-:Y:S01]  /*bcc0*/  HADD2.F32 R58, -RZ, R40.H1_H1 ;  /* 0x30000028ff3a7230 */ /* 0x000fe20000004100 */
[----:B------:R-:W-:-:S02]  /*bcd0*/  LEA.HI R12, R12, R9, RZ, 0x6 ;  /* 0x000000090c0c7211 */ /* 0x000fc400078f30ff */
[----:B------:R-:W-:Y:S02]  /*bce0*/  LEA.HI R9, R8, R23, RZ, 0x3 ;  /* 0x0000001708097211 */ /* 0x000fe400078f18ff */
[----:B------:R-:W-:Y:S02]  /*bcf0*/  SHF.R.S32.HI R8, RZ, 0x1f, R13 ;  /* 0x0000001fff087819 */ /* 0x000fe4000001140d */
[----:B------:R-:W-:Y:S01]  /*bd00*/  LOP3.LUT R14, R14, 0x1c0, RZ, 0xc0, !PT ;  /* 0x000001c00e0e7812 */ /* 0x000fe200078ec0ff */
[----:B------:R-:W-:Y:S01]  /*bd10*/  IMAD.SHL.U32 R9, R9, 0x40, RZ ;  /* 0x0000004009097824 */ /* 0x000fe200078e00ff */
[----:B------:R-:W-:Y:S02]  /*bd20*/  LEA.HI R8, R8, R13, RZ, 0x3 ;  /* 0x0000000d08087211 */ /* 0x000fe400078f18ff */
[----:B------:R-:W-:Y:S02]  /*bd30*/  SHF.L.U32 R12, R12, 0x7, RZ ;  /* 0x000000070c0c7819 */ /* 0x000fe400000006ff */
[----:B------:R-:W-:Y:S01]  /*bd40*/  LOP3.LUT R15, R14, 0x38, R15, 0xf8, !PT ;  /* 0x000000380e0f7812 */ /* 0x000fe200078ef80f */
[----:B------:R-:W-:Y:S01]  /*bd50*/  IMAD.SHL.U32 R8, R8, 0x400, RZ ;  /* 0x0000040008087824 */ /* 0x000fe200078e00ff */
[----:B------:R-:W-:-:S02]  /*bd60*/  SHF.R.U32.HI R10, RZ, 0x3, R14 ;  /* 0x00000003ff0a7819 */ /* 0x000fc4000001160e */
[----:B------:R-:W-:Y:S02]  /*bd70*/  SHF.L.U32 R11, R13, 0x3, RZ ;  /* 0x000000030d0b7819 */ /* 0x000fe400000006ff */
[----:B------:R-:W-:Y:S02]  /*bd80*/  LOP3.LUT R12, R12, 0x7fffe000, RZ, 0xc0, !PT ;  /* 0x7fffe0000c0c7812 */ /* 0x000fe400078ec0ff */
[----:B------:R-:W-:Y:S02]  /*bd90*/  LOP3.LUT R15, R15, R10, RZ, 0x3c, !PT ;  /* 0x0000000a0f0f7212 */ /* 0x000fe400078e3cff */
[----:B------:R-:W-:Y:S02]  /*bda0*/  LOP3.LUT R9, R9, 0xfffffe00, RZ, 0xc0, !PT ;  /* 0xfffffe0009097812 */ /* 0x000fe400078ec0ff */
[----:B------:R-:W-:Y:S02]  /*bdb0*/  LOP3.LUT R11, R14, 0x38, R11, 0xf8, !PT ;  /* 0x000000380e0b7812 */ /* 0x000fe400078ef80b */
[----:B------:R-:W-:-:S02]  /*bdc0*/  IADD3 R12, R15, R12, R9 ;  /* 0x0000000c0f0c7210 */ /* 0x000fc40007ffe009 */
        /* <DEDUP_REMOVED lines=74> */
.L_x_127:
[----:B------:R-:W-:Y:S05]  /*c270*/  BSYNC B0 ;  /* 0x0000000000007941 */ /* 0x000fea0003800000 */
.L_x_126:
[----:B------:R-:W-:-:S04]  /*c280*/  IADD3 R32, R32, 0x40, RZ ;  /* 0x0000004020207810 */ /* 0x000fc80007ffe0ff */
[----:B------:R-:W-:-:S13]  /*c290*/  ISETP.GE.AND P0, PT, R32, c[0x0][0x27c], PT ;  /* 0x00009f0020007a0c */ /* 0x000fda0003f06270 */
[----:B------:R-:W-:Y:S05]  /*c2a0*/  @P0 BRA `(.L_x_105) ;  /* 0x0000068000000947 */ /* 0x000fea0003800000 */
[----:B-1----:R-:W-:Y:S01]  /*c2b0*/  SHF.R.S32.HI R13, RZ, 0x1f, R32 ;  /* 0x0000001fff0d7819 */ /* 0x002fe20000011420 */
[--C-:B------:R-:W-:Y:S01]  /*c2c0*/  HADD2.F32 R45, -RZ, R28.reuse.H0_H0 ;  /* 0x2000001cff2d7230 */ /* 0x100fe20000004100 */
[----:B------:R-:W-:Y:S01]  /*c2d0*/  MOV R11, c[0x0][0x27c] ;  /* 0x00009f00000b7a02 */ /* 0x000fe20000000f00 */
[----:B------:R-:W-:Y:S01]  /*c2e0*/  HADD2.F32 R38, -RZ, R28.H1_H1 ;  /* 0x3000001cff267230 */ /* 0x000fe20000004100 */
[----:B------:R-:W-:Y:S01]  /*c2f0*/  LEA.HI R9, R13, R32, RZ, 0x3 ;  /* 0x000000200d097211 */ /* 0x000fe200078f18ff */
        /* <DEDUP_REMOVED lines=8> */
[--C-:B------:R-:W-:Y:S01]  /*c380*/  HADD2.F32 R28, -RZ, R27.reuse.H1_H1 ;  /* 0x3000001bff1c7230 */ /* 0x100fe20000004100 */
[----:B------:R-:W-:Y:S01]  /*c390*/  LEA.HI R8, R8, R23, RZ, 0x3 ;  /* 0x0000001708087211 */ /* 0x000fe200078f18ff */
[----:B------:R-:W-:Y:S01]  /*c3a0*/  HADD2.F32 R27, -RZ, R27.H0_H0 ;  /* 0x2000001bff1b7230 */ /* 0x000fe20000004100 */
[----:B------:R-:W-:Y:S01]  /*c3b0*/  SHF.R.S32.HI R10, RZ, 0x1f, R11 ;  /* 0x0000001fff0a7819 */ /* 0x000fe2000001140b */
[--C-:B------:R-:W-:Y:S01]  /*c3c0*/  HADD2.F32 R46, -RZ, R31.reuse.H1_H1 ;  /* 0x3000001fff2e7230 */ /* 0x100fe20000004100 */
[----:B------:R-:W-:Y:S01]  /*c3d0*/  LOP3.LUT R12, R12, 0x1c0, RZ, 0xc0, !PT ;  /* 0x000001c00c0c7812 */ /* 0x000fe200078ec0ff */
[----:B------:R-:W-:Y:S01]  /*c3e0*/  IMAD.SHL.U32 R8, R8, 0x40, RZ ;  /* 0x0000004008087824 */ /* 0x000fe200078e00ff */
[----:B------:R-:W-:Y:S01]  /*c3f0*/  LEA.HI R13, R13, R32, RZ, 0x6 ;  /* 0x000000200d0d7211 */ /* 0x000fe200078f30ff */
[----:B------:R-:W-:Y:S01]  /*c400*/  HADD2.F32 R31, -RZ, R31.H0_H0 ;  /* 0x2000001fff1f7230 */ /* 0x000fe20000004100 */
[----:B------:R-:W-:-:S02]  /*c410*/  LEA.HI R10, R10, R11, RZ, 0x3 ;  /* 0x0000000b0a0a7211 */ /* 0x000fc400078f18ff */
[----:B------:R-:W-:Y:S02]  /*c420*/  LOP3.LUT R14, R12, 0x38, R9, 0xf8, !PT ;  /* 0x000000380c0e7812 */ /* 0x000fe400078ef809 */
[----:B------:R-:W-:Y:S01]  /*c430*/  SHF.L.U32 R15, R11, 0x3, RZ ;  /* 0x000000030b0f7819 */ /* 0x000fe200000006ff */
[----:B------:R-:W-:Y:S01]  /*c440*/  IMAD.SHL.U32 R11, R10, 0x400, RZ ;  /* 0x000004000a0b7824 */ /* 0x000fe200078e00ff */
[----:B------:R-:W-:Y:S02]  /*c450*/  SHF.L.U32 R13, R13, 0x7, RZ ;  /* 0x000000070d0d7819 */ /* 0x000fe400000006ff */
[----:B------:R-:W-:Y:S02]  /*c460*/  SHF.R.U32.HI R9, RZ, 0x3, R12 ;  /* 0x00000003ff097819 */ /* 0x000fe4000001160c */
[----:B------:R-:W-:Y:S02]  /*c470*/  LOP3.LUT R12, R12, 0x38, R15, 0xf8, !PT ;  /* 0x000000380c0c7812 */ /* 0x000fe400078ef80f */
[----:B------:R-:W-:-:S02]  /*c480*/  LOP3.LUT R13, R13, 0x7fffe000, RZ, 0xc0, !PT ;  /* 0x7fffe0000d0d7812 */ /* 0x000fc400078ec0ff */
[----:B------:R-:W-:Y:S02]  /*c490*/  LOP3.LUT R8, R8, 0xfffffe00, RZ, 0xc0, !PT ;  /* 0xfffffe0008087812 */ /* 0x000fe400078ec0ff */
[-C--:B------:R-:W-:Y:S02]  /*c4a0*/  LOP3.LUT R14, R14, R9.reuse, RZ, 0x3c, !PT ;  /* 0x000000090e0e7212 */ /* 0x080fe400078e3cff */
[----:B------:R-:W-:Y:S02]  /*c4b0*/  LOP3.LUT R10, R12, R9, RZ, 0x3c, !PT ;  /* 0x000000090c0a7212 */ /* 0x000fe400078e3cff */
[----:B------:R-:W-:Y:S02]  /*c4c0*/  IADD3 R13, R14, R13, R8 ;  /* 0x0000000d0e0d7210 */ /* 0x000fe40007ffe008 */
[----:B------:R-:W-:Y:S02]  /*c4d0*/  LOP3.LUT R9, R11, 0x7fffe000, RZ, 0xc0, !PT ;  /* 0x7fffe0000b097812 */ /* 0x000fe400078ec0ff */
[----:B------:R-:W-:-:S02]  /*c4e0*/  SHF.L.U32 R32, R13, 0x1, RZ ;  /* 0x000000010d207819 */ /* 0x000fc400000006ff */
        /* <DEDUP_REMOVED lines=8> */
[--C-:B--2---:R-:W-:Y:S02]  /*c570*/  HADD2.F32 R37, -RZ, R8.reuse.H0_H0 ;  /* 0x20000008ff257230 */ /* 0x104fe40000004100 */
[----:B------:R-:W-:Y:S01]  /*c580*/  HADD2.F32 R39, -RZ, R8.H1_H1 ;  /* 0x30000008ff277230 */ /* 0x000fe20000004100 */
[C---:B------:R-:W-:Y:S01]  /*c590*/  FMUL.FTZ R30, R45.reuse, R12 ;  /* 0x0000000c2d1e7220 */ /* 0x040fe20000410000 */
[----:B------:R-:W-:Y:S01]  /*c5a0*/  HADD2.F32 R8, -RZ, R9.H0_H0 ;  /* 0x20000009ff087230 */ /* 0x000fe20000004100 */
[-C--:B------:R-:W-:Y:S01]  /*c5b0*/  FMUL.FTZ R38, R38, R37.reuse ;  /* 0x0000002526267220 */ /* 0x080fe20000410000 */
[----:B------:R-:W-:Y:S01]  /*c5c0*/  HADD2.F32 R35, -RZ, R13.H1_H1 ;  /* 0x3000000dff237230 */ /* 0x000fe20000004100 */
[----:B------:R-:W-:Y:S01]  /*c5d0*/  FFMA.FTZ R37, R42, R37, R44 ;  /* 0x000000252a257223 */ /* 0x000fe2000001002c */
[----:B------:R-:W-:Y:S01]  /*c5e0*/  HADD2.F32 R40, -RZ, R9.H1_H1 ;  /* 0x30000009ff287230 */ /* 0x000fe20000004100 */
[-C--:B------:R-:W-:Y:S01]  /*c5f0*/  FMUL.FTZ R45, R45, R8.reuse ;  /* 0x000000082d2d7220 */ /* 0x080fe20000410000 */
[--C-:B------:R-:W-:Y:S01]  /*c600*/  HADD2.F32 R13, -RZ, R14.reuse.H0_H0 ;  /* 0x2000000eff0d7230 */ /* 0x100fe20000004100 */
[----:B------:R-:W-:Y:S01]  /*c610*/  FFMA.FTZ R30, R47, R8, R30 ;  /* 0x000000082f1e7223 */ /* 0x000fe2000001001e */
[----:B------:R-:W-:Y:S01]  /*c620*/  HADD2.F32 R8, -RZ, R29.H1_H1 ;  /* 0x3000001dff087230 */ /* 0x000fe20000004100 */
[----:B------:R-:W-:Y:S01]  /*c630*/  FMUL.FTZ R44, R43, R34 ;  /* 0x000000222b2c7220 */ /* 0x000fe20000410000 */
[----:B------:R-:W-:Y:S01]  /*c640*/  HADD2.F32 R36, -RZ, R14.H1_H1 ;  /* 0x3000000eff247230 */ /* 0x000fe20000004100 */
[C---:B------:R-:W-:Y:S01]  /*c650*/  FMUL.FTZ R50, R25.reuse, R35 ;  /* 0x0000002319327220 */ /* 0x040fe20000410000 */
[--C-:B------:R-:W-:Y:S01]  /*c660*/  HADD2.F32 R9, -RZ, R10.reuse.H0_H0 ;  /* 0x2000000aff097230 */ /* 0x100fe20000004100 */
[-C--:B------:R-:W-:Y:S01]  /*c670*/  FMUL.FTZ R48, R25, R40.reuse ;  /* 0x0000002819307220 */ /* 0x080fe20000410000 */
[--C-:B------:R-:W-:Y:S01]  /*c680*/  HADD2.F32 R14, -RZ, R15.reuse.H0_H0 ;  /* 0x2000000fff0e7230 */ /* 0x100fe20000004100 */
[-C--:B------:R-:W-:Y:S01]  /*c690*/  FMUL.FTZ R43, R43, R39.reuse ;  /* 0x000000272b2b7220 */ /* 0x080fe20000410000 */
[----:B------:R-:W-:Y:S01]  /*c6a0*/  HADD2.F32 R41, -RZ, R10.H1_H1 ;  /* 0x3000000aff297230 */ /* 0x000fe20000004100 */
[----:B------:R-:W-:Y:S01]  /*c6b0*/  FFMA.FTZ R44, R28, R39, R44 ;  /* 0x000000271c2c7223 */ /* 0x000fe2000001002c */
[----:B------:R-:W-:Y:S01]  /*c6c0*/  HADD2.F32 R15, -RZ, R15.H1_H1 ;  /* 0x3000000fff0f7230 */ /* 0x000fe20000004100 */
[C---:B------:R-:W-:Y:S01]  /*c6d0*/  FMUL.FTZ R49, R8.reuse, R13 ;  /* 0x0000000d08317220 */ /* 0x040fe20000410000 */
[----:B------:R-:W-:Y:S01]  /*c6e0*/  HADD2.F32 R10, -RZ, R11.H0_H0 ;  /* 0x2000000bff0a7230 */ /* 0x000fe20000004100 */
[----:B------:R-:W-:Y:S01]  /*c6f0*/  FFMA.FTZ R25, R27, R40, R50 ;  /* 0x000000281b197223 */ /* 0x000fe20000010032 */
[--C-:B------:R-:W-:Y:S01]  /*c700*/  HADD2.F32 R39, -RZ, R24.reuse.H1_H1 ;  /* 0x30000018ff277230 */ /* 0x100fe20000004100 */
[-C--:B------:R-:W-:Y:S01]  /*c710*/  FMUL.FTZ R8, R8, R9.reuse ;  /* 0x0000000908087220 */ /* 0x080fe20000410000 */
[----:B------:R-:W-:Y:S01]  /*c720*/  HADD2.F32 R29, -RZ, R29.H0_H0 ;  /* 0x2000001dff1d7230 */ /* 0x000fe20000004100 */
[----:B------:R-:W-:Y:S01]  /*c730*/  FFMA.FTZ R40, R46, R9, R49 ;  /* 0x000000092e287223 */ /* 0x000fe20000010031 */
[----:B------:R-:W-:Y:S01]  /*c740*/  HADD2.F32 R50, -RZ, R24.H0_H0 ;  /* 0x20000018ff327230 */ /* 0x000fe20000004100 */
[----:B------:R-:W-:Y:S01]  /*c750*/  FMUL.FTZ R52, R39, R36 ;  /* 0x0000002427347220 */ /* 0x000fe20000410000 */
[----:B------:R-:W-:Y:S01]  /*c760*/  HADD2.F32 R11, -RZ, R11.H1_H1 ;  /* 0x3000000bff0b7230 */ /* 0x000fe20000004100 */
[----:B------:R-:W-:Y:S01]  /*c770*/  FMUL.FTZ R24, R29, R14 ;  /* 0x0000000e1d187220 */ /* 0x000fe20000410000 */
[--C-:B------:R-:W-:Y:S01]  /*c780*/  HADD2.F32 R9, -RZ, R26.reuse.H1_H1 ;  /* 0x3000001aff097230 */ /* 0x100fe20000004100 */
[----:B------:R-:W-:Y:S01]  /*c790*/  FMUL.FTZ R49, R50, R15 ;  /* 0x0000000f32317220 */ /* 0x000fe20000410000 */
[----:B------:R-:W-:Y:S01]  /*c7a0*/  HADD2.F32 R26, -RZ, R26.H0_H0 ;  /* 0x2000001aff1a7230 */ /* 0x000fe20000004100 */
[----:B------:R-:W-:-:S02]  /*c7b0*/  FMUL.FTZ R39, R39, R41 ;  /* 0x0000002927277220 */ /* 0x000fc40000410000 */
[----:B------:R-:W-:Y:S02]  /*c7c0*/  FMUL.FTZ R29, R29, R10 ;  /* 0x0000000a1d1d7220 */ /* 0x000fe40000410000 */
[----:B------:R-:W-:Y:S02]  /*c7d0*/  FMUL.FTZ R50, R50, R11 ;  /* 0x0000000b32327220 */ /* 0x000fe40000410000 */
[----:B------:R-:W-:Y:S02]  /*c7e0*/  FFMA.FTZ R38, R42, R33, -R38 ;  /* 0x000000212a267223 */ /* 0x000fe40000010826 */
[----:B------:R-:W-:Y:S02]  /*c7f0*/  FFMA.FTZ R43, R28, R34, -R43 ;  /* 0x000000221c2b7223 */ /* 0x000fe4000001082b */
[----:B------:R-:W-:Y:S02]  /*c800*/  FFMA.FTZ R45, R47, R12, -R45 ;  /* 0x0000000c2f2d7223 */ /* 0x000fe4000001082d */
[----:B------:R-:W-:Y:S01]  /*c810*/  FFMA.FTZ R48, R27, R35, -R48 ;  /* 0x000000231b307223 */ /* 0x000fe20000010830 */
[----:B------:R-:W-:Y:S01]  /*c820*/  F2FP.PACK_AB R12, R43, R38 ;  /* 0x000000262b0c723e */ /* 0x000fe200000000ff */
[----:B------:R-:W-:Y:S01]  /*c830*/  FFMA.FTZ R46, R46, R13, -R8 ;  /* 0x0000000d2e2e7223 */ /* 0x000fe20000010808 */
[----:B------:R-:W-:Y:S01]  /*c840*/  F2FP.PACK_AB R8, R44, R37 ;  /* 0x000000252c08723e */ /* 0x000fe200000000ff */
[----:B------:R-:W-:Y:S01]  /*c850*/  FFMA.FTZ R39, R9, R36, -R39 ;  /* 0x0000002409277223 */ /* 0x000fe20000010827 */
[----:B------:R-:W-:Y:S01]  /*c860*/  F2FP.PACK_AB R13, R48, R45 ;  /* 0x0000002d300d723e */ /* 0x000fe200000000ff */
[----:B------:R-:W-:-:S02]  /*c870*/  FFMA.FTZ R29, R31, R14, -R29 ;  /* 0x0000000e1f1d7223 */ /* 0x000fc4000001081d */
[----:B------:R-:W-:Y:S01]  /*c880*/  FFMA.FTZ R50, R26, R15, -R50 ;  /* 0x0000000f1a327223 */ /* 0x000fe20000010832 */
[----:B------:R-:W-:Y:S01]  /*c890*/  F2FP.PACK_AB R14, R39, R46 ;  /* 0x0000002e270e723e */ /* 0x000fe200000000ff */
[----:B------:R-:W-:Y:S01]  /*c8a0*/  FFMA.FTZ R41, R9, R41, R52 ;  /* 0x0000002909297223 */ /* 0x000fe20000010034 */
[----:B------:R-:W-:Y:S01]  /*c8b0*/  F2FP.PACK_AB R9, R25, R30 ;  /* 0x0000001e1909723e */ /* 0x000fe200000000ff */
[----:B------:R-:W-:Y:S01]  /*c8c0*/  FFMA.FTZ R24, R31, R10, R24 ;  /* 0x0000000a1f187223 */ /* 0x000fe20000010018 */
[----:B------:R-:W-:Y:S01]  /*c8d0*/  F2FP.PACK_AB R15, R50, R29 ;  /* 0x0000001d320f723e */ /* 0x000fe200000000ff */
[----:B------:R-:W-:Y:S01]  /*c8e0*/  FFMA.FTZ R11, R26, R11, R49 ;  /* 0x0000000b1a0b7223 */ /* 0x000fe20000010031 */
[----:B------:R-:W-:-:S03]  /*c8f0*/  F2FP.PACK_AB R10, R41, R40 ;  /* 0x00000028290a723e */ /* 0x000fc600000000ff */
[----:B------:R1:W-:Y:S01]  /*c900*/  STS.128 [R32+0xc100], R12 ;  /* 0x00c1000c20007388 */ /* 0x0003e20000000c00 */
[----:B------:R-:W-:-:S05]  /*c910*/  F2FP.PACK_AB R11, R11, R24 ;  /* 0x000000180b0b723e */ /* 0x000fca00000000ff */
[----:B------:R1:W-:Y:S02]  /*c920*/  STS.128 [R23+0xc100], R8 ;  /* 0x00c1000817007388 */ /* 0x0003e40000000c00 */
.L_x_105:
[----:B------:R-:W-:Y:S05]  /*c930*/  BSYNC B2 ;  /* 0x0000000000027941 */ /* 0x000fea0003800000 */
.L_x_89:
[----:B------:R-:W-:Y:S01]  /*c940*/  IMAD.SHL.U32 R205, R3, 0x40, RZ ;  /* 0x0000004003cd7824 */ /* 0x000fe200078e00ff */
[----:B------:R-:W-:-:S04]  /*c950*/  DEPBAR.LE SB0, 0x0 ;  /* 0x000080000000791a */ /* 0x000fc80000000000 */
[----:B-1----:R-:W-:Y:S01]  /*c960*/  IMAD.SHL.U32 R12, R17, 0x8, RZ ;  /* 0x00000008110c7824 */ /* 0x002fe200078e00ff */
[----:B------:R-:W-:Y:S01]  /*c970*/  LOP3.LUT R205, R205, 0x1c0, RZ, 0xc0, !PT ;  /* 0x000001c0cdcd7812 */ /* 0x000fe200078ec0ff */
[----:B------:R-:W-:Y:S01]  /*c980*/  IMAD R8, R20, c[0x0][0x208], RZ ;  /* 0x0000820014087a24 */ /* 0x000fe200078e02ff */
[----:B------:R-:W-:Y:S01]  /*c990*/  SEL R10, RZ, 0x2, P4 ;  /* 0x00000002ff0a7807 */ /* 0x000fe20002000000 */
[----:B------:R-:W-:Y:S01]  /*c9a0*/  IMAD.WIDE.U32 R14, R19, c[0x0][0x208], RZ ;  /* 0x00008200130e7a25 */ /* 0x000fe200078e00ff */
[----:B------:R-:W-:Y:S02]  /*c9b0*/  LOP3.LUT R12, R205, 0x8, R12, 0xf8, !PT ;  /* 0x00000008cd0c7812 */ /* 0x000fe400078ef80c */
[----:B------:R-:W-:Y:S01]  /*c9c0*/  SHF.R.U32.HI R205, RZ, 0x3, R205 ;  /* 0x00000003ffcd7819 */ /* 0x000fe200000116cd */
[----:B------:R-:W-:Y:S01]  /*c9d0*/  IMAD R8, R19, c[0x0][0x20c], R8 ;  /* 0x0000830013087a24 */ /* 0x000fe200078e0208 */
[----:B------:R-:W-:Y:S01]  /*c9e0*/  LEA R11, P0, R14, R214, 0x6 ;  /* 0x000000d60e0b7211 */ /* 0x000fe200078030ff */
[----:B------:R-:W-:Y:S01]  /*c9f0*/  IMAD R206, R21, 0x400, R2 ;  /* 0x0000040015ce7824 */ /* 0x000fe200078e0202 */
[----:B------:R-:W-:Y:S01]  /*ca00*/  LOP3.LUT R205, R12, R205, RZ, 0x3c, !PT ;  /* 0x000000cd0ccd7212 */ /* 0x000fe200078e3cff */
[----:B------:R-:W-:Y:S01]  /*ca10*/  IMAD.IADD R8, R15, 0x1, R8 ;  /* 0x000000010f087824 */ /* 0x000fe200078e0208 */
[----:B------:R-:W-:Y:S01]  /*ca20*/  SEL R9, RZ, 0x4, P5 ;  /* 0x00000004ff097807 */ /* 0x000fe20002800000 */
[----:B------:R-:W-:Y:S01]  /*ca30*/  IMAD.SHL.U32 R206, R206, 0x2, RZ ;  /* 0x00000002cece7824 */ /* 0x000fe200078e00ff */
[----:B------:R-:W-:Y:S01]  /*ca40*/  BAR.SYNC.DEFER_BLOCKING 0x0 ;  /* 0x0000000000007b1d */ /* 0x000fe20000010000 */
[----:B------:R-:W-:Y:S01]  /*ca50*/  IMAD R205, R18, 0x200, R205 ;  /* 0x0000020012cd7824 */ /* 0x000fe200078e02cd */
[----:B------:R-:W-:Y:S01]  /*ca60*/  LEA.HI.X R8, R14, R209, R8, 0x6, P0 ;  /* 0x000000d10e087211 */ /* 0x000fe200000f3408 */
[----:B------:R-:W-:Y:S01]  /*ca70*/  IMAD R76, R19, -0x40, R78 ;  /* 0xffffffc0134c7824 */ /* 0x000fe200078e024e */
[----:B------:R-:W-:Y:S01]  /*ca80*/  LEA R12, P0, R11, c[0x0][0x1f8], 0x1 ;  /* 0x00007e000b0c7a11 */ /* 0x000fe200078008ff */
[----:B------:R-:W-:Y:S01]  /*ca90*/  IMAD.SHL.U32 R205, R205, 0x2, RZ ;  /* 0x00000002cdcd7824 */ /* 0x000fe200078e00ff */
[----:B------:R-:W-:Y:S01]  /*caa0*/  IADD3 R9, R9, R10, R22 ;  /* 0x0000000a09097210 */ /* 0x000fe20007ffe016 */
[----:B------:R-:W-:Y:S01]  /*cab0*/  IMAD.MOV.U32 R15, RZ, RZ, c[0x0][0x208] ;  /* 0x00008200ff0f7624 */ /* 0x000fe200078e00ff */
[----:B------:R-:W-:Y:S01]  /*cac0*/  LEA.HI.X R13, R11, c[0x0][0x1fc], R8, 0x1, P0 ;  /* 0x00007f000b0d7a11 */ /* 0x000fe200000f0c08 */
[----:B------:R-:W-:Y:S01]  /*cad0*/  IMAD.MOV.U32 R11, RZ, RZ, c[0x0][0x20c] ;  /* 0x00008300ff0b7624 */ /* 0x000fe200078e00ff */
[----:B------:R-:W-:Y:S01]  /*cae0*/  LOP3.LUT P0, RZ, R3, 0x2, RZ, 0xc0, !PT ;  /* 0x0000000203ff7812 */ /* 0x000fe2000780c0ff */
[--C-:B------:R-:W-:Y:S01]  /*caf0*/  IMAD R202, R0, 0x2, R206.reuse ;  /* 0x0000000200ca7824 */ /* 0x100fe200078e02ce */
[C---:B------:R-:W-:Y:S01]  /*cb00*/  IADD3 R8, R205.reuse, 0x6100, RZ ;  /* 0x00006100cd087810 */ /* 0x040fe20007ffe0ff */
[----:B------:R-:W-:Y:S01]  /*cb10*/  IMAD.SHL.U32 R213, R16, 0x2, RZ ;  /* 0x0000000210d57824 */ /* 0x000fe200078e00ff */
[----:B------:R-:W-:Y:S01]  /*cb20*/  IADD3 R204, R205, 0x6120, RZ ;  /* 0x00006120cdcc7810 */ /* 0x000fe20007ffe0ff */
[----:B------:R-:W-:Y:S01]  /*cb30*/  IMAD R201, R5, 0x2, R206 ;  /* 0x0000000205c97824 */ /* 0x000fe200078e02ce */
[----:B------:R-:W-:Y:S01]  /*cb40*/  LOP3.LUT P1, RZ, R9, 0x2, RZ, 0xc0, !PT ;  /* 0x0000000209ff7812 */ /* 0x000fe2000782c0ff */
[----:B------:R-:W-:Y:S01]  /*cb50*/  IMAD R199, R5, 0x2, R202 ;  /* 0x0000000205c77824 */ /* 0x000fe200078e02ca */
[----:B------:R-:W-:Y:S01]  /*cb60*/  LEA R24, P2, R15, R12, 0x6 ;  /* 0x0000000c0f187211 */ /* 0x000fe200078430ff */
[----:B------:R-:W-:Y:S01]  /*cb70*/  IMAD.SHL.U32 R203, R2, 0x2, RZ ;  /* 0x0000000202cb7824 */ /* 0x000fe200078e00ff */
[----:B------:R-:W-:-:S02]  /*cb80*/  LOP3.LUT R6, R6, 0xffffffe0, RZ, 0xc0, !PT ;  /* 0xffffffe006067812 */ /* 0x000fc400078ec0ff */
[----:B------:R-:W-:Y:S01]  /*cb90*/  LEA.HI.X R25, R15, R13, R11, 0x6, P2 ;  /* 0x0000000d0f197211 */ /* 0x000fe200010f340b */
[----:B------:R-:W-:Y:S01]  /*cba0*/  IMAD R197, R5, 0x2, R203 ;  /* 0x0000000205c57824 */ /* 0x000fe200078e02cb */
[----:B------:R-:W-:Y:S01]  /*cbb0*/  LDSM.16.M88.4 R48, [R206+0xc100] ;  /* 0x00c10000ce30783b */ /* 0x000fe20000000200 */
[----:B------:R-:W-:Y:S01]  /*cbc0*/  @P0 IADD3 R204, R8, -0x20, RZ ;  /* 0xffffffe008cc0810 */ /* 0x000fe20007ffe0ff */
[----:B------:R-:W-:Y:S01]  /*cbd0*/  IMAD.IADD R8, R76, 0x1, -R17 ;  /* 0x000000014c087824 */ /* 0x000fe200078e0a11 */
[----:B------:R-:W-:Y:S01]  /*cbe0*/  LOP3.LUT P0, RZ, R9, 0x4, RZ, 0xc0, !PT ;  /* 0x0000000409ff7812 */ /* 0x000fe2000780c0ff */
[----:B------:R-:W1:Y:S01]  /*cbf0*/  LDSM.16.M88.4 R20, [R205+0x6100] ;  /* 0x00610000cd14783b */ /* 0x000e620000000200 */
[----:B------:R-:W-:Y:S02]  /*cc00*/  IMAD.IADD R79, R79, 0x1, -R6 ;  /* 0x000000014f4f7824 */ /* 0x000fe400078e0a06 */
[C---:B------:R-:W-:Y:S01]  /*cc10*/  ISETP.LT.OR P4, PT, R8.reuse, 0x1, P6 ;  /* 0x000000010800780c */ /* 0x040fe20003781670 */
[----:B------:R-:W-:Y:S01]  /*cc20*/  LDSM.16.M88.4 R36, [R202+0xc100] ;  /* 0x00c10000ca24783b */ /* 0x000fe20000000200 */
[----:B------:R-:W-:Y:S01]  /*cc30*/  ISETP.LT.OR P3, PT, R8, 0x1, !P1 ;  /* 0x000000010800780c */ /* 0x000fe20004f61670 */
[----:B------:R-:W-:Y:S01]  /*cc40*/  IMAD R198, R0, 0x2, R203 ;  /* 0x0000000200c67824 */ /* 0x000fe200078e02cb */
[C---:B------:R-:W-:Y:S01]  /*cc50*/  ISETP.LT.OR P2, PT, R8.reuse, 0x1, !P0 ;  /* 0x000000010800780c */ /* 0x040fe20004741670 */
[----:B-----5:R-:W-:Y:S01]  /*cc60*/  LDSM.16.M88.4 R80, [R204] ;  /* 0x00000000cc50783b */ /* 0x020fe20000000200 */
[C---:B------:R-:W-:Y:S01]  /*cc70*/  ISETP.LT.OR P1, PT, R8.reuse, 0x21, !P1 ;  /* 0x000000210800780c */ /* 0x040fe20004f21670 */
[----:B------:R-:W-:Y:S01]  /*cc80*/  IMAD R196, R5, 0x2, R198 ;  /* 0x0000000205c47824 */ /* 0x000fe200078e02c6 */
[----:B------:R-:W-:Y:S01]  /*cc90*/  ISETP.LT.OR P0, PT, R8, 0x21, !P0 ;  /* 0x000000210800780c */ /* 0x000fe20004701670 */
[----:B------:R-:W2:Y:S01]  /*cca0*/  LDSM.16.M88.4 R44, [R205+0x6900] ;  /* 0x00690000cd2c783b */ /* 0x000ea20000000200 */
[----:B------:R-:W-:-:S03]  /*ccb0*/  SHF.R.S32.HI R6, RZ, 0x1f, R79 ;  /* 0x0000001fff067819 */ /* 0x000fc6000001144f */
[----:B------:R-:W3:Y:S01]  /*ccc0*/  LDSM.16.M88.4 R60, [R205+0x7100] ;  /* 0x00710000cd3c783b */ /* 0x000ee20000000200 */
[----:B------:R-:W-:-:S03]  /*ccd0*/  LEA.HI R6, R6, R79, RZ, 0x2 ;  /* 0x0000004f06067211 */ /* 0x000fc600078f10ff */
[----:B------:R-:W4:Y:S01]  /*cce0*/  LDSM.16.M88.4 R68, [R205+0x7900] ;  /* 0x00790000cd44783b */ /* 0x000f220000000200 */
[----:B------:R-:W-:-:S03]  /*ccf0*/  LOP3.LUT R6, R6, 0x7ffffffc, RZ, 0xc0, !PT ;  /* 0x7ffffffc06067812 */ /* 0x000fc600078ec0ff */
[----:B------:R-:W-:Y:S02]  /*cd00*/  LDSM.16.M88.4 R16, [R204+0x800] ;  /* 0x00080000cc10783b */ /* 0x000fe40000000200 */
[----:B------:R-:W-:Y:S02]  /*cd10*/  IMAD.IADD R79, R79, 0x1, -R6 ;  /* 0x000000014f4f7824 */ /* 0x000fe400078e0a06 */
[----:B------:R-:W-:Y:S02]  /*cd20*/  LDSM.16.M88.4 R28, [R204+0x1000] ;  /* 0x00100000cc1c783b */ /* 0x000fe40000000200 */
[----:B------:R-:W-:Y:S02]  /*cd30*/  IMAD R76, R79, -0x2, R76 ;  /* 0xfffffffe4f4c7824 */ /* 0x000fe400078e024c */
[----:B------:R-:W-:Y:S04]  /*cd40*/  LDSM.16.M88.4 R52, [R204+0x1800] ;  /* 0x00180000cc34783b */ /* 0x000fe80000000200 */
[----:B------:R-:W-:Y:S01]  /*cd50*/  @!PT LDS RZ, [RZ] ;  /* 0x00000000fffff984 */ /* 0x000fe20000000800 */
[----:B------:R-:W-:Y:S01]  /*cd60*/  @!PT LDS RZ, [RZ] ;  /* 0x00000000fffff984 */ /* 0x000fe20000000800 */
[----:B------:R-:W-:Y:S01]  /*cd70*/  @!PT LDS RZ, [RZ] ;  /* 0x00000000fffff984 */ /* 0x000fe20000000800 */
[----:B------:R2:W-:Y:S01]  /*cd80*/  LDGSTS.E.BYPASS.LTC128B.128 [R213+0x100], [R12.64], !P4 ;  /* 0x001000000cd57fae */ /* 0x0005e2000e101d46 */
[----:B------:R-:W-:-:S03]  /*cd90*/  ISETP.GT.AND P4, PT, R76, 0x9, PT ;  /* 0x000000094c00780c */ /* 0x000fc60003f84270 */
[----:B------:R3:W-:Y:S01]  /*cda0*/  LDGSTS.E.BYPASS.LTC128B.128 [R213+0x2100], [R12.64+0x80], !P3 ;  /* 0x021000800cd57fae */ /* 0x0007e2000d901d46 */
[----:B------:R-:W-:Y:S01]  /*cdb0*/  LOP3.LUT P3, RZ, R3, 0x4, RZ, 0xc0, !PT ;  /* 0x0000000403ff7812 */ /* 0x000fe2000786c0ff */
[----:B------:R-:W-:Y:S02]  /*cdc0*/  IMAD.MOV.U32 R3, RZ, RZ, 0x40 ;  /* 0x00000040ff037424 */ /* 0x000fe400078e00ff */
[----:B------:R3:W-:Y:S01]  /*cdd0*/  LDGSTS.E.BYPASS.LTC128B.128 [R213+0x4100], [R12.64+0x100], !P2 ;  /* 0x041001000cd57fae */ /* 0x0007e2000d101d46 */
[----:B------:R-:W-:Y:S02]  /*cde0*/  ISETP.LT.OR P2, PT, R8, 0x21, P6 ;  /* 0x000000210800780c */ /* 0x000fe40003741670 */
[----:B------:R-:W-:Y:S01]  /*cdf0*/  SEL R3, R3, 0xffffffc0, !P3 ;  /* 0xffffffc003037807 */ /* 0x000fe20005800000 */
[----:B-1----:R-:W-:Y:S01]  /*ce00*/  HMMA.16816.F32 R8, R48, R20, RZ ;  /* 0x000000143008723c */ /* 0x002fe200000018ff */
[----:B------:R-:W-:-:S03]  /*ce10*/  ISETP.GT.AND P3, PT, R76, 0x8, PT ;  /* 0x000000084c00780c */ /* 0x000fc60003f64270 */
[----:B------:R-:W-:Y:S02]  /*ce20*/  IMAD.IADD R200, R205, 0x1, R3 ;  /* 0x00000001cdc87824 */ /* 0x000fe400078e0203 */
[----:B------:R-:W-:Y:S02]  /*ce30*/  IMAD.IADD R192, R3, 0x1, R204 ;  /* 0x0000000103c07824 */ /* 0x000fe400078e02cc */
[----:B------:R-:W-:Y:S02]  /*ce40*/  HMMA.16816.F32 R20, R48, R22, RZ ;  /* 0x000000163014723c */ /* 0x000fe400000018ff */
[----:B------:R1:W-:Y:S01]  /*ce50*/  LDGSTS.E.BYPASS.LTC128B.128 [R213+0x1100], [R24.64], !P2 ;  /* 0x0110000018d57fae */ /* 0x0003e2000d101d46 */
[----:B------:R-:W-:-:S03]  /*ce60*/  ISETP.GT.AND P2, PT, R76, 0x1, PT ;  /* 0x000000014c00780c */ /* 0x000fc60003f44270 */
[----:B------:R1:W-:Y:S01]  /*ce70*/  LDGSTS.E.BYPASS.LTC128B.128 [R213+0x3100], [R24.64+0x80], !P1 ;  /* 0x0310008018d57fae */ /* 0x0003e2000c901d46 */
[C---:B------:R-:W-:Y:S01]  /*ce80*/  ISETP.GT.AND P1, PT, R76.reuse, 0x10, PT ;  /* 0x000000104c00780c */ /* 0x040fe20003f24270 */
[----:B--2---:R-:W-:Y:S02]  /*ce90*/  HMMA.16816.F32 R32, R48, R44, RZ ;  /* 0x0000002c3020723c */ /* 0x004fe400000018ff */
[----:B------:R1:W-:Y:S01]  /*cea0*/  LDGSTS.E.BYPASS.LTC128B.128 [R213+0x5100], [R24.64+0x100], !P0 ;  /* 0x0510010018d57fae */ /* 0x0003e2000c101d46 */
[----:B------:R-:W-:-:S03]  /*ceb0*/  ISETP.GT.AND P0, PT, R76, RZ, PT ;  /* 0x000000ff4c00720c */ /* 0x000fc60003f04270 */
[----:B------:R-:W-:Y:S02]  /*cec0*/  LDSM.16.M88.4 R84, [R201+0xc100] ;  /* 0x00c10000c954783b */ /* 0x000fe40000000200 */
[----:B------:R-:W-:Y:S02]  /*ced0*/  HMMA.16816.F32 R8, R36, R80, R8 ;  /* 0x000000502408723c */ /* 0x000fe40000001808 */
[----:B------:R-:W2:Y:S04]  /*cee0*/  LDSM.16.M88.4 R72, [R200+0x6100] ;  /* 0x00610000c848783b */ /* 0x000ea80000000200 */
[----:B------:R-:W-:Y:S02]  /*cef0*/  LDSM.16.M88.4 R40, [R199+0xc100] ;  /* 0x00c10000c728783b */ /* 0x000fe40000000200 */
[----:B---3--:R-:W-:Y:S02]  /*cf00*/  HMMA.16816.F32 R64, R48, R60, RZ ;  /* 0x0000003c3040723c */ /* 0x008fe400000018ff */
[----:B------:R-:W3:Y:S04]  /*cf10*/  LDSM.16.M88.4 R92, [R192] ;  /* 0x00000000c05c783b */ /* 0x000ee80000000200 */
[----:B------:R-:W3:Y:S02]  /*cf20*/  LDSM.16.M88.4 R12, [R200+0x6900] ;  /* 0x00690000c80c783b */ /* 0x000ee40000000200 */
[----:B------:R-:W-:Y:S02]  /*cf30*/  HMMA.16816.F32 R20, R36, R82, R20 ;  /* 0x000000522414723c */ /* 0x000fe40000001814 */
[----:B------:R-:W-:Y:S04]  /*cf40*/  LDSM.16.M88.4 R80, [R205+0x8100] ;  /* 0x00810000cd50783b */ /* 0x000fe80000000200 */
[----:B-1----:R-:W1:Y:S02]  /*cf50*/  LDSM.16.M88.4 R24, [R200+0x7100] ;  /* 0x00710000c818783b */ /* 0x002e640000000200 */
[C---:B------:R-:W-:Y:S02]  /*cf60*/  HMMA.16816.F32 R44, R48.reuse, R46, RZ ;  /* 0x0000002e302c723c */ /* 0x040fe400000018ff */
[----:B------:R-:W-:Y:S04]  /*cf70*/  LDSM.16.M88.4 R88, [R200+0x7900] ;  /* 0x00790000c858783b */ /* 0x000fe80000000200 */
[----:B------:R-:W-:Y:S02]  /*cf80*/  LDSM.16.M88.4 R100, [R205+0xa900] ;  /* 0x00a90000cd64783b */ /* 0x000fe40000000200 */
[C---:B------:R-:W-:Y:S02]  /*cf90*/  HMMA.16816.F32 R60, R48.reuse, R62, RZ ;  /* 0x0000003e303c723c */ /* 0x040fe400000018ff */
[----:B------:R-:W-:Y:S04]  /*cfa0*/  LDSM.16.M88.4 R96, [R200+0xa100] ;  /* 0x00a10000c860783b */ /* 0x000fe80000000200 */
[----:B------:R-:W0:Y:S02]  /*cfb0*/  LDGDEPBAR ;  /* 0x00000000000079af */ /* 0x000e240000000000 */
[----:B----4-:R-:W-:Y:S08]  /*cfc0*/  HMMA.16816.F32 R56, R48, R68, RZ ;  /* 0x000000443038723c */ /* 0x010ff000000018ff */
[----:B--2---:R-:W-:Y:S08]  /*cfd0*/  HMMA.16816.F32 R8, R84, R72, R8 ;  /* 0x000000485408723c */ /* 0x004ff00000001808 */
[----:B------:R-:W-:Y:S01]  /*cfe0*/  HMMA.16816.F32 R48, R48, R70, RZ ;  /* 0x000000463030723c */ /* 0x000fe200000018ff */
[----:B------:R-:W-:Y:S07]  /*cff0*/  LDSM.16.M88.4 R68, [R192+0x1000] ;  /* 0x00100000c044783b */ /* 0x000fee0000000200 */
[----:B------:R-:W-:Y:S01]  /*d000*/  HMMA.16816.F32 R20, R84, R74, R20 ;  /* 0x0000004a5414723c */ /* 0x000fe20000001814 */
[----:B------:R-:W-:Y:S07]  /*d010*/  LDSM.16.M88.4 R72, [R192+0x1800] ;  /* 0x00180000c048783b */ /* 0x000fee0000000200 */
[C---:B------:R-:W-:Y:S08]  /*d020*/  HMMA.16816.F32 R32, R36.reuse, R16, R32 ;  /* 0x000000102420723c */ /* 0x040ff00000001820 */
[C---:B------:R-:W-:Y:S01]  /*d030*/  HMMA.16816.F32 R44, R36.reuse, R18, R44 ;  /* 0x00000012242c723c */ /* 0x040fe2000000182c */
[----:B------:R-:W-:Y:S07]  /*d040*/  LDSM.16.M88.4 R16, [R192+0x800] ;  /* 0x00080000c010783b */ /* 0x000fee0000000200 */
[C---:B------:R-:W-:Y:S08]  /*d050*/  HMMA.16816.F32 R64, R36.reuse, R28, R64 ;  /* 0x0000001c2440723c */ /* 0x040ff00000001840 */
[----:B------:R-:W-:Y:S01]  /*d060*/  HMMA.16816.F32 R60, R36, R30, R60 ;  /* 0x0000001e243c723c */ /* 0x000fe2000000183c */
[----:B------:R-:W2:Y:S07]  /*d070*/  LDSM.16.M88.4 R28, [R206+0x10100] ;  /* 0x01010000ce1c783b */ /* 0x000eae0000000200 */
[----:B---3--:R-:W-:Y:S08]  /*d080*/  HMMA.16816.F32 R8, R40, R92, R8 ;  /* 0x0000005c2808723c */ /* 0x008ff00000001808 */
[C---:B------:R-:W-:Y:S08]  /*d090*/  HMMA.16816.F32 R56, R36.reuse, R52, R56 ;  /* 0x000000342438723c */ /* 0x040ff00000001838 */
[----:B------:R-:W-:Y:S01]  /*d0a0*/  HMMA.16816.F32 R36, R36, R54, R48 ;  /* 0x000000362424723c */ /* 0x000fe20000001830 */
[----:B------:R-:W-:Y:S04]  /*d0b0*/  LDSM.16.M88.4 R52, [R204+0x2000] ;  /* 0x00200000cc34783b */ /* 0x000fe80000000200 */
[----:B------:R-:W-:Y:S03]  /*d0c0*/  LDSM.16.M88.4 R48, [R205+0x9100] ;  /* 0x00910000cd30783b */ /* 0x000fe60000000200 */
[----:B------:R-:W-:Y:S01]  /*d0d0*/  HMMA.16816.F32 R20, R40, R94, R20 ;  /* 0x0000005e2814723c */ /* 0x000fe20000001814 */
[----:B------:R-:W-:Y:S07]  /*d0e0*/  LDSM.16.M88.4 R92, [R200+0x9900] ;  /* 0x00990000c85c783b */ /* 0x000fee0000000200 */
[C---:B------:R-:W-:Y:S08]  /*d0f0*/  HMMA.16816.F32 R32, R84.reuse, R12, R32 ;  /* 0x0000000c5420723c */ /* 0x040ff00000001820 */
[C---:B------:R-:W-:Y:S01]  /*d100*/  HMMA.16816.F32 R44, R84.reuse, R14, R44 ;  /* 0x0000000e542c723c */ /* 0x040fe2000000182c */
[----:B------:R-:W-:Y:S07]  /*d110*/  LDSM.16.M88.4 R12, [R205+0x8900] ;  /* 0x00890000cd0c783b */ /* 0x000fee0000000200 */
[C---:B-1----:R-:W-:Y:S08]  /*d120*/  HMMA.16816.F32 R64, R84.reuse, R24, R64 ;  /* 0x000000185440723c */ /* 0x042ff00000001840 */
[----:B------:R-:W-:Y:S01]  /*d130*/  HMMA.16816.F32 R60, R84, R26, R60 ;  /* 0x0000001a543c723c */ /* 0x000fe2000000183c */
[----:B------:R-:W1:Y:S07]  /*d140*/  LDSM.16.M88.4 R24, [R202+0x10100] ;  /* 0x01010000ca18783b */ /* 0x000e6e0000000200 */
[----:B--2---:R-:W-:Y:S08]  /*d150*/  HMMA.16816.F32 R8, R28, R80, R8 ;  /* 0x000000501c08723c */ /* 0x004ff00000001808 */
        /* <DEDUP_REMOVED lines=12> */
[----:B-1----:R-:W-:Y:S08]  /*d220*/  HMMA.16816.F32 R8, R24, R52, R8 ;  /* 0x000000341808723c */ /* 0x002ff00000001808 */
        /* <DEDUP_REMOVED lines=11> */
[----:B------:R-:W1:Y:S07]  /*d2e0*/  LDSM.16.M88.4 R48, [R192+0x2000] ;  /* 0x00200000c030783b */ /* 0x000e6e0000000200 */
[----:B--2---:R-:W-:Y:S08]  /*d2f0*/  HMMA.16816.F32 R8, R88, R68, R8 ;  /* 0x000000445808723c */ /* 0x004ff00000001808 */
[C---:B------:R-:W-:Y:S08]  /*d300*/  HMMA.16816.F32 R56, R28.reuse, R36, R56 ;  /* 0x000000241c38723c */ /* 0x040ff00000001838 */
[----:B------:R-:W-:Y:S01]  /*d310*/  HMMA.16816.F32 R84, R28, R38, R84 ;  /* 0x000000261c54723c */ /* 0x000fe20000001854 */
[----:B------:R-:W2:Y:S04]  /*d320*/  LDSM.16.M88.4 R36, [R200+0x8900] ;  /* 0x00890000c824783b */ /* 0x000ea80000000200 */
[----:B------:R-:W-:Y:S03]  /*d330*/  LDSM.16.M88.4 R28, [R200+0x9100] ;  /* 0x00910000c81c783b */ /* 0x000fe60000000200 */
[----:B------:R-:W-:Y:S01]  /*d340*/  HMMA.16816.F32 R20, R88, R70, R20 ;  /* 0x000000465814723c */ /* 0x000fe20000001814 */
[----:B------:R-:W-:Y:S07]  /*d350*/  LDSM.16.M88.4 R68, [R192+0x3800] ;  /* 0x00380000c044783b */ /* 0x000fee0000000200 */
[C---:B------:R-:W-:Y:S08]  /*d360*/  HMMA.16816.F32 R32, R24.reuse, R16, R32 ;  /* 0x000000101820723c */ /* 0x040ff00000001820 */
[----:B------:R-:W-:Y:S01]  /*d370*/  HMMA.16816.F32 R44, R24, R18, R44 ;  /* 0x00000012182c723c */ /* 0x000fe2000000182c */
[----:B------:R-:W3:Y:S07]  /*d380*/  LDSM.16.M88.4 R16, [R205+0xa100] ;  /* 0x00a10000cd10783b */ /* 0x000eee0000000200 */
[----:B-1----:R-:W-:Y:S08]  /*d390*/  HMMA.16816.F32 R8, R80, R48, R8 ;  /* 0x000000305008723c */ /* 0x002ff00000001808 */
[C---:B------:R-:W-:Y:S08]  /*d3a0*/  HMMA.16816.F32 R64, R24.reuse, R12, R64 ;  /* 0x0000000c1840723c */ /* 0x040ff00000001840 */
[----:B------:R-:W-:Y:S01]  /*d3b0*/  HMMA.16816.F32 R60, R24, R14, R60 ;  /* 0x0000000e183c723c */ /* 0x000fe2000000183c */
[----:B------:R-:W1:Y:S07]  /*d3c0*/  LDSM.16.M88.4 R12, [R192+0x2800] ;  /* 0x00280000c00c783b */ /* 0x000e6e0000000200 */
[----:B------:R-:W-:Y:S01]  /*d3d0*/  HMMA.16816.F32 R20, R80, R50, R20 ;  /* 0x000000325014723c */ /* 0x000fe20000001814 */
[----:B------:R-:W-:Y:S07]  /*d3e0*/  LDSM.16.M88.4 R48, [R205+0xb100] ;  /* 0x00b10000cd30783b */ /* 0x000fee0000000200 */
[C---:B------:R-:W-:Y:S08]  /*d3f0*/  HMMA.16816.F32 R56, R24.reuse, R40, R56 ;  /* 0x000000281838723c */ /* 0x040ff00000001838 */
[----:B------:R-:W-:Y:S01]  /*d400*/  HMMA.16816.F32 R84, R24, R42, R84 ;  /* 0x0000002a1854723c */ /* 0x000fe20000001854 */
[----:B------:R-:W-:Y:S04]  /*d410*/  LDSM.16.M88.4 R40, [R202+0x14100] ;  /* 0x01410000ca28783b */ /* 0x000fe80000000200 */
[----:B------:R-:W4:Y:S03]  /*d420*/  LDSM.16.M88.4 R24, [R204+0x4000] ;  /* 0x00400000cc18783b */ /* 0x000f260000000200 */
[C---:B--2---:R-:W-:Y:S08]  /*d430*/  HMMA.16816.F32 R32, R88.reuse, R36, R32 ;  /* 0x000000245820723c */ /* 0x044ff00000001820 */
[----:B------:R-:W-:Y:S01]  /*d440*/  HMMA.16816.F32 R44, R88, R38, R44 ;  /* 0x00000026582c723c */ /* 0x000fe2000000182c */
[----:B------:R-:W-:Y:S07]  /*d450*/  LDSM.16.M88.4 R36, [R204+0x4800] ;  /* 0x00480000cc24783b */ /* 0x000fee0000000200 */
[C---:B---3--:R-:W-:Y:S08]  /*d460*/  HMMA.16816.F32 R8, R52.reuse, R16, R8 ;  /* 0x000000103408723c */ /* 0x048ff00000001808 */
[----:B------:R-:W-:Y:S01]  /*d470*/  HMMA.16816.F32 R20, R52, R18, R20 ;  /* 0x000000123414723c */ /* 0x000fe20000001814 */
[----:B------:R-:W-:Y:S07]  /*d480*/  LDSM.16.M88.4 R16, [R199+0x14100] ;  /* 0x01410000c710783b */ /* 0x000fee0000000200 */
[C---:B------:R-:W-:Y:S08]  /*d490*/  HMMA.16816.F32 R64, R88.reuse, R28, R64 ;  /* 0x0000001c5840723c */ /* 0x040ff00000001840 */
[----:B------:R-:W-:Y:S01]  /*d4a0*/  HMMA.16816.F32 R60, R88, R30, R60 ;  /* 0x0000001e583c723c */ /* 0x000fe2000000183c */
[----:B------:R-:W2:Y:S07]  /*d4b0*/  LDSM.16.M88.4 R28, [R201+0x14100] ;  /* 0x01410000c91c783b */ /* 0x000eae0000000200 */
[----:B-1----:R-:W-:Y:S08]  /*d4c0*/  HMMA.16816.F32 R32, R80, R12, R32 ;  /* 0x0000000c5020723c */ /* 0x002ff00000001820 */
[----:B----4-:R-:W-:Y:S08]  /*d4d0*/  HMMA.16816.F32 R8, R40, R24, R8 ;  /* 0x000000182808723c */ /* 0x010ff00000001808 */
[----:B------:R-:W-:Y:S01]  /*d4e0*/  HMMA.16816.F32 R44, R80, R14, R44 ;  /* 0x0000000e502c723c */ /* 0x000fe2000000182c */
[----:B------:R-:W1:Y:S07]  /*d4f0*/  LDSM.16.M88.4 R12, [R192+0x4000] ;  /* 0x00400000c00c783b */ /* 0x000e6e0000000200 */
[----:B------:R-:W-:Y:S01]  /*d500*/  HMMA.16816.F32 R20, R40, R26, R20 ;  /* 0x0000001a2814723c */ /* 0x000fe20000001814 */
[----:B------:R-:W3:Y:S07]  /*d510*/  LDSM.16.M88.4 R24, [R200+0xa900] ;  /* 0x00a90000c818783b */ /* 0x000eee0000000200 */
[----:B------:R-:W-:Y:S08]  /*d520*/  HMMA.16816.F32 R32, R52, R100, R32 ;  /* 0x000000643420723c */ /* 0x000ff00000001820 */
[----:B------:R-:W-:Y:S08]  /*d530*/  HMMA.16816.F32 R64, R80, R72, R64 ;  /* 0x000000485040723c */ /* 0x000ff00000001840 */
[----:B--2---:R-:W-:Y:S08]  /*d540*/  HMMA.16816.F32 R8, R28, R96, R8 ;  /* 0x000000601c08723c */ /* 0x004ff00000001808 */
[----:B------:R-:W-:Y:S08]  /*d550*/  HMMA.16816.F32 R44, R52, R102, R44 ;  /* 0x00000066342c723c */ /* 0x000ff0000000182c */
[----:B------:R-:W-:Y:S08]  /*d560*/  HMMA.16816.F32 R56, R88, R92, R56 ;  /* 0x0000005c5838723c */ /* 0x000ff00000001838 */
[----:B------:R-:W-:Y:S01]  /*d570*/  HMMA.16816.F32 R60, R80, R74, R60 ;  /* 0x0000004a503c723c */ /* 0x000fe2000000183c */
[----:B------:R-:W2:Y:S07]  /*d580*/  LDSM.16.M88.4 R72, [R204+0x5000] ;  /* 0x00500000cc48783b */ /* 0x000eae0000000200 */
[----:B------:R-:W-:Y:S08]  /*d590*/  HMMA.16816.F32 R20, R28, R98, R20 ;  /* 0x000000621c14723c */ /* 0x000ff00000001814 */
[----:B------:R-:W-:Y:S08]  /*d5a0*/  HMMA.16816.F32 R84, R88, R94, R84 ;  /* 0x0000005e5854723c */ /* 0x000ff00000001854 */
[----:B------:R-:W-:Y:S08]  /*d5b0*/  HMMA.16816.F32 R32, R40, R36, R32 ;  /* 0x000000242820723c */ /* 0x000ff00000001820 */
[----:B------:R-:W-:Y:S08]  /*d5c0*/  HMMA.16816.F32 R64, R52, R48, R64 ;  /* 0x000000303440723c */ /* 0x000ff00000001840 */
[----:B-1----:R-:W-:Y:S08]  /*d5d0*/  HMMA.16816.F32 R8, R16, R12, R8 ;  /* 0x0000000c1008723c */ /* 0x002ff00000001808 */
[----:B------:R-:W-:Y:S01]  /*d5e0*/  HMMA.16816.F32 R44, R40, R38, R44 ;  /* 0x00000026282c723c */ /* 0x000fe2000000182c */
[----:B------:R-:W1:Y:S07]  /*d5f0*/  LDSM.16.M88.4 R36, [R205+0xb900] ;  /* 0x00b90000cd24783b */ /* 0x000e6e0000000200 */
[----:B------:R-:W-:Y:S01]  /*d600*/  HMMA.16816.F32 R88, R80, R68, R56 ;  /* 0x000000445058723c */ /* 0x000fe20000001838 */
[----:B------:R-:W4:Y:S07]  /*d610*/  LDSM.16.M88.4 R56, [R192+0x4800] ;  /* 0x00480000c038783b */ /* 0x000f2e0000000200 */
[----:B------:R-:W-:Y:S01]  /*d620*/  HMMA.16816.F32 R20, R16, R14, R20 ;  /* 0x0000000e1014723c */ /* 0x000fe20000001814 */
[----:B------:R-:W4:Y:S01]  /*d630*/  LDSM.16.M88.4 R12, [R200+0xb100] ;  /* 0x00b10000c80c783b */ /* 0x000f220000000200 */
[----:B------:R-:W-:-:S02]  /*d640*/  FMUL.FTZ R3, R8, c[0x0][0x320] ;  /* 0x0000c80008037a20 */ /* 0x000fc40000410000 */
[----:B------:R-:W-:Y:S02]  /*d650*/  FMUL.FTZ R48, R9, c[0x0][0x320] ;  /* 0x0000c80009307a20 */ /* 0x000fe40000410000 */
[----:B------:R-:W-:Y:S02]  /*d660*/  FMUL.FTZ R49, R10, c[0x0][0x320] ;  /* 0x0000c8000a317a20 */ /* 0x000fe40000410000 */
[----:B------:R-:W-:Y:S01]  /*d670*/  HMMA.16816.F32 R84, R80, R70, R84 ;  /* 0x000000465054723c */ /* 0x000fe20000001854 */
[----:B------:R-:W-:Y:S01]  /*d680*/  FMUL.FTZ R68, R11, c[0x0][0x320] ;  /* 0x0000c8000b447a20 */ /* 0x000fe20000410000 */
[----:B------:R-:W1:Y:S01]  /*d690*/  MUFU.TANH R3, R3 ;  /* 0x0000000300037308 */ /* 0x000e620000002400 */
[----:B------:R-:W4:Y:S05]  /*d6a0*/  LDSM.16.M88.4 R8, [R204+0x5800] ;  /* 0x00580000cc08783b */ /* 0x000f2a0000000200 */
[----:B---3--:R-:W-:Y:S02]  /*d6b0*/  HMMA.16816.F32 R32, R28, R24, R32 ;  /* 0x000000181c20723c */ /* 0x008fe40000001820 */
[----:B------:R-:W3:Y:S06]  /*d6c0*/  MUFU.TANH R48, R48 ;  /* 0x0000003000307308 */ /* 0x000eec0000002400 */
[----:B--2---:R-:W-:Y:S01]  /*d6d0*/  HMMA.16816.F32 R64, R40, R72, R64 ;  /* 0x000000482840723c */ /* 0x004fe20000001840 */
[----:B------:R-:W-:Y:S01]  /*d6e0*/  FMUL.FTZ R20, R20, c[0x0][0x320] ;  /* 0x0000c80014147a20 */ /* 0x000fe20000410000 */
[----:B------:R-:W2:Y:S01]  /*d6f0*/  MUFU.TANH R49, R49 ;  /* 0x0000003100317308 */ /* 0x000ea20000002400 */
[----:B------:R-:W-:Y:S01]  /*d700*/  FMUL.FTZ R21, R21, c[0x0][0x320] ;  /* 0x0000c80015157a20 */ /* 0x000fe20000410000 */
[----:B-1----:R-:W-:-:S04]  /*d710*/  FSEL R3, R3, -INF , P0 ;  /* 0xff80000003037808 */ /* 0x002fc80000000000 */
[----:B------:R-:W-:Y:S02]  /*d720*/  HMMA.16816.F32 R60, R52, R50, R60 ;  /* 0x00000032343c723c */ /* 0x000fe4000000183c */
[----:B------:R-:W-:Y:S01]  /*d730*/  MUFU.TANH R50, R21 ;  /* 0x0000001500327308 */ /* 0x000fe20000002400 */
[----:B---3--:R-:W-:-:S05]  /*d740*/  FSEL R48, R48, -INF , P2 ;  /* 0xff80000030307808 */ /* 0x008fca0001000000 */
[C---:B------:R-:W-:Y:S02]  /*d750*/  HMMA.16816.F32 R88, R52.reuse, R36, R88 ;  /* 0x000000243458723c */ /* 0x040fe40000001858 */
[----:B------:R-:W1:Y:S01]  /*d760*/  MUFU.TANH R68, R68 ;  /* 0x0000004400447308 */ /* 0x000e620000002400 */
[----:B--2---:R-:W-:Y:S02]  /*d770*/  FSEL R49, R49, -INF , P0 ;  /* 0xff80000031317808 */ /* 0x004fe40000000000 */
[----:B------:R-:W-:Y:S02]  /*d780*/  ISETP.GT.AND P0, PT, R76, 0x11, PT ;  /* 0x000000114c00780c */ /* 0x000fe40003f04270 */
[----:B------:R-:W-:Y:S01]  /*d790*/  FMUL.FTZ R36, R22, c[0x0][0x320] ;  /* 0x0000c80016247a20 */ /* 0x000fe20000410000 */
[----:B------:R-:W-:Y:S05]  /*d7a0*/  HMMA.16816.F32 R84, R52, R38, R84 ;  /* 0x000000263454723c */ /* 0x000fea0000001854 */
[----:B------:R-:W2:Y:S03]  /*d7b0*/  MUFU.TANH R36, R36 ;  /* 0x0000002400247308 */ /* 0x000ea60000002400 */
[----:B----4-:R-:W-:Y:S01]  /*d7c0*/  HMMA.16816.F32 R32, R16, R56, R32 ;  /* 0x000000381020723c */ /* 0x010fe20000001820 */
[----:B-1----:R-:W-:-:S02]  /*d7d0*/  FSEL R68, R68, -INF , P2 ;  /* 0xff80000044447808 */ /* 0x002fc40001000000 */
[----:B------:R-:W-:Y:S02]  /*d7e0*/  ISETP.GT.AND P2, PT, R76, 0x20, PT ;  /* 0x000000204c00780c */ /* 0x000fe40003f44270 */
[----:B------:R1:W-:Y:S03]  /*d7f0*/  MUFU.TANH R56, R20 ;  /* 0x0000001400387308 */ /* 0x0003e60000002400 */
[----:B------:R-:W-:Y:S01]  /*d800*/  HMMA.16816.F32 R64, R28, R12, R64 ;  /* 0x0000000c1c40723c */ /* 0x000fe20000001840 */
[----:B--2---:R-:W-:-:S06]  /*d810*/  FSEL R36, R36, -INF , P3 ;  /* 0xff80000024247808 */ /* 0x004fcc0001800000 */
[----:B------:R-:W-:Y:S01]  /*d820*/  FMUL.FTZ R12, R23, c[0x0][0x320] ;  /* 0x0000c800170c7a20 */ /* 0x000fe20000410000 */
[----:B------:R-:W-:Y:S01]  /*d830*/  HMMA.16816.F32 R44, R28, R26, R44 ;  /* 0x0000001a1c2c723c */ /* 0x000fe2000000182c */
[----:B------:R-:W-:Y:S04]  /*d840*/  LDSM.16.M88.4 R24, [R192+0x5000] ;  /* 0x00500000c018783b */ /* 0x000fe80000000200 */
[----:B-1----:R-:W1:Y:S01]  /*d850*/  LDSM.16.M88.4 R20, [R200+0xb900] ;  /* 0x00b90000c814783b */ /* 0x002e620000000200 */
[----:B------:R-:W2:Y:S02]  /*d860*/  MUFU.TANH R12, R12 ;  /* 0x0000000c000c7308 */ /* 0x000ea40000002400 */
[----:B------:R-:W-:Y:S01]  /*d870*/  HMMA.16816.F32 R60, R40, R74, R60 ;  /* 0x0000004a283c723c */ /* 0x000fe2000000183c */
[----:B------:R-:W-:-:S02]  /*d880*/  FMUL.FTZ R13, R32, c[0x0][0x320] ;  /* 0x0000c800200d7a20 */ /* 0x000fc40000410000 */
[----:B------:R-:W-:Y:S02]  /*d890*/  FMUL.FTZ R32, R33, c[0x0][0x320] ;  /* 0x0000c80021207a20 */ /* 0x000fe40000410000 */
[----:B------:R-:W-:Y:S02]  /*d8a0*/  FMUL.FTZ R33, R34, c[0x0][0x320] ;  /* 0x0000c80022217a20 */ /* 0x000fe40000410000 */
[----:B------:R-:W3:Y:S01]  /*d8b0*/  MUFU.TANH R13, R13 ;  /* 0x0000000d000d7308 */ /* 0x000ee20000002400 */
[----:B------:R-:W-:Y:S01]  /*d8c0*/  HMMA.16816.F32 R88, R40, R8, R88 ;  /* 0x000000082858723c */ /* 0x000fe20000001858 */
[----:B------:R-:W-:Y:S01]  /*d8d0*/  FMUL.FTZ R34, R35, c[0x0][0x320] ;  /* 0x0000c80023227a20 */ /* 0x000fe20000410000 */
[----:B--2---:R-:W-:-:S05]  /*d8e0*/  FSEL R6, R12, -INF , P4 ;  /* 0xff8000000c067808 */ /* 0x004fca0002000000 */
[----:B------:R-:W2:Y:S01]  /*d8f0*/  MUFU.TANH R32, R32 ;  /* 0x0000002000207308 */ /* 0x000ea20000002400 */
[----:B------:R-:W-:Y:S01]  /*d900*/  HMMA.16816.F32 R84, R40, R10, R84 ;  /* 0x0000000a2854723c */ /* 0x000fe20000001854 */
[----:B------:R-:W4:Y:S01]  /*d910*/  LDSM.16.M88.4 R8, [R192+0x5800] ;  /* 0x00580000c008783b */ /* 0x000f220000000200 */
[----:B------:R-:W-:-:S05]  /*d920*/  DEPBAR.LE SB0, 0x0 ;  /* 0x000080000000791a */ /* 0x000fca0000000000 */
[----:B------:R-:W1:Y:S01]  /*d930*/  MUFU.TANH R33, R33 ;  /* 0x0000002100217308 */ /* 0x000e620000002400 */
[----:B------:R-:W-:Y:S07]  /*d940*/  HMMA.16816.F32 R60, R28, R14, R60 ;  /* 0x0000000e1c3c723c */ /* 0x000fee000000183c */
[----:B---3--:R-:W-:Y:S01]  /*d950*/  FSEL R15, R13, -INF , P1 ;  /* 0xff8000000d0f7808 */ /* 0x008fe20000800000 */
[----:B------:R-:W-:Y:S01]  /*d960*/  HMMA.16816.F32 R44, R16, R58, R44 ;  /* 0x0000003a102c723c */ /* 0x000fe2000000182c */
[----:B------:R-:W3:Y:S01]  /*d970*/  MUFU.TANH R34, R34 ;  /* 0x0000002200227308 */ /* 0x000ee20000002400 */
[----:B--2---:R-:W-:-:S02]  /*d980*/  FSEL R13, R32, -INF , P0 ;  /* 0xff800000200d7808 */ /* 0x004fc40000000000 */
[----:B-1----:R-:W-:-:S04]  /*d990*/  FSEL R14, R33, -INF , P1 ;  /* 0xff800000210e7808 */ /* 0x002fc80000800000 */
[----:B------:R-:W-:Y:S01]  /*d9a0*/  HMMA.16816.F32 R88, R28, R20, R88 ;  /* 0x000000141c58723c */ /* 0x000fe20000001858 */
[----:B------:R-:W-:-:S06]  /*d9b0*/  ISETP.GT.AND P1, PT, R76, 0x21, PT ;  /* 0x000000214c00780c */ /* 0x000fcc0003f24270 */
[----:B------:R-:W-:Y:S01]  /*d9c0*/  FMNMX.FTZ R21, R49, R68, !PT ;  /* 0x0000004431157209 */ /* 0x000fe20007810000 */
[----:B------:R-:W-:Y:S01]  /*d9d0*/  HMMA.16816.F32 R84, R28, R22, R84 ;  /* 0x000000161c54723c */ /* 0x000fe20000001854 */
[----:B---3--:R-:W-:Y:S02]  /*d9e0*/  FSEL R12, R34, -INF , P0 ;  /* 0xff800000220c7808 */ /* 0x008fe40000000000 */
[----:B------:R-:W-:Y:S02]  /*d9f0*/  ISETP.GT.AND P0, PT, R76, 0x28, PT ;  /* 0x000000284c00780c */ /* 0x000fe40003f04270 */
[----:B------:R-:W-:-:S03]  /*da00*/  FMNMX.FTZ R21, R36, R21, !PT ;  /* 0x0000001524157209 */ /* 0x000fc60007810000 */
[----:B------:R-:W-:Y:S01]  /*da10*/  HMMA.16816.F32 R64, R16, R24, R64 ;  /* 0x000000181040723c */ /* 0x000fe20000001840 */
[----:B------:R-:W-:Y:S01]  /*da20*/  FMUL.FTZ R35, R47, c[0x0][0x320] ;  /* 0x0000c8002f237a20 */ /* 0x000fe20000410000 */
[----:B------:R-:W-:Y:S01]  /*da30*/  FMNMX.FTZ R21, R6, R21, !PT ;  /* 0x0000001506157209 */ /* 0x000fe20007810000 */
[----:B------:R-:W-:-:S03]  /*da40*/  FMUL.FTZ R37, R46, c[0x0][0x320] ;  /* 0x0000c8002e257a20 */ /* 0x000fc60000410000 */
[----:B------:R-:W-:Y:S01]  /*da50*/  FMNMX.FTZ R21, R14, R21, !PT ;  /* 0x000000150e157209 */ /* 0x000fe20007810000 */
[----:B------:R-:W-:Y:S01]  /*da60*/  FMUL.FTZ R24, R44, c[0x0][0x320] ;  /* 0x0000c8002c187a20 */ /* 0x000fe20000410000 */
[----:B------:R-:W-:Y:S01]  /*da70*/  HMMA.16816.F32 R60, R16, R26, R60 ;  /* 0x0000001a103c723c */ /* 0x000fe2000000183c */
[----:B------:R-:W-:Y:S01]  /*da80*/  FMUL.FTZ R25, R45, c[0x0][0x320] ;  /* 0x0000c8002d197a20 */ /* 0x000fe20000410000 */
[----:B------:R-:W-:Y:S01]  /*da90*/  MUFU.TANH R35, R35 ;  /* 0x0000002300237308 */ /* 0x000fe20000002400 */
[----:B------:R-:W-:-:S05]  /*daa0*/  FMNMX.FTZ R21, R12, R21, !PT ;  /* 0x000000150c157209 */ /* 0x000fca0007810000 */
[C---:B----4-:R-:W-:Y:S02]  /*dab0*/  HMMA.16816.F32 R88, R16.reuse, R8, R88 ;  /* 0x000000081058723c */ /* 0x050fe40000001858 */
[----:B------:R-:W1:Y:S06]  /*dac0*/  MUFU.TANH R24, R24 ;  /* 0x0000001800187308 */ /* 0x000e6c0000002400 */
[----:B------:R-:W-:Y:S01]  /*dad0*/  HMMA.16816.F32 R84, R16, R10, R84 ;  /* 0x0000000a1054723c */ /* 0x000fe20000001854 */
[----:B------:R-:W-:Y:S01]  /*dae0*/  FMUL.FTZ R64, R64, c[0x0][0x320] ;  /* 0x0000c80040407a20 */ /* 0x000fe20000410000 */
[----:B------:R-:W2:Y:S01]  /*daf0*/  MUFU.TANH R25, R25 ;  /* 0x0000001900197308 */ /* 0x000ea20000002400 */
[----:B------:R-:W-:-:S02]  /*db00*/  FMUL.FTZ R65, R65, c[0x0][0x320] ;  /* 0x0000c80041417a20 */ /* 0x000fc40000410000 */
[----:B------:R-:W-:Y:S02]  /*db10*/  FMUL.FTZ R66, R66, c[0x0][0x320] ;  /* 0x0000c80042427a20 */ /* 0x000fe40000410000 */
[----:B------:R-:W-:Y:S01]  /*db20*/  FSEL R19, R56, -INF , P3 ;  /* 0xff80000038137808 */ /* 0x000fe20001800000 */
[----:B------:R-:W-:Y:S01]  /*db30*/  FMUL.FTZ R60, R60, c[0x0][0x320] ;  /* 0x0000c8003c3c7a20 */ /* 0x000fe20000410000 */
[----:B------:R-:W-:Y:S01]  /*db40*/  FMNMX.FTZ R16, R3, R48, !PT ;  /* 0x0000003003107209 */ /* 0x000fe20007810000 */
[----:B------:R-:W3:Y:S01]  /*db50*/  MUFU.TANH R167, R64 ;  /* 0x0000004000a77308 */ /* 0x000ee20000002400 */
[----:B------:R-:W-:Y:S01]  /*db60*/  FSEL R17, R50, -INF , P4 ;  /* 0xff80000032117808 */ /* 0x000fe20002000000 */
[----:B------:R-:W-:Y:S01]  /*db70*/  FMUL.FTZ R61, R61, c[0x0][0x320] ;  /* 0x0000c8003d3d7a20 */ /* 0x000fe20000410000 */
[----:B------:R-:W-:Y:S01]  /*db80*/  FMNMX.FTZ R16, R19, R16, !PT ;  /* 0x0000001013107209 */ /* 0x000fe20007810000 */
[----:B------:R-:W-:Y:S01]  /*db90*/  FMUL.FTZ R67, R67, c[0x0][0x320] ;  /* 0x0000c80043437a20 */ /* 0x000fe20000410000 */
[----:B------:R-:W-:Y:S01]  /*dba0*/  ISETP.GT.AND P3, PT, R76, 0x18, PT ;  /* 0x000000184c00780c */ /* 0x000fe20003f64270 */
[----:B------:R-:W-:Y:S01]  /*dbb0*/  FMUL.FTZ R88, R88, c[0x0][0x320] ;  /* 0x0000c80058587a20 */ /* 0x000fe20000410000 */
[----:B------:R-:W-:Y:S01]  /*dbc0*/  FMNMX.FTZ R16, R17, R16, !PT ;  /* 0x0000001011107209 */ /* 0x000fe20007810000 */
[----:B------:R-:W4:Y:S01]  /*dbd0*/  MUFU.TANH R159, R65 ;  /* 0x00000041009f7308 */ /* 0x000f220000002400 */
[----:B------:R-:W-:Y:S01]  /*dbe0*/  ISETP.GT.AND P4, PT, R76, 0x19, PT ;  /* 0x000000194c00780c */ /* 0x000fe20003f84270 */
[----:B------:R-:W-:Y:S01]  /*dbf0*/  FMUL.FTZ R89, R89, c[0x0][0x320] ;  /* 0x0000c80059597a20 */ /* 0x000fe20000410000 */
[----:B------:R-:W-:Y:S01]  /*dc00*/  FMNMX.FTZ R16, R15, R16, !PT ;  /* 0x000000100f107209 */ /* 0x000fe20007810000 */
[----:B------:R-:W-:Y:S01]  /*dc10*/  FMUL.FTZ R62, R62, c[0x0][0x320] ;  /* 0x0000c8003e3e7a20 */ /* 0x000fe20000410000 */
[----:B-1----:R-:W-:Y:S01]  /*dc20*/  FSEL R11, R24, -INF , P3 ;  /* 0xff800000180b7808 */ /* 0x002fe20001800000 */
[----:B------:R-:W-:Y:S01]  /*dc30*/  FMUL.FTZ R84, R84, c[0x0][0x320] ;  /* 0x0000c80054547a20 */ /* 0x000fe20000410000 */
[----:B------:R-:W-:Y:S01]  /*dc40*/  FMNMX.FTZ R16, R13, R16, !PT ;  /* 0x000000100d107209 */ /* 0x000fe20007810000 */
[----:B------:R-:W1:Y:S01]  /*dc50*/  MUFU.TANH R165, R60 ;  /* 0x0000003c00a57308 */ /* 0x000e620000002400 */
[----:B--2---:R-:W-:Y:S01]  /*dc60*/  FSEL R9, R25, -INF , P4 ;  /* 0xff80000019097808 */ /* 0x004fe20002000000 */
[----:B------:R-:W-:Y:S01]  /*dc70*/  FMUL.FTZ R85, R85, c[0x0][0x320] ;  /* 0x0000c80055557a20 */ /* 0x000fe20000410000 */
[----:B------:R-:W-:Y:S01]  /*dc80*/  FMNMX.FTZ R16, R11, R16, !PT ;  /* 0x000000100b107209 */ /* 0x000fe20007810000 */
[----:B------:R-:W-:Y:S01]  /*dc90*/  FMUL.FTZ R63, R63, c[0x0][0x320] ;  /* 0x0000c8003f3f7a20 */ /* 0x000fe20000410000 */
[----:B---3--:R-:W-:Y:S01]  /*dca0*/  FSEL R167, R167, -INF , P2 ;  /* 0xff800000a7a77808 */ /* 0x008fe20001000000 */
[----:B------:R-:W-:Y:S01]  /*dcb0*/  FMUL.FTZ R90, R90, c[0x0][0x320] ;  /* 0x0000c8005a5a7a20 */ /* 0x000fe20000410000 */
[----:B------:R-:W-:Y:S01]  /*dcc0*/  FMNMX.FTZ R16, R9, R16, !PT ;  /* 0x0000001009107209 */ /* 0x000fe20007810000 */
[----:B------:R-:W2:Y:S01]  /*dcd0*/  MUFU.TANH R37, R37 ;  /* 0x0000002500257308 */ /* 0x000ea20000002400 */
[----:B----4-:R-:W-:Y:S01]  /*dce0*/  FSEL R159, R159, -INF , P1 ;  /* 0xff8000009f9f7808 */ /* 0x010fe20000800000 */
[----:B------:R-:W-:Y:S01]  /*dcf0*/  FMUL.FTZ R91, R91, c[0x0][0x320] ;  /* 0x0000c8005b5b7a20 */ /* 0x000fe20000410000 */
[----:B------:R-:W-:Y:S01]  /*dd00*/  FMNMX.FTZ R16, R167, R16, !PT ;  /* 0x00000010a7107209 */ /* 0x000fe20007810000 */
[----:B------:R-:W-:Y:S01]  /*dd10*/  FMUL.FTZ R86, R86, c[0x0][0x320] ;  /* 0x0000c80056567a20 */ /* 0x000fe20000410000 */
[----:B------:R-:W-:Y:S01]  /*dd20*/  FSEL R8, R35, -INF , P4 ;  /* 0xff80000023087808 */ /* 0x000fe20002000000 */
[----:B------:R-:W-:Y:S01]  /*dd30*/  FMUL.FTZ R87, R87, c[0x0][0x320] ;  /* 0x0000c80057577a20 */ /* 0x000fe20000410000 */
[----:B------:R-:W-:Y:S01]  /*dd40*/  ISETP.GT.AND P4, PT, R76, 0x29, PT ;  /* 0x000000294c00780c */ /* 0x000fe20003f84270 */
[----:B------:R-:W3:Y:S01]  /*dd50*/  MUFU.TANH R161, R61 ;  /* 0x0000003d00a17308 */ /* 0x000ee20000002400 */
[----:B-1----:R-:W-:-:S02]  /*dd60*/  FSEL R165, R165, -INF , P0 ;  /* 0xff800000a5a57808 */ /* 0x002fc40000000000 */
[----:B------:R-:W-:-:S04]  /*dd70*/  FMNMX.FTZ R16, R159, R16, !PT ;  /* 0x000000109f107209 */ /* 0x000fc80007810000 */
[----:B------:R-:W-:Y:S01]  /*dd80*/  FMNMX.FTZ R16, R165, R16, !PT ;  /* 0x00000010a5107209 */ /* 0x000fe20007810000 */
[----:B------:R-:W1:Y:S01]  /*dd90*/  MUFU.TANH R160, R66 ;  /* 0x0000004200a07308 */ /* 0x000e620000002400 */
[----:B--2---:R-:W-:Y:S02]  /*dda0*/  FSEL R10, R37, -INF , P3 ;  /* 0xff800000250a7808 */ /* 0x004fe40001800000 */
[----:B------:R-:W-:Y:S02]  /*ddb0*/  ISETP.GT.AND P3, PT, R76, 0x30, PT ;  /* 0x000000304c00780c */ /* 0x000fe40003f64270 */
[----:B------:R-:W-:-:S03]  /*ddc0*/  FMNMX.FTZ R21, R10, R21, !PT ;  /* 0x000000150a157209 */ /* 0x000fc60007810000 */
[----:B------:R-:W2:Y:S01]  /*ddd0*/  MUFU.TANH R171, R88 ;  /* 0x0000005800ab7308 */ /* 0x000ea20000002400 */
[----:B---3--:R-:W-:Y:S02]  /*dde0*/  FSEL R161, R161, -INF , P4 ;  /* 0xff800000a1a17808 */ /* 0x008fe40002000000 */
[----:B------:R-:W-:Y:S02]  /*ddf0*/  FMNMX.FTZ R21, R8, R21, !PT ;  /* 0x0000001508157209 */ /* 0x000fe40007810000 */
[----:B------:R-:W-:-:S03]  /*de00*/  FMNMX.FTZ R16, R161, R16, !PT ;  /* 0x00000010a1107209 */ /* 0x000fc60007810000 */
[----:B------:R-:W3:Y:S01]  /*de10*/  MUFU.TANH R170, R67 ;  /* 0x0000004300aa7308 */ /* 0x000ee20000002400 */
[----:B-1----:R-:W-:Y:S02]  /*de20*/  FSEL R160, R160, -INF , P2 ;  /* 0xff800000a0a07808 */ /* 0x002fe40001000000 */
[----:B------:R-:W-:Y:S02]  /*de30*/  ISETP.GT.AND P2, PT, R76, 0x31, PT ;  /* 0x000000314c00780c */ /* 0x000fe40003f44270 */
[----:B------:R-:W-:-:S03]  /*de40*/  FMNMX.FTZ R21, R160, R21, !PT ;  /* 0x00000015a0157209 */ /* 0x000fc60007810000 */
[----:B------:R-:W1:Y:S01]  /*de50*/  MUFU.TANH R169, R89 ;  /* 0x0000005900a97308 */ /* 0x000e620000002400 */
[----:B--2---:R-:W-:-:S04]  /*de60*/  FSEL R171, R171, -INF , P3 ;  /* 0xff800000abab7808 */ /* 0x004fc80001800000 */
[----:B------:R-:W-:-:S03]  /*de70*/  FMNMX.FTZ R16, R171, R16, !PT ;  /* 0x00000010ab107209 */ /* 0x000fc60007810000 */
[----:B------:R-:W2:Y:S01]  /*de80*/  MUFU.TANH R162, R62 ;  /* 0x0000003e00a27308 */ /* 0x000ea20000002400 */
[----:B---3--:R-:W-:Y:S02]  /*de90*/  FSEL R170, R170, -INF , P1 ;  /* 0xff800000aaaa7808 */ /* 0x008fe40000800000 */
[----:B------:R-:W-:Y:S02]  /*dea0*/  ISETP.GT.AND P1, PT, R76, 0x38, PT ;  /* 0x000000384c00780c */ /* 0x000fe40003f24270 */
[----:B------:R-:W-:-:S03]  /*deb0*/  FMNMX.FTZ R23, R170, R21, !PT ;  /* 0x00000015aa177209 */ /* 0x000fc60007810000 */
[----:B------:R-:W3:Y:S01]  /*dec0*/  MUFU.TANH R143, R84 ;  /* 0x00000054008f7308 */ /* 0x000ee20000002400 */
[----:B-1----:R-:W-:-:S04]  /*ded0*/  FSEL R169, R169, -INF , P2 ;  /* 0xff800000a9a97808 */ /* 0x002fc80001000000 */
[----:B------:R-:W-:-:S03]  /*dee0*/  FMNMX.FTZ R16, R169, R16, !PT ;  /* 0x00000010a9107209 */ /* 0x000fc60007810000 */
[----:B------:R-:W1:Y:S01]  /*def0*/  MUFU.TANH R141, R85 ;  /* 0x00000055008d7308 */ /* 0x000e620000002400 */
[----:B--2---:R-:W-:Y:S02]  /*df00*/  FSEL R162, R162, -INF , P0 ;  /* 0xff800000a2a27808 */ /* 0x004fe40000000000 */
[----:B------:R-:W-:Y:S02]  /*df10*/  ISETP.GT.AND P0, PT, R76, 0x39, PT ;  /* 0x000000394c00780c */ /* 0x000fe40003f04270 */
[----:B------:R-:W-:-:S03]  /*df20*/  FMNMX.FTZ R23, R162, R23, !PT ;  /* 0x00000017a2177209 */ /* 0x000fc60007810000 */
[----:B------:R-:W2:Y:S01]  /*df30*/  MUFU.TANH R168, R63 ;  /* 0x0000003f00a87308 */ /* 0x000ea20000002400 */
[----:B---3--:R-:W-:-:S04]  /*df40*/  FSEL R143, R143, -INF , P1 ;  /* 0xff8000008f8f7808 */ /* 0x008fc80000800000 */
[----:B------:R-:W-:-:S03]  /*df50*/  FMNMX.FTZ R16, R143, R16, !PT ;  /* 0x000000108f107209 */ /* 0x000fc60007810000 */
[----:B------:R-:W3:Y:S01]  /*df60*/  MUFU.TANH R164, R90 ;  /* 0x0000005a00a47308 */ /* 0x000ee20000002400 */
[----:B-1----:R-:W-:-:S04]  /*df70*/  FSEL R141, R141, -INF , P0 ;  /* 0xff8000008d8d7808 */ /* 0x002fc80000000000 */
[----:B------:R-:W-:-:S03]  /*df80*/  FMNMX.FTZ R16, R141, R16, !PT ;  /* 0x000000108d107209 */ /* 0x000fc60007810000 */
[----:B------:R-:W1:Y:S01]  /*df90*/  MUFU.TANH R142, R91 ;  /* 0x0000005b008e7308 */ /* 0x000e620000002400 */
[----:B--2---:R-:W-:Y:S01]  /*dfa0*/  FSEL R168, R168, -INF , P4 ;  /* 0xff800000a8a87808 */ /* 0x004fe20002000000 */
[----:B------:R-:W2:Y:S04]  /*dfb0*/  SHFL.BFLY PT, R21, R16, 0x2, 0x1f ;  /* 0x0c401f0010157f89 */ /* 0x000ea800000e0000 */
[----:B------:R-:W-:Y:S01]  /*dfc0*/  BAR.SYNC.DEFER_BLOCKING 0x0 ;  /* 0x0000000000007b1d */ /* 0x000fe20000010000 */
[----:B------:R-:W-:Y:S02]  /*dfd0*/  FMNMX.FTZ R23, R168, R23, !PT ;  /* 0x00000017a8177209 */ /* 0x000fe40007810000 */
[----:B---3--:R-:W-:Y:S02]  /*dfe0*/  FSEL R164, R164, -INF , P3 ;  /* 0xff800000a4a47808 */ /* 0x008fe40001800000 */
[----:B------:R-:W-:Y:S01]  /*dff0*/  ISETP.NE.AND P4, PT, R212, RZ, PT ;  /* 0x000000ffd400720c */ /* 0x000fe20003f85270 */
[----:B------:R-:W3:Y:S01]  /*e000*/  MUFU.TANH R140, R86 ;  /* 0x00000056008c7308 */ /* 0x000ee20000002400 */
[----:B------:R-:W-:-:S02]  /*e010*/  FMNMX.FTZ R23, R164, R23, !PT ;  /* 0x00000017a4177209 */ /* 0x000fc40007810000 */
[----:B-1----:R-:W-:-:S05]  /*e020*/  FSEL R142, R142, -INF , P2 ;  /* 0xff8000008e8e7808 */ /* 0x002fca0001000000 */
[----:B------:R-:W1:Y:S01]  /*e030*/  MUFU.TANH R158, R87 ;  /* 0x00000057009e7308 */ /* 0x000e620000002400 */
[----:B------:R-:W-:Y:S02]  /*e040*/  FMNMX.FTZ R23, R142, R23, !PT ;  /* 0x000000178e177209 */ /* 0x000fe40007810000 */
[----:B---3--:R-:W-:-:S04]  /*e050*/  FSEL R140, R140, -INF , P1 ;  /* 0xff8000008c8c7808 */ /* 0x008fc80000800000 */
[----:B------:R-:W-:Y:S02]  /*e060*/  FMNMX.FTZ R23, R140, R23, !PT ;  /* 0x000000178c177209 */ /* 0x000fe40007810000 */
[----:B-1----:R-:W-:Y:S02]  /*e070*/  FSEL R158, R158, -INF , P0 ;  /* 0xff8000009e9e7808 */ /* 0x002fe40000000000 */
[----:B------:R-:W-:Y:S02]  /*e080*/  ISETP.GE.AND P0, PT, R78, 0x41, PT ;  /* 0x000000414e00780c */ /* 0x000fe40003f06270 */
[----:B------:R-:W-:Y:S02]  /*e090*/  FMNMX.FTZ R18, R158, R23, !PT ;  /* 0x000000179e127209 */ /* 0x000fe40007810000 */
[----:B--2---:R-:W-:-:S03]  /*e0a0*/  FMNMX.FTZ R23, R16, R21, !PT ;  /* 0x0000001510177209 */ /* 0x004fc60007810000 */
[----:B------:R-:W1:Y:S04]  /*e0b0*/  SHFL.BFLY PT, R21, R18, 0x2, 0x1f ;  /* 0x0c401f0012157f89 */ /* 0x000e6800000e0000 */
[----:B------:R-:W2:Y:S02]  /*e0c0*/  SHFL.BFLY PT, R132, R23, 0x1, 0x1f ;  /* 0x0c201f0017847f89 */ /* 0x000ea400000e0000 */
[----:B------:R-:W-:-:S05]  /*e0d0*/  @P0 LEA.HI.SX32 R25, R133, 0xfffffffe, 0x1a ;  /* 0xfffffffe85190811 */ /* 0x000fca00078fd2ff */
[----:B------:R-:W-:Y:S01]  /*e0e0*/  @P0 IMAD R4, R4, R25, RZ ;  /* 0x0000001904040224 */ /* 0x000fe200078e02ff */
[----:B-1----:R-:W-:Y:S02]  /*e0f0*/  FMNMX.FTZ R21, R18, R21, !PT ;  /* 0x0000001512157209 */ /* 0x002fe40007810000 */
[----:B------:R-:W-:Y:S01]  /*e100*/  @P0 SHF.R.S32.HI R18, RZ, 0x1f, R25 ;  /* 0x0000001fff120819 */ /* 0x000fe20000011419 */
[-C--:B------:R-:W-:Y:S01]  /*e110*/  @P0 IMAD.WIDE.U32 R24, R25, R77.reuse, R218 ;  /* 0x0000004d19180225 */ /* 0x080fe200078e00da */
[----:B--2---:R-:W-:Y:S01]  /*e120*/  FMNMX.FTZ R132, R23, R132, !PT ;  /* 0x0000008417847209 */ /* 0x004fe20007810000 */
[----:B------:R-:W1:Y:S02]  /*e130*/  SHFL.BFLY PT, R16, R21, 0x1, 0x1f ;  /* 0x0c201f0015107f89 */ /* 0x000e6400000e0000 */
[----:B------:R-:W-:Y:S01]  /*e140*/  @P0 IMAD R77, R18, R77, R4 ;  /* 0x0000004d124d0224 */ /* 0x000fe200078e0204 */
[C---:B------:R-:W-:Y:S01]  /*e150*/  FSETP.NEU.FTZ.AND P1, PT, R132.reuse, -INF , PT ;  /* 0xff8000008400780b */ /* 0x040fe20003f3d000 */
[----:B------:R-:W-:-:S02]  /*e160*/  FMUL.FTZ R166, R132, c[0x0][0x2d0] ;  /* 0x0000b40084a67a20 */ /* 0x000fc40000410000 */
[----:B------:R-:W-:-:S03]  /*e170*/  @P0 IMAD.IADD R77, R25, 0x1, R77 ;  /* 0x00000001194d0824 */ /* 0x000fc600078e024d */
[----:B------:R-:W-:Y:S02]  /*e180*/  FSEL R166, R166, RZ, P1 ;  /* 0x000000ffa6a67208 */ /* 0x000fe40000800000 */
[----:B------:R-:W-:-:S03]  /*e190*/  @P0 LEA R22, P1, R24, c[0x0][0x1c8], 0x1 ;  /* 0x0000720018160a11 */ /* 0x000fc600078208ff */
[--C-:B------:R-:W-:Y:S01]  /*e1a0*/  FFMA.FTZ R151, R19, c[0x0][0x2d0], -R166.reuse ;  /* 0x0000b40013977a23 */ /* 0x100fe200000108a6 */
[----:B------:R-:W-:Y:S01]  /*e1b0*/  @P0 LEA.HI.X R23, R24, c[0x0][0x1cc], R77, 0x1, P1 ;  /* 0x0000730018170a11 */ /* 0x000fe200008f0c4d */
[--C-:B------:R-:W-:Y:S01]  /*e1c0*/  FFMA.FTZ R153, R3, c[0x0][0x2d0], -R166.reuse ;  /* 0x0000b40003997a23 */ /* 0x100fe200000108a6 */
[C---:B------:R-:W-:Y:S01]  /*e1d0*/  @P0 LEA R18, P1, R7.reuse, R22, 0x1 ;  /* 0x0000001607120211 */ /* 0x040fe200078208ff */
[----:B------:R-:W-:Y:S02]  /*e1e0*/  FFMA.FTZ R150, R48, c[0x0][0x2d0], -R166 ;  /* 0x0000b40030967a23 */ /* 0x000fe400000108a6 */
[----:B------:R2:W-:Y:S01]  /*e1f0*/  @P0 LDGSTS.E.BYPASS.LTC128B.128 [R213+0x6100], [R22.64], !P6 ;  /* 0x0610000016d50fae */ /* 0x0005e2000f101d46 */
[----:B------:R-:W-:Y:S01]  /*e200*/  @P0 LEA.HI.X R19, R7, R23, R210, 0x1, P1 ;  /* 0x0000001707130211 */ /* 0x000fe200008f0cd2 */
[--C-:B------:R-:W-:Y:S01]  /*e210*/  FFMA.FTZ R146, R17, c[0x0][0x2d0], -R166.reuse ;  /* 0x0000b40011927a23 */ /* 0x100fe200000108a6 */
[----:B------:R-:W-:Y:S01]  /*e220*/  MUFU.EX2 R153, R153 ;  /* 0x0000009900997308 */ /* 0x000fe20000000800 */
[----:B------:R2:W-:Y:S01]  /*e230*/  @P0 LDGSTS.E.BYPASS.LTC128B.128 [R213+0x8100], [R22.64+0x80], !P4 ;  /* 0x0810008016d50fae */ /* 0x0005e2000e101d46 */
[----:B-1----:R-:W-:Y:S01]  /*e240*/  FMNMX.FTZ R3, R21, R16, !PT ;  /* 0x0000001015037209 */ /* 0x002fe20007810000 */
[----:B------:R-:W-:-:S02]  /*e250*/  FFMA.FTZ R145, R11, c[0x0][0x2d0], -R166 ;  /* 0x0000b4000b917a23 */ /* 0x000fc400000108a6 */
[----:B------:R2:W-:Y:S01]  /*e260*/  @P0 LDGSTS.E.BYPASS.LTC128B.128 [R213+0xa100], [R22.64+0x100], !P5 ;  /* 0x0a10010016d50fae */ /* 0x0005e2000e901d46 */
[C---:B------:R-:W-:Y:S01]  /*e270*/  FSETP.NEU.FTZ.AND P1, PT, R3.reuse, -INF , PT ;  /* 0xff8000000300780b */ /* 0x040fe20003f3d000 */
[----:B------:R-:W-:Y:S01]  /*e280*/  FMUL.FTZ R163, R3, c[0x0][0x2d0] ;  /* 0x0000b40003a37a20 */ /* 0x000fe20000410000 */
[----:B------:R-:W1:Y:S01]  /*e290*/  MUFU.EX2 R150, R150 ;  /* 0x0000009600967308 */ /* 0x000e620000000800 */
[----:B------:R3:W-:Y:S01]  /*e2a0*/  @P0 LDGSTS.E.BYPASS.LTC128B.128 [R213+0x7100], [R18.64], !P6 ;  /* 0x0710000012d50fae */ /* 0x0007e2000f101d46 */
[--C-:B------:R-:W-:Y:S02]  /*e2b0*/  FFMA.FTZ R2, R9, c[0x0][0x2d0], -R166.reuse ;  /* 0x0000b40009027a23 */ /* 0x100fe400000108a6 */
[----:B------:R-:W-:Y:S01]  /*e2c0*/  FSEL R163, R163, RZ, P1 ;  /* 0x000000ffa3a37208 */ /* 0x000fe20000800000 */
[----:B------:R3:W-:Y:S01]  /*e2d0*/  @P0 LDGSTS.E.BYPASS.LTC128B.128 [R213+0x9100], [R18.64+0x80], !P4 ;  /* 0x0910008012d50fae */ /* 0x0007e2000e101d46 */
[----:B------:R-:W-:Y:S02]  /*e2e0*/  FFMA.FTZ R149, R15, c[0x0][0x2d0], -R166 ;  /* 0x0000b4000f957a23 */ /* 0x000fe400000108a6 */
[----:B------:R-:W-:Y:S01]  /*e2f0*/  MUFU.EX2 R151, R151 ;  /* 0x0000009700977308 */ /* 0x000fe20000000800 */
[----:B------:R3:W-:Y:S01]  /*e300*/  @P0 LDGSTS.E.BYPASS.LTC128B.128 [R213+0xb100], [R18.64+0x100], !P5 ;  /* 0x0b10010012d50fae */ /* 0x0007e2000e901d46 */
[----:B------:R-:W-:-:S02]  /*e310*/  FFMA.FTZ R152, R49, c[0x0][0x2d0], -R163 ;  /* 0x0000b40031987a23 */ /* 0x000fc400000108a3 */
[--C-:B------:R-:W-:Y:S01]  /*e320*/  FFMA.FTZ R155, R68, c[0x0][0x2d0], -R163.reuse ;  /* 0x0000b400449b7a23 */ /* 0x100fe200000108a3 */
[----:B------:R-:W4:Y:S01]  /*e330*/  LDSM.16.MT88.4 R40, [R203+0x2100] ;  /* 0x00210000cb28783b */ /* 0x000f220000004200 */
[--C-:B------:R-:W-:Y:S02]  /*e340*/  FFMA.FTZ R157, R36, c[0x0][0x2d0], -R163.reuse ;  /* 0x0000b400249d7a23 */ /* 0x100fe400000108a3 */
[--C-:B------:R-:W-:Y:S01]  /*e350*/  FFMA.FTZ R148, R6, c[0x0][0x2d0], -R163.reuse ;  /* 0x0000b40006947a23 */ /* 0x100fe200000108a3 */
[----:B------:R-:W2:Y:S01]  /*e360*/  LDSM.16.MT88.4 R56, [R197+0x2100] ;  /* 0x00210000c538783b */ /* 0x000ea20000004200 */
[----:B------:R-:W3:Y:S01]  /*e370*/  MUFU.EX2 R146, R146 ;  /* 0x0000009200927308 */ /* 0x000ee20000000800 */
[--C-:B------:R-:W-:Y:S01]  /*e380*/  FFMA.FTZ R135, R10, c[0x0][0x2d0], -R163.reuse ;  /* 0x0000b4000a877a23 */ /* 0x100fe200000108a3 */
[----:B-1----:R-:W-:Y:S01]  /*e390*/  F2FP.PACK_AB R96, R150, R153 ;  /* 0x000000999660723e */ /* 0x002fe200000000ff */
[----:B------:R-:W1:Y:S01]  /*e3a0*/  LDSM.16.MT88.4 R124, [R203+0x100] ;  /* 0x00010000cb7c783b */ /* 0x000e620000004200 */
[----:B------:R-:W-:-:S02]  /*e3b0*/  FFMA.FTZ R0, R8, c[0x0][0x2d0], -R163 ;  /* 0x0000b40008007a23 */ /* 0x000fc400000108a3 */
[--C-:B------:R-:W-:Y:S01]  /*e3c0*/  FFMA.FTZ R144, R13, c[0x0][0x2d0], -R166.reuse ;  /* 0x0000b4000d907a23 */ /* 0x100fe200000108a6 */
[----:B------:R-:W1:Y:S01]  /*e3d0*/  LDSM.16.MT88.4 R116, [R198+0x100] ;  /* 0x00010000c674783b */ /* 0x000e620000004200 */
[----:B------:R-:W-:Y:S01]  /*e3e0*/  MUFU.EX2 R152, R152 ;  /* 0x0000009800987308 */ /* 0x000fe20000000800 */
[--C-:B------:R-:W-:Y:S02]  /*e3f0*/  FFMA.FTZ R147, R14, c[0x0][0x2d0], -R163.reuse ;  /* 0x0000b4000e937a23 */ /* 0x100fe400000108a3 */
[----:B------:R-:W1:Y:S01]  /*e400*/  LDSM.16.MT88.4 R108, [R197+0x100] ;  /* 0x00010000c56c783b */ /* 0x000e620000004200 */
[----:B------:R-:W-:Y:S02]  /*e410*/  FFMA.FTZ R134, R12, c[0x0][0x2d0], -R163 ;  /* 0x0000b4000c867a23 */ /* 0x000fe400000108a3 */
[--C-:B------:R-:W-:Y:S01]  /*e420*/  FFMA.FTZ R154, R167, c[0x0][0x2d0], -R166.reuse ;  /* 0x0000b400a79a7a23 */ /* 0x100fe200000108a6 */
[----:B------:R-:W1:Y:S01]  /*e430*/  LDSM.16.MT88.4 R100, [R196+0x100] ;  /* 0x00010000c464783b */ /* 0x000e620000004200 */
[----:B------:R-:W4:Y:S01]  /*e440*/  MUFU.EX2 R155, R155 ;  /* 0x0000009b009b7308 */ /* 0x000f220000000800 */
[----:B---3--:R-:W-:Y:S01]  /*e450*/  F2FP.PACK_AB R98, R146, R151 ;  /* 0x000000979262723e */ /* 0x008fe200000000ff */
[--C-:B------:R-:W-:Y:S01]  /*e460*/  FFMA.FTZ R156, R165, c[0x0][0x2d0], -R166.reuse ;  /* 0x0000b400a59c7a23 */ /* 0x100fe200000108a6 */
[----:B------:R-:W3:Y:S01]  /*e470*/  LDSM.16.MT88.4 R48, [R198+0x2100] ;  /* 0x00210000c630783b */ /* 0x000ee20000004200 */
[----:B------:R-:W-:-:S02]  /*e480*/  FFMA.FTZ R159, R159, c[0x0][0x2d0], -R166 ;  /* 0x0000b4009f9f7a23 */ /* 0x000fc400000108a6 */
[--C-:B------:R-:W-:Y:S01]  /*e490*/  FFMA.FTZ R161, R161, c[0x0][0x2d0], -R166.reuse ;  /* 0x0000b400a1a17a23 */ /* 0x100fe200000108a6 */
[----:B------:R-:W1:Y:S01]  /*e4a0*/  LDSM.16.MT88.4 R64, [R196+0x2100] ;  /* 0x00210000c440783b */ /* 0x000e620000004200 */
[----:B------:R-:W-:Y:S01]  /*e4b0*/  MUFU.EX2 R157, R157 ;  /* 0x0000009d009d7308 */ /* 0x000fe20000000800 */
[--C-:B------:R-:W-:Y:S02]  /*e4c0*/  FFMA.FTZ R160, R160, c[0x0][0x2d0], -R163.reuse ;  /* 0x0000b400a0a07a23 */ /* 0x100fe400000108a3 */
[----:B------:R-:W1:Y:S01]  /*e4d0*/  LDSM.16.MT88.4 R72, [R203+0x4100] ;  /* 0x00410000cb48783b */ /* 0x000e620000004200 */
[--C-:B------:R-:W-:Y:S02]  /*e4e0*/  FFMA.FTZ R165, R170, c[0x0][0x2d0], -R163.reuse ;  /* 0x0000b400aaa57a23 */ /* 0x100fe400000108a3 */
[--C-:B------:R-:W-:Y:S01]  /*e4f0*/  FFMA.FTZ R162, R162, c[0x0][0x2d0], -R163.reuse ;  /* 0x0000b400a2a27a23 */ /* 0x100fe200000108a3 */
[----:B------:R-:W1:Y:S01]  /*e500*/  LDSM.16.MT88.4 R80, [R198+0x4100] ;  /* 0x00410000c650783b */ /* 0x000e620000004200 */
[----:B------:R-:W2:Y:S01]  /*e510*/  MUFU.EX2 R148, R148 ;  /* 0x0000009400947308 */ /* 0x000ea20000000800 */
[----:B----4-:R-:W-:Y:S01]  /*e520*/  F2FP.PACK_AB R97, R155, R152 ;  /* 0x000000989b61723e */ /* 0x010fe200000000ff */
[----:B------:R-:W-:Y:S01]  /*e530*/  FFMA.FTZ R167, R168, c[0x0][0x2d0], -R163 ;  /* 0x0000b400a8a77a23 */ /* 0x000fe200000108a3 */
[----:B------:R-:W4:Y:S01]  /*e540*/  LDSM.16.MT88.4 R88, [R197+0x4100] ;  /* 0x00410000c558783b */ /* 0x000f220000004200 */
        /* <DEDUP_REMOVED lines=9> */
[----:B--2---:R-:W-:Y:S01]  /*e5e0*/  F2FP.PACK_AB R99, R148, R157 ;  /* 0x0000009d9463723e */ /* 0x004fe200000000ff */
[----:B------:R-:W2:Y:S01]  /*e5f0*/  MUFU.EX2 R144, R144 ;  /* 0x0000009000907308 */ /* 0x000ea20000000800 */
[--C-:B------:R-:W-:Y:S01]  /*e600*/  FFMA.FTZ R171, R142, c[0x0][0x2d0], -R163.reuse ;  /* 0x0000b4008eab7a23 */ /* 0x100fe200000108a3 */
[----:B------:R-:W2:Y:S01]  /*e610*/  LDSM.16.MT88.4 R20, [R203+0x900] ;  /* 0x00090000cb14783b */ /* 0x000ea20000004200 */
[----:B------:R-:W-:-:S02]  /*e620*/  FFMA.FTZ R166, R140, c[0x0][0x2d0], -R163 ;  /* 0x0000b4008ca67a23 */ /* 0x000fc400000108a3 */
[----:B------:R-:W-:Y:S01]  /*e630*/  FFMA.FTZ R233, R158, c[0x0][0x2d0], -R163 ;  /* 0x0000b4009ee97a23 */ /* 0x000fe200000108a3 */
[C---:B------:R-:W-:Y:S01]  /*e640*/  HMMA.16816.F32 R36, R96.reuse, R40, RZ ;  /* 0x000000286024723c */ /* 0x040fe200000018ff */
[----:B------:R-:W2:Y:S01]  /*e650*/  LDSM.16.MT88.4 R12, [R196+0x2900] ;  /* 0x00290000c40c783b */ /* 0x000ea20000004200 */
[----:B------:R-:W-:Y:S01]  /*e660*/  MUFU.EX2 R145, R145 ;  /* 0x0000009100917308 */ /* 0x000fe20000000800 */
[----:B------:R-:W-:Y:S02]  /*e670*/  FADD.FTZ R150, R153, R150 ;  /* 0x0000009699967221 */ /* 0x000fe40000010000 */
[----:B------:R-:W-:Y:S01]  /*e680*/  LDSM.16.MT88.4 R136, [R198+0x900] ;  /* 0x00090000c688783b */ /* 0x000fe20000004200 */
[----:B------:R-:W-:Y:S02]  /*e690*/  FADD.FTZ R152, R152, R155 ;  /* 0x0000009b98987221 */ /* 0x000fe40000010000 */
[----:B------:R-:W-:Y:S01]  /*e6a0*/  HMMA.16816.F32 R52, R96, R56, RZ ;  /* 0x000000386034723c */ /* 0x000fe200000018ff */
[----:B------:R-:W-:Y:S01]  /*e6b0*/  LDSM.16.MT88.4 R32, [R197+0x900] ;  /* 0x00090000c520783b */ /* 0x000fe20000004200 */
[----:B------:R-:W-:Y:S01]  /*e6c0*/  MUFU.EX2 R2, R2 ;  /* 0x0000000200027308 */ /* 0x000fe20000000800 */
[----:B------:R-:W-:-:S02]  /*e6d0*/  FADD.FTZ R151, R151, R150 ;  /* 0x0000009697977221 */ /* 0x000fc40000010000 */
[----:B------:R-:W-:Y:S01]  /*e6e0*/  LDSM.16.MT88.4 R28, [R196+0x900] ;  /* 0x00090000c41c783b */ /* 0x000fe20000004200 */
[----:B------:R-:W-:Y:S02]  /*e6f0*/  FADD.FTZ R157, R157, R152 ;  /* 0x000000989d9d7221 */ /* 0x000fe40000010000 */
[C---:B------:R-:W-:Y:S01]  /*e700*/  HMMA.16816.F32 R40, R96.reuse, R42, RZ ;  /* 0x0000002a6028723c */ /* 0x040fe200000018ff */
[----:B------:R-:W-:Y:S01]  /*e710*/  LDSM.16.MT88.4 R24, [R198+0x2900] ;  /* 0x00290000c618783b */ /* 0x000fe20000004200 */
[----:B------:R-:W-:Y:S01]  /*e720*/  MUFU.EX2 R147, R147 ;  /* 0x0000009300937308 */ /* 0x000fe20000000800 */
[----:B------:R-:W-:Y:S02]  /*e730*/  FADD.FTZ R146, R146, R151 ;  /* 0x0000009792927221 */ /* 0x000fe40000010000 */
[----:B------:R-:W-:Y:S01]  /*e740*/  FADD.FTZ R148, R148, R157 ;  /* 0x0000009d94947221 */ /* 0x000fe20000010000 */
[----:B------:R-:W-:Y:S02]  /*e750*/  LDSM.16.MT88.4 R140, [R198+0x1900] ;  /* 0x00190000c68c783b */ /* 0x000fe40000004200 */
[C---:B------:R-:W-:Y:S02]  /*e760*/  HMMA.16816.F32 R56, R96.reuse, R58, RZ ;  /* 0x0000003a6038723c */ /* 0x040fe400000018ff */
[----:B------:R-:W2:Y:S01]  /*e770*/  MUFU.EX2 R134, R134 ;  /* 0x0000008600867308 */ /* 0x000ea20000000800 */
[----:B------:R-:W0:Y:S05]  /*e780*/  LDGDEPBAR ;  /* 0x00000000000079af */ /* 0x000e2a0000000000 */
[C---:B-1----:R-:W-:Y:S02]  /*e790*/  HMMA.16816.F32 R128, R96.reuse, R124, RZ ;  /* 0x0000007c6080723c */ /* 0x042fe400000018ff */
[----:B------:R-:W-:Y:S06]  /*e7a0*/  MUFU.EX2 R135, R135 ;  /* 0x0000008700877308 */ /* 0x000fec0000000800 */
[C---:B------:R-:W-:Y:S02]  /*e7b0*/  HMMA.16816.F32 R120, R96.reuse, R116, RZ ;  /* 0x000000746078723c */ /* 0x040fe400000018ff */
[----:B------:R-:W1:Y:S06]  /*e7c0*/  MUFU.EX2 R0, R0 ;  /* 0x0000000000007308 */ /* 0x000e6c0000000800 */
[C---:B------:R-:W-:Y:S02]  /*e7d0*/  HMMA.16816.F32 R112, R96.reuse, R108, RZ ;  /* 0x0000006c6070723c */ /* 0x040fe400000018ff */
[----:B------:R-:W-:Y:S06]  /*e7e0*/  MUFU.EX2 R154, R154 ;  /* 0x0000009a009a7308 */ /* 0x000fec0000000800 */
[C---:B------:R-:W-:Y:S02]  /*e7f0*/  HMMA.16816.F32 R104, R96.reuse, R100, RZ ;  /* 0x000000646068723c */ /* 0x040fe400000018ff */
[----:B------:R-:W1:Y:S06]  /*e800*/  MUFU.EX2 R159, R159 ;  /* 0x0000009f009f7308 */ /* 0x000e6c0000000800 */
[C---:B---3--:R-:W-:Y:S02]  /*e810*/  HMMA.16816.F32 R44, R96.reuse, R48, RZ ;  /* 0x00000030602c723c */ /* 0x048fe400000018ff */
[----:B------:R-:W-:Y:S06]  /*e820*/  MUFU.EX2 R156, R156 ;  /* 0x0000009c009c7308 */ /* 0x000fec0000000800 */
[C---:B------:R-:W-:Y:S02]  /*e830*/  HMMA.16816.F32 R60, R96.reuse, R64, RZ ;  /* 0x00000040603c723c */ /* 0x040fe400000018ff */
[----:B------:R-:W3:Y:S06]  /*e840*/  MUFU.EX2 R161, R161 ;  /* 0x000000a100a17308 */ /* 0x000eec0000000800 */
[C---:B------:R-:W-:Y:S02]  /*e850*/  HMMA.16816.F32 R68, R96.reuse, R72, RZ ;  /* 0x000000486044723c */ /* 0x040fe400000018ff */
[----:B------:R-:W-:Y:S06]  /*e860*/  MUFU.EX2 R160, R160 ;  /* 0x000000a000a07308 */ /* 0x000fec0000000800 */
[C---:B------:R-:W-:Y:S02]  /*e870*/  HMMA.16816.F32 R76, R96.reuse, R80, RZ ;  /* 0x00000050604c723c */ /* 0x040fe400000018ff */
[----:B------:R-:W1:Y:S06]  /*e880*/  MUFU.EX2 R165, R165 ;  /* 0x000000a500a57308 */ /* 0x000e6c0000000800 */
[C---:B----4-:R-:W-:Y:S02]  /*e890*/  HMMA.16816.F32 R84, R96.reuse, R88, RZ ;  /* 0x000000586054723c */ /* 0x050fe400000018ff */
[----:B------:R-:W-:Y:S06]  /*e8a0*/  MUFU.EX2 R162, R162 ;  /* 0x000000a200a27308 */ /* 0x000fec0000000800 */
[C---:B------:R-:W-:Y:S02]  /*e8b0*/  HMMA.16816.F32 R124, R96.reuse, R126, RZ ;  /* 0x0000007e607c723c */ /* 0x040fe400000018ff */
[----:B------:R-:W4:Y:S06]  /*e8c0*/  MUFU.EX2 R167, R167 ;  /* 0x000000a700a77308 */ /* 0x000f2c0000000800 */
[C---:B------:R-:W-:Y:S02]  /*e8d0*/  HMMA.16816.F32 R116, R96.reuse, R118, RZ ;  /* 0x000000766074723c */ /* 0x040fe400000018ff */
[----:B------:R-:W-:Y:S06]  /*e8e0*/  MUFU.EX2 R168, R168 ;  /* 0x000000a800a87308 */ /* 0x000fec0000000800 */
[C---:B------:R-:W-:Y:S02]  /*e8f0*/  HMMA.16816.F32 R108, R96.reuse, R110, RZ ;  /* 0x0000006e606c723c */ /* 0x040fe400000018ff */
[----:B------:R-:W1:Y:S06]  /*e900*/  MUFU.EX2 R169, R169 ;  /* 0x000000a900a97308 */ /* 0x000e6c0000000800 */
        /* <DEDUP_REMOVED lines=12> */
[C---:B------:R-:W-:Y:S07]  /*e9d0*/  HMMA.16816.F32 R92, R96.reuse, R4, RZ ;  /* 0x00000004605c723c */ /* 0x040fee00000018ff */
[----:B--2---:R-:W-:Y:S01]  /*e9e0*/  F2FP.PACK_AB R4, R144, R149 ;  /* 0x000000959004723e */ /* 0x004fe200000000ff */
[----:B------:R-:W-:Y:S01]  /*e9f0*/  HMMA.16816.F32 R96, R96, R6, RZ ;  /* 0x000000066060723c */ /* 0x000fe200000018ff */
[----:B------:R-:W-:Y:S01]  /*ea00*/  F2FP.PACK_AB R5, R134, R147 ;  /* 0x000000938605723e */ /* 0x000fe200000000ff */
[----:B------:R-:W-:-:S02]  /*ea10*/  FADD.FTZ R149, R149, R146 ;  /* 0x0000009295957221 */ /* 0x000fc40000010000 */
[----:B------:R-:W-:Y:S02]  /*ea20*/  FADD.FTZ R147, R147, R148 ;  /* 0x0000009493937221 */ /* 0x000fe40000010000 */
[----:B------:R-:W-:Y:S01]  /*ea30*/  FADD.FTZ R144, R144, R149 ;  /* 0x0000009590907221 */ /* 0x000fe20000010000 */
[----:B------:R-:W-:Y:S01]  /*ea40*/  F2FP.PACK_AB R6, R2, R145 ;  /* 0x000000910206723e */ /* 0x000fe200000000ff */
[----:B------:R-:W-:Y:S01]  /*ea50*/  FADD.FTZ R134, R134, R147 ;  /* 0x0000009386867221 */ /* 0x000fe20000010000 */
[----:B-1----:R-:W-:Y:S01]  /*ea60*/  F2FP.PACK_AB R7, R0, R135 ;  /* 0x000000870007723e */ /* 0x002fe200000000ff */
[----:B------:R-:W-:Y:S02]  /*ea70*/  FADD.FTZ R145, R145, R144 ;  /* 0x0000009091917221 */ /* 0x000fe40000010000 */
[----:B------:R-:W-:Y:S02]  /*ea80*/  FADD.FTZ R135, R135, R134 ;  /* 0x0000008687877221 */ /* 0x000fe40000010000 */
[----:B------:R-:W-:-:S02]  /*ea90*/  FADD.FTZ R145, R2, R145 ;  /* 0x0000009102917221 */ /* 0x000fc40000010000 */
[----:B------:R-:W-:Y:S01]  /*eaa0*/  HMMA.16816.F32 R36, R4, R8, R36 ;  /* 0x000000080424723c */ /* 0x000fe20000001824 */
[----:B------:R-:W-:-:S07]  /*eab0*/  FADD.FTZ R135, R0, R135 ;  /* 0x0000008700877221 */ /* 0x000fce0000010000 */
[C---:B------:R-:W-:Y:S01]  /*eac0*/  HMMA.16816.F32 R40, R4.reuse, R10, R40 ;  /* 0x0000000a0428723c */ /* 0x040fe20000001828 */
[----:B------:R-:W1:Y:S07]  /*ead0*/  LDSM.16.MT88.4 R8, [R198+0x4900] ;  /* 0x00490000c608783b */ /* 0x000e6e0000004200 */
[C---:B------:R-:W-:Y:S08]  /*eae0*/  HMMA.16816.F32 R52, R4.reuse, R16, R52 ;  /* 0x000000100434723c */ /* 0x040ff00000001834 */
[C---:B------:R-:W-:Y:S01]  /*eaf0*/  HMMA.16816.F32 R56, R4.reuse, R18, R56 ;  /* 0x000000120438723c */ /* 0x040fe20000001838 */
[----:B------:R-:W2:Y:S07]  /*eb00*/  LDSM.16.MT88.4 R16, [R197+0x4900] ;  /* 0x00490000c510783b */ /* 0x000eae0000004200 */
[C---:B------:R-:W-:Y:S08]  /*eb10*/  HMMA.16816.F32 R128, R4.reuse, R20, R128 ;  /* 0x000000140480723c */ /* 0x040ff00000001880 */
[C---:B------:R-:W-:Y:S01]  /*eb20*/  HMMA.16816.F32 R124, R4.reuse, R22, R124 ;  /* 0x00000016047c723c */ /* 0x040fe2000000187c */
[----:B------:R-:W3:Y:S07]  /*eb30*/  LDSM.16.MT88.4 R20, [R203+0x4900] ;  /* 0x00490000cb14783b */ /* 0x000eee0000004200 */
[C---:B------:R-:W-:Y:S08]  /*eb40*/  HMMA.16816.F32 R60, R4.reuse, R12, R60 ;  /* 0x0000000c043c723c */ /* 0x040ff0000000183c */
        /* <DEDUP_REMOVED lines=8> */
[C---:B------:R-:W-:Y:S08]  /*ebd0*/  HMMA.16816.F32 R120, R4.reuse, R136, R120 ;  /* 0x000000880478723c */ /* 0x040ff00000001878 */
[C---:B------:R-:W-:Y:S01]  /*ebe0*/  HMMA.16816.F32 R116, R4.reuse, R138, R116 ;  /* 0x0000008a0474723c */ /* 0x040fe20000001874 */
[----:B------:R-:W-:Y:S07]  /*ebf0*/  LDSM.16.MT88.4 R136, [R197+0x1900] ;  /* 0x00190000c588783b */ /* 0x000fee0000004200 */
        /* <DEDUP_REMOVED lines=9> */
[C---:B---3--:R-:W-:Y:S08]  /*ec90*/  HMMA.16816.F32 R68, R4.reuse, R20, R68 ;  /* 0x000000140444723c */ /* 0x048ff00000001844 */
[C---:B------:R-:W-:Y:S01]  /*eca0*/  HMMA.16816.F32 R72, R4.reuse, R22, R72 ;  /* 0x000000160448723c */ /* 0x040fe20000001848 */
[----:B------:R-:W-:Y:S07]  /*ecb0*/  LDSM.16.MT88.4 R20, [R203+0x5100] ;  /* 0x00510000cb14783b */ /* 0x000fee0000004200 */
[C---:B------:R-:W-:Y:S08]  /*ecc0*/  HMMA.16816.F32 R92, R4.reuse, R12, R92 ;  /* 0x0000000c045c723c */ /* 0x040ff0000000185c */
[----:B------:R-:W-:Y:S01]  /*ecd0*/  HMMA.16816.F32 R96, R4, R14, R96 ;  /* 0x0000000e0460723c */ /* 0x000fe20000001860 */
[----:B------:R-:W3:Y:S06]  /*ece0*/  LDSM.16.MT88.4 R12, [R203+0x3100] ;  /* 0x00310000cb0c783b */ /* 0x000eec0000004200 */
[----:B------:R-:W-:Y:S01]  /*ecf0*/  F2FP.PACK_AB R4, R159, R154 ;  /* 0x0000009a9f04723e */ /* 0x000fe200000000ff */
[----:B------:R-:W-:Y:S01]  /*ed00*/  FADD.FTZ R154, R154, R145 ;  /* 0x000000919a9a7221 */ /* 0x000fe20000010000 */
[----:B------:R-:W-:-:S02]  /*ed10*/  F2FP.PACK_AB R6, R161, R156 ;  /* 0x0000009ca106723e */ /* 0x000fc400000000ff */
[----:B------:R-:W-:Y:S01]  /*ed20*/  F2FP.PACK_AB R5, R165, R160 ;  /* 0x000000a0a505723e */ /* 0x000fe200000000ff */
[----:B------:R-:W-:Y:S01]  /*ed30*/  FADD.FTZ R160, R160, R135 ;  /* 0x00000087a0a07221 */ /* 0x000fe20000010000 */
[----:B----4-:R-:W-:Y:S01]  /*ed40*/  F2FP.PACK_AB R7, R167, R162 ;  /* 0x000000a2a707723e */ /* 0x010fe200000000ff */
[----:B------:R-:W-:Y:S02]  /*ed50*/  FADD.FTZ R159, R159, R154 ;  /* 0x0000009a9f9f7221 */ /* 0x000fe40000010000 */
[----:B------:R-:W-:Y:S02]  /*ed60*/  FADD.FTZ R165, R165, R160 ;  /* 0x000000a0a5a57221 */ /* 0x000fe40000010000 */
[----:B------:R-:W-:Y:S02]  /*ed70*/  FADD.FTZ R156, R156, R159 ;  /* 0x0000009f9c9c7221 */ /* 0x000fe40000010000 */
[----:B-1----:R-:W-:Y:S01]  /*ed80*/  HMMA.16816.F32 R128, R4, R8, R128 ;  /* 0x000000080480723c */ /* 0x002fe20000001880 */
[----:B------:R-:W-:-:S02]  /*ed90*/  FADD.FTZ R162, R162, R165 ;  /* 0x000000a5a2a27221 */ /* 0x000fc40000010000 */
[----:B------:R-:W-:Y:S02]  /*eda0*/  FADD.FTZ R161, R161, R156 ;  /* 0x0000009ca1a17221 */ /* 0x000fe40000010000 */
[----:B------:R-:W-:-:S03]  /*edb0*/  FADD.FTZ R167, R167, R162 ;  /* 0x000000a2a7a77221 */ /* 0x000fc60000010000 */
[C---:B------:R-:W-:Y:S01]  /*edc0*/  HMMA.16816.F32 R124, R4.reuse, R10, R124 ;  /* 0x0000000a047c723c */ /* 0x040fe2000000187c */
[----:B------:R-:W1:Y:S07]  /*edd0*/  LDSM.16.MT88.4 R8, [R197+0x3100] ;  /* 0x00310000c508783b */ /* 0x000e6e0000004200 */
[C---:B--2---:R-:W-:Y:S08]  /*ede0*/  HMMA.16816.F32 R120, R4.reuse, R16, R120 ;  /* 0x000000100478723c */ /* 0x044ff00000001878 */
[C---:B------:R-:W-:Y:S01]  /*edf0*/  HMMA.16816.F32 R116, R4.reuse, R18, R116 ;  /* 0x000000120474723c */ /* 0x040fe20000001874 */
[----:B------:R-:W2:Y:S07]  /*ee00*/  LDSM.16.MT88.4 R16, [R196+0x3100] ;  /* 0x00310000c410783b */ /* 0x000eae0000004200 */
[C---:B---3--:R-:W-:Y:S08]  /*ee10*/  HMMA.16816.F32 R36, R4.reuse, R12, R36 ;  /* 0x0000000c0424723c */ /* 0x048ff00000001824 */
[C---:B------:R-:W-:Y:S01]  /*ee20*/  HMMA.16816.F32 R40, R4.reuse, R14, R40 ;  /* 0x0000000e0428723c */ /* 0x040fe20000001828 */
[----:B------:R-:W3:Y:S07]  /*ee30*/  LDSM.16.MT88.4 R12, [R198+0x5100] ;  /* 0x00510000c60c783b */ /* 0x000eee0000004200 */
[C---:B------:R-:W-:Y:S08]  /*ee40*/  HMMA.16816.F32 R68, R4.reuse, R20, R68 ;  /* 0x000000140444723c */ /* 0x040ff00000001844 */
[C---:B-1----:R-:W-:Y:S08]  /*ee50*/  HMMA.16816.F32 R52, R4.reuse, R8, R52 ;  /* 0x000000080434723c */ /* 0x042ff00000001834 */
        /* <DEDUP_REMOVED lines=8> */
[C---:B------:R-:W-:Y:S01]  /*eee0*/  HMMA.16816.F32 R72, R4.reuse, R22, R72 ;  /* 0x000000160448723c */ /* 0x040fe20000001848 */
[----:B------:R-:W-:Y:S07]  /*eef0*/  LDSM.16.MT88.4 R20, [R196+0x3900] ;  /* 0x00390000c414783b */ /* 0x000fee0000004200 */
        /* <DEDUP_REMOVED lines=8> */
[----:B------:R-:W4:Y:S07]  /*ef80*/  LDSM.16.MT88.4 R32, [R196+0x1900] ;  /* 0x00190000c420783b */ /* 0x000f2e0000004200 */
[C---:B------:R-:W-:Y:S08]  /*ef90*/  HMMA.16816.F32 R104, R4.reuse, R28, R104 ;  /* 0x0000001c0468723c */ /* 0x040ff00000001868 */
[C---:B------:R-:W-:Y:S01]  /*efa0*/  HMMA.16816.F32 R100, R4.reuse, R30, R100 ;  /* 0x0000001e0464723c */ /* 0x040fe20000001864 */
[----:B------:R-:W1:Y:S07]  /*efb0*/  LDSM.16.MT88.4 R28, [R198+0x3900] ;  /* 0x00390000c61c783b */ /* 0x000e6e0000004200 */
[C---:B------:R-:W-:Y:S08]  /*efc0*/  HMMA.16816.F32 R44, R4.reuse, R24, R44 ;  /* 0x00000018042c723c */ /* 0x040ff0000000182c */
[----:B------:R-:W-:Y:S01]  /*efd0*/  HMMA.16816.F32 R48, R4, R26, R48 ;  /* 0x0000001a0430723c */ /* 0x000fe20000001830 */
[----:B------:R-:W2:Y:S06]  /*efe0*/  LDSM.16.MT88.4 R24, [R197+0x3900] ;  /* 0x00390000c518783b */ /* 0x000eac0000004200 */
[----:B------:R-:W-:Y:S01]  /*eff0*/  F2FP.PACK_AB R4, R169, R168 ;  /* 0x000000a8a904723e */ /* 0x000fe200000000ff */
[----:B------:R-:W-:Y:S01]  /*f000*/  FADD.FTZ R168, R168, R161 ;  /* 0x000000a1a8a87221 */ /* 0x000fe20000010000 */
[----:B------:R-:W-:-:S02]  /*f010*/  F2FP.PACK_AB R6, R235, R170 ;  /* 0x000000aaeb06723e */ /* 0x000fc400000000ff */
[----:B------:R-:W-:Y:S01]  /*f020*/  F2FP.PACK_AB R5, R171, R164 ;  /* 0x000000a4ab05723e */ /* 0x000fe200000000ff */
[----:B------:R-:W-:Y:S01]  /*f030*/  FADD.FTZ R164, R164, R167 ;  /* 0x000000a7a4a47221 */ /* 0x000fe20000010000 */
[----:B------:R-:W-:Y:S01]  /*f040*/  F2FP.PACK_AB R7, R233, R166 ;  /* 0x000000a6e907723e */ /* 0x000fe200000000ff */
[----:B------:R-:W-:Y:S02]  /*f050*/  FADD.FTZ R169, R169, R168 ;  /* 0x000000a8a9a97221 */ /* 0x000fe40000010000 */
[----:B------:R-:W-:Y:S02]  /*f060*/  FADD.FTZ R171, R171, R164 ;  /* 0x000000a4abab7221 */ /* 0x000fe40000010000 */
[----:B------:R-:W-:Y:S02]  /*f070*/  FADD.FTZ R170, R170, R169 ;  /* 0x000000a9aaaa7221 */ /* 0x000fe40000010000 */
[----:B---3--:R-:W-:Y:S01]  /*f080*/  HMMA.16816.F32 R128, R4, R12, R128 ;  /* 0x0000000c0480723c */ /* 0x008fe20000001880 */
[----:B------:R-:W-:-:S02]  /*f090*/  FADD.FTZ R166, R166, R171 ;  /* 0x000000aba6a67221 */ /* 0x000fc40000010000 */
[----:B------:R-:W-:Y:S02]  /*f0a0*/  FADD.FTZ R235, R235, R170 ;  /* 0x000000aaebeb7221 */ /* 0x000fe40000010000 */
[----:B------:R-:W-:-:S03]  /*f0b0*/  FADD.FTZ R233, R233, R166 ;  /* 0x000000a6e9e97221 */ /* 0x000fc60000010000 */
        /* <DEDUP_REMOVED lines=9> */
[C---:B------:R-:W-:Y:S08]  /*f150*/  HMMA.16816.F32 R116, R4.reuse, R142, R116 ;  /* 0x0000008e0474723c */ /* 0x040ff00000001874 */
[C---:B------:R-:W-:Y:S08]  /*f160*/  HMMA.16816.F32 R112, R4.reuse, R136, R112 ;  /* 0x000000880470723c */ /* 0x040ff00000001870 */
[C---:B------:R-:W-:Y:S08]  /*f170*/  HMMA.16816.F32 R108, R4.reuse, R138, R108 ;  /* 0x0000008a046c723c */ /* 0x040ff0000000186c */
[C---:B----4-:R-:W-:Y:S08]  /*f180*/  HMMA.16816.F32 R104, R4.reuse, R32, R104 ;  /* 0x000000200468723c */ /* 0x050ff00000001868 */
[C---:B------:R-:W-:Y:S08]  /*f190*/  HMMA.16816.F32 R100, R4.reuse, R34, R100 ;  /* 0x000000220464723c */ /* 0x040ff00000001864 */
[C---:B------:R-:W-:Y:S08]  /*f1a0*/  HMMA.16816.F32 R44, R4.reuse, R28, R44 ;  /* 0x0000001c042c723c */ /* 0x040ff0000000182c */
[C---:B------:R-:W-:Y:S08]  /*f1b0*/  HMMA.16816.F32 R48, R4.reuse, R30, R48 ;  /* 0x0000001e0430723c */ /* 0x040ff00000001830 */
[C---:B------:R-:W-:Y:S08]  /*f1c0*/  HMMA.16816.F32 R52, R4.reuse, R24, R52 ;  /* 0x000000180434723c */ /* 0x040ff00000001834 */
[C---:B------:R-:W-:Y:S08]  /*f1d0*/  HMMA.16816.F32 R56, R4.reuse, R26, R56 ;  /* 0x0000001a0438723c */ /* 0x040ff00000001838 */
[C---:B------:R-:W-:Y:S08]  /*f1e0*/  HMMA.16816.F32 R60, R4.reuse, R20, R60 ;  /* 0x00000014043c723c */ /* 0x040ff0000000183c */
[C---:B------:R-:W-:Y:S08]  /*f1f0*/  HMMA.16816.F32 R64, R4.reuse, R22, R64 ;  /* 0x000000160440723c */ /* 0x040ff00000001840 */
[C---:B---3--:R-:W-:Y:S08]  /*f200*/  HMMA.16816.F32 R76, R4.reuse, R12, R76 ;  /* 0x0000000c044c723c */ /* 0x048ff0000000184c */
[C---:B------:R-:W-:Y:S08]  /*f210*/  HMMA.16816.F32 R80, R4.reuse, R14, R80 ;  /* 0x0000000e0450723c */ /* 0x040ff00000001850 */
[C---:B-1----:R-:W-:Y:S08]  /*f220*/  HMMA.16816.F32 R84, R4.reuse, R8, R84 ;  /* 0x000000080454723c */ /* 0x042ff00000001854 */
[C---:B------:R-:W-:Y:S08]  /*f230*/  HMMA.16816.F32 R88, R4.reuse, R10, R88 ;  /* 0x0000000a0458723c */ /* 0x040ff00000001858 */
[C---:B--2---:R-:W-:Y:S08]  /*f240*/  HMMA.16816.F32 R92, R4.reuse, R16, R92 ;  /* 0x00000010045c723c */ /* 0x044ff0000000185c */
[----:B------:R-:W-:Y:S01]  /*f250*/  HMMA.16816.F32 R96, R4, R18, R96 ;  /* 0x000000120460723c */ /* 0x000fe20000001860 */
[----:B------:R-:W-:Y:S07]  /*f260*/  @!P0 BRA `(.L_x_128) ;  /* 0x00002eb000008947 */ /* 0x000fee0003800000 */
[C---:B------:R-:W-:Y:S01]  /*f270*/  IADD3 RZ, P3, R214.reuse, 0x40, RZ ;  /* 0x00000040d6ff7810 */ /* 0x040fe20007f7e0ff */
[----:B------:R-:W-:Y:S01]  /*f280*/  IMAD.MOV.U32 R224, RZ, RZ, c[0x0][0x1e0] ;  /* 0x00007800ffe07624 */ /* 0x000fe200078e00ff */
[----:B------:R-:W-:Y:S01]  /*f290*/  IADD3 RZ, P2, R214, 0x80, RZ ;  /* 0x00000080d6ff7810 */ /* 0x000fe20007f5e0ff */
[----:B------:R-:W-:Y:S01]  /*f2a0*/  IMAD.MOV.U32 R0, RZ, RZ, R3 ;  /* 0x000000ffff007224 */ /* 0x000fe200078e0003 */
[C---:B------:R-:W-:Y:S01]  /*f2b0*/  IADD3 RZ, P1, R216.reuse, 0x40, RZ ;  /* 0x00000040d8ff7810 */ /* 0x040fe20007f3e0ff */
[----:B------:R-:W-:Y:S01]  /*f2c0*/  IMAD.MOV.U32 R135, RZ, RZ, R132 ;  /* 0x000000ffff877224 */ /* 0x000fe200078e0084 */
[----:B------:R-:W-:Y:S01]  /*f2d0*/  IADD3 RZ, P0, R216, 0x80, RZ ;  /* 0x00000080d8ff7810 */ /* 0x000fe20007f1e0ff */
[--C-:B------:R-:W-:Y:S01]  /*f2e0*/  IMAD.X R230, RZ, RZ, R209.reuse, P3 ;  /* 0x000000ffffe67224 */ /* 0x100fe200018e06d1 */
[----:B------:R-:W-:Y:S01]  /*f2f0*/  LEA.HI.SX32 R231, R133, 0xfffffffe, 0x1a ;  /* 0xfffffffe85e77811 */ /* 0x000fe200078fd2ff */
[----:B------:R-:W-:Y:S01]  /*f300*/  IMAD.X R229, RZ, RZ, R209, P2 ;  /* 0x000000ffffe57224 */ /* 0x000fe200010e06d1 */
[C---:B------:R-:W-:Y:S01]  /*f310*/  IADD3 R195, R204.reuse, 0x800, RZ ;  /* 0x00000800ccc37810 */ /* 0x040fe20007ffe0ff */
[--C-:B------:R-:W-:Y:S01]  /*f320*/  IMAD.X R228, RZ, RZ, R219.reuse, P1 ;  /* 0x000000ffffe47224 */ /* 0x100fe200008e06db */
[C---:B------:R-:W-:Y:S01]  /*f330*/  IADD3 R194, R204.reuse, 0x1000, RZ ;  /* 0x00001000ccc27810 */ /* 0x040fe20007ffe0ff */
[----:B------:R-:W-:Y:S01]  /*f340*/  IMAD.X R227, RZ, RZ, R219, P0 ;  /* 0x000000ffffe37224 */ /* 0x000fe200000e06db */
[C---:B------:R-:W-:Y:S01]  /*f350*/  IADD3 R193, R204.reuse, 0x1800, RZ ;  /* 0x00001800ccc17810 */ /* 0x040fe20007ffe0ff */
[----:B------:R-:W-:Y:S01]  /*f360*/  IMAD.MOV.U32 R226, RZ, RZ, c[0x0][0x208] ;  /* 0x00008200ffe27624 */ /* 0x000fe200078e00ff */
[C---:B------:R-:W-:Y:S01]  /*f370*/  IADD3 R191, R204.reuse, 0x2000, RZ ;  /* 0x00002000ccbf7810 */ /* 0x040fe20007ffe0ff */
[----:B------:R-:W-:Y:S01]  /*f380*/  IMAD.MOV.U32 R225, RZ, RZ, c[0x0][0x20c] ;  /* 0x00008300ffe17624 */ /* 0x000fe200078e00ff */
[----:B------:R-:W-:Y:S01]  /*f390*/  IADD3 R190, R204, 0x2800, RZ ;  /* 0x00002800ccbe7810 */ /* 0x000fe20007ffe0ff */
[----:B------:R-:W-:Y:S01]  /*f3a0*/  IMAD.SHL.U32 R224, R224, 0x20, RZ ;  /* 0x00000020e0e07824 */ /* 0x000fe200078e00ff */
[C---:B------:R-:W-:Y:S01]  /*f3b0*/  IADD3 R189, R204.reuse, 0x3000, RZ ;  /* 0x00003000ccbd7810 */ /* 0x040fe20007ffe0ff */
[----:B------:R-:W-:Y:S01]  /*f3c0*/  ULDC.64 UR4, c[0x0][0x118] ;  /* 0x0000460000047ab9 */ /* 0x000fe20000000a00 */
[----:B------:R-:W-:-:S02]  /*f3d0*/  IADD3 R188, R204, 0x3800, RZ ;  /* 0x00003800ccbc7810 */ /* 0x000fc40007ffe0ff */
[C---:B------:R-:W-:Y:S02]  /*f3e0*/  IADD3 R187, R204.reuse, 0x4000, RZ ;  /* 0x00004000ccbb7810 */ /* 0x040fe40007ffe0ff */
[C---:B------:R-:W-:Y:S02]  /*f3f0*/  IADD3 R186, R204.reuse, 0x4800, RZ ;  /* 0x00004800ccba7810 */ /* 0x040fe40007ffe0ff */
[C---:B------:R-:W-:Y:S02]  /*f400*/  IADD3 R185, R204.reuse, 0x5000, RZ ;  /* 0x00005000ccb97810 */ /* 0x040fe40007ffe0ff */
[----:B------:R-:W-:Y:S02]  /*f410*/  IADD3 R184, R204, 0x5800, RZ ;  /* 0x00005800ccb87810 */ /* 0x000fe40007ffe0ff */
[C---:B------:R-:W-:Y:S02]  /*f420*/  IADD3 R223, R214.reuse, 0x40, RZ ;  /* 0x00000040d6df7810 */ /* 0x040fe40007ffe0ff */
[----:B------:R-:W-:-:S02]  /*f430*/  IADD3 R222, R214, 0x80, RZ ;  /* 0x00000080d6de7810 */ /* 0x000fc40007ffe0ff */
[C---:B------:R-:W-:Y:S02]  /*f440*/  IADD3 R221, R216.reuse, 0x40, RZ ;  /* 0x00000040d8dd7810 */ /* 0x040fe40007ffe0ff */
[----:B------:R-:W-:Y:S02]  /*f450*/  IADD3 R220, R216, 0x80, RZ ;  /* 0x00000080d8dc7810 */ /* 0x000fe40007ffe0ff */
.L_x_129:
[----:B------:R-:W-:Y:S04]  /*f460*/  DEPBAR.LE SB0, 0x0 ;  /* 0x000080000000791a */ /* 0x000fe80000000000 */
[----:B------:R-:W-:Y:S01]  /*f470*/  BAR.SYNC.DEFER_BLOCKING 0x0 ;  /* 0x0000000000007b1d */ /* 0x000fe20000010000 */
[----:B------:R-:W-:Y:S01]  /*f480*/  SHF.R.S32.HI R12, RZ, 0x1f, R231 ;  /* 0x0000001fff0c7819 */ /* 0x000fe200000114e7 */
[C---:B------:R-:W-:Y:S04]  /*f490*/  IMAD.WIDE.U32 R2, R231.reuse, c[0x0][0x208], RZ ;  /* 0x00008200e7027a25 */ /* 0x040fe800078e00ff */
[----:B------:R-:W-:Y:S01]  /*f4a0*/  IMAD R12, R12, c[0x0][0x208], RZ ;  /* 0x000082000c0c7a24 */ /* 0x000fe200078e02ff */
[C---:B------:R-:W-:Y:S03]  /*f4b0*/  SHF.L.U32 R5, R2.reuse, 0x6, RZ ;  /* 0x0000000602057819 */ /* 0x040fe600000006ff */
[----:B------:R-:W-:Y:S01]  /*f4c0*/  IMAD R12, R231, c[0x0][0x20c], R12 ;  /* 0x00008300e70c7a24 */ /* 0x000fe200078e020c */
[----:B------:R-:W-:Y:S04]  /*f4d0*/  IADD3 R7, P1, R5, R223, RZ ;  /* 0x000000df05077210 */ /* 0x000fe80007f3e0ff */
[----:B------:R-:W-:Y:S02]  /*f4e0*/  IADD3 R12, R3, R12, RZ ;  /* 0x0000000c030c7210 */ /* 0x000fe40007ffe0ff */
[----:B------:R-:W-:Y:S02]  /*f4f0*/  IADD3 R3, P3, R5, R214, RZ ;  /* 0x000000d605037210 */ /* 0x000fe40007f7e0ff */
[----:B------:R-:W-:Y:S02]  /*f500*/  SHF.L.U64.HI R12, R2, 0x6, R12 ;  /* 0x00000006020c7819 */ /* 0x000fe4000001020c */
[C---:B------:R-:W-:Y:S02]  /*f510*/  LEA R16, P2, R3.reuse, c[0x0][0x1f8], 0x1 ;  /* 0x00007e0003107a11 */ /* 0x040fe400078408ff */
[C---:B------:R-:W-:Y:S01]  /*f520*/  IADD3.X R2, R12.reuse, R209, RZ, P3, !PT ;  /* 0x000000d10c027210 */ /* 0x040fe20001ffe4ff */
[----:B------:R-:W-:Y:S01]  /*f530*/  LDSM.16.M88.4 R136, [R206+0xc100] ;  /* 0x00c10000ce88783b */ /* 0x000fe20000000200 */
[----:B------:R-:W-:Y:S02]  /*f540*/  IADD3.X R4, R12, R230, RZ, P1, !PT ;  /* 0x000000e60c047210 */ /* 0x000fe40000ffe4ff */
[----:B------:R-:W-:Y:S02]  /*f550*/  LEA.HI.X R17, R3, c[0x0][0x1fc], R2, 0x1, P2 ;  /* 0x00007f0003117a11 */ /* 0x000fe400010f0c02 */
[C---:B------:R-:W-:Y:S02]  /*f560*/  LEA R3, P1, R226.reuse, R5, 0x5 ;  /* 0x00000005e2037211 */ /* 0x040fe400078228ff */
[----:B------:R-:W-:Y:S01]  /*f570*/  LEA R20, P0, R7, c[0x0][0x1f8], 0x1 ;  /* 0x00007e0007147a11 */ /* 0x000fe200078008ff */
[----:B------:R-:W1:Y:S01]  /*f580*/  LDSM.16.M88.4 R140, [R205+0x6100] ;  /* 0x00610000cd8c783b */ /* 0x000e620000000200 */
[----:B------:R-:W-:Y:S02]  /*f590*/  IADD3 R8, P4, R3, R223, RZ ;  /* 0x000000df03087210 */ /* 0x000fe40007f9e0ff */
[----:B------:R-:W-:Y:S02]  /*f5a0*/  LEA.HI.X R2, R226, R12, R225, 0x5, P1 ;  /* 0x0000000ce2027211 */ /* 0x000fe400008f2ce1 */
[----:B------:R-:W-:Y:S02]  /*f5b0*/  LEA.HI.X R21, R7, c[0x0][0x1fc], R4, 0x1, P0 ;  /* 0x00007f0007157a11 */ /* 0x000fe400000f0c04 */
[----:B------:R-:W-:Y:S01]  /*f5c0*/  IADD3 R4, P2, R5, R222, RZ ;  /* 0x000000de05047210 */ /* 0x000fe20007f5e0ff */
[----:B------:R-:W2:Y:S01]  /*f5d0*/  LDSM.16.M88.4 R144, [R205+0x6900] ;  /* 0x00690000cd90783b */ /* 0x000ea20000000200 */
[C---:B------:R-:W-:Y:S02]  /*f5e0*/  IADD3 R6, P0, R3.reuse, R214, RZ ;  /* 0x000000d603067210 */ /* 0x040fe40007f1e0ff */
[----:B------:R-:W-:Y:S02]  /*f5f0*/  IADD3.X R7, R2, R230, RZ, P4, !PT ;  /* 0x000000e602077210 */ /* 0x000fe400027fe4ff */
[----:B------:R-:W-:Y:S02]  /*f600*/  ISETP.NE.AND P4, PT, R212, RZ, PT ;  /* 0x000000ffd400720c */ /* 0x000fe40003f85270 */
[----:B------:R-:W-:Y:S01]  /*f610*/  LEA R24, P5, R4, c[0x0][0x1f8], 0x1 ;  /* 0x00007e0004187a11 */ /* 0x000fe200078a08ff */
[----:B------:R-:W3:Y:S01]  /*f620*/  LDSM.16.M88.4 R148, [R205+0x7100] ;  /* 0x00710000cd94783b */ /* 0x000ee20000000200 */
[----:B------:R-:W-:Y:S02]  /*f630*/  LEA R132, P1, R8, c[0x0][0x1f8], 0x1 ;  /* 0x00007e0008847a11 */ /* 0x000fe400078208ff */
[----:B------:R-:W-:Y:S02]  /*f640*/  IADD3 R10, P3, R3, R222, RZ ;  /* 0x000000de030a7210 */ /* 0x000fe40007f7e0ff */
[----:B------:R-:W-:Y:S02]  /*f650*/  IADD3.X R3, R12, R229, RZ, P2, !PT ;  /* 0x000000e50c037210 */ /* 0x000fe400017fe4ff */
[----:B------:R-:W-:Y:S01]  /*f660*/  LEA R32, P2, R6, c[0x0][0x1f8], 0x1 ;  /* 0x00007e0006207a11 */ /* 0x000fe200078408ff */
[----:B------:R-:W4:Y:S01]  /*f670*/  LDSM.16.M88.4 R152, [R205+0x7900] ;  /* 0x00790000cd98783b */ /* 0x000f220000000200 */
[----:B------:R-:W-:Y:S02]  /*f680*/  IADD3.X R5, R2, R209, RZ, P0, !PT ;  /* 0x000000d102057210 */ /* 0x000fe400007fe4ff */
[----:B------:R-:W-:Y:S02]  /*f690*/  LEA.HI.X R25, R4, c[0x0][0x1fc], R3, 0x1, P5 ;  /* 0x00007f0004197a11 */ /* 0x000fe400028f0c03 */
[----:B------:R-:W-:Y:S02]  /*f6a0*/  LEA.HI.X R33, R6, c[0x0][0x1fc], R5, 0x1, P2 ;  /* 0x00007f0006217a11 */ /* 0x000fe400010f0c05 */
[----:B------:R-:W-:Y:S01]  /*f6b0*/  LEA.HI.X R133, R8, c[0x0][0x1fc], R7, 0x1, P1 ;  /* 0x00007f0008857a11 */ /* 0x000fe200008f0c07 */
[----:B------:R-:W-:Y:S01]  /*f6c0*/  LDSM.16.M88.4 R156, [R202+0xc100] ;  /* 0x00c10000ca9c783b */ /* 0x000fe20000000200 */
[----:B------:R-:W-:Y:S02]  /*f6d0*/  ISETP.NE.AND P5, PT, R211, RZ, PT ;  /* 0x000000ffd300720c */ /* 0x000fe40003fa5270 */
[----:B------:R-:W-:Y:S02]  /*f6e0*/  IADD3.X R9, R2, R229, RZ, P3, !PT ;  /* 0x000000e502097210 */ /* 0x000fe40001ffe4ff */
[C---:B------:R-:W-:Y:S01]  /*f6f0*/  LEA R2, P0, R10.reuse, c[0x0][0x1f8], 0x1 ;  /* 0x00007e000a027a11 */ /* 0x040fe200078008ff */
[C---:B-1----:R-:W-:Y:S02]  /*f700*/  HMMA.16816.F32 R4, R136.reuse, R140, RZ ;  /* 0x0000008c8804723c */ /* 0x042fe400000018ff */
[----:B------:R-:W1:Y:S01]  /*f710*/  LDSM.16.M88.4 R160, [R204] ;  /* 0x00000000cca0783b */ /* 0x000e620000000200 */
[----:B------:R-:W-:Y:S02]  /*f720*/  LEA.HI.X R3, R10, c[0x0][0x1fc], R9, 0x1, P0 ;  /* 0x00007f000a037a11 */ /* 0x000fe400000f0c09 */
[C---:B------:R-:W-:Y:S02]  /*f730*/  ISETP.GT.AND P0, PT, R231.reuse, RZ, PT ;  /* 0x000000ffe700720c */ /* 0x040fe40003f04270 */
[----:B------:R-:W-:Y:S01]  /*f740*/  IADD3 R231, R231, -0x1, RZ ;  /* 0xffffffffe7e77810 */ /* 0x000fe20007ffe0ff */
[C---:B------:R-:W-:Y:S02]  /*f750*/  HMMA.16816.F32 R8, R136.reuse, R142, RZ ;  /* 0x0000008e8808723c */ /* 0x040fe400000018ff */
[----:B------:R-:W5:Y:S06]  /*f760*/  LDSM.16.M88.4 R164, [R195] ;  /* 0x00000000c3a4783b */ /* 0x000f6c0000000200 */
[C---:B--2---:R-:W-:Y:S02]  /*f770*/  HMMA.16816.F32 R12, R136.reuse, R144, RZ ;  /* 0x00000090880c723c */ /* 0x044fe400000018ff */
[----:B------:R-:W2:Y:S08]  /*f780*/  LDSM.16.M88.4 R168, [R194] ;  /* 0x00000000c2a8783b */ /* 0x000eb00000000200 */
[----:B------:R-:W1:Y:S08]  /*f790*/  LDSM.16.M88.4 R172, [R193] ;  /* 0x00000000c1ac783b */ /* 0x000e700000000200 */
[----:B------:R-:W-:Y:S01]  /*f7a0*/  @!PT LDS RZ, [RZ] ;  /* 0x00000000fffff984 */ /* 0x000fe20000000800 */
[----:B------:R-:W-:Y:S01]  /*f7b0*/  @!PT LDS RZ, [RZ] ;  /* 0x00000000fffff984 */ /* 0x000fe20000000800 */
[----:B------:R-:W-:Y:S01]  /*f7c0*/  @!PT LDS RZ, [RZ] ;  /* 0x00000000fffff984 */ /* 0x000fe20000000800 */
[----:B------:R2:W-:Y:S08]  /*f7d0*/  LDGSTS.E.BYPASS.LTC128B.128 [R213+0x100], [R16.64], !P6 ;  /* 0x0010000010d57fae */ /* 0x0005f0000f101d44 */
[----:B------:R3:W-:Y:S08]  /*f7e0*/  LDGSTS.E.BYPASS.LTC128B.128 [R213+0x2100], [R20.64], !P4 ;  /* 0x0210000014d57fae */ /* 0x0007f0000e101d44 */
[----:B------:R1:W-:Y:S08]  /*f7f0*/  LDGSTS.E.BYPASS.LTC128B.128 [R213+0x4100], [R24.64], !P5 ;  /* 0x0410000018d57fae */ /* 0x0003f0000e901d44 */
[----:B------:R4:W-:Y:S01]  /*f800*/  LDGSTS.E.BYPASS.LTC128B.128 [R213+0x1100], [R32.64], !P6 ;  /* 0x0110000020d57fae */ /* 0x0009e2000f101d44 */
[C---:B--2---:R-:W-:Y:S07]  /*f810*/  HMMA.16816.F32 R16, R136.reuse, R146, RZ ;  /* 0x000000928810723c */ /* 0x044fee00000018ff */
[----:B------:R2:W-:Y:S01]  /*f820*/  LDGSTS.E.BYPASS.LTC128B.128 [R213+0x3100], [R132.64], !P4 ;  /* 0x0310000084d57fae */ /* 0x0005e2000e101d44 */
[C---:B---3--:R-:W-:Y:S07]  /*f830*/  HMMA.16816.F32 R20, R136.reuse, R148, RZ ;  /* 0x000000948814723c */ /* 0x048fee00000018ff */
[----:B------:R3:W-:Y:S01]  /*f840*/  LDGSTS.E.BYPASS.LTC128B.128 [R213+0x5100], [R2.64], !P5 ;  /* 0x0510000002d57fae */ /* 0x0007e2000e901d44 */
[C---:B-1----:R-:W-:Y:S07]  /*f850*/  HMMA.16816.F32 R24, R136.reuse, R150, RZ ;  /* 0x000000968818723c */ /* 0x042fee00000018ff */
[----:B------:R-:W-:Y:S01]  /*f860*/  LDSM.16.M88.4 R176, [R201+0xc100] ;  /* 0x00c10000c9b0783b */ /* 0x000fe20000000200 */
[C---:B----4-:R-:W-:Y:S07]  /*f870*/  HMMA.16816.F32 R28, R136.reuse, R152, RZ ;  /* 0x00000098881c723c */ /* 0x050fee00000018ff */
[----:B------:R-:W0:Y:S01]  /*f880*/  LDGDEPBAR ;  /* 0x00000000000079af */ /* 0x000e220000000000 */
[----:B------:R-:W-:Y:S07]  /*f890*/  HMMA.16816.F32 R32, R136, R154, RZ ;  /* 0x0000009a8820723c */ /* 0x000fee00000018ff */
[----:B------:R-:W1:Y:S01]  /*f8a0*/  LDSM.16.M88.4 R180, [R200+0x6100] ;  /* 0x00610000c8b4783b */ /* 0x000e620000000200 */
[C---:B------:R-:W-:Y:S07]  /*f8b0*/  HMMA.16816.F32 R4, R156.reuse, R160, R4 ;  /* 0x000000a09c04723c */ /* 0x040fee0000001804 */
[----:B------:R-:W4:Y:S01]  /*f8c0*/  LDSM.16.M88.4 R136, [R200+0x6900] ;  /* 0x00690000c888783b */ /* 0x000f220000000200 */
[C---:B------:R-:W-:Y:S07]  /*f8d0*/  HMMA.16816.F32 R8, R156.reuse, R162, R8 ;  /* 0x000000a29c08723c */ /* 0x040fee0000001808 */
[----:B------:R-:W1:Y:S01]  /*f8e0*/  LDSM.16.M88.4 R140, [R200+0x7100] ;  /* 0x00710000c88c783b */ /* 0x000e620000000200 */
[C---:B-----5:R-:W-:Y:S07]  /*f8f0*/  HMMA.16816.F32 R12, R156.reuse, R164, R12 ;  /* 0x000000a49c0c723c */ /* 0x060fee000000180c */
[----:B------:R-:W5:Y:S01]  /*f900*/  LDSM.16.M88.4 R144, [R200+0x7900] ;  /* 0x00790000c890783b */ /* 0x000f620000000200 */
[C---:B------:R-:W-:Y:S07]  /*f910*/  HMMA.16816.F32 R16, R156.reuse, R166, R16 ;  /* 0x000000a69c10723c */ /* 0x040fee0000001810 */
[----:B------:R-:W-:Y:S01]  /*f920*/  LDSM.16.M88.4 R148, [R199+0xc100] ;  /* 0x00c10000c794783b */ /* 0x000fe20000000200 */
[C---:B------:R-:W-:Y:S07]  /*f930*/  HMMA.16816.F32 R20, R156.reuse, R168, R20 ;  /* 0x000000a89c14723c */ /* 0x040fee0000001814 */
[----:B------:R-:W2:Y:S01]  /*f940*/  LDSM.16.M88.4 R152, [R192] ;  /* 0x00000000c098783b */ /* 0x000ea20000000200 */
[C---:B------:R-:W-:Y:S07]  /*f950*/  HMMA.16816.F32 R24, R156.reuse, R170, R24 ;  /* 0x000000aa9c18723c */ /* 0x040fee0000001818 */
[----:B------:R-:W-:Y:S01]  /*f960*/  LDSM.16.M88.4 R160, [R192+0x1000] ;  /* 0x00100000c0a0783b */ /* 0x000fe20000000200 */
[C---:B------:R-:W-:Y:S07]  /*f970*/  HMMA.16816.F32 R28, R156.reuse, R172, R28 ;  /* 0x000000ac9c1c723c */ /* 0x040fee000000181c */
[----:B------:R-:W-:Y:S01]  /*f980*/  LDSM.16.M88.4 R164, [R192+0x1800] ;  /* 0x00180000c0a4783b */ /* 0x000fe20000000200 */
[----:B------:R-:W-:Y:S07]  /*f990*/  HMMA.16816.F32 R32, R156, R174, R32 ;  /* 0x000000ae9c20723c */ /* 0x000fee0000001820 */
[----:B------:R-:W2:Y:S01]  /*f9a0*/  LDSM.16.M88.4 R156, [R192+0x800] ;  /* 0x00080000c09c783b */ /* 0x000ea20000000200 */
[C---:B-1----:R-:W-:Y:S07]  /*f9b0*/  HMMA.16816.F32 R4, R176.reuse, R180, R4 ;  /* 0x000000b4b004723c */ /* 0x042fee0000001804 */
[----:B------:R-:W-:Y:S01]  /*f9c0*/  LDSM.16.M88.4 R168, [R206+0x10100] ;  /* 0x01010000cea8783b */ /* 0x000fe20000000200 */
[C---:B------:R-:W-:Y:S07]  /*f9d0*/  HMMA.16816.F32 R8, R176.reuse, R182, R8 ;  /* 0x000000b6b008723c */ /* 0x040fee0000001808 */
[----:B------:R-:W1:Y:S01]  /*f9e0*/  LDSM.16.M88.4 R172, [R205+0x8100] ;  /* 0x00810000cdac783b */ /* 0x000e620000000200 */
[C---:B----4-:R-:W-:Y:S07]  /*f9f0*/  HMMA.16816.F32 R12, R176.reuse, R136, R12 ;  /* 0x00000088b00c723c */ /* 0x050fee000000180c */
[----:B------:R-:W-:Y:S01]  /*fa00*/  LDSM.16.M88.4 R180, [R191] ;  /* 0x00000000bfb4783b */ /* 0x000fe20000000200 */
[C---:B------:R-:W-:Y:S07]  /*fa10*/  HMMA.16816.F32 R16, R176.reuse, R138, R16 ;  /* 0x0000008ab010723c */ /* 0x040fee0000001810 */
[----:B------:R-:W4:Y:S01]  /*fa20*/  LDSM.16.M88.4 R136, [R205+0x8900] ;  /* 0x00890000cd88783b */ /* 0x000f220000000200 */
[C---:B------:R-:W-:Y:S08]  /*fa30*/  HMMA.16816.F32 R20, R176.reuse, R140, R20 ;  /* 0x0000008cb014723c */ /* 0x040ff00000001814 */
[C---:B------:R-:W-:Y:S01]  /*fa40*/  HMMA.16816.F32 R24, R176.reuse, R142, R24 ;  /* 0x0000008eb018723c */ /* 0x040fe20000001818 */
[----:B------:R-:W1:Y:S07]  /*fa50*/  LDSM.16.M88.4 R140, [R205+0x9100] ;  /* 0x00910000cd8c783b */ /* 0x000e6e0000000200 */
[C---:B-----5:R-:W-:Y:S08]  /*fa60*/  HMMA.16816.F32 R28, R176.reuse, R144, R28 ;  /* 0x00000090b01c723c */ /* 0x060ff0000000181c */
[----:B------:R-:W-:Y:S01]  /*fa70*/  HMMA.16816.F32 R32, R176, R146, R32 ;  /* 0x00000092b020723c */ /* 0x000fe20000001820 */
[----:B------:R-:W5:Y:S07]  /*fa80*/  LDSM.16.M88.4 R144, [R205+0x9900] ;  /* 0x00990000cd90783b */ /* 0x000f6e0000000200 */
[C---:B--2---:R-:W-:Y:S01]  /*fa90*/  HMMA.16816.F32 R4, R148.reuse, R152, R4 ;  /* 0x000000989404723c */ /* 0x044fe20000001804 */
[----:B------:R-:W2:Y:S07]  /*faa0*/  LDSM.16.M88.4 R176, [R202+0x10100] ;  /* 0x01010000cab0783b */ /* 0x000eae0000000200 */
[C---:B------:R-:W-:Y:S01]  /*fab0*/  HMMA.16816.F32 R8, R148.reuse, R154, R8 ;  /* 0x0000009a9408723c */ /* 0x040fe20000001808 */
[----:B------:R-:W-:Y:S07]  /*fac0*/  LDSM.16.M88.4 R152, [R189] ;  /* 0x00000000bd98783b */ /* 0x000fee0000000200 */
[C---:B------:R-:W-:Y:S08]  /*fad0*/  HMMA.16816.F32 R12, R148.reuse, R156, R12 ;  /* 0x0000009c940c723c */ /* 0x040ff0000000180c */
[C---:B------:R-:W-:Y:S01]  /*fae0*/  HMMA.16816.F32 R16, R148.reuse, R158, R16 ;  /* 0x0000009e9410723c */ /* 0x040fe20000001810 */
[----:B------:R-:W-:Y:S07]  /*faf0*/  LDSM.16.M88.4 R156, [R188] ;  /* 0x00000000bc9c783b */ /* 0x000fee0000000200 */
[C---:B------:R-:W-:Y:S08]  /*fb00*/  HMMA.16816.F32 R20, R148.reuse, R160, R20 ;  /* 0x000000a09414723c */ /* 0x040ff00000001814 */
[C---:B------:R-:W-:Y:S01]  /*fb10*/  HMMA.16816.F32 R24, R148.reuse, R162, R24 ;  /* 0x000000a29418723c */ /* 0x040fe20000001818 */
[----:B------:R-:W-:Y:S07]  /*fb20*/  LDSM.16.M88.4 R160, [R201+0x10100] ;  /* 0x01010000c9a0783b */ /* 0x000fee0000000200 */
[C---:B------:R-:W-:Y:S08]  /*fb30*/  HMMA.16816.F32 R28, R148.reuse, R164, R28 ;  /* 0x000000a4941c723c */ /* 0x040ff0000000181c */
[----:B------:R-:W-:Y:S01]  /*fb40*/  HMMA.16816.F32 R32, R148, R166, R32 ;  /* 0x000000a69420723c */ /* 0x000fe20000001820 */
[----:B------:R-:W2:Y:S07]  /*fb50*/  LDSM.16.M88.4 R148, [R190] ;  /* 0x00000000be94783b */ /* 0x000eae0000000200 */
[C---:B-1----:R-:W-:Y:S01]  /*fb60*/  HMMA.16816.F32 R4, R168.reuse, R172, R4 ;  /* 0x000000aca804723c */ /* 0x042fe20000001804 */
[----:B------:R-:W1:Y:S07]  /*fb70*/  LDSM.16.M88.4 R164, [R200+0x8100] ;  /* 0x00810000c8a4783b */ /* 0x000e6e0000000200 */
[C---:B------:R-:W-:Y:S01]  /*fb80*/  HMMA.16816.F32 R8, R168.reuse, R174, R8 ;  /* 0x000000aea808723c */ /* 0x040fe20000001808 */
[----:B------:R-:W-:Y:S07]  /*fb90*/  LDSM.16.M88.4 R172, [R192+0x2000] ;  /* 0x00200000c0ac783b */ /* 0x000fee0000000200 */
[C---:B----4-:R-:W-:Y:S08]  /*fba0*/  HMMA.16816.F32 R12, R168.reuse, R136, R12 ;  /* 0x00000088a80c723c */ /* 0x050ff0000000180c */
[C---:B------:R-:W-:Y:S01]  /*fbb0*/  HMMA.16816.F32 R16, R168.reuse, R138, R16 ;  /* 0x0000008aa810723c */ /* 0x040fe20000001810 */
[----:B------:R-:W4:Y:S07]  /*fbc0*/  LDSM.16.M88.4 R136, [R200+0x8900] ;  /* 0x00890000c888783b */ /* 0x000f2e0000000200 */
        /* <DEDUP_REMOVED lines=9> */
[----:B------:R-:W-:Y:S07]  /*fc60*/  LDSM.16.M88.4 R180, [R205+0xa100] ;  /* 0x00a10000cdb4783b */ /* 0x000fee0000000200 */
[C---:B------:R-:W-:Y:S08]  /*fc70*/  HMMA.16816.F32 R12, R176.reuse, R148, R12 ;  /* 0x00000094b00c723c */ /* 0x040ff0000000180c */
[C---:B------:R-:W-:Y:S01]  /*fc80*/  HMMA.16816.F32 R16, R176.reuse, R150, R16 ;  /* 0x00000096b010723c */ /* 0x040fe20000001810 */
[----:B------:R-:W2:Y:S07]  /*fc90*/  LDSM.16.M88.4 R148, [R192+0x2800] ;  /* 0x00280000c094783b */ /* 0x000eae0000000200 */
[C---:B------:R-:W-:Y:S08]  /*fca0*/  HMMA.16816.F32 R20, R176.reuse, R152, R20 ;  /* 0x00000098b014723c */ /* 0x040ff00000001814 */
[C---:B------:R-:W-:Y:S01]  /*fcb0*/  HMMA.16816.F32 R24, R176.reuse, R154, R24 ;  /* 0x0000009ab018723c */ /* 0x040fe20000001818 */
[----:B------:R-:W2:Y:S07]  /*fcc0*/  LDSM.16.M88.4 R152, [R192+0x3000] ;  /* 0x00300000c098783b */ /* 0x000eae0000000200 */
[C---:B------:R-:W-:Y:S08]  /*fcd0*/  HMMA.16816.F32 R28, R176.reuse, R156, R28 ;  /* 0x0000009cb01c723c */ /* 0x040ff0000000181c */
[----:B------:R-:W-:Y:S01]  /*fce0*/  HMMA.16816.F32 R32, R176, R158, R32 ;  /* 0x0000009eb020723c */ /* 0x000fe20000001820 */
[----:B------:R-:W2:Y:S07]  /*fcf0*/  LDSM.16.M88.4 R156, [R192+0x3800] ;  /* 0x00380000c09c783b */ /* 0x000eae0000000200 */
[C---:B-1----:R-:W-:Y:S01]  /*fd00*/  HMMA.16816.F32 R4, R160.reuse, R164, R4 ;  /* 0x000000a4a004723c */ /* 0x042fe20000001804 */
[----:B------:R-:W1:Y:S07]  /*fd10*/  LDSM.16.M88.4 R176, [R206+0x14100] ;  /* 0x01410000ceb0783b */ /* 0x000e6e0000000200 */
[C---:B------:R-:W-:Y:S01]  /*fd20*/  HMMA.16816.F32 R8, R160.reuse, R166, R8 ;  /* 0x000000a6a008723c */ /* 0x040fe20000001808 */
[----:B------:R-:W-:Y:S07]  /*fd30*/  LDSM.16.M88.4 R164, [R187] ;  /* 0x00000000bba4783b */ /* 0x000fee0000000200 */
        /* <DEDUP_REMOVED lines=15> */
[----:B------:R-:W2:Y:S07]  /*fe30*/  LDSM.16.M88.4 R148, [R186] ;  /* 0x00000000ba94783b */ /* 0x000eae0000000200 */
[C---:B------:R-:W-:Y:S08]  /*fe40*/  HMMA.16816.F32 R20, R168.reuse, R152, R20 ;  /* 0x00000098a814723c */ /* 0x040ff00000001814 */
[C---:B------:R-:W-:Y:S01]  /*fe50*/  HMMA.16816.F32 R24, R168.reuse, R154, R24 ;  /* 0x0000009aa818723c */ /* 0x040fe20000001818 */
[----:B------:R-:W2:Y:S07]  /*fe60*/  LDSM.16.M88.4 R152, [R185] ;  /* 0x00000000b998783b */ /* 0x000eae0000000200 */
        /* <DEDUP_REMOVED lines=18> */
[C---:B------:R-:W-:Y:S08]  /*ff90*/  HMMA.16816.F32 R8, R160.reuse, R166, R8 ;  /* 0x000000a6a008723c */ /* 0x040ff00000001808 */
[C---:B------:R-:W-:Y:S08]  /*ffa0*/  HMMA.16816.F32 R12, R160.reuse, R148, R12 ;  /* 0x00000094a00c723c */ /* 0x040ff0000000180c */
[C---:B------:R-:W-:Y:S08]  /*ffb0*/  HMMA.16816.F32 R16, R160.reuse, R150, R16 ;  /* 0x00000096a010723c */ /* 0x040ff00000001810 */
[C---:B------:R-:W-:Y:S08]  /*ffc0*/  HMMA.16816.F32 R20, R160.reuse, R152, R20 ;  /* 0x00000098a014723c */ /* 0x040ff00000001814 */
[C---:B------:R-:W-:Y:S08]  /*ffd0*/  HMMA.16816.F32 R24, R160.reuse, R154, R24 ;  /* 0x0000009aa018723c */ /* 0x040ff00000001818 */
[C---:B------:R-:W-:Y:S08]  /*ffe0*/  HMMA.16816.F32 R28, R160.reuse, R156, R28 ;  /* 0x0000009ca01c723c */ /* 0x040ff0000000181c */
[----:B------:R-:W-:Y:S08]  /*fff0*/  HMMA.16816.F32 R32, R160, R158, R32 ;  /* 0x0000009ea020723c */ /* 0x000ff00000001820 */
[C---:B-1----:R-:W-:Y:S08]  /*10000*/  HMMA.16816.F32 R4, R168.reuse, R172, R4 ;  /* 0x000000aca804723c */ /* 0x042ff00000001804 */
[C---:B------:R-:W-:Y:S08]  /*10010*/  HMMA.16816.F32 R8, R168.reuse, R174, R8 ;  /* 0x000000aea808723c */ /* 0x040ff00000001808 */
[C---:B----4-:R-:W-:Y:S08]  /*10020*/  HMMA.16816.F32 R12, R168.reuse, R136, R12 ;  /* 0x00000088a80c723c */ /* 0x050ff0000000180c */
[C---:B------:R-:W-:Y:S01]  /*10030*/  HMMA.16816.F32 R16, R168.reuse, R138, R16 ;  /* 0x0000008aa810723c */ /* 0x040fe20000001810 */
[----:B------:R-:W1:Y:S07]  /*10040*/  LDSM.16.M88.4 R136, [R192+0x4800] ;  /* 0x00480000c088783b */ /* 0x000e6e0000000200 */
[C---:B------:R-:W-:Y:S08]  /*10050*/  HMMA.16816.F32 R20, R168.reuse, R140, R20 ;  /* 0x0000008ca814723c */ /* 0x040ff00000001814 */
[C---:B------:R-:W-:Y:S08]  /*10060*/  HMMA.16816.F32 R24, R168.reuse, R142, R24 ;  /* 0x0000008ea818723c */ /* 0x040ff00000001818 */
[C---:B-----5:R-:W-:Y:S08]  /*10070*/  HMMA.16816.F32 R28, R168.reuse, R144, R28 ;  /* 0x00000090a81c723c */ /* 0x060ff0000000181c */
[----:B------:R-:W-:Y:S08]  /*10080*/  HMMA.16816.F32 R32, R168, R146, R32 ;  /* 0x00000092a820723c */ /* 0x000ff00000001820 */
[C---:B--2---:R-:W-:Y:S08]  /*10090*/  HMMA.16816.F32 R4, R176.reuse, R180, R4 ;  /* 0x000000b4b004723c */ /* 0x044ff00000001804 */
[C---:B------:R-:W-:Y:S08]  /*100a0*/  HMMA.16816.F32 R8, R176.reuse, R182, R8 ;  /* 0x000000b6b008723c */ /* 0x040ff00000001808 */
[C---:B-1----:R-:W-:Y:S08]  /*100b0*/  HMMA.16816.F32 R12, R176.reuse, R136, R12 ;  /* 0x00000088b00c723c */ /* 0x042ff0000000180c */
[C---:B------:R-:W-:Y:S04]  /*100c0*/  HMMA.16816.F32 R16, R176.reuse, R138, R16 ;  /* 0x0000008ab010723c */ /* 0x040fe80000001810 */
[----:B------:R-:W-:Y:S02]  /*100d0*/  FMUL.FTZ R166, R4, c[0x0][0x320] ;  /* 0x0000c80004a67a20 */ /* 0x000fe40000410000 */
[----:B------:R-:W-:Y:S02]  /*100e0*/  FMUL.FTZ R161, R5, c[0x0][0x320] ;  /* 0x0000c80005a17a20 */ /* 0x000fe40000410000 */
[----:B------:R-:W-:Y:S02]  /*100f0*/  FMUL.FTZ R9, R9, c[0x0][0x320] ;  /* 0x0000c80009097a20 */ /* 0x000fe40000410000 */
[----:B------:R-:W3:Y:S02]  /*10100*/  MUFU.TANH R166, R166 ;  /* 0x000000a600a67308 */ /* 0x000ee40000002400 */
[----:B------:R-:W-:Y:S02]  /*10110*/  FMUL.FTZ R10, R10, c[0x0][0x320] ;  /* 0x0000c8000a0a7a20 */ /* 0x000fe40000410000 */
[----:B------:R-:W-:Y:S02]  /*10120*/  FMUL.FTZ R11, R11, c[0x0][0x320] ;  /* 0x0000c8000b0b7a20 */ /* 0x000fe40000410000 */
[----:B------:R-:W-:Y:S02]  /*10130*/  FMUL.FTZ R165, R6, c[0x0][0x320] ;  /* 0x0000c80006a57a20 */ /* 0x000fe40000410000 */
[----:B------:R-:W-:Y:S02]  /*10140*/  FMUL.FTZ R164, R7, c[0x0][0x320] ;  /* 0x0000c80007a47a20 */ /* 0x000fe40000410000 */
[----:B------:R-:W-:Y:S01]  /*10150*/  MUFU.TANH R247, R9 ;  /* 0x0000000900f77308 */ /* 0x000fe20000002400 */
[----:B------:R-:W1:Y:S01]  /*10160*/  LDSM.16.M88.4 R4, [R192+0x5000] ;  /* 0x00500000c004783b */ /* 0x000e620000000200 */
[----:B------:R-:W-:Y:S02]  /*10170*/  FMUL.FTZ R167, R8, c[0x0][0x320] ;  /* 0x0000c80008a77a20 */ /* 0x000fe40000410000 */
[----:B------:R-:W-:Y:S02]  /*10180*/  FMUL.FTZ R171, R12, c[0x0][0x320] ;  /* 0x0000c8000cab7a20 */ /* 0x000fe40000410000 */
[----:B------:R-:W-:Y:S02]  /*10190*/  FMUL.FTZ R14, R14, c[0x0][0x320] ;  /* 0x0000c8000e0e7a20 */ /* 0x000fe40000410000 */
[----:B------:R-:W-:Y:S02]  /*101a0*/  FMUL.FTZ R15, R15, c[0x0][0x320] ;  /* 0x0000c8000f0f7a20 */ /* 0x000fe40000410000 */
[----:B------:R-:W-:Y:S01]  /*101b0*/  MUFU.TANH R246, R10 ;  /* 0x0000000a00f67308 */ /* 0x000fe20000002400 */
[----:B------:R-:W-:Y:S02]  /*101c0*/  FMUL.FTZ R16, R16, c[0x0][0x320] ;  /* 0x0000c80010107a20 */ /* 0x000fe40000410000 */
[----:B------:R-:W-:Y:S01]  /*101d0*/  FMUL.FTZ R13, R13, c[0x0][0x320] ;  /* 0x0000c8000d0d7a20 */ /* 0x000fe20000410000 */
[----:B---3--:R-:W-:Y:S01]  /*101e0*/  FMNMX.FTZ R2, R166, R135, !PT ;  /* 0x00000087a6027209 */ /* 0x008fe20007810000 */
[----:B------:R-:W-:Y:S02]  /*101f0*/  FMUL.FTZ R17, R17, c[0x0][0x320] ;  /* 0x0000c80011117a20 */ /* 0x000fe40000410000 */
[----:B------:R-:W-:Y:S02]  /*10200*/  FMUL.FTZ R18, R18, c[0x0][0x320] ;  /* 0x0000c80012127a20 */ /* 0x000fe40000410000 */
[----:B------:R-:W-:Y:S01]  /*10210*/  FMUL.FTZ R19, R19, c[0x0][0x320] ;  /* 0x0000c80013137a20 */ /* 0x000fe20000410000 */
[----:B------:R2:W-:Y:S10]  /*10220*/  MUFU.TANH R244, R11 ;  /* 0x0000000b00f47308 */ /* 0x0005f40000002400 */
[----:B------:R-:W-:Y:S10]  /*10230*/  MUFU.TANH R242, R14 ;  /* 0x0000000e00f27308 */ /* 0x000ff40000002400 */
[----:B------:R-:W-:Y:S01]  /*10240*/  MUFU.TANH R180, R15 ;  /* 0x0000000f00b47308 */ /* 0x000fe20000002400 */
[C---:B-1----:R-:W-:Y:S01]  /*10250*/  HMMA.16816.F32 R20, R176.reuse, R4, R20 ;  /* 0x00000004b014723c */ /* 0x042fe20000001814 */
[----:B--2---:R-:W1:Y:S01]  /*10260*/  LDSM.16.M88.4 R8, [R192+0x5800] ;  /* 0x00580000c008783b */ /* 0x004e620000000200 */
[----:B------:R-:W-:Y:S06]  /*10270*/  DEPBAR.LE SB0, 0x0 ;  /* 0x000080000000791a */ /* 0x000fec0000000000 */
[C---:B------:R-:W-:Y:S01]  /*10280*/  HMMA.16816.F32 R24, R176.reuse, R6, R24 ;  /* 0x00000006b018723c */ /* 0x040fe20000001818 */
[----:B------:R-:W2:Y:S01]  /*10290*/  MUFU.TANH R161, R161 ;  /* 0x000000a100a17308 */ /* 0x000ea20000002400 */
[----:B------:R-:W-:Y:S11]  /*102a0*/  BAR.SYNC.DEFER_BLOCKING 0x0 ;  /* 0x0000000000007b1d */ /* 0x000ff60000010000 */
[----:B------:R-:W-:Y:S03]  /*102b0*/  @!UPT UIADD3 URZ, URZ, URZ, URZ ;  /* 0x0000003f3f3ff290 */ /* 0x000fe6000fffe03f */
[----:B------:R-:W-:Y:S02]  /*102c0*/  FMUL.FTZ R20, R20, c[0x0][0x320] ;  /* 0x0000c80014147a20 */ /* 0x000fe40000410000 */
[----:B------:R-:W-:Y:S02]  /*102d0*/  FMUL.FTZ R21, R21, c[0x0][0x320] ;  /* 0x0000c80015157a20 */ /* 0x000fe40000410000 */
[----:B------:R-:W-:Y:S02]  /*102e0*/  FMUL.FTZ R22, R22, c[0x0][0x320] ;  /* 0x0000c80016167a20 */ /* 0x000fe40000410000 */
[----:B------:R-:W-:Y:S02]  /*102f0*/  FMUL.FTZ R23, R23, c[0x0][0x320] ;  /* 0x0000c80017177a20 */ /* 0x000fe40000410000 */
[----:B------:R-:W-:Y:S01]  /*10300*/  FMUL.FTZ R24, R24, c[0x0][0x320] ;  /* 0x0000c80018187a20 */ /* 0x000fe20000410000 */
[----:B--2---:R-:W-:Y:S01]  /*10310*/  FMNMX.FTZ R2, R161, R2, !PT ;  /* 0x00000002a1027209 */ /* 0x004fe20007810000 */
[----:B------:R-:W-:Y:S01]  /*10320*/  FMUL.FTZ R25, R25, c[0x0][0x320] ;  /* 0x0000c80019197a20 */ /* 0x000fe20000410000 */
[----:B------:R-:W2:Y:S01]  /*10330*/  MUFU.TANH R165, R165 ;  /* 0x000000a500a57308 */ /* 0x000ea20000002400 */
[----:B------:R-:W-:Y:S02]  /*10340*/  FMUL.FTZ R26, R26, c[0x0][0x320] ;  /* 0x0000c8001a1a7a20 */ /* 0x000fe40000410000 */
[----:B------:R-:W-:Y:S01]  /*10350*/  FMUL.FTZ R27, R27, c[0x0][0x320] ;  /* 0x0000c8001b1b7a20 */ /* 0x000fe20000410000 */
[C---:B-1----:R-:W-:Y:S06]  /*10360*/  HMMA.16816.F32 R28, R176.reuse, R8, R28 ;  /* 0x00000008b01c723c */ /* 0x042fec000000181c */
[----:B------:R-:W1:Y:S02]  /*10370*/  MUFU.TANH R167, R167 ;  /* 0x000000a700a77308 */ /* 0x000e640000002400 */
[----:B------:R-:W-:Y:S08]  /*10380*/  HMMA.16816.F32 R32, R176, R10, R32 ;  /* 0x0000000ab020723c */ /* 0x000ff00000001820 */
[----:B------:R-:W3:Y:S01]  /*10390*/  MUFU.TANH R164, R164 ;  /* 0x000000a400a47308 */ /* 0x000ee20000002400 */
[----:B--2---:R-:W-:Y:S09]  /*103a0*/  FMNMX.FTZ R3, R165, R0, !PT ;  /* 0x00000000a5037209 */ /* 0x004ff20007810000 */
[----:B------:R-:W2:Y:S01]  /*103b0*/  MUFU.TANH R171, R171 ;  /* 0x000000ab00ab7308 */ /* 0x000ea20000002400 */
[----:B------:R-:W-:Y:S01]  /*103c0*/  FMUL.FTZ R28, R28, c[0x0][0x320] ;  /* 0x0000c8001c1c7a20 */ /* 0x000fe20000410000 */
[----:B-1----:R-:W-:Y:S01]  /*103d0*/  FMNMX.FTZ R2, R167, R2, !PT ;  /* 0x00000002a7027209 */ /* 0x002fe20007810000 */
[----:B------:R-:W-:Y:S02]  /*103e0*/  FMUL.FTZ R29, R29, c[0x0][0x320] ;  /* 0x0000c8001d1d7a20 */ /* 0x000fe40000410000 */
[----:B------:R-:W-:Y:S01]  /*103f0*/  FMUL.FTZ R30, R30, c[0x0][0x320] ;  /* 0x0000c8001e1e7a20 */ /* 0x000fe20000410000 */
[----:B------:R-:W-:Y:S01]  /*10400*/  FMNMX.FTZ R2, R247, R2, !PT ;  /* 0x00000002f7027209 */ /* 0x000fe20007810000 */
[----:B------:R-:W-:Y:S03]  /*10410*/  FMUL.FTZ R31, R31, c[0x0][0x320] ;  /* 0x0000c8001f1f7a20 */ /* 0x000fe60000410000 */
[----:B------:R-:W1:Y:S01]  /*10420*/  MUFU.TANH R245, R13 ;  /* 0x0000000d00f57308 */ /* 0x000e620000002400 */
[----:B------:R-:W-:Y:S02]  /*10430*/  FMUL.FTZ R32, R32, c[0x0][0x320] ;  /* 0x0000c80020207a20 */ /* 0x000fe40000410000 */
[----:B------:R-:W-:Y:S01]  /*10440*/  FMUL.FTZ R33, R33, c[0x0][0x320] ;  /* 0x0000c80021217a20 */ /* 0x000fe20000410000 */
[----:B---3--:R-:W-:Y:S01]  /*10450*/  FMNMX.FTZ R3, R164, R3, !PT ;  /* 0x00000003a4037209 */ /* 0x008fe20007810000 */
[----:B------:R-:W-:Y:S02]  /*10460*/  FMUL.FTZ R34, R34, c[0x0][0x320] ;  /* 0x0000c80022227a20 */ /* 0x000fe40000410000 */
[----:B------:R-:W-:Y:S01]  /*10470*/  FMUL.FTZ R35, R35, c[0x0][0x320] ;  /* 0x0000c80023237a20 */ /* 0x000fe20000410000 */
[----:B------:R-:W-:Y:S02]  /*10480*/  FMNMX.FTZ R3, R246, R3, !PT ;  /* 0x00000003f6037209 */ /* 0x000fe40007810000 */
[----:B------:R-:W3:Y:S02]  /*10490*/  MUFU.TANH R243, R16 ;  /* 0x0000001000f37308 */ /* 0x000ee40000002400 */
[----:B------:R-:W-:Y:S02]  /*104a0*/  FMNMX.FTZ R3, R244, R3, !PT ;  /* 0x00000003f4037209 */ /* 0x000fe40007810000 */
[----:B--2---:R-:W-:Y:S02]  /*104b0*/  FMNMX.FTZ R2, R171, R2, !PT ;  /* 0x00000002ab027209 */ /* 0x004fe40007810000 */
[----:B------:R-:W-:Y:S04]  /*104c0*/  FMNMX.FTZ R3, R242, R3, !PT ;  /* 0x00000003f2037209 */ /* 0x000fe80007810000 */
[----:B------:R-:W2:Y:S01]  /*104d0*/  MUFU.TANH R181, R17 ;  /* 0x0000001100b57308 */ /* 0x000ea20000002400 */
[----:B------:R-:W-:Y:S02]  /*104e0*/  FMNMX.FTZ R3, R180, R3, !PT ;  /* 0x00000003b4037209 */ /* 0x000fe40007810000 */
[----:B-1----:R-:W-:Y:S07]  /*104f0*/  FMNMX.FTZ R2, R245, R2, !PT ;  /* 0x00000002f5027209 */ /* 0x002fee0007810000 */
[----:B------:R-:W1:Y:S01]  /*10500*/  MUFU.TANH R240, R18 ;  /* 0x0000001200f07308 */ /* 0x000e620000002400 */
[----:B---3--:R-:W-:Y:S09]  /*10510*/  FMNMX.FTZ R2, R243, R2, !PT ;  /* 0x00000002f3027209 */ /* 0x008ff20007810000 */
[----:B------:R-:W3:Y:S01]  /*10520*/  MUFU.TANH R239, R20 ;  /* 0x0000001400ef7308 */ /* 0x000ee20000002400 */
[----:B--2---:R-:W-:Y:S09]  /*10530*/  FMNMX.FTZ R2, R181, R2, !PT ;  /* 0x00000002b5027209 */ /* 0x004ff20007810000 */
[----:B------:R-:W2:Y:S01]  /*10540*/  MUFU.TANH R182, R19 ;  /* 0x0000001300b67308 */ /* 0x000ea20000002400 */
[----:B-1----:R-:W-:Y:S09]  /*10550*/  FMNMX.FTZ R3, R240, R3, !PT ;  /* 0x00000003f0037209 */ /* 0x002ff20007810000 */
        /* <DEDUP_REMOVED lines=25> */
[----:B---3--:R-:W-:Y:S01]  /*106f0*/  FMNMX.FTZ R2, R172, R9, !PT ;  /* 0x00000009ac027209 */ /* 0x008fe20007810000 */
[----:B------:R-:W-:Y:S08]  /*10700*/  @P0 IMAD.WIDE.U32 R8, R231, c[0x0][0x1e0], RZ ;  /* 0x00007800e7080a25 */ /* 0x000ff000078e00ff */
[----:B------:R-:W3:Y:S01]  /*10710*/  MUFU.TANH R134, R34 ;  /* 0x0000002200867308 */ /* 0x000ee20000002400 */
[----:B--2---:R-:W-:Y:S09]  /*10720*/  FMNMX.FTZ R3, R160, R3, !PT ;  /* 0x00000003a0037209 */ /* 0x004ff20007810000 */
[----:B------:R-:W2:Y:S01]  /*10730*/  MUFU.TANH R133, R35 ;  /* 0x0000002300857308 */ /* 0x000ea20000002400 */
[----:B-1----:R-:W-:Y:S02]  /*10740*/  FMNMX.FTZ R6, R163, R2, !PT ;  /* 0x00000002a3067209 */ /* 0x002fe40007810000 */
[----:B---3--:R-:W-:Y:S03]  /*10750*/  FMNMX.FTZ R2, R134, R3, !PT ;  /* 0x0000000386027209 */ /* 0x008fe60007810000 */
[----:B------:R-:W1:Y:S01]  /*10760*/  SHFL.BFLY PT, R3, R6, 0x2, 0x1f ;  /* 0x0c401f0006037f89 */ /* 0x000e6200000e0000 */
[----:B--2---:R-:W-:Y:S07]  /*10770*/  FMNMX.FTZ R5, R133, R2, !PT ;  /* 0x0000000285057209 */ /* 0x004fee0007810000 */
[----:B------:R-:W2:Y:S01]  /*10780*/  SHFL.BFLY PT, R2, R5, 0x2, 0x1f ;  /* 0x0c401f0005027f89 */ /* 0x000ea200000e0000 */
[----:B-1----:R-:W-:Y:S07]  /*10790*/  FMNMX.FTZ R7, R6, R3, !PT ;  /* 0x0000000306077209 */ /* 0x002fee0007810000 */
[----:B------:R-:W1:Y:S01]  /*107a0*/  SHFL.BFLY PT, R132, R7, 0x1, 0x1f ;  /* 0x0c201f0007847f89 */ /* 0x000e6200000e0000 */
[----:B--2---:R-:W-:Y:S07]  /*107b0*/  FMNMX.FTZ R4, R5, R2, !PT ;  /* 0x0000000205047209 */ /* 0x004fee0007810000 */
[----:B------:R-:W2:Y:S01]  /*107c0*/  SHFL.BFLY PT, R3, R4, 0x1, 0x1f ;  /* 0x0c201f0004037f89 */ /* 0x000ea200000e0000 */
[----:B-1----:R-:W-:Y:S02]  /*107d0*/  FMNMX.FTZ R132, R7, R132, !PT ;  /* 0x0000008407847209 */ /* 0x002fe40007810000 */
[----:B------:R-:W-:Y:S03]  /*107e0*/  @P0 SHF.R.S32.HI R7, RZ, 0x1f, R231 ;  /* 0x0000001fff070819 */ /* 0x000fe600000114e7 */
[C---:B------:R-:W-:Y:S02]  /*107f0*/  FADD.FTZ R2, -R132.reuse, R135 ;  /* 0x0000008784027221 */ /* 0x040fe40000010100 */
[----:B------:R-:W-:Y:S02]  /*10800*/  FMUL.FTZ R174, R132, c[0x0][0x2d0] ;  /* 0x0000b40084ae7a20 */ /* 0x000fe40000410000 */
[----:B------:R-:W-:Y:S02]  /*10810*/  FMUL.FTZ R6, R2, c[0x0][0x2d0] ;  /* 0x0000b40002067a20 */ /* 0x000fe40000410000 */
[--C-:B------:R-:W-:Y:S02]  /*10820*/  FFMA.FTZ R169, R161, c[0x0][0x2d0], -R174.reuse ;  /* 0x0000b400a1a97a23 */ /* 0x100fe400000108ae */
[----:B------:R1:W3:Y:S01]  /*10830*/  MUFU.EX2 R2, R6 ;  /* 0x0000000600027308 */ /* 0x0002e20000000800 */
[----:B--2---:R-:W-:Y:S01]  /*10840*/  FMNMX.FTZ R3, R4, R3, !PT ;  /* 0x0000000304037209 */ /* 0x004fe20007810000 */
[--C-:B------:R-:W-:Y:S02]  /*10850*/  FFMA.FTZ R170, R166, c[0x0][0x2d0], -R174.reuse ;  /* 0x0000b400a6aa7a23 */ /* 0x100fe400000108ae */
[----:B------:R-:W-:Y:S02]  /*10860*/  FFMA.FTZ R168, R167, c[0x0][0x2d0], -R174 ;  /* 0x0000b400a7a87a23 */ /* 0x000fe400000108ae */
[C---:B------:R-:W-:Y:S02]  /*10870*/  FADD.FTZ R5, -R3.reuse, R0 ;  /* 0x0000000003057221 */ /* 0x040fe40000010100 */
[----:B------:R-:W-:Y:S02]  /*10880*/  FMUL.FTZ R161, R3, c[0x0][0x2d0] ;  /* 0x0000b40003a17a20 */ /* 0x000fe40000410000 */
[----:B------:R-:W-:Y:S01]  /*10890*/  FMUL.FTZ R0, R5, c[0x0][0x2d0] ;  /* 0x0000b40005007a20 */ /* 0x000fe20000410000 */
[----:B------:R-:W-:Y:S01]  /*108a0*/  MUFU.EX2 R170, R170 ;  /* 0x000000aa00aa7308 */ /* 0x000fe20000000800 */
[----:B------:R-:W-:Y:S01]  /*108b0*/  @P0 IMAD R5, R7, c[0x0][0x1e0], RZ ;  /* 0x0000780007050a24 */ /* 0x000fe200078e02ff */
[----:B------:R-:W-:Y:S01]  /*108c0*/  @P0 SHF.L.U32 R7, R8, 0x6, RZ ;  /* 0x0000000608070819 */ /* 0x000fe200000006ff */
[----:B------:R-:W-:Y:S02]  /*108d0*/  FFMA.FTZ R167, R247, c[0x0][0x2d0], -R174 ;  /* 0x0000b400f7a77a23 */ /* 0x000fe400000108ae */
[----:B------:R-:W-:Y:S01]  /*108e0*/  @P0 IMAD R5, R231, c[0x0][0x1e4], R5 ;  /* 0x00007900e7050a24 */ /* 0x000fe200078e0205 */
[----:B------:R-:W-:Y:S01]  /*108f0*/  @P0 IADD3 R4, P3, R7, R220, RZ ;  /* 0x000000dc07040210 */ /* 0x000fe20007f7e0ff */
[--C-:B------:R-:W-:Y:S02]  /*10900*/  FFMA.FTZ R166, R165, c[0x0][0x2d0], -R161.reuse ;  /* 0x0000b400a5a67a23 */ /* 0x100fe400000108a1 */
[--C-:B------:R-:W-:Y:S01]  /*10910*/  FFMA.FTZ R165, R164, c[0x0][0x2d0], -R161.reuse ;  /* 0x0000b400a4a57a23 */ /* 0x100fe200000108a1 */
[----:B------:R-:W-:Y:S01]  /*10920*/  @P0 IADD3 R5, R9, R5, RZ ;  /* 0x0000000509050210 */ /* 0x000fe20007ffe0ff */
[--C-:B------:R-:W-:Y:S01]  /*10930*/  FFMA.FTZ R164, R246, c[0x0][0x2d0], -R161.reuse ;  /* 0x0000b400f6a47a23 */ /* 0x100fe200000108a1 */
[----:B------:R-:W2:Y:S01]  /*10940*/  MUFU.EX2 R0, R0 ;  /* 0x0000000000007308 */ /* 0x000ea20000000800 */
[----:B-1----:R-:W-:Y:S01]  /*10950*/  @P0 IADD3 R6, P1, R7, R216, RZ ;  /* 0x000000d807060210 */ /* 0x002fe20007f3e0ff */
[----:B------:R-:W-:Y:S01]  /*10960*/  FFMA.FTZ R135, R244, c[0x0][0x2d0], -R161 ;  /* 0x0000b400f4877a23 */ /* 0x000fe200000108a1 */
[----:B------:R-:W-:Y:S01]  /*10970*/  @P0 SHF.L.U64.HI R5, R8, 0x6, R5 ;  /* 0x0000000608050819 */ /* 0x000fe20000010205 */
[----:B---3--:R-:W-:Y:S01]  /*10980*/  FMUL.FTZ R32, R2, R100 ;  /* 0x0000006402207220 */ /* 0x008fe20000410000 */
[----:B------:R-:W-:Y:S01]  /*10990*/  @P0 LEA R16, P4, R6, c[0x0][0x1c8], 0x1 ;  /* 0x0000720006100a11 */ /* 0x000fe200078808ff */
[C---:B------:R-:W-:Y:S01]  /*109a0*/  FMUL.FTZ R33, R2.reuse, R101 ;  /* 0x0000006502217220 */ /* 0x040fe20000410000 */
[----:B------:R-:W-:Y:S01]  /*109b0*/  @P0 IADD3.X R9, R5, R219, RZ, P1, !PT ;  /* 0x000000db05090210 */ /* 0x000fe20000ffe4ff */
[----:B------:R-:W-:Y:S01]  /*109c0*/  FMUL.FTZ R36, R2, R36 ;  /* 0x0000002402247220 */ /* 0x000fe20000410000 */
[----:B------:R-:W-:Y:S01]  /*109d0*/  @P0 IADD3 R8, P2, R7, R221, RZ ;  /* 0x000000dd07080210 */ /* 0x000fe20007f5e0ff */
[----:B------:R-:W1:Y:S01]  /*109e0*/  MUFU.EX2 R169, R169 ;  /* 0x000000a900a97308 */ /* 0x000e620000000800 */
[----:B------:R-:W-:Y:S01]  /*109f0*/  @P0 LEA.HI.X R17, R6, c[0x0][0x1cc], R9, 0x1, P4 ;  /* 0x0000730006110a11 */ /* 0x000fe200020f0c09 */
[----:B------:R-:W-:Y:S01]  /*10a00*/  FMUL.FTZ R37, R2, R37 ;  /* 0x0000002502257220 */ /* 0x000fe20000410000 */
[----:B------:R-:W-:Y:S01]  /*10a10*/  ISETP.NE.AND P4, PT, R212, RZ, PT ;  /* 0x000000ffd400720c */ /* 0x000fe20003f85270 */
[----:B------:R-:W-:Y:S01]  /*10a20*/  FMUL.FTZ R40, R2, R40 ;  /* 0x0000002802287220 */ /* 0x000fe20000410000 */
[----:B------:R-:W-:Y:S01]  /*10a30*/  @P0 LEA R18, P1, R8, c[0x0][0x1c8], 0x1 ;  /* 0x0000720008120a11 */ /* 0x000fe200078208ff */
[----:B------:R3:W-:Y:S01]  /*10a40*/  @P0 LDGSTS.E.BYPASS.LTC128B.128 [R213+0x6100], [R16.64], !P6 ;  /* 0x0610000010d50fae */ /* 0x0007e2000f101d44 */
[C---:B------:R-:W-:Y:S01]  /*10a50*/  @P0 IADD3.X R11, R5.reuse, R228, RZ, P2, !PT ;  /* 0x000000e4050b0210 */ /* 0x040fe200017fe4ff */
[----:B------:R-:W-:Y:S01]  /*10a60*/  FMUL.FTZ R41, R2, R41 ;  /* 0x0000002902297220 */ /* 0x000fe20000410000 */
[----:B------:R-:W-:Y:S01]  /*10a70*/  @P0 IADD3.X R9, R5, R227, RZ, P3, !PT ;  /* 0x000000e305090210 */ /* 0x000fe20001ffe4ff */
[----:B------:R-:W-:Y:S01]  /*10a80*/  MUFU.EX2 R168, R168 ;  /* 0x000000a800a87308 */ /* 0x000fe20000000800 */
[----:B------:R-:W-:Y:S01]  /*10a90*/  @P0 LEA.HI.X R19, R8, c[0x0][0x1cc], R11, 0x1, P1 ;  /* 0x0000730008130a11 */ /* 0x000fe200008f0c0b */
[----:B------:R-:W-:Y:S01]  /*10aa0*/  FMUL.FTZ R44, R2, R44 ;  /* 0x0000002c022c7220 */ /* 0x000fe20000410000 */
[----:B------:R-:W-:Y:S01]  /*10ab0*/  @P0 LEA R8, P2, R4, c[0x0][0x1c8], 0x1 ;  /* 0x0000720004080a11 */ /* 0x000fe200078408ff */
[----:B--2---:R-:W-:Y:S01]  /*10ac0*/  FMUL.FTZ R34, R0, R102 ;  /* 0x0000006600227220 */ /* 0x004fe20000410000 */
[----:B------:R-:W-:Y:S01]  /*10ad0*/  @P0 IADD3 R7, P1, R224, R7, RZ ;  /* 0x00000007e0070210 */ /* 0x000fe20007f3e0ff */
[----:B------:R2:W-:Y:S01]  /*10ae0*/  @P0 LDGSTS.E.BYPASS.LTC128B.128 [R213+0x8100], [R18.64], !P4 ;  /* 0x0810000012d50fae */ /* 0x0005e2000e101d44 */
[----:B------:R-:W-:Y:S01]  /*10af0*/  @P0 LEA.HI.X R9, R4, c[0x0][0x1cc], R9, 0x1, P2 ;  /* 0x0000730004090a11 */ /* 0x000fe200010f0c09 */
[----:B------:R-:W-:Y:S01]  /*10b00*/  FMUL.FTZ R35, R0, R103 ;  /* 0x0000006700237220 */ /* 0x000fe20000410000 */
[----:B------:R-:W-:Y:S01]  /*10b10*/  @P0 IADD3.X R5, R210, R5, RZ, P1, !PT ;  /* 0x00000005d2050210 */ /* 0x000fe20000ffe4ff */
[----:B------:R-:W4:Y:S01]  /*10b20*/  MUFU.EX2 R167, R167 ;  /* 0x000000a700a77308 */ /* 0x000f220000000800 */
[C---:B------:R-:W-:Y:S01]  /*10b30*/  @P0 IADD3 R4, P3, R7.reuse, R216, RZ ;  /* 0x000000d807040210 */ /* 0x040fe20007f7e0ff */
[C---:B------:R-:W-:Y:S01]  /*10b40*/  FMUL.FTZ R38, R0.reuse, R38 ;  /* 0x0000002600267220 */ /* 0x040fe20000410000 */
[----:B------:R-:W-:Y:S01]  /*10b50*/  @P0 IADD3 R6, P2, R7, R221, RZ ;  /* 0x000000dd07060210 */ /* 0x000fe20007f5e0ff */
[----:B------:R5:W-:Y:S01]  /*10b60*/  @P0 LDGSTS.E.BYPASS.LTC128B.128 [R213+0xa100], [R8.64], !P5 ;  /* 0x0a10000008d50fae */ /* 0x000be2000e901d44 */
[C---:B------:R-:W-:Y:S01]  /*10b70*/  @P0 IADD3.X R11, R5.reuse, R219, RZ, P3, !PT ;  /* 0x000000db050b0210 */ /* 0x040fe20001ffe4ff */
[----:B------:R-:W-:Y:S01]  /*10b80*/  FMUL.FTZ R39, R0, R39 ;  /* 0x0000002700277220 */ /* 0x000fe20000410000 */
[----:B------:R-:W-:Y:S01]  /*10b90*/  @P0 LEA R24, P3, R4, c[0x0][0x1c8], 0x1 ;  /* 0x0000720004180a11 */ /* 0x000fe200078608ff */
[----:B------:R-:W-:Y:S01]  /*10ba0*/  FMUL.FTZ R42, R0, R42 ;  /* 0x0000002a002a7220 */ /* 0x000fe20000410000 */
[----:B------:R-:W-:Y:S01]  /*10bb0*/  @P0 IADD3.X R13, R5, R228, RZ, P2, !PT ;  /* 0x000000e4050d0210 */ /* 0x000fe200017fe4ff */
[----:B------:R-:W-:Y:S01]  /*10bc0*/  MUFU.EX2 R166, R166 ;  /* 0x000000a600a67308 */ /* 0x000fe20000000800 */
[----:B------:R-:W-:Y:S01]  /*10bd0*/  @P0 LEA.HI.X R25, R4, c[0x0][0x1cc], R11, 0x1, P3 ;  /* 0x0000730004190a11 */ /* 0x000fe200018f0c0b */
[----:B------:R-:W-:Y:S01]  /*10be0*/  FMUL.FTZ R4, R2, R128 ;  /* 0x0000008002047220 */ /* 0x000fe20000410000 */
[----:B------:R-:W-:Y:S01]  /*10bf0*/  @P0 LEA R26, P2, R6, c[0x0][0x1c8], 0x1 ;  /* 0x00007200061a0a11 */ /* 0x000fe200078408ff */
[----:B------:R-:W-:Y:S01]  /*10c00*/  FMUL.FTZ R11, R0, R127 ;  /* 0x0000007f000b7220 */ /* 0x000fe20000410000 */
[----:B------:R-:W-:Y:S01]  /*10c10*/  @P0 IADD3 R7, P1, R7, R220, RZ ;  /* 0x000000dc07070210 */ /* 0x000fe20007f3e0ff */
[----:B------:R2:W-:Y:S01]  /*10c20*/  @P0 LDGSTS.E.BYPASS.LTC128B.128 [R213+0x7100], [R24.64], !P6 ;  /* 0x0710000018d50fae */ /* 0x0005e2000f101d44 */
[----:B------:R-:W-:Y:S01]  /*10c30*/  @P0 LEA.HI.X R27, R6, c[0x0][0x1cc], R13, 0x1, P2 ;  /* 0x00007300061b0a11 */ /* 0x000fe200010f0c0d */
[----:B------:R-:W-:Y:S01]  /*10c40*/  FMUL.FTZ R6, R0, R130 ;  /* 0x0000008200067220 */ /* 0x000fe20000410000 */
[----:B------:R-:W-:Y:S01]  /*10c50*/  @P0 IADD3.X R10, R5, R227, RZ, P1, !PT ;  /* 0x000000e3050a0210 */ /* 0x000fe20000ffe4ff */
[----:B------:R-:W2:Y:S01]  /*10c60*/  MUFU.EX2 R165, R165 ;  /* 0x000000a500a57308 */ /* 0x000ea20000000800 */
[----:B------:R-:W-:Y:S01]  /*10c70*/  @P0 LEA R28, P1, R7, c[0x0][0x1c8], 0x1 ;  /* 0x00007200071c0a11 */ /* 0x000fe200078208ff */
[----:B------:R-:W-:Y:S01]  /*10c80*/  FMUL.FTZ R5, R2, R129 ;  /* 0x0000008102057220 */ /* 0x000fe20000410000 */
[----:B-1----:R-:W-:Y:S01]  /*10c90*/  F2FP.PACK_AB R128, R169, R170 ;  /* 0x000000aaa980723e */ /* 0x002fe200000000ff */
[----:B------:R1:W-:Y:S01]  /*10ca0*/  @P0 LDGSTS.E.BYPASS.LTC128B.128 [R213+0x9100], [R26.64], !P4 ;  /* 0x091000001ad50fae */ /* 0x0003e2000e101d44 */
[----:B------:R-:W-:Y:S01]  /*10cb0*/  @P0 LEA.HI.X R29, R7, c[0x0][0x1cc], R10, 0x1, P1 ;  /* 0x00007300071d0a11 */ /* 0x000fe200008f0c0a */
[C---:B------:R-:W-:Y:S01]  /*10cc0*/  FMUL.FTZ R7, R0.reuse, R131 ;  /* 0x0000008300077220 */ /* 0x040fe20000410000 */
[----:B----4-:R-:W-:Y:S01]  /*10cd0*/  F2FP.PACK_AB R130, R167, R168 ;  /* 0x000000a8a782723e */ /* 0x010fe200000000ff */
[----:B------:R-:W-:Y:S02]  /*10ce0*/  FMUL.FTZ R10, R0, R126 ;  /* 0x0000007e000a7220 */ /* 0x000fe40000410000 */
[----:B------:R-:W-:Y:S01]  /*10cf0*/  MUFU.EX2 R164, R164 ;  /* 0x000000a400a47308 */ /* 0x000fe20000000800 */
[C---:B-----5:R-:W-:Y:S01]  /*10d00*/  FMUL.FTZ R8, R2.reuse, R124 ;  /* 0x0000007c02087220 */ /* 0x060fe20000410000 */
[----:B------:R4:W-:Y:S01]  /*10d10*/  @P0 LDGSTS.E.BYPASS.LTC128B.128 [R213+0xb100], [R28.64], !P5 ;  /* 0x0b1000001cd50fae */ /* 0x0009e2000e901d44 */
[C---:B------:R-:W-:Y:S02]  /*10d20*/  FMUL.FTZ R9, R2.reuse, R125 ;  /* 0x0000007d02097220 */ /* 0x040fe40000410000 */
[C---:B---3--:R-:W-:Y:S02]  /*10d30*/  FMUL.FTZ R16, R2.reuse, R116 ;  /* 0x0000007402107220 */ /* 0x048fe40000410000 */
[----:B------:R-:W-:Y:S02]  /*10d40*/  FMUL.FTZ R17, R2, R117 ;  /* 0x0000007502117220 */ /* 0x000fe40000410000 */
[C---:B--2---:R-:W-:Y:S01]  /*10d50*/  FMUL.FTZ R18, R0.reuse, R118 ;  /* 0x0000007600127220 */ /* 0x044fe20000410000 */
[----:B------:R-:W2:Y:S01]  /*10d60*/  LDSM.16.MT88.4 R12, [R203+0x100] ;  /* 0x00010000cb0c783b */ /* 0x000ea20000004200 */
[----:B------:R-:W3:Y:S01]  /*10d70*/  MUFU.EX2 R135, R135 ;  /* 0x0000008700877308 */ /* 0x000ee20000000800 */
[----:B------:R-:W-:Y:S01]  /*10d80*/  FMUL.FTZ R19, R0, R119 ;  /* 0x0000007700137220 */ /* 0x000fe20000410000 */
[----:B------:R-:W-:Y:S01]  /*10d90*/  F2FP.PACK_AB R129, R165, R166 ;  /* 0x000000a6a581723e */ /* 0x000fe200000000ff */
[C---:B------:R-:W-:Y:S02]  /*10da0*/  FMUL.FTZ R24, R2.reuse, R108 ;  /* 0x0000006c02187220 */ /* 0x040fe40000410000 */
[----:B------:R-:W-:Y:S02]  /*10db0*/  FMUL.FTZ R25, R2, R109 ;  /* 0x0000006d02197220 */ /* 0x000fe40000410000 */
[----:B------:R-:W5:Y:S01]  /*10dc0*/  LDSM.16.MT88.4 R20, [R198+0x100] ;  /* 0x00010000c614783b */ /* 0x000f620000004200 */
[C---:B------:R-:W-:Y:S02]  /*10dd0*/  FMUL.FTZ R43, R0.reuse, R43 ;  /* 0x0000002b002b7220 */ /* 0x040fe40000410000 */
[C---:B-1----:R-:W-:Y:S02]  /*10de0*/  FMUL.FTZ R26, R0.reuse, R110 ;  /* 0x0000006e001a7220 */ /* 0x042fe40000410000 */
[----:B------:R-:W-:Y:S02]  /*10df0*/  FMUL.FTZ R27, R0, R111 ;  /* 0x0000006f001b7220 */ /* 0x000fe40000410000 */
[----:B------:R-:W-:Y:S01]  /*10e00*/  FMUL.FTZ R45, R2, R45 ;  /* 0x0000002d022d7220 */ /* 0x000fe20000410000 */
[----:B------:R-:W-:Y:S01]  /*10e10*/  LDSM.16.MT88.4 R100, [R197+0x2100] ;  /* 0x00210000c564783b */ /* 0x000fe20000004200 */
[C---:B------:R-:W-:Y:S02]  /*10e20*/  FMUL.FTZ R46, R0.reuse, R46 ;  /* 0x0000002e002e7220 */ /* 0x040fe40000410000 */
[----:B------:R-:W-:Y:S02]  /*10e30*/  FMUL.FTZ R47, R0, R47 ;  /* 0x0000002f002f7220 */ /* 0x000fe40000410000 */
[C---:B------:R-:W-:Y:S02]  /*10e40*/  FMUL.FTZ R48, R2.reuse, R48 ;  /* 0x0000003002307220 */ /* 0x040fe40000410000 */
[----:B------:R-:W-:Y:S01]  /*10e50*/  FMUL.FTZ R49, R2, R49 ;  /* 0x0000003102317220 */ /* 0x000fe20000410000 */
[----:B----4-:R-:W1:Y:S01]  /*10e60*/  LDSM.16.MT88.4 R28, [R197+0x100] ;  /* 0x00010000c51c783b */ /* 0x010e620000004200 */
[----:B---3--:R-:W-:Y:S01]  /*10e70*/  F2FP.PACK_AB R131, R135, R164 ;  /* 0x000000a48783723e */ /* 0x008fe200000000ff */
[C---:B------:R-:W-:Y:S02]  /*10e80*/  FMUL.FTZ R50, R0.reuse, R50 ;  /* 0x0000003200327220 */ /* 0x040fe40000410000 */
[----:B------:R-:W-:Y:S02]  /*10e90*/  FMUL.FTZ R51, R0, R51 ;  /* 0x0000003300337220 */ /* 0x000fe40000410000 */
[C---:B------:R-:W-:Y:S02]  /*10ea0*/  FMUL.FTZ R52, R2.reuse, R52 ;  /* 0x0000003402347220 */ /* 0x040fe40000410000 */
[----:B------:R-:W-:Y:S01]  /*10eb0*/  LDSM.16.MT88.4 R108, [R196+0x2100] ;  /* 0x00210000c46c783b */ /* 0x000fe20000004200 */
[----:B------:R-:W-:Y:S02]  /*10ec0*/  FMUL.FTZ R53, R2, R53 ;  /* 0x0000003502357220 */ /* 0x000fe40000410000 */
[C---:B------:R-:W-:Y:S02]  /*10ed0*/  FMUL.FTZ R54, R0.reuse, R54 ;  /* 0x0000003600367220 */ /* 0x040fe40000410000 */
[----:B------:R-:W-:Y:S02]  /*10ee0*/  FMUL.FTZ R55, R0, R55 ;  /* 0x0000003700377220 */ /* 0x000fe40000410000 */
[C---:B------:R-:W-:Y:S01]  /*10ef0*/  FMUL.FTZ R56, R2.reuse, R56 ;  /* 0x0000003802387220 */ /* 0x040fe20000410000 */
[C---:B--2---:R-:W-:Y:S01]  /*10f00*/  HMMA.16816.F32 R4, R128.reuse, R12, R4 ;  /* 0x0000000c8004723c */ /* 0x044fe20000001804 */
[----:B------:R-:W-:Y:S04]  /*10f10*/  LDSM.16.MT88.4 R116, [R197+0x900] ;  /* 0x00090000c574783b */ /* 0x000fe80000004200 */
[C---:B------:R-:W-:Y:S02]  /*10f20*/  FMUL.FTZ R57, R2.reuse, R57 ;  /* 0x0000003902397220 */ /* 0x040fe40000410000 */
[C---:B------:R-:W-:Y:S01]  /*10f30*/  FMUL.FTZ R12, R2.reuse, R120 ;  /* 0x00000078020c7220 */ /* 0x040fe20000410000 */
[C---:B------:R-:W-:Y:S01]  /*10f40*/  HMMA.16816.F32 R8, R128.reuse, R14, R8 ;  /* 0x0000000e8008723c */ /* 0x040fe20000001808 */
[----:B------:R-:W-:Y:S03]  /*10f50*/  LDSM.16.MT88.4 R124, [R203+0x2900] ;  /* 0x00290000cb7c783b */ /* 0x000fe60000004200 */
[----:B------:R-:W-:Y:S02]  /*10f60*/  FMUL.FTZ R13, R2, R121 ;  /* 0x00000079020d7220 */ /* 0x000fe40000410000 */
[C---:B------:R-:W-:Y:S02]  /*10f70*/  FMUL.FTZ R58, R0.reuse, R58 ;  /* 0x0000003a003a7220 */ /* 0x040fe40000410000 */
[C---:B------:R-:W-:Y:S01]  /*10f80*/  FMUL.FTZ R14, R0.reuse, R122 ;  /* 0x0000007a000e7220 */ /* 0x040fe20000410000 */
[----:B------:R-:W-:Y:S03]  /*10f90*/  LDSM.16.MT88.4 R136, [R198+0x2900] ;  /* 0x00290000c688783b */ /* 0x000fe60000004200 */
[C---:B------:R-:W-:Y:S02]  /*10fa0*/  FMUL.FTZ R15, R0.reuse, R123 ;  /* 0x0000007b000f7220 */ /* 0x040fe40000410000 */
[----:B------:R-:W-:Y:S02]  /*10fb0*/  FMUL.FTZ R59, R0, R59 ;  /* 0x0000003b003b7220 */ /* 0x000fe40000410000 */
[C---:B------:R-:W-:Y:S01]  /*10fc0*/  FMUL.FTZ R60, R2.reuse, R60 ;  /* 0x0000003c023c7220 */ /* 0x040fe20000410000 */
[----:B------:R-:W2:Y:S01]  /*10fd0*/  LDSM.16.MT88.4 R120, [R196+0x100] ;  /* 0x00010000c478783b */ /* 0x000ea20000004200 */
[----:B------:R-:W-:Y:S01]  /*10fe0*/  FMUL.FTZ R61, R2, R61 ;  /* 0x0000003d023d7220 */ /* 0x000fe20000410000 */
[C---:B-----5:R-:W-:Y:S03]  /*10ff0*/  HMMA.16816.F32 R12, R128.reuse, R20, R12 ;  /* 0x00000014800c723c */ /* 0x060fe6000000180c */
[C---:B------:R-:W-:Y:S02]  /*11000*/  FMUL.FTZ R62, R0.reuse, R62 ;  /* 0x0000003e003e7220 */ /* 0x040fe40000410000 */
[----:B------:R-:W-:Y:S01]  /*11010*/  FMUL.FTZ R63, R0, R63 ;  /* 0x0000003f003f7220 */ /* 0x000fe20000410000 */
[----:B------:R-:W-:Y:S01]  /*11020*/  LDSM.16.MT88.4 R140, [R197+0x2900] ;  /* 0x00290000c58c783b */ /* 0x000fe20000004200 */
[C---:B------:R-:W-:Y:S01]  /*11030*/  FMUL.FTZ R20, R2.reuse, R112 ;  /* 0x0000007002147220 */ /* 0x040fe20000410000 */
[C---:B------:R-:W-:Y:S04]  /*11040*/  HMMA.16816.F32 R16, R128.reuse, R22, R16 ;  /* 0x000000168010723c */ /* 0x040fe80000001810 */
[----:B------:R-:W-:Y:S02]  /*11050*/  FMUL.FTZ R21, R2, R113 ;  /* 0x0000007102157220 */ /* 0x000fe40000410000 */
[----:B------:R-:W-:Y:S01]  /*11060*/  LDSM.16.MT88.4 R144, [R203+0x3900] ;  /* 0x00390000cb90783b */ /* 0x000fe20000004200 */
[C---:B------:R-:W-:Y:S02]  /*11070*/  FMUL.FTZ R22, R0.reuse, R114 ;  /* 0x0000007200167220 */ /* 0x040fe40000410000 */
[----:B------:R-:W-:Y:S03]  /*11080*/  FMUL.FTZ R23, R0, R115 ;  /* 0x0000007300177220 */ /* 0x000fe60000410000 */
[C---:B------:R-:W-:Y:S02]  /*11090*/  FMUL.FTZ R64, R2.reuse, R64 ;  /* 0x0000004002407220 */ /* 0x040fe40000410000 */
[----:B------:R-:W3:Y:S01]  /*110a0*/  LDSM.16.MT88.4 R112, [R203+0x2100] ;  /* 0x00210000cb70783b */ /* 0x000ee20000004200 */
[----:B------:R-:W-:Y:S01]  /*110b0*/  FMUL.FTZ R65, R2, R65 ;  /* 0x0000004102417220 */ /* 0x000fe20000410000 */
[C---:B-1----:R-:W-:Y:S03]  /*110c0*/  HMMA.16816.F32 R20, R128.reuse, R28, R20 ;  /* 0x0000001c8014723c */ /* 0x042fe60000001814 */
        /* <DEDUP_REMOVED lines=10> */
[----:B------:R-:W1:Y:S01]  /*11170*/  LDSM.16.MT88.4 R104, [R198+0x2100] ;  /* 0x00210000c668783b */ /* 0x000e620000004200 */
[----:B------:R-:W-:Y:S01]  /*11180*/  FMUL.FTZ R69, R2, R69 ;  /* 0x0000004502457220 */ /* 0x000fe20000410000 */
[C---:B--2---:R-:W-:Y:S03]  /*11190*/  HMMA.16816.F32 R28, R128.reuse, R120, R28 ;  /* 0x00000078801c723c */ /* 0x044fe6000000181c */
[C---:B------:R-:W-:Y:S02]  /*111a0*/  FMUL.FTZ R70, R0.reuse, R70 ;  /* 0x0000004600467220 */ /* 0x040fe40000410000 */
[----:B------:R-:W-:Y:S01]  /*111b0*/  FMUL.FTZ R71, R0, R71 ;  /* 0x0000004700477220 */ /* 0x000fe20000410000 */
[----:B------:R-:W-:Y:S01]  /*111c0*/  LDSM.16.MT88.4 R156, [R196+0x3900] ;  /* 0x00390000c49c783b */ /* 0x000fe20000004200 */
[C---:B------:R-:W-:Y:S01]  /*111d0*/  FMUL.FTZ R72, R2.reuse, R72 ;  /* 0x0000004802487220 */ /* 0x040fe20000410000 */
[C---:B------:R-:W-:Y:S04]  /*111e0*/  HMMA.16816.F32 R32, R128.reuse, R122, R32 ;  /* 0x0000007a8020723c */ /* 0x040fe80000001820 */
[----:B------:R-:W-:Y:S02]  /*111f0*/  FMUL.FTZ R73, R2, R73 ;  /* 0x0000004902497220 */ /* 0x000fe40000410000 */
[----:B------:R-:W-:Y:S01]  /*11200*/  LDSM.16.MT88.4 R120, [R196+0x900] ;  /* 0x00090000c478783b */ /* 0x000fe20000004200 */
[C---:B------:R-:W-:Y:S01]  /*11210*/  FMUL.FTZ R74, R0.reuse, R74 ;  /* 0x0000004a004a7220 */ /* 0x040fe20000410000 */
[C---:B---3--:R-:W-:Y:S04]  /*11220*/  HMMA.16816.F32 R36, R128.reuse, R112, R36 ;  /* 0x000000708024723c */ /* 0x048fe80000001824 */
[----:B------:R-:W-:Y:S02]  /*11230*/  FMUL.FTZ R75, R0, R75 ;  /* 0x0000004b004b7220 */ /* 0x000fe40000410000 */
[----:B------:R-:W0:Y:S01]  /*11240*/  LDGDEPBAR ;  /* 0x00000000000079af */ /* 0x000e220000000000 */
[C---:B------:R-:W-:Y:S01]  /*11250*/  FMUL.FTZ R84, R2.reuse, R84 ;  /* 0x0000005402547220 */ /* 0x040fe20000410000 */
[C---:B------:R-:W-:Y:S04]  /*11260*/  HMMA.16816.F32 R40, R128.reuse, R114, R40 ;  /* 0x000000728028723c */ /* 0x040fe80000001828 */
[----:B------:R-:W-:Y:S02]  /*11270*/  FMUL.FTZ R85, R2, R85 ;  /* 0x0000005502557220 */ /* 0x000fe40000410000 */
[----:B------:R-:W-:Y:S01]  /*11280*/  LDSM.16.MT88.4 R112, [R203+0x900] ;  /* 0x00090000cb70783b */ /* 0x000fe20000004200 */
[C---:B------:R-:W-:Y:S02]  /*11290*/  FMUL.FTZ R86, R0.reuse, R86 ;  /* 0x0000005600567220 */ /* 0x040fe40000410000 */
[----:B------:R-:W-:Y:S03]  /*112a0*/  FMUL.FTZ R87, R0, R87 ;  /* 0x0000005700577220 */ /* 0x000fe60000410000 */
[--C-:B------:R-:W-:Y:S01]  /*112b0*/  FFMA.FTZ R171, R171, c[0x0][0x2d0], -R174.reuse ;  /* 0x0000b400abab7a23 */ /* 0x100fe200000108ae */
[C---:B-1----:R-:W-:Y:S03]  /*112c0*/  HMMA.16816.F32 R44, R128.reuse, R104, R44 ;  /* 0x00000068802c723c */ /* 0x042fe6000000182c */
[--C-:B------:R-:W-:Y:S02]  /*112d0*/  FFMA.FTZ R176, R245, c[0x0][0x2d0], -R174.reuse ;  /* 0x0000b400f5b07a23 */ /* 0x100fe400000108ae */
[----:B------:R-:W-:Y:S01]  /*112e0*/  MUFU.EX2 R171, R171 ;  /* 0x000000ab00ab7308 */ /* 0x000fe20000000800 */
[--C-:B------:R-:W-:Y:S02]  /*112f0*/  FFMA.FTZ R177, R243, c[0x0][0x2d0], -R174.reuse ;  /* 0x0000b400f3b17a23 */ /* 0x100fe400000108ae */
[--C-:B------:R-:W-:Y:S01]  /*11300*/  FFMA.FTZ R243, R160, c[0x0][0x2d0], -R161.reuse ;  /* 0x0000b400a0f37a23 */ /* 0x100fe200000108a1 */
[C---:B------:R-:W-:Y:S01]  /*11310*/  HMMA.16816.F32 R48, R128.reuse, R106, R48 ;  /* 0x0000006a8030723c */ /* 0x040fe20000001830 */
[----:B------:R-:W1:Y:S02]  /*11320*/  LDSM.16.MT88.4 R104, [R203+0x4100] ;  /* 0x00410000cb68783b */ /* 0x000e640000004200 */
[--C-:B------:R-:W-:Y:S02]  /*11330*/  FFMA.FTZ R178, R181, c[0x0][0x2d0], -R174.reuse ;  /* 0x0000b400b5b27a23 */ /* 0x100fe400000108ae */
[--C-:B------:R-:W-:Y:S01]  /*11340*/  FFMA.FTZ R179, R242, c[0x0][0x2d0], -R161.reuse ;  /* 0x0000b400f2b37a23 */ /* 0x100fe200000108a1 */
[----:B------:R-:W2:Y:S02]  /*11350*/  MUFU.EX2 R176, R176 ;  /* 0x000000b000b07308 */ /* 0x000ea40000000800 */
[C---:B------:R-:W-:Y:S04]  /*11360*/  HMMA.16816.F32 R52, R128.reuse, R100, R52 ;  /* 0x000000648034723c */ /* 0x040fe80000001834 */
[--C-:B------:R-:W-:Y:S02]  /*11370*/  FFMA.FTZ R180, R180, c[0x0][0x2d0], -R161.reuse ;  /* 0x0000b400b4b47a23 */ /* 0x100fe400000108a1 */
[--C-:B------:R-:W-:Y:S02]  /*11380*/  FFMA.FTZ R181, R240, c[0x0][0x2d0], -R161.reuse ;  /* 0x0000b400f0b57a23 */ /* 0x100fe400000108a1 */
[C---:B------:R-:W-:Y:S01]  /*11390*/  HMMA.16816.F32 R56, R128.reuse, R102, R56 ;  /* 0x000000668038723c */ /* 0x040fe20000001838 */
[----:B------:R-:W3:Y:S01]  /*113a0*/  LDSM.16.MT88.4 R100, [R198+0x4100] ;  /* 0x00410000c664783b */ /* 0x000ee20000004200 */
[----:B------:R-:W-:Y:S02]  /*113b0*/  MUFU.EX2 R177, R177 ;  /* 0x000000b100b17308 */ /* 0x000fe40000000800 */
[--C-:B------:R-:W-:Y:S02]  /*113c0*/  FFMA.FTZ R182, R182, c[0x0][0x2d0], -R161.reuse ;  /* 0x0000b400b6b67a23 */ /* 0x100fe400000108a1 */
[C---:B------:R-:W-:Y:S02]  /*113d0*/  FMUL.FTZ R88, R2.reuse, R88 ;  /* 0x0000005802587220 */ /* 0x040fe40000410000 */
[C---:B------:R-:W-:Y:S04]  /*113e0*/  HMMA.16816.F32 R60, R128.reuse, R108, R60 ;  /* 0x0000006c803c723c */ /* 0x040fe8000000183c */
[----:B------:R-:W-:Y:S01]  /*113f0*/  FMUL.FTZ R89, R2, R89 ;  /* 0x0000005902597220 */ /* 0x000fe20000410000 */
[----:B------:R-:W-:Y:S01]  /*11400*/  MUFU.EX2 R178, R178 ;  /* 0x000000b200b27308 */ /* 0x000fe20000000800 */
[C---:B------:R-:W-:Y:S02]  /*11410*/  FMUL.FTZ R90, R0.reuse, R90 ;  /* 0x0000005a005a7220 */ /* 0x040fe40000410000 */
[C---:B------:R-:W-:Y:S01]  /*11420*/  HMMA.16816.F32 R64, R128.reuse, R110, R64 ;  /* 0x0000006e8040723c */ /* 0x040fe20000001840 */
[----:B------:R-:W4:Y:S03]  /*11430*/  LDSM.16.MT88.4 R108, [R197+0x4100] ;  /* 0x00410000c56c783b */ /* 0x000f260000004200 */
[----:B------:R-:W-:Y:S02]  /*11440*/  FMUL.FTZ R91, R0, R91 ;  /* 0x0000005b005b7220 */ /* 0x000fe40000410000 */
[C---:B------:R-:W-:Y:S01]  /*11450*/  FMUL.FTZ R92, R2.reuse, R92 ;  /* 0x0000005c025c7220 */ /* 0x040fe20000410000 */
[----:B------:R-:W-:Y:S01]  /*11460*/  MUFU.EX2 R179, R179 ;  /* 0x000000b300b37308 */ /* 0x000fe20000000800 */
[----:B------:R-:W-:Y:S01]  /*11470*/  FMUL.FTZ R93, R2, R93 ;  /* 0x0000005d025d7220 */ /* 0x000fe20000410000 */
[C---:B-1----:R-:W-:Y:S03]  /*11480*/  HMMA.16816.F32 R68, R128.reuse, R104, R68 ;  /* 0x000000688044723c */ /* 0x042fe60000001844 */
[C---:B------:R-:W-:Y:S02]  /*11490*/  FMUL.FTZ R94, R0.reuse, R94 ;  /* 0x0000005e005e7220 */ /* 0x040fe40000410000 */
[----:B------:R-:W-:Y:S02]  /*114a0*/  FMUL.FTZ R95, R0, R95 ;  /* 0x0000005f005f7220 */ /* 0x000fe40000410000 */
[C---:B------:R-:W-:Y:S01]  /*114b0*/  FMUL.FTZ R96, R2.reuse, R96 ;  /* 0x0000006002607220 */ /* 0x040fe20000410000 */
[C---:B------:R-:W-:Y:S01]  /*114c0*/  HMMA.16816.F32 R72, R128.reuse, R106, R72 ;  /* 0x0000006a8048723c */ /* 0x040fe20000001848 */
[----:B------:R-:W1:Y:S01]  /*114d0*/  LDSM.16.MT88.4 R104, [R196+0x4100] ;  /* 0x00410000c468783b */ /* 0x000e620000004200 */
[----:B------:R-:W5:Y:S02]  /*114e0*/  MUFU.EX2 R180, R180 ;  /* 0x000000b400b47308 */ /* 0x000f640000000800 */
[C---:B------:R-:W-:Y:S02]  /*114f0*/  FMUL.FTZ R76, R2.reuse, R76 ;  /* 0x0000004c024c7220 */ /* 0x040fe40000410000 */
[----:B------:R-:W-:Y:S02]  /*11500*/  FMUL.FTZ R77, R2, R77 ;  /* 0x0000004d024d7220 */ /* 0x000fe40000410000 */
[C---:B------:R-:W-:Y:S04]  /*11510*/  FMUL.FTZ R78, R0.reuse, R78 ;  /* 0x0000004e004e7220 */ /* 0x040fe80000410000 */
[----:B------:R-:W-:Y:S01]  /*11520*/  FMUL.FTZ R79, R0, R79 ;  /* 0x0000004f004f7220 */ /* 0x000fe20000410000 */
[----:B------:R-:W-:Y:S01]  /*11530*/  MUFU.EX2 R181, R181 ;  /* 0x000000b500b57308 */ /* 0x000fe20000000800 */
[----:B------:R-:W-:Y:S02]  /*11540*/  FMUL.FTZ R97, R2, R97 ;  /* 0x0000006102617220 */ /* 0x000fe40000410000 */
[C---:B------:R-:W-:Y:S02]  /*11550*/  FMUL.FTZ R98, R0.reuse, R98 ;  /* 0x0000006200627220 */ /* 0x040fe40000410000 */
[----:B------:R-:W-:Y:S01]  /*11560*/  FMUL.FTZ R99, R0, R99 ;  /* 0x0000006300637220 */ /* 0x000fe20000410000 */
[C---:B---3--:R-:W-:Y:S03]  /*11570*/  HMMA.16816.F32 R76, R128.reuse, R100, R76 ;  /* 0x00000064804c723c */ /* 0x048fe6000000184c */
[C---:B------:R-:W-:Y:S01]  /*11580*/  FMUL.FTZ R80, R2.reuse, R80 ;  /* 0x0000005002507220 */ /* 0x040fe20000410000 */
[----:B------:R-:W3:Y:S01]  /*11590*/  MUFU.EX2 R182, R182 ;  /* 0x000000b600b67308 */ /* 0x000ee20000000800 */
[----:B------:R-:W-:Y:S02]  /*115a0*/  FMUL.FTZ R81, R2, R81 ;  /* 0x0000005102517220 */ /* 0x000fe40000410000 */
[----:B------:R-:W-:Y:S01]  /*115b0*/  FMUL.FTZ R82, R0, R82 ;  /* 0x0000005200527220 */ /* 0x000fe20000410000 */
[----:B--2---:R-:W-:Y:S01]  /*115c0*/  F2FP.PACK_AB R100, R176, R171 ;  /* 0x000000abb064723e */ /* 0x004fe200000000ff */
[----:B------:R-:W-:Y:S03]  /*115d0*/  FMUL.FTZ R83, R0, R83 ;  /* 0x0000005300537220 */ /* 0x000fe60000410000 */
[----:B-----5:R-:W-:Y:S01]  /*115e0*/  F2FP.PACK_AB R101, R180, R179 ;  /* 0x000000b3b465723e */ /* 0x020fe200000000ff */
[--C-:B------:R-:W-:Y:S01]  /*115f0*/  FFMA.FTZ R239, R239, c[0x0][0x2d0], -R174.reuse ;  /* 0x0000b400efef7a23 */ /* 0x100fe200000108ae */
[----:B------:R-:W-:Y:S01]  /*11600*/  MUFU.EX2 R243, R243 ;  /* 0x000000f300f37308 */ /* 0x000fe20000000800 */
[--C-:B------:R-:W-:Y:S01]  /*11610*/  FFMA.FTZ R240, R237, c[0x0][0x2d0], -R174.reuse ;  /* 0x0000b400edf07a23 */ /* 0x100fe200000108ae */
[C---:B------:R-:W-:Y:S03]  /*11620*/  HMMA.16816.F32 R80, R128.reuse, R102, R80 ;  /* 0x000000668050723c */ /* 0x040fe60000001850 */
[--C-:B------:R-:W-:Y:S02]  /*11630*/  FFMA.FTZ R237, R241, c[0x0][0x2d0], -R174.reuse ;  /* 0x0000b400f1ed7a23 */ /* 0x100fe400000108ae */
[--C-:B------:R-:W-:Y:S02]  /*11640*/  FFMA.FTZ R242, R183, c[0x0][0x2d0], -R174.reuse ;  /* 0x0000b400b7f27a23 */ /* 0x100fe400000108ae */
[----:B------:R-:W-:Y:S01]  /*11650*/  F2FP.PACK_AB R102, R178, R177 ;  /* 0x000000b1b266723e */ /* 0x000fe200000000ff */
[C---:B----4-:R-:W-:Y:S01]  /*11660*/  HMMA.16816.F32 R84, R128.reuse, R108, R84 ;  /* 0x0000006c8054723c */ /* 0x050fe20000001854 */
[----:B------:R-:W-:Y:S03]  /*11670*/  MUFU.EX2 R239, R239 ;  /* 0x000000ef00ef7308 */ /* 0x000fe60000000800 */
[----:B---3--:R-:W-:Y:S01]  /*11680*/  F2FP.PACK_AB R103, R182, R181 ;  /* 0x000000b5b667723e */ /* 0x008fe200000000ff */
[--C-:B------:R-:W-:Y:S02]  /*11690*/  FFMA.FTZ R183, R236, c[0x0][0x2d0], -R161.reuse ;  /* 0x0000b400ecb77a23 */ /* 0x100fe400000108a1 */
[--C-:B------:R-:W-:Y:S01]  /*116a0*/  FFMA.FTZ R234, R234, c[0x0][0x2d0], -R161.reuse ;  /* 0x0000b400eaea7a23 */ /* 0x100fe200000108a1 */
[C---:B------:R-:W-:Y:S01]  /*116b0*/  HMMA.16816.F32 R88, R128.reuse, R110, R88 ;  /* 0x0000006e8058723c */ /* 0x040fe20000001858 */
[----:B------:R-:W2:Y:S02]  /*116c0*/  LDSM.16.MT88.4 R108, [R198+0x900] ;  /* 0x00090000c66c783b */ /* 0x000ea40000004200 */
[----:B------:R-:W-:Y:S01]  /*116d0*/  MUFU.EX2 R240, R240 ;  /* 0x000000f000f07308 */ /* 0x000fe20000000800 */
[--C-:B------:R-:W-:Y:S02]  /*116e0*/  FFMA.FTZ R236, R238, c[0x0][0x2d0], -R161.reuse ;  /* 0x0000b400eeec7a23 */ /* 0x100fe400000108a1 */
[--C-:B------:R-:W-:Y:S02]  /*116f0*/  FFMA.FTZ R238, R162, c[0x0][0x2d0], -R161.reuse ;  /* 0x0000b400a2ee7a23 */ /* 0x100fe400000108a1 */
[C---:B-1----:R-:W-:Y:S04]  /*11700*/  HMMA.16816.F32 R92, R128.reuse, R104, R92 ;  /* 0x00000068805c723c */ /* 0x042fe8000000185c */
[--C-:B------:R-:W-:Y:S01]  /*11710*/  FFMA.FTZ R241, R232, c[0x0][0x2d0], -R161.reuse ;  /* 0x0000b400e8f17a23 */ /* 0x100fe200000108a1 */
[----:B------:R-:W-:Y:S01]  /*11720*/  MUFU.EX2 R237, R237 ;  /* 0x000000ed00ed7308 */ /* 0x000fe20000000800 */
[--C-:B------:R-:W-:Y:S02]  /*11730*/  FFMA.FTZ R175, R175, c[0x0][0x2d0], -R174.reuse ;  /* 0x0000b400afaf7a23 */ /* 0x100fe400000108ae */
[----:B------:R-:W-:Y:S01]  /*11740*/  HMMA.16816.F32 R96, R128, R106, R96 ;  /* 0x0000006a8060723c */ /* 0x000fe20000001860 */
[----:B------:R-:W1:Y:S03]  /*11750*/  LDSM.16.MT88.4 R104, [R196+0x2900] ;  /* 0x00290000c468783b */ /* 0x000e660000004200 */
[--C-:B------:R-:W-:Y:S02]  /*11760*/  FFMA.FTZ R232, R173, c[0x0][0x2d0], -R174.reuse ;  /* 0x0000b400ade87a23 */ /* 0x100fe400000108ae */
[--C-:B------:R-:W-:Y:S01]  /*11770*/  FFMA.FTZ R172, R172, c[0x0][0x2d0], -R174.reuse ;  /* 0x0000b400acac7a23 */ /* 0x100fe200000108ae */
[----:B------:R-:W-:Y:S01]  /*11780*/  MUFU.EX2 R242, R242 ;  /* 0x000000f200f27308 */ /* 0x000fe20000000800 */
[C---:B------:R-:W-:Y:S05]  /*11790*/  HMMA.16816.F32 R4, R100.reuse, R112, R4 ;  /* 0x000000706404723c */ /* 0x040fea0000001804 */
[----:B------:R-:W-:Y:S02]  /*117a0*/  FFMA.FTZ R174, R163, c[0x0][0x2d0], -R174 ;  /* 0x0000b400a3ae7a23 */ /* 0x000fe400000108ae */
[--C-:B------:R-:W-:Y:S01]  /*117b0*/  FFMA.FTZ R134, R134, c[0x0][0x2d0], -R161.reuse ;  /* 0x0000b40086867a23 */ /* 0x100fe200000108a1 */
[C---:B------:R-:W-:Y:S01]  /*117c0*/  HMMA.16816.F32 R8, R100.reuse, R114, R8 ;  /* 0x000000726408723c */ /* 0x040fe20000001808 */
[----:B------:R-:W-:Y:S01]  /*117d0*/  LDSM.16.MT88.4 R112, [R198+0x4900] ;  /* 0x00490000c670783b */ /* 0x000fe20000004200 */
[----:B------:R-:W-:Y:S02]  /*117e0*/  MUFU.EX2 R183, R183 ;  /* 0x000000b700b77308 */ /* 0x000fe40000000800 */
[----:B------:R-:W-:Y:S02]  /*117f0*/  FFMA.FTZ R161, R133, c[0x0][0x2d0], -R161 ;  /* 0x0000b40085a17a23 */ /* 0x000fe400000108a1 */
[----:B------:R-:W-:Y:S02]  /*11800*/  FFMA.FTZ R170, R2, R235, R170 ;  /* 0x000000eb02aa7223 */ /* 0x000fe400000100aa */
[----:B------:R-:W-:Y:S01]  /*11810*/  FFMA.FTZ R166, R0, R233, R166 ;  /* 0x000000e900a67223 */ /* 0x000fe200000100a6 */
[C---:B--2---:R-:W-:Y:S03]  /*11820*/  HMMA.16816.F32 R12, R100.reuse, R108, R12 ;  /* 0x0000006c640c723c */ /* 0x044fe6000000180c */
[----:B------:R2:W-:Y:S01]  /*11830*/  MUFU.EX2 R133, R161 ;  /* 0x000000a100857308 */ /* 0x0005e20000000800 */
[----:B------:R-:W-:Y:S02]  /*11840*/  FADD.FTZ R169, R169, R170 ;  /* 0x000000aaa9a97221 */ /* 0x000fe40000010000 */
[----:B------:R-:W-:Y:S02]  /*11850*/  FADD.FTZ R165, R165, R166 ;  /* 0x000000a6a5a57221 */ /* 0x000fe40000010000 */
[C---:B------:R-:W-:Y:S01]  /*11860*/  HMMA.16816.F32 R16, R100.reuse, R110, R16 ;  /* 0x0000006e6410723c */ /* 0x040fe20000001810 */
[----:B------:R-:W3:Y:S03]  /*11870*/  LDSM.16.MT88.4 R108, [R203+0x4900] ;  /* 0x00490000cb6c783b */ /* 0x000ee60000004200 */
[----:B------:R-:W-:Y:S01]  /*11880*/  FADD.FTZ R0, R168, R169 ;  /* 0x000000a9a8007221 */ /* 0x000fe20000010000 */
[----:B------:R-:W-:Y:S01]  /*11890*/  MUFU.EX2 R234, R234 ;  /* 0x000000ea00ea7308 */ /* 0x000fe20000000800 */
[----:B------:R-:W-:Y:S02]  /*118a0*/  FADD.FTZ R2, R164, R165 ;  /* 0x000000a5a4027221 */ /* 0x000fe40000010000 */
[C---:B------:R-:W-:Y:S04]  /*118b0*/  HMMA.16816.F32 R20, R100.reuse, R116, R20 ;  /* 0x000000746414723c */ /* 0x040fe80000001814 */
[----:B------:R-:W-:Y:S02]  /*118c0*/  FADD.FTZ R0, R167, R0 ;  /* 0x00000000a7007221 */ /* 0x000fe40000010000 */
[----:B------:R-:W-:Y:S01]  /*118d0*/  FADD.FTZ R2, R135, R2 ;  /* 0x0000000287027221 */ /* 0x000fe20000010000 */
[----:B------:R-:W-:Y:S01]  /*118e0*/  MUFU.EX2 R236, R236 ;  /* 0x000000ec00ec7308 */ /* 0x000fe20000000800 */
[C---:B------:R-:W-:Y:S01]  /*118f0*/  HMMA.16816.F32 R24, R100.reuse, R118, R24 ;  /* 0x000000766418723c */ /* 0x040fe20000001818 */
[----:B------:R-:W-:Y:S03]  /*11900*/  LDSM.16.MT88.4 R116, [R196+0x4900] ;  /* 0x00490000c474783b */ /* 0x000fe60000004200 */
[----:B------:R-:W-:Y:S01]  /*11910*/  MOV R135, R132 ;  /* 0x0000008400877202 */ /* 0x000fe20000000f00 */
[----:B------:R-:W-:Y:S01]  /*11920*/  FADD.FTZ R171, R171, R0 ;  /* 0x00000000abab7221 */ /* 0x000fe20000010000 */
[----:B------:R-:W-:Y:S01]  /*11930*/  MOV R0, R3 ;  /* 0x0000000300007202 */ /* 0x000fe20000000f00 */
[----:B------:R-:W-:Y:S01]  /*11940*/  FADD.FTZ R179, R179, R2 ;  /* 0x00000002b3b37221 */ /* 0x000fe20000010000 */
[C---:B------:R-:W-:Y:S01]  /*11950*/  HMMA.16816.F32 R28, R100.reuse, R120, R28 ;  /* 0x00000078641c723c */ /* 0x040fe2000000181c */
[----:B--2---:R-:W-:Y:S01]  /*11960*/  LDSM.16.MT88.4 R160, [R203+0x5900] ;  /* 0x00590000cba0783b */ /* 0x004fe20000004200 */
[----:B------:R-:W-:Y:S02]  /*11970*/  MUFU.EX2 R241, R241 ;  /* 0x000000f100f17308 */ /* 0x000fe40000000800 */
[----:B------:R-:W-:Y:S02]  /*11980*/  FADD.FTZ R176, R176, R171 ;  /* 0x000000abb0b07221 */ /* 0x000fe40000010000 */
[----:B------:R-:W-:Y:S02]  /*11990*/  FADD.FTZ R180, R180, R179 ;  /* 0x000000b3b4b47221 */ /* 0x000fe40000010000 */
[C---:B------:R-:W-:Y:S01]  /*119a0*/  HMMA.16816.F32 R32, R100.reuse, R122, R32 ;  /* 0x0000007a6420723c */ /* 0x040fe20000001820 */
[----:B------:R-:W-:Y:S03]  /*119b0*/  LDSM.16.MT88.4 R120, [R198+0x1100] ;  /* 0x00110000c678783b */ /* 0x000fe60000004200 */
[----:B------:R-:W-:Y:S01]  /*119c0*/  MUFU.EX2 R175, R175 ;  /* 0x000000af00af7308 */ /* 0x000fe20000000800 */
[----:B------:R-:W-:Y:S02]  /*119d0*/  FADD.FTZ R177, R177, R176 ;  /* 0x000000b0b1b17221 */ /* 0x000fe40000010000 */
[----:B------:R-:W-:Y:S01]  /*119e0*/  FADD.FTZ R181, R181, R180 ;  /* 0x000000b4b5b57221 */ /* 0x000fe20000010000 */
[C---:B------:R-:W-:Y:S04]  /*119f0*/  HMMA.16816.F32 R36, R100.reuse, R124, R36 ;  /* 0x0000007c6424723c */ /* 0x040fe80000001824 */
[----:B------:R-:W-:Y:S02]  /*11a00*/  FADD.FTZ R178, R178, R177 ;  /* 0x000000b1b2b27221 */ /* 0x000fe40000010000 */
[----:B------:R-:W2:Y:S01]  /*11a10*/  MUFU.EX2 R232, R232 ;  /* 0x000000e800e87308 */ /* 0x000ea20000000800 */
[----:B------:R-:W-:Y:S01]  /*11a20*/  FADD.FTZ R182, R182, R181 ;  /* 0x000000b5b6b67221 */ /* 0x000fe20000010000 */
[C---:B------:R-:W-:Y:S01]  /*11a30*/  HMMA.16816.F32 R40, R100.reuse, R126, R40 ;  /* 0x0000007e6428723c */ /* 0x040fe20000001828 */
[----:B------:R-:W-:Y:S07]  /*11a40*/  LDSM.16.MT88.4 R124, [R196+0x1100] ;  /* 0x00110000c47c783b */ /* 0x000fee0000004200 */
[C---:B------:R-:W-:Y:S01]  /*11a50*/  HMMA.16816.F32 R44, R100.reuse, R136, R44 ;  /* 0x00000088642c723c */ /* 0x040fe2000000182c */
[----:B------:R-:W-:Y:S07]  /*11a60*/  MUFU.EX2 R172, R172 ;  /* 0x000000ac00ac7308 */ /* 0x000fee0000000800 */
[C---:B------:R-:W-:Y:S03]  /*11a70*/  HMMA.16816.F32 R48, R100.reuse, R138, R48 ;  /* 0x0000008a6430723c */ /* 0x040fe60000001830 */
[----:B------:R-:W4:Y:S01]  /*11a80*/  MUFU.EX2 R173, R174 ;  /* 0x000000ae00ad7308 */ /* 0x000f220000000800 */
[----:B--2---:R-:W-:Y:S04]  /*11a90*/  F2FP.PACK_AB R136, R232, R175 ;  /* 0x000000afe888723e */ /* 0x004fe800000000ff */
[C---:B------:R-:W-:Y:S05]  /*11aa0*/  HMMA.16816.F32 R52, R100.reuse, R140, R52 ;  /* 0x0000008c6434723c */ /* 0x040fea0000001834 */
[----:B------:R-:W2:Y:S03]  /*11ab0*/  MUFU.EX2 R238, R238 ;  /* 0x000000ee00ee7308 */ /* 0x000ea60000000800 */
[C---:B------:R-:W-:Y:S01]  /*11ac0*/  HMMA.16816.F32 R56, R100.reuse, R142, R56 ;  /* 0x0000008e6438723c */ /* 0x040fe20000001838 */
[----:B------:R-:W-:Y:S06]  /*11ad0*/  LDSM.16.MT88.4 R140, [R196+0x1900] ;  /* 0x00190000c48c783b */ /* 0x000fec0000004200 */
[----:B------:R-:W5:Y:S01]  /*11ae0*/  MUFU.EX2 R134, R134 ;  /* 0x0000008600867308 */ /* 0x000f620000000800 */
[C---:B-1----:R-:W-:Y:S04]  /*11af0*/  HMMA.16816.F32 R60, R100.reuse, R104, R60 ;  /* 0x00000068643c723c */ /* 0x042fe8000000183c */
[----:B----4-:R-:W-:Y:S04]  /*11b00*/  F2FP.PACK_AB R138, R173, R172 ;  /* 0x000000acad8a723e */ /* 0x010fe800000000ff */
[C---:B------:R-:W-:Y:S01]  /*11b10*/  HMMA.16816.F32 R64, R100.reuse, R106, R64 ;  /* 0x0000006a6440723c */ /* 0x040fe20000001840 */
[----:B------:R-:W1:Y:S03]  /*11b20*/  LDSM.16.MT88.4 R104, [R197+0x4900] ;  /* 0x00490000c568783b */ /* 0x000e660000004200 */
[----:B--2---:R-:W-:Y:S04]  /*11b30*/  F2FP.PACK_AB R137, R243, R238 ;  /* 0x000000eef389723e */ /* 0x004fe800000000ff */
[C---:B---3--:R-:W-:Y:S04]  /*11b40*/  HMMA.16816.F32 R68, R100.reuse, R108, R68 ;  /* 0x0000006c6444723c */ /* 0x048fe80000001844 */
[----:B-----5:R-:W-:Y:S04]  /*11b50*/  F2FP.PACK_AB R139, R133, R134 ;  /* 0x00000086858b723e */ /* 0x020fe800000000ff */
[C---:B------:R-:W-:Y:S01]  /*11b60*/  HMMA.16816.F32 R72, R100.reuse, R110, R72 ;  /* 0x0000006e6448723c */ /* 0x040fe20000001848 */
[----:B------:R-:W2:Y:S07]  /*11b70*/  LDSM.16.MT88.4 R108, [R203+0x1100] ;  /* 0x00110000cb6c783b */ /* 0x000eae0000004200 */
[C---:B------:R-:W-:Y:S08]  /*11b80*/  HMMA.16816.F32 R76, R100.reuse, R112, R76 ;  /* 0x00000070644c723c */ /* 0x040ff0000000184c */
[C---:B------:R-:W-:Y:S01]  /*11b90*/  HMMA.16816.F32 R80, R100.reuse, R114, R80 ;  /* 0x000000726450723c */ /* 0x040fe20000001850 */
[----:B------:R-:W3:Y:S07]  /*11ba0*/  LDSM.16.MT88.4 R112, [R197+0x1100] ;  /* 0x00110000c570783b */ /* 0x000eee0000004200 */
[C---:B-1----:R-:W-:Y:S08]  /*11bb0*/  HMMA.16816.F32 R84, R100.reuse, R104, R84 ;  /* 0x000000686454723c */ /* 0x042ff00000001854 */
[C---:B------:R-:W-:Y:S01]  /*11bc0*/  HMMA.16816.F32 R88, R100.reuse, R106, R88 ;  /* 0x0000006a6458723c */ /* 0x040fe20000001858 */
[----:B------:R-:W1:Y:S07]  /*11bd0*/  LDSM.16.MT88.4 R104, [R203+0x3100] ;  /* 0x00310000cb68783b */ /* 0x000e6e0000004200 */
[C---:B------:R-:W-:Y:S08]  /*11be0*/  HMMA.16816.F32 R92, R100.reuse, R116, R92 ;  /* 0x00000074645c723c */ /* 0x040ff0000000185c */
[----:B------:R-:W-:Y:S01]  /*11bf0*/  HMMA.16816.F32 R96, R100, R118, R96 ;  /* 0x000000766460723c */ /* 0x000fe20000001860 */
[----:B------:R-:W4:Y:S06]  /*11c00*/  LDSM.16.MT88.4 R116, [R198+0x3100] ;  /* 0x00310000c674783b */ /* 0x000f2c0000004200 */
[----:B------:R-:W-:Y:S01]  /*11c10*/  F2FP.PACK_AB R100, R240, R239 ;  /* 0x000000eff064723e */ /* 0x000fe200000000ff */
[----:B------:R-:W-:Y:S01]  /*11c20*/  FADD.FTZ R239, R239, R178 ;  /* 0x000000b2efef7221 */ /* 0x000fe20000010000 */
[----:B------:R-:W-:Y:S03]  /*11c30*/  F2FP.PACK_AB R102, R242, R237 ;  /* 0x000000edf266723e */ /* 0x000fe600000000ff */
[----:B------:R-:W-:Y:S01]  /*11c40*/  F2FP.PACK_AB R101, R234, R183 ;  /* 0x000000b7ea65723e */ /* 0x000fe200000000ff */
[----:B------:R-:W-:Y:S01]  /*11c50*/  FADD.FTZ R240, R240, R239 ;  /* 0x000000eff0f07221 */ /* 0x000fe20000010000 */
[----:B------:R-:W-:Y:S03]  /*11c60*/  F2FP.PACK_AB R103, R241, R236 ;  /* 0x000000ecf167723e */ /* 0x000fe600000000ff */
[----:B------:R-:W-:Y:S04]  /*11c70*/  FADD.FTZ R237, R237, R240 ;  /* 0x000000f0eded7221 */ /* 0x000fe80000010000 */
[C---:B--2---:R-:W-:Y:S03]  /*11c80*/  HMMA.16816.F32 R4, R100.reuse, R108, R4 ;  /* 0x0000006c6404723c */ /* 0x044fe60000001804 */
[----:B------:R-:W-:Y:S04]  /*11c90*/  FADD.FTZ R242, R242, R237 ;  /* 0x000000edf2f27221 */ /* 0x000fe80000010000 */
[----:B------:R-:W-:Y:S01]  /*11ca0*/  FADD.FTZ R175, R175, R242 ;  /* 0x000000f2afaf7221 */ /* 0x000fe20000010000 */
[C---:B------:R-:W-:Y:S01]  /*11cb0*/  HMMA.16816.F32 R8, R100.reuse, R110, R8 ;  /* 0x0000006e6408723c */ /* 0x040fe20000001808 */
[----:B------:R-:W2:Y:S03]  /*11cc0*/  LDSM.16.MT88.4 R108, [R197+0x3100] ;  /* 0x00310000c56c783b */ /* 0x000ea60000004200 */
[----:B------:R-:W-:Y:S04]  /*11cd0*/  FADD.FTZ R175, R232, R175 ;  /* 0x000000afe8af7221 */ /* 0x000fe80000010000 */
[C---:B------:R-:W-:Y:S04]  /*11ce0*/  HMMA.16816.F32 R12, R100.reuse, R120, R12 ;  /* 0x00000078640c723c */ /* 0x040fe8000000180c */
[----:B------:R-:W-:Y:S04]  /*11cf0*/  FADD.FTZ R172, R172, R175 ;  /* 0x000000afacac7221 */ /* 0x000fe80000010000 */
[C---:B------:R-:W-:Y:S04]  /*11d00*/  HMMA.16816.F32 R16, R100.reuse, R122, R16 ;  /* 0x0000007a6410723c */ /* 0x040fe80000001810 */
[----:B------:R-:W-:Y:S04]  /*11d10*/  FADD.FTZ R235, R173, R172 ;  /* 0x000000acadeb7221 */ /* 0x000fe80000010000 */
[C---:B---3--:R-:W-:Y:S08]  /*11d20*/  HMMA.16816.F32 R20, R100.reuse, R112, R20 ;  /* 0x000000706414723c */ /* 0x048ff00000001814 */
[C---:B------:R-:W-:Y:S01]  /*11d30*/  HMMA.16816.F32 R24, R100.reuse, R114, R24 ;  /* 0x000000726418723c */ /* 0x040fe20000001818 */
[----:B------:R-:W3:Y:S07]  /*11d40*/  LDSM.16.MT88.4 R112, [R196+0x3100] ;  /* 0x00310000c470783b */ /* 0x000eee0000004200 */
[C---:B------:R-:W-:Y:S08]  /*11d50*/  HMMA.16816.F32 R28, R100.reuse, R124, R28 ;  /* 0x0000007c641c723c */ /* 0x040ff0000000181c */
[C---:B------:R-:W-:Y:S01]  /*11d60*/  HMMA.16816.F32 R32, R100.reuse, R126, R32 ;  /* 0x0000007e6420723c */ /* 0x040fe20000001820 */
[----:B------:R-:W-:Y:S07]  /*11d70*/  LDSM.16.MT88.4 R124, [R203+0x1900] ;  /* 0x00190000cb7c783b */ /* 0x000fee0000004200 */
[C---:B-1----:R-:W-:Y:S08]  /*11d80*/  HMMA.16816.F32 R36, R100.reuse, R104, R36 ;  /* 0x000000686424723c */ /* 0x042ff00000001824 */
[C---:B------:R-:W-:Y:S01]  /*11d90*/  HMMA.16816.F32 R40, R100.reuse, R106, R40 ;  /* 0x0000006a6428723c */ /* 0x040fe20000001828 */
[----:B------:R-:W1:Y:S07]  /*11da0*/  LDSM.16.MT88.4 R104, [R203+0x5100] ;  /* 0x00510000cb68783b */ /* 0x000e6e0000004200 */
[C---:B----4-:R-:W-:Y:S08]  /*11db0*/  HMMA.16816.F32 R44, R100.reuse, R116, R44 ;  /* 0x00000074642c723c */ /* 0x050ff0000000182c */
[C---:B------:R-:W-:Y:S01]  /*11dc0*/  HMMA.16816.F32 R48, R100.reuse, R118, R48 ;  /* 0x000000766430723c */ /* 0x040fe20000001830 */
[----:B------:R-:W4:Y:S07]  /*11dd0*/  LDSM.16.MT88.4 R116, [R198+0x5100] ;  /* 0x00510000c674783b */ /* 0x000f2e0000004200 */
[C---:B--2---:R-:W-:Y:S08]  /*11de0*/  HMMA.16816.F32 R52, R100.reuse, R108, R52 ;  /* 0x0000006c6434723c */ /* 0x044ff00000001834 */
[C---:B------:R-:W-:Y:S01]  /*11df0*/  HMMA.16816.F32 R56, R100.reuse, R110, R56 ;  /* 0x0000006e6438723c */ /* 0x040fe20000001838 */
[----:B------:R-:W2:Y:S07]  /*11e00*/  LDSM.16.MT88.4 R108, [R197+0x5100] ;  /* 0x00510000c56c783b */ /* 0x000eae0000004200 */
[C---:B---3--:R-:W-:Y:S08]  /*11e10*/  HMMA.16816.F32 R60, R100.reuse, R112, R60 ;  /* 0x00000070643c723c */ /* 0x048ff0000000183c */
[C---:B------:R-:W-:Y:S01]  /*11e20*/  HMMA.16816.F32 R64, R100.reuse, R114, R64 ;  /* 0x000000726440723c */ /* 0x040fe20000001840 */
[----:B------:R-:W3:Y:S07]  /*11e30*/  LDSM.16.MT88.4 R112, [R196+0x5100] ;  /* 0x00510000c470783b */ /* 0x000eee0000004200 */
[C---:B-1----:R-:W-:Y:S08]  /*11e40*/  HMMA.16816.F32 R68, R100.reuse, R104, R68 ;  /* 0x000000686444723c */ /* 0x042ff00000001844 */
[C---:B------:R-:W-:Y:S01]  /*11e50*/  HMMA.16816.F32 R72, R100.reuse, R106, R72 ;  /* 0x0000006a6448723c */ /* 0x040fe20000001848 */
[----:B------:R-:W-:Y:S07]  /*11e60*/  LDSM.16.MT88.4 R104, [R197+0x1900] ;  /* 0x00190000c568783b */ /* 0x000fee0000004200 */
[C---:B----4-:R-:W-:Y:S08]  /*11e70*/  HMMA.16816.F32 R76, R100.reuse, R116, R76 ;  /* 0x00000074644c723c */ /* 0x050ff0000000184c */
[C---:B------:R-:W-:Y:S01]  /*11e80*/  HMMA.16816.F32 R80, R100.reuse, R118, R80 ;  /* 0x000000766450723c */ /* 0x040fe20000001850 */
[----:B------:R-:W1:Y:S07]  /*11e90*/  LDSM.16.MT88.4 R116, [R198+0x1900] ;  /* 0x00190000c674783b */ /* 0x000e6e0000004200 */
[C---:B--2---:R-:W-:Y:S08]  /*11ea0*/  HMMA.16816.F32 R84, R100.reuse, R108, R84 ;  /* 0x0000006c6454723c */ /* 0x044ff00000001854 */
[C---:B------:R-:W-:Y:S08]  /*11eb0*/  HMMA.16816.F32 R88, R100.reuse, R110, R88 ;  /* 0x0000006e6458723c */ /* 0x040ff00000001858 */
[C---:B---3--:R-:W-:Y:S08]  /*11ec0*/  HMMA.16816.F32 R92, R100.reuse, R112, R92 ;  /* 0x00000070645c723c */ /* 0x048ff0000000185c */
[----:B------:R-:W-:Y:S08]  /*11ed0*/  HMMA.16816.F32 R96, R100, R114, R96 ;  /* 0x000000726460723c */ /* 0x000ff00000001860 */
[C---:B------:R-:W-:Y:S01]  /*11ee0*/  HMMA.16816.F32 R128, R136.reuse, R124, R4 ;  /* 0x0000007c8880723c */ /* 0x040fe20000001804 */
[----:B------:R-:W2:Y:S07]  /*11ef0*/  LDSM.16.MT88.4 R4, [R198+0x5900] ;  /* 0x00590000c604783b */ /* 0x000eae0000004200 */
[C---:B------:R-:W-:Y:S01]  /*11f00*/  HMMA.16816.F32 R124, R136.reuse, R126, R8 ;  /* 0x0000007e887c723c */ /* 0x040fe20000001808 */
[----:B------:R-:W3:Y:S07]  /*11f10*/  LDSM.16.MT88.4 R8, [R197+0x5900] ;  /* 0x00590000c508783b */ /* 0x000eee0000004200 */
[C---:B-1----:R-:W-:Y:S01]  /*11f20*/  HMMA.16816.F32 R120, R136.reuse, R116, R12 ;  /* 0x000000748878723c */ /* 0x042fe2000000180c */
[----:B------:R-:W1:Y:S07]  /*11f30*/  LDSM.16.MT88.4 R12, [R196+0x5900] ;  /* 0x00590000c40c783b */ /* 0x000e6e0000004200 */
        /* <DEDUP_REMOVED lines=15> */
[C---:B--2---:R-:W-:Y:S07]  /*12030*/  HMMA.16816.F32 R76, R136.reuse, R4, R76 ;  /* 0x00000004884c723c */ /* 0x044fee000000184c */
[----:B------:R-:W-:Y:S01]  /*12040*/  FADD.FTZ R5, R183, R182 ;  /* 0x000000b6b7057221 */ /* 0x000fe20000010000 */
[C---:B------:R-:W-:Y:S04]  /*12050*/  HMMA.16816.F32 R80, R136.reuse, R6, R80 ;  /* 0x000000068850723c */ /* 0x040fe80000001850 */
[----:B------:R-:W-:Y:S04]  /*12060*/  FADD.FTZ R5, R234, R5 ;  /* 0x00000005ea057221 */ /* 0x000fe80000010000 */
[C---:B---3--:R-:W-:Y:S04]  /*12070*/  HMMA.16816.F32 R84, R136.reuse, R8, R84 ;  /* 0x000000088854723c */ /* 0x048fe80000001854 */
[----:B------:R-:W-:Y:S04]  /*12080*/  FADD.FTZ R236, R236, R5 ;  /* 0x00000005ecec7221 */ /* 0x000fe80000010000 */
[C---:B------:R-:W-:Y:S04]  /*12090*/  HMMA.16816.F32 R88, R136.reuse, R10, R88 ;  /* 0x0000000a8858723c */ /* 0x040fe80000001858 */
[----:B------:R-:W-:Y:S04]  /*120a0*/  FADD.FTZ R241, R241, R236 ;  /* 0x000000ecf1f17221 */ /* 0x000fe80000010000 */
[C---:B-1----:R-:W-:Y:S04]  /*120b0*/  HMMA.16816.F32 R92, R136.reuse, R12, R92 ;  /* 0x0000000c885c723c */ /* 0x042fe8000000185c */
[----:B------:R-:W-:Y:S04]  /*120c0*/  FADD.FTZ R238, R238, R241 ;  /* 0x000000f1eeee7221 */ /* 0x000fe80000010000 */
[----:B------:R-:W-:Y:S04]  /*120d0*/  HMMA.16816.F32 R96, R136, R14, R96 ;  /* 0x0000000e8860723c */ /* 0x000fe80000001860 */
[----:B------:R-:W-:Y:S04]  /*120e0*/  FADD.FTZ R243, R243, R238 ;  /* 0x000000eef3f37221 */ /* 0x000fe80000010000 */
[----:B------:R-:W-:Y:S04]  /*120f0*/  FADD.FTZ R134, R134, R243 ;  /* 0x000000f386867221 */ /* 0x000fe80000010000 */
[----:B------:R-:W-:Y:S01]  /*12100*/  FADD.FTZ R233, R133, R134 ;  /* 0x0000008685e97221 */ /* 0x000fe20000010000 */
[----:B------:R-:W-:-:S05]  /*12110*/  @P0 BRA `(.L_x_129) ;  /* 0xffffd34000000947 */ /* 0x000fca000383ffff */
.L_x_128:
[----:B------:R-:W1:Y:S01]  /*12120*/  SHFL.BFLY PT, R0, R233, 0x2, 0x1f ;  /* 0x0c401f00e9007f89 */ /* 0x000e6200000e0000 */
[----:B------:R-:W-:-:S02]  /*12130*/  MOV R2, RZ ;  /* 0x000000ff00027202 */ /* 0x000fc40000000f00 */
[----:B------:R-:W-:Y:S01]  /*12140*/  MOV R4, RZ ;  /* 0x000000ff00047202 */ /* 0x000fe20000000f00 */
[----:B------:R-:W2:Y:S01]  /*12150*/  SHFL.BFLY PT, R6, R235, 0x2, 0x1f ;  /* 0x0c401f00eb067f89 */ /* 0x000ea200000e0000 */
[----:B------:R-:W-:Y:S02]  /*12160*/  MOV R10, 0xff800000 ;  /* 0xff800000000a7802 */ /* 0x000fe40000000f00 */
[----:B------:R-:W-:Y:S02]  /*12170*/  MOV R12, 0xff800000 ;  /* 0xff800000000c7802 */ /* 0x000fe40000000f00 */
[----:B------:R-:W-:Y:S01]  /*12180*/  PLOP3.LUT P2, PT, PT, PT, PT, 0x8, 0x0 ;  /* 0x000000000000781c */ /* 0x000fe20003f4e170 */
[----:B-1----:R-:W-:Y:S02]  /*12190*/  FADD.FTZ R7, R0, R233 ;  /* 0x000000e900077221 */ /* 0x002fe40000010000 */
[----:B--2---:R-:W-:-:S03]  /*121a0*/  FADD.FTZ R6, R6, R235 ;  /* 0x000000eb06067221 */ /* 0x004fc60000010000 */
[----:B------:R-:W1:Y:S04]  /*121b0*/  SHFL.BFLY PT, R0, R7, 0x1, 0x1f ;  /* 0x0c201f0007007f89 */ /* 0x000e6800000e0000 */
[----:B------:R-:W2:Y:S01]  /*121c0*/  SHFL.BFLY PT, R5, R6, 0x1, 0x1f ;  /* 0x0c201f0006057f89 */ /* 0x000ea200000e0000 */
[----:B-1----:R-:W-:Y:S02]  /*121d0*/  FADD.FTZ R0, R0, R7 ;  /* 0x0000000700007221 */ /* 0x002fe40000010000 */
[----:B--2---:R-:W-:-:S03]  /*121e0*/  FADD.FTZ R5, R6, R5 ;  /* 0x0000000506057221 */ /* 0x004fc60000010000 */
[----:B------:R-:W-:Y:S02]  /*121f0*/  FSETP.NE.FTZ.AND P0, PT, R0, RZ, PT ;  /* 0x000000ff0000720b */ /* 0x000fe40003f15000 */
[----:B------:R-:W-:-:S11]  /*12200*/  FSETP.NE.FTZ.AND P1, PT, R5, RZ, PT ;  /* 0x000000ff0500720b */ /* 0x000fd60003f35000 */
[----:B------:R-:W1:Y:S01]  /*12210*/  @P0 MUFU.RCP R2, R0 ;  /* 0x0000000000020308 */ /* 0x000e620000001000 */
[----:B------:R-:W-:Y:S02]  /*12220*/  @P0 MOV R15, 0x3f317218 ;  /* 0x3f317218000f0802 */ /* 0x000fe40000000f00 */
[----:B------:R-:W-:-:S05]  /*12230*/  @P1 MOV R13, 0x3f317218 ;  /* 0x3f317218000d1802 */ /* 0x000fca0000000f00 */
[----:B------:R-:W2:Y:S01]  /*12240*/  @P1 MUFU.RCP R4, R5 ;  /* 0x0000000500041308 */ /* 0x000ea20000001000 */
[----:B------:R-:W-:-:S07]  /*12250*/  @P1 FMUL.FTZ R13, R13, c[0x0][0x2d0] ;  /* 0x0000b4000d0d1a20 */ /* 0x000fce0000410000 */
[----:B------:R-:W3:Y:S01]  /*12260*/  @P0 MUFU.LG2 R0, R0 ;  /* 0x0000000000000308 */ /* 0x000ee20000000c00 */
[C---:B-1----:R-:W-:Y:S02]  /*12270*/  FMUL.FTZ R130, R2.reuse, R130 ;  /* 0x0000008202827220 */ /* 0x042fe40000410000 */
[C---:B------:R-:W-:Y:S02]  /*12280*/  FMUL.FTZ R131, R2.reuse, R131 ;  /* 0x0000008302837220 */ /* 0x040fe40000410000 */
[C---:B------:R-:W-:Y:S02]  /*12290*/  FMUL.FTZ R126, R2.reuse, R126 ;  /* 0x0000007e027e7220 */ /* 0x040fe40000410000 */
[----:B------:R-:W-:Y:S01]  /*122a0*/  FMUL.FTZ R127, R2, R127 ;  /* 0x0000007f027f7220 */ /* 0x000fe20000410000 */
[----:B------:R-:W1:Y:S01]  /*122b0*/  @P1 MUFU.LG2 R5, R5 ;  /* 0x0000000500051308 */ /* 0x000e620000000c00 */
[C---:B--2---:R-:W-:Y:S02]  /*122c0*/  FMUL.FTZ R128, R4.reuse, R128 ;  /* 0x0000008004807220 */ /* 0x044fe40000410000 */
[----:B------:R-:W-:-:S02]  /*122d0*/  FMUL.FTZ R129, R4, R129 ;  /* 0x0000008104817220 */ /* 0x000fc40000410000 */
[C---:B------:R-:W-:Y:S02]  /*122e0*/  FMUL.FTZ R124, R4.reuse, R124 ;  /* 0x0000007c047c7220 */ /* 0x040fe40000410000 */
[----:B------:R-:W-:Y:S02]  /*122f0*/  FMUL.FTZ R125, R4, R125 ;  /* 0x0000007d047d7220 */ /* 0x000fe40000410000 */
[----:B---3--:R-:W-:Y:S02]  /*12300*/  @P0 FMUL.FTZ R14, R0, 0.69314718246459960938 ;  /* 0x3f317218000e0820 */ /* 0x008fe40000410000 */
[----:B------:R-:W-:Y:S02]  /*12310*/  @P0 FMUL.FTZ R0, R15, c[0x0][0x2d0] ;  /* 0x0000b4000f000a20 */ /* 0x000fe40000410000 */
[C---:B------:R-:W-:Y:S02]  /*12320*/  FMUL.FTZ R120, R4.reuse, R120 ;  /* 0x0000007804787220 */ /* 0x040fe40000410000 */
[----:B------:R-:W-:-:S02]  /*12330*/  FMUL.FTZ R121, R4, R121 ;  /* 0x0000007904797220 */ /* 0x000fc40000410000 */
[----:B-1----:R-:W-:Y:S02]  /*12340*/  @P1 FMUL.FTZ R5, R5, 0.69314718246459960938 ;  /* 0x3f31721805051820 */ /* 0x002fe40000410000 */
        /* <DEDUP_REMOVED lines=41> */
[----:B------:R-:W-:Y:S02]  /*125e0*/  FMUL.FTZ R97, R4, R97 ;  /* 0x0000006104617220 */ /* 0x000fe40000410000 */
        /* <DEDUP_REMOVED lines=43> */
[----:B------:R-:W-:Y:S02]  /*128a0*/  FMUL.FTZ R99, R2, R99 ;  /* 0x0000006302637220 */ /* 0x000fe40000410000 */
[----:B------:R-:W-:Y:S02]  /*128b0*/  @P1 FFMA.FTZ R10, R13, R132, R5 ;  /* 0x000000840d0a1223 */ /* 0x000fe40000010005 */
[----:B------:R-:W-:Y:S02]  /*128c0*/  @P0 FFMA.FTZ R12, R0, R3, R14 ;  /* 0x00000003000c0223 */ /* 0x000fe4000001000e */
.L_x_81:
[----:B------:R-:W-:Y:S01]  /*128d0*/  ULDC.64 UR4, c[0x0][0x118] ;  /* 0x0000460000047ab9 */ /* 0x000fe20000000a00 */
[----:B------:R-:W-:Y:S01]  /*128e0*/  SHF.R.S32.HI R0, RZ, 0x1f, R207 ;  /* 0x0000001fff007819 */ /* 0x000fe200000114cf */
[----:B------:R-:W-:Y:S05]  /*128f0*/  @P2 BRA `(.L_x_130) ;  /* 0x0000168000002947 */ /* 0x000fea0003800000 */
[----:B------:R-:W1:Y:S01]  /*12900*/  S2R R2, SR_TID.X ;  /* 0x0000000000027919 */ /* 0x000e620000002100 */
[----:B------:R-:W-:-:S02]  /*12910*/  F2FP.PACK_AB R7, R7, R6 ;  /* 0x000000060707723e */ /* 0x000fc400000000ff */
[----:B------:R-:W-:Y:S01]  /*12920*/  F2FP.PACK_AB R8, R11, R8 ;  /* 0x000000080b08723e */ /* 0x000fe200000000ff */
[----:B------:R-:W-:Y:S01]  /*12930*/  BAR.SYNC.DEFER_BLOCKING 0x1, 0x100 ;  /* 0x0044000000007b1d */ /* 0x000fe20000010000 */
[----:B------:R-:W-:Y:S01]  /*12940*/  IMAD.MOV.U32 R11, RZ, RZ, 0x20 ;  /* 0x00000020ff0b7424 */ /* 0x000fe200078e00ff */
        /* <DEDUP_REMOVED lines=9> */
[----:B-1----:R-:W-:Y:S02]  /*129e0*/  SHF.R.S32.HI R3, RZ, 0x1f, R2 ;  /* 0x0000001fff037819 */ /* 0x002fe40000011402 */
[----:B------:R-:W-:-:S02]  /*129f0*/  F2FP.PACK_AB R112, R113, R112 ;  /* 0x000000707170723e */ /* 0x000fc400000000ff */
[----:B------:R-:W-:Y:S02]  /*12a00*/  LEA.HI R5, R3, R2, RZ, 0x2 ;  /* 0x0000000203057211 */ /* 0x000fe400078f10ff */
[----:B------:R-:W-:Y:S02]  /*12a10*/  F2FP.PACK_AB R114, R115, R114 ;  /* 0x000000727372723e */ /* 0x000fe400000000ff */
[--C-:B------:R-:W-:Y:S02]  /*12a20*/  SHF.R.S32.HI R14, RZ, 0x2, R5.reuse ;  /* 0x00000002ff0e7819 */ /* 0x100fe40000011405 */
[----:B------:R-:W-:Y:S02]  /*12a30*/  SHF.R.S32.HI R13, RZ, 0x1f, R5 ;  /* 0x0000001fff0d7819 */ /* 0x000fe40000011405 */
[----:B------:R-:W-:Y:S02]  /*12a40*/  LOP3.LUT R5, R5, 0xfffffffc, RZ, 0xc0, !PT ;  /* 0xfffffffc05057812 */ /* 0x000fe400078ec0ff */
[----:B------:R-:W-:-:S02]  /*12a50*/  LEA.HI R13, R13, R14, RZ, 0x3 ;  /* 0x0000000e0d0d7211 */ /* 0x000fc400078f18ff */
[----:B------:R-:W-:Y:S01]  /*12a60*/  F2FP.PACK_AB R108, R109, R108 ;  /* 0x0000006c6d6c723e */ /* 0x000fe200000000ff */
[----:B------:R-:W-:Y:S01]  /*12a70*/  IMAD.IADD R18, R2, 0x1, -R5 ;  /* 0x0000000102127824 */ /* 0x000fe200078e0a05 */
[----:B------:R-:W-:Y:S02]  /*12a80*/  LOP3.LUT R13, R13, 0xfffffff8, RZ, 0xc0, !PT ;  /* 0xfffffff80d0d7812 */ /* 0x000fe400078ec0ff */
[----:B------:R-:W-:Y:S02]  /*12a90*/  F2FP.PACK_AB R110, R111, R110 ;  /* 0x0000006e6f6e723e */ /* 0x000fe400000000ff */
[----:B------:R-:W-:Y:S01]  /*12aa0*/  F2FP.PACK_AB R104, R105, R104 ;  /* 0x000000686968723e */ /* 0x000fe200000000ff */
[----:B------:R-:W-:Y:S01]  /*12ab0*/  IMAD.IADD R14, R14, 0x1, -R13 ;  /* 0x000000010e0e7824 */ /* 0x000fe200078e0a0d */
[----:B------:R-:W-:Y:S02]  /*12ac0*/  LEA.HI R13, R3, R2, RZ, 0x5 ;  /* 0x00000002030d7211 */ /* 0x000fe400078f28ff */
[----:B------:R-:W-:Y:S01]  /*12ad0*/  F2FP.PACK_AB R106, R107, R106 ;  /* 0x0000006a6b6a723e */ /* 0x000fe200000000ff */
[----:B------:R-:W-:Y:S01]  /*12ae0*/  IMAD.SHL.U32 R16, R14, 0x40, RZ ;  /* 0x000000400e107824 */ /* 0x000fe200078e00ff */
[----:B------:R-:W-:-:S02]  /*12af0*/  SHF.R.S32.HI R15, RZ, 0x5, R13 ;  /* 0x00000005ff0f7819 */ /* 0x000fc4000001140d */
[----:B------:R-:W-:Y:S02]  /*12b00*/  LOP3.LUT R6, R14, 0x1, RZ, 0xc0, !PT ;  /* 0x000000010e067812 */ /* 0x000fe400078ec0ff */
[----:B------:R-:W-:Y:S01]  /*12b10*/  LOP3.LUT R16, R16, 0x1c0, RZ, 0xc0, !PT ;  /* 0x000001c010107812 */ /* 0x000fe200078ec0ff */
[----:B------:R-:W-:Y:S01]  /*12b20*/  IMAD R5, R15, 0x200, R18 ;  /* 0x000002000f057824 */ /* 0x000fe200078e0212 */
[----:B------:R-:W-:Y:S02]  /*12b30*/  ISETP.NE.U32.AND P0, PT, R6, 0x1, PT ;  /* 0x000000010600780c */ /* 0x000fe40003f05070 */
[----:B------:R-:W-:Y:S02]  /*12b40*/  LEA.HI R16, R16, R16, RZ, 0x1d ;  /* 0x0000001010107211 */ /* 0x000fe400078fe8ff */
[----:B------:R-:W-:Y:S02]  /*12b50*/  R2P PR, R14, 0x6 ;  /* 0x000000060e007804 */ /* 0x000fe40000000000 */
[----:B------:R-:W-:Y:S01]  /*12b60*/  F2FP.PACK_AB R100, R101, R100 ;  /* 0x000000646564723e */ /* 0x000fe200000000ff */
[----:B------:R-:W-:Y:S01]  /*12b70*/  IMAD.U32 R5, R5, 0x2, R16 ;  /* 0x0000000205057824 */ /* 0x000fe200078e0010 */
[----:B------:R-:W-:-:S02]  /*12b80*/  F2FP.PACK_AB R102, R103, R102 ;  /* 0x000000666766723e */ /* 0x000fc400000000ff */
[----:B------:R-:W-:Y:S01]  /*12b90*/  F2FP.PACK_AB R36, R37, R36 ;  /* 0x000000242524723e */ /* 0x000fe200000000ff */
[----:B------:R-:W-:Y:S01]  /*12ba0*/  IMAD.SHL.U32 R5, R5, 0x2, RZ ;  /* 0x0000000205057824 */ /* 0x000fe200078e00ff */
[----:B------:R-:W-:Y:S02]  /*12bb0*/  F2FP.PACK_AB R38, R39, R38 ;  /* 0x000000262726723e */ /* 0x000fe400000000ff */
[----:B------:R-:W-:Y:S02]  /*12bc0*/  F2FP.PACK_AB R40, R41, R40 ;  /* 0x000000282928723e */ /* 0x000fe400000000ff */
[C---:B------:R-:W-:Y:S01]  /*12bd0*/  IADD3 R6, R5.reuse, 0x80, RZ ;  /* 0x0000008005067810 */ /* 0x040fe20007ffe0ff */
[----:B------:R-:W-:Y:S01]  /*12be0*/  STS [R5+0x80], R128 ;  /* 0x0000808005007388 */ /* 0x000fe20000000800 */
[----:B------:R-:W-:Y:S02]  /*12bf0*/  IADD3 R9, R5, 0x70, RZ ;  /* 0x0000007005097810 */ /* 0x000fe40007ffe0ff */
[----:B------:R-:W-:Y:S01]  /*12c00*/  @P0 IADD3 R9, R6, 0x10, RZ ;  /* 0x0000001006090810 */ /* 0x000fe20007ffe0ff */
[----:B------:R-:W-:Y:S01]  /*12c10*/  STS [R5+0x480], R130 ;  /* 0x0004808205007388 */ /* 0x000fe20000000800 */
[----:B------:R-:W-:Y:S01]  /*12c20*/  SEL R6, R11, 0xffffffe0, !P1 ;  /* 0xffffffe00b067807 */ /* 0x000fe20004800000 */
[----:B------:R-:W-:Y:S01]  /*12c30*/  IMAD.MOV.U32 R11, RZ, RZ, 0x40 ;  /* 0x00000040ff0b7424 */ /* 0x000fe200078e00ff */
[----:B------:R-:W-:Y:S01]  /*12c40*/  F2FP.PACK_AB R42, R43, R42 ;  /* 0x0000002a2b2a723e */ /* 0x000fe200000000ff */
[----:B------:R-:W-:Y:S01]  /*12c50*/  STS [R9], R124 ;  /* 0x0000007c09007388 */ /* 0x000fe20000000800 */
[----:B------:R-:W-:Y:S01]  /*12c60*/  F2FP.PACK_AB R44, R45, R44 ;  /* 0x0000002c2d2c723e */ /* 0x000fe200000000ff */
[----:B------:R-:W-:Y:S01]  /*12c70*/  IMAD.IADD R17, R5, 0x1, R6 ;  /* 0x0000000105117824 */ /* 0x000fe200078e0206 */
[----:B------:R-:W-:Y:S01]  /*12c80*/  SEL R14, R11, 0xffffffc0, !P2 ;  /* 0xffffffc00b0e7807 */ /* 0x000fe20005000000 */
[----:B------:R-:W-:Y:S01]  /*12c90*/  IMAD.IADD R11, R6, 0x1, R9 ;  /* 0x00000001060b7824 */ /* 0x000fe200078e0209 */
[----:B------:R-:W-:Y:S01]  /*12ca0*/  STS [R9+0x400], R126 ;  /* 0x0004007e09007388 */ /* 0x000fe20000000800 */
[----:B------:R-:W-:-:S02]  /*12cb0*/  F2FP.PACK_AB R46, R47, R46 ;  /* 0x0000002e2f2e723e */ /* 0x000fc400000000ff */
[--C-:B------:R-:W-:Y:S01]  /*12cc0*/  IMAD.IADD R19, R5, 0x1, R14.reuse ;  /* 0x0000000105137824 */ /* 0x100fe200078e020e */
[----:B------:R-:W-:Y:S01]  /*12cd0*/  STS [R17+0x80], R120 ;  /* 0x0000807811007388 */ /* 0x000fe20000000800 */
[C---:B------:R-:W-:Y:S01]  /*12ce0*/  IMAD.IADD R21, R14.reuse, 0x1, R9 ;  /* 0x000000010e157824 */ /* 0x040fe200078e0209 */
[----:B------:R-:W-:Y:S01]  /*12cf0*/  F2FP.PACK_AB R48, R49, R48 ;  /* 0x000000303130723e */ /* 0x000fe200000000ff */
[----:B------:R-:W-:Y:S01]  /*12d00*/  IMAD.IADD R23, R14, 0x1, R17 ;  /* 0x000000010e177824 */ /* 0x000fe200078e0211 */
[----:B------:R-:W-:Y:S01]  /*12d10*/  STS [R17+0x480], R122 ;  /* 0x0004807a11007388 */ /* 0x000fe20000000800 */
[----:B------:R-:W-:Y:S01]  /*12d20*/  IMAD.IADD R25, R11, 0x1, R14 ;  /* 0x000000010b197824 */ /* 0x000fe200078e020e */
[----:B------:R-:W-:Y:S02]  /*12d30*/  F2FP.PACK_AB R50, R51, R50 ;  /* 0x000000323332723e */ /* 0x000fe400000000ff */
[----:B------:R-:W-:Y:S01]  /*12d40*/  STS [R11], R116 ;  /* 0x000000740b007388 */ /* 0x000fe20000000800 */
        /* <DEDUP_REMOVED lines=11> */
[----:B------:R-:W-:Y:S01]  /*12e00*/  STS [R21], R108 ;  /* 0x0000006c15007388 */ /* 0x000fe20000000800 */
        /* <DEDUP_REMOVED lines=19> */
[----:B------:R-:W-:Y:S01]  /*12f40*/  ISETP.NE.U32.AND P1, PT, RZ, c[0x0][0x508], PT ;  /* 0x00014200ff007a0c */ /* 0x000fe20003f25070 */
[----:B------:R-:W-:Y:S01]  /*12f50*/  STS [R5+0x4480], R38 ;  /* 0x0044802605007388 */ /* 0x000fe20000000800 */
[----:B------:R-:W-:Y:S02]  /*12f60*/  ISETP.NE.U32.AND P0, PT, RZ, c[0x0][0x500], PT ;  /* 0x00014000ff007a0c */ /* 0x000fe40003f05070 */
[----:B------:R-:W-:Y:S01]  /*12f70*/  ISETP.NE.AND.EX P1, PT, RZ, c[0x0][0x50c], PT, P1 ;  /* 0x00014300ff007a0c */ /* 0x000fe20003f25310 */
[----:B------:R-:W-:Y:S01]  /*12f80*/  STS [R9+0x4000], R40 ;  /* 0x0040002809007388 */ /* 0x000fe20000000800 */
[----:B------:R-:W-:-:S03]  /*12f90*/  ISETP.NE.AND.EX P0, PT, RZ, c[0x0][0x504], PT, P0 ;  /* 0x00014100ff007a0c */ /* 0x000fc60003f05300 */
        /* <DEDUP_REMOVED lines=19> */
[----:B------:R2:W-:Y:S04]  /*130d0*/  STS [R11+0x8000], R7 ;  /* 0x008000070b007388 */ /* 0x0005e80000000800 */
[----:B------:R-:W-:Y:S01]  /*130e0*/  STS [R11+0x8400], R8 ;  /* 0x008400080b007388 */ /* 0x000fe20000000800 */
[----:B-1----:R-:W-:-:S03]  /*130f0*/  IMAD.MOV.U32 R5, RZ, RZ, 0x4 ;  /* 0x00000004ff057424 */ /* 0x002fc600078e00ff */
[----:B------:R-:W-:Y:S04]  /*13100*/  STS [R19+0x8080], R84 ;  /* 0x0080805413007388 */ /* 0x000fe80000000800 */
[----:B------:R-:W-:Y:S04]  /*13110*/  STS [R19+0x8480], R86 ;  /* 0x0084805613007388 */ /* 0x000fe80000000800 */
[----:B------:R-:W-:Y:S04]  /*13120*/  STS [R21+0x8000], R88 ;  /* 0x0080005815007388 */ /* 0x000fe80000000800 */
[----:B------:R1:W-:Y:S04]  /*13130*/  STS [R21+0x8400], R90 ;  /* 0x0084005a15007388 */ /* 0x0003e80000000800 */
[----:B------:R3:W-:Y:S01]  /*13140*/  STS [R23+0x8080], R92 ;  /* 0x0080805c17007388 */ /* 0x0007e20000000800 */
[----:B--2---:R-:W-:-:S03]  /*13150*/  IMAD.WIDE R6, R208, R5, c[0x0][0x500] ;  /* 0x00014000d0067625 */ /* 0x004fc600078e0205 */
[----:B------:R3:W-:Y:S04]  /*13160*/  STS [R23+0x8480], R94 ;  /* 0x0084805e17007388 */ /* 0x0007e80000000800 */
[----:B------:R3:W-:Y:S04]  /*13170*/  STS [R25+0x8000], R96 ;  /* 0x0080006019007388 */ /* 0x0007e80000000800 */
[----:B------:R3:W-:Y:S04]  /*13180*/  STS [R25+0x8400], R98 ;  /* 0x0084006219007388 */ /* 0x0007e80000000800 */
[----:B------:R-:W-:Y:S01]  /*13190*/  BAR.SYNC.DEFER_BLOCKING 0x1, 0x100 ;  /* 0x0044000000007b1d */ /* 0x000fe20000010000 */
[----:B------:R-:W-:-:S02]  /*131a0*/  IMAD.MOV.U32 R4, RZ, RZ, c[0x0][0x388] ;  /* 0x0000e200ff047624 */ /* 0x000fc400078e00ff */
[----:B------:R-:W-:-:S03]  /*131b0*/  @P1 IMAD.WIDE R16, R208, R5, c[0x0][0x508] ;  /* 0x00014200d0101625 */ /* 0x000fc600078e0205 */
[----:B------:R-:W2:Y:S04]  /*131c0*/  @P0 LDG.E R9, [R6.64] ;  /* 0x0000000406090981 */ /* 0x000ea8000c1e1900 */
[----:B------:R3:W5:Y:S01]  /*131d0*/  @P1 LDG.E R4, [R16.64] ;  /* 0x0000000410041981 */ /* 0x000762000c1e1900 */
[----:B-1----:R-:W-:Y:S02]  /*131e0*/  CS2R R20, SRZ ;  /* 0x0000000000147805 */ /* 0x002fe4000001ff00 */
[--C-:B--2---:R-:W-:Y:S01]  /*131f0*/  @P0 SHF.R.S32.HI R21, RZ, 0x1f, R9.reuse ;  /* 0x0000001fff150819 */ /* 0x104fe20000011409 */
[----:B------:R-:W-:Y:S01]  /*13200*/  @P0 IMAD.MOV.U32 R20, RZ, RZ, R9 ;  /* 0x000000ffff140224 */ /* 0x000fe200078e0009 */
[----:B------:R-:W-:Y:S05]  /*13210*/  @P1 BRA `(.L_x_131) ;  /* 0x0000004000001947 */ /* 0x000fea0003800000 */
[----:B---3--:R-:W-:Y:S05]  /*13220*/  @!P0 BRA `(.L_x_131) ;  /* 0x0000003000008947 */ /* 0x008fea0003800000 */
[----:B-----5:R-:W2:Y:S04]  /*13230*/  LDG.E R4, [R6.64] ;  /* 0x0000000406047981 */ /* 0x020ea8000c1e1900 */
[----:B------:R-:W2:Y:S02]  /*13240*/  LDG.E R5, [R6.64+0x4] ;  /* 0x0000040406057981 */ /* 0x000ea4000c1e1900 */
[----:B--2---:R-:W-:-:S02]  /*13250*/  IADD3 R4, -R4, R5, RZ ;  /* 0x0000000504047210 */ /* 0x004fc40007ffe1ff */
.L_x_131:
[----:B---3--:R-:W-:Y:S01]  /*13260*/  LOP3.LUT R13, R13, 0xffffffe0, RZ, 0xc0, !PT ;  /* 0xffffffe00d0d7812 */ /* 0x008fe200078ec0ff */
[----:B------:R-:W1:Y:S01]  /*13270*/  S2R R55, SR_CTAID.X ;  /* 0x0000000000377919 */ /* 0x000e620000002500 */
[----:B------:R-:W-:Y:S01]  /*13280*/  SHF.R.S32.HI R14, RZ, 0x1f, R15 ;  /* 0x0000001fff0e7819 */ /* 0x000fe2000001140f */
[----:B------:R-:W-:Y:S01]  /*13290*/  IMAD.MOV.U32 R7, RZ, RZ, c[0x0][0x4e8] ;  /* 0x00013a00ff077624 */ /* 0x000fe200078e00ff */
[----:B------:R-:W-:Y:S01]  /*132a0*/  LEA.HI R8, R18, R18, RZ, 0x1 ;  /* 0x0000001212087211 */ /* 0x000fe200078f08ff */
[----:B------:R-:W-:Y:S01]  /*132b0*/  IMAD.IADD R6, R2, 0x1, -R13 ;  /* 0x0000000102067824 */ /* 0x000fe200078e0a0d */
[----:B------:R-:W-:Y:S01]  /*132c0*/  LEA.HI R14, R14, R15, RZ, 0x3 ;  /* 0x0000000f0e0e7211 */ /* 0x000fe200078f18ff */
[----:B------:R-:W-:Y:S01]  /*132d0*/  IMAD.MOV.U32 R19, RZ, RZ, R21 ;  /* 0x000000ffff137224 */ /* 0x000fe200078e0015 */
[----:B------:R-:W-:Y:S01]  /*132e0*/  LOP3.LUT R9, R8, 0x1ffffffe, RZ, 0xc0, !PT ;  /* 0x1ffffffe08097812 */ /* 0x000fe200078ec0ff */
[----:B------:R-:W-:Y:S01]  /*132f0*/  BSSY B0, `(.L_x_132) ;  /* 0x0000080000007945 */ /* 0x000fe20003800000 */
[----:B------:R-:W-:-:S02]  /*13300*/  SHF.R.S32.HI R5, RZ, 0x1f, R6 ;  /* 0x0000001fff057819 */ /* 0x000fc40000011406 */
[----:B------:R-:W-:Y:S02]  /*13310*/  LOP3.LUT R14, R14, 0xffffff8, RZ, 0xc0, !PT ;  /* 0x0ffffff80e0e7812 */ /* 0x000fe400078ec0ff */
[----:B------:R-:W-:Y:S02]  /*13320*/  LEA.HI R5, R5, R6, RZ, 0x2 ;  /* 0x0000000605057211 */ /* 0x000fe400078f10ff */
[----:B------:R-:W-:Y:S01]  /*13330*/  IADD3 R15, -R14, R15, RZ ;  /* 0x0000000f0e0f7210 */ /* 0x000fe20007ffe1ff */
[----:B------:R-:W-:Y:S01]  /*13340*/  IMAD R14, R0, c[0x0][0x490], RZ ;  /* 0x00012400000e7a24 */ /* 0x000fe200078e02ff */
[----:B------:R-:W-:Y:S01]  /*13350*/  SHF.R.S32.HI R8, RZ, 0x2, R5 ;  /* 0x00000002ff087819 */ /* 0x000fe20000011405 */
[----:B------:R-:W-:Y:S01]  /*13360*/  IMAD.IADD R5, R18, 0x1, -R9 ;  /* 0x0000000112057824 */ /* 0x000fe200078e0a09 */
[----:B------:R-:W-:Y:S01]  /*13370*/  LOP3.LUT P2, RZ, R6, 0x3, RZ, 0xc0, !PT ;  /* 0x0000000306ff7812 */ /* 0x000fe2000784c0ff */
[----:B------:R-:W-:Y:S01]  /*13380*/  IMAD R11, R207, c[0x0][0x494], R14 ;  /* 0x00012500cf0b7a24 */ /* 0x000fe200078e020e */
[----:B------:R-:W-:Y:S01]  /*13390*/  ISETP.NE.AND P1, PT, R7, 0x1, PT ;  /* 0x000000010700780c */ /* 0x000fe20003f25270 */
[----:B------:R-:W-:Y:S01]  /*133a0*/  IMAD R6, R15, 0x10, R8 ;  /* 0x000000100f067824 */ /* 0x000fe200078e0208 */
[----:B------:R-:W-:Y:S01]  /*133b0*/  MOV R18, R20 ;  /* 0x0000001400127202 */ /* 0x000fe20000000f00 */
[----:B------:R-:W-:Y:S01]  /*133c0*/  IMAD R7, R21, c[0x0][0x3a0], RZ ;  /* 0x0000e80015077a24 */ /* 0x000fe200078e02ff */
[-C--:B------:R-:W-:Y:S01]  /*133d0*/  LEA.HI R8, R3, R2.reuse, RZ, 0x3 ;  /* 0x0000000203087211 */ /* 0x080fe200078f18ff */
[----:B------:R-:W-:Y:S01]  /*133e0*/  IMAD R16, R5, 0x8, R6 ;  /* 0x0000000805107824 */ /* 0x000fe200078e0206 */
[----:B------:R-:W-:Y:S01]  /*133f0*/  LEA.HI R3, R3, R2, RZ, 0x6 ;  /* 0x0000000203037211 */ /* 0x000fe200078f30ff */
[----:B------:R-:W-:Y:S01]  /*13400*/  IMAD.WIDE.U32 R18, R207, c[0x0][0x490], R18 ;  /* 0x00012400cf127a25 */ /* 0x000fe200078e0012 */
[----:B------:R-:W-:-:S02]  /*13410*/  LOP3.LUT R5, R8, 0xfffffff8, RZ, 0xc0, !PT ;  /* 0xfffffff808057812 */ /* 0x000fc400078ec0ff */
[----:B-1----:R-:W-:Y:S01]  /*13420*/  LEA R9, R55, R16, 0x7 ;  /* 0x0000001037097211 */ /* 0x002fe200078e38ff */
[C---:B------:R-:W-:Y:S01]  /*13430*/  IMAD R7, R20.reuse, c[0x0][0x3a4], R7 ;  /* 0x0000e90014077a24 */ /* 0x040fe200078e0207 */
[----:B------:R-:W-:Y:S01]  /*13440*/  SHF.R.S32.HI R8, RZ, 0x3, R8 ;  /* 0x00000003ff087819 */ /* 0x000fe20000011408 */
[----:B------:R-:W-:-:S04]  /*13450*/  IMAD.WIDE.U32 R14, R20, c[0x0][0x3a0], RZ ;  /* 0x0000e800140e7a25 */ /* 0x000fc800078e00ff */
[----:B------:R-:W-:Y:S01]  /*13460*/  IMAD.IADD R19, R19, 0x1, R11 ;  /* 0x0000000113137824 */ /* 0x000fe200078e020b */
[----:B------:R-:W-:Y:S01]  /*13470*/  IADD3 R15, R15, R7, RZ ;  /* 0x000000070f0f7210 */ /* 0x000fe20007ffe0ff */
[----:B------:R-:W-:-:S04]  /*13480*/  @P1 IMAD.HI.U32 R11, R9, c[0x0][0x4ec], RZ ;  /* 0x00013b00090b1a27 */ /* 0x000fc800078e00ff */
[----:B------:R-:W-:Y:S01]  /*13490*/  IMAD.IADD R5, R2, 0x1, -R5 ;  /* 0x0000000102057824 */ /* 0x000fe200078e0a05 */
[----:B------:R-:W-:Y:S01]  /*134a0*/  SHF.R.S32.HI R2, RZ, 0x1f, R208 ;  /* 0x0000001fff027819 */ /* 0x000fe200000114d0 */
[----:B------:R-:W-:Y:S01]  /*134b0*/  IMAD.MOV.U32 R7, RZ, RZ, R9 ;  /* 0x000000ffff077224 */ /* 0x000fe200078e0009 */
[----:B------:R-:W-:Y:S01]  /*134c0*/  @P1 SHF.R.U32.HI R7, RZ, c[0x0][0x4f0], R11 ;  /* 0x00013c00ff071a19 */ /* 0x000fe2000001160b */
[----:B------:R-:W-:Y:S01]  /*134d0*/  IMAD R0, R0, c[0x0][0x3e8], RZ ;  /* 0x0000fa0000007a24 */ /* 0x000fe200078e02ff */
[----:B------:R-:W-:Y:S01]  /*134e0*/  SEL R208, R208, RZ, !P0 ;  /* 0x000000ffd0d07207 */ /* 0x000fe20004000000 */
[----:B------:R-:W-:Y:S01]  /*134f0*/  IMAD.WIDE.U32 R14, R207, c[0x0][0x3e8], R14 ;  /* 0x0000fa00cf0e7a25 */ /* 0x000fe200078e000e */
[----:B------:R-:W-:-:S03]  /*13500*/  SEL R2, R2, RZ, !P0 ;  /* 0x000000ff02027207 */ /* 0x000fc60004000000 */
[----:B------:R-:W-:Y:S02]  /*13510*/  IMAD.MOV R16, RZ, RZ, -R7 ;  /* 0x000000ffff107224 */ /* 0x000fe400078e0a07 */
[----:B------:R-:W-:-:S04]  /*13520*/  IMAD.WIDE.U32 R18, R208, c[0x0][0x498], R18 ;  /* 0x00012600d0127a25 */ /* 0x000fc800078e0012 */
[----:B------:R-:W-:Y:S01]  /*13530*/  IMAD R11, R16, c[0x0][0x4e8], R9 ;  /* 0x00013a00100b7a24 */ /* 0x000fe200078e0209 */
[----:B------:R-:W-:Y:S01]  /*13540*/  IADD3 R20, P0, R7, R18, RZ ;  /* 0x0000001207147210 */ /* 0x000fe20007f1e0ff */
[----:B------:R-:W-:Y:S01]  /*13550*/  IMAD R13, R2, c[0x0][0x498], RZ ;  /* 0x00012600020d7a24 */ /* 0x000fe200078e02ff */
[----:B------:R-:W-:Y:S01]  /*13560*/  SHF.R.S32.HI R16, RZ, 0x1f, R7 ;  /* 0x0000001fff107819 */ /* 0x000fe20000011407 */
[----:B------:R-:W-:Y:S01]  /*13570*/  IMAD R17, R207, c[0x0][0x3ec], R0 ;  /* 0x0000fb00cf117a24 */ /* 0x000fe200078e0200 */
[----:B------:R-:W-:Y:S01]  /*13580*/  LEA R0, R5, R8, 0x5 ;  /* 0x0000000805007211 */ /* 0x000fe200078e28ff */
[----:B------:R-:W-:Y:S01]  /*13590*/  IMAD R13, R208, c[0x0][0x49c], R13 ;  /* 0x00012700d00d7a24 */ /* 0x000fe200078e020d */
[----:B------:R-:W-:Y:S02]  /*135a0*/  SHF.R.S32.HI R18, RZ, 0x1f, R11 ;  /* 0x0000001fff127819 */ /* 0x000fe4000001140b */
[----:B------:R-:W-:Y:S01]  /*135b0*/  IADD3 R15, R15, R17, RZ ;  /* 0x000000110f0f7210 */ /* 0x000fe20007ffe0ff */
[----:B------:R-:W-:Y:S01]  /*135c0*/  IMAD R9, R55, 0x80, R0 ;  /* 0x0000008037097824 */ /* 0x000fe200078e0200 */
[----:B------:R-:W-:Y:S01]  /*135d0*/  IADD3.X R21, R16, R19, R13, P0, !PT ;  /* 0x0000001310157210 */ /* 0x000fe200007fe40d */
[----:B------:R-:W-:-:S02]  /*135e0*/  IMAD R18, R18, c[0x0][0x488], RZ ;  /* 0x0001220012127a24 */ /* 0x000fc400078e02ff */
[----:B------:R-:W-:Y:S02]  /*135f0*/  IMAD.SHL.U32 R0, R8, 0x40, RZ ;  /* 0x0000004008007824 */ /* 0x000fe400078e00ff */
[----:B------:R-:W-:-:S03]  /*13600*/  @P1 IMAD.HI.U32 R17, R9, c[0x0][0x4ec], RZ ;  /* 0x00013b0009111a27 */ /* 0x000fc600078e00ff */
[----:B------:R-:W-:Y:S01]  /*13610*/  LOP3.LUT R13, R0, 0x1c0, RZ, 0xc0, !PT ;  /* 0x000001c0000d7812 */ /* 0x000fe200078ec0ff */
[----:B------:R-:W-:-:S04]  /*13620*/  IMAD.WIDE.U32 R20, R11, c[0x0][0x488], R20 ;  /* 0x000122000b147a25 */ /* 0x000fc800078e0014 */
[----:B------:R-:W-:Y:S01]  /*13630*/  IMAD R18, R11, c[0x0][0x48c], R18 ;  /* 0x000123000b127a24 */ /* 0x000fe200078e0212 */
[----:B------:R-:W-:Y:S01]  /*13640*/  LEA R11, P0, R20, c[0x0][0x450], 0x2 ;  /* 0x00011400140b7a11 */ /* 0x000fe200078010ff */
[----:B------:R-:W-:Y:S01]  /*13650*/  IMAD.MOV.U32 R7, RZ, RZ, R9 ;  /* 0x000000ffff077224 */ /* 0x000fe200078e0009 */
[----:B------:R-:W-:Y:S01]  /*13660*/  @P1 SHF.R.U32.HI R7, RZ, c[0x0][0x4f0], R17 ;  /* 0x00013c00ff071a19 */ /* 0x000fe20000011611 */
[----:B------:R-:W-:Y:S01]  /*13670*/  IMAD.SHL.U32 R0, R5, 0x8, RZ ;  /* 0x0000000805007824 */ /* 0x000fe200078e00ff */
[----:B------:R-:W-:Y:S01]  /*13680*/  IADD3 R17, R21, R18, RZ ;  /* 0x0000001215117210 */ /* 0x000fe20007ffe0ff */
[----:B------:R-:W-:Y:S01]  /*13690*/  IMAD R5, R2, c[0x0][0x3f0], RZ ;  /* 0x0000fc0002057a24 */ /* 0x000fe200078e02ff */
[----:B------:R-:W-:Y:S01]  /*136a0*/  SHF.R.U32.HI R2, RZ, 0x3, R13 ;  /* 0x00000003ff027819 */ /* 0x000fe2000001160d */
[----:B------:R-:W-:Y:S01]  /*136b0*/  IMAD.WIDE.U32 R14, R208, c[0x0][0x3f0], R14 ;  /* 0x0000fc00d00e7a25 */ /* 0x000fe200078e000e */
[----:B------:R-:W-:Y:S01]  /*136c0*/  LEA.HI.X R17, R20, c[0x0][0x454], R17, 0x2, P0 ;  /* 0x0001150014117a11 */ /* 0x000fe200000f1411 */
[----:B------:R-:W-:Y:S01]  /*136d0*/  SHFL.IDX PT, R48, R11, RZ, 0x1c1f ;  /* 0x001c1fff0b307589 */ /* 0x000fe200000e0000 */
[----:B------:R-:W-:Y:S01]  /*136e0*/  LOP3.LUT R13, R13, 0x38, R0, 0xf8, !PT ;  /* 0x000000380d0d7812 */ /* 0x000fe200078ef800 */
[----:B------:R-:W-:Y:S01]  /*136f0*/  IMAD R5, R208, c[0x0][0x3f4], R5 ;  /* 0x0000fd00d0057a24 */ /* 0x000fe200078e0205 */
[--C-:B------:R-:W-:Y:S01]  /*13700*/  SHF.R.S32.HI R16, RZ, 0x1f, R7.reuse ;  /* 0x0000001fff107819 */ /* 0x100fe20000011407 */
[----:B------:R-:W1:Y:S01]  /*13710*/  SHFL.IDX PT, R49, R17, RZ, 0x1c1f ;  /* 0x001c1fff11317589 */ /* 0x000e6200000e0000 */
[----:B------:R-:W-:Y:S01]  /*13720*/  LOP3.LUT R13, R13, R2, RZ, 0x3c, !PT ;  /* 0x000000020d0d7212 */ /* 0x000fe200078e3cff */
[----:B------:R-:W-:Y:S01]  /*13730*/  IMAD.MOV R2, RZ, RZ, -R7 ;  /* 0x000000ffff027224 */ /* 0x000fe200078e0a07 */
[----:B------:R-:W-:Y:S01]  /*13740*/  IADD3 R15, R15, R5, RZ ;  /* 0x000000050f0f7210 */ /* 0x000fe20007ffe0ff */
[----:B------:R-:W-:Y:S01]  /*13750*/  SHFL.IDX PT, R50, R11, 0x1, 0x1c1f ;  /* 0x003c1f000b327f89 */ /* 0x000fe200000e0000 */
[----:B------:R-:W-:Y:S01]  /*13760*/  IMAD R5, R55, 0x80, R6 ;  /* 0x0000008037057824 */ /* 0x000fe200078e0206 */
[----:B------:R-:W-:Y:S01]  /*13770*/  SHF.L.U32 R6, R3, 0x3, RZ ;  /* 0x0000000303067819 */ /* 0x000fe200000006ff */
[----:B------:R-:W-:Y:S01]  /*13780*/  IMAD R56, R2, c[0x0][0x4e8], R9 ;  /* 0x00013a0002387a24 */ /* 0x000fe200078e0209 */
[----:B------:R-:W2:Y:S01]  /*13790*/  SHFL.IDX PT, R51, R17, 0x1, 0x1c1f ;  /* 0x003c1f0011337f89 */ /* 0x000ea200000e0000 */
[----:B-----5:R-:W-:Y:S01]  /*137a0*/  IMAD R2, R4, c[0x0][0x4e8], RZ ;  /* 0x00013a0004027a24 */ /* 0x020fe200078e02ff */
[----:B------:R-:W-:Y:S01]  /*137b0*/  IADD3 R9, R5, 0x8, RZ ;  /* 0x0000000805097810 */ /* 0x000fe20007ffe0ff */
[----:B------:R-:W-:Y:S01]  /*137c0*/  IMAD R16, R16, c[0x0][0x3e0], RZ ;  /* 0x0000f80010107a24 */ /* 0x000fe200078e02ff */
[----:B------:R-:W-:Y:S01]  /*137d0*/  LOP3.LUT R6, R13, 0x7ffffe00, R6, 0xf8, !PT ;  /* 0x7ffffe000d067812 */ /* 0x000fe200078ef806 */
[----:B------:R-:W-:Y:S01]  /*137e0*/  IMAD.WIDE.U32 R14, R7, c[0x0][0x3e0], R14 ;  /* 0x0000f800070e7a25 */ /* 0x000fe200078e000e */
[----:B------:R-:W-:-:S02]  /*137f0*/  ISETP.GE.OR P1, PT, R5, R2, P2 ;  /* 0x000000020500720c */ /* 0x000fc40001726670 */
[----:B------:R-:W-:Y:S01]  /*13800*/  ISETP.GE.OR P0, PT, R9, R2, P2 ;  /* 0x000000020900720c */ /* 0x000fe20001706670 */
[----:B------:R-:W-:Y:S01]  /*13810*/  IMAD R16, R7, c[0x0][0x3e4], R16 ;  /* 0x0000f90007107a24 */ /* 0x000fe200078e0210 */
[----:B------:R-:W-:Y:S02]  /*13820*/  SHF.R.S32.HI R4, RZ, 0x1f, R56 ;  /* 0x0000001fff047819 */ /* 0x000fe40000011438 */
[----:B------:R-:W-:Y:S01]  /*13830*/  SHF.L.U32 R58, R6, 0x1, RZ ;  /* 0x00000001063a7819 */ /* 0x000fe200000006ff */
[----:B------:R-:W-:Y:S01]  /*13840*/  IMAD.IADD R15, R15, 0x1, R16 ;  /* 0x000000010f0f7824 */ /* 0x000fe200078e0210 */
[----:B------:R-:W-:Y:S01]  /*13850*/  LEA R55, R55, R8, 0x7 ;  /* 0x0000000837377211 */ /* 0x000fe200078e38ff */
[----:B------:R-:W-:-:S04]  /*13860*/  IMAD R3, R4, c[0x0][0x3d8], RZ ;  /* 0x0000f60004037a24 */ /* 0x000fc800078e02ff */
[----:B-1----:R1:W-:Y:S01]  /*13870*/  @!P1 ST.E [R48.64], R10 ;  /* 0x0000000a30009985 */ /* 0x0023e2000c101904 */
[C---:B------:R-:W-:Y:S02]  /*13880*/  IMAD R3, R56.reuse, c[0x0][0x3dc], R3 ;  /* 0x0000f70038037a24 */ /* 0x040fe400078e0203 */
[----:B------:R-:W-:Y:S01]  /*13890*/  IMAD.WIDE.U32 R56, R56, c[0x0][0x3d8], R14 ;  /* 0x0000f60038387a25 */ /* 0x000fe200078e000e */
[----:B--2---:R1:W-:Y:S03]  /*138a0*/  @!P0 ST.E [R50.64], R12 ;  /* 0x0000000c32008985 */ /* 0x0043e6000c101904 */
[----:B------:R-:W-:Y:S01]  /*138b0*/  IMAD.IADD R3, R57, 0x1, R3 ;  /* 0x0000000139037824 */ /* 0x000fe200078e0203 */
[C---:B------:R-:W-:Y:S01]  /*138c0*/  LEA R57, P0, R56.reuse, c[0x0][0x380], 0x1 ;  /* 0x0000e00038397a11 */ /* 0x040fe200078008ff */
[----:B------:R1:W2:Y:S03]  /*138d0*/  LDS.128 R44, [R58+0x1080] ;  /* 0x001080003a2c7984 */ /* 0x0002a60000000c00 */
[----:B------:R-:W-:Y:S01]  /*138e0*/  LEA.HI.X R56, R56, c[0x0][0x384], R3, 0x1, P0 ;  /* 0x0000e10038387a11 */ /* 0x000fe200000f0c03 */
[----:B------:R1:W3:Y:S01]  /*138f0*/  LDS.128 R40, [R58+0x2080] ;  /* 0x002080003a287984 */ /* 0x0002e20000000c00 */
[----:B------:R-:W-:-:S03]  /*13900*/  ISETP.GE.AND P0, PT, R55, R2, PT ;  /* 0x000000023700720c */ /* 0x000fc60003f06270 */
[----:B------:R1:W4:Y:S04]  /*13910*/  LDS.128 R36, [R58+0x3080] ;  /* 0x003080003a247984 */ /* 0x0003280000000c00 */
[----:B------:R1:W1:Y:S04]  /*13920*/  LDS.128 R32, [R58+0x5080] ;  /* 0x005080003a207984 */ /* 0x0002680000000c00 */
[----:B------:R1:W1:Y:S04]  /*13930*/  LDS.128 R28, [R58+0x6080] ;  /* 0x006080003a1c7984 */ /* 0x0002680000000c00 */
[----:B------:R1:W1:Y:S04]  /*13940*/  LDS.128 R24, [R58+0x7080] ;  /* 0x007080003a187984 */ /* 0x0002680000000c00 */
[----:B------:R1:W1:Y:S04]  /*13950*/  LDS.128 R20, [R58+0x9080] ;  /* 0x009080003a147984 */ /* 0x0002680000000c00 */
[----:B------:R1:W1:Y:S04]  /*13960*/  LDS.128 R16, [R58+0xa080] ;  /* 0x00a080003a107984 */ /* 0x0002680000000c00 */
[----:B------:R1:W1:Y:S04]  /*13970*/  LDS.128 R4, [R58+0xb080] ;  /* 0x00b080003a047984 */ /* 0x0002680000000c00 */
[----:B------:R1:W1:Y:S04]  /*13980*/  SHFL.IDX PT, R60, R57, RZ, 0x181f ;  /* 0x00181fff393c7589 */ /* 0x00026800000e0000 */
[----:B------:R1:W1:Y:S01]  /*13990*/  SHFL.IDX PT, R61, R56, RZ, 0x181f ;  /* 0x00181fff383d7589 */ /* 0x00026200000e0000 */
[----:B------:R-:W-:Y:S05]  /*139a0*/  @P0 BRA `(.L_x_133) ;  /* 0x0000014000000947 */ /* 0x000fea0003800000 */
[----:B-12---:R-:W1:Y:S01]  /*139b0*/  LDS.128 R48, [R58+0x80] ;  /* 0x000080003a307984 */ /* 0x006e620000000c00 */
[----:B------:R-:W-:-:S02]  /*139c0*/  IADD3 R54, R0, 0x40, RZ ;  /* 0x0000004000367810 */ /* 0x000fc40007ffe0ff */
[----:B------:R-:W-:Y:S01]  /*139d0*/  IADD3 R52, R0, 0x80, RZ ;  /* 0x0000008000347810 */ /* 0x000fe20007ffe0ff */
[----:B------:R-:W2:Y:S01]  /*139e0*/  LDS.128 R12, [R58+0x4080] ;  /* 0x004080003a0c7984 */ /* 0x000ea20000000c00 */
[----:B------:R-:W-:Y:S02]  /*139f0*/  ISETP.GE.AND P1, PT, R54, c[0x0][0x3c8], PT ;  /* 0x0000f20036007a0c */ /* 0x000fe40003f26270 */
[----:B------:R-:W-:Y:S01]  /*13a00*/  ISETP.GE.AND P0, PT, R52, c[0x0][0x3c8], PT ;  /* 0x0000f20034007a0c */ /* 0x000fe20003f06270 */
[----:B------:R5:W4:Y:S01]  /*13a10*/  LDS.128 R8, [R58+0x8080] ;  /* 0x008080003a087984 */ /* 0x000b220000000c00 */
[----:B------:R-:W-:-:S09]  /*13a20*/  ISETP.GE.AND P2, PT, R0, c[0x0][0x3c8], PT ;  /* 0x0000f20000007a0c */ /* 0x000fd20003f46270 */
[----:B------:R-:W-:Y:S02]  /*13a30*/  @!P1 SHF.R.S32.HI R53, RZ, 0x1f, R54 ;  /* 0x0000001fff359819 */ /* 0x000fe40000011436 */
[----:B------:R-:W-:Y:S02]  /*13a40*/  @!P0 SHF.R.S32.HI R3, RZ, 0x1f, R52 ;  /* 0x0000001fff038819 */ /* 0x000fe40000011434 */
[----:B------:R-:W-:Y:S02]  /*13a50*/  @!P1 LEA.HI R53, R53, R54, RZ, 0x3 ;  /* 0x0000003635359211 */ /* 0x000fe400078f18ff */
[----:B------:R-:W-:Y:S02]  /*13a60*/  @!P0 LEA.HI R3, R3, R52, RZ, 0x3 ;  /* 0x0000003403038211 */ /* 0x000fe400078f18ff */
[----:B------:R-:W-:Y:S02]  /*13a70*/  @!P1 LOP3.LUT R53, R53, 0xfffffff8, RZ, 0xc0, !PT ;  /* 0xfffffff835359812 */ /* 0x000fe400078ec0ff */
[----:B------:R-:W-:Y:S01]  /*13a80*/  @!P0 LOP3.LUT R3, R3, 0xfffffff8, RZ, 0xc0, !PT ;  /* 0xfffffff803038812 */ /* 0x000fe200078ec0ff */
[----:B-----5:R-:W-:-:S04]  /*13a90*/  @!P2 IMAD.WIDE R58, R0, 0x2, R60 ;  /* 0x00000002003aa825 */ /* 0x020fc800078e023c */
[----:B------:R-:W-:-:S04]  /*13aa0*/  @!P1 IMAD.WIDE R52, R53, 0x2, R60 ;  /* 0x0000000235349825 */ /* 0x000fc800078e023c */
[----:B------:R-:W-:Y:S01]  /*13ab0*/  @!P0 IMAD.WIDE R60, R3, 0x2, R60 ;  /* 0x00000002033c8825 */ /* 0x000fe200078e023c */
[----:B-1----:R1:W-:Y:S04]  /*13ac0*/  @!P2 ST.E.128 [R58.64], R48 ;  /* 0x000000303a00a985 */ /* 0x0023e8000c101d04 */
[----:B--2---:R1:W-:Y:S04]  /*13ad0*/  @!P1 ST.E.128 [R52.64], R12 ;  /* 0x0000000c34009985 */ /* 0x0043e8000c101d04 */
[----:B----4-:R1:W-:Y:S02]  /*13ae0*/  @!P0 ST.E.128 [R60.64], R8 ;  /* 0x000000083c008985 */ /* 0x0103e4000c101d04 */
.L_x_133:
[----:B--2---:R-:W-:Y:S05]  /*13af0*/  BSYNC B0 ;  /* 0x0000000000007941 */ /* 0x004fea0003800000 */
.L_x_132:
[----:B------:R-:W-:Y:S01]  /*13b00*/  IADD3 R3, R55, 0x20, RZ ;  /* 0x0000002037037810 */ /* 0x000fe20007ffe0ff */
[----:B-1----:R1:W2:Y:S01]  /*13b10*/  SHFL.IDX PT, R13, R56, 0x1, 0x181f ;  /* 0x00381f00380d7f89 */ /* 0x0022a200000e0000 */
[----:B------:R-:W-:Y:S02]  /*13b20*/  BSSY B0, `(.L_x_134) ;  /* 0x0000015000007945 */ /* 0x000fe40003800000 */
[----:B------:R-:W-:Y:S01]  /*13b30*/  ISETP.GE.AND P0, PT, R3, R2, PT ;  /* 0x000000020300720c */ /* 0x000fe20003f06270 */
[----:B------:R1:W4:-:S12]  /*13b40*/  SHFL.IDX PT, R12, R57, 0x1, 0x181f ;  /* 0x00381f00390c7f89 */ /* 0x00031800000e0000 */
[----:B------:R-:W-:Y:S05]  /*13b50*/  @P0 BRA `(.L_x_135) ;  /* 0x0000011000000947 */ /* 0x000fea0003800000 */
[C---:B------:R-:W-:Y:S02]  /*13b60*/  IADD3 R10, R0.reuse, 0x40, RZ ;  /* 0x00000040000a7810 */ /* 0x040fe40007ffe0ff */
[----:B------:R-:W-:Y:S02]  /*13b70*/  IADD3 R8, R0, 0x80, RZ ;  /* 0x0000008000087810 */ /* 0x000fe40007ffe0ff */
[----:B------:R-:W-:Y:S02]  /*13b80*/  ISETP.GE.AND P1, PT, R10, c[0x0][0x3c8], PT ;  /* 0x0000f2000a007a0c */ /* 0x000fe40003f26270 */
        /* <DEDUP_REMOVED lines=14> */
.L_x_135:
[----:B------:R-:W-:Y:S05]  /*13c70*/  BSYNC B0 ;  /* 0x0000000000007941 */ /* 0x000fea0003800000 */
.L_x_134:
[----:B------:R-:W-:Y:S01]  /*13c80*/  IADD3 R3, R55, 0x40, RZ ;  /* 0x0000004037037810 */ /* 0x000fe20007ffe0ff */
[----:B--2---:R2:W1:Y:S01]  /*13c90*/  SHFL.IDX PT, R13, R56, 0x2, 0x181f ;  /* 0x00581f00380d7f89 */ /* 0x00446200000e0000 */
[----:B------:R-:W-:Y:S02]  /*13ca0*/  BSSY B0, `(.L_x_136) ;  /* 0x0000015000007945 */ /* 0x000fe40003800000 */
[----:B------:R-:W-:Y:S01]  /*13cb0*/  ISETP.GE.AND P0, PT, R3, R2, PT ;  /* 0x000000020300720c */ /* 0x000fe20003f06270 */
[----:B----4-:R2:W4:-:S12]  /*13cc0*/  SHFL.IDX PT, R12, R57, 0x2, 0x181f ;  /* 0x00581f00390c7f89 */ /* 0x01051800000e0000 */
        /* <DEDUP_REMOVED lines=13> */
[----:B---3--:R1:W-:Y:S02]  /*13da0*/  @!P2 ST.E.128 [R10.64], R40 ;  /* 0x000000280a00a985 */ /* 0x0083e4000c101d04 */
[----:B------:R-:W-:-:S04]  /*13db0*/  @!P1 IMAD.WIDE R8, R9, 0x2, R12 ;  /* 0x0000000209089825 */ /* 0x000fc800078e020c */
[----:B------:R-:W-:Y:S01]  /*13dc0*/  @!P0 IMAD.WIDE R12, R3, 0x2, R12 ;  /* 0x00000002030c8825 */ /* 0x000fe200078e020c */
[----:B------:R1:W-:Y:S04]  /*13dd0*/  @!P1 ST.E.128 [R8.64], R28 ;  /* 0x0000001c08009985 */ /* 0x0003e8000c101d04 */
[----:B------:R1:W-:Y:S02]  /*13de0*/  @!P0 ST.E.128 [R12.64], R16 ;  /* 0x000000100c008985 */ /* 0x0003e4000c101d04 */
.L_x_137:
[----:B------:R-:W-:Y:S05]  /*13df0*/  BSYNC B0 ;  /* 0x0000000000007941 */ /* 0x000fea0003800000 */
.L_x_136:
[----:B------:R-:W-:Y:S01]  /*13e00*/  IADD3 R55, R55, 0x60, RZ ;  /* 0x0000006037377810 */ /* 0x000fe20007ffe0ff */
[----:B-1----:R1:W2:Y:S03]  /*13e10*/  SHFL.IDX PT, R9, R56, 0x3, 0x181f ;  /* 0x00781f0038097f89 */ /* 0x0022a600000e0000 */
[----:B------:R-:W-:Y:S01]  /*13e20*/  ISETP.GE.AND P0, PT, R55, R2, PT ;  /* 0x000000023700720c */ /* 0x000fe20003f06270 */
[----:B------:R1:W4:-:S12]  /*13e30*/  SHFL.IDX PT, R8, R57, 0x3, 0x181f ;  /* 0x00781f0039087f89 */ /* 0x00031800000e0000 */
[----:B------:R-:W-:Y:S05]  /*13e40*/  @P0 EXIT ;  /* 0x000000000000094d */ /* 0x000fea0003800000 */
[C---:B------:R-:W-:Y:S02]  /*13e50*/  IADD3 R3, R0.reuse, 0x40, RZ ;  /* 0x0000004000037810 */ /* 0x040fe40007ffe0ff */
[C---:B------:R-:W-:Y:S02]  /*13e60*/  ISETP.GE.AND P1, PT, R0.reuse, c[0x0][0x3c8], PT ;  /* 0x0000f20000007a0c */ /* 0x040fe40003f26270 */
[----:B------:R-:W-:Y:S02]  /*13e70*/  ISETP.GE.AND P0, PT, R3, c[0x0][0x3c8], PT ;  /* 0x0000f20003007a0c */ /* 0x000fe40003f06270 */
[----:B------:R-:W-:-:S09]  /*13e80*/  IADD3 R13, R0, 0x80, RZ ;  /* 0x00000080000d7810 */ /* 0x000fd20007ffe0ff */
[----:B--2-4-:R-:W-:Y:S02]  /*13e90*/  @!P1 IMAD.WIDE R10, R0, 0x2, R8 ;  /* 0x00000002000a9825 */ /* 0x014fe400078e0208 */
[----:B------:R-:W-:-:S03]  /*13ea0*/  @!P0 SHF.R.S32.HI R2, RZ, 0x1f, R3 ;  /* 0x0000001fff028819 */ /* 0x000fc60000011403 */
[----:B------:R2:W-:Y:S01]  /*13eb0*/  @!P1 ST.E.128 [R10.64], R36 ;  /* 0x000000240a009985 */ /* 0x0005e2000c101d04 */
[----:B------:R-:W-:-:S04]  /*13ec0*/  @!P0 LEA.HI R2, R2, R3, RZ, 0x3 ;  /* 0x0000000302028211 */ /* 0x000fc800078f18ff */
[----:B------:R-:W-:-:S05]  /*13ed0*/  @!P0 LOP3.LUT R2, R2, 0xfffffff8, RZ, 0xc0, !PT ;  /* 0xfffffff802028812 */ /* 0x000fca00078ec0ff */
[----:B------:R-:W-:-:S05]  /*13ee0*/  @!P0 IMAD.WIDE R2, R2, 0x2, R8 ;  /* 0x0000000202028825 */ /* 0x000fca00078e0208 */
[----:B------:R2:W-:Y:S01]  /*13ef0*/  @!P0 ST.E.128 [R2.64], R24 ;  /* 0x0000001802008985 */ /* 0x0005e2000c101d04 */
[----:B------:R-:W-:-:S13]  /*13f00*/  ISETP.GE.AND P0, PT, R13, c[0x0][0x3c8], PT ;  /* 0x0000f2000d007a0c */ /* 0x000fda0003f06270 */
[----:B------:R-:W-:Y:S05]  /*13f10*/  @P0 EXIT ;  /* 0x000000000000094d */ /* 0x000fea0003800000 */
[----:B------:R-:W-:-:S04]  /*13f20*/  SHF.R.S32.HI R0, RZ, 0x1f, R13 ;  /* 0x0000001fff007819 */ /* 0x000fc8000001140d */
[----:B------:R-:W-:-:S04]  /*13f30*/  LEA.HI R0, R0, R13, RZ, 0x3 ;  /* 0x0000000d00007211 */ /* 0x000fc800078f18ff */
[----:B--2---:R-:W-:-:S05]  /*13f40*/  LOP3.LUT R3, R0, 0xfffffff8, RZ, 0xc0, !PT ;  /* 0xfffffff800037812 */ /* 0x004fca00078ec0ff */
[----:B------:R-:W-:-:S05]  /*13f50*/  IMAD.WIDE R8, R3, 0x2, R8 ;  /* 0x0000000203087825 */ /* 0x000fca00078e0208 */
[----:B------:R-:W-:Y:S01]  /*13f60*/  ST.E.128 [R8.64], R4 ;  /* 0x0000000408007985 */ /* 0x000fe2000c101d04 */
[----:B------:R-:W-:Y:S05]  /*13f70*/  EXIT ;  /* 0x000000000000794d */ /* 0x000fea0003800000 */
.L_x_130:
[----:B------:R-:W-:Y:S01]  /*13f80*/  ISETP.NE.U32.AND P1, PT, RZ, c[0x0][0x508], PT ;  /* 0x00014200ff007a0c */ /* 0x000fe20003f25070 */
[----:B------:R-:W-:Y:S01]  /*13f90*/  IMAD.MOV.U32 R9, RZ, RZ, 0x4 ;  /* 0x00000004ff097424 */ /* 0x000fe200078e00ff */
[----:B------:R-:W-:Y:S02]  /*13fa0*/  ISETP.NE.U32.AND P0, PT, RZ, c[0x0][0x500], PT ;  /* 0x00014000ff007a0c */ /* 0x000fe40003f05070 */
[----:B------:R-:W-:Y:S01]  /*13fb0*/  ISETP.NE.AND.EX P1, PT, RZ, c[0x0][0x50c], PT, P1 ;  /* 0x00014300ff007a0c */ /* 0x000fe20003f25310 */
[----:B------:R-:W-:Y:S01]  /*13fc0*/  IMAD.WIDE R6, R208, R9, c[0x0][0x500] ;  /* 0x00014000d0067625 */ /* 0x000fe200078e0209 */
[----:B------:R-:W-:-:S03]  /*13fd0*/  ISETP.NE.AND.EX P0, PT, RZ, c[0x0][0x504], PT, P0 ;  /* 0x00014100ff007a0c */ /* 0x000fc60003f05300 */
[----:B------:R-:W-:-:S08]  /*13fe0*/  IMAD.MOV.U32 R3, RZ, RZ, c[0x0][0x388] ;  /* 0x0000e200ff037624 */ /* 0x000fd000078e00ff */
        /* <DEDUP_REMOVED lines=8> */
[----:B-----5:R-:W2:Y:S04]  /*14070*/  LDG.E R3, [R6.64] ;  /* 0x0000000406037981 */ /* 0x020ea8000c1e1900 */
[----:B------:R-:W2:Y:S02]  /*14080*/  LDG.E R2, [R6.64+0x4] ;  /* 0x0000040406027981 */ /* 0x000ea4000c1e1900 */
[----:B--2---:R-:W-:-:S02]  /*14090*/  IADD3 R3, -R3, R2, RZ ;  /* 0x0000000203037210 */ /* 0x004fc40007ffe1ff */
.L_x_138:
        /* <DEDUP_REMOVED lines=12> */
[----:B------:R-:W-:Y:S01]  /*14160*/  MOV R4, c[0x0][0x4e8] ;  /* 0x00013a0000047a02 */ /* 0x000fe20000000f00 */
[----:B------:R-:W-:Y:S01]  /*14170*/  IMAD.MOV.U32 R12, RZ, RZ, R10 ;  /* 0x000000ffff0c7224 */ /* 0x000fe200078e000a */
[----:B------:R-:W-:Y:S02]  /*14180*/  MOV R13, R11 ;  /* 0x0000000b000d7202 */ /* 0x000fe40000000f00 */
[----:B------:R-:W-:Y:S01]  /*14190*/  ISETP.NE.AND P0, PT, R4, 0x1, PT ;  /* 0x000000010400780c */ /* 0x000fe20003f05270 */
[----:B------:R-:W-:Y:S01]  /*141a0*/  IMAD R4, R0, c[0x0][0x490], RZ ;  /* 0x0001240000047a24 */ /* 0x000fe200078e02ff */
[----:B------:R-:W-:Y:S01]  /*141b0*/  MOV R7, R8 ;  /* 0x0000000800077202 */ /* 0x000fe20000000f00 */
[----:B------:R-:W-:-:S04]  /*141c0*/  IMAD.WIDE.U32 R12, R207, c[0x0][0x490], R12 ;  /* 0x00012400cf0c7a25 */ /* 0x000fc800078e000c */
[----:B------:R-:W-:Y:S02]  /*141d0*/  IMAD R4, R207, c[0x0][0x494], R4 ;  /* 0x00012500cf047a24 */ /* 0x000fe400078e0204 */
[----:B------:R-:W-:Y:S02]  /*141e0*/  IMAD.MOV.U32 R14, RZ, RZ, R12 ;  /* 0x000000ffff0e7224 */ /* 0x000fe400078e000c */
[----:B------:R-:W-:Y:S02]  /*141f0*/  IMAD.IADD R15, R4, 0x1, R13 ;  /* 0x00000001040f7824 */ /* 0x000fe400078e020d */
[----:B------:R-:W-:-:S04]  /*14200*/  @P0 IMAD.HI.U32 R6, R8, c[0x0][0x4ec], RZ ;  /* 0x00013b0008060a27 */ /* 0x000fc800078e00ff */
[----:B------:R-:W-:Y:S01]  /*14210*/  IMAD R13, R5, c[0x0][0x498], RZ ;  /* 0x00012600050d7a24 */ /* 0x000fe200078e02ff */
[----:B------:R-:W-:Y:S01]  /*14220*/  @P0 SHF.R.U32.HI R7, RZ, c[0x0][0x4f0], R6 ;  /* 0x00013c00ff070a19 */ /* 0x000fe20000011606 */
[----:B------:R-:W-:-:S03]  /*14230*/  IMAD.WIDE.U32 R14, R208, c[0x0][0x498], R14 ;  /* 0x00012600d00e7a25 */ /* 0x000fc600078e000e */
[C---:B------:R-:W-:Y:S01]  /*14240*/  IADD3 R9, -R7.reuse, RZ, RZ ;  /* 0x000000ff07097210 */ /* 0x040fe20007ffe1ff */
[----:B------:R-:W-:Y:S01]  /*14250*/  IMAD R13, R208, c[0x0][0x49c], R13 ;  /* 0x00012700d00d7a24 */ /* 0x000fe200078e020d */
[----:B------:R-:W-:Y:S02]  /*14260*/  SHF.R.S32.HI R4, RZ, 0x1f, R7 ;  /* 0x0000001fff047819 */ /* 0x000fe40000011407 */
[----:B------:R-:W-:Y:S01]  /*14270*/  IADD3 R12, P0, R7, R14, RZ ;  /* 0x0000000e070c7210 */ /* 0x000fe20007f1e0ff */
[----:B------:R-:W-:-:S03]  /*14280*/  IMAD R9, R9, c[0x0][0x4e8], R8 ;  /* 0x00013a0009097a24 */ /* 0x000fc600078e0208 */
[----:B------:R-:W-:Y:S02]  /*14290*/  IADD3.X R13, R4, R15, R13, P0, !PT ;  /* 0x0000000f040d7210 */ /* 0x000fe400007fe40d */
[----:B------:R-:W-:Y:S02]  /*142a0*/  SHF.R.S32.HI R6, RZ, 0x1f, R9 ;  /* 0x0000001fff067819 */ /* 0x000fe40000011409 */
[----:B------:R-:W-:Y:S01]  /*142b0*/  MOV R4, 0xff800000 ;  /* 0xff80000000047802 */ /* 0x000fe20000000f00 */
[----:B------:R-:W-:-:S04]  /*142c0*/  IMAD.WIDE.U32 R12, R9, c[0x0][0x488], R12 ;  /* 0x00012200090c7a25 */ /* 0x000fc800078e000c */
[----:B------:R-:W-:-:S04]  /*142d0*/  IMAD R6, R6, c[0x0][0x488], RZ ;  /* 0x0001220006067a24 */ /* 0x000fc800078e02ff */
[----:B------:R-:W-:Y:S01]  /*142e0*/  IMAD R7, R9, c[0x0][0x48c], R6 ;  /* 0x0001230009077a24 */ /* 0x000fe200078e0206 */
[----:B------:R-:W-:-:S04]  /*142f0*/  LEA R6, P0, R12, c[0x0][0x450], 0x2 ;  /* 0x000114000c067a11 */ /* 0x000fc800078010ff */
[----:B------:R-:W-:-:S04]  /*14300*/  IADD3 R7, R13, R7, RZ ;  /* 0x000000070d077210 */ /* 0x000fc80007ffe0ff */
[----:B------:R-:W-:-:S05]  /*14310*/  LEA.HI.X R7, R12, c[0x0][0x454], R7, 0x2, P0 ;  /* 0x000115000c077a11 */ /* 0x000fca00000f1407 */
[----:B------:R1:W-:Y:S02]  /*14320*/  STG.E [R6.64], R4 ;  /* 0x0000000406007986 */ /* 0x0003e4000c101904 */
.L_x_140:
[----:B------:R-:W-:Y:S05]  /*14330*/  BSYNC B0 ;  /* 0x0000000000007941 */ /* 0x000fea0003800000 */
.L_x_139:
[----:B-1----:R-:W1:Y:S01]  /*14340*/  S2R R6, SR_CTAID.X ;  /* 0x0000000000067919 */ /* 0x002e620000002500 */
[----:B------:R-:W-:Y:S01]  /*14350*/  SHF.R.S32.HI R9, RZ, 0x1f, R2 ;  /* 0x0000001fff097819 */ /* 0x000fe20000011402 */
[----:B------:R-:W-:Y:S01]  /*14360*/  IMAD R7, R11, c[0x0][0x3a0], RZ ;  /* 0x0000e8000b077a24 */ /* 0x000fe200078e02ff */
[----:B------:R-:W-:Y:S01]  /*14370*/  MOV R8, c[0x0][0x4e8] ;  /* 0x00013a0000087a02 */ /* 0x000fe20000000f00 */
[----:B------:R-:W-:Y:S01]  /*14380*/  IMAD R0, R0, c[0x0][0x3e8], RZ ;  /* 0x0000fa0000007a24 */ /* 0x000fe200078e02ff */
[----:B------:R-:W-:Y:S01]  /*14390*/  LEA.HI R4, R9, R2, RZ, 0x3 ;  /* 0x0000000209047211 */ /* 0x000fe200078f18ff */
[----:B------:R-:W-:Y:S01]  /*143a0*/  IMAD R7, R10, c[0x0][0x3a4], R7 ;  /* 0x0000e9000a077a24 */ /* 0x000fe200078e0207 */
[----:B------:R-:W-:Y:S01]  /*143b0*/  ISETP.NE.AND P0, PT, R8, 0x1, PT ;  /* 0x000000010800780c */ /* 0x000fe20003f05270 */
[----:B------:R-:W-:Y:S01]  /*143c0*/  IMAD.WIDE.U32 R10, R10, c[0x0][0x3a0], RZ ;  /* 0x0000e8000a0a7a25 */ /* 0x000fe200078e00ff */
[----:B------:R-:W-:Y:S01]  /*143d0*/  LOP3.LUT R9, R4, 0xfffffff8, RZ, 0xc0, !PT ;  /* 0xfffffff804097812 */ /* 0x000fe200078ec0ff */
[----:B------:R-:W-:Y:S01]  /*143e0*/  BSSY B0, `(.L_x_141) ;  /* 0x0000036000007945 */ /* 0x000fe20003800000 */
[----:B------:R-:W-:Y:S01]  /*143f0*/  SHF.R.S32.HI R4, RZ, 0x3, R4 ;  /* 0x00000003ff047819 */ /* 0x000fe20000011404 */
[----:B------:R-:W-:Y:S01]  /*14400*/  IMAD R0, R207, c[0x0][0x3ec], R0 ;  /* 0x0000fb00cf007a24 */ /* 0x000fe200078e0200 */
[----:B------:R-:W-:Y:S01]  /*14410*/  IADD3 R11, R11, R7, RZ ;  /* 0x000000070b0b7210 */ /* 0x000fe20007ffe0ff */
[----:B------:R-:W-:-:S02]  /*14420*/  IMAD.IADD R9, R2, 0x1, -R9 ;  /* 0x0000000102097824 */ /* 0x000fc400078e0a09 */
[----:B------:R-:W-:Y:S02]  /*14430*/  IMAD R5, R5, c[0x0][0x3f0], RZ ;  /* 0x0000fc0005057a24 */ /* 0x000fe400078e02ff */
[----:B------:R-:W-:Y:S01]  /*14440*/  IMAD.WIDE.U32 R10, R207, c[0x0][0x3e8], R10 ;  /* 0x0000fa00cf0a7a25 */ /* 0x000fe200078e000a */
[CC--:B------:R-:W-:Y:S02]  /*14450*/  LEA R7, R9.reuse, R4.reuse, 0x5 ;  /* 0x0000000409077211 */ /* 0x0c0fe400078e28ff */
[----:B------:R-:W-:Y:S01]  /*14460*/  SHF.L.U32 R9, R9, 0x3, RZ ;  /* 0x0000000309097819 */ /* 0x000fe200000006ff */
[----:B------:R-:W-:Y:S01]  /*14470*/  IMAD R5, R208, c[0x0][0x3f4], R5 ;  /* 0x0000fd00d0057a24 */ /* 0x000fe200078e0205 */
[----:B------:R-:W-:Y:S01]  /*14480*/  IADD3 R11, R0, R11, RZ ;  /* 0x0000000b000b7210 */ /* 0x000fe20007ffe0ff */
[C---:B-1----:R-:W-:Y:S01]  /*14490*/  IMAD R7, R6.reuse, 0x80, R7 ;  /* 0x0000008006077824 */ /* 0x042fe200078e0207 */
[----:B------:R-:W-:Y:S01]  /*144a0*/  LEA R4, R6, R4, 0x7 ;  /* 0x0000000406047211 */ /* 0x000fe200078e38ff */
[----:B-----5:R-:W-:Y:S01]  /*144b0*/  IMAD R3, R3, c[0x0][0x4e8], RZ ;  /* 0x00013a0003037a24 */ /* 0x020fe200078e02ff */
[----:B------:R-:W-:Y:S01]  /*144c0*/  IADD3 R6, R9, 0x40, RZ ;  /* 0x0000004009067810 */ /* 0x000fe20007ffe0ff */
[----:B------:R-:W-:Y:S01]  /*144d0*/  @P0 IMAD.HI.U32 R0, R7, c[0x0][0x4ec], RZ ;  /* 0x00013b0007000a27 */ /* 0x000fe200078e00ff */
[----:B------:R-:W-:-:S03]  /*144e0*/  MOV R2, R7 ;  /* 0x0000000700027202 */ /* 0x000fc60000000f00 */
[----:B------:R-:W-:Y:S01]  /*144f0*/  IMAD.WIDE.U32 R10, R208, c[0x0][0x3f0], R10 ;  /* 0x0000fc00d00a7a25 */ /* 0x000fe200078e000a */
[----:B------:R-:W-:-:S04]  /*14500*/  @P0 SHF.R.U32.HI R2, RZ, c[0x0][0x4f0], R0 ;  /* 0x00013c00ff020a19 */ /* 0x000fc80000011600 */
[--C-:B------:R-:W-:Y:S01]  /*14510*/  SHF.R.S32.HI R8, RZ, 0x1f, R2.reuse ;  /* 0x0000001fff087819 */ /* 0x100fe20000011402 */
[----:B------:R-:W-:Y:S01]  /*14520*/  IMAD.MOV R0, RZ, RZ, -R2 ;  /* 0x000000ffff007224 */ /* 0x000fe200078e0a02 */
[----:B------:R-:W-:-:S03]  /*14530*/  IADD3 R11, R11, R5, RZ ;  /* 0x000000050b0b7210 */ /* 0x000fc60007ffe0ff */
[----:B------:R-:W-:Y:S02]  /*14540*/  IMAD R5, R8, c[0x0][0x3e0], RZ ;  /* 0x0000f80008057a24 */ /* 0x000fe400078e02ff */
[----:B------:R-:W-:Y:S02]  /*14550*/  IMAD R0, R0, c[0x0][0x4e8], R7 ;  /* 0x00013a0000007a24 */ /* 0x000fe400078e0207 */
[----:B------:R-:W-:-:S04]  /*14560*/  IMAD.WIDE.U32 R10, R2, c[0x0][0x3e0], R10 ;  /* 0x0000f800020a7a25 */ /* 0x000fc800078e000a */
[----:B------:R-:W-:Y:S01]  /*14570*/  IMAD R5, R2, c[0x0][0x3e4], R5 ;  /* 0x0000f90002057a24 */ /* 0x000fe200078e0205 */
[----:B------:R-:W-:-:S04]  /*14580*/  SHF.R.S32.HI R2, RZ, 0x1f, R0 ;  /* 0x0000001fff027819 */ /* 0x000fc80000011400 */
        /* <DEDUP_REMOVED lines=9> */
[----:B------:R-:W-:-:S03]  /*14620*/  IADD3 R5, R9, 0x80, RZ ;  /* 0x0000008009057810 */ /* 0x000fc60007ffe0ff */
[----:B------:R1:W3:Y:S08]  /*14630*/  SHFL.IDX PT, R11, R0, RZ, 0x181f ;  /* 0x00181fff000b7589 */ /* 0x0002f000000e0000 */
[----:B------:R-:W-:Y:S05]  /*14640*/  @P0 BRA `(.L_x_142) ;  /* 0x000000f000000947 */ /* 0x000fea0003800000 */
[----:B------:R-:W-:Y:S02]  /*14650*/  ISETP.GE.AND P1, PT, R6, c[0x0][0x3c8], PT ;  /* 0x0000f20006007a0c */ /* 0x000fe40003f26270 */
[----:B------:R-:W-:-:S02]  /*14660*/  ISETP.GE.AND P0, PT, R5, c[0x0][0x3c8], PT ;  /* 0x0000f20005007a0c */ /* 0x000fc40003f06270 */
        /* <DEDUP_REMOVED lines=13> */
.L_x_142:
[----:B------:R-:W-:Y:S05]  /*14740*/  BSYNC B0 ;  /* 0x0000000000007941 */ /* 0x000fea0003800000 */
.L_x_141:
[----:B------:R-:W-:Y:S01]  /*14750*/  IADD3 R8, R4, 0x20, RZ ;  /* 0x0000002004087810 */ /* 0x000fe20007ffe0ff */
[----:B--23--:R2:W3:Y:S01]  /*14760*/  SHFL.IDX PT, R11, R0, 0x1, 0x181f ;  /* 0x00381f00000b7f89 */ /* 0x00c4e200000e0000 */
        /* <DEDUP_REMOVED lines=9> */
[----:B------:R-:W-:Y:S02]  /*14800*/  @!P1 LEA.HI R8, R7, R6, RZ, 0x3 ;  /* 0x0000000607089211 */ /* 0x000fe400078f18ff */
[----:B------:R-:W-:Y:S01]  /*14810*/  @!P0 LEA.HI R7, R12, R5, RZ, 0x3 ;  /* 0x000000050c078211 */ /* 0x000fe200078f18ff */
[----:B---34-:R-:W-:Y:S01]  /*14820*/  @!P2 IMAD.WIDE R12, R9, 0x2, R10 ;  /* 0x00000002090ca825 */ /* 0x018fe200078e020a */
[----:B------:R-:W-:Y:S02]  /*14830*/  @!P1 LOP3.LUT R8, R8, 0xfffffff8, RZ, 0xc0, !PT ;  /* 0xfffffff808089812 */ /* 0x000fe400078ec0ff */
[----:B------:R-:W-:-:S02]  /*14840*/  @!P0 LOP3.LUT R7, R7, 0xfffffff8, RZ, 0xc0, !PT ;  /* 0xfffffff807078812 */ /* 0x000fc400078ec0ff */
[----:B------:R3:W-:Y:S01]  /*14850*/  @!P2 ST.E.128 [R12.64], RZ ;  /* 0x000000ff0c00a985 */ /* 0x0007e2000c101d04 */
[----:B------:R-:W-:-:S04]  /*14860*/  @!P1 IMAD.WIDE R14, R8, 0x2, R10 ;  /* 0x00000002080e9825 */ /* 0x000fc800078e020a */
[----:B------:R-:W-:Y:S01]  /*14870*/  @!P0 IMAD.WIDE R10, R7, 0x2, R10 ;  /* 0x00000002070a8825 */ /* 0x000fe200078e020a */
[----:B------:R3:W-:Y:S04]  /*14880*/  @!P1 ST.E.128 [R14.64], RZ ;  /* 0x000000ff0e009985 */ /* 0x0007e8000c101d04 */
[----:B------:R3:W-:Y:S02]  /*14890*/  @!P0 ST.E.128 [R10.64], RZ ;  /* 0x000000ff0a008985 */ /* 0x0007e4000c101d04 */
.L_x_144:
[----:B------:R-:W-:Y:S05]  /*148a0*/  BSYNC B0 ;  /* 0x0000000000007941 */ /* 0x000fea0003800000 */
.L_x_143:
[----:B------:R-:W-:Y:S01]  /*148b0*/  IADD3 R8, R4, 0x40, RZ ;  /* 0x0000004004087810 */ /* 0x000fe20007ffe0ff */
[----:B---3--:R3:W1:Y:S01]  /*148c0*/  SHFL.IDX PT, R11, R0, 0x2, 0x181f ;  /* 0x00581f00000b7f89 */ /* 0x00866200000e0000 */
        /* <DEDUP_REMOVED lines=11> */
[----:B-1--4-:R-:W-:Y:S01]  /*14980*/  @!P2 IMAD.WIDE R12, R9, 0x2, R10 ;  /* 0x00000002090ca825 */ /* 0x012fe200078e020a */
[----:B------:R-:W-:Y:S02]  /*14990*/  @!P1 LOP3.LUT R8, R8, 0xfffffff8, RZ, 0xc0, !PT ;  /* 0xfffffff808089812 */ /* 0x000fe400078ec0ff */
[----:B------:R-:W-:-:S02]  /*149a0*/  @!P0 LOP3.LUT R7, R7, 0xfffffff8, RZ, 0xc0, !PT ;  /* 0xfffffff807078812 */ /* 0x000fc400078ec0ff */
[----:B------:R1:W-:Y:S01]  /*149b0*/  @!P2 ST.E.128 [R12.64], RZ ;  /* 0x000000ff0c00a985 */ /* 0x0003e2000c101d04 */
[----:B------:R-:W-:-:S04]  /*149c0*/  @!P1 IMAD.WIDE R14, R8, 0x2, R10 ;  /* 0x00000002080e9825 */ /* 0x000fc800078e020a */
[----:B------:R-:W-:Y:S01]  /*149d0*/  @!P0 IMAD.WIDE R10, R7, 0x2, R10 ;  /* 0x00000002070a8825 */ /* 0x000fe200078e020a */
[----:B------:R1:W-:Y:S04]  /*149e0*/  @!P1 ST.E.128 [R14.64], RZ ;  /* 0x000000ff0e009985 */ /* 0x0003e8000c101d04 */
[----:B------:R1:W-:Y:S02]  /*149f0*/  @!P0 ST.E.128 [R10.64], RZ ;  /* 0x000000ff0a008985 */ /* 0x0003e4000c101d04 */
.L_x_146:
[----:B------:R-:W-:Y:S05]  /*14a00*/  BSYNC B0 ;  /* 0x0000000000007941 */ /* 0x000fea0003800000 */
.L_x_145:
[----:B------:R-:W-:Y:S01]  /*14a10*/  IADD3 R4, R4, 0x60, RZ ;  /* 0x0000006004047810 */ /* 0x000fe20007ffe0ff */
[----:B-1----:R1:W2:Y:S03]  /*14a20*/  SHFL.IDX PT, R11, R0, 0x3, 0x181f ;  /* 0x00781f00000b7f89 */ /* 0x0022a600000e0000 */
[----:B------:R-:W-:Y:S01]  /*14a30*/  ISETP.GE.AND P0, PT, R4, R3, PT ;  /* 0x000000030400720c */ /* 0x000fe20003f06270 */
[----:B----4-:R1:W4:-:S12]  /*14a40*/  SHFL.IDX PT, R10, R2, 0x3, 0x181f ;  /* 0x00781f00020a7f89 */ /* 0x01031800000e0000 */
[----:B------:R-:W-:Y:S05]  /*14a50*/  @P0 EXIT ;  /* 0x000000000000094d */ /* 0x000fea0003800000 */
[----:B------:R-:W-:Y:S02]  /*14a60*/  ISETP.GE.AND P0, PT, R6, c[0x0][0x3c8], PT ;  /* 0x0000f20006007a0c */ /* 0x000fe40003f06270 */
[----:B------:R-:W-:-:S11]  /*14a70*/  ISETP.GE.AND P1, PT, R9, c[0x0][0x3c8], PT ;  /* 0x0000f20009007a0c */ /* 0x000fd60003f26270 */
[----:B------:R-:W-:-:S04]  /*14a80*/  @!P0 SHF.R.S32.HI R3, RZ, 0x1f, R6 ;  /* 0x0000001fff038819 */ /* 0x000fc80000011406 */
[----:B------:R-:W-:Y:S01]  /*14a90*/  @!P0 LEA.HI R3, R3, R6, RZ, 0x3 ;  /* 0x0000000603038211 */ /* 0x000fe200078f18ff */
[----:B--2-4-:R-:W-:-:S03]  /*14aa0*/  @!P1 IMAD.WIDE R6, R9, 0x2, R10 ;  /* 0x0000000209069825 */ /* 0x014fc600078e020a */
[----:B------:R-:W-:Y:S02]  /*14ab0*/  @!P0 LOP3.LUT R3, R3, 0xfffffff8, RZ, 0xc0, !PT ;  /* 0xfffffff803038812 */ /* 0x000fe400078ec0ff */
[----:B------:R2:W-:Y:S03]  /*14ac0*/  @!P1 ST.E.128 [R6.64], RZ ;  /* 0x000000ff06009985 */ /* 0x0005e6000c101d04 */
[----:B-1-3--:R-:W-:-:S05]  /*14ad0*/  @!P0 IMAD.WIDE R2, R3, 0x2, R10 ;  /* 0x0000000203028825 */ /* 0x00afca00078e020a */
[----:B------:R2:W-:Y:S01]  /*14ae0*/  @!P0 ST.E.128 [R2.64], RZ ;  /* 0x000000ff02008985 */ /* 0x0005e2000c101d04 */
[----:B------:R-:W-:-:S13]  /*14af0*/  ISETP.GE.AND P0, PT, R5, c[0x0][0x3c8], PT ;  /* 0x0000f20005007a0c */ /* 0x000fda0003f06270 */
[----:B------:R-:W-:Y:S05]  /*14b00*/  @P0 EXIT ;  /* 0x000000000000094d */ /* 0x000fea0003800000 */
[----:B------:R-:W-:-:S04]  /*14b10*/  SHF.R.S32.HI R0, RZ, 0x1f, R5 ;  /* 0x0000001fff007819 */ /* 0x000fc80000011405 */
[----:B------:R-:W-:-:S04]  /*14b20*/  LEA.HI R0, R0, R5, RZ, 0x3 ;  /* 0x0000000500007211 */ /* 0x000fc800078f18ff */
[----:B--2---:R-:W-:-:S05]  /*14b30*/  LOP3.LUT R3, R0, 0xfffffff8, RZ, 0xc0, !PT ;  /* 0xfffffff800037812 */ /* 0x004fca00078ec0ff */
[----:B------:R-:W-:-:S05]  /*14b40*/  IMAD.WIDE R10, R3, 0x2, R10 ;  /* 0x00000002030a7825 */ /* 0x000fca00078e020a */
[----:B------:R-:W-:Y:S01]  /*14b50*/  ST.E.128 [R10.64], RZ ;  /* 0x000000ff0a007985 */ /* 0x000fe2000c101d04 */
[----:B------:R-:W-:Y:S05]  /*14b60*/  EXIT ;  /* 0x000000000000794d */ /* 0x000fea0003800000 */
.L_x_147:
        /* <DEDUP_REMOVED lines=9> */
.L_x_2568:


//--------------------- .text._ZN7cutlass13device_kernelIN5flash19enable_sm80_to_sm89INS1_16FlashAttnFwdSm80INS1_25CollectiveMainloopFwdSm80ILi8ELi1ELb0EN4cute5tupleIJNS5_1CILi128EEENS7_ILi64EEENS7_ILi192EEEEEELi192ENS_6half_tEfNS_4arch4Sm80ELb0ELb1ELb1ELb0ELb0ELb0ELb1ELb0EEENS1_21CollectiveEpilogueFwdINS6_IJS8_SA_S9_EEENS6_IJNS7_ILi1EEESI_SI_EEESC_SE_Li256ELb0ELb1ELb0ELb0EEENS1_19SingleTileSchedulerILb0ELb0ELb1ELi128EEEEEEEEEvNT_6ParamsE --------------------------
	.section	.text._ZN7cutlass13device_kernelIN5flash19enable_sm80_to_sm89INS1_16FlashAttnFwdSm80INS1_25CollectiveMainloopFwdSm80ILi8ELi1ELb0EN4cute5tupleIJNS5_1CILi128EEENS7_ILi64EEENS7_ILi192EEEEEELi192ENS_6half_tEfNS_4arch4Sm80ELb0ELb1ELb1ELb0ELb0ELb0ELb1ELb0EEENS1_21CollectiveEpilogueFwdINS6_IJS8_SA_S9_EEENS6_IJNS7_ILi1EEESI_SI_EEESC_SE_Li256ELb0ELb1ELb0ELb0EEENS1_19SingleTileSchedulerILb0ELb0ELb1ELi128EEEEEEEEEvNT_6ParamsE,"ax",@progbits
	.sectioninfo	@"SHI_REGISTERS=255"
	.align	128
.text._ZN7cutlass13device_kernelIN5flash19enable_sm80_to_sm89INS1_16FlashAttnFwdSm80INS1_25CollectiveMainloopFwdSm80ILi8ELi1ELb0EN4cute5tupleIJNS5_1CILi128EEENS7_ILi64EEENS7_ILi192EEEEEELi192ENS_6half_tEfNS_4arch4Sm80ELb0ELb1ELb1ELb0ELb0ELb0ELb1ELb0EEENS1_21CollectiveEpilogueFwdINS6_IJS8_SA_S9_EEENS6_IJNS7_ILi1EEESI_SI_EEESC_SE_Li256ELb0ELb1ELb0ELb0EEENS1_19SingleTileSchedulerILb0ELb0ELb1ELi128EEEEEEEEEvNT_6ParamsE:
        .type           _ZN7cutlass13device_kernelIN5flash19enable_sm80_to_sm89INS1_16FlashAttnFwdSm80INS1_25CollectiveMainloopFwdSm80ILi8ELi1ELb0EN4cute5tupleIJNS5_1CILi128EEENS7_ILi64EEENS7_ILi192EEEEEELi192ENS_6half_tEfNS_4arch4Sm80ELb0ELb1ELb1ELb0ELb0ELb0ELb1ELb0EEENS1_21CollectiveEpilogueFwdINS6_IJS8_SA_S9_EEENS6_IJNS7_ILi1EEESI_SI_EEESC_SE_Li256ELb0ELb1ELb0ELb0EEENS1_19SingleTileSchedulerILb0ELb0ELb1ELi128EEEEEEEEEvNT_6ParamsE,@function
        .size           _ZN7cutlass13device_kernelIN5flash19enable_sm80_to_sm89INS1_16FlashAttnFwdSm80INS1_25CollectiveMainloopFwdSm80ILi8ELi1ELb0EN4cute5tupleIJNS5_1CILi128EEENS7_ILi64EEENS7_ILi192EEEEEELi192ENS_6half_tEfNS_4arch4Sm80ELb0ELb1ELb1ELb0ELb0ELb0ELb1ELb0EEENS1_21CollectiveEpilogueFwdINS6_IJS8_SA_S9_EEENS6_IJNS7_ILi1EEESI_SI_EEESC_SE_Li256ELb0ELb1ELb0ELb0EEENS1_19SingleTileSchedulerILb0ELb0ELb1ELi128EEEEEEEEEvNT_6ParamsE,(.L_x_2569 - _ZN7cutlass13device_kernelIN5flash19enable_sm80_to_sm89INS1_16FlashAttnFwdSm80INS1_25CollectiveMainloopFwdSm80ILi8ELi1ELb0EN4cute5tupleIJNS5_1CILi128EEENS7_ILi64EEENS7_ILi192EEEEEELi192ENS_6half_tEfNS_4arch4Sm80ELb0ELb1ELb1ELb0ELb0ELb0ELb1ELb0EEENS1_21CollectiveEpilogueFwdINS6_IJS8_SA_S9_EEENS6_IJNS7_ILi1EEESI_SI_EEESC_SE_Li256ELb0ELb1ELb0ELb0EEENS1_19SingleTileSchedulerILb0ELb0ELb1ELi128EEEEEEEEEvNT_6ParamsE)
        .other          _ZN7cutlass13device_kernelIN5flash19enable_sm80_to_sm89INS1_16FlashAttnFwdSm80INS1_25CollectiveMainloopFwdSm80ILi8ELi1ELb0EN4cute5tupleIJNS5_1CILi128EEENS7_ILi64EEENS7_ILi192EEEEEELi192ENS_6half_tEfNS_4arch4Sm80ELb0ELb1ELb1ELb0ELb0ELb0ELb1ELb0EEENS1_21CollectiveEpilogueFwdINS6_IJS8_SA_S9_EEENS6_IJNS7_ILi1EEESI_SI_EEESC_SE_Li256ELb0ELb1ELb0ELb0EEENS1_19SingleTileSchedulerILb0ELb0ELb1ELi128EEEEEEEEEvNT_6ParamsE,@"STO_CUDA_ENTRY STV_DEFAULT"
_ZN7cutlass13device_kernelIN5flash19enable_sm80_to_sm89INS1_16FlashAttnFwdSm80INS1_25CollectiveMainloopFwdSm80ILi8ELi1ELb0EN4cute5tupleIJNS5_1CILi128EEENS7_ILi64EEENS7_ILi192EEEEEELi192ENS_6half_tEfNS_4arch4Sm80ELb0ELb1ELb1ELb0ELb0ELb0ELb1ELb0EEENS1_21CollectiveEpilogueFwdINS6_IJS8_SA_S9_EEENS6_IJNS7_ILi1EEESI_SI_EEESC_SE_Li256ELb0ELb1ELb0ELb0EEENS1_19SingleTileSchedulerILb0ELb0ELb1ELi128EEEEEEEEEvNT_6ParamsE:
[----:B------:R-:W-:Y:S02]  /*0000*/  MOV R1, c[0x0][0x28] ;  /* 0x00000a0000017a02 */ /* 0x000fe40000000f00 */
[----:B------:R-:W1:Y:S02]  /*0010*/  S2R R0, SR_CTAID.Z ;  /* 0x0000000000007919 */ /* 0x000e640000002700 */
[----:B-1----:R-:W-:-:S13]  /*0020*/  ISETP.GE.AND P0, PT, R0, RZ, PT ;  /* 0x000000ff0000720c */ /* 0x002fda0003f06270 */
[----:B------:R-:W-:Y:S05]  /*0030*/  @!P0 EXIT ;  /* 0x000000000000894d */ /* 0x000fea0003800000 */
[----:B------:R-:W1:Y:S01]  /*0040*/  S2UR UR15, SR_CTAID.X ;  /* 0x00000000000f79c3 */ /* 0x000e620000002500 */
[----:B------:R-:W-:Y:S01]  /*0050*/  ULDC UR9, c[0x0][0x2c4] ;  /* 0x0000b10000097ab9 */ /* 0x000fe20000000800 */
[----:B------:R-:W2:Y:S01]  /*0060*/  S2R R88, SR_TID.X ;  /* 0x0000000000587919 */ /* 0x000ea20000002100 */
[----:B------:R-:W-:Y:S02]  /*0070*/  UISETP.NE.AND UP2, UPT, UR9, 0x1, UPT ;  /* 0x000000010900788c */ /* 0x000fe4000bf45270 */
[----:B------:R-:W-:Y:S02]  /*0080*/  ULDC.64 UR4, c[0x0][0x2c8] ;  /* 0x0000b20000047ab9 */ /* 0x000fe40000000a00 */
[----:B------:R-:W-:Y:S02]  /*0090*/  UMOV UR6, 0x1 ;  /* 0x0000000100067882 */ /* 0x000fe40000000000 */
[----:B------:R-:W-:Y:S02]  /*00a0*/  ULDC UR8, c[0x0][0x168] ;  /* 0x00005a0000087ab9 */ /* 0x000fe40000000800 */
[----:B------:R-:W-:-:S02]  /*00b0*/  UIADD3 UR8, UR6, -UR8, URZ ;  /* 0x8000000806087290 */ /* 0x000fc4000fffe03f */
[----:B-1----:R-:W-:-:S04]  /*00c0*/  USHF.L.U32 UR15, UR15, 0x7, URZ ;  /* 0x000000070f0f7899 */ /* 0x002fc8000800063f */
[----:B------:R-:W-:Y:S02]  /*00d0*/  @UP2 UIADD3 UR10, UR15, 0x7f, URZ ;  /* 0x0000007f0f0a2890 */ /* 0x000fe4000fffe03f */
[----:B------:R-:W-:Y:S02]  /*00e0*/  UIADD3 UR7, UR15, 0x7f, URZ ;  /* 0x0000007f0f077890 */ /* 0x000fe4000fffe03f */
[----:B------:R-:W-:-:S04]  /*00f0*/  UIMAD.WIDE.U32 UR10, UR10, UR4, URZ ;  /* 0x000000040a0a72a5 */ /* 0x000fc8000f8e003f */
[----:B------:R-:W-:-:S03]  /*0100*/  @UP2 USHF.R.U32.HI UR7, URZ, UR5, UR11 ;  /* 0x000000053f072299 */ /* 0x000fc6000801160b */
[----:B------:R-:W-:Y:S02]  /*0110*/  ULDC.64 UR4, c[0x0][0x328] ;  /* 0x0000ca0000047ab9 */ /* 0x000fe40000000a00 */
[----:B------:R-:W-:-:S03]  /*0120*/  UISETP.LE.AND UP1, UPT, UR6, UR5, UPT ;  /* 0x000000050600728c */ /* 0x000fc6000bf23270 */
[----:B------:R-:W-:Y:S02]  /*0130*/  ULDC UR5, c[0x0][0x1d0] ;  /* 0x0000740000057ab9 */ /* 0x000fe40000000800 */
[----:B------:R-:W-:Y:S01]  /*0140*/  UIADD3 UR5, UR7, UR5, UR8 ;  /* 0x0000000507057290 */ /* 0x000fe2000fffe008 */
[----:B------:R-:W-:-:S03]  /*0150*/  PLOP3.LUT P0, PT, PT, PT, UP1, 0x40, 0x0 ;  /* 0x000000000000781c */ /* 0x000fc60003f0e818 */
[----:B------:R-:W-:-:S10]  /*0160*/  UIADD3 UR7, UR5, UR4, URZ ;  /* 0x0000000405077290 */ /* 0x000fd4000fffe03f */
[----:B------:R-:W-:Y:S05]  /*0170*/  @P0 BRA `(.L_x_148) ;  /* 0x0000014000000947 */ /* 0x000fea0003800000 */
[----:B--2---:R-:W-:Y:S01]  /*0180*/  ISETP.LT.AND P0, PT, RZ, UR5, PT ;  /* 0x00000005ff007c0c */ /* 0x004fe2000bf01270 */
[----:B------:R-:W-:-:S12]  /*0190*/  UIADD3 UR8, UR5, -0x1, URZ ;  /* 0xffffffff05087890 */ /* 0x000fd8000fffe03f */
[----:B------:R-:W-:Y:S05]  /*01a0*/  @P0 BRA `(.L_x_149) ;  /* 0x0000008000000947 */ /* 0x000fea0003800000 */
[----:B------:R-:W-:Y:S02]  /*01b0*/  ULDC UR4, c[0x0][0x32c] ;  /* 0x0000cb0000047ab9 */ /* 0x000fe40000000800 */
[----:B------:R-:W-:Y:S02]  /*01c0*/  UISETP.NE.AND UP0, UPT, UR6, UR4, UPT ;  /* 0x000000040600728c */ /* 0x000fe4000bf05270 */
[----:B------:R-:W-:-:S03]  /*01d0*/  UIADD3 UR8, -UR5, URZ, URZ ;  /* 0x0000003f05087290 */ /* 0x000fc6000fffe13f */
[----:B------:R-:W-:Y:S02]  /*01e0*/  ULDC.64 UR4, c[0x0][0x330] ;  /* 0x0000cc0000047ab9 */ /* 0x000fe40000000a00 */
[----:B------:R-:W-:-:S04]  /*01f0*/  UIMAD.WIDE.U32 UR10, UR8, UR4, URZ ;  /* 0x00000004080a72a5 */ /* 0x000fc8000f8e003f */
[----:B------:R-:W-:-:S04]  /*0200*/  @UP0 USHF.R.U32.HI UR8, URZ, UR5, UR11 ;  /* 0x000000053f080299 */ /* 0x000fc8000801160b */
[----:B------:R-:W-:Y:S01]  /*0210*/  ULOP3.LUT UR8, URZ, UR8, URZ, 0x33, !UPT ;  /* 0x000000083f087292 */ /* 0x000fe2000f8e333f */
[----:B------:R-:W-:Y:S05]  /*0220*/  BRA `(.L_x_150) ;  /* 0x0000005000007947 */ /* 0x000fea0003800000 */
.L_x_149:
[----:B------:R-:W-:Y:S02]  /*0230*/  ULDC UR4, c[0x0][0x32c] ;  /* 0x0000cb0000047ab9 */ /* 0x000fe40000000800 */
[----:B------:R-:W-:-:S03]  /*0240*/  UISETP.NE.AND UP0, UPT, UR6, UR4, UPT ;  /* 0x000000040600728c */ /* 0x000fc6000bf05270 */
[----:B------:R-:W-:Y:S02]  /*0250*/  ULDC.64 UR4, c[0x0][0x330] ;  /* 0x0000cc0000047ab9 */ /* 0x000fe40000000a00 */
[----:B------:R-:W-:-:S06]  /*0260*/  UIMAD.WIDE.U32 UR10, UR8, UR4, URZ ;  /* 0x00000004080a72a5 */ /* 0x000fcc000f8e003f */
[----:B------:R-:W-:Y:S02]  /*0270*/  @UP0 USHF.R.U32.HI UR8, URZ, UR5, UR11 ;  /* 0x000000053f080299 */ /* 0x000fe4000801160b */
.L_x_150:
[----:B------:R-:W-:Y:S02]  /*0280*/  ULDC UR4, c[0x0][0x32c] ;  /* 0x0000cb0000047ab9 */ /* 0x000fe40000000800 */
[----:B------:R-:W-:-:S04]  /*0290*/  UIMAD UR4, UR8, UR4, UR4 ;  /* 0x00000004080472a4 */ /* 0x000fc8000f8e0204 */
[----:B------:R-:W-:-:S04]  /*02a0*/  UISETP.LT.AND UP0, UPT, UR7, UR4, UPT ;  /* 0x000000040700728c */ /* 0x000fc8000bf01270 */
[----:B------:R-:W-:-:S03]  /*02b0*/  USEL UR7, UR7, UR4, UP0 ;  /* 0x0000000407077287 */ /* 0x000fc60008000000 */
.L_x_148:
[----:B--2---:R-:W-:Y:S01]  /*02c0*/  ULDC.64 UR4, c[0x0][0x2c8] ;  /* 0x0000b20000047ab9 */ /* 0x004fe20000000a00 */
[----:B------:R-:W-:Y:S01]  /*02d0*/  PLOP3.LUT P0, PT, PT, PT, UP1, 0x40, 0x0 ;  /* 0x000000000000781c */ /* 0x000fe20003f0e818 */
[----:B------:R-:W-:Y:S02]  /*02e0*/  UIMAD.WIDE.U32 UR12, UR15, UR4, URZ ;  /* 0x000000040f0c72a5 */ /* 0x000fe4000f8e003f */
[----:B------:R-:W-:Y:S02]  /*02f0*/  UMOV UR8, 0x3f ;  /* 0x0000003f00087882 */ /* 0x000fe40000000000 */
[----:B------:R-:W-:Y:S02]  /*0300*/  ULDC UR4, c[0x0][0x1d0] ;  /* 0x0000740000047ab9 */ /* 0x000fe40000000800 */
[----:B------:R-:W-:Y:S02]  /*0310*/  UIADD3 UR7, UR7, 0x3f, URZ ;  /* 0x0000003f07077890 */ /* 0x000fe4000fffe03f */
[----:B------:R-:W-:-:S02]  /*0320*/  UIADD3 UR8, UR8, UR4, URZ ;  /* 0x0000000408087290 */ /* 0x000fc4000fffe03f */
[----:B------:R-:W-:Y:S02]  /*0330*/  UMOV UR10, UR15 ;  /* 0x0000000f000a7c82 */ /* 0x000fe40008000000 */
[----:B------:R-:W-:Y:S02]  /*0340*/  @UP2 USHF.R.U32.HI UR10, URZ, UR5, UR13 ;  /* 0x000000053f0a2299 */ /* 0x000fe4000801160d */
[----:B------:R-:W-:Y:S02]  /*0350*/  USHF.R.S32.HI UR12, URZ, 0x1f, UR7 ;  /* 0x0000001f3f0c7899 */ /* 0x000fe40008011407 */
[----:B------:R-:W-:Y:S02]  /*0360*/  USHF.R.S32.HI UR13, URZ, 0x1f, UR8 ;  /* 0x0000001f3f0d7899 */ /* 0x000fe40008011408 */
[----:B------:R-:W-:Y:S02]  /*0370*/  ULEA.HI UR12, UR12, UR7, URZ, 0x6 ;  /* 0x000000070c0c7291 */ /* 0x000fe4000f8f303f */
[----:B------:R-:W-:-:S02]  /*0380*/  ULEA.HI UR13, UR13, UR8, URZ, 0x6 ;  /* 0x000000080d0d7291 */ /* 0x000fc4000f8f303f */
[----:B------:R-:W-:Y:S02]  /*0390*/  ULDC UR11, c[0x0][0x168] ;  /* 0x00005a00000b7ab9 */ /* 0x000fe40000000800 */
[----:B------:R-:W-:Y:S02]  /*03a0*/  UIADD3 UR7, UR4, -UR11, URZ ;  /* 0x8000000b04077290 */ /* 0x000fe4000fffe03f */
[----:B------:R-:W-:Y:S02]  /*03b0*/  USHF.R.S32.HI UR12, URZ, 0x6, UR12 ;  /* 0x000000063f0c7899 */ /* 0x000fe4000801140c */
[----:B------:R-:W-:Y:S02]  /*03c0*/  USHF.R.S32.HI UR13, URZ, 0x6, UR13 ;  /* 0x000000063f0d7899 */ /* 0x000fe4000801140d */
[----:B------:R-:W-:Y:S02]  /*03d0*/  UIADD3 UR4, UR7, UR10, URZ ;  /* 0x0000000a07047290 */ /* 0x000fe4000fffe03f */
[----:B------:R-:W-:-:S02]  /*03e0*/  UISETP.LT.AND UP0, UPT, UR13, UR12, UPT ;  /* 0x0000000c0d00728c */ /* 0x000fc4000bf01270 */
[----:B------:R-:W-:Y:S02]  /*03f0*/  ULDC UR5, c[0x0][0x324] ;  /* 0x0000c90000057ab9 */ /* 0x000fe40000000800 */
[----:B------:R-:W-:Y:S02]  /*0400*/  UIADD3 UR8, UR4, -UR5, URZ ;  /* 0x8000000504087290 */ /* 0x000fe4000fffe03f */
[----:B------:R-:W-:Y:S01]  /*0410*/  USEL UR13, UR13, UR12, UP0 ;  /* 0x0000000c0d0d7287 */ /* 0x000fe20008000000 */
[----:B------:R-:W-:Y:S05]  /*0420*/  @P0 BRA `(.L_x_151) ;  /* 0x0000015000000947 */ /* 0x000fea0003800000 */
[----:B------:R-:W-:Y:S02]  /*0430*/  UMOV UR10, UR4 ;  /* 0x00000004000a7c82 */ /* 0x000fe40008000000 */
[----:B------:R-:W-:-:S06]  /*0440*/  UISETP.GT.AND UP0, UPT, UR10, -0x1, UPT ;  /* 0xffffffff0a00788c */ /* 0x000fcc000bf04270 */
[----:B------:R-:W-:-:S13]  /*0450*/  PLOP3.LUT P0, PT, PT, PT, UP0, 0x80, 0x0 ;  /* 0x000000000000781c */ /* 0x000fda0003f0f008 */
[----:B------:R-:W-:Y:S05]  /*0460*/  @P0 BRA `(.L_x_152) ;  /* 0x0000008000000947 */ /* 0x000fea0003800000 */
[----:B------:R-:W-:Y:S02]  /*0470*/  ULDC UR4, c[0x0][0x32c] ;  /* 0x0000cb0000047ab9 */ /* 0x000fe40000000800 */
[----:B------:R-:W-:Y:S02]  /*0480*/  UISETP.NE.AND UP0, UPT, UR4, 0x1, UPT ;  /* 0x000000010400788c */ /* 0x000fe4000bf05270 */
[----:B------:R-:W-:Y:S02]  /*0490*/  ULOP3.LUT UR10, URZ, UR10, URZ, 0x33, !UPT ;  /* 0x0000000a3f0a7292 */ /* 0x000fe4000f8e333f */
[----:B------:R-:W-:Y:S02]  /*04a0*/  ULDC.64 UR4, c[0x0][0x330] ;  /* 0x0000cc0000047ab9 */ /* 0x000fe40000000a00 */
[----:B------:R-:W-:-:S05]  /*04b0*/  UIMAD.WIDE.U32 UR16, UR10, UR4, URZ ;  /* 0x000000040a1072a5 */ /* 0x000fca000f8e003f */
[----:B------:R-:W-:-:S04]  /*04c0*/  @UP0 USHF.R.U32.HI UR10, URZ, UR5, UR17 ;  /* 0x000000053f0a0299 */ /* 0x000fc80008011611 */
[----:B------:R-:W-:Y:S01]  /*04d0*/  ULOP3.LUT UR10, URZ, UR10, URZ, 0x33, !UPT ;  /* 0x0000000a3f0a7292 */ /* 0x000fe2000f8e333f */
[----:B------:R-:W-:Y:S05]  /*04e0*/  BRA `(.L_x_153) ;  /* 0x0000005000007947 */ /* 0x000fea0003800000 */
.L_x_152:
[----:B------:R-:W-:Y:S02]  /*04f0*/  ULDC UR4, c[0x0][0x32c] ;  /* 0x0000cb0000047ab9 */ /* 0x000fe40000000800 */
[----:B------:R-:W-:-:S03]  /*0500*/  UISETP.NE.AND UP0, UPT, UR4, 0x1, UPT ;  /* 0x000000010400788c */ /* 0x000fc6000bf05270 */
[----:B------:R-:W-:Y:S02]  /*0510*/  ULDC.64 UR4, c[0x0][0x330] ;  /* 0x0000cc0000047ab9 */ /* 0x000fe40000000a00 */
[----:B------:R-:W-:-:S06]  /*0520*/  UIMAD.WIDE.U32 UR16, UR10, UR4, URZ ;  /* 0x000000040a1072a5 */ /* 0x000fcc000f8e003f */
[----:B------:R-:W-:Y:S02]  /*0530*/  @UP0 USHF.R.U32.HI UR10, URZ, UR5, UR17 ;  /* 0x000000053f0a0299 */ /* 0x000fe40008011611 */
.L_x_153:
[----:B------:R-:W-:Y:S02]  /*0540*/  ULDC UR4, c[0x0][0x32c] ;  /* 0x0000cb0000047ab9 */ /* 0x000fe40000000800 */
[----:B------:R-:W-:-:S04]  /*0550*/  UIMAD UR4, UR10, UR4, URZ ;  /* 0x000000040a0472a4 */ /* 0x000fc8000f8e023f */
[----:B------:R-:W-:-:S04]  /*0560*/  UISETP.LT.AND UP0, UPT, UR8, UR4, UPT ;  /* 0x000000040800728c */ /* 0x000fc8000bf01270 */
[----:B------:R-:W-:-:S04]  /*0570*/  USEL UR8, UR8, UR4, !UP0 ;  /* 0x0000000408087287 */ /* 0x000fc8000c000000 */
.L_x_151:
[----:B------:R-:W-:Y:S01]  /*0580*/  USHF.R.S32.HI UR4, URZ, 0x1f, UR8 ;  /* 0x0000001f3f047899 */ /* 0x000fe20008011408 */
[----:B------:R-:W-:Y:S01]  /*0590*/  PLOP3.LUT P2, PT, PT, PT, PT, 0x80, 0x0 ;  /* 0x000000000000781c */ /* 0x000fe20003f4f070 */
[----:B------:R-:W-:Y:S01]  /*05a0*/  ULDC.64 UR16, c[0x0][0x118] ;  /* 0x0000460000107ab9 */ /* 0x000fe20000000a00 */
[----:B------:R-:W-:Y:S01]  /*05b0*/  CS2R R98, SRZ ;  /* 0x0000000000627805 */ /* 0x000fe2000001ff00 */
[----:B------:R-:W-:Y:S01]  /*05c0*/  ULEA.HI UR8, UR4, UR8, URZ, 0x6 ;  /* 0x0000000804087291 */ /* 0x000fe2000f8f303f */
[----:B------:R-:W-:Y:S01]  /*05d0*/  IMAD.MOV.U32 R5, RZ, RZ, RZ ;  /* 0x000000ffff057224 */ /* 0x000fe200078e00ff */
[----:B------:R-:W-:Y:S01]  /*05e0*/  CS2R R94, SRZ ;  /* 0x00000000005e7805 */ /* 0x000fe2000001ff00 */
[----:B------:R-:W-:Y:S01]  /*05f0*/  IMAD.MOV.U32 R96, RZ, RZ, RZ ;  /* 0x000000ffff607224 */ /* 0x000fe200078e00ff */
[----:B------:R-:W-:Y:S01]  /*0600*/  USHF.R.S32.HI UR8, URZ, 0x6, UR8 ;  /* 0x000000063f087899 */ /* 0x000fe20008011408 */
[----:B------:R-:W-:Y:S01]  /*0610*/  CS2R R92, SRZ ;  /* 0x00000000005c7805 */ /* 0x000fe2000001ff00 */
[----:B------:R-:W-:Y:S01]  /*0620*/  CS2R R90, SRZ ;  /* 0x00000000005a7805 */ /* 0x000fe2000001ff00 */
[----:B------:R-:W-:Y:S01]  /*0630*/  MOV R89, RZ ;  /* 0x000000ff00597202 */ /* 0x000fe20000000f00 */
[----:B------:R-:W-:Y:S01]  /*0640*/  UISETP.LT.AND UP0, UPT, URZ, UR8, UPT ;  /* 0x000000083f00728c */ /* 0x000fe2000bf01270 */
[----:B------:R-:W-:Y:S01]  /*0650*/  CS2R R6, SRZ ;  /* 0x0000000000067805 */ /* 0x000fe2000001ff00 */
[----:B------:R-:W-:Y:S01]  /*0660*/  CS2R R86, SRZ ;  /* 0x0000000000567805 */ /* 0x000fe2000001ff00 */
[----:B------:R-:W-:Y:S01]  /*0670*/  CS2R R84, SRZ ;  /* 0x0000000000547805 */ /* 0x000fe2000001ff00 */
[----:B------:R-:W-:Y:S01]  /*0680*/  USEL UR8, URZ, UR8, !UP0 ;  /* 0x000000083f087287 */ /* 0x000fe2000c000000 */
[----:B------:R-:W-:Y:S01]  /*0690*/  CS2R R82, SRZ ;  /* 0x0000000000527805 */ /* 0x000fe2000001ff00 */
[----:B------:R-:W-:Y:S01]  /*06a0*/  CS2R R80, SRZ ;  /* 0x0000000000507805 */ /* 0x000fe2000001ff00 */
[----:B------:R-:W-:Y:S01]  /*06b0*/  CS2R R78, SRZ ;  /* 0x00000000004e7805 */ /* 0x000fe2000001ff00 */
[----:B------:R-:W-:Y:S01]  /*06c0*/  UISETP.GT.AND UP0, UPT, UR13, UR8, UPT ;  /* 0x000000080d00728c */ /* 0x000fe2000bf04270 */
[----:B------:R-:W-:Y:S01]  /*06d0*/  CS2R R76, SRZ ;  /* 0x00000000004c7805 */ /* 0x000fe2000001ff00 */
[----:B------:R-:W-:Y:S01]  /*06e0*/  CS2R R74, SRZ ;  /* 0x00000000004a7805 */ /* 0x000fe2000001ff00 */
[----:B------:R-:W-:Y:S01]  /*06f0*/  CS2R R72, SRZ ;  /* 0x0000000000487805 */ /* 0x000fe2000001ff00 */
[----:B------:R-:W-:Y:S01]  /*0700*/  CS2R R70, SRZ ;  /* 0x0000000000467805 */ /* 0x000fe2000001ff00 */
[----:B------:R-:W-:Y:S01]  /*0710*/  CS2R R68, SRZ ;  /* 0x0000000000447805 */ /* 0x000fe2000001ff00 */
[----:B------:R-:W-:Y:S01]  /*0720*/  PLOP3.LUT P0, PT, PT, PT, UP0, 0x80, 0x0 ;  /* 0x000000000000781c */ /* 0x000fe20003f0f008 */
        /* <DEDUP_REMOVED lines=34> */
[----:B------:R-:W-:Y:S01]  /*0950*/  ISETP.NE.U32.AND P3, PT, RZ, c[0x0][0x340], PT ;  /* 0x0000d000ff007a0c */ /* 0x000fe20003f65070 */
[----:B------:R-:W1:Y:S01]  /*0960*/  S2R R4, SR_CTAID.Y ;  /* 0x0000000000047919 */ /* 0x000e620000002600 */
[----:B------:R-:W-:-:S02]  /*0970*/  SHF.R.S32.HI R91, RZ, 0x1f, R88 ;  /* 0x0000001fff5b7819 */ /* 0x000fc40000011458 */
[----:B------:R-:W-:Y:S02]  /*0980*/  PLOP3.LUT P1, PT, PT, PT, UP2, 0x80, 0x0 ;  /* 0x000000000000781c */ /* 0x000fe40003f2f028 */
[----:B------:R-:W-:Y:S02]  /*0990*/  PLOP3.LUT P0, PT, PT, PT, UP2, 0x80, 0x0 ;  /* 0x000000000000781c */ /* 0x000fe40003f0f028 */
[----:B------:R-:W-:Y:S01]  /*09a0*/  SHF.R.S32.HI R5, RZ, 0x1f, R0 ;  /* 0x0000001fff057819 */ /* 0x000fe20000011400 */
[----:B------:R-:W-:Y:S01]  /*09b0*/  ULDC UR4, c[0x0][0x168] ;  /* 0x00005a0000047ab9 */ /* 0x000fe20000000800 */
[----:B------:R-:W-:Y:S01]  /*09c0*/  ISETP.NE.AND.EX P3, PT, RZ, c[0x0][0x344], PT, P3 ;  /* 0x0000d100ff007a0c */ /* 0x000fe20003f65330 */
[----:B------:R-:W-:Y:S02]  /*09d0*/  UIADD3 UR18, UR13, -0x1, URZ ;  /* 0xffffffff0d127890 */ /* 0x000fe4000fffe03f */
[----:B------:R-:W-:-:S10]  /*09e0*/  ULDC.64 UR10, c[0x0][0x1e0] ;  /* 0x00007800000a7ab9 */ /* 0x000fd40000000a00 */
[----:B------:R-:W-:-:S04]  /*09f0*/  @P3 IMAD.MOV.U32 R3, RZ, RZ, 0x4 ;  /* 0x00000004ff033424 */ /* 0x000fc800078e00ff */
[----:B------:R-:W-:-:S06]  /*0a00*/  @P3 IMAD.WIDE R208, R0, R3, c[0x0][0x340] ;  /* 0x0000d00000d03625 */ /* 0x000fcc00078e0203 */
[----:B------:R-:W2:Y:S01]  /*0a10*/  @P3 LDG.E R208, [R208.64] ;  /* 0x00000010d0d03981 */ /* 0x000ea2000c1e1900 */
[-C--:B------:R-:W-:Y:S01]  /*0a20*/  LEA.HI R9, R91, R88.reuse, RZ, 0x3 ;  /* 0x000000585b097211 */ /* 0x080fe200078f18ff */
[----:B-1----:R-:W-:Y:S01]  /*0a30*/  IMAD.WIDE.U32 R12, R4, c[0x0][0x1b8], RZ ;  /* 0x00006e00040c7a25 */ /* 0x002fe200078e00ff */
[----:B------:R-:W-:Y:S01]  /*0a40*/  SHF.R.S32.HI R7, RZ, 0x1f, R4 ;  /* 0x0000001fff077819 */ /* 0x000fe20000011404 */
[----:B------:R-:W-:Y:S01]  /*0a50*/  UIMAD UR4, UR9, UR4, URZ ;  /* 0x00000004090472a4 */ /* 0x000fe2000f8e023f */
[----:B------:R-:W-:Y:S01]  /*0a60*/  LOP3.LUT R3, R9, 0xfffffff8, RZ, 0xc0, !PT ;  /* 0xfffffff809037812 */ /* 0x000fe200078ec0ff */
[----:B------:R-:W-:Y:S01]  /*0a70*/  USHF.L.U32 UR14, UR18, 0x6, URZ ;  /* 0x00000006120e7899 */ /* 0x000fe2000800063f */
[----:B------:R-:W-:Y:S01]  /*0a80*/  SHF.R.S32.HI R9, RZ, 0x3, R9 ;  /* 0x00000003ff097819 */ /* 0x000fe20000011409 */
[----:B------:R-:W-:Y:S01]  /*0a90*/  IMAD R11, R7, c[0x0][0x1b8], RZ ;  /* 0x00006e00070b7a24 */ /* 0x000fe200078e02ff */
[----:B------:R-:W-:Y:S01]  /*0aa0*/  UMOV UR9, 0x6 ;  /* 0x0000000600097882 */ /* 0x000fe20000000000 */
[----:B------:R-:W-:Y:S01]  /*0ab0*/  IMAD.IADD R3, R88, 0x1, -R3 ;  /* 0x0000000158037824 */ /* 0x000fe200078e0a03 */
[----:B------:R-:W-:Y:S01]  /*0ac0*/  USHF.L.U32 UR20, UR10, 0x6, URZ ;  /* 0x000000060a147899 */ /* 0x000fe2000800063f */
[----:B------:R-:W-:Y:S01]  /*0ad0*/  IMAD R11, R4, c[0x0][0x1bc], R11 ;  /* 0x00006f00040b7a24 */ /* 0x000fe200078e020b */
[----:B------:R-:W-:Y:S01]  /*0ae0*/  USHF.L.U64.HI UR19, UR10, UR9, UR11 ;  /* 0x000000090a137299 */ /* 0x000fe2000801020b */
[----:B------:R-:W-:Y:S01]  /*0af0*/  IMAD R2, R3, 0x20, R9 ;  /* 0x0000002003027824 */ /* 0x000fe200078e0209 */
[----:B------:R-:W-:Y:S01]  /*0b00*/  USHF.R.S32.HI UR21, URZ, 0x1f, UR18 ;  /* 0x0000001f3f157899 */ /* 0x000fe20008011412 */
[----:B------:R-:W-:Y:S01]  /*0b10*/  IMAD.IADD R13, R13, 0x1, R11 ;  /* 0x000000010d0d7824 */ /* 0x000fe200078e020b */
[----:B------:R-:W-:Y:S01]  /*0b20*/  USHF.L.U32 UR12, UR10, 0x5, URZ ;  /* 0x000000050a0c7899 */ /* 0x000fe2000800063f */
[----:B------:R-:W-:Y:S01]  /*0b30*/  IMAD R11, R5, c[0x0][0x1c0], RZ ;  /* 0x00007000050b7a24 */ /* 0x000fe200078e02ff */
[----:B------:R-:W-:Y:S01]  /*0b40*/  IADD3 R2, R2, UR15, RZ ;  /* 0x0000000f02027c10 */ /* 0x000fe2000fffe0ff */
[----:B------:R-:W-:Y:S01]  /*0b50*/  IMAD.WIDE.U32 R12, R0, c[0x0][0x1c0], R12 ;  /* 0x00007000000c7a25 */ /* 0x000fe200078e000c */
[----:B------:R-:W-:Y:S01]  /*0b60*/  UMOV UR5, 0x5 ;  /* 0x0000000500057882 */ /* 0x000fe20000000000 */
[----:B------:R-:W-:Y:S01]  /*0b70*/  LEA.HI R89, R91, R88, RZ, 0x5 ;  /* 0x000000585b597211 */ /* 0x000fe200078f28ff */
[----:B------:R-:W-:Y:S01]  /*0b80*/  USHF.L.U64.HI UR11, UR10, UR5, UR11 ;  /* 0x000000050a0b7299 */ /* 0x000fe2000801020b */
[----:B------:R-:W-:Y:S01]  /*0b90*/  @P1 IMAD.HI.U32 R6, R2, c[0x0][0x2c8], RZ ;  /* 0x0000b20002061a27 */ /* 0x000fe200078e00ff */
[----:B------:R-:W-:-:S03]  /*0ba0*/  UISETP.GT.AND UP0, UPT, UR18, UR8, UPT ;  /* 0x000000081200728c */ /* 0x000fc6000bf04270 */
[----:B------:R-:W-:Y:S01]  /*0bb0*/  IMAD.MOV.U32 R10, RZ, RZ, R2 ;  /* 0x000000ffff0a7224 */ /* 0x000fe200078e0002 */
[----:B------:R-:W-:Y:S01]  /*0bc0*/  @P0 SHF.R.U32.HI R10, RZ, c[0x0][0x2cc], R6 ;  /* 0x0000b300ff0a0a19 */ /* 0x000fe20000011606 */
[----:B------:R-:W-:Y:S02]  /*0bd0*/  IMAD R6, R0, c[0x0][0x1c4], R11 ;  /* 0x0000710000067a24 */ /* 0x000fe400078e020b */
[----:B------:R-:W-:Y:S01]  /*0be0*/  IMAD.MOV.U32 R14, RZ, RZ, R12 ;  /* 0x000000ffff0e7224 */ /* 0x000fe200078e000c */
[--C-:B------:R-:W-:Y:S01]  /*0bf0*/  SHF.R.S32.HI R8, RZ, 0x1f, R10.reuse ;  /* 0x0000001fff087819 */ /* 0x100fe2000001140a */
[----:B------:R-:W-:Y:S02]  /*0c00*/  IMAD.MOV R11, RZ, RZ, -R10 ;  /* 0x000000ffff0b7224 */ /* 0x000fe400078e0a0a */
[----:B------:R-:W-:Y:S01]  /*0c10*/  IMAD.IADD R15, R13, 0x1, R6 ;  /* 0x000000010d0f7824 */ /* 0x000fe200078e0206 */
[----:B------:R-:W-:Y:S01]  /*0c20*/  IADD3 R6, R9, UR15, RZ ;  /* 0x0000000f09067c10 */ /* 0x000fe2000fffe0ff */
[----:B------:R-:W-:-:S02]  /*0c30*/  IMAD R11, R11, c[0x0][0x2c4], R2 ;  /* 0x0000b1000b0b7a24 */ /* 0x000fc400078e0202 */
[----:B------:R-:W-:Y:S01]  /*0c40*/  IMAD R13, R8, c[0x0][0x1b0], RZ ;  /* 0x00006c00080d7a24 */ /* 0x000fe200078e02ff */
[----:B------:R-:W-:Y:S01]  /*0c50*/  LEA.HI R8, R91, R88, RZ, 0x6 ;  /* 0x000000585b087211 */ /* 0x000fe200078f30ff */
[----:B------:R-:W-:Y:S01]  /*0c60*/  IMAD.WIDE.U32 R14, R10, c[0x0][0x1b0], R14 ;  /* 0x00006c000a0e7a25 */ /* 0x000fe200078e000e */
[----:B------:R-:W-:Y:S02]  /*0c70*/  SHF.R.S32.HI R2, RZ, 0x1f, R11 ;  /* 0x0000001fff027819 */ /* 0x000fe4000001140b */
[----:B------:R-:W-:Y:S01]  /*0c80*/  IADD3 R16, R6, 0x40, RZ ;  /* 0x0000004006107810 */ /* 0x000fe20007ffe0ff */
[----:B------:R-:W-:Y:S02]  /*0c90*/  IMAD R13, R10, c[0x0][0x1b4], R13 ;  /* 0x00006d000a0d7a24 */ /* 0x000fe400078e020d */
[----:B------:R-:W-:Y:S02]  /*0ca0*/  IMAD R2, R2, c[0x0][0x1a8], RZ ;  /* 0x00006a0002027a24 */ /* 0x000fe400078e02ff */
[----:B------:R-:W-:-:S02]  /*0cb0*/  IMAD.IADD R15, R15, 0x1, R13 ;  /* 0x000000010f0f7824 */ /* 0x000fc400078e020d */
[C---:B------:R-:W-:Y:S02]  /*0cc0*/  IMAD R2, R11.reuse, c[0x0][0x1ac], R2 ;  /* 0x00006b000b027a24 */ /* 0x040fe400078e0202 */
[----:B------:R-:W-:-:S04]  /*0cd0*/  IMAD.WIDE.U32 R12, R11, c[0x0][0x1a8], R14 ;  /* 0x00006a000b0c7a25 */ /* 0x000fc800078e000e */
[----:B------:R-:W-:Y:S02]  /*0ce0*/  IMAD.SHL.U32 R207, R9, 0x40, RZ ;  /* 0x0000004009cf7824 */ /* 0x000fe400078e00ff */
[----:B------:R-:W-:Y:S01]  /*0cf0*/  IMAD.IADD R11, R13, 0x1, R2 ;  /* 0x000000010d0b7824 */ /* 0x000fe200078e0202 */
[----:B------:R-:W-:Y:S01]  /*0d00*/  LEA R13, P0, R12, c[0x0][0x160], 0x1 ;  /* 0x000058000c0d7a11 */ /* 0x000fe200078008ff */
[----:B------:R-:W-:Y:S01]  /*0d10*/  IMAD.SHL.U32 R10, R3, 0x8, RZ ;  /* 0x00000008030a7824 */ /* 0x000fe200078e00ff */
[----:B------:R-:W-:Y:S01]  /*0d20*/  LOP3.LUT R207, R207, 0x1c0, RZ, 0xc0, !PT ;  /* 0x000001c0cfcf7812 */ /* 0x000fe200078ec0ff */
[----:B------:R-:W-:Y:S01]  /*0d30*/  IMAD.SHL.U32 R8, R8, 0x8, RZ ;  /* 0x0000000808087824 */ /* 0x000fe200078e00ff */
[----:B------:R-:W-:Y:S01]  /*0d40*/  LEA.HI.X R12, R12, c[0x0][0x164], R11, 0x1, P0 ;  /* 0x000059000c0c7a11 */ /* 0x000fe200000f0c0b */
[----:B------:R-:W-:Y:S01]  /*0d50*/  SHFL.IDX PT, R20, R13, RZ, 0x181f ;  /* 0x00181fff0d147589 */ /* 0x000fe200000e0000 */
[----:B------:R-:W-:Y:S01]  /*0d60*/  LOP3.LUT R2, R207, 0x38, R10, 0xf8, !PT ;  /* 0x00000038cf027812 */ /* 0x000fe200078ef80a */
[----:B------:R-:W-:Y:S01]  /*0d70*/  IMAD.MOV.U32 R44, RZ, RZ, 0x40 ;  /* 0x00000040ff2c7424 */ /* 0x000fe200078e00ff */
[----:B------:R-:W-:Y:S01]  /*0d80*/  SHF.R.U32.HI R207, RZ, 0x3, R207 ;  /* 0x00000003ffcf7819 */ /* 0x000fe200000116cf */
[----:B------:R-:W1:Y:S01]  /*0d90*/  SHFL.IDX PT, R21, R12, RZ, 0x181f ;  /* 0x00181fff0c157589 */ /* 0x000e6200000e0000 */
[----:B------:R-:W-:-:S02]  /*0da0*/  ISETP.GE.AND P0, PT, R6, UR4, PT ;  /* 0x0000000406007c0c */ /* 0x000fc4000bf06270 */
[----:B------:R-:W-:Y:S01]  /*0db0*/  LOP3.LUT R207, R2, R207, RZ, 0x3c, !PT ;  /* 0x000000cf02cf7212 */ /* 0x000fe200078e3cff */
[----:B------:R-:W3:Y:S01]  /*0dc0*/  SHFL.IDX PT, R18, R13, 0x1, 0x181f ;  /* 0x00381f000d127f89 */ /* 0x000ee200000e0000 */
[----:B------:R-:W-:Y:S02]  /*0dd0*/  IADD3 R2, R6, 0x20, RZ ;  /* 0x0000002006027810 */ /* 0x000fe40007ffe0ff */
[----:B------:R-:W-:Y:S01]  /*0de0*/  LOP3.LUT R207, R207, 0xfffffe00, R8, 0xf8, !PT ;  /* 0xfffffe00cfcf7812 */ /* 0x000fe200078ef808 */
[----:B------:R-:W4:Y:S01]  /*0df0*/  SHFL.IDX PT, R19, R12, 0x1, 0x181f ;  /* 0x00381f000c137f89 */ /* 0x000f2200000e0000 */
[----:B------:R-:W-:Y:S02]  /*0e00*/  IADD3 R8, R10, 0x40, RZ ;  /* 0x000000400a087810 */ /* 0x000fe40007ffe0ff */
[----:B------:R-:W-:Y:S01]  /*0e10*/  ISETP.GE.AND P5, PT, R2, UR4, PT ;  /* 0x0000000402007c0c */ /* 0x000fe2000bfa6270 */
[----:B------:R-:W-:Y:S01]  /*0e20*/  IMAD.SHL.U32 R207, R207, 0x2, RZ ;  /* 0x00000002cfcf7824 */ /* 0x000fe200078e00ff */
[----:B------:R-:W-:-:S02]  /*0e30*/  IADD3 R2, R10, 0x80, RZ ;  /* 0x000000800a027810 */ /* 0x000fc40007ffe0ff */
[----:B------:R-:W-:Y:S02]  /*0e40*/  @!P0 SHF.R.S32.HI R15, RZ, 0x1f, R8 ;  /* 0x0000001fff0f8819 */ /* 0x000fe40000011408 */
[----:B------:R-:W-:Y:S02]  /*0e50*/  @!P0 SHF.R.S32.HI R17, RZ, 0x1f, R2 ;  /* 0x0000001fff118819 */ /* 0x000fe40000011402 */
[----:B------:R-:W-:Y:S02]  /*0e60*/  @!P0 LEA.HI R15, R15, R8, RZ, 0x3 ;  /* 0x000000080f0f8211 */ /* 0x000fe400078f18ff */
[----:B------:R-:W-:Y:S02]  /*0e70*/  @!P0 LEA.HI R14, R17, R2, RZ, 0x3 ;  /* 0x00000002110e8211 */ /* 0x000fe400078f18ff */
[----:B------:R-:W-:Y:S02]  /*0e80*/  @!P0 LOP3.LUT R15, R15, 0xfffffff8, RZ, 0xc0, !PT ;  /* 0xfffffff80f0f8812 */ /* 0x000fe400078ec0ff */
[----:B------:R-:W-:-:S02]  /*0e90*/  @!P0 LOP3.LUT R14, R14, 0xfffffff8, RZ, 0xc0, !PT ;  /* 0xfffffff80e0e8812 */ /* 0x000fc400078ec0ff */
[----:B------:R-:W-:Y:S01]  /*0ea0*/  ISETP.GE.AND P2, PT, R10, c[0x0][0x198], PT ;  /* 0x000066000a007a0c */ /* 0x000fe20003f46270 */
[--C-:B-1----:R-:W-:Y:S01]  /*0eb0*/  @!P0 IMAD.WIDE R26, R15, 0x2, R20.reuse ;  /* 0x000000020f1a8825 */ /* 0x102fe200078e0214 */
[----:B------:R-:W-:Y:S02]  /*0ec0*/  ISETP.GE.AND P1, PT, R8, c[0x0][0x198], PT ;  /* 0x0000660008007a0c */ /* 0x000fe40003f26270 */
[----:B------:R-:W-:Y:S01]  /*0ed0*/  ISETP.GE.AND P4, PT, R2, c[0x0][0x198], PT ;  /* 0x0000660002007a0c */ /* 0x000fe20003f86270 */
[----:B------:R-:W-:Y:S01]  /*0ee0*/  @!P0 IMAD.WIDE R28, R14, 0x2, R20 ;  /* 0x000000020e1c8825 */ /* 0x000fe200078e0214 */
[----:B------:R-:W-:Y:S02]  /*0ef0*/  @!P5 SHF.R.S32.HI R15, RZ, 0x1f, R8 ;  /* 0x0000001fff0fd819 */ /* 0x000fe40000011408 */
[----:B------:R-:W-:Y:S02]  /*0f00*/  @!P5 SHF.R.S32.HI R17, RZ, 0x1f, R2 ;  /* 0x0000001fff11d819 */ /* 0x000fe40000011402 */
[----:B------:R-:W-:-:S02]  /*0f10*/  SHF.R.S32.HI R11, RZ, 0x1f, R10 ;  /* 0x0000001fff0b7819 */ /* 0x000fc4000001140a */
[C---:B------:R-:W-:Y:S02]  /*0f20*/  @!P0 LEA R22, P6, R10.reuse, R20, 0x1 ;  /* 0x000000140a168211 */ /* 0x040fe400078c08ff */
[----:B------:R-:W-:Y:S01]  /*0f30*/  SHFL.IDX PT, R20, R13, 0x2, 0x181f ;  /* 0x00581f000d147f89 */ /* 0x000fe200000e0000 */
[----:B------:R-:W-:Y:S02]  /*0f40*/  @!P5 LEA.HI R15, R15, R8, RZ, 0x3 ;  /* 0x000000080f0fd211 */ /* 0x000fe400078f18ff */
[----:B------:R-:W-:Y:S02]  /*0f50*/  @!P5 LEA.HI R14, R17, R2, RZ, 0x3 ;  /* 0x00000002110ed211 */ /* 0x000fe400078f18ff */
[----:B------:R-:W-:Y:S02]  /*0f60*/  @!P0 LEA.HI.X R23, R10, R21, R11, 0x1, P6 ;  /* 0x000000150a178211 */ /* 0x000fe400030f0c0b */
[----:B------:R-:W-:Y:S01]  /*0f70*/  ISETP.GE.AND P6, PT, R16, UR4, PT ;  /* 0x0000000410007c0c */ /* 0x000fe2000bfc6270 */
[----:B------:R-:W1:Y:S01]  /*0f80*/  SHFL.IDX PT, R21, R12, 0x2, 0x181f ;  /* 0x00581f000c157f89 */ /* 0x000e6200000e0000 */
[----:B------:R-:W-:-:S02]  /*0f90*/  @!P5 LOP3.LUT R15, R15, 0xfffffff8, RZ, 0xc0, !PT ;  /* 0xfffffff80f0fd812 */ /* 0x000fc400078ec0ff */
[----:B------:R-:W-:Y:S01]  /*0fa0*/  @!P5 LOP3.LUT R17, R14, 0xfffffff8, RZ, 0xc0, !PT ;  /* 0xfffffff80e11d812 */ /* 0x000fe200078ec0ff */
[----:B------:R5:W-:Y:S01]  /*0fb0*/  @!P0 LDGSTS.E.BYPASS.LTC128B.128 [R207+0xc100], [R22.64], !P2 ;  /* 0x0c10000016cf8fae */ /* 0x000be2000d101d50 */
[----:B------:R-:W-:-:S03]  /*0fc0*/  IADD3 R6, R6, 0x60, RZ ;  /* 0x0000006006067810 */ /* 0x000fc60007ffe0ff */
[----:B------:R1:W1:Y:S04]  /*0fd0*/  SHFL.IDX PT, R14, R13, 0x3, 0x181f ;  /* 0x00781f000d0e7f89 */ /* 0x00026800000e0000 */
[----:B------:R1:W-:Y:S04]  /*0fe0*/  @!P0 LDGSTS.E.BYPASS.LTC128B.128 [R207+0x10100], [R26.64], !P1 ;  /* 0x101000001acf8fae */ /* 0x0003e8000c901d50 */
[----:B------:R2:W-:Y:S01]  /*0ff0*/  @!P0 LDGSTS.E.BYPASS.LTC128B.128 [R207+0x14100], [R28.64], !P4 ;  /* 0x141000001ccf8fae */ /* 0x0005e2000e101d50 */
[----:B---3--:R-:W-:-:S04]  /*1000*/  @!P5 LEA R24, P0, R10, R18, 0x1 ;  /* 0x000000120a18d211 */ /* 0x008fc800078008ff */
[----:B----4-:R-:W-:Y:S02]  /*1010*/  @!P5 LEA.HI.X R25, R10, R19, R11, 0x1, P0 ;  /* 0x000000130a19d211 */ /* 0x010fe400000f0c0b */
[----:B------:R-:W-:Y:S01]  /*1020*/  ISETP.GE.AND P0, PT, R6, UR4, PT ;  /* 0x0000000406007c0c */ /* 0x000fe2000bf06270 */
[----:B------:R-:W-:Y:S02]  /*1030*/  UIMAD UR4, UR19, UR18, URZ ;  /* 0x00000012130472a4 */ /* 0x000fe4000f8e023f */
[----:B------:R3:W-:Y:S02]  /*1040*/  @!P5 LDGSTS.E.BYPASS.LTC128B.128 [R207+0xd100], [R24.64], !P2 ;  /* 0x0d10000018cfdfae */ /* 0x0007e4000d101d50 */
[----:B------:R-:W-:Y:S01]  /*1050*/  UIMAD UR4, UR21, UR20, UR4 ;  /* 0x00000014150472a4 */ /* 0x000fe2000f8e0204 */
[--C-:B-----5:R-:W-:Y:S02]  /*1060*/  @!P5 IMAD.WIDE R22, R15, 0x2, R18.reuse ;  /* 0x000000020f16d825 */ /* 0x120fe400078e0212 */
[----:B------:R4:W5:Y:S04]  /*1070*/  SHFL.IDX PT, R15, R12, 0x3, 0x181f ;  /* 0x00781f000c0f7f89 */ /* 0x00096800000e0000 */
[----:B------:R5:W-:Y:S01]  /*1080*/  @!P5 LDGSTS.E.BYPASS.LTC128B.128 [R207+0x11100], [R22.64], !P1 ;  /* 0x1110000016cfdfae */ /* 0x000be2000c901d50 */
[----:B-1----:R-:W-:Y:S01]  /*1090*/  @!P5 IMAD.WIDE R26, R17, 0x2, R18 ;  /* 0x00000002111ad825 */ /* 0x002fe200078e0212 */
[----:B------:R-:W-:-:S02]  /*10a0*/  @!P6 SHF.R.S32.HI R19, RZ, 0x1f, R8 ;  /* 0x0000001fff13e819 */ /* 0x000fc40000011408 */
[----:B------:R-:W-:Y:S02]  /*10b0*/  @!P6 SHF.R.S32.HI R17, RZ, 0x1f, R2 ;  /* 0x0000001fff11e819 */ /* 0x000fe40000011402 */
[----:B------:R-:W-:Y:S01]  /*10c0*/  @!P6 LEA.HI R19, R19, R8, RZ, 0x3 ;  /* 0x000000081313e211 */ /* 0x000fe200078f18ff */
[----:B------:R1:W-:Y:S01]  /*10d0*/  @!P5 LDGSTS.E.BYPASS.LTC128B.128 [R207+0x15100], [R26.64], !P4 ;  /* 0x151000001acfdfae */ /* 0x0003e2000e101d50 */
[----:B------:R-:W-:Y:S02]  /*10e0*/  @!P6 LEA.HI R6, R17, R2, RZ, 0x3 ;  /* 0x000000021106e211 */ /* 0x000fe400078f18ff */
[----:B------:R-:W-:Y:S02]  /*10f0*/  @!P6 LOP3.LUT R19, R19, 0xfffffff8, RZ, 0xc0, !PT ;  /* 0xfffffff81313e812 */ /* 0x000fe400078ec0ff */
[----:B------:R-:W-:Y:S02]  /*1100*/  LEA.HI R17, R91, R88, RZ, 0x4 ;  /* 0x000000585b117211 */ /* 0x000fe400078f20ff */
[----:B------:R-:W-:Y:S01]  /*1110*/  @!P6 LOP3.LUT R13, R6, 0xfffffff8, RZ, 0xc0, !PT ;  /* 0xfffffff8060de812 */ /* 0x000fe200078ec0ff */
[----:B------:R-:W-:Y:S01]  /*1120*/  IMAD.U32 R6, RZ, RZ, UR14 ;  /* 0x0000000eff067e24 */ /* 0x000fe2000f8e00ff */
[----:B------:R-:W-:Y:S01]  /*1130*/  SHF.R.S32.HI R16, RZ, 0x4, R17 ;  /* 0x00000004ff107819 */ /* 0x000fe20000011411 */
[----:B---3--:R-:W-:-:S03]  /*1140*/  @!P6 IMAD.WIDE R24, R19, 0x2, R20 ;  /* 0x000000021318e825 */ /* 0x008fc600078e0214 */
[----:B------:R-:W-:Y:S02]  /*1150*/  LEA.HI R205, R17, R16, RZ, 0x1 ;  /* 0x0000001011cd7211 */ /* 0x000fe400078f08ff */
[----:B----4-:R-:W-:Y:S02]  /*1160*/  IADD3 R12, -R6, c[0x0][0x1d0], -R9 ;  /* 0x00007400060c7a10 */ /* 0x010fe40007ffe909 */
[----:B------:R-:W-:Y:S02]  /*1170*/  LOP3.LUT R205, R205, 0xfffffffe, RZ, 0xc0, !PT ;  /* 0xfffffffecdcd7812 */ /* 0x000fe400078ec0ff */
[----:B-----5:R-:W-:-:S03]  /*1180*/  @!P6 LEA R22, P5, R10, R20, 0x1 ;  /* 0x000000140a16e211 */ /* 0x020fc600078a08ff */
[----:B------:R-:W-:Y:S01]  /*1190*/  IMAD.IADD R205, R16, 0x1, -R205 ;  /* 0x0000000110cd7824 */ /* 0x000fe200078e0acd */
[C---:B------:R-:W-:Y:S01]  /*11a0*/  @!P6 LEA.HI.X R23, R10.reuse, R21, R11, 0x1, P5 ;  /* 0x000000150a17e211 */ /* 0x040fe200028f0c0b */
[----:B------:R-:W-:Y:S01]  /*11b0*/  @!P6 IMAD.WIDE R20, R13, 0x2, R20 ;  /* 0x000000020d14e825 */ /* 0x000fe200078e0214 */
[C---:B------:R-:W-:Y:S02]  /*11c0*/  @!P0 LEA R18, P5, R10.reuse, R14, 0x1 ;  /* 0x0000000e0a128211 */ /* 0x040fe400078a08ff */
[----:B------:R-:W-:Y:S01]  /*11d0*/  @!P0 SHF.R.S32.HI R13, RZ, 0x1f, R8 ;  /* 0x0000001fff0d8819 */ /* 0x000fe20000011408 */
[----:B------:R3:W-:Y:S01]  /*11e0*/  @!P6 LDGSTS.E.BYPASS.LTC128B.128 [R207+0xe100], [R22.64], !P2 ;  /* 0x0e10000016cfefae */ /* 0x0007e2000d101d50 */
[----:B------:R-:W-:Y:S02]  /*11f0*/  @!P0 LEA.HI.X R19, R10, R15, R11, 0x1, P5 ;  /* 0x0000000f0a138211 */ /* 0x000fe400028f0c0b */
[----:B------:R-:W-:Y:S01]  /*1200*/  ISETP.GE.AND P5, PT, R12, 0x21, PT ;  /* 0x000000210c00780c */ /* 0x000fe20003fa6270 */
[----:B------:R4:W-:Y:S01]  /*1210*/  @!P6 LDGSTS.E.BYPASS.LTC128B.128 [R207+0x12100], [R24.64], !P1 ;  /* 0x1210000018cfefae */ /* 0x0009e2000c901d50 */
[----:B------:R-:W-:-:S03]  /*1220*/  @!P0 LEA.HI R13, R13, R8, RZ, 0x3 ;  /* 0x000000080d0d8211 */ /* 0x000fc600078f18ff */
[----:B------:R5:W-:Y:S01]  /*1230*/  @!P6 LDGSTS.E.BYPASS.LTC128B.128 [R207+0x16100], [R20.64], !P4 ;  /* 0x1610000014cfefae */ /* 0x000be2000e101d50 */
[----:B------:R-:W-:Y:S02]  /*1240*/  ISETP.GE.AND P6, PT, R12, 0x1, PT ;  /* 0x000000010c00780c */ /* 0x000fe40003fc6270 */
[----:B------:R-:W-:Y:S01]  /*1250*/  SHF.R.S32.HI R12, RZ, 0x1f, R9 ;  /* 0x0000001fff0c7819 */ /* 0x000fe20000011409 */
[----:B------:R1:W-:Y:S01]  /*1260*/  @!P0 LDGSTS.E.BYPASS.LTC128B.128 [R207+0xf100], [R18.64], !P2 ;  /* 0x0f10000012cf8fae */ /* 0x0003e2000d101d50 */
[----:B------:R-:W-:Y:S02]  /*1270*/  @!P0 LOP3.LUT R13, R13, 0xfffffff8, RZ, 0xc0, !PT ;  /* 0xfffffff80d0d8812 */ /* 0x000fe400078ec0ff */
[----:B------:R-:W-:Y:S01]  /*1280*/  ISETP.GE.AND P2, PT, R8, c[0x0][0x1d4], PT ;  /* 0x0000750008007a0c */ /* 0x000fe20003f46270 */
[----:B------:R-:W-:-:S04]  /*1290*/  IMAD R16, R12, c[0x0][0x1e0], RZ ;  /* 0x000078000c107a24 */ /* 0x000fc800078e02ff */
[----:B------:R-:W-:Y:S02]  /*12a0*/  IMAD R16, R9, c[0x0][0x1e4], R16 ;  /* 0x0000790009107a24 */ /* 0x000fe400078e0210 */
[----:B---3--:R-:W-:Y:S01]  /*12b0*/  @!P0 IMAD.WIDE R22, R13, 0x2, R14 ;  /* 0x000000020d168825 */ /* 0x008fe200078e020e */
[----:B------:R-:W-:-:S03]  /*12c0*/  LOP3.LUT R13, R17, 0xfffffff0, RZ, 0xc0, !PT ;  /* 0xfffffff0110d7812 */ /* 0x000fc600078ec0ff */
[----:B------:R-:W-:Y:S01]  /*12d0*/  IMAD.SHL.U32 R17, R3, 0x40, RZ ;  /* 0x0000004003117824 */ /* 0x000fe200078e00ff */
[----:B------:R3:W-:Y:S01]  /*12e0*/  @!P0 LDGSTS.E.BYPASS.LTC128B.128 [R207+0x13100], [R22.64], !P1 ;  /* 0x1310000016cf8fae */ /* 0x0007e2000c901d50 */
[----:B------:R-:W-:Y:S01]  /*12f0*/  IMAD.IADD R13, R88, 0x1, -R13 ;  /* 0x00000001580d7824 */ /* 0x000fe200078e0a0d */
[----:B------:R-:W-:Y:S01]  /*1300*/  ISETP.GE.AND P1, PT, R2, c[0x0][0x1d4], PT ;  /* 0x0000750002007a0c */ /* 0x000fe20003f26270 */
[----:B-----5:R-:W-:Y:S01]  /*1310*/  IMAD.WIDE.U32 R20, R9, c[0x0][0x1e0], R10 ;  /* 0x0000780009147a25 */ /* 0x020fe200078e000a */
[----:B------:R-:W-:-:S03]  /*1320*/  LOP3.LUT R17, R17, 0x1c0, RZ, 0xc0, !PT ;  /* 0x000001c011117812 */ /* 0x000fc600078ec0ff */
[----:B-1----:R-:W-:Y:S02]  /*1330*/  IMAD R19, R7, c[0x0][0x1e8], RZ ;  /* 0x00007a0007137a24 */ /* 0x002fe400078e02ff */
[----:B------:R-:W-:Y:S02]  /*1340*/  IMAD.IADD R21, R21, 0x1, R16 ;  /* 0x0000000115157824 */ /* 0x000fe400078e0210 */
[C---:B------:R-:W-:Y:S02]  /*1350*/  IMAD R210, R4.reuse, c[0x0][0x1ec], R19 ;  /* 0x00007b0004d27a24 */ /* 0x040fe400078e0213 */
[----:B------:R-:W-:-:S04]  /*1360*/  IMAD.WIDE.U32 R18, R4, c[0x0][0x1e8], R20 ;  /* 0x00007a0004127a25 */ /* 0x000fc800078e0014 */
[----:B------:R-:W-:Y:S02]  /*1370*/  IMAD.IADD R211, R19, 0x1, R210 ;  /* 0x0000000113d37824 */ /* 0x000fe400078e02d2 */
[----:B------:R-:W-:Y:S02]  /*1380*/  IMAD.MOV.U32 R210, RZ, RZ, R18 ;  /* 0x000000ffffd27224 */ /* 0x000fe400078e0012 */
[----:B------:R-:W-:Y:S02]  /*1390*/  IMAD R16, R12, c[0x0][0x208], RZ ;  /* 0x000082000c107a24 */ /* 0x000fe400078e02ff */
[----:B------:R-:W-:Y:S02]  /*13a0*/  IMAD R7, R7, c[0x0][0x210], RZ ;  /* 0x0000840007077a24 */ /* 0x000fe400078e02ff */
[----:B------:R-:W-:Y:S02]  /*13b0*/  IMAD R16, R9, c[0x0][0x20c], R16 ;  /* 0x0000830009107a24 */ /* 0x000fe400078e0210 */
[----:B------:R-:W-:Y:S01]  /*13c0*/  IMAD R7, R4, c[0x0][0x214], R7 ;  /* 0x0000850004077a24 */ /* 0x000fe200078e0207 */
[----:B--2---:R-:W-:Y:S01]  /*13d0*/  @P3 SHF.R.S32.HI R209, RZ, 0x1f, R208 ;  /* 0x0000001fffd13819 */ /* 0x004fe200000114d0 */
[----:B------:R-:W-:Y:S01]  /*13e0*/  @!P3 IMAD.MOV.U32 R209, RZ, RZ, R5 ;  /* 0x000000ffffd1b224 */ /* 0x000fe200078e0005 */
[----:B------:R-:W-:Y:S01]  /*13f0*/  @!P0 SHF.R.S32.HI R5, RZ, 0x1f, R2 ;  /* 0x0000001fff058819 */ /* 0x000fe20000011402 */
[----:B------:R-:W-:Y:S01]  /*1400*/  @!P3 IMAD.MOV.U32 R208, RZ, RZ, R0 ;  /* 0x000000ffffd0b224 */ /* 0x000fe200078e0000 */
[----:B------:R-:W-:Y:S01]  /*1410*/  ISETP.GE.AND P3, PT, R10, c[0x0][0x1d4], PT ;  /* 0x000075000a007a0c */ /* 0x000fe20003f66270 */
[----:B------:R-:W-:Y:S01]  /*1420*/  IMAD R217, R209, c[0x0][0x1f0], RZ ;  /* 0x00007c00d1d97a24 */ /* 0x000fe200078e02ff */
[----:B------:R-:W-:Y:S01]  /*1430*/  @!P0 LEA.HI R5, R5, R2, RZ, 0x3 ;  /* 0x0000000205058211 */ /* 0x000fe200078f18ff */
[----:B------:R-:W-:Y:S01]  /*1440*/  IMAD.SHL.U32 R0, R9, 0x8, RZ ;  /* 0x0000000809007824 */ /* 0x000fe200078e00ff */
[----:B------:R-:W-:Y:S01]  /*1450*/  SHF.R.S32.HI R2, RZ, 0x1f, R13 ;  /* 0x0000001fff027819 */ /* 0x000fe2000001140d */
[C---:B------:R-:W-:Y:S01]  /*1460*/  IMAD R217, R208.reuse, c[0x0][0x1f4], R217 ;  /* 0x00007d00d0d97a24 */ /* 0x040fe200078e02d9 */
[----:B------:R-:W-:Y:S01]  /*1470*/  @!P0 LOP3.LUT R5, R5, 0xfffffff8, RZ, 0xc0, !PT ;  /* 0xfffffff805058812 */ /* 0x000fe200078ec0ff */
[----:B------:R-:W-:Y:S01]  /*1480*/  IMAD.WIDE.U32 R210, R208, c[0x0][0x1f0], R210 ;  /* 0x00007c00d0d27a25 */ /* 0x000fe200078e00d2 */
[----:B------:R-:W-:-:S02]  /*1490*/  LEA.HI R2, R2, R13, RZ, 0x3 ;  /* 0x0000000d02027211 */ /* 0x000fc400078f18ff */
[----:B------:R-:W-:Y:S01]  /*14a0*/  LOP3.LUT R0, R17, 0x8, R0, 0xf8, !PT ;  /* 0x0000000811007812 */ /* 0x000fe200078ef800 */
[----:B------:R-:W-:Y:S01]  /*14b0*/  @!P0 IMAD.WIDE R18, R5, 0x2, R14 ;  /* 0x0000000205128825 */ /* 0x000fe200078e020e */
[----:B----4-:R-:W-:Y:S02]  /*14c0*/  LOP3.LUT R24, R2, 0xfffffff8, RZ, 0xc0, !PT ;  /* 0xfffffff802187812 */ /* 0x010fe400078ec0ff */
[----:B------:R-:W-:Y:S01]  /*14d0*/  SHF.R.U32.HI R17, RZ, 0x3, R17 ;  /* 0x00000003ff117819 */ /* 0x000fe20000011611 */
[----:B------:R-:W-:Y:S01]  /*14e0*/  IMAD.WIDE.U32 R10, R9, c[0x0][0x208], R10 ;  /* 0x00008200090a7a25 */ /* 0x000fe200078e000a */
[----:B------:R1:W-:Y:S02]  /*14f0*/  @!P0 LDGSTS.E.BYPASS.LTC128B.128 [R207+0x17100], [R18.64], !P4 ;  /* 0x1710000012cf8fae */ /* 0x0003e4000e101d50 */
[----:B------:R-:W-:Y:S01]  /*1500*/  LOP3.LUT R0, R0, R17, RZ, 0x3c, !PT ;  /* 0x0000001100007212 */ /* 0x000fe200078e3cff */
[----:B------:R-:W-:Y:S01]  /*1510*/  IMAD.IADD R217, R211, 0x1, R217 ;  /* 0x00000001d3d97824 */ /* 0x000fe200078e02d9 */
[----:B------:R-:W0:Y:S01]  /*1520*/  LDGDEPBAR ;  /* 0x00000000000079af */ /* 0x000e220000000000 */
[----:B------:R-:W-:-:S02]  /*1530*/  IMAD.U32 R5, RZ, RZ, UR20 ;  /* 0x00000014ff057e24 */ /* 0x000fc4000f8e00ff */
[----:B------:R-:W-:Y:S02]  /*1540*/  IMAD.MOV.U32 R216, RZ, RZ, R210 ;  /* 0x000000ffffd87224 */ /* 0x000fe400078e00d2 */
[----:B------:R-:W-:Y:S02]  /*1550*/  IMAD.IADD R24, R13, 0x1, -R24 ;  /* 0x000000010d187824 */ /* 0x000fe400078e0a18 */
[----:B------:R-:W-:Y:S02]  /*1560*/  IMAD.IADD R17, R11, 0x1, R16 ;  /* 0x000000010b117824 */ /* 0x000fe400078e0210 */
[----:B------:R-:W-:-:S04]  /*1570*/  IMAD.WIDE.U32 R12, R5, UR18, R216 ;  /* 0x00000012050c7c25 */ /* 0x000fc8000f8e00d8 */
[----:B------:R-:W-:Y:S01]  /*1580*/  IMAD.MOV.U32 R16, RZ, RZ, R10 ;  /* 0x000000ffff107224 */ /* 0x000fe200078e000a */
[----:B------:R-:W-:Y:S01]  /*1590*/  IADD3 R8, R13, UR4, RZ ;  /* 0x000000040d087c10 */ /* 0x000fe2000fffe0ff */
[----:B------:R-:W-:Y:S01]  /*15a0*/  IMAD.SHL.U32 R10, R24, 0x40, RZ ;  /* 0x00000040180a7824 */ /* 0x000fe200078e00ff */
[----:B------:R-:W-:Y:S01]  /*15b0*/  BAR.SYNC.DEFER_BLOCKING 0x0 ;  /* 0x0000000000007b1d */ /* 0x000fe20000010000 */
[----:B------:R-:W-:Y:S01]  /*15c0*/  IMAD.SHL.U32 R13, R205, 0x8, RZ ;  /* 0x00000008cd0d7824 */ /* 0x000fe200078e00ff */
[----:B------:R-:W-:Y:S01]  /*15d0*/  @P6 LEA R14, P4, R12, c[0x0][0x1c8], 0x1 ;  /* 0x000072000c0e6a11 */ /* 0x000fe200078808ff */
[----:B------:R-:W-:Y:S01]  /*15e0*/  IMAD.WIDE.U32 R16, R4, c[0x0][0x210], R16 ;  /* 0x0000840004107a25 */ /* 0x000fe200078e0010 */
[----:B------:R-:W-:Y:S02]  /*15f0*/  LOP3.LUT R10, R10, 0x1c0, RZ, 0xc0, !PT ;  /* 0x000001c00a0a7812 */ /* 0x000fe400078ec0ff */
[C---:B------:R-:W-:Y:S01]  /*1600*/  @P5 IADD3 R11, P0, R12.reuse, UR12, RZ ;  /* 0x0000000c0c0b5c10 */ /* 0x040fe2000ff1e0ff */
[----:B------:R-:W-:Y:S01]  /*1610*/  ULDC.64 UR4, c[0x0][0x208] ;  /* 0x0000820000047ab9 */ /* 0x000fe20000000a00 */
[----:B------:R-:W-:Y:S01]  /*1620*/  @P6 LEA.HI.X R15, R12, c[0x0][0x1cc], R8, 0x1, P4 ;  /* 0x000073000c0f6a11 */ /* 0x000fe200020f0c08 */
[----:B------:R-:W-:Y:S01]  /*1630*/  UIMAD UR10, UR21, UR4, URZ ;  /* 0x00000004150a72a4 */ /* 0x000fe2000f8e023f */
[----:B------:R-:W-:Y:S01]  /*1640*/  LOP3.LUT R13, R10, 0x8, R13, 0xf8, !PT ;  /* 0x000000080a0d7812 */ /* 0x000fe200078ef80d */
[----:B------:R-:W-:Y:S01]  /*1650*/  UIMAD.WIDE.U32 UR22, UR18, UR4, URZ ;  /* 0x00000004121672a5 */ /* 0x000fe2000f8e003f */
[----:B------:R-:W-:Y:S01]  /*1660*/  SHF.R.U32.HI R10, RZ, 0x3, R10 ;  /* 0x00000003ff0a7819 */ /* 0x000fe2000001160a */
[----:B------:R-:W-:Y:S01]  /*1670*/  UIMAD UR10, UR18, UR5, UR10 ;  /* 0x00000005120a72a4 */ /* 0x000fe2000f8e020a */
[----:B------:R-:W-:Y:S01]  /*1680*/  @P5 IADD3.X R8, R8, UR11, RZ, P0, !PT ;  /* 0x0000000b08085c10 */ /* 0x000fe200087fe4ff */
[----:B------:R-:W-:Y:S01]  /*1690*/  IMAD.IADD R17, R17, 0x1, R7 ;  /* 0x0000000111117824 */ /* 0x000fe200078e0207 */
[----:B------:R-:W-:Y:S01]  /*16a0*/  @P5 LEA R12, P0, R11, c[0x0][0x1c8], 0x1 ;  /* 0x000072000b0c5a11 */ /* 0x000fe200078008ff */
[----:B------:R-:W-:Y:S01]  /*16b0*/  IMAD R215, R209, c[0x0][0x218], RZ ;  /* 0x00008600d1d77a24 */ /* 0x000fe200078e02ff */
[----:B------:R-:W-:Y:S01]  /*16c0*/  LOP3.LUT R4, R13, R10, RZ, 0x3c, !PT ;  /* 0x0000000a0d047212 */ /* 0x000fe200078e3cff */
[----:B------:R-:W-:Y:S01]  /*16d0*/  IMAD.SHL.U32 R7, R2, 0x40, RZ ;  /* 0x0000004002077824 */ /* 0x000fe200078e00ff */
[----:B------:R-:W-:Y:S01]  /*16e0*/  @P5 LEA.HI.X R13, R11, c[0x0][0x1cc], R8, 0x1, P0 ;  /* 0x000073000b0d5a11 */ /* 0x000fe200000f0c08 */
[----:B------:R-:W-:Y:S01]  /*16f0*/  UIADD3 UR10, UR23, UR10, URZ ;  /* 0x0000000a170a7290 */ /* 0x000fe2000fffe03f */
[C---:B------:R-:W-:Y:S01]  /*1700*/  IMAD R215, R208.reuse, c[0x0][0x21c], R215 ;  /* 0x00008700d0d77a24 */ /* 0x040fe200078e02d7 */
[----:B------:R-:W-:Y:S01]  /*1710*/  LOP3.LUT P4, RZ, R3, 0x2, RZ, 0xc0, !PT ;  /* 0x0000000203ff7812 */ /* 0x000fe2000788c0ff */
[----:B------:R-:W-:Y:S01]  /*1720*/  @!PT LDS RZ, [RZ] ;  /* 0x00000000fffff984 */ /* 0x000fe20000000800 */
[----:B------:R-:W-:Y:S01]  /*1730*/  @!PT LDS RZ, [RZ] ;  /* 0x00000000fffff984 */ /* 0x000fe20000000800 */
[----:B------:R-:W-:Y:S01]  /*1740*/  @!PT LDS RZ, [RZ] ;  /* 0x00000000fffff984 */ /* 0x000fe20000000800 */
[----:B------:R2:W-:Y:S01]  /*1750*/  @P6 LDGSTS.E.BYPASS.LTC128B.128 [R207+0x6100], [R14.64], !P3 ;  /* 0x061000000ecf6fae */ /* 0x0005e2000d901d50 */
[----:B------:R-:W-:Y:S01]  /*1760*/  IMAD.WIDE.U32 R208, R208, c[0x0][0x218], R16 ;  /* 0x00008600d0d07a25 */ /* 0x000fe200078e0010 */
[----:B------:R-:W-:Y:S01]  /*1770*/  LOP3.LUT R4, R4, 0xfffffe00, R7, 0xf8, !PT ;  /* 0xfffffe0004047812 */ /* 0x000fe200078ef807 */
[----:B------:R-:W-:Y:S01]  /*1780*/  USHF.L.U64.HI UR9, UR4, UR9, UR5 ;  /* 0x0000000904097299 */ /* 0x000fe20008010205 */
[----:B------:R2:W-:Y:S01]  /*1790*/  @P6 LDGSTS.E.BYPASS.LTC128B.128 [R207+0x8100], [R14.64+0x80], !P2 ;  /* 0x081000800ecf6fae */ /* 0x0005e2000d101d50 */
[----:B------:R-:W-:Y:S01]  /*17a0*/  IMAD.U32 R10, RZ, RZ, UR22 ;  /* 0x00000016ff0a7e24 */ /* 0x000fe2000f8e00ff */
[----:B------:R-:W-:Y:S01]  /*17b0*/  SHF.R.S32.HI R7, RZ, 0x5, R89 ;  /* 0x00000005ff077819 */ /* 0x000fe20000011459 */
[----:B------:R-:W-:Y:S01]  /*17c0*/  IMAD R205, R205, 0x200, R0 ;  /* 0x00000200cdcd7824 */ /* 0x000fe200078e0200 */
[----:B------:R2:W-:Y:S01]  /*17d0*/  @P6 LDGSTS.E.BYPASS.LTC128B.128 [R207+0xa100], [R14.64+0x100], !P1 ;  /* 0x0a1001000ecf6fae */ /* 0x0005e2000c901d50 */
[----:B------:R-:W-:Y:S01]  /*17e0*/  IMAD.U32 R11, RZ, RZ, UR23 ;  /* 0x00000017ff0b7e24 */ /* 0x000fe2000f8e00ff */
[----:B------:R-:W-:Y:S01]  /*17f0*/  LEA R11, P0, R10, R208, 0x6 ;  /* 0x000000d00a0b7211 */ /* 0x000fe200078030ff */
[----:B------:R-:W-:Y:S01]  /*1800*/  IMAD.IADD R215, R209, 0x1, R215 ;  /* 0x00000001d1d77824 */ /* 0x000fe200078e02d7 */
[----:B------:R4:W-:Y:S01]  /*1810*/  @P5 LDGSTS.E.BYPASS.LTC128B.128 [R207+0x7100], [R12.64], !P3 ;  /* 0x071000000ccf5fae */ /* 0x0009e2000d901d50 */
[----:B------:R-:W-:Y:S01]  /*1820*/  IMAD.SHL.U32 R205, R205, 0x2, RZ ;  /* 0x00000002cdcd7824 */ /* 0x000fe200078e00ff */
[----:B------:R-:W-:Y:S01]  /*1830*/  SEL R8, RZ, 0x1, P3 ;  /* 0x00000001ff087807 */ /* 0x000fe20001800000 */
[----:B------:R-:W-:Y:S01]  /*1840*/  IMAD R206, R7, 0x400, R4 ;  /* 0x0000040007ce7824 */ /* 0x000fe200078e0204 */
[----:B------:R4:W-:Y:S01]  /*1850*/  @P5 LDGSTS.E.BYPASS.LTC128B.128 [R207+0x9100], [R12.64+0x80], !P2 ;  /* 0x091000800ccf5fae */ /* 0x0009e2000d101d50 */
[----:B------:R-:W-:Y:S01]  /*1860*/  LOP3.LUT R89, R89, 0xffffffe0, RZ, 0xc0, !PT ;  /* 0xffffffe059597812 */ /* 0x000fe200078ec0ff */
[----:B------:R-:W-:Y:S01]  /*1870*/  @UP0 UIADD3 UR5, UR13, -0x2, URZ ;  /* 0xfffffffe0d050890 */ /* 0x000fe2000fffe03f */
[----:B------:R-:W-:Y:S01]  /*1880*/  IMAD.SHL.U32 R206, R206, 0x2, RZ ;  /* 0x00000002cece7824 */ /* 0x000fe200078e00ff */
[----:B------:R4:W-:Y:S01]  /*1890*/  @P5 LDGSTS.E.BYPASS.LTC128B.128 [R207+0xb100], [R12.64+0x100], !P1 ;  /* 0x0b1001000ccf5fae */ /* 0x0009e2000c901d50 */
[C---:B------:R-:W-:Y:S01]  /*18a0*/  IADD3 R2, R205.reuse, 0x6100, RZ ;  /* 0x00006100cd027810 */ /* 0x040fe20007ffe0ff */
[----:B------:R-:W-:Y:S01]  /*18b0*/  @UP0 UIMAD UR19, UR19, UR5, URZ ;  /* 0x00000005131302a4 */ /* 0x000fe2000f8e023f */
[----:B------:R-:W-:Y:S01]  /*18c0*/  IADD3 R204, R205, 0x6120, RZ ;  /* 0x00006120cdcc7810 */ /* 0x000fe20007ffe0ff */
[----:B------:R-:W0:Y:S01]  /*18d0*/  LDGDEPBAR ;  /* 0x00000000000079af */ /* 0x000e220000000000 */
[----:B------:R-:W-:Y:S01]  /*18e0*/  @P4 IADD3 R204, R2, -0x20, RZ ;  /* 0xffffffe002cc4810 */ /* 0x000fe20007ffe0ff */
[----:B------:R-:W-:-:S03]  /*18f0*/  IMAD.MOV.U32 R2, RZ, RZ, 0x10 ;  /* 0x00000010ff027424 */ /* 0x000fc600078e00ff */
[C---:B------:R-:W-:Y:S02]  /*1900*/  IADD3 R195, R204.reuse, 0x800, RZ ;  /* 0x00000800ccc37810 */ /* 0x040fe40007ffe0ff */
[C---:B------:R-:W-:Y:S02]  /*1910*/  IADD3 R194, R204.reuse, 0x1000, RZ ;  /* 0x00001000ccc27810 */ /* 0x040fe40007ffe0ff */
[C---:B------:R-:W-:Y:S02]  /*1920*/  IADD3 R193, R204.reuse, 0x1800, RZ ;  /* 0x00001800ccc17810 */ /* 0x040fe40007ffe0ff */
[C---:B------:R-:W-:Y:S02]  /*1930*/  IADD3 R191, R204.reuse, 0x2000, RZ ;  /* 0x00002000ccbf7810 */ /* 0x040fe40007ffe0ff */
[C---:B------:R-:W-:Y:S02]  /*1940*/  IADD3 R190, R204.reuse, 0x2800, RZ ;  /* 0x00002800ccbe7810 */ /* 0x040fe40007ffe0ff */
[----:B------:R-:W-:-:S02]  /*1950*/  IADD3 R189, R204, 0x3000, RZ ;  /* 0x00003000ccbd7810 */ /* 0x000fc40007ffe0ff */
[C---:B------:R-:W-:Y:S02]  /*1960*/  IADD3 R188, R204.reuse, 0x3800, RZ ;  /* 0x00003800ccbc7810 */ /* 0x040fe40007ffe0ff */
[C---:B------:R-:W-:Y:S02]  /*1970*/  IADD3 R187, R204.reuse, 0x4000, RZ ;  /* 0x00004000ccbb7810 */ /* 0x040fe40007ffe0ff */
[----:B------:R-:W-:Y:S01]  /*1980*/  IADD3 R186, R204, 0x4800, RZ ;  /* 0x00004800ccba7810 */ /* 0x000fe20007ffe0ff */
[----:B----4-:R-:W-:Y:S01]  /*1990*/  IMAD.U32 R13, RZ, RZ, UR10 ;  /* 0x0000000aff0d7e24 */ /* 0x010fe2000f8e00ff */
[----:B------:R-:W-:-:S04]  /*19a0*/  DEPBAR.LE SB0, 0x1 ;  /* 0x000080400000791a */ /* 0x000fc80000000000 */
[----:B------:R-:W-:-:S04]  /*19b0*/  DEPBAR.LE SB0, 0x0 ;  /* 0x000080000000791a */ /* 0x000fc80000000000 */
[----:B------:R-:W-:Y:S01]  /*19c0*/  BAR.SYNC.DEFER_BLOCKING 0x0 ;  /* 0x0000000000007b1d */ /* 0x000fe20000010000 */
[----:B------:R-:W-:Y:S01]  /*19d0*/  LEA.HI.X R0, R10, R215, R13, 0x6, P0 ;  /* 0x000000d70a007211 */ /* 0x000fe200000f340d */
[----:B------:R-:W-:Y:S01]  /*19e0*/  USHF.L.U32 UR10, UR4, 0x6, URZ ;  /* 0x00000006040a7899 */ /* 0x000fe2000800063f */
[C---:B------:R-:W-:Y:S01]  /*19f0*/  LEA R46, P0, R11.reuse, c[0x0][0x1f8], 0x1 ;  /* 0x00007e000b2e7a11 */ /* 0x040fe200078008ff */
[----:B------:R-:W-:Y:S01]  /*1a00*/  @UP0 USHF.R.S32.HI UR4, URZ, 0x1f, UR5 ;  /* 0x0000001f3f040899 */ /* 0x000fe20008011405 */
[----:B------:R-:W-:Y:S02]  /*1a10*/  SEL R13, RZ, 0x2, P2 ;  /* 0x00000002ff0d7807 */ /* 0x000fe40001000000 */
[----:B------:R-:W-:Y:S01]  /*1a20*/  LEA.HI.X R47, R11, c[0x0][0x1fc], R0, 0x1, P0 ;  /* 0x00007f000b2f7a11 */ /* 0x000fe200000f0c00 */
[----:B------:R-:W-:Y:S01]  /*1a30*/  @UP0 UIMAD UR4, UR4, UR20, UR19 ;  /* 0x00000014040402a4 */ /* 0x000fe2000f8e0213 */
[----:B------:R-:W-:Y:S02]  /*1a40*/  IADD3 R0, -R9, c[0x0][0x1d0], -R6 ;  /* 0x0000740009007a10 */ /* 0x000fe40007ffe906 */
[----:B------:R-:W-:-:S02]  /*1a50*/  SEL R10, RZ, 0x4, P1 ;  /* 0x00000004ff0a7807 */ /* 0x000fc40000800000 */
[----:B------:R-:W-:Y:S02]  /*1a60*/  LOP3.LUT P0, RZ, R24, 0x2, RZ, 0xc0, !PT ;  /* 0x0000000218ff7812 */ /* 0x000fe4000780c0ff */
[----:B------:R-:W-:Y:S02]  /*1a70*/  ISETP.LT.OR P6, PT, R0, 0x1, P3 ;  /* 0x000000010000780c */ /* 0x000fe40001fc1670 */
[----:B------:R-:W-:Y:S02]  /*1a80*/  IADD3 R8, R10, R13, R8 ;  /* 0x0000000d0a087210 */ /* 0x000fe40007ffe008 */
[----:B------:R-:W-:Y:S02]  /*1a90*/  SEL R2, R2, 0xfffffff0, !P0 ;  /* 0xfffffff002027807 */ /* 0x000fe40004000000 */
[----:B------:R-:W-:Y:S02]  /*1aa0*/  IADD3 R80, P0, R46, UR10, RZ ;  /* 0x0000000a2e507c10 */ /* 0x000fe4000ff1e0ff */
[----:B------:R-:W-:Y:S01]  /*1ab0*/  LOP3.LUT P5, RZ, R8, 0x2, RZ, 0xc0, !PT ;  /* 0x0000000208ff7812 */ /* 0x000fe200078ac0ff */
[----:B-1----:R-:W-:Y:S01]  /*1ac0*/  LDSM.16.M88.4 R16, [R206+0xc100] ;  /* 0x00c10000ce10783b */ /* 0x002fe20000000200 */
[----:B------:R-:W-:Y:S01]  /*1ad0*/  IMAD R202, R2, 0x2, R206 ;  /* 0x0000000202ca7824 */ /* 0x000fe200078e02ce */
[----:B------:R-:W-:-:S02]  /*1ae0*/  IADD3.X R81, R47, UR9, RZ, P0, !PT ;  /* 0x000000092f517c10 */ /* 0x000fc400087fe4ff */
[----:B------:R-:W1:Y:S01]  /*1af0*/  LDSM.16.M88.4 R28, [R205+0x6900] ;  /* 0x00690000cd1c783b */ /* 0x000e620000000200 */
[----:B------:R-:W-:Y:S02]  /*1b00*/  ISETP.LT.OR P0, PT, R0, 0x1, !P5 ;  /* 0x000000010000780c */ /* 0x000fe40006f01670 */
[----:B------:R-:W-:Y:S01]  /*1b10*/  LOP3.LUT P4, RZ, R8, 0x4, RZ, 0xc0, !PT ;  /* 0x0000000408ff7812 */ /* 0x000fe2000788c0ff */
[----:B------:R-:W4:Y:S01]  /*1b20*/  LDSM.16.M88.4 R36, [R205+0x6100] ;  /* 0x00610000cd24783b */ /* 0x000f220000000200 */
[----:B------:R-:W-:Y:S02]  /*1b30*/  ISETP.LT.OR P5, PT, R0, 0x21, !P5 ;  /* 0x000000210000780c */ /* 0x000fe40006fa1670 */
[C---:B------:R-:W-:Y:S01]  /*1b40*/  IADD3 R185, R204.reuse, 0x5000, RZ ;  /* 0x00005000ccb97810 */ /* 0x040fe20007ffe0ff */
[----:B------:R-:W5:Y:S01]  /*1b50*/  LDSM.16.M88.4 R72, [R205+0x7100] ;  /* 0x00710000cd48783b */ /* 0x000f620000000200 */
[----:B------:R-:W-:-:S03]  /*1b60*/  IADD3 R184, R204, 0x5800, RZ ;  /* 0x00005800ccb87810 */ /* 0x000fc60007ffe0ff */
[----:B---3--:R-:W-:Y:S04]  /*1b70*/  LDSM.16.M88.4 R20, [R205+0x7900] ;  /* 0x00790000cd14783b */ /* 0x008fe80000000200 */
[----:B------:R-:W-:Y:S04]  /*1b80*/  LDSM.16.M88.4 R56, [R202+0xc100] ;  /* 0x00c10000ca38783b */ /* 0x000fe80000000200 */
[----:B--2---:R-:W-:Y:S04]  /*1b90*/  LDSM.16.M88.4 R12, [R204] ;  /* 0x00000000cc0c783b */ /* 0x004fe80000000200 */
[----:B------:R-:W2:Y:S04]  /*1ba0*/  LDSM.16.M88.4 R8, [R204+0x800] ;  /* 0x00080000cc08783b */ /* 0x000ea80000000200 */
[----:B------:R-:W3:Y:S04]  /*1bb0*/  LDSM.16.M88.4 R76, [R204+0x1000] ;  /* 0x00100000cc4c783b */ /* 0x000ee80000000200 */
[----:B------:R-:W-:Y:S04]  /*1bc0*/  LDSM.16.M88.4 R60, [R204+0x1800] ;  /* 0x00180000cc3c783b */ /* 0x000fe80000000200 */
[----:B------:R-:W-:Y:S01]  /*1bd0*/  @!PT LDS RZ, [RZ] ;  /* 0x00000000fffff984 */ /* 0x000fe20000000800 */
[----:B------:R-:W-:Y:S01]  /*1be0*/  @!PT LDS RZ, [RZ] ;  /* 0x00000000fffff984 */ /* 0x000fe20000000800 */
[----:B------:R-:W-:Y:S01]  /*1bf0*/  @!PT LDS RZ, [RZ] ;  /* 0x00000000fffff984 */ /* 0x000fe20000000800 */
[----:B------:R2:W-:Y:S01]  /*1c00*/  LDGSTS.E.BYPASS.LTC128B.128 [R207+0x100], [R46.64], !P6 ;  /* 0x001000002ecf7fae */ /* 0x0005e2000f101d50 */
[----:B------:R-:W-:-:S02]  /*1c10*/  ISETP.LT.OR P6, PT, R0, 0x1, !P4 ;  /* 0x000000010000780c */ /* 0x000fc400067c1670 */
[----:B------:R-:W-:Y:S01]  /*1c20*/  ISETP.LT.OR P4, PT, R0, 0x21, !P4 ;  /* 0x000000210000780c */ /* 0x000fe20006781670 */
[----:B------:R2:W-:Y:S01]  /*1c30*/  LDGSTS.E.BYPASS.LTC128B.128 [R207+0x2100], [R46.64+0x80], !P0 ;  /* 0x021000802ecf7fae */ /* 0x0005e2000c101d50 */
[----:B------:R-:W-:Y:S01]  /*1c40*/  LOP3.LUT P0, RZ, R24, 0x4, RZ, 0xc0, !PT ;  /* 0x0000000418ff7812 */ /* 0x000fe2000780c0ff */
[----:B------:R-:W-:Y:S01]  /*1c50*/  IMAD.MOV.U32 R24, RZ, RZ, 0x20 ;  /* 0x00000020ff187424 */ /* 0x000fe200078e00ff */
[C---:B-1----:R-:W-:Y:S07]  /*1c60*/  HMMA.16816.F32 R32, R16.reuse, R28, RZ ;  /* 0x0000001c1020723c */ /* 0x042fee00000018ff */
[----:B------:R2:W-:Y:S01]  /*1c70*/  LDGSTS.E.BYPASS.LTC128B.128 [R207+0x4100], [R46.64+0x100], !P6 ;  /* 0x041001002ecf7fae */ /* 0x0005e2000f101d50 */
[----:B------:R-:W-:Y:S01]  /*1c80*/  LOP3.LUT P6, RZ, R3, 0x4, RZ, 0xc0, !PT ;  /* 0x0000000403ff7812 */ /* 0x000fe200078cc0ff */
[----:B------:R-:W-:Y:S01]  /*1c90*/  HMMA.16816.F32 R28, R16, R30, RZ ;  /* 0x0000001e101c723c */ /* 0x000fe200000018ff */
[----:B------:R-:W-:-:S02]  /*1ca0*/  SEL R3, R24, 0xffffffe0, !P0 ;  /* 0xffffffe018037807 */ /* 0x000fc40004000000 */
[----:B------:R-:W-:Y:S02]  /*1cb0*/  ISETP.LT.OR P0, PT, R0, 0x21, P3 ;  /* 0x000000210000780c */ /* 0x000fe40001f01670 */
[----:B------:R-:W-:Y:S01]  /*1cc0*/  SEL R0, R44, 0xffffffc0, !P6 ;  /* 0xffffffc02c007807 */ /* 0x000fe20007000000 */
[C---:B------:R-:W-:Y:S02]  /*1cd0*/  IMAD R201, R3.reuse, 0x2, R206 ;  /* 0x0000000203c97824 */ /* 0x040fe400078e02ce */
[----:B----4-:R-:W-:Y:S01]  /*1ce0*/  HMMA.16816.F32 R40, R16, R36, RZ ;  /* 0x000000241028723c */ /* 0x010fe200000018ff */
[----:B------:R-:W-:Y:S02]  /*1cf0*/  IMAD R199, R3, 0x2, R202 ;  /* 0x0000000203c77824 */ /* 0x000fe400078e02ca */
[----:B------:R-:W-:Y:S02]  /*1d00*/  IMAD.IADD R200, R205, 0x1, R0 ;  /* 0x00000001cdc87824 */ /* 0x000fe400078e0200 */
[----:B------:R-:W-:-:S03]  /*1d10*/  IMAD.IADD R192, R0, 0x1, R204 ;  /* 0x0000000100c07824 */ /* 0x000fc600078e02cc */
[----:B------:R1:W-:Y:S01]  /*1d20*/  LDGSTS.E.BYPASS.LTC128B.128 [R207+0x1100], [R80.64], !P0 ;  /* 0x0110000050cf7fae */ /* 0x0003e2000c101d50 */
[----:B------:R-:W-:Y:S03]  /*1d30*/  HMMA.16816.F32 R36, R16, R38, RZ ;  /* 0x000000261024723c */ /* 0x000fe600000018ff */
[----:B------:R1:W-:Y:S01]  /*1d40*/  LDGSTS.E.BYPASS.LTC128B.128 [R207+0x3100], [R80.64+0x80], !P5 ;  /* 0x0310008050cf7fae */ /* 0x0003e2000e901d50 */
[----:B------:R-:W-:-:S03]  /*1d50*/  PLOP3.LUT P5, PT, PT, PT, UP0, 0x80, 0x0 ;  /* 0x000000000000781c */ /* 0x000fc60003faf008 */
[----:B------:R1:W-:Y:S01]  /*1d60*/  LDGSTS.E.BYPASS.LTC128B.128 [R207+0x5100], [R80.64+0x100], !P4 ;  /* 0x0510010050cf7fae */ /* 0x0003e2000e101d50 */
[C---:B-----5:R-:W-:Y:S01]  /*1d70*/  HMMA.16816.F32 R24, R16.reuse, R72, RZ ;  /* 0x000000481018723c */ /* 0x060fe200000018ff */
[----:B------:R-:W-:Y:S02]  /*1d80*/  PLOP3.LUT P4, PT, PT, PT, UP2, 0x80, 0x0 ;  /* 0x000000000000781c */ /* 0x000fe40003f8f028 */
[----:B------:R-:W-:Y:S04]  /*1d90*/  LDSM.16.M88.4 R64, [R201+0xc100] ;  /* 0x00c10000c940783b */ /* 0x000fe80000000200 */
[----:B------:R-:W4:Y:S01]  /*1da0*/  LDSM.16.M88.4 R48, [R200+0x6900] ;  /* 0x00690000c830783b */ /* 0x000f220000000200 */
[----:B------:R-:W-:Y:S03]  /*1db0*/  HMMA.16816.F32 R72, R16, R74, RZ ;  /* 0x0000004a1048723c */ /* 0x000fe600000018ff */
[----:B------:R-:W5:Y:S04]  /*1dc0*/  LDSM.16.M88.4 R52, [R200+0x6100] ;  /* 0x00610000c834783b */ /* 0x000f680000000200 */
[----:B--2---:R-:W2:Y:S01]  /*1dd0*/  LDSM.16.M88.4 R44, [R200+0x7100] ;  /* 0x00710000c82c783b */ /* 0x004ea20000000200 */
[C---:B------:R-:W-:Y:S03]  /*1de0*/  HMMA.16816.F32 R32, R56.reuse, R8, R32 ;  /* 0x000000083820723c */ /* 0x040fe60000001820 */
[----:B------:R-:W-:Y:S04]  /*1df0*/  LDSM.16.M88.4 R84, [R192+0x1000] ;  /* 0x00100000c054783b */ /* 0x000fe80000000200 */
[----:B------:R-:W0:Y:S01]  /*1e00*/  LDGDEPBAR ;  /* 0x00000000000079af */ /* 0x000e220000000000 */
[----:B------:R-:W-:Y:S03]  /*1e10*/  HMMA.16816.F32 R28, R56, R10, R28 ;  /* 0x0000000a381c723c */ /* 0x000fe6000000181c */
[----:B-1----:R-:W-:Y:S04]  /*1e20*/  LDSM.16.M88.4 R80, [R199+0xc100] ;  /* 0x00c10000c750783b */ /* 0x002fe80000000200 */
[----:B------:R-:W1:Y:S01]  /*1e30*/  LDSM.16.M88.4 R8, [R192+0x800] ;  /* 0x00080000c008783b */ /* 0x000e620000000200 */
[C---:B------:R-:W-:Y:S08]  /*1e40*/  HMMA.16816.F32 R68, R16.reuse, R20, RZ ;  /* 0x000000141044723c */ /* 0x040ff000000018ff */
[----:B------:R-:W-:Y:S01]  /*1e50*/  HMMA.16816.F32 R16, R16, R22, RZ ;  /* 0x000000161010723c */ /* 0x000fe200000018ff */
[----:B------:R-:W1:Y:S07]  /*1e60*/  LDSM.16.M88.4 R20, [R200+0x7900] ;  /* 0x00790000c814783b */ /* 0x000e6e0000000200 */
[C---:B------:R-:W-:Y:S08]  /*1e70*/  HMMA.16816.F32 R40, R56.reuse, R12, R40 ;  /* 0x0000000c3828723c */ /* 0x040ff00000001828 */
[C---:B------:R-:W-:Y:S01]  /*1e80*/  HMMA.16816.F32 R36, R56.reuse, R14, R36 ;  /* 0x0000000e3824723c */ /* 0x040fe20000001824 */
[----:B------:R-:W1:Y:S07]  /*1e90*/  LDSM.16.M88.4 R12, [R192] ;  /* 0x00000000c00c783b */ /* 0x000e6e0000000200 */
[C---:B---3--:R-:W-:Y:S08]  /*1ea0*/  HMMA.16816.F32 R24, R56.reuse, R76, R24 ;  /* 0x0000004c3818723c */ /* 0x048ff00000001818 */
[----:B------:R-:W-:Y:S01]  /*1eb0*/  HMMA.16816.F32 R72, R56, R78, R72 ;  /* 0x0000004e3848723c */ /* 0x000fe20000001848 */
[----:B------:R-:W-:Y:S07]  /*1ec0*/  LDSM.16.M88.4 R76, [R192+0x1800] ;  /* 0x00180000c04c783b */ /* 0x000fee0000000200 */
[C---:B----4-:R-:W-:Y:S08]  /*1ed0*/  HMMA.16816.F32 R32, R64.reuse, R48, R32 ;  /* 0x000000304020723c */ /* 0x050ff00000001820 */
[----:B------:R-:W-:Y:S01]  /*1ee0*/  HMMA.16816.F32 R28, R64, R50, R28 ;  /* 0x00000032401c723c */ /* 0x000fe2000000181c */
[----:B------:R-:W-:Y:S07]  /*1ef0*/  LDSM.16.M88.4 R48, [R205+0x9100] ;  /* 0x00910000cd30783b */ /* 0x000fee0000000200 */
[C---:B------:R-:W-:Y:S08]  /*1f00*/  HMMA.16816.F32 R68, R56.reuse, R60, R68 ;  /* 0x0000003c3844723c */ /* 0x040ff00000001844 */
[----:B------:R-:W-:Y:S01]  /*1f10*/  HMMA.16816.F32 R16, R56, R62, R16 ;  /* 0x0000003e3810723c */ /* 0x000fe20000001810 */
[----:B------:R-:W-:Y:S04]  /*1f20*/  LDSM.16.M88.4 R60, [R206+0x10100] ;  /* 0x01010000ce3c783b */ /* 0x000fe80000000200 */
[----:B------:R-:W-:Y:S03]  /*1f30*/  LDSM.16.M88.4 R56, [R205+0x8100] ;  /* 0x00810000cd38783b */ /* 0x000fe60000000200 */
[C---:B-----5:R-:W-:Y:S08]  /*1f40*/  HMMA.16816.F32 R40, R64.reuse, R52, R40 ;  /* 0x000000344028723c */ /* 0x060ff00000001828 */
[C---:B------:R-:W-:Y:S01]  /*1f50*/  HMMA.16816.F32 R36, R64.reuse, R54, R36 ;  /* 0x000000364024723c */ /* 0x040fe20000001824 */
[----:B------:R-:W3:Y:S07]  /*1f60*/  LDSM.16.M88.4 R52, [R205+0x8900] ;  /* 0x00890000cd34783b */ /* 0x000eee0000000200 */
[C---:B--2---:R-:W-:Y:S08]  /*1f70*/  HMMA.16816.F32 R24, R64.reuse, R44, R24 ;  /* 0x0000002c4018723c */ /* 0x044ff00000001818 */
[----:B------:R-:W-:Y:S01]  /*1f80*/  HMMA.16816.F32 R72, R64, R46, R72 ;  /* 0x0000002e4048723c */ /* 0x000fe20000001848 */
[----:B------:R-:W-:Y:S07]  /*1f90*/  LDSM.16.M88.4 R44, [R205+0x9900] ;  /* 0x00990000cd2c783b */ /* 0x000fee0000000200 */
[C---:B-1----:R-:W-:Y:S08]  /*1fa0*/  HMMA.16816.F32 R32, R80.reuse, R8, R32 ;  /* 0x000000085020723c */ /* 0x042ff00000001820 */
[----:B------:R-:W-:Y:S01]  /*1fb0*/  HMMA.16816.F32 R28, R80, R10, R28 ;  /* 0x0000000a501c723c */ /* 0x000fe2000000181c */
[----:B------:R-:W-:Y:S07]  /*1fc0*/  LDSM.16.M88.4 R8, [R204+0x3000] ;  /* 0x00300000cc08783b */ /* 0x000fee0000000200 */
[C---:B------:R-:W-:Y:S08]  /*1fd0*/  HMMA.16816.F32 R68, R64.reuse, R20, R68 ;  /* 0x000000144044723c */ /* 0x040ff00000001844 */
[----:B------:R-:W-:Y:S01]  /*1fe0*/  HMMA.16816.F32 R64, R64, R22, R16 ;  /* 0x000000164040723c */ /* 0x000fe20000001810 */
[----:B------:R-:W-:Y:S04]  /*1ff0*/  LDSM.16.M88.4 R20, [R202+0x10100] ;  /* 0x01010000ca14783b */ /* 0x000fe80000000200 */
[----:B------:R-:W-:Y:S03]  /*2000*/  LDSM.16.M88.4 R16, [R204+0x2000] ;  /* 0x00200000cc10783b */ /* 0x000fe60000000200 */
[C---:B------:R-:W-:Y:S08]  /*2010*/  HMMA.16816.F32 R40, R80.reuse, R12, R40 ;  /* 0x0000000c5028723c */ /* 0x040ff00000001828 */
[C---:B------:R-:W-:Y:S01]  /*2020*/  HMMA.16816.F32 R36, R80.reuse, R14, R36 ;  /* 0x0000000e5024723c */ /* 0x040fe20000001824 */
[----:B------:R-:W1:Y:S07]  /*2030*/  LDSM.16.M88.4 R12, [R204+0x2800] ;  /* 0x00280000cc0c783b */ /* 0x000e6e0000000200 */
[C---:B------:R-:W-:Y:S08]  /*2040*/  HMMA.16816.F32 R24, R80.reuse, R84, R24 ;  /* 0x000000545018723c */ /* 0x040ff00000001818 */
[----:B------:R-:W-:Y:S08]  /*2050*/  HMMA.16816.F32 R72, R80, R86, R72 ;  /* 0x000000565048723c */ /* 0x000ff00000001848 */
[C---:B---3--:R-:W-:Y:S08]  /*2060*/  HMMA.16816.F32 R32, R60.reuse, R52, R32 ;  /* 0x000000343c20723c */ /* 0x048ff00000001820 */
[----:B------:R-:W-:Y:S01]  /*2070*/  HMMA.16816.F32 R28, R60, R54, R28 ;  /* 0x000000363c1c723c */ /* 0x000fe2000000181c */
[----:B------:R-:W-:Y:S07]  /*2080*/  LDSM.16.M88.4 R52, [R201+0x10100] ;  /* 0x01010000c934783b */ /* 0x000fee0000000200 */
[C---:B------:R-:W-:Y:S08]  /*2090*/  HMMA.16816.F32 R68, R80.reuse, R76, R68 ;  /* 0x0000004c5044723c */ /* 0x040ff00000001844 */
[----:B------:R-:W-:Y:S01]  /*20a0*/  HMMA.16816.F32 R64, R80, R78, R64 ;  /* 0x0000004e5040723c */ /* 0x000fe20000001840 */
[----:B------:R-:W2:Y:S07]  /*20b0*/  LDSM.16.M88.4 R76, [R204+0x3800] ;  /* 0x00380000cc4c783b */ /* 0x000eae0000000200 */
[C---:B------:R-:W-:Y:S08]  /*20c0*/  HMMA.16816.F32 R40, R60.reuse, R56, R40 ;  /* 0x000000383c28723c */ /* 0x040ff00000001828 */
[C---:B------:R-:W-:Y:S08]  /*20d0*/  HMMA.16816.F32 R36, R60.reuse, R58, R36 ;  /* 0x0000003a3c24723c */ /* 0x040ff00000001824 */
[C---:B------:R-:W-:Y:S01]  /*20e0*/  HMMA.16816.F32 R56, R60.reuse, R48, R24 ;  /* 0x000000303c38723c */ /* 0x040fe20000001818 */
[----:B------:R-:W3:Y:S07]  /*20f0*/  LDSM.16.M88.4 R24, [R200+0x8100] ;  /* 0x00810000c818783b */ /* 0x000eee0000000200 */
[----:B------:R-:W-:Y:S01]  /*2100*/  HMMA.16816.F32 R72, R60, R50, R72 ;  /* 0x000000323c48723c */ /* 0x000fe20000001848 */
[----:B------:R-:W-:Y:S07]  /*2110*/  LDSM.16.M88.4 R48, [R199+0x10100] ;  /* 0x01010000c730783b */ /* 0x000fee0000000200 */
[C---:B-1----:R-:W-:Y:S08]  /*2120*/  HMMA.16816.F32 R32, R20.reuse, R12, R32 ;  /* 0x0000000c1420723c */ /* 0x042ff00000001820 */
[----:B------:R-:W-:Y:S01]  /*2130*/  HMMA.16816.F32 R28, R20, R14, R28 ;  /* 0x0000000e141c723c */ /* 0x000fe2000000181c */
[----:B------:R-:W1:Y:S07]  /*2140*/  LDSM.16.M88.4 R12, [R200+0x8900] ;  /* 0x00890000c80c783b */ /* 0x000e6e0000000200 */
[C---:B------:R-:W-:Y:S08]  /*2150*/  HMMA.16816.F32 R68, R60.reuse, R44, R68 ;  /* 0x0000002c3c44723c */ /* 0x040ff00000001844 */
[----:B------:R-:W-:Y:S01]  /*2160*/  HMMA.16816.F32 R64, R60, R46, R64 ;  /* 0x0000002e3c40723c */ /* 0x000fe20000001840 */
[----:B------:R-:W4:Y:S04]  /*2170*/  LDSM.16.M88.4 R44, [R200+0x9100] ;  /* 0x00910000c82c783b */ /* 0x000f280000000200 */
[----:B------:R-:W-:Y:S03]  /*2180*/  LDSM.16.M88.4 R60, [R192+0x2800] ;  /* 0x00280000c03c783b */ /* 0x000fe60000000200 */
[C---:B------:R-:W-:Y:S08]  /*2190*/  HMMA.16816.F32 R40, R20.reuse, R16, R40 ;  /* 0x000000101428723c */ /* 0x040ff00000001828 */
[C---:B------:R-:W-:Y:S01]  /*21a0*/  HMMA.16816.F32 R36, R20.reuse, R18, R36 ;  /* 0x000000121424723c */ /* 0x040fe20000001824 */
[----:B------:R-:W5:Y:S07]  /*21b0*/  LDSM.16.M88.4 R16, [R200+0x9900] ;  /* 0x00990000c810783b */ /* 0x000f6e0000000200 */
[C---:B------:R-:W-:Y:S08]  /*21c0*/  HMMA.16816.F32 R56, R20.reuse, R8, R56 ;  /* 0x000000081438723c */ /* 0x040ff00000001838 */
[C---:B------:R-:W-:Y:S01]  /*21d0*/  HMMA.16816.F32 R72, R20.reuse, R10, R72 ;  /* 0x0000000a1448723c */ /* 0x040fe20000001848 */
[----:B------:R-:W4:Y:S07]  /*21e0*/  LDSM.16.M88.4 R8, [R192+0x2000] ;  /* 0x00200000c008783b */ /* 0x000f2e0000000200 */
[C---:B--2---:R-:W-:Y:S08]  /*21f0*/  HMMA.16816.F32 R68, R20.reuse, R76, R68 ;  /* 0x0000004c1444723c */ /* 0x044ff00000001844 */
[----:B------:R-:W-:Y:S01]  /*2200*/  HMMA.16816.F32 R64, R20, R78, R64 ;  /* 0x0000004e1440723c */ /* 0x000fe20000001840 */
[----:B------:R-:W2:Y:S07]  /*2210*/  LDSM.16.M88.4 R20, [R192+0x3000] ;  /* 0x00300000c014783b */ /* 0x000eae0000000200 */
[C---:B---3--:R-:W-:Y:S08]  /*2220*/  HMMA.16816.F32 R40, R52.reuse, R24, R40 ;  /* 0x000000183428723c */ /* 0x048ff00000001828 */
[C---:B------:R-:W-:Y:S01]  /*2230*/  HMMA.16816.F32 R36, R52.reuse, R26, R36 ;  /* 0x0000001a3424723c */ /* 0x040fe20000001824 */
[----:B------:R-:W-:Y:S07]  /*2240*/  LDSM.16.M88.4 R24, [R206+0x14100] ;  /* 0x01410000ce18783b */ /* 0x000fee0000000200 */
[C---:B-1----:R-:W-:Y:S08]  /*2250*/  HMMA.16816.F32 R32, R52.reuse, R12, R32 ;  /* 0x0000000c3420723c */ /* 0x042ff00000001820 */
[C---:B------:R-:W-:Y:S01]  /*2260*/  HMMA.16816.F32 R28, R52.reuse, R14, R28 ;  /* 0x0000000e341c723c */ /* 0x040fe2000000181c */
[----:B------:R-:W1:Y:S07]  /*2270*/  LDSM.16.M88.4 R12, [R192+0x3800] ;  /* 0x00380000c00c783b */ /* 0x000e6e0000000200 */
[C---:B----4-:R-:W-:Y:S08]  /*2280*/  HMMA.16816.F32 R56, R52.reuse, R44, R56 ;  /* 0x0000002c3438723c */ /* 0x050ff00000001838 */
[C---:B------:R-:W-:Y:S01]  /*2290*/  HMMA.16816.F32 R72, R52.reuse, R46, R72 ;  /* 0x0000002e3448723c */ /* 0x040fe20000001848 */
[----:B------:R-:W-:Y:S07]  /*22a0*/  LDSM.16.M88.4 R44, [R205+0xb100] ;  /* 0x00b10000cd2c783b */ /* 0x000fee0000000200 */
[C---:B-----5:R-:W-:Y:S08]  /*22b0*/  HMMA.16816.F32 R68, R52.reuse, R16, R68 ;  /* 0x000000103444723c */ /* 0x060ff00000001844 */
[----:B------:R-:W-:Y:S01]  /*22c0*/  HMMA.16816.F32 R64, R52, R18, R64 ;  /* 0x000000123440723c */ /* 0x000fe20000001840 */
[----:B------:R-:W3:Y:S04]  /*22d0*/  LDSM.16.M88.4 R16, [R205+0xa100] ;  /* 0x00a10000cd10783b */ /* 0x000ee80000000200 */
[----:B------:R-:W-:Y:S03]  /*22e0*/  LDSM.16.M88.4 R52, [R202+0x14100] ;  /* 0x01410000ca34783b */ /* 0x000fe60000000200 */
[C---:B------:R-:W-:Y:S08]  /*22f0*/  HMMA.16816.F32 R40, R48.reuse, R8, R40 ;  /* 0x000000083028723c */ /* 0x040ff00000001828 */
[C---:B------:R-:W-:Y:S01]  /*2300*/  HMMA.16816.F32 R36, R48.reuse, R10, R36 ;  /* 0x0000000a3024723c */ /* 0x040fe20000001824 */
[----:B------:R-:W4:Y:S07]  /*2310*/  LDSM.16.M88.4 R8, [R205+0xa900] ;  /* 0x00a90000cd08783b */ /* 0x000f2e0000000200 */
[C---:B------:R-:W-:Y:S08]  /*2320*/  HMMA.16816.F32 R32, R48.reuse, R60, R32 ;  /* 0x0000003c3020723c */ /* 0x040ff00000001820 */
[C---:B------:R-:W-:Y:S01]  /*2330*/  HMMA.16816.F32 R28, R48.reuse, R62, R28 ;  /* 0x0000003e301c723c */ /* 0x040fe2000000181c */
[----:B------:R-:W-:Y:S07]  /*2340*/  LDSM.16.M88.4 R60, [R204+0x5000] ;  /* 0x00500000cc3c783b */ /* 0x000fee0000000200 */
[C---:B--2---:R-:W-:Y:S08]  /*2350*/  HMMA.16816.F32 R56, R48.reuse, R20, R56 ;  /* 0x000000143038723c */ /* 0x044ff00000001838 */
[C---:B------:R-:W-:Y:S01]  /*2360*/  HMMA.16816.F32 R72, R48.reuse, R22, R72 ;  /* 0x000000163048723c */ /* 0x040fe20000001848 */
[----:B------:R-:W2:Y:S07]  /*2370*/  LDSM.16.M88.4 R20, [R204+0x4000] ;  /* 0x00400000cc14783b */ /* 0x000eae0000000200 */
[C---:B-1----:R-:W-:Y:S08]  /*2380*/  HMMA.16816.F32 R68, R48.reuse, R12, R68 ;  /* 0x0000000c3044723c */ /* 0x042ff00000001844 */
[----:B------:R-:W-:Y:S01]  /*2390*/  HMMA.16816.F32 R64, R48, R14, R64 ;  /* 0x0000000e3040723c */ /* 0x000fe20000001840 */
[----:B------:R-:W1:Y:S04]  /*23a0*/  LDSM.16.M88.4 R12, [R205+0xb900] ;  /* 0x00b90000cd0c783b */ /* 0x000e680000000200 */
[----:B------:R-:W5:Y:S03]  /*23b0*/  LDSM.16.M88.4 R48, [R204+0x4800] ;  /* 0x00480000cc30783b */ /* 0x000f660000000200 */
[C---:B---3--:R-:W-:Y:S08]  /*23c0*/  HMMA.16816.F32 R40, R24.reuse, R16, R40 ;  /* 0x000000101828723c */ /* 0x048ff00000001828 */
[C---:B------:R-:W-:Y:S01]  /*23d0*/  HMMA.16816.F32 R36, R24.reuse, R18, R36 ;  /* 0x000000121824723c */ /* 0x040fe20000001824 */
[----:B------:R-:W-:Y:S07]  /*23e0*/  LDSM.16.M88.4 R16, [R201+0x14100] ;  /* 0x01410000c910783b */ /* 0x000fee0000000200 */
[C---:B----4-:R-:W-:Y:S08]  /*23f0*/  HMMA.16816.F32 R32, R24.reuse, R8, R32 ;  /* 0x000000081820723c */ /* 0x050ff00000001820 */
[C---:B------:R-:W-:Y:S01]  /*2400*/  HMMA.16816.F32 R28, R24.reuse, R10, R28 ;  /* 0x0000000a181c723c */ /* 0x040fe2000000181c */
[----:B------:R-:W3:Y:S07]  /*2410*/  LDSM.16.M88.4 R8, [R200+0xa100] ;  /* 0x00a10000c808783b */ /* 0x000eee0000000200 */
[----:B------:R-:W-:Y:S08]  /*2420*/  HMMA.16816.F32 R56, R24, R44, R56 ;  /* 0x0000002c1838723c */ /* 0x000ff00000001838 */
[----:B--2---:R-:W-:Y:S08]  /*2430*/  HMMA.16816.F32 R40, R52, R20, R40 ;  /* 0x000000143428723c */ /* 0x004ff00000001828 */
[C---:B------:R-:W-:Y:S01]  /*2440*/  HMMA.16816.F32 R72, R24.reuse, R46, R72 ;  /* 0x0000002e1848723c */ /* 0x040fe20000001848 */
[----:B------:R-:W-:Y:S07]  /*2450*/  LDSM.16.M88.4 R44, [R204+0x5800] ;  /* 0x00580000cc2c783b */ /* 0x000fee0000000200 */
[C---:B-1----:R-:W-:Y:S08]  /*2460*/  HMMA.16816.F32 R68, R24.reuse, R12, R68 ;  /* 0x0000000c1844723c */ /* 0x042ff00000001844 */
[----:B------:R-:W-:Y:S01]  /*2470*/  HMMA.16816.F32 R64, R24, R14, R64 ;  /* 0x0000000e1840723c */ /* 0x000fe20000001840 */
[----:B------:R-:W1:Y:S04]  /*2480*/  LDSM.16.M88.4 R24, [R200+0xa900] ;  /* 0x00a90000c818783b */ /* 0x000e680000000200 */
[----:B------:R-:W-:Y:S03]  /*2490*/  LDSM.16.M88.4 R12, [R199+0x14100] ;  /* 0x01410000c70c783b */ /* 0x000fe60000000200 */
[C---:B------:R-:W-:Y:S01]  /*24a0*/  HMMA.16816.F32 R36, R52.reuse, R22, R36 ;  /* 0x000000163424723c */ /* 0x040fe20000001824 */
[----:B------:R-:W-:Y:S07]  /*24b0*/  LDSM.16.M88.4 R20, [R192+0x4000] ;  /* 0x00400000c014783b */ /* 0x000fee0000000200 */
[----:B-----5:R-:W-:Y:S08]  /*24c0*/  HMMA.16816.F32 R32, R52, R48, R32 ;  /* 0x000000303420723c */ /* 0x020ff00000001820 */
[C---:B---3--:R-:W-:Y:S08]  /*24d0*/  HMMA.16816.F32 R40, R16.reuse, R8, R40 ;  /* 0x000000081028723c */ /* 0x048ff00000001828 */
[----:B------:R-:W-:Y:S01]  /*24e0*/  HMMA.16816.F32 R36, R16, R10, R36 ;  /* 0x0000000a1024723c */ /* 0x000fe20000001824 */
[----:B------:R-:W2:Y:S07]  /*24f0*/  LDSM.16.M88.4 R8, [R192+0x4800] ;  /* 0x00480000c008783b */ /* 0x000eae0000000200 */
[----:B------:R-:W-:Y:S01]  /*2500*/  HMMA.16816.F32 R28, R52, R50, R28 ;  /* 0x00000032341c723c */ /* 0x000fe2000000181c */
[----:B------:R-:W3:Y:S07]  /*2510*/  LDSM.16.M88.4 R48, [R200+0xb100] ;  /* 0x00b10000c830783b */ /* 0x000eee0000000200 */
[----:B-1----:R-:W-:Y:S07]  /*2520*/  HMMA.16816.F32 R32, R16, R24, R32 ;  /* 0x000000181020723c */ /* 0x002fee0000001820 */
[----:B------:R-:W-:Y:S01]  /*2530*/  LEA.HI R25, R91, R88, RZ, 0x2 ;  /* 0x000000585b197211 */ /* 0x000fe200078f10ff */
[----:B------:R-:W-:Y:S03]  /*2540*/  HMMA.16816.F32 R56, R52, R60, R56 ;  /* 0x0000003c3438723c */ /* 0x000fe60000001838 */
[----:B------:R-:W-:-:S05]  /*2550*/  LOP3.LUT R25, R25, 0xfffffffc, RZ, 0xc0, !PT ;  /* 0xfffffffc19197812 */ /* 0x000fca00078ec0ff */
[----:B------:R-:W-:Y:S01]  /*2560*/  HMMA.16816.F32 R72, R52, R62, R72 ;  /* 0x0000003e3448723c */ /* 0x000fe20000001848 */
[----:B------:R-:W1:Y:S07]  /*2570*/  LDSM.16.M88.4 R60, [R200+0xb900] ;  /* 0x00b90000c83c783b */ /* 0x000e6e0000000200 */
[----:B------:R-:W-:Y:S07]  /*2580*/  HMMA.16816.F32 R28, R16, R26, R28 ;  /* 0x0000001a101c723c */ /* 0x000fee000000181c */
[----:B------:R-:W-:Y:S01]  /*2590*/  SHF.R.S32.HI R26, RZ, 0x1f, R7 ;  /* 0x0000001fff1a7819 */ /* 0x000fe20000011407 */
[----:B--2---:R-:W-:Y:S03]  /*25a0*/  HMMA.16816.F32 R32, R12, R8, R32 ;  /* 0x000000080c20723c */ /* 0x004fe60000001820 */
[----:B------:R-:W-:-:S05]  /*25b0*/  LEA.HI R26, R26, R7, RZ, 0x3 ;  /* 0x000000071a1a7211 */ /* 0x000fca00078f18ff */
[C---:B------:R-:W-:Y:S08]  /*25c0*/  HMMA.16816.F32 R68, R52.reuse, R44, R68 ;  /* 0x0000002c3444723c */ /* 0x040ff00000001844 */
[----:B------:R-:W-:Y:S01]  /*25d0*/  HMMA.16816.F32 R64, R52, R46, R64 ;  /* 0x0000002e3440723c */ /* 0x000fe20000001840 */
[----:B------:R-:W2:Y:S07]  /*25e0*/  LDSM.16.M88.4 R44, [R192+0x5000] ;  /* 0x00500000c02c783b */ /* 0x000eae0000000200 */
[----:B------:R-:W-:Y:S01]  /*25f0*/  HMMA.16816.F32 R36, R12, R22, R36 ;  /* 0x000000160c24723c */ /* 0x000fe20000001824 */
[----:B------:R-:W-:Y:S01]  /*2600*/  FMUL.FTZ R24, R32, c[0x0][0x320] ;  /* 0x0000c80020187a20 */ /* 0x000fe20000410000 */
[----:B------:R-:W-:Y:S01]  /*2610*/  LOP3.LUT R32, R26, 0xffffff8, RZ, 0xc0, !PT ;  /* 0x0ffffff81a207812 */ /* 0x000fe200078ec0ff */
[----:B------:R-:W-:-:S02]  /*2620*/  IMAD.IADD R26, R88, 0x1, -R89 ;  /* 0x00000001581a7824 */ /* 0x000fc400078e0a59 */
[----:B------:R-:W-:Y:S02]  /*2630*/  IMAD.IADD R88, R88, 0x1, -R25 ;  /* 0x0000000158587824 */ /* 0x000fe400078e0a19 */
[----:B------:R-:W-:Y:S01]  /*2640*/  FMUL.FTZ R25, R33, c[0x0][0x320] ;  /* 0x0000c80021197a20 */ /* 0x000fe20000410000 */
[----:B------:R-:W-:Y:S01]  /*2650*/  HMMA.16816.F32 R40, R12, R20, R40 ;  /* 0x000000140c28723c */ /* 0x000fe20000001828 */
[----:B------:R-:W-:Y:S01]  /*2660*/  SHF.R.S32.HI R27, RZ, 0x1f, R26 ;  /* 0x0000001fff1b7819 */ /* 0x000fe2000001141a */
[----:B------:R-:W-:Y:S01]  /*2670*/  IMAD.IADD R32, R7, 0x1, -R32 ;  /* 0x0000000107207824 */ /* 0x000fe200078e0a20 */
[----:B------:R-:W4:Y:S02]  /*2680*/  MUFU.TANH R24, R24 ;  /* 0x0000001800187308 */ /* 0x000f240000002400 */
[----:B------:R-:W-:-:S03]  /*2690*/  LEA.HI R27, R27, R26, RZ, 0x2 ;  /* 0x0000001a1b1b7211 */ /* 0x000fc600078f10ff */
[----:B------:R-:W-:Y:S01]  /*26a0*/  HMMA.16816.F32 R28, R12, R10, R28 ;  /* 0x0000000a0c1c723c */ /* 0x000fe2000000181c */
[----:B------:R-:W5:Y:S01]  /*26b0*/  LDSM.16.M88.4 R8, [R192+0x5800] ;  /* 0x00580000c008783b */ /* 0x000f620000000200 */
[----:B------:R-:W-:Y:S01]  /*26c0*/  LEA.HI.SX32 R33, R27, UR15, 0x1e ;  /* 0x0000000f1b217c11 */ /* 0x000fe2000f8ff2ff */
[----:B------:R-:W-:-:S04]  /*26d0*/  DEPBAR.LE SB0, 0x0 ;  /* 0x000080000000791a */ /* 0x000fc80000000000 */
[----:B------:R-:W-:Y:S01]  /*26e0*/  IMAD R33, R32, 0x10, R33 ;  /* 0x0000001020217824 */ /* 0x000fe200078e0221 */
[----:B---3--:R-:W-:Y:S01]  /*26f0*/  HMMA.16816.F32 R56, R16, R48, R56 ;  /* 0x000000301038723c */ /* 0x008fe20000001838 */
[----:B------:R-:W-:Y:S01]  /*2700*/  FMUL.FTZ R22, R36, c[0x0][0x320] ;  /* 0x0000c80024167a20 */ /* 0x000fe20000410000 */
[----:B------:R-:W-:Y:S01]  /*2710*/  LOP3.LUT R213, R27, 0x7ffffffc, RZ, 0xc0, !PT ;  /* 0x7ffffffc1bd57812 */ /* 0x000fe200078ec0ff */
[----:B------:R-:W-:Y:S01]  /*2720*/  FMUL.FTZ R23, R37, c[0x0][0x320] ;  /* 0x0000c80025177a20 */ /* 0x000fe20000410000 */
[----:B------:R-:W3:Y:S01]  /*2730*/  MUFU.TANH R25, R25 ;  /* 0x0000001900197308 */ /* 0x000ee20000002400 */
[----:B------:R-:W-:-:S03]  /*2740*/  @P5 IMAD.WIDE.U32 R36, R5, UR5, R216 ;  /* 0x0000000505245c25 */ /* 0x000fc6000f8e00d8 */
[C---:B------:R-:W-:Y:S01]  /*2750*/  HMMA.16816.F32 R72, R16.reuse, R50, R72 ;  /* 0x000000321048723c */ /* 0x040fe20000001848 */
[----:B------:R-:W-:Y:S01]  /*2760*/  FMUL.FTZ R21, R41, c[0x0][0x320] ;  /* 0x0000c80029157a20 */ /* 0x000fe20000410000 */
[----:B------:R-:W-:Y:S01]  /*2770*/  LEA.HI R41, R88, R88, RZ, 0x1 ;  /* 0x0000005858297211 */ /* 0x000fe200078f08ff */
[----:B------:R-:W-:Y:S01]  /*2780*/  IMAD.IADD R213, R26, 0x1, -R213 ;  /* 0x000000011ad57824 */ /* 0x000fe200078e0ad5 */
[----:B------:R-:W2:Y:S01]  /*2790*/  MUFU.TANH R22, R22 ;  /* 0x0000001600167308 */ /* 0x000ea20000002400 */
[----:B------:R-:W-:Y:S01]  /*27a0*/  FMUL.FTZ R0, R40, c[0x0][0x320] ;  /* 0x0000c80028007a20 */ /* 0x000fe20000410000 */
[----:B------:R-:W-:Y:S01]  /*27b0*/  LOP3.LUT R41, R41, 0x1ffffffe, RZ, 0xc0, !PT ;  /* 0x1ffffffe29297812 */ /* 0x000fe200078ec0ff */
[----:B------:R-:W-:Y:S01]  /*27c0*/  IMAD.SHL.U32 R213, R213, 0x2, RZ ;  /* 0x00000002d5d57824 */ /* 0x000fe200078e00ff */
[----:B-1----:R-:W-:Y:S01]  /*27d0*/  HMMA.16816.F32 R68, R16, R60, R68 ;  /* 0x0000003c1044723c */ /* 0x002fe20000001844 */
[----:B------:R-:W-:Y:S02]  /*27e0*/  FMUL.FTZ R5, R29, c[0x0][0x320] ;  /* 0x0000c8001d057a20 */ /* 0x000fe40000410000 */
[----:B------:R-:W-:Y:S01]  /*27f0*/  IMAD.IADD R212, R88, 0x1, -R41 ;  /* 0x0000000158d47824 */ /* 0x000fe200078e0a29 */
[----:B------:R-:W1:Y:S01]  /*2800*/  MUFU.TANH R0, R0 ;  /* 0x0000000000007308 */ /* 0x000e620000002400 */
[----:B------:R-:W-:-:S02]  /*2810*/  IMAD.U32 R29, RZ, RZ, UR12 ;  /* 0x0000000cff1d7e24 */ /* 0x000fc4000f8e00ff */
[----:B------:R-:W-:Y:S01]  /*2820*/  IMAD R212, R212, 0x8, R33 ;  /* 0x00000008d4d47824 */ /* 0x000fe200078e0221 */
[----:B------:R-:W-:Y:S01]  /*2830*/  HMMA.16816.F32 R64, R16, R62, R64 ;  /* 0x0000003e1040723c */ /* 0x000fe20000001840 */
[----:B------:R-:W-:Y:S02]  /*2840*/  FMUL.FTZ R7, R28, c[0x0][0x320] ;  /* 0x0000c8001c077a20 */ /* 0x000fe40000410000 */
[----:B------:R-:W-:Y:S01]  /*2850*/  FMUL.FTZ R20, R42, c[0x0][0x320] ;  /* 0x0000c8002a147a20 */ /* 0x000fe20000410000 */
[----:B------:R-:W1:Y:S03]  /*2860*/  MUFU.TANH R21, R21 ;  /* 0x0000001500157308 */ /* 0x000e660000002400 */
[----:B------:R-:W-:Y:S01]  /*2870*/  @P5 IADD3 R17, R37, UR4, RZ ;  /* 0x0000000425115c10 */ /* 0x000fe2000fffe0ff */
[C---:B--2---:R-:W-:Y:S01]  /*2880*/  HMMA.16816.F32 R56, R12.reuse, R44, R56 ;  /* 0x0000002c0c38723c */ /* 0x044fe20000001838 */
[----:B------:R-:W-:Y:S01]  /*2890*/  @P5 LEA R16, P0, R36, c[0x0][0x1c8], 0x1 ;  /* 0x0000720024105a11 */ /* 0x000fe200078008ff */
[----:B------:R-:W-:Y:S01]  /*28a0*/  @P4 IMAD.HI.U32 R19, R212, c[0x0][0x2c8], RZ ;  /* 0x0000b200d4134a27 */ /* 0x000fe200078e00ff */
[----:B------:R-:W-:Y:S01]  /*28b0*/  ULDC UR4, c[0x0][0x1d0] ;  /* 0x0000740000047ab9 */ /* 0x000fe20000000800 */
[----:B------:R-:W2:Y:S01]  /*28c0*/  MUFU.TANH R20, R20 ;  /* 0x0000001400147308 */ /* 0x000ea20000002400 */
[----:B------:R-:W-:Y:S01]  /*28d0*/  @P5 LEA.HI.X R17, R36, c[0x0][0x1cc], R17, 0x1, P0 ;  /* 0x0000730024115a11 */ /* 0x000fe200000f0c11 */
[----:B------:R-:W-:Y:S01]  /*28e0*/  BAR.SYNC.DEFER_BLOCKING 0x0 ;  /* 0x0000000000007b1d */ /* 0x000fe20000010000 */
[----:B------:R-:W-:Y:S01]  /*28f0*/  PLOP3.LUT P0, PT, PT, PT, UP2, 0x80, 0x0 ;  /* 0x000000000000781c */ /* 0x000fe20003f0f028 */
[----:B------:R-:W-:Y:S01]  /*2900*/  HMMA.16816.F32 R72, R12, R46, R72 ;  /* 0x0000002e0c48723c */ /* 0x000fe20000001848 */
[----:B------:R-:W-:Y:S01]  /*2910*/  IMAD.U32 R18, RZ, RZ, UR12 ;  /* 0x0000000cff127e24 */ /* 0x000fe2000f8e00ff */
[----:B------:R-:W-:Y:S01]  /*2920*/  @P5 LEA R28, P4, R29, R16, 0x1 ;  /* 0x000000101d1c5211 */ /* 0x000fe200078808ff */
[----:B------:R-:W-:Y:S01]  /*2930*/  UIADD3 UR4, -UR14, UR4, UR6 ;  /* 0x000000040e047290 */ /* 0x000fe2000fffe106 */
[----:B------:R-:W1:Y:S02]  /*2940*/  MUFU.TANH R23, R23 ;  /* 0x0000001700177308 */ /* 0x000e640000002400 */
[----:B------:R-:W-:-:S02]  /*2950*/  ULDC UR14, c[0x0][0x324] ;  /* 0x0000c900000e7ab9 */ /* 0x000fc40000000800 */
[----:B-----5:R-:W-:Y:S01]  /*2960*/  HMMA.16816.F32 R68, R12, R8, R68 ;  /* 0x000000080c44723c */ /* 0x020fe20000001844 */
[----:B------:R-:W-:-:S03]  /*2970*/  ULOP3.LUT UR14, URZ, UR14, URZ, 0x33, !UPT ;  /* 0x0000000e3f0e7292 */ /* 0x000fc6000f8e333f */
[----:B------:R-:W1:Y:S03]  /*2980*/  MUFU.TANH R7, R7 ;  /* 0x0000000700077308 */ /* 0x000e660000002400 */
[----:B------:R-:W-:Y:S01]  /*2990*/  IMAD.U32 R9, RZ, RZ, UR11 ;  /* 0x0000000bff097e24 */ /* 0x000fe2000f8e00ff */
[----:B------:R-:W-:Y:S01]  /*29a0*/  HMMA.16816.F32 R64, R12, R10, R64 ;  /* 0x0000000a0c40723c */ /* 0x000fe20000001840 */
[----:B------:R-:W-:Y:S01]  /*29b0*/  IMAD.MOV.U32 R8, RZ, RZ, R212 ;  /* 0x000000ffff087224 */ /* 0x000fe200078e00d4 */
[----:B------:R-:W-:Y:S01]  /*29c0*/  @P0 SHF.R.U32.HI R8, RZ, c[0x0][0x2cc], R19 ;  /* 0x0000b300ff080a19 */ /* 0x000fe20000011613 */
[----:B------:R-:W-:Y:S01]  /*29d0*/  FMUL.FTZ R56, R56, c[0x0][0x320] ;  /* 0x0000c80038387a20 */ /* 0x000fe20000410000 */
[----:B------:R-:W-:Y:S01]  /*29e0*/  @P5 LEA.HI.X R29, R18, R17, R9, 0x1, P4 ;  /* 0x00000011121d5211 */ /* 0x000fe200020f0c09 */
[----:B------:R-:W-:Y:S01]  /*29f0*/  FMUL.FTZ R57, R57, c[0x0][0x320] ;  /* 0x0000c80039397a20 */ /* 0x000fe20000410000 */
[----:B------:R-:W-:Y:S01]  /*2a00*/  @!PT LDS RZ, [RZ] ;  /* 0x00000000fffff984 */ /* 0x000fe20000000800 */
[----:B------:R-:W-:Y:S01]  /*2a10*/  @!PT LDS RZ, [RZ] ;  /* 0x00000000fffff984 */ /* 0x000fe20000000800 */
[----:B------:R-:W-:Y:S01]  /*2a20*/  @!PT LDS RZ, [RZ] ;  /* 0x00000000fffff984 */ /* 0x000fe20000000800 */
[----:B------:R5:W-:Y:S01]  /*2a30*/  @P5 LDGSTS.E.BYPASS.LTC128B.128 [R207+0x6100], [R16.64], !P3 ;  /* 0x0610000010cf5fae */ /* 0x000be2000d901d50 */
[----:B------:R-:W-:Y:S01]  /*2a40*/  IMAD.U32 R10, RZ, RZ, UR4 ;  /* 0x00000004ff0a7e24 */ /* 0x000fe2000f8e00ff */
[----:B------:R-:W-:Y:S01]  /*2a50*/  PLOP3.LUT P0, PT, PT, PT, UP1, 0x40, 0x0 ;  /* 0x000000000000781c */ /* 0x000fe20003f0e818 */
[----:B------:R-:W-:Y:S01]  /*2a60*/  FMUL.FTZ R72, R72, c[0x0][0x320] ;  /* 0x0000c80048487a20 */ /* 0x000fe20000410000 */
[----:B------:R-:W1:Y:S01]  /*2a70*/  SHFL.IDX PT, R9, R8, RZ, 0x1c1f ;  /* 0x001c1fff08097589 */ /* 0x000e6200000e0000 */
[----:B------:R-:W-:Y:S01]  /*2a80*/  FMUL.FTZ R73, R73, c[0x0][0x320] ;  /* 0x0000c80049497a20 */ /* 0x000fe20000410000 */
[----:B------:R-:W1:Y:S02]  /*2a90*/  MUFU.TANH R5, R5 ;  /* 0x0000000500057308 */ /* 0x000e640000002400 */
[----:B------:R5:W-:Y:S02]  /*2aa0*/  @P5 LDGSTS.E.BYPASS.LTC128B.128 [R207+0x8100], [R16.64+0x80], !P2 ;  /* 0x0810008010cf5fae */ /* 0x000be4000d101d50 */
[----:B------:R-:W-:-:S02]  /*2ab0*/  FMUL.FTZ R68, R68, c[0x0][0x320] ;  /* 0x0000c80044447a20 */ /* 0x000fc40000410000 */
[----:B------:R-:W-:Y:S01]  /*2ac0*/  FMUL.FTZ R69, R69, c[0x0][0x320] ;  /* 0x0000c80045457a20 */ /* 0x000fe20000410000 */
[----:B------:R5:W-:Y:S01]  /*2ad0*/  @P5 LDGSTS.E.BYPASS.LTC128B.128 [R207+0xa100], [R16.64+0x100], !P1 ;  /* 0x0a10010010cf5fae */ /* 0x000be2000c901d50 */
[----:B------:R1:W1:Y:S03]  /*2ae0*/  MUFU.TANH R155, R56 ;  /* 0x00000038009b7308 */ /* 0x0002660000002400 */
[----:B------:R1:W-:Y:S01]  /*2af0*/  @P5 LDGSTS.E.BYPASS.LTC128B.128 [R207+0x7100], [R28.64], !P3 ;  /* 0x071000001ccf5fae */ /* 0x0003e2000d901d50 */
[----:B------:R-:W-:Y:S02]  /*2b00*/  FMUL.FTZ R64, R64, c[0x0][0x320] ;  /* 0x0000c80040407a20 */ /* 0x000fe40000410000 */
[----:B------:R-:W-:Y:S01]  /*2b10*/  FMUL.FTZ R65, R65, c[0x0][0x320] ;  /* 0x0000c80041417a20 */ /* 0x000fe20000410000 */
[----:B------:R1:W-:Y:S01]  /*2b20*/  @P5 LDGSTS.E.BYPASS.LTC128B.128 [R207+0x9100], [R28.64+0x80], !P2 ;  /* 0x091000801ccf5fae */ /* 0x0003e2000d101d50 */
[----:B------:R1:W1:Y:S03]  /*2b30*/  MUFU.TANH R161, R72 ;  /* 0x0000004800a17308 */ /* 0x0002660000002400 */
[----:B------:R2:W-:Y:S04]  /*2b40*/  @P5 LDGSTS.E.BYPASS.LTC128B.128 [R207+0xb100], [R28.64+0x100], !P1 ;  /* 0x0b1001001ccf5fae */ /* 0x0005e8000c901d50 */
[----:B------:R-:W0:Y:S01]  /*2b50*/  LDGDEPBAR ;  /* 0x00000000000079af */ /* 0x000e220000000000 */
[----:B------:R1:W1:Y:S08]  /*2b60*/  MUFU.TANH R157, R73 ;  /* 0x00000049009d7308 */ /* 0x0002700000002400 */
[----:B------:R2:W2:Y:S01]  /*2b70*/  MUFU.TANH R163, R57 ;  /* 0x0000003900a37308 */ /* 0x0004a20000002400 */
[----:B-----5:R-:W-:-:S02]  /*2b80*/  IADD3 R16, R10, -c[0x0][0x168], -R213 ;  /* 0x80005a000a107a10 */ /* 0x020fc40007ffe8d5 */
[----:B------:R-:W-:Y:S02]  /*2b90*/  IADD3 R10, -R213, c[0x0][0x1d0], -R6 ;  /* 0x00007400d50a7a10 */ /* 0x000fe40007ffe906 */
[----:B------:R-:W-:-:S03]  /*2ba0*/  IADD3 R17, R16, c[0x0][0x328], RZ ;  /* 0x0000ca0010117a10 */ /* 0x000fc60007ffe0ff */
[----:B------:R2:W2:Y:S01]  /*2bb0*/  MUFU.TANH R167, R68 ;  /* 0x0000004400a77308 */ /* 0x0004a20000002400 */
[----:B------:R-:W-:Y:S01]  /*2bc0*/  IADD3 R16, R16, UR14, RZ ;  /* 0x0000000e10107c10 */ /* 0x000fe2000fffe0ff */
[----:B-1----:R-:W-:-:S04]  /*2bd0*/  IMAD.IADD R19, R17, 0x1, R9 ;  /* 0x0000000111137824 */ /* 0x002fc800078e0209 */
[----:B------:R-:W-:Y:S02]  /*2be0*/  IMAD.IADD R18, R16, 0x1, R9 ;  /* 0x0000000110127824 */ /* 0x000fe400078e0209 */
[----:B------:R1:W1:Y:S01]  /*2bf0*/  MUFU.TANH R165, R69 ;  /* 0x0000004500a57308 */ /* 0x0002620000002400 */
[----:B------:R-:W-:-:S07]  /*2c00*/  IMNMX R19, R19, R10, PT ;  /* 0x0000000a13137217 */ /* 0x000fce0003800200 */
[----:B------:R1:W1:Y:S08]  /*2c10*/  MUFU.TANH R143, R64 ;  /* 0x00000040008f7308 */ /* 0x0002700000002400 */
[----:B------:R1:W1:Y:S01]  /*2c20*/  MUFU.TANH R141, R65 ;  /* 0x00000041008d7308 */ /* 0x0002620000002400 */
[----:B------:R-:W-:Y:S05]  /*2c30*/  @P0 BRA `(.L_x_155) ;  /* 0x0000018000000947 */ /* 0x000fea0003800000 */
[----:B--234-:R-:W-:Y:S01]  /*2c40*/  IADD3 R9, R9, c[0x0][0x1d0], RZ ;  /* 0x0000740009097a10 */ /* 0x01cfe20007ffe0ff */
[----:B------:R-:W-:Y:S03]  /*2c50*/  BSSY B0, `(.L_x_156) ;  /* 0x0000011000007945 */ /* 0x000fe60003800000 */
[----:B------:R-:W-:-:S04]  /*2c60*/  IADD3 R11, R9, -c[0x0][0x168], RZ ;  /* 0x80005a00090b7a10 */ /* 0x000fc80007ffe0ff */
[----:B------:R-:W-:-:S13]  /*2c70*/  ISETP.GT.AND P0, PT, R11, -0x1, PT ;  /* 0xffffffff0b00780c */ /* 0x000fda0003f04270 */
[----:B------:R-:W-:Y:S05]  /*2c80*/  @P0 BRA `(.L_x_157) ;  /* 0x0000008000000947 */ /* 0x000fea0003800000 */
[----:B------:R-:W-:Y:S01]  /*2c90*/  ULDC UR4, c[0x0][0x32c] ;  /* 0x0000cb0000047ab9 */ /* 0x000fe20000000800 */
[----:B------:R-:W-:Y:S01]  /*2ca0*/  LOP3.LUT R11, RZ, R11, RZ, 0x33, !PT ;  /* 0x0000000bff0b7212 */ /* 0x000fe200078e33ff */
[----:B------:R-:W-:-:S06]  /*2cb0*/  UISETP.NE.AND UP0, UPT, UR6, UR4, UPT ;  /* 0x000000040600728c */ /* 0x000fcc000bf05270 */
[----:B------:R-:W-:-:S13]  /*2cc0*/  PLOP3.LUT P0, PT, PT, PT, UP0, 0x80, 0x0 ;  /* 0x000000000000781c */ /* 0x000fda0003f0f008 */
[----:B------:R-:W-:-:S05]  /*2cd0*/  @P0 IMAD.HI.U32 R9, R11, c[0x0][0x330], RZ ;  /* 0x0000cc000b090a27 */ /* 0x000fca00078e00ff */
[----:B------:R-:W-:-:S04]  /*2ce0*/  @P0 SHF.R.U32.HI R11, RZ, c[0x0][0x334], R9 ;  /* 0x0000cd00ff0b0a19 */ /* 0x000fc80000011609 */
[----:B------:R-:W-:Y:S01]  /*2cf0*/  LOP3.LUT R11, RZ, R11, RZ, 0x33, !PT ;  /* 0x0000000bff0b7212 */ /* 0x000fe200078e33ff */
[----:B------:R-:W-:Y:S05]  /*2d00*/  BRA `(.L_x_158) ;  /* 0x0000005000007947 */ /* 0x000fea0003800000 */
.L_x_157:
[----:B------:R-:W-:Y:S02]  /*2d10*/  ULDC UR4, c[0x0][0x32c] ;  /* 0x0000cb0000047ab9 */ /* 0x000fe40000000800 */
[----:B------:R-:W-:-:S06]  /*2d20*/  UISETP.NE.AND UP0, UPT, UR6, UR4, UPT ;  /* 0x000000040600728c */ /* 0x000fcc000bf05270 */
[----:B------:R-:W-:-:S13]  /*2d30*/  PLOP3.LUT P0, PT, PT, PT, UP0, 0x80, 0x0 ;  /* 0x000000000000781c */ /* 0x000fda0003f0f008 */
[----:B------:R-:W-:-:S05]  /*2d40*/  @P0 IMAD.HI.U32 R9, R11, c[0x0][0x330], RZ ;  /* 0x0000cc000b090a27 */ /* 0x000fca00078e00ff */
[----:B------:R-:W-:Y:S02]  /*2d50*/  @P0 SHF.R.U32.HI R11, RZ, c[0x0][0x334], R9 ;  /* 0x0000cd00ff0b0a19 */ /* 0x000fe40000011609 */
.L_x_158:
[----:B------:R-:W-:Y:S05]  /*2d60*/  BSYNC B0 ;  /* 0x0000000000007941 */ /* 0x000fea0003800000 */
.L_x_156:
[----:B------:R-:W-:-:S04]  /*2d70*/  IMAD R12, R11, c[0x0][0x32c], -R6 ;  /* 0x0000cb000b0c7a24 */ /* 0x000fc800078e0a06 */
[----:B------:R-:W-:-:S05]  /*2d80*/  IMAD.IADD R9, R12, 0x1, -R213 ;  /* 0x000000010c097824 */ /* 0x000fca00078e0ad5 */
[----:B------:R-:W-:Y:S02]  /*2d90*/  IADD3 R12, R9, c[0x0][0x32c], RZ ;  /* 0x0000cb00090c7a10 */ /* 0x000fe40007ffe0ff */
[----:B------:R-:W-:Y:S02]  /*2da0*/  IMNMX R18, R18, R9, !PT ;  /* 0x0000000912127217 */ /* 0x000fe40007800200 */
[----:B------:R-:W-:Y:S02]  /*2db0*/  IMNMX R19, R19, R12, PT ;  /* 0x0000000c13137217 */ /* 0x000fe40003800200 */
.L_x_155:
[----:B--234-:R-:W-:Y:S01]  /*2dc0*/  ISETP.LT.AND P0, PT, RZ, UR13, PT ;  /* 0x0000000dff007c0c */ /* 0x01cfe2000bf01270 */
[----:B------:R-:W2:Y:S01]  /*2dd0*/  SHFL.IDX PT, R28, R8, 0x1, 0x1c1f ;  /* 0x003c1f00081c7f89 */ /* 0x000ea200000e0000 */
[----:B------:R-:W-:Y:S02]  /*2de0*/  FMUL.FTZ R14, R34, c[0x0][0x320] ;  /* 0x0000c800220e7a20 */ /* 0x000fe40000410000 */
[C---:B------:R-:W-:Y:S01]  /*2df0*/  ISETP.GT.AND P4, PT, R18.reuse, 0x1, P0 ;  /* 0x000000011200780c */ /* 0x040fe20000784270 */
[----:B------:R-:W-:Y:S01]  /*2e00*/  FMUL.FTZ R12, R35, c[0x0][0x320] ;  /* 0x0000c800230c7a20 */ /* 0x000fe20000410000 */
[----:B------:R-:W-:Y:S01]  /*2e10*/  ISETP.GT.AND P5, PT, R18, RZ, P0 ;  /* 0x000000ff1200720c */ /* 0x000fe200007a4270 */
[----:B------:R-:W-:Y:S01]  /*2e20*/  FMUL.FTZ R26, R39, c[0x0][0x320] ;  /* 0x0000c800271a7a20 */ /* 0x000fe20000410000 */
[----:B------:R-:W-:Y:S01]  /*2e30*/  ISETP.LT.OR P4, PT, R19, 0x2, P4 ;  /* 0x000000021300780c */ /* 0x000fe20002781670 */
[----:B------:R-:W-:Y:S01]  /*2e40*/  FMUL.FTZ R27, R43, c[0x0][0x320] ;  /* 0x0000c8002b1b7a20 */ /* 0x000fe20000410000 */
[----:B------:R-:W-:Y:S01]  /*2e50*/  ISETP.LT.OR P5, PT, R19, 0x1, P5 ;  /* 0x000000011300780c */ /* 0x000fe20002fa1670 */
[----:B------:R-:W-:Y:S01]  /*2e60*/  FMUL.FTZ R59, R59, c[0x0][0x320] ;  /* 0x0000c8003b3b7a20 */ /* 0x000fe20000410000 */
[----:B------:R-:W-:Y:S01]  /*2e70*/  FSEL R21, R21, -INF , !P4 ;  /* 0xff80000015157808 */ /* 0x000fe20006000000 */
[----:B------:R-:W-:Y:S01]  /*2e80*/  FMUL.FTZ R58, R58, c[0x0][0x320] ;  /* 0x0000c8003a3a7a20 */ /* 0x000fe20000410000 */
[----:B------:R-:W-:Y:S01]  /*2e90*/  ISETP.GT.AND P4, PT, R18, 0x10, P0 ;  /* 0x000000101200780c */ /* 0x000fe20000784270 */
[----:B------:R-:W-:Y:S01]  /*2ea0*/  FMUL.FTZ R74, R74, c[0x0][0x320] ;  /* 0x0000c8004a4a7a20 */ /* 0x000fe20000410000 */
[----:B------:R-:W-:Y:S01]  /*2eb0*/  FSEL R15, R0, -INF , !P5 ;  /* 0xff800000000f7808 */ /* 0x000fe20006800000 */
[----:B------:R-:W-:Y:S01]  /*2ec0*/  FMUL.FTZ R75, R75, c[0x0][0x320] ;  /* 0x0000c8004b4b7a20 */ /* 0x000fe20000410000 */
[----:B------:R-:W-:Y:S01]  /*2ed0*/  ISETP.LT.OR P4, PT, R19, 0x11, P4 ;  /* 0x000000111300780c */ /* 0x000fe20002781670 */
[----:B------:R-:W-:Y:S01]  /*2ee0*/  FMUL.FTZ R70, R70, c[0x0][0x320] ;  /* 0x0000c80046467a20 */ /* 0x000fe20000410000 */
[C---:B------:R-:W-:Y:S01]  /*2ef0*/  ISETP.GT.AND P6, PT, R18.reuse, 0x8, P0 ;  /* 0x000000081200780c */ /* 0x040fe200007c4270 */
[----:B------:R-:W-:Y:S01]  /*2f00*/  FMUL.FTZ R71, R71, c[0x0][0x320] ;  /* 0x0000c80047477a20 */ /* 0x000fe20000410000 */
[----:B------:R-:W-:Y:S01]  /*2f10*/  ISETP.GT.AND P5, PT, R18, 0x9, P0 ;  /* 0x000000091200780c */ /* 0x000fe200007a4270 */
[----:B------:R-:W-:Y:S01]  /*2f20*/  FMUL.FTZ R30, R30, c[0x0][0x320] ;  /* 0x0000c8001e1e7a20 */ /* 0x000fe20000410000 */
[----:B------:R-:W-:Y:S01]  /*2f30*/  FSEL R11, R24, -INF , !P4 ;  /* 0xff800000180b7808 */ /* 0x000fe20006000000 */
[----:B------:R-:W-:Y:S01]  /*2f40*/  FMUL.FTZ R31, R31, c[0x0][0x320] ;  /* 0x0000c8001f1f7a20 */ /* 0x000fe20000410000 */
[----:B------:R-:W-:Y:S01]  /*2f50*/  ISETP.GT.AND P4, PT, R18, 0x19, P0 ;  /* 0x000000191200780c */ /* 0x000fe20000784270 */
[----:B------:R-:W-:Y:S01]  /*2f60*/  FMUL.FTZ R66, R66, c[0x0][0x320] ;  /* 0x0000c80042427a20 */ /* 0x000fe20000410000 */
[----:B------:R-:W-:Y:S01]  /*2f70*/  ISETP.LT.OR P6, PT, R19, 0x9, P6 ;  /* 0x000000091300780c */ /* 0x000fe200037c1670 */
[----:B------:R-:W-:Y:S01]  /*2f80*/  FMUL.FTZ R67, R67, c[0x0][0x320] ;  /* 0x0000c80043437a20 */ /* 0x000fe20000410000 */
[C---:B------:R-:W-:Y:S01]  /*2f90*/  ISETP.LT.OR P5, PT, R19.reuse, 0xa, P5 ;  /* 0x0000000a1300780c */ /* 0x040fe20002fa1670 */
[----:B------:R3:W4:Y:S01]  /*2fa0*/  MUFU.TANH R162, R59 ;  /* 0x0000003b00a27308 */ /* 0x0007220000002400 */
[----:B------:R-:W-:Y:S01]  /*2fb0*/  ISETP.LT.OR P4, PT, R19, 0x1a, P4 ;  /* 0x0000001a1300780c */ /* 0x000fe20002781670 */
[----:B--2---:R-:W-:Y:S01]  /*2fc0*/  IMAD.IADD R17, R17, 0x1, R28 ;  /* 0x0000000111117824 */ /* 0x004fe200078e021c */
[----:B------:R-:W-:Y:S01]  /*2fd0*/  FSEL R13, R22, -INF , !P6 ;  /* 0xff800000160d7808 */ /* 0x000fe20007000000 */
[----:B------:R-:W-:Y:S01]  /*2fe0*/  FMUL.FTZ R22, R38, c[0x0][0x320] ;  /* 0x0000c80026167a20 */ /* 0x000fe20000410000 */
[----:B------:R-:W-:-:S02]  /*2ff0*/  FSEL R23, R23, -INF , !P5 ;  /* 0xff80000017177808 */ /* 0x000fc40006800000 */
[C---:B------:R-:W-:Y:S01]  /*3000*/  ISETP.GT.AND P6, PT, R18.reuse, 0x11, P0 ;  /* 0x000000111200780c */ /* 0x040fe200007c4270 */
[----:B------:R3:W2:Y:S01]  /*3010*/  MUFU.TANH R172, R58 ;  /* 0x0000003a00ac7308 */ /* 0x0006a20000002400 */
[C---:B------:R-:W-:Y:S02]  /*3020*/  ISETP.GT.AND P5, PT, R18.reuse, 0x18, P0 ;  /* 0x000000181200780c */ /* 0x040fe400007a4270 */
[----:B------:R-:W-:Y:S02]  /*3030*/  FSEL R5, R5, -INF , !P4 ;  /* 0xff80000005057808 */ /* 0x000fe40006000000 */
[----:B------:R-:W-:Y:S02]  /*3040*/  ISETP.GT.AND P4, PT, R18, 0x28, P0 ;  /* 0x000000281200780c */ /* 0x000fe40000784270 */
[C---:B------:R-:W-:Y:S01]  /*3050*/  ISETP.LT.OR P6, PT, R19.reuse, 0x12, P6 ;  /* 0x000000121300780c */ /* 0x040fe200037c1670 */
[----:B------:R-:W1:Y:S01]  /*3060*/  MUFU.TANH R14, R14 ;  /* 0x0000000e000e7308 */ /* 0x000e620000002400 */
[----:B------:R-:W-:-:S02]  /*3070*/  ISETP.LT.OR P5, PT, R19, 0x19, P5 ;  /* 0x000000191300780c */ /* 0x000fc40002fa1670 */
[----:B------:R-:W-:Y:S02]  /*3080*/  ISETP.LT.OR P4, PT, R19, 0x29, P4 ;  /* 0x000000291300780c */ /* 0x000fe40002781670 */
[----:B------:R-:W-:Y:S02]  /*3090*/  FSEL R9, R25, -INF , !P6 ;  /* 0xff80000019097808 */ /* 0x000fe40007000000 */
[----:B------:R-:W-:Y:S01]  /*30a0*/  FSEL R7, R7, -INF , !P5 ;  /* 0xff80000007077808 */ /* 0x000fe20006800000 */
[----:B------:R-:W1:Y:S01]  /*30b0*/  MUFU.TANH R12, R12 ;  /* 0x0000000c000c7308 */ /* 0x000e620000002400 */
[C---:B------:R-:W-:Y:S02]  /*30c0*/  ISETP.GT.AND P6, PT, R18.reuse, 0x20, P0 ;  /* 0x000000201200780c */ /* 0x040fe400007c4270 */
[----:B------:R-:W-:Y:S02]  /*30d0*/  ISETP.GT.AND P5, PT, R18, 0x21, P0 ;  /* 0x000000211200780c */ /* 0x000fe400007a4270 */
[----:B------:R-:W-:-:S02]  /*30e0*/  FSEL R161, R161, -INF , !P4 ;  /* 0xff800000a1a17808 */ /* 0x000fc40006000000 */
[----:B------:R-:W-:Y:S01]  /*30f0*/  ISETP.GT.AND P4, PT, R18, 0x31, P0 ;  /* 0x000000311200780c */ /* 0x000fe20000784270 */
[----:B------:R3:W1:Y:S01]  /*3100*/  MUFU.TANH R170, R74 ;  /* 0x0000004a00aa7308 */ /* 0x0006620000002400 */
[C---:B------:R-:W-:Y:S02]  /*3110*/  ISETP.LT.OR P6, PT, R19.reuse, 0x21, P6 ;  /* 0x000000211300780c */ /* 0x040fe400037c1670 */
[C---:B------:R-:W-:Y:S02]  /*3120*/  ISETP.LT.OR P5, PT, R19.reuse, 0x22, P5 ;  /* 0x000000221300780c */ /* 0x040fe40002fa1670 */
[----:B------:R-:W-:Y:S02]  /*3130*/  ISETP.LT.OR P4, PT, R19, 0x32, P4 ;  /* 0x000000321300780c */ /* 0x000fe40002781670 */
[----:B------:R-:W-:Y:S01]  /*3140*/  FSEL R155, R155, -INF , !P6 ;  /* 0xff8000009b9b7808 */ /* 0x000fe20007000000 */
[----:B------:R3:W1:Y:S01]  /*3150*/  MUFU.TANH R164, R75 ;  /* 0x0000004b00a47308 */ /* 0x0006620000002400 */
[----:B------:R-:W-:-:S02]  /*3160*/  FSEL R163, R163, -INF , !P5 ;  /* 0xff800000a3a37808 */ /* 0x000fc40006800000 */
[C---:B------:R-:W-:Y:S02]  /*3170*/  ISETP.GT.AND P6, PT, R18.reuse, 0x29, P0 ;  /* 0x000000291200780c */ /* 0x040fe400007c4270 */
[----:B------:R-:W-:Y:S02]  /*3180*/  ISETP.GT.AND P5, PT, R18, 0x30, P0 ;  /* 0x000000301200780c */ /* 0x000fe400007a4270 */
[----:B-1----:R-:W-:Y:S01]  /*3190*/  FSEL R165, R165, -INF , !P4 ;  /* 0xff800000a5a57808 */ /* 0x002fe20006000000 */
[----:B------:R-:W1:Y:S01]  /*31a0*/  MUFU.TANH R26, R26 ;  /* 0x0000001a001a7308 */ /* 0x000e620000002400 */
[----:B------:R-:W-:Y:S02]  /*31b0*/  PLOP3.LUT P4, PT, PT, PT, UP1, 0x40, 0x0 ;  /* 0x000000000000781c */ /* 0x000fe40003f8e818 */
[C---:B------:R-:W-:Y:S02]  /*31c0*/  ISETP.LT.OR P6, PT, R19.reuse, 0x2a, P6 ;  /* 0x0000002a1300780c */ /* 0x040fe400037c1670 */
[----:B------:R-:W-:-:S02]  /*31d0*/  ISETP.LT.OR P5, PT, R19, 0x31, P5 ;  /* 0x000000311300780c */ /* 0x000fc40002fa1670 */
[----:B------:R-:W-:Y:S01]  /*31e0*/  FSEL R157, R157, -INF , !P6 ;  /* 0xff8000009d9d7808 */ /* 0x000fe20007000000 */
[----:B------:R-:W1:Y:S01]  /*31f0*/  MUFU.TANH R27, R27 ;  /* 0x0000001b001b7308 */ /* 0x000e620000002400 */
[----:B------:R-:W-:Y:S02]  /*3200*/  FSEL R167, R167, -INF , !P5 ;  /* 0xff800000a7a77808 */ /* 0x000fe40006800000 */
[C---:B------:R-:W-:Y:S02]  /*3210*/  ISETP.GT.AND P6, PT, R18.reuse, 0x38, P0 ;  /* 0x000000381200780c */ /* 0x040fe400007c4270 */
[----:B------:R-:W-:Y:S02]  /*3220*/  ISETP.GT.AND P5, PT, R18, 0x39, P0 ;  /* 0x000000391200780c */ /* 0x000fe400007a4270 */
[C---:B------:R-:W-:Y:S01]  /*3230*/  ISETP.LT.OR P6, PT, R19.reuse, 0x39, P6 ;  /* 0x000000391300780c */ /* 0x040fe200037c1670 */
[----:B------:R3:W1:Y:S01]  /*3240*/  MUFU.TANH R166, R70 ;  /* 0x0000004600a67308 */ /* 0x0006620000002400 */
[----:B------:R-:W-:Y:S01]  /*3250*/  ISETP.LT.OR P5, PT, R19, 0x3a, P5 ;  /* 0x0000003a1300780c */ /* 0x000fe20002fa1670 */
[----:B------:R-:W-:Y:S01]  /*3260*/  IMAD.IADD R19, R16, 0x1, R28 ;  /* 0x0000000110137824 */ /* 0x000fe200078e021c */
[----:B------:R-:W-:-:S02]  /*3270*/  IMNMX R17, R17, R10, PT ;  /* 0x0000000a11117217 */ /* 0x000fc40003800200 */
[----:B------:R-:W-:Y:S02]  /*3280*/  FSEL R143, R143, -INF , !P6 ;  /* 0xff8000008f8f7808 */ /* 0x000fe40007000000 */
[----:B------:R-:W-:Y:S01]  /*3290*/  FSEL R141, R141, -INF , !P5 ;  /* 0xff8000008d8d7808 */ /* 0x000fe20006800000 */
[----:B------:R3:W1:Y:S08]  /*32a0*/  MUFU.TANH R142, R71 ;  /* 0x00000047008e7308 */ /* 0x0006700000002400 */
[----:B------:R3:W1:Y:S08]  /*32b0*/  MUFU.TANH R0, R30 ;  /* 0x0000001e00007308 */ /* 0x0006700000002400 */
[----:B------:R3:W1:Y:S08]  /*32c0*/  MUFU.TANH R8, R31 ;  /* 0x0000001f00087308 */ /* 0x0006700000002400 */
[----:B------:R3:W1:Y:S08]  /*32d0*/  MUFU.TANH R140, R66 ;  /* 0x00000042008c7308 */ /* 0x0006700000002400 */
[----:B------:R3:W1:Y:S08]  /*32e0*/  MUFU.TANH R160, R67 ;  /* 0x0000004300a07308 */ /* 0x0006700000002400 */
[----:B------:R-:W1:Y:S01]  /*32f0*/  MUFU.TANH R22, R22 ;  /* 0x0000001600167308 */ /* 0x000e620000002400 */
[----:B------:R-:W-:Y:S05]  /*3300*/  @P4 BRA `(.L_x_159) ;  /* 0x0000018000004947 */ /* 0x000fea0003800000 */
[----:B--2-4-:R-:W-:Y:S01]  /*3310*/  IADD3 R25, R28, c[0x0][0x1d0], RZ ;  /* 0x000074001c197a10 */ /* 0x014fe20007ffe0ff */
        /* <DEDUP_REMOVED lines=12> */
.L_x_161:
[----:B------:R-:W-:Y:S02]  /*33e0*/  ULDC UR4, c[0x0][0x32c] ;  /* 0x0000cb0000047ab9 */ /* 0x000fe40000000800 */
[----:B------:R-:W-:-:S06]  /*33f0*/  UISETP.NE.AND UP0, UPT, UR6, UR4, UPT ;  /* 0x000000040600728c */ /* 0x000fcc000bf05270 */
[----:B------:R-:W-:-:S13]  /*3400*/  PLOP3.LUT P4, PT, PT, PT, UP0, 0x80, 0x0 ;  /* 0x000000000000781c */ /* 0x000fda0003f8f008 */
[----:B------:R-:W-:-:S05]  /*3410*/  @P4 IMAD.HI.U32 R10, R25, c[0x0][0x330], RZ ;  /* 0x0000cc00190a4a27 */ /* 0x000fca00078e00ff */
[----:B------:R-:W-:Y:S02]  /*3420*/  @P4 SHF.R.U32.HI R25, RZ, c[0x0][0x334], R10 ;  /* 0x0000cd00ff194a19 */ /* 0x000fe4000001160a */
.L_x_162:
[----:B------:R-:W-:Y:S05]  /*3430*/  BSYNC B0 ;  /* 0x0000000000007941 */ /* 0x000fea0003800000 */
.L_x_160:
[----:B------:R-:W-:-:S04]  /*3440*/  IMAD R10, R25, c[0x0][0x32c], -R6 ;  /* 0x0000cb00190a7a24 */ /* 0x000fc800078e0a06 */
[----:B------:R-:W-:-:S05]  /*3450*/  IMAD.IADD R10, R10, 0x1, -R213 ;  /* 0x000000010a0a7824 */ /* 0x000fca00078e0ad5 */
[----:B------:R-:W-:Y:S02]  /*3460*/  IADD3 R6, R10, c[0x0][0x32c], RZ ;  /* 0x0000cb000a067a10 */ /* 0x000fe40007ffe0ff */
[----:B------:R-:W-:Y:S02]  /*3470*/  IMNMX R19, R19, R10, !PT ;  /* 0x0000000a13137217 */ /* 0x000fe40007800200 */
[----:B------:R-:W-:Y:S02]  /*3480*/  IMNMX R17, R17, R6, PT ;  /* 0x0000000611117217 */ /* 0x000fe40003800200 */
.L_x_159:
[C---:B--2-4-:R-:W-:Y:S01]  /*3490*/  ISETP.GT.AND P5, PT, R19.reuse, 0x9, P0 ;  /* 0x000000091300780c */ /* 0x054fe200007a4270 */
[----:B------:R-:W-:Y:S01]  /*34a0*/  IMAD.SHL.U32 R203, R4, 0x2, RZ ;  /* 0x0000000204cb7824 */ /* 0x000fe200078e00ff */
[----:B------:R-:W-:Y:S01]  /*34b0*/  ISETP.GT.AND P6, PT, R19, 0x1, P0 ;  /* 0x000000011300780c */ /* 0x000fe200007c4270 */
[----:B------:R-:W-:Y:S01]  /*34c0*/  ULDC.64 UR4, c[0x0][0x2c8] ;  /* 0x0000b20000047ab9 */ /* 0x000fe20000000a00 */
[----:B------:R-:W-:Y:S01]  /*34d0*/  ISETP.LT.OR P5, PT, R17, 0xa, P5 ;  /* 0x0000000a1100780c */ /* 0x000fe20002fa1670 */
[--C-:B------:R-:W-:Y:S01]  /*34e0*/  IMAD R197, R3, 0x2, R203.reuse ;  /* 0x0000000203c57824 */ /* 0x100fe200078e02cb */
[----:B------:R-:W-:Y:S01]  /*34f0*/  FMNMX.FTZ R10, R15, R21, !PT ;  /* 0x000000150f0a7209 */ /* 0x000fe20007810000 */
[----:B------:R-:W-:Y:S01]  /*3500*/  LDSM.16.MT88.4 R40, [R203+0x2100] ;  /* 0x00210000cb28783b */ /* 0x000fe20000004200 */
[----:B-1----:R-:W-:Y:S01]  /*3510*/  FSEL R6, R26, -INF , !P5 ;  /* 0xff8000001a067808 */ /* 0x002fe20006800000 */
[----:B------:R-:W-:Y:S01]  /*3520*/  IMAD R198, R2, 0x2, R203 ;  /* 0x0000000202c67824 */ /* 0x000fe200078e02cb */
[C---:B------:R-:W-:Y:S01]  /*3530*/  ISETP.GT.AND P5, PT, R19.reuse, RZ, P0 ;  /* 0x000000ff1300720c */ /* 0x040fe200007a4270 */
[----:B---3--:R-:W-:Y:S01]  /*3540*/  LDSM.16.MT88.4 R56, [R197+0x2100] ;  /* 0x00210000c538783b */ /* 0x008fe20000004200 */
[----:B------:R-:W-:Y:S01]  /*3550*/  ISETP.GT.AND P4, PT, R19, 0x8, P0 ;  /* 0x000000081300780c */ /* 0x000fe20000784270 */
[----:B------:R-:W-:Y:S01]  /*3560*/  IMAD R196, R3, 0x2, R198 ;  /* 0x0000000203c47824 */ /* 0x000fe200078e02c6 */
[C---:B------:R-:W-:Y:S01]  /*3570*/  ISETP.LT.OR P6, PT, R17.reuse, 0x2, P6 ;  /* 0x000000021100780c */ /* 0x040fe200037c1670 */
[----:B------:R-:W-:Y:S01]  /*3580*/  LDSM.16.MT88.4 R124, [R203+0x100] ;  /* 0x00010000cb7c783b */ /* 0x000fe20000004200 */
[----:B------:R-:W-:Y:S01]  /*3590*/  ISETP.LT.OR P5, PT, R17, 0x1, P5 ;  /* 0x000000011100780c */ /* 0x000fe20002fa1670 */
[----:B------:R-:W-:Y:S01]  /*35a0*/  UIMAD.WIDE.U32 UR18, UR15, UR4, URZ ;  /* 0x000000040f1272a5 */ /* 0x000fe2000f8e003f */
[----:B------:R-:W-:Y:S01]  /*35b0*/  FMNMX.FTZ R10, R13, R10, !PT ;  /* 0x0000000a0d0a7209 */ /* 0x000fe20007810000 */
[----:B------:R-:W-:Y:S01]  /*35c0*/  LDSM.16.MT88.4 R116, [R198+0x100] ;  /* 0x00010000c674783b */ /* 0x000fe20000004200 */
[----:B------:R-:W-:Y:S01]  /*35d0*/  ISETP.LT.OR P4, PT, R17, 0x9, P4 ;  /* 0x000000091100780c */ /* 0x000fe20002781670 */
[----:B------:R-:W-:Y:S01]  /*35e0*/  @UP2 USHF.R.U32.HI UR15, URZ, UR5, UR19 ;  /* 0x000000053f0f2299 */ /* 0x000fe20008011613 */
[----:B------:R-:W-:Y:S01]  /*35f0*/  FSEL R18, R27, -INF , !P6 ;  /* 0xff8000001b127808 */ /* 0x000fe20007000000 */
[----:B------:R-:W-:Y:S01]  /*3600*/  LDSM.16.MT88.4 R108, [R197+0x100] ;  /* 0x00010000c56c783b */ /* 0x000fe20000004200 */
[----:B------:R-:W-:Y:S01]  /*3610*/  FSEL R20, R20, -INF , !P5 ;  /* 0xff80000014147808 */ /* 0x000fe20006800000 */
[----:B------:R-:W-:Y:S01]  /*3620*/  UIADD3 UR4, UR7, UR15, URZ ;  /* 0x0000000f07047290 */ /* 0x000fe2000fffe03f */
[----:B------:R-:W-:Y:S01]  /*3630*/  ISETP.GT.AND P6, PT, R19, 0x10, P0 ;  /* 0x000000101300780c */ /* 0x000fe200007c4270 */
[----:B------:R-:W-:Y:S01]  /*3640*/  LDSM.16.MT88.4 R100, [R196+0x100] ;  /* 0x00010000c464783b */ /* 0x000fe20000004200 */
[----:B------:R-:W-:Y:S01]  /*3650*/  FMNMX.FTZ R10, R23, R10, !PT ;  /* 0x0000000a170a7209 */ /* 0x000fe20007810000 */
[----:B------:R-:W-:Y:S01]  /*3660*/  ULDC UR7, c[0x0][0x328] ;  /* 0x0000ca0000077ab9 */ /* 0x000fe20000000800 */
[----:B------:R-:W-:Y:S01]  /*3670*/  FSEL R16, R22, -INF , !P4 ;  /* 0xff80000016107808 */ /* 0x000fe20006000000 */
[----:B------:R-:W-:Y:S01]  /*3680*/  LDSM.16.MT88.4 R48, [R198+0x2100] ;  /* 0x00210000c630783b */ /* 0x000fe20000004200 */
[----:B------:R-:W-:Y:S01]  /*3690*/  FMNMX.FTZ R25, R20, R18, !PT ;  /* 0x0000001214197209 */ /* 0x000fe20007810000 */
[----:B------:R-:W-:Y:S01]  /*36a0*/  UIADD3 UR13, UR13, -0x2, URZ ;  /* 0xfffffffe0d0d7890 */ /* 0x000fe2000fffe03f */
[----:B------:R-:W-:Y:S01]  /*36b0*/  FMNMX.FTZ R10, R11, R10, !PT ;  /* 0x0000000a0b0a7209 */ /* 0x000fe20007810000 */
[----:B------:R-:W-:Y:S01]  /*36c0*/  LDSM.16.MT88.4 R64, [R196+0x2100] ;  /* 0x00210000c440783b */ /* 0x000fe20000004200 */
[----:B------:R-:W-:Y:S01]  /*36d0*/  ISETP.LT.OR P6, PT, R17, 0x11, P6 ;  /* 0x000000111100780c */ /* 0x000fe200037c1670 */
[----:B------:R-:W-:Y:S01]  /*36e0*/  UIADD3 UR7, UR4, UR7, URZ ;  /* 0x0000000704077290 */ /* 0x000fe2000fffe03f */
[----:B------:R-:W-:Y:S01]  /*36f0*/  ISETP.GT.AND P4, PT, R19, 0x11, P0 ;  /* 0x000000111300780c */ /* 0x000fe20000784270 */
[----:B------:R-:W-:Y:S01]  /*3700*/  LDSM.16.MT88.4 R72, [R203+0x4100] ;  /* 0x00410000cb48783b */ /* 0x000fe20000004200 */
[----:B------:R-:W-:-:S02]  /*3710*/  FMNMX.FTZ R25, R16, R25, !PT ;  /* 0x0000001910197209 */ /* 0x000fc40007810000 */
[----:B------:R-:W-:Y:S01]  /*3720*/  FMNMX.FTZ R10, R9, R10, !PT ;  /* 0x0000000a090a7209 */ /* 0x000fe20007810000 */
[----:B------:R-:W-:Y:S01]  /*3730*/  LDSM.16.MT88.4 R80, [R198+0x4100] ;  /* 0x00410000c650783b */ /* 0x000fe20000004200 */
[----:B------:R-:W-:Y:S02]  /*3740*/  FSEL R14, R14, -INF , !P6 ;  /* 0xff8000000e0e7808 */ /* 0x000fe40007000000 */
[----:B------:R-:W-:Y:S01]  /*3750*/  ISETP.LT.OR P4, PT, R17, 0x12, P4 ;  /* 0x000000121100780c */ /* 0x000fe20002781670 */
[----:B------:R-:W-:Y:S01]  /*3760*/  LDSM.16.MT88.4 R88, [R197+0x4100] ;  /* 0x00410000c558783b */ /* 0x000fe20000004200 */
[----:B------:R-:W-:Y:S02]  /*3770*/  ISETP.GT.AND P6, PT, R19, 0x18, P0 ;  /* 0x000000181300780c */ /* 0x000fe400007c4270 */
[----:B------:R-:W-:Y:S01]  /*3780*/  FMNMX.FTZ R25, R6, R25, !PT ;  /* 0x0000001906197209 */ /* 0x000fe20007810000 */
[----:B------:R-:W-:Y:S01]  /*3790*/  LDSM.16.MT88.4 R136, [R198+0x900] ;  /* 0x00090000c688783b */ /* 0x000fe20000004200 */
[----:B------:R-:W-:-:S02]  /*37a0*/  FMNMX.FTZ R10, R7, R10, !PT ;  /* 0x0000000a070a7209 */ /* 0x000fc40007810000 */
[----:B------:R-:W-:Y:S01]  /*37b0*/  FSEL R12, R12, -INF , !P4 ;  /* 0xff8000000c0c7808 */ /* 0x000fe20006000000 */
[----:B------:R-:W-:Y:S01]  /*37c0*/  LDSM.16.MT88.4 R32, [R197+0x900] ;  /* 0x00090000c520783b */ /* 0x000fe20000004200 */
[----:B------:R-:W-:Y:S02]  /*37d0*/  ISETP.GT.AND P5, PT, R19, 0x19, P0 ;  /* 0x000000191300780c */ /* 0x000fe400007a4270 */
[----:B------:R-:W-:Y:S01]  /*37e0*/  ISETP.LT.OR P6, PT, R17, 0x19, P6 ;  /* 0x000000191100780c */ /* 0x000fe200037c1670 */
[----:B------:R-:W-:Y:S01]  /*37f0*/  LDSM.16.MT88.4 R28, [R196+0x900] ;  /* 0x00090000c41c783b */ /* 0x000fe20000004200 */
[----:B------:R-:W-:Y:S02]  /*3800*/  FMNMX.FTZ R25, R14, R25, !PT ;  /* 0x000000190e197209 */ /* 0x000fe40007810000 */
[----:B------:R-:W-:Y:S02]  /*3810*/  FMNMX.FTZ R22, R5, R10, !PT ;  /* 0x0000000a05167209 */ /* 0x000fe40007810000 */
[----:B------:R-:W-:-:S02]  /*3820*/  ISETP.GT.AND P4, PT, R19, 0x20, P0 ;  /* 0x000000201300780c */ /* 0x000fc40000784270 */
[----:B------:R-:W-:Y:S02]  /*3830*/  ISETP.LT.OR P5, PT, R17, 0x1a, P5 ;  /* 0x0000001a1100780c */ /* 0x000fe40002fa1670 */
[----:B------:R-:W-:Y:S02]  /*3840*/  FSEL R10, R0, -INF , !P6 ;  /* 0xff800000000a7808 */ /* 0x000fe40007000000 */
[----:B------:R-:W-:Y:S02]  /*3850*/  FMNMX.FTZ R25, R12, R25, !PT ;  /* 0x000000190c197209 */ /* 0x000fe40007810000 */
[----:B------:R-:W-:Y:S02]  /*3860*/  ISETP.GT.AND P6, PT, R19, 0x21, P0 ;  /* 0x000000211300780c */ /* 0x000fe400007c4270 */
[----:B------:R-:W-:Y:S02]  /*3870*/  FSEL R8, R8, -INF , !P5 ;  /* 0xff80000008087808 */ /* 0x000fe40006800000 */
[----:B------:R-:W-:-:S02]  /*3880*/  ISETP.LT.OR P4, PT, R17, 0x21, P4 ;  /* 0x000000211100780c */ /* 0x000fc40002781670 */
[----:B------:R-:W-:Y:S02]  /*3890*/  FMNMX.FTZ R25, R10, R25, !PT ;  /* 0x000000190a197209 */ /* 0x000fe40007810000 */
[----:B------:R-:W-:Y:S02]  /*38a0*/  FMNMX.FTZ R22, R155, R22, !PT ;  /* 0x000000169b167209 */ /* 0x000fe40007810000 */
[----:B------:R-:W-:Y:S02]  /*38b0*/  ISETP.GT.AND P5, PT, R19, 0x28, P0 ;  /* 0x000000281300780c */ /* 0x000fe400007a4270 */
[----:B------:R-:W-:Y:S02]  /*38c0*/  ISETP.LT.OR P6, PT, R17, 0x22, P6 ;  /* 0x000000221100780c */ /* 0x000fe400037c1670 */
[----:B------:R-:W-:Y:S02]  /*38d0*/  FSEL R172, R172, -INF , !P4 ;  /* 0xff800000acac7808 */ /* 0x000fe40006000000 */
[----:B------:R-:W-:-:S02]  /*38e0*/  FMNMX.FTZ R25, R8, R25, !PT ;  /* 0x0000001908197209 */ /* 0x000fc40007810000 */
[----:B------:R-:W-:Y:S02]  /*38f0*/  FMNMX.FTZ R0, R163, R22, !PT ;  /* 0x00000016a3007209 */ /* 0x000fe40007810000 */
[----:B------:R-:W-:Y:S02]  /*3900*/  ISETP.GT.AND P4, PT, R19, 0x29, P0 ;  /* 0x000000291300780c */ /* 0x000fe40000784270 */
[----:B------:R-:W-:Y:S02]  /*3910*/  FSEL R162, R162, -INF , !P6 ;  /* 0xff800000a2a27808 */ /* 0x000fe40007000000 */
[----:B------:R-:W-:Y:S02]  /*3920*/  ISETP.LT.OR P5, PT, R17, 0x29, P5 ;  /* 0x000000291100780c */ /* 0x000fe40002fa1670 */
[----:B------:R-:W-:Y:S02]  /*3930*/  FMNMX.FTZ R27, R172, R25, !PT ;  /* 0x00000019ac1b7209 */ /* 0x000fe40007810000 */
[----:B------:R-:W-:-:S02]  /*3940*/  FMNMX.FTZ R0, R161, R0, !PT ;  /* 0x00000000a1007209 */ /* 0x000fc40007810000 */
[----:B------:R-:W-:Y:S02]  /*3950*/  ISETP.GT.AND P6, PT, R19, 0x30, P0 ;  /* 0x000000301300780c */ /* 0x000fe400007c4270 */
[----:B------:R-:W-:Y:S02]  /*3960*/  ISETP.LT.OR P4, PT, R17, 0x2a, P4 ;  /* 0x0000002a1100780c */ /* 0x000fe40002781670 */
[----:B------:R-:W-:Y:S02]  /*3970*/  FSEL R170, R170, -INF , !P5 ;  /* 0xff800000aaaa7808 */ /* 0x000fe40006800000 */
[----:B------:R-:W-:Y:S02]  /*3980*/  FMNMX.FTZ R27, R162, R27, !PT ;  /* 0x0000001ba21b7209 */ /* 0x000fe40007810000 */
[----:B------:R-:W-:Y:S02]  /*3990*/  FMNMX.FTZ R0, R157, R0, !PT ;  /* 0x000000009d007209 */ /* 0x000fe40007810000 */
[----:B------:R-:W-:-:S02]  /*39a0*/  ISETP.GT.AND P5, PT, R19, 0x31, P0 ;  /* 0x000000311300780c */ /* 0x000fc400007a4270 */
[----:B------:R-:W-:Y:S02]  /*39b0*/  ISETP.LT.OR P6, PT, R17, 0x31, P6 ;  /* 0x000000311100780c */ /* 0x000fe400037c1670 */
[----:B------:R-:W-:Y:S02]  /*39c0*/  FSEL R164, R164, -INF , !P4 ;  /* 0xff800000a4a47808 */ /* 0x000fe40006000000 */
[----:B------:R-:W-:Y:S02]  /*39d0*/  FMNMX.FTZ R27, R170, R27, !PT ;  /* 0x0000001baa1b7209 */ /* 0x000fe40007810000 */
[----:B------:R-:W-:Y:S02]  /*39e0*/  FMNMX.FTZ R0, R167, R0, !PT ;  /* 0x00000000a7007209 */ /* 0x000fe40007810000 */
[----:B------:R-:W-:Y:S02]  /*39f0*/  ISETP.GT.AND P4, PT, R19, 0x38, P0 ;  /* 0x000000381300780c */ /* 0x000fe40000784270 */
[----:B------:R-:W-:-:S02]  /*3a00*/  ISETP.LT.OR P5, PT, R17, 0x32, P5 ;  /* 0x000000321100780c */ /* 0x000fc40002fa1670 */
[----:B------:R-:W-:Y:S02]  /*3a10*/  FSEL R166, R166, -INF , !P6 ;  /* 0xff800000a6a67808 */ /* 0x000fe40007000000 */
[----:B------:R-:W-:Y:S02]  /*3a20*/  FMNMX.FTZ R27, R164, R27, !PT ;  /* 0x0000001ba41b7209 */ /* 0x000fe40007810000 */
[----:B------:R-:W-:Y:S02]  /*3a30*/  FMNMX.FTZ R0, R165, R0, !PT ;  /* 0x00000000a5007209 */ /* 0x000fe40007810000 */
[----:B------:R-:W-:Y:S02]  /*3a40*/  ISETP.GT.AND P0, PT, R19, 0x39, P0 ;  /* 0x000000391300780c */ /* 0x000fe40000704270 */
[----:B------:R-:W-:Y:S02]  /*3a50*/  ISETP.LT.OR P4, PT, R17, 0x39, P4 ;  /* 0x000000391100780c */ /* 0x000fe40002781670 */
[----:B------:R-:W-:-:S02]  /*3a60*/  FSEL R142, R142, -INF , !P5 ;  /* 0xff8000008e8e7808 */ /* 0x000fc40006800000 */
[----:B------:R-:W-:Y:S02]  /*3a70*/  FMNMX.FTZ R27, R166, R27, !PT ;  /* 0x0000001ba61b7209 */ /* 0x000fe40007810000 */
[----:B------:R-:W-:Y:S02]  /*3a80*/  FMNMX.FTZ R0, R143, R0, !PT ;  /* 0x000000008f007209 */ /* 0x000fe40007810000 */
[----:B------:R-:W-:Y:S02]  /*3a90*/  ISETP.LT.OR P0, PT, R17, 0x3a, P0 ;  /* 0x0000003a1100780c */ /* 0x000fe40000701670 */
[----:B------:R-:W-:Y:S02]  /*3aa0*/  FSEL R140, R140, -INF , !P4 ;  /* 0xff8000008c8c7808 */ /* 0x000fe40006000000 */
[----:B------:R-:W-:Y:S02]  /*3ab0*/  FMNMX.FTZ R27, R142, R27, !PT ;  /* 0x0000001b8e1b7209 */ /* 0x000fe40007810000 */
[----:B------:R-:W-:-:S02]  /*3ac0*/  FMNMX.FTZ R0, R141, R0, !PT ;  /* 0x000000008d007209 */ /* 0x000fc40007810000 */
[----:B------:R-:W-:Y:S02]  /*3ad0*/  FSEL R160, R160, -INF , !P0 ;  /* 0xff800000a0a07808 */ /* 0x000fe40004000000 */
[----:B------:R-:W-:Y:S01]  /*3ae0*/  FMNMX.FTZ R19, R140, R27, !PT ;  /* 0x0000001b8c137209 */ /* 0x000fe20007810000 */
[----:B------:R-:W1:Y:S03]  /*3af0*/  SHFL.BFLY PT, R25, R0, 0x2, 0x1f ;  /* 0x0c401f0000197f89 */ /* 0x000e6600000e0000 */
[----:B------:R-:W-:-:S05]  /*3b00*/  FMNMX.FTZ R19, R160, R19, !PT ;  /* 0x00000013a0137209 */ /* 0x000fca0007810000 */
[----:B------:R-:W2:Y:S01]  /*3b10*/  SHFL.BFLY PT, R22, R19, 0x2, 0x1f ;  /* 0x0c401f0013167f89 */ /* 0x000ea200000e0000 */
[----:B-1----:R-:W-:-:S05]  /*3b20*/  FMNMX.FTZ R25, R0, R25, !PT ;  /* 0x0000001900197209 */ /* 0x002fca0007810000 */
[----:B------:R-:W1:Y:S01]  /*3b30*/  SHFL.BFLY PT, R0, R25, 0x1, 0x1f ;  /* 0x0c201f0019007f89 */ /* 0x000e6200000e0000 */
[----:B--2---:R-:W-:-:S05]  /*3b40*/  FMNMX.FTZ R17, R19, R22, !PT ;  /* 0x0000001613117209 */ /* 0x004fca0007810000 */
[----:B------:R-:W2:Y:S01]  /*3b50*/  SHFL.BFLY PT, R132, R17, 0x1, 0x1f ;  /* 0x0c201f0011847f89 */ /* 0x000ea200000e0000 */
[----:B-1----:R-:W-:-:S03]  /*3b60*/  FMNMX.FTZ R0, R25, R0, !PT ;  /* 0x0000000019007209 */ /* 0x002fc60007810000 */
[----:B------:R-:W-:Y:S01]  /*3b70*/  LDSM.16.MT88.4 R24, [R198+0x2900] ;  /* 0x00290000c618783b */ /* 0x000fe20000004200 */
[C---:B------:R-:W-:Y:S01]  /*3b80*/  FSETP.NEU.FTZ.AND P0, PT, R0.reuse, -INF , PT ;  /* 0xff8000000000780b */ /* 0x040fe20003f1d000 */
[----:B------:R-:W-:Y:S01]  /*3b90*/  FMUL.FTZ R168, R0, c[0x0][0x2d0] ;  /* 0x0000b40000a87a20 */ /* 0x000fe20000410000 */
[----:B--2---:R-:W-:-:S04]  /*3ba0*/  FMNMX.FTZ R132, R17, R132, !PT ;  /* 0x0000008411847209 */ /* 0x004fc80007810000 */
[----:B------:R-:W-:Y:S02]  /*3bb0*/  FSEL R168, R168, RZ, P0 ;  /* 0x000000ffa8a87208 */ /* 0x000fe40000000000 */
[C---:B------:R-:W-:Y:S01]  /*3bc0*/  FSETP.NEU.FTZ.AND P0, PT, R132.reuse, -INF , PT ;  /* 0xff8000008400780b */ /* 0x040fe20003f1d000 */
[----:B------:R-:W-:Y:S02]  /*3bd0*/  FMUL.FTZ R159, R132, c[0x0][0x2d0] ;  /* 0x0000b400849f7a20 */ /* 0x000fe40000410000 */
[--C-:B------:R-:W-:Y:S02]  /*3be0*/  FFMA.FTZ R154, R15, c[0x0][0x2d0], -R168.reuse ;  /* 0x0000b4000f9a7a23 */ /* 0x100fe400000108a8 */
[--C-:B------:R-:W-:Y:S01]  /*3bf0*/  FFMA.FTZ R153, R21, c[0x0][0x2d0], -R168.reuse ;  /* 0x0000b40015997a23 */ /* 0x100fe200000108a8 */
[----:B------:R-:W-:Y:S01]  /*3c00*/  FSEL R159, R159, RZ, P0 ;  /* 0x000000ff9f9f7208 */ /* 0x000fe20000000000 */
[--C-:B------:R-:W-:Y:S01]  /*3c10*/  FFMA.FTZ R152, R13, c[0x0][0x2d0], -R168.reuse ;  /* 0x0000b4000d987a23 */ /* 0x100fe200000108a8 */
[----:B------:R-:W-:Y:S01]  /*3c20*/  PLOP3.LUT P0, PT, PT, PT, UP1, 0x40, 0x0 ;  /* 0x000000000000781c */ /* 0x000fe20003f0e818 */
[----:B------:R-:W-:Y:S01]  /*3c30*/  FFMA.FTZ R147, R23, c[0x0][0x2d0], -R168 ;  /* 0x0000b40017937a23 */ /* 0x000fe200000108a8 */
[----:B------:R-:W-:Y:S01]  /*3c40*/  MUFU.EX2 R154, R154 ;  /* 0x0000009a009a7308 */ /* 0x000fe20000000800 */
[----:B------:R-:W-:-:S02]  /*3c50*/  FFMA.FTZ R148, R20, c[0x0][0x2d0], -R159 ;  /* 0x0000b40014947a23 */ /* 0x000fc4000001089f */
[--C-:B------:R-:W-:Y:S01]  /*3c60*/  FFMA.FTZ R149, R18, c[0x0][0x2d0], -R159.reuse ;  /* 0x0000b40012957a23 */ /* 0x100fe2000001089f */
[----:B------:R-:W-:Y:S01]  /*3c70*/  LDSM.16.MT88.4 R20, [R203+0x900] ;  /* 0x00090000cb14783b */ /* 0x000fe20000004200 */
[--C-:B------:R-:W-:Y:S02]  /*3c80*/  FFMA.FTZ R150, R16, c[0x0][0x2d0], -R159.reuse ;  /* 0x0000b40010967a23 */ /* 0x100fe4000001089f */
[--C-:B------:R-:W-:Y:S01]  /*3c90*/  FFMA.FTZ R135, R6, c[0x0][0x2d0], -R159.reuse ;  /* 0x0000b40006877a23 */ /* 0x100fe2000001089f */
[----:B------:R-:W1:Y:S01]  /*3ca0*/  MUFU.EX2 R153, R153 ;  /* 0x0000009900997308 */ /* 0x000e620000000800 */
[--C-:B------:R-:W-:Y:S01]  /*3cb0*/  FFMA.FTZ R145, R7, c[0x0][0x2d0], -R168.reuse ;  /* 0x0000b40007917a23 */ /* 0x100fe200000108a8 */
[----:B------:R-:W-:Y:S01]  /*3cc0*/  LDSM.16.MT88.4 R16, [R197+0x2900] ;  /* 0x00290000c510783b */ /* 0x000fe20000004200 */
[--C-:B------:R-:W-:Y:S02]  /*3cd0*/  FFMA.FTZ R134, R5, c[0x0][0x2d0], -R168.reuse ;  /* 0x0000b40005867a23 */ /* 0x100fe400000108a8 */
[--C-:B------:R-:W-:Y:S01]  /*3ce0*/  FFMA.FTZ R151, R11, c[0x0][0x2d0], -R168.reuse ;  /* 0x0000b4000b977a23 */ /* 0x100fe200000108a8 */
[----:B------:R-:W2:Y:S01]  /*3cf0*/  LDSM.16.MT88.4 R4, [R196+0x4100] ;  /* 0x00410000c404783b */ /* 0x000ea20000004200 */
[----:B------:R-:W-:Y:S01]  /*3d00*/  FFMA.FTZ R146, R9, c[0x0][0x2d0], -R168 ;  /* 0x0000b40009927a23 */ /* 0x000fe200000108a8 */
[----:B------:R-:W-:Y:S01]  /*3d10*/  MUFU.EX2 R152, R152 ;  /* 0x0000009800987308 */ /* 0x000fe20000000800 */
[----:B------:R-:W-:-:S02]  /*3d20*/  FFMA.FTZ R3, R10, c[0x0][0x2d0], -R159 ;  /* 0x0000b4000a037a23 */ /* 0x000fc4000001089f */
[--C-:B------:R-:W-:Y:S02]  /*3d30*/  FFMA.FTZ R2, R8, c[0x0][0x2d0], -R159.reuse ;  /* 0x0000b40008027a23 */ /* 0x100fe4000001089f */
[----:B------:R-:W3:Y:S01]  /*3d40*/  LDSM.16.MT88.4 R8, [R203+0x2900] ;  /* 0x00290000cb08783b */ /* 0x000ee20000004200 */
[--C-:B------:R-:W-:Y:S02]  /*3d50*/  FFMA.FTZ R144, R14, c[0x0][0x2d0], -R159.reuse ;  /* 0x0000b4000e907a23 */ /* 0x100fe4000001089f */
[----:B------:R-:W4:Y:S01]  /*3d60*/  MUFU.EX2 R147, R147 ;  /* 0x0000009300937308 */ /* 0x000f220000000800 */
[----:B-1----:R-:W-:Y:S01]  /*3d70*/  F2FP.PACK_AB R96, R153, R154 ;  /* 0x0000009a9960723e */ /* 0x002fe200000000ff */
[----:B------:R-:W-:Y:S02]  /*3d80*/  FFMA.FTZ R133, R12, c[0x0][0x2d0], -R159 ;  /* 0x0000b4000c857a23 */ /* 0x000fe4000001089f */
[----:B------:R-:W1:Y:S01]  /*3d90*/  LDSM.16.MT88.4 R12, [R196+0x2900] ;  /* 0x00290000c40c783b */ /* 0x000e620000004200 */
[----:B------:R-:W-:-:S02]  /*3da0*/  FFMA.FTZ R158, R163, c[0x0][0x2d0], -R168 ;  /* 0x0000b400a39e7a23 */ /* 0x000fc400000108a8 */
[--C-:B------:R-:W-:Y:S01]  /*3db0*/  FFMA.FTZ R156, R161, c[0x0][0x2d0], -R168.reuse ;  /* 0x0000b400a19c7a23 */ /* 0x100fe200000108a8 */
[----:B------:R-:W-:Y:S01]  /*3dc0*/  MUFU.EX2 R148, R148 ;  /* 0x0000009400947308 */ /* 0x000fe20000000800 */
[--C-:B------:R-:W-:Y:S02]  /*3dd0*/  FFMA.FTZ R155, R155, c[0x0][0x2d0], -R168.reuse ;  /* 0x0000b4009b9b7a23 */ /* 0x100fe400000108a8 */
[----:B------:R-:W-:Y:S02]  /*3de0*/  FFMA.FTZ R157, R157, c[0x0][0x2d0], -R168 ;  /* 0x0000b4009d9d7a23 */ /* 0x000fe400000108a8 */
[--C-:B------:R-:W-:Y:S02]  /*3df0*/  FFMA.FTZ R161, R172, c[0x0][0x2d0], -R159.reuse ;  /* 0x0000b400aca17a23 */ /* 0x100fe4000001089f */
[--C-:B------:R-:W-:Y:S01]  /*3e00*/  FFMA.FTZ R162, R162, c[0x0][0x2d0], -R159.reuse ;  /* 0x0000b400a2a27a23 */ /* 0x100fe2000001089f */
[----:B------:R-:W5:Y:S01]  /*3e10*/  MUFU.EX2 R149, R149 ;  /* 0x0000009500957308 */ /* 0x000f620000000800 */
[----:B----4-:R-:W-:Y:S01]  /*3e20*/  F2FP.PACK_AB R98, R147, R152 ;  /* 0x000000989362723e */ /* 0x010fe200000000ff */
[----:B------:R-:W-:-:S02]  /*3e30*/  FFMA.FTZ R163, R170, c[0x0][0x2d0], -R159 ;  /* 0x0000b400aaa37a23 */ /* 0x000fc4000001089f */
[--C-:B------:R-:W-:Y:S02]  /*3e40*/  FFMA.FTZ R164, R164, c[0x0][0x2d0], -R159.reuse ;  /* 0x0000b400a4a47a23 */ /* 0x100fe4000001089f */
[--C-:B------:R-:W-:Y:S02]  /*3e50*/  FFMA.FTZ R170, R165, c[0x0][0x2d0], -R168.reuse ;  /* 0x0000b400a5aa7a23 */ /* 0x100fe400000108a8 */
[----:B------:R-:W-:Y:S01]  /*3e60*/  MUFU.EX2 R150, R150 ;  /* 0x0000009600967308 */ /* 0x000fe20000000800 */
[--C-:B------:R-:W-:Y:S02]  /*3e70*/  FFMA.FTZ R167, R167, c[0x0][0x2d0], -R168.reuse ;  /* 0x0000b400a7a77a23 */ /* 0x100fe400000108a8 */
[--C-:B------:R-:W-:Y:S02]  /*3e80*/  FFMA.FTZ R165, R143, c[0x0][0x2d0], -R168.reuse ;  /* 0x0000b4008fa57a23 */ /* 0x100fe400000108a8 */
[----:B------:R-:W-:Y:S02]  /*3e90*/  FFMA.FTZ R218, R141, c[0x0][0x2d0], -R168 ;  /* 0x0000b4008dda7a23 */ /* 0x000fe400000108a8 */
[--C-:B------:R-:W-:Y:S01]  /*3ea0*/  FFMA.FTZ R166, R166, c[0x0][0x2d0], -R159.reuse ;  /* 0x0000b400a6a67a23 */ /* 0x100fe2000001089f */
[----:B------:R-:W4:Y:S01]  /*3eb0*/  MUFU.EX2 R135, R135 ;  /* 0x0000008700877308 */ /* 0x000f220000000800 */
[----:B-----5:R-:W-:Y:S01]  /*3ec0*/  F2FP.PACK_AB R97, R149, R148 ;  /* 0x000000949561723e */ /* 0x020fe200000000ff */
[----:B------:R-:W-:-:S02]  /*3ed0*/  FFMA.FTZ R169, R142, c[0x0][0x2d0], -R159 ;  /* 0x0000b4008ea97a23 */ /* 0x000fc4000001089f */
[--C-:B------:R-:W-:Y:S02]  /*3ee0*/  FFMA.FTZ R168, R140, c[0x0][0x2d0], -R159.reuse ;  /* 0x0000b4008ca87a23 */ /* 0x100fe4000001089f */
[----:B------:R-:W-:Y:S01]  /*3ef0*/  FFMA.FTZ R219, R160, c[0x0][0x2d0], -R159 ;  /* 0x0000b400a0db7a23 */ /* 0x000fe2000001089f */
[----:B------:R-:W-:Y:S01]  /*3f00*/  LDSM.16.MT88.4 R140, [R198+0x1900] ;  /* 0x00190000c68c783b */ /* 0x000fe20000004200 */
[----:B------:R-:W-:Y:S01]  /*3f10*/  MUFU.EX2 R151, R151 ;  /* 0x0000009700977308 */ /* 0x000fe20000000800 */
[----:B------:R-:W-:Y:S02]  /*3f20*/  FADD.FTZ R153, R154, R153 ;  /* 0x000000999a997221 */ /* 0x000fe40000010000 */
[----:B------:R-:W-:Y:S02]  /*3f30*/  FADD.FTZ R149, R148, R149 ;  /* 0x0000009594957221 */ /* 0x000fe40000010000 */
[----:B------:R-:W-:Y:S01]  /*3f40*/  FADD.FTZ R152, R152, R153 ;  /* 0x0000009998987221 */ /* 0x000fe20000010000 */
[----:B----4-:R-:W-:-:S02]  /*3f50*/  F2FP.PACK_AB R99, R135, R150 ;  /* 0x000000968763723e */ /* 0x010fc400000000ff */
[----:B------:R-:W4:Y:S01]  /*3f60*/  MUFU.EX2 R146, R146 ;  /* 0x0000009200927308 */ /* 0x000f220000000800 */
[----:B------:R-:W-:Y:S02]  /*3f70*/  FADD.FTZ R150, R150, R149 ;  /* 0x0000009596967221 */ /* 0x000fe40000010000 */
[----:B------:R-:W-:Y:S02]  /*3f80*/  FADD.FTZ R152, R147, R152 ;  /* 0x0000009893987221 */ /* 0x000fe40000010000 */
[----:B------:R-:W-:Y:S01]  /*3f90*/  FADD.FTZ R135, R135, R150 ;  /* 0x0000009687877221 */ /* 0x000fe20000010000 */
[C---:B------:R-:W-:Y:S02]  /*3fa0*/  HMMA.16816.F32 R36, R96.reuse, R40, RZ ;  /* 0x000000286024723c */ /* 0x040fe400000018ff */
[----:B------:R-:W-:Y:S06]  /*3fb0*/  MUFU.EX2 R145, R145 ;  /* 0x0000009100917308 */ /* 0x000fec0000000800 */
[C---:B------:R-:W-:Y:S02]  /*3fc0*/  HMMA.16816.F32 R52, R96.reuse, R56, RZ ;  /* 0x000000386034723c */ /* 0x040fe400000018ff */
[----:B------:R-:W-:Y:S06]  /*3fd0*/  MUFU.EX2 R134, R134 ;  /* 0x0000008600867308 */ /* 0x000fec0000000800 */
[C---:B------:R-:W-:Y:S02]  /*3fe0*/  HMMA.16816.F32 R40, R96.reuse, R42, RZ ;  /* 0x0000002a6028723c */ /* 0x040fe400000018ff */
[----:B------:R-:W-:Y:S06]  /*3ff0*/  MUFU.EX2 R144, R144 ;  /* 0x0000009000907308 */ /* 0x000fec0000000800 */
[C---:B------:R-:W-:Y:S02]  /*4000*/  HMMA.16816.F32 R56, R96.reuse, R58, RZ ;  /* 0x0000003a6038723c */ /* 0x040fe400000018ff */
[----:B------:R-:W5:Y:S06]  /*4010*/  MUFU.EX2 R133, R133 ;  /* 0x0000008500857308 */ /* 0x000f6c0000000800 */
        /* <DEDUP_REMOVED lines=36> */
[C---:B--2---:R-:W-:Y:S07]  /*4260*/  HMMA.16816.F32 R92, R96.reuse, R4, RZ ;  /* 0x00000004605c723c */ /* 0x044fee00000018ff */
[----:B----4-:R-:W-:Y:S01]  /*4270*/  F2FP.PACK_AB R4, R146, R151 ;  /* 0x000000979204723e */ /* 0x010fe200000000ff */
[----:B------:R-:W-:Y:S01]  /*4280*/  HMMA.16816.F32 R96, R96, R6, RZ ;  /* 0x000000066060723c */ /* 0x000fe200000018ff */
[----:B-----5:R-:W-:Y:S01]  /*4290*/  F2FP.PACK_AB R5, R133, R144 ;  /* 0x000000908505723e */ /* 0x020fe200000000ff */
        /* <DEDUP_REMOVED lines=9> */
[----:B---3--:R-:W-:Y:S01]  /*4330*/  HMMA.16816.F32 R36, R4, R8, R36 ;  /* 0x000000080424723c */ /* 0x008fe20000001824 */
        /* <DEDUP_REMOVED lines=33> */
[C---:B----4-:R-:W-:Y:S08]  /*4550*/  HMMA.16816.F32 R92, R4.reuse, R12, R92 ;  /* 0x0000000c045c723c */ /* 0x050ff0000000185c */
[----:B------:R-:W-:Y:S01]  /*4560*/  HMMA.16816.F32 R96, R4, R14, R96 ;  /* 0x0000000e0460723c */ /* 0x000fe20000001860 */
[----:B------:R-:W3:Y:S06]  /*4570*/  LDSM.16.MT88.4 R12, [R203+0x3100] ;  /* 0x00310000cb0c783b */ /* 0x000eec0000004200 */
        /* <DEDUP_REMOVED lines=44> */
[----:B------:R-:W5:Y:S07]  /*4840*/  LDSM.16.MT88.4 R28, [R198+0x3900] ;  /* 0x00390000c61c783b */ /* 0x000f6e0000004200 */
        /* <DEDUP_REMOVED lines=30> */
[C---:B-----5:R-:W-:Y:S08]  /*4a30*/  HMMA.16816.F32 R44, R4.reuse, R28, R44 ;  /* 0x0000001c042c723c */ /* 0x060ff0000000182c */
        /* <DEDUP_REMOVED lines=11> */
[----:B------:R-:W-:Y:S07]  /*4af0*/  @P0 BRA `(.L_x_163) ;  /* 0x0000014000000947 */ /* 0x000fee0003800000 */
[----:B------:R-:W-:Y:S01]  /*4b00*/  ISETP.LT.AND P0, PT, RZ, UR4, PT ;  /* 0x00000004ff007c0c */ /* 0x000fe2000bf01270 */
        /* <DEDUP_REMOVED lines=10> */
.L_x_164:
[----:B------:R-:W-:Y:S02]  /*4bb0*/  ULDC UR4, c[0x0][0x32c] ;  /* 0x0000cb0000047ab9 */ /* 0x000fe40000000800 */
[----:B------:R-:W-:-:S03]  /*4bc0*/  UISETP.NE.AND UP0, UPT, UR6, UR4, UPT ;  /* 0x000000040600728c */ /* 0x000fc6000bf05270 */
[----:B------:R-:W-:Y:S02]  /*4bd0*/  ULDC.64 UR4, c[0x0][0x330] ;  /* 0x0000cc0000047ab9 */ /* 0x000fe40000000a00 */
[----:B------:R-:W-:-:S06]  /*4be0*/  UIMAD.WIDE.U32 UR18, UR15, UR4, URZ ;  /* 0x000000040f1272a5 */ /* 0x000fcc000f8e003f */
[----:B------:R-:W-:Y:S02]  /*4bf0*/  @UP0 USHF.R.U32.HI UR15, URZ, UR5, UR19 ;  /* 0x000000053f0f0299 */ /* 0x000fe40008011613 */
.L_x_165:
[----:B------:R-:W-:Y:S02]  /*4c00*/  ULDC UR4, c[0x0][0x32c] ;  /* 0x0000cb0000047ab9 */ /* 0x000fe40000000800 */
[----:B------:R-:W-:-:S04]  /*4c10*/  UIMAD UR4, UR15, UR4, UR4 ;  /* 0x000000040f0472a4 */ /* 0x000fc8000f8e0204 */
[----:B------:R-:W-:-:S04]  /*4c20*/  UISETP.LT.AND UP0, UPT, UR7, UR4, UPT ;  /* 0x000000040700728c */ /* 0x000fc8000bf01270 */
[----:B------:R-:W-:-:S04]  /*4c30*/  USEL UR7, UR7, UR4, UP0 ;  /* 0x0000000407077287 */ /* 0x000fc80008000000 */
.L_x_163:
[----:B------:R-:W-:-:S04]  /*4c40*/  USHF.R.S32.HI UR4, URZ, 0x1f, UR7 ;  /* 0x0000001f3f047899 */ /* 0x000fc80008011407 */
[----:B------:R-:W-:-:S04]  /*4c50*/  ULEA.HI UR4, UR4, UR7, URZ, 0x6 ;  /* 0x0000000704047291 */ /* 0x000fc8000f8f303f */
[----:B------:R-:W-:-:S04]  /*4c60*/  USHF.R.S32.HI UR15, URZ, 0x6, UR4 ;  /* 0x000000063f0f7899 */ /* 0x000fc80008011404 */
[----:B------:R-:W-:-:S04]  /*4c70*/  UISETP.LT.AND UP0, UPT, UR8, UR15, UPT ;  /* 0x0000000f0800728c */ /* 0x000fc8000bf01270 */
[----:B------:R-:W-:-:S04]  /*4c80*/  USEL UR15, UR8, UR15, !UP0 ;  /* 0x0000000f080f7287 */ /* 0x000fc8000c000000 */
[----:B------:R-:W-:-:S06]  /*4c90*/  UISETP.GE.AND UP0, UPT, UR13, UR15, UPT ;  /* 0x0000000f0d00728c */ /* 0x000fcc000bf06270 */
[----:B------:R-:W-:-:S13]  /*4ca0*/  PLOP3.LUT P0, PT, PT, PT, UP0, 0x80, 0x0 ;  /* 0x000000000000781c */ /* 0x000fda0003f0f008 */
[----:B------:R-:W-:Y:S05]  /*4cb0*/  @!P0 BRA `(.L_x_166) ;  /* 0x0000391000008947 */ /* 0x000fea0003800000 */
[----:B------:R-:W-:Y:S01]  /*4cc0*/  PLOP3.LUT P4, PT, PT, PT, UP2, 0x80, 0x0 ;  /* 0x000000000000781c */ /* 0x000fe20003f8f028 */
[----:B------:R-:W-:Y:S01]  /*4cd0*/  IMAD.MOV.U32 R2, RZ, RZ, R132 ;  /* 0x000000ffff027224 */ /* 0x000fe200078e0084 */
[----:B------:R-:W-:Y:S01]  /*4ce0*/  PLOP3.LUT P0, PT, PT, PT, UP2, 0x80, 0x0 ;  /* 0x000000000000781c */ /* 0x000fe20003f0f028 */
[----:B------:R-:W-:Y:S01]  /*4cf0*/  IMAD.MOV.U32 R3, RZ, RZ, R0 ;  /* 0x000000ffff037224 */ /* 0x000fe200078e0000 */
[C---:B------:R-:W-:Y:S01]  /*4d00*/  IADD3 R224, P6, R208.reuse, 0x40, RZ ;  /* 0x00000040d0e07810 */ /* 0x040fe20007fde0ff */
[----:B------:R-:W-:Y:S01]  /*4d10*/  ULDC.64 UR6, c[0x0][0x208] ;  /* 0x0000820000067ab9 */ /* 0x000fe20000000a00 */
[----:B------:R-:W-:Y:S01]  /*4d20*/  IADD3 R222, P5, R208, 0x80, RZ ;  /* 0x00000080d0de7810 */ /* 0x000fe20007fbe0ff */
[----:B------:R-:W-:Y:S02]  /*4d30*/  ULDC.64 UR4, c[0x0][0x1e0] ;  /* 0x0000780000047ab9 */ /* 0x000fe40000000a00 */
[--C-:B------:R-:W-:Y:S01]  /*4d40*/  IMAD.X R223, RZ, RZ, R215.reuse, P6 ;  /* 0x000000ffffdf7224 */ /* 0x100fe200030e06d7 */
[----:B------:R-:W-:Y:S01]  /*4d50*/  IADD3 R182, P6, R210, 0x80, RZ ;  /* 0x00000080d2b67810 */ /* 0x000fe20007fde0ff */
[----:B------:R-:W-:-:S02]  /*4d60*/  IMAD.X R221, RZ, RZ, R215, P5 ;  /* 0x000000ffffdd7224 */ /* 0x000fc400028e06d7 */
[----:B------:R-:W-:Y:S01]  /*4d70*/  @P4 IMAD.HI.U32 R180, R212, c[0x0][0x2c8], RZ ;  /* 0x0000b200d4b44a27 */ /* 0x000fe200078e00ff */
[----:B------:R-:W-:-:S03]  /*4d80*/  IADD3 R220, P4, R210, 0x40, RZ ;  /* 0x00000040d2dc7810 */ /* 0x000fc60007f9e0ff */
[--C-:B------:R-:W-:Y:S01]  /*4d90*/  IMAD.X R181, RZ, RZ, R217.reuse, P6 ;  /* 0x000000ffffb57224 */ /* 0x100fe200030e06d9 */
[----:B------:R-:W-:Y:S01]  /*4da0*/  @P0 SHF.R.U32.HI R180, RZ, c[0x0][0x2cc], R180 ;  /* 0x0000b300ffb40a19 */ /* 0x000fe200000116b4 */
[----:B------:R-:W-:Y:S02]  /*4db0*/  IMAD.X R183, RZ, RZ, R217, P4 ;  /* 0x000000ffffb77224 */ /* 0x000fe400020e06d9 */
.L_x_175:
[----:B------:R-:W-:Y:S04]  /*4dc0*/  DEPBAR.LE SB0, 0x0 ;  /* 0x000080000000791a */ /* 0x000fe80000000000 */
[----:B------:R-:W-:Y:S01]  /*4dd0*/  BAR.SYNC.DEFER_BLOCKING 0x0 ;  /* 0x0000000000007b1d */ /* 0x000fe20000010000 */
[----:B------:R-:W-:Y:S06]  /*4de0*/  UISETP.GT.AND UP3, UPT, UR8, UR13, UPT ;  /* 0x0000000d0800728c */ /* 0x000fec000bf64270 */
[----:B------:R-:W-:Y:S05]  /*4df0*/  PLOP3.LUT P0, PT, PT, PT, UP3, 0x80, 0x0 ;  /* 0x000000000000781c */ /* 0x000fea0003f0f038 */
[----:B------:R-:W-:Y:S02]  /*4e00*/  @!UP3 USHF.R.S32.HI UR18, URZ, 0x1f, UR13 ;  /* 0x0000001f3f12b899 */ /* 0x000fe4000801140d */
[----:B------:R-:W-:Y:S02]  /*4e10*/  @!UP3 UIMAD.WIDE.U32 UR20, UR13, UR6, URZ ;  /* 0x000000060d14b2a5 */ /* 0x000fe4000f8e003f */
[----:B------:R-:W-:Y:S02]  /*4e20*/  @!UP3 UIMAD UR18, UR18, UR6, URZ ;  /* 0x000000061212b2a4 */ /* 0x000fe4000f8e023f */
[----:B------:R-:W-:Y:S02]  /*4e30*/  @!UP3 USHF.L.U32 UR19, UR20, 0x6, URZ ;  /* 0x000000061413b899 */ /* 0x000fe4000800063f */
[----:B------:R-:W-:Y:S01]  /*4e40*/  @!UP3 UIMAD UR18, UR13, UR7, UR18 ;  /* 0x000000070d12b2a4 */ /* 0x000fe2000f8e0212 */
[----:B------:R-:W-:Y:S03]  /*4e50*/  LDSM.16.M88.4 R132, [R206+0xc100] ;  /* 0x00c10000ce84783b */ /* 0x000fe60000000200 */
[----:B------:R-:W-:Y:S01]  /*4e60*/  @!UP3 UIADD3 UR18, UR21, UR18, URZ ;  /* 0x000000121512b290 */ /* 0x000fe2000fffe03f */
[----:B------:R-:W-:Y:S02]  /*4e70*/  @!P0 IADD3 R225, P6, R208, UR19, RZ ;  /* 0x00000013d0e18c10 */ /* 0x000fe4000ffde0ff */
[----:B------:R-:W-:Y:S01]  /*4e80*/  @!P0 IADD3 R227, P5, R224, UR19, RZ ;  /* 0x00000013e0e38c10 */ /* 0x000fe2000ffbe0ff */
[----:B------:R-:W-:Y:S01]  /*4e90*/  @!UP3 USHF.L.U64.HI UR18, UR20, 0x6, UR18 ;  /* 0x000000061412b899 */ /* 0x000fe20008010212 */
[----:B------:R-:W-:Y:S01]  /*4ea0*/  @!P0 IADD3 R229, P4, R222, UR19, RZ ;  /* 0x00000013dee58c10 */ /* 0x000fe2000ff9e0ff */
[----:B------:R-:W1:Y:S01]  /*4eb0*/  LDSM.16.M88.4 R136, [R205+0x6100] ;  /* 0x00610000cd88783b */ /* 0x000e620000000200 */
[----:B------:R-:W-:Y:S03]  /*4ec0*/  @!UP3 ULEA UR19, UP0, UR6, UR19, 0x5 ;  /* 0x000000130613b291 */ /* 0x000fe6000f80283f */
[----:B------:R-:W-:Y:S02]  /*4ed0*/  @!P0 IADD3.X R0, R215, UR18, RZ, P6, !PT ;  /* 0x00000012d7008c10 */ /* 0x000fe4000b7fe4ff */
[----:B------:R-:W-:Y:S01]  /*4ee0*/  @!P0 LEA R236, P6, R225, c[0x0][0x1f8], 0x1 ;  /* 0x00007e00e1ec8a11 */ /* 0x000fe200078c08ff */
[----:B------:R-:W2:Y:S01]  /*4ef0*/  LDSM.16.M88.4 R140, [R205+0x6900] ;  /* 0x00690000cd8c783b */ /* 0x000ea20000000200 */
[----:B------:R-:W-:Y:S02]  /*4f00*/  @!P0 IADD3.X R226, R223, UR18, RZ, P5, !PT ;  /* 0x00000012dfe28c10 */ /* 0x000fe4000affe4ff */
[----:B------:R-:W-:Y:S02]  /*4f10*/  @!P0 LEA.HI.X R237, R225, c[0x0][0x1fc], R0, 0x1, P6 ;  /* 0x00007f00e1ed8a11 */ /* 0x000fe400030f0c00 */
[----:B------:R-:W-:Y:S02]  /*4f20*/  @!P0 LEA R234, P5, R227, c[0x0][0x1f8], 0x1 ;  /* 0x00007e00e3ea8a11 */ /* 0x000fe400078a08ff */
[----:B------:R-:W3:Y:S01]  /*4f30*/  LDSM.16.M88.4 R144, [R205+0x7100] ;  /* 0x00710000cd90783b */ /* 0x000ee20000000200 */
[----:B------:R-:W-:Y:S01]  /*4f40*/  @!P0 IADD3.X R228, R221, UR18, RZ, P4, !PT ;  /* 0x00000012dde48c10 */ /* 0x000fe2000a7fe4ff */
[----:B------:R-:W-:Y:S01]  /*4f50*/  @!UP3 ULEA.HI.X UR18, UR6, UR18, UR7, 0x5, UP0 ;  /* 0x000000120612b291 */ /* 0x000fe200080f2c07 */
[----:B------:R-:W-:Y:S01]  /*4f60*/  @!P0 LEA.HI.X R235, R227, c[0x0][0x1fc], R226, 0x1, P5 ;  /* 0x00007f00e3eb8a11 */ /* 0x000fe200028f0ce2 */
[----:B------:R-:W-:Y:S01]  /*4f70*/  UISETP.GT.AND UP3, UPT, UR13, UR8, UPT ;  /* 0x000000080d00728c */ /* 0x000fe2000bf64270 */
[C---:B------:R-:W-:Y:S02]  /*4f80*/  @!P0 LEA R232, P4, R229.reuse, c[0x0][0x1f8], 0x1 ;  /* 0x00007e00e5e88a11 */ /* 0x040fe400078808ff */
[----:B------:R-:W4:Y:S01]  /*4f90*/  LDSM.16.M88.4 R148, [R205+0x7900] ;  /* 0x00790000cd94783b */ /* 0x000f220000000200 */
[----:B------:R-:W-:Y:S02]  /*4fa0*/  @!P0 IADD3 R225, P6, R208, UR19, RZ ;  /* 0x00000013d0e18c10 */ /* 0x000fe4000ffde0ff */
[----:B------:R-:W-:Y:S02]  /*4fb0*/  @!P0 LEA.HI.X R233, R229, c[0x0][0x1fc], R228, 0x1, P4 ;  /* 0x00007f00e5e98a11 */ /* 0x000fe400020f0ce4 */
[----:B------:R-:W-:Y:S02]  /*4fc0*/  @!P0 IADD3.X R0, R215, UR18, RZ, P6, !PT ;  /* 0x00000012d7008c10 */ /* 0x000fe4000b7fe4ff */
[----:B------:R-:W-:Y:S01]  /*4fd0*/  LDSM.16.M88.4 R152, [R202+0xc100] ;  /* 0x00c10000ca98783b */ /* 0x000fe20000000200 */
[C---:B------:R-:W-:Y:S02]  /*4fe0*/  @!P0 LEA R230, P6, R225.reuse, c[0x0][0x1f8], 0x1 ;  /* 0x00007e00e1e68a11 */ /* 0x040fe400078c08ff */
[----:B------:R-:W-:Y:S02]  /*4ff0*/  @!P0 IADD3 R238, P5, R224, UR19, RZ ;  /* 0x00000013e0ee8c10 */ /* 0x000fe4000ffbe0ff */
[----:B------:R-:W-:Y:S02]  /*5000*/  @!P0 LEA.HI.X R231, R225, c[0x0][0x1fc], R0, 0x1, P6 ;  /* 0x00007f00e1e78a11 */ /* 0x000fe400030f0c00 */
[----:B------:R-:W5:Y:S01]  /*5010*/  LDSM.16.M88.4 R156, [R204] ;  /* 0x00000000cc9c783b */ /* 0x000f620000000200 */
[----:B------:R-:W-:Y:S02]  /*5020*/  @!P0 IADD3.X R227, R223, UR18, RZ, P5, !PT ;  /* 0x00000012dfe38c10 */ /* 0x000fe4000affe4ff */
[C---:B------:R-:W-:Y:S01]  /*5030*/  @!P0 LEA R228, P5, R238.reuse, c[0x0][0x1f8], 0x1 ;  /* 0x00007e00eee48a11 */ /* 0x040fe200078a08ff */
[C---:B-1----:R-:W-:Y:S03]  /*5040*/  HMMA.16816.F32 R4, R132.reuse, R136, RZ ;  /* 0x000000888404723c */ /* 0x042fe600000018ff */
[----:B------:R-:W1:Y:S01]  /*5050*/  LDSM.16.M88.4 R160, [R195] ;  /* 0x00000000c3a0783b */ /* 0x000e620000000200 */
[----:B------:R-:W-:Y:S02]  /*5060*/  @!P0 LEA.HI.X R229, R238, c[0x0][0x1fc], R227, 0x1, P5 ;  /* 0x00007f00eee58a11 */ /* 0x000fe400028f0ce3 */
[----:B------:R-:W-:Y:S01]  /*5070*/  @!P0 IADD3 R240, P4, R222, UR19, RZ ;  /* 0x00000013def08c10 */ /* 0x000fe2000ff9e0ff */
[----:B------:R-:W-:Y:S01]  /*5080*/  @UP3 UIADD3 UR19, UR13, -0x1, URZ ;  /* 0xffffffff0d133890 */ /* 0x000fe2000fffe03f */
[C---:B------:R-:W-:Y:S02]  /*5090*/  HMMA.16816.F32 R8, R132.reuse, R138, RZ ;  /* 0x0000008a8408723c */ /* 0x040fe400000018ff */
[----:B------:R-:W1:Y:S01]  /*50a0*/  LDSM.16.M88.4 R164, [R194] ;  /* 0x00000000c2a4783b */ /* 0x000e620000000200 */
[----:B------:R-:W-:Y:S01]  /*50b0*/  @UP3 UIMAD.WIDE.U32 UR20, UR19, UR4, URZ ;  /* 0x00000004131432a5 */ /* 0x000fe2000f8e003f */
[----:B------:R-:W-:Y:S01]  /*50c0*/  @!P0 IADD3.X R239, R221, UR18, RZ, P4, !PT ;  /* 0x00000012ddef8c10 */ /* 0x000fe2000a7fe4ff */
[----:B------:R-:W-:Y:S01]  /*50d0*/  @UP3 USHF.R.S32.HI UR18, URZ, 0x1f, UR19 ;  /* 0x0000001f3f123899 */ /* 0x000fe20008011413 */
[C---:B------:R-:W-:Y:S02]  /*50e0*/  @!P0 LEA R226, P4, R240.reuse, c[0x0][0x1f8], 0x1 ;  /* 0x00007e00f0e28a11 */ /* 0x040fe400078808ff */
[C---:B--2---:R-:W-:Y:S01]  /*50f0*/  HMMA.16816.F32 R12, R132.reuse, R140, RZ ;  /* 0x0000008c840c723c */ /* 0x044fe200000018ff */
[----:B------:R-:W2:Y:S01]  /*5100*/  LDSM.16.M88.4 R168, [R193] ;  /* 0x00000000c1a8783b */ /* 0x000ea20000000200 */
[----:B------:R-:W-:Y:S02]  /*5110*/  @UP3 UIMAD UR18, UR18, UR4, URZ ;  /* 0x00000004121232a4 */ /* 0x000fe4000f8e023f */
[----:B------:R-:W-:Y:S02]  /*5120*/  @!P0 LEA.HI.X R227, R240, c[0x0][0x1fc], R239, 0x1, P4 ;  /* 0x00007f00f0e38a11 */ /* 0x000fe400020f0cef */
[----:B------:R-:W-:Y:S02]  /*5130*/  @UP3 UIMAD UR18, UR19, UR5, UR18 ;  /* 0x00000005131232a4 */ /* 0x000fe4000f8e0212 */
[C---:B------:R-:W-:Y:S01]  /*5140*/  HMMA.16816.F32 R16, R132.reuse, R142, RZ ;  /* 0x0000008e8410723c */ /* 0x040fe200000018ff */
[----:B------:R-:W-:Y:S01]  /*5150*/  @!PT LDS RZ, [RZ] ;  /* 0x00000000fffff984 */ /* 0x000fe20000000800 */
[----:B------:R-:W-:Y:S01]  /*5160*/  @!PT LDS RZ, [RZ] ;  /* 0x00000000fffff984 */ /* 0x000fe20000000800 */
[----:B------:R-:W-:Y:S01]  /*5170*/  @!PT LDS RZ, [RZ] ;  /* 0x00000000fffff984 */ /* 0x000fe20000000800 */
[----:B------:R1:W-:Y:S01]  /*5180*/  @!P0 LDGSTS.E.BYPASS.LTC128B.128 [R207+0x100], [R236.64], !P3 ;  /* 0x00100000eccf8fae */ /* 0x0003e2000d901d50 */
[----:B------:R-:W-:Y:S02]  /*5190*/  @UP3 USHF.L.U32 UR19, UR20, 0x6, URZ ;  /* 0x0000000614133899 */ /* 0x000fe4000800063f */
[----:B------:R-:W-:Y:S04]  /*51a0*/  @UP3 UIADD3 UR18, UR21, UR18, URZ ;  /* 0x0000001215123290 */ /* 0x000fe8000fffe03f */
[C---:B---3--:R-:W-:Y:S01]  /*51b0*/  HMMA.16816.F32 R20, R132.reuse, R144, RZ ;  /* 0x000000908414723c */ /* 0x048fe200000018ff */
[----:B------:R3:W-:Y:S01]  /*51c0*/  @!P0 LDGSTS.E.BYPASS.LTC128B.128 [R207+0x2100], [R234.64], !P2 ;  /* 0x02100000eacf8fae */ /* 0x0007e2000d101d50 */
[----:B------:R-:W-:Y:S06]  /*51d0*/  @UP3 USHF.L.U64.HI UR18, UR20, 0x6, UR18 ;  /* 0x0000000614123899 */ /* 0x000fec0008010212 */
[C---:B------:R-:W-:Y:S01]  /*51e0*/  HMMA.16816.F32 R24, R132.reuse, R146, RZ ;  /* 0x000000928418723c */ /* 0x040fe200000018ff */
[----:B------:R1:W-:Y:S07]  /*51f0*/  @!P0 LDGSTS.E.BYPASS.LTC128B.128 [R207+0x4100], [R232.64], !P1 ;  /* 0x04100000e8cf8fae */ /* 0x0003ee000c901d50 */
[C---:B----4-:R-:W-:Y:S01]  /*5200*/  HMMA.16816.F32 R28, R132.reuse, R148, RZ ;  /* 0x00000094841c723c */ /* 0x050fe200000018ff */
[----:B------:R4:W-:Y:S07]  /*5210*/  @!P0 LDGSTS.E.BYPASS.LTC128B.128 [R207+0x1100], [R230.64], !P3 ;  /* 0x01100000e6cf8fae */ /* 0x0009ee000d901d50 */
[----:B------:R-:W-:Y:S01]  /*5220*/  HMMA.16816.F32 R32, R132, R150, RZ ;  /* 0x000000968420723c */ /* 0x000fe200000018ff */
[----:B------:R2:W-:Y:S07]  /*5230*/  @!P0 LDGSTS.E.BYPASS.LTC128B.128 [R207+0x3100], [R228.64], !P2 ;  /* 0x03100000e4cf8fae */ /* 0x0005ee000d101d50 */
[C---:B-----5:R-:W-:Y:S01]  /*5240*/  HMMA.16816.F32 R4, R152.reuse, R156, R4 ;  /* 0x0000009c9804723c */ /* 0x060fe20000001804 */
[----:B------:R5:W-:Y:S01]  /*5250*/  @!P0 LDGSTS.E.BYPASS.LTC128B.128 [R207+0x5100], [R226.64], !P1 ;  /* 0x05100000e2cf8fae */ /* 0x000be2000c901d50 */
[----:B------:R-:W-:Y:S06]  /*5260*/  PLOP3.LUT P0, PT, PT, PT, UP3, 0x80, 0x0 ;  /* 0x000000000000781c */ /* 0x000fec0003f0f038 */
[C---:B------:R-:W-:Y:S01]  /*5270*/  HMMA.16816.F32 R8, R152.reuse, R158, R8 ;  /* 0x0000009e9808723c */ /* 0x040fe20000001808 */
[----:B------:R-:W-:Y:S06]  /*5280*/  LDSM.16.M88.4 R172, [R201+0xc100] ;  /* 0x00c10000c9ac783b */ /* 0x000fec0000000200 */
[----:B------:R-:W-:Y:S01]  /*5290*/  @P0 IADD3 R248, P4, R210, UR19, RZ ;  /* 0x00000013d2f80c10 */ /* 0x000fe2000ff9e0ff */
[C---:B-1----:R-:W-:Y:S01]  /*52a0*/  HMMA.16816.F32 R12, R152.reuse, R160, R12 ;  /* 0x000000a0980c723c */ /* 0x042fe2000000180c */
[----:B------:R-:W0:Y:S03]  /*52b0*/  LDGDEPBAR ;  /* 0x00000000000079af */ /* 0x000e260000000000 */
[----:B------:R-:W-:Y:S02]  /*52c0*/  @P0 IADD3 R249, P5, R220, UR19, RZ ;  /* 0x00000013dcf90c10 */ /* 0x000fe4000ffbe0ff */
[----:B------:R-:W-:Y:S02]  /*52d0*/  @P0 IADD3.X R251, R217, UR18, RZ, P4, !PT ;  /* 0x00000012d9fb0c10 */ /* 0x000fe4000a7fe4ff */
[C---:B------:R-:W-:Y:S01]  /*52e0*/  HMMA.16816.F32 R16, R152.reuse, R162, R16 ;  /* 0x000000a29810723c */ /* 0x040fe20000001810 */
[----:B------:R-:W1:Y:S03]  /*52f0*/  LDSM.16.M88.4 R176, [R200+0x6100] ;  /* 0x00610000c8b0783b */ /* 0x000e660000000200 */
[----:B------:R-:W-:Y:S04]  /*5300*/  @P0 IADD3.X R250, R183, UR18, RZ, P5, !PT ;  /* 0x00000012b7fa0c10 */ /* 0x000fe8000affe4ff */
[C---:B------:R-:W-:Y:S01]  /*5310*/  HMMA.16816.F32 R20, R152.reuse, R164, R20 ;  /* 0x000000a49814723c */ /* 0x040fe20000001814 */
[----:B------:R-:W3:Y:S07]  /*5320*/  LDSM.16.M88.4 R132, [R200+0x6900] ;  /* 0x00690000c884783b */ /* 0x000eee0000000200 */
[C---:B------:R-:W-:Y:S01]  /*5330*/  HMMA.16816.F32 R24, R152.reuse, R166, R24 ;  /* 0x000000a69818723c */ /* 0x040fe20000001818 */
[----:B------:R-:W3:Y:S07]  /*5340*/  LDSM.16.M88.4 R136, [R200+0x7100] ;  /* 0x00710000c888783b */ /* 0x000eee0000000200 */
[C---:B--2---:R-:W-:Y:S01]  /*5350*/  HMMA.16816.F32 R28, R152.reuse, R168, R28 ;  /* 0x000000a8981c723c */ /* 0x044fe2000000181c */
[----:B------:R-:W2:Y:S07]  /*5360*/  LDSM.16.M88.4 R140, [R200+0x7900] ;  /* 0x00790000c88c783b */ /* 0x000eae0000000200 */
[----:B------:R-:W-:Y:S01]  /*5370*/  HMMA.16816.F32 R32, R152, R170, R32 ;  /* 0x000000aa9820723c */ /* 0x000fe20000001820 */
[----:B------:R-:W-:Y:S07]  /*5380*/  LDSM.16.M88.4 R144, [R199+0xc100] ;  /* 0x00c10000c790783b */ /* 0x000fee0000000200 */
[----:B------:R-:W2:Y:S01]  /*5390*/  LDSM.16.M88.4 R148, [R192] ;  /* 0x00000000c094783b */ /* 0x000ea20000000200 */
[C---:B-1----:R-:W-:Y:S06]  /*53a0*/  HMMA.16816.F32 R4, R172.reuse, R176, R4 ;  /* 0x000000b0ac04723c */ /* 0x042fec0000001804 */
[----:B------:R-:W1:Y:S02]  /*53b0*/  LDSM.16.M88.4 R152, [R192+0x800] ;  /* 0x00080000c098783b */ /* 0x000e640000000200 */
[C---:B------:R-:W-:Y:S05]  /*53c0*/  HMMA.16816.F32 R8, R172.reuse, R178, R8 ;  /* 0x000000b2ac08723c */ /* 0x040fea0000001808 */
[----:B------:R-:W1:Y:S03]  /*53d0*/  LDSM.16.M88.4 R156, [R192+0x1000] ;  /* 0x00100000c09c783b */ /* 0x000e660000000200 */
[C---:B---3--:R-:W-:Y:S04]  /*53e0*/  HMMA.16816.F32 R12, R172.reuse, R132, R12 ;  /* 0x00000084ac0c723c */ /* 0x048fe8000000180c */
[----:B------:R-:W3:Y:S04]  /*53f0*/  LDSM.16.M88.4 R160, [R192+0x1800] ;  /* 0x00180000c0a0783b */ /* 0x000ee80000000200 */
[C---:B------:R-:W-:Y:S03]  /*5400*/  HMMA.16816.F32 R16, R172.reuse, R134, R16 ;  /* 0x00000086ac10723c */ /* 0x040fe60000001810 */
[----:B------:R-:W-:Y:S05]  /*5410*/  LDSM.16.M88.4 R164, [R206+0x10100] ;  /* 0x01010000cea4783b */ /* 0x000fea0000000200 */
[C---:B------:R-:W-:Y:S02]  /*5420*/  HMMA.16816.F32 R20, R172.reuse, R136, R20 ;  /* 0x00000088ac14723c */ /* 0x040fe40000001814 */
[----:B------:R-:W1:Y:S06]  /*5430*/  LDSM.16.M88.4 R168, [R205+0x8100] ;  /* 0x00810000cda8783b */ /* 0x000e6c0000000200 */
[C---:B------:R-:W-:Y:S01]  /*5440*/  HMMA.16816.F32 R24, R172.reuse, R138, R24 ;  /* 0x0000008aac18723c */ /* 0x040fe20000001818 */
[----:B------:R-:W3:Y:S07]  /*5450*/  LDSM.16.M88.4 R132, [R205+0x8900] ;  /* 0x00890000cd84783b */ /* 0x000eee0000000200 */
[C---:B--2---:R-:W-:Y:S01]  /*5460*/  HMMA.16816.F32 R28, R172.reuse, R140, R28 ;  /* 0x0000008cac1c723c */ /* 0x044fe2000000181c */
[----:B------:R-:W2:Y:S07]  /*5470*/  LDSM.16.M88.4 R136, [R205+0x9100] ;  /* 0x00910000cd88783b */ /* 0x000eae0000000200 */
[----:B------:R-:W-:Y:S01]  /*5480*/  HMMA.16816.F32 R32, R172, R142, R32 ;  /* 0x0000008eac20723c */ /* 0x000fe20000001820 */
[----:B------:R-:W2:Y:S07]  /*5490*/  LDSM.16.M88.4 R140, [R205+0x9900] ;  /* 0x00990000cd8c783b */ /* 0x000eae0000000200 */
[C---:B------:R-:W-:Y:S01]  /*54a0*/  HMMA.16816.F32 R4, R144.reuse, R148, R4 ;  /* 0x000000949004723c */ /* 0x040fe20000001804 */
[----:B------:R-:W-:Y:S07]  /*54b0*/  LDSM.16.M88.4 R172, [R202+0x10100] ;  /* 0x01010000caac783b */ /* 0x000fee0000000200 */
[C---:B------:R-:W-:Y:S01]  /*54c0*/  HMMA.16816.F32 R8, R144.reuse, R150, R8 ;  /* 0x000000969008723c */ /* 0x040fe20000001808 */
[----:B------:R-:W2:Y:S07]  /*54d0*/  LDSM.16.M88.4 R176, [R191] ;  /* 0x00000000bfb0783b */ /* 0x000eae0000000200 */
[C---:B-1----:R-:W-:Y:S01]  /*54e0*/  HMMA.16816.F32 R12, R144.reuse, R152, R12 ;  /* 0x00000098900c723c */ /* 0x042fe2000000180c */
[----:B------:R-:W-:Y:S07]  /*54f0*/  LDSM.16.M88.4 R148, [R189] ;  /* 0x00000000bd94783b */ /* 0x000fee0000000200 */
[C---:B------:R-:W-:Y:S01]  /*5500*/  HMMA.16816.F32 R16, R144.reuse, R154, R16 ;  /* 0x0000009a9010723c */ /* 0x040fe20000001810 */
[----:B------:R-:W-:Y:S07]  /*5510*/  LDSM.16.M88.4 R152, [R188] ;  /* 0x00000000bc98783b */ /* 0x000fee0000000200 */
[C---:B------:R-:W-:Y:S08]  /*5520*/  HMMA.16816.F32 R20, R144.reuse, R156, R20 ;  /* 0x0000009c9014723c */ /* 0x040ff00000001814 */
[C---:B------:R-:W-:Y:S01]  /*5530*/  HMMA.16816.F32 R24, R144.reuse, R158, R24 ;  /* 0x0000009e9018723c */ /* 0x040fe20000001818 */
[----:B------:R-:W-:Y:S07]  /*5540*/  LDSM.16.M88.4 R156, [R201+0x10100] ;  /* 0x01010000c99c783b */ /* 0x000fee0000000200 */
[C---:B---3--:R-:W-:Y:S08]  /*5550*/  HMMA.16816.F32 R28, R144.reuse, R160, R28 ;  /* 0x000000a0901c723c */ /* 0x048ff0000000181c */
[----:B------:R-:W-:Y:S01]  /*5560*/  HMMA.16816.F32 R32, R144, R162, R32 ;  /* 0x000000a29020723c */ /* 0x000fe20000001820 */
[----:B------:R-:W1:Y:S07]  /*5570*/  LDSM.16.M88.4 R144, [R190] ;  /* 0x00000000be90783b */ /* 0x000e6e0000000200 */
[C---:B------:R-:W-:Y:S01]  /*5580*/  HMMA.16816.F32 R4, R164.reuse, R168, R4 ;  /* 0x000000a8a404723c */ /* 0x040fe20000001804 */
[----:B------:R-:W3:Y:S07]  /*5590*/  LDSM.16.M88.4 R160, [R200+0x8100] ;  /* 0x00810000c8a0783b */ /* 0x000eee0000000200 */
[C---:B------:R-:W-:Y:S01]  /*55a0*/  HMMA.16816.F32 R8, R164.reuse, R170, R8 ;  /* 0x000000aaa408723c */ /* 0x040fe20000001808 */
[----:B------:R-:W-:Y:S07]  /*55b0*/  LDSM.16.M88.4 R168, [R192+0x2000] ;  /* 0x00200000c0a8783b */ /* 0x000fee0000000200 */
[C---:B------:R-:W-:Y:S08]  /*55c0*/  HMMA.16816.F32 R12, R164.reuse, R132, R12 ;  /* 0x00000084a40c723c */ /* 0x040ff0000000180c */
[C---:B------:R-:W-:Y:S01]  /*55d0*/  HMMA.16816.F32 R16, R164.reuse, R134, R16 ;  /* 0x00000086a410723c */ /* 0x040fe20000001810 */
[----:B------:R-:W1:Y:S07]  /*55e0*/  LDSM.16.M88.4 R132, [R200+0x8900] ;  /* 0x00890000c884783b */ /* 0x000e6e0000000200 */
[C---:B--2---:R-:W-:Y:S08]  /*55f0*/  HMMA.16816.F32 R20, R164.reuse, R136, R20 ;  /* 0x00000088a414723c */ /* 0x044ff00000001814 */
[C---:B------:R-:W-:Y:S01]  /*5600*/  HMMA.16816.F32 R24, R164.reuse, R138, R24 ;  /* 0x0000008aa418723c */ /* 0x040fe20000001818 */
[----:B------:R-:W2:Y:S07]  /*5610*/  LDSM.16.M88.4 R136, [R200+0x9100] ;  /* 0x00910000c888783b */ /* 0x000eae0000000200 */
[C---:B------:R-:W-:Y:S08]  /*5620*/  HMMA.16816.F32 R28, R164.reuse, R140, R28 ;  /* 0x0000008ca41c723c */ /* 0x040ff0000000181c */
[----:B------:R-:W-:Y:S01]  /*5630*/  HMMA.16816.F32 R32, R164, R142, R32 ;  /* 0x0000008ea420723c */ /* 0x000fe20000001820 */
[----:B------:R-:W2:Y:S07]  /*5640*/  LDSM.16.M88.4 R140, [R200+0x9900] ;  /* 0x00990000c88c783b */ /* 0x000eae0000000200 */
[C---:B------:R-:W-:Y:S01]  /*5650*/  HMMA.16816.F32 R4, R172.reuse, R176, R4 ;  /* 0x000000b0ac04723c */ /* 0x040fe20000001804 */
[----:B------:R-:W2:Y:S07]  /*5660*/  LDSM.16.M88.4 R164, [R199+0x10100] ;  /* 0x01010000c7a4783b */ /* 0x000eae0000000200 */
[C---:B------:R-:W-:Y:S01]  /*5670*/  HMMA.16816.F32 R8, R172.reuse, R178, R8 ;  /* 0x000000b2ac08723c */ /* 0x040fe20000001808 */
[----:B------:R-:W-:Y:S07]  /*5680*/  LDSM.16.M88.4 R176, [R205+0xa100] ;  /* 0x00a10000cdb0783b */ /* 0x000fee0000000200 */
[C---:B-1----:R-:W-:Y:S08]  /*5690*/  HMMA.16816.F32 R12, R172.reuse, R144, R12 ;  /* 0x00000090ac0c723c */ /* 0x042ff0000000180c */
[C---:B------:R-:W-:Y:S01]  /*56a0*/  HMMA.16816.F32 R16, R172.reuse, R146, R16 ;  /* 0x00000092ac10723c */ /* 0x040fe20000001810 */
[----:B------:R-:W1:Y:S07]  /*56b0*/  LDSM.16.M88.4 R144, [R192+0x2800] ;  /* 0x00280000c090783b */ /* 0x000e6e0000000200 */
[C---:B------:R-:W-:Y:S08]  /*56c0*/  HMMA.16816.F32 R20, R172.reuse, R148, R20 ;  /* 0x00000094ac14723c */ /* 0x040ff00000001814 */
[C---:B------:R-:W-:Y:S01]  /*56d0*/  HMMA.16816.F32 R24, R172.reuse, R150, R24 ;  /* 0x00000096ac18723c */ /* 0x040fe20000001818 */
[----:B------:R-:W1:Y:S07]  /*56e0*/  LDSM.16.M88.4 R148, [R192+0x3000] ;  /* 0x00300000c094783b */ /* 0x000e6e0000000200 */
[C---:B------:R-:W-:Y:S08]  /*56f0*/  HMMA.16816.F32 R28, R172.reuse, R152, R28 ;  /* 0x00000098ac1c723c */ /* 0x040ff0000000181c */
[----:B------:R-:W-:Y:S01]  /*5700*/  HMMA.16816.F32 R32, R172, R154, R32 ;  /* 0x0000009aac20723c */ /* 0x000fe20000001820 */
[----:B------:R-:W1:Y:S07]  /*5710*/  LDSM.16.M88.4 R152, [R192+0x3800] ;  /* 0x00380000c098783b */ /* 0x000e6e0000000200 */
[C---:B---3--:R-:W-:Y:S01]  /*5720*/  HMMA.16816.F32 R4, R156.reuse, R160, R4 ;  /* 0x000000a09c04723c */ /* 0x048fe20000001804 */
[----:B------:R-:W3:Y:S07]  /*5730*/  LDSM.16.M88.4 R172, [R206+0x14100] ;  /* 0x01410000ceac783b */ /* 0x000eee0000000200 */
[C---:B------:R-:W-:Y:S01]  /*5740*/  HMMA.16816.F32 R8, R156.reuse, R162, R8 ;  /* 0x000000a29c08723c */ /* 0x040fe20000001808 */
[----:B------:R-:W-:Y:S07]  /*5750*/  LDSM.16.M88.4 R160, [R187] ;  /* 0x00000000bba0783b */ /* 0x000fee0000000200 */
        /* <DEDUP_REMOVED lines=15> */
[----:B------:R-:W1:Y:S07]  /*5850*/  LDSM.16.M88.4 R144, [R186] ;  /* 0x00000000ba90783b */ /* 0x000e6e0000000200 */
[C---:B------:R-:W-:Y:S08]  /*5860*/  HMMA.16816.F32 R20, R164.reuse, R148, R20 ;  /* 0x00000094a414723c */ /* 0x040ff00000001814 */
[C---:B------:R-:W-:Y:S01]  /*5870*/  HMMA.16816.F32 R24, R164.reuse, R150, R24 ;  /* 0x00000096a418723c */ /* 0x040fe20000001818 */
[----:B------:R-:W1:Y:S07]  /*5880*/  LDSM.16.M88.4 R148, [R185] ;  /* 0x00000000b994783b */ /* 0x000e6e0000000200 */
[C---:B------:R-:W-:Y:S08]  /*5890*/  HMMA.16816.F32 R28, R164.reuse, R152, R28 ;  /* 0x00000098a41c723c */ /* 0x040ff0000000181c */
[----:B------:R-:W-:Y:S01]  /*58a0*/  HMMA.16816.F32 R32, R164, R154, R32 ;  /* 0x0000009aa420723c */ /* 0x000fe20000001820 */
[----:B------:R-:W1:Y:S07]  /*58b0*/  LDSM.16.M88.4 R152, [R184] ;  /* 0x00000000b898783b */ /* 0x000e6e0000000200 */
[C---:B---3--:R-:W-:Y:S01]  /*58c0*/  HMMA.16816.F32 R4, R172.reuse, R176, R4 ;  /* 0x000000b0ac04723c */ /* 0x048fe20000001804 */
        /* <DEDUP_REMOVED lines=12> */
[----:B------:R-:W2:Y:S01]  /*5990*/  LDSM.16.M88.4 R172, [R199+0x14100] ;  /* 0x01410000c7ac783b */ /* 0x000ea20000000200 */
[C---:B------:R-:W-:Y:S08]  /*59a0*/  HMMA.16816.F32 R4, R156.reuse, R160, R4 ;  /* 0x000000a09c04723c */ /* 0x040ff00000001804 */
[C---:B------:R-:W-:Y:S08]  /*59b0*/  HMMA.16816.F32 R8, R156.reuse, R162, R8 ;  /* 0x000000a29c08723c */ /* 0x040ff00000001808 */
[C---:B-1----:R-:W-:Y:S08]  /*59c0*/  HMMA.16816.F32 R12, R156.reuse, R144, R12 ;  /* 0x000000909c0c723c */ /* 0x042ff0000000180c */
[C---:B------:R-:W-:Y:S08]  /*59d0*/  HMMA.16816.F32 R16, R156.reuse, R146, R16 ;  /* 0x000000929c10723c */ /* 0x040ff00000001810 */
[C---:B------:R-:W-:Y:S08]  /*59e0*/  HMMA.16816.F32 R20, R156.reuse, R148, R20 ;  /* 0x000000949c14723c */ /* 0x040ff00000001814 */
[C---:B------:R-:W-:Y:S08]  /*59f0*/  HMMA.16816.F32 R24, R156.reuse, R150, R24 ;  /* 0x000000969c18723c */ /* 0x040ff00000001818 */
[C---:B------:R-:W-:Y:S08]  /*5a00*/  HMMA.16816.F32 R28, R156.reuse, R152, R28 ;  /* 0x000000989c1c723c */ /* 0x040ff0000000181c */
[----:B------:R-:W-:Y:S08]  /*5a10*/  HMMA.16816.F32 R32, R156, R154, R32 ;  /* 0x0000009a9c20723c */ /* 0x000ff00000001820 */
[C---:B---3--:R-:W-:Y:S08]  /*5a20*/  HMMA.16816.F32 R4, R164.reuse, R168, R4 ;  /* 0x000000a8a404723c */ /* 0x048ff00000001804 */
[C---:B------:R-:W-:Y:S08]  /*5a30*/  HMMA.16816.F32 R8, R164.reuse, R170, R8 ;  /* 0x000000aaa408723c */ /* 0x040ff00000001808 */
[C---:B------:R-:W-:Y:S08]  /*5a40*/  HMMA.16816.F32 R12, R164.reuse, R132, R12 ;  /* 0x00000084a40c723c */ /* 0x040ff0000000180c */
[C---:B------:R-:W-:Y:S01]  /*5a50*/  HMMA.16816.F32 R16, R164.reuse, R134, R16 ;  /* 0x00000086a410723c */ /* 0x040fe20000001810 */
[----:B------:R-:W1:Y:S07]  /*5a60*/  LDSM.16.M88.4 R132, [R192+0x4800] ;  /* 0x00480000c084783b */ /* 0x000e6e0000000200 */
[C---:B--2---:R-:W-:Y:S08]  /*5a70*/  HMMA.16816.F32 R20, R164.reuse, R136, R20 ;  /* 0x00000088a414723c */ /* 0x044ff00000001814 */
[C---:B------:R-:W-:Y:S01]  /*5a80*/  HMMA.16816.F32 R24, R164.reuse, R138, R24 ;  /* 0x0000008aa418723c */ /* 0x040fe20000001818 */
[----:B------:R-:W2:Y:S07]  /*5a90*/  LDSM.16.M88.4 R136, [R192+0x5000] ;  /* 0x00500000c088783b */ /* 0x000eae0000000200 */
[C---:B------:R-:W-:Y:S08]  /*5aa0*/  HMMA.16816.F32 R28, R164.reuse, R140, R28 ;  /* 0x0000008ca41c723c */ /* 0x040ff0000000181c */
[----:B------:R-:W-:Y:S08]  /*5ab0*/  HMMA.16816.F32 R32, R164, R142, R32 ;  /* 0x0000008ea420723c */ /* 0x000ff00000001820 */
[C---:B------:R-:W-:Y:S08]  /*5ac0*/  HMMA.16816.F32 R4, R172.reuse, R176, R4 ;  /* 0x000000b0ac04723c */ /* 0x040ff00000001804 */
[C---:B------:R-:W-:Y:S08]  /*5ad0*/  HMMA.16816.F32 R8, R172.reuse, R178, R8 ;  /* 0x000000b2ac08723c */ /* 0x040ff00000001808 */
[C---:B-1----:R-:W-:Y:S08]  /*5ae0*/  HMMA.16816.F32 R12, R172.reuse, R132, R12 ;  /* 0x00000084ac0c723c */ /* 0x042ff0000000180c */
[C---:B------:R-:W-:Y:S01]  /*5af0*/  HMMA.16816.F32 R16, R172.reuse, R134, R16 ;  /* 0x00000086ac10723c */ /* 0x040fe20000001810 */
[----:B------:R-:W1:Y:S01]  /*5b00*/  LDSM.16.M88.4 R132, [R192+0x5800] ;  /* 0x00580000c084783b */ /* 0x000e620000000200 */
[----:B------:R-:W-:Y:S04]  /*5b10*/  DEPBAR.LE SB0, 0x0 ;  /* 0x000080000000791a */ /* 0x000fe80000000000 */
[----:B-----5:R-:W-:Y:S02]  /*5b20*/  FMUL.FTZ R227, R4, c[0x0][0x320] ;  /* 0x0000c80004e37a20 */ /* 0x020fe40000410000 */
[C---:B--2---:R-:W-:Y:S04]  /*5b30*/  HMMA.16816.F32 R20, R172.reuse, R136, R20 ;  /* 0x00000088ac14723c */ /* 0x044fe80000001814 */
[----:B------:R-:W2:Y:S01]  /*5b40*/  MUFU.TANH R227, R227 ;  /* 0x000000e300e37308 */ /* 0x000ea20000002400 */
[----:B------:R-:W-:Y:S01]  /*5b50*/  BAR.SYNC.DEFER_BLOCKING 0x0 ;  /* 0x0000000000007b1d */ /* 0x000fe20000010000 */
[----:B------:R-:W-:Y:S02]  /*5b60*/  FMUL.FTZ R228, R11, c[0x0][0x320] ;  /* 0x0000c8000be47a20 */ /* 0x000fe40000410000 */
[C---:B------:R-:W-:Y:S04]  /*5b70*/  HMMA.16816.F32 R24, R172.reuse, R138, R24 ;  /* 0x0000008aac18723c */ /* 0x040fe80000001818 */
[----:B------:R-:W-:Y:S01]  /*5b80*/  FMUL.FTZ R232, R14, c[0x0][0x320] ;  /* 0x0000c8000ee87a20 */ /* 0x000fe20000410000 */
[----:B------:R-:W-:Y:S01]  /*5b90*/  @P0 LEA R14, P4, R249, c[0x0][0x1c8], 0x1 ;  /* 0x00007200f90e0a11 */ /* 0x000fe200078808ff */
[----:B------:R-:W3:Y:S01]  /*5ba0*/  MUFU.TANH R228, R228 ;  /* 0x000000e400e47308 */ /* 0x000ee20000002400 */
[----:B----4-:R-:W-:Y:S02]  /*5bb0*/  FMUL.FTZ R231, R15, c[0x0][0x320] ;  /* 0x0000c8000fe77a20 */ /* 0x010fe40000410000 */
[----:B------:R-:W-:Y:S03]  /*5bc0*/  @P0 LEA.HI.X R15, R249, c[0x0][0x1cc], R250, 0x1, P4 ;  /* 0x00007300f90f0a11 */ /* 0x000fe600020f0cfa */
[----:B------:R-:W-:Y:S02]  /*5bd0*/  FMUL.FTZ R235, R18, c[0x0][0x320] ;  /* 0x0000c80012eb7a20 */ /* 0x000fe40000410000 */
[----:B------:R-:W-:Y:S02]  /*5be0*/  FMUL.FTZ R236, R13, c[0x0][0x320] ;  /* 0x0000c8000dec7a20 */ /* 0x000fe40000410000 */
[----:B------:R-:W4:Y:S01]  /*5bf0*/  MUFU.TANH R232, R232 ;  /* 0x000000e800e87308 */ /* 0x000f220000002400 */
[----:B------:R-:W-:Y:S01]  /*5c00*/  FMUL.FTZ R240, R22, c[0x0][0x320] ;  /* 0x0000c80016f07a20 */ /* 0x000fe20000410000 */
[----:B------:R-:W-:Y:S01]  /*5c10*/  @P0 LEA R22, P6, R248, c[0x0][0x1c8], 0x1 ;  /* 0x00007200f8160a11 */ /* 0x000fe200078c08ff */
[----:B------:R-:W-:Y:S02]  /*5c20*/  FMUL.FTZ R239, R23, c[0x0][0x320] ;  /* 0x0000c80017ef7a20 */ /* 0x000fe40000410000 */
[----:B------:R-:W-:Y:S01]  /*5c30*/  FMUL.FTZ R226, R10, c[0x0][0x320] ;  /* 0x0000c8000ae27a20 */ /* 0x000fe20000410000 */
[----:B------:R-:W-:Y:S01]  /*5c40*/  @P0 LEA.HI.X R23, R248, c[0x0][0x1cc], R251, 0x1, P6 ;  /* 0x00007300f8170a11 */ /* 0x000fe200030f0cfb */
[----:B------:R-:W-:Y:S01]  /*5c50*/  FMUL.FTZ R234, R19, c[0x0][0x320] ;  /* 0x0000c80013ea7a20 */ /* 0x000fe20000410000 */
[----:B------:R-:W-:Y:S01]  /*5c60*/  @P0 IADD3 R248, P5, R182, UR19, RZ ;  /* 0x00000013b6f80c10 */ /* 0x000fe2000ffbe0ff */
[C---:B-1----:R-:W-:Y:S01]  /*5c70*/  HMMA.16816.F32 R28, R172.reuse, R132, R28 ;  /* 0x00000084ac1c723c */ /* 0x042fe2000000181c */
[----:B------:R-:W1:Y:S01]  /*5c80*/  MUFU.TANH R236, R236 ;  /* 0x000000ec00ec7308 */ /* 0x000e620000002400 */
[----:B------:R-:W-:Y:S01]  /*5c90*/  @!PT LDS RZ, [RZ] ;  /* 0x00000000fffff984 */ /* 0x000fe20000000800 */
[----:B------:R-:W-:Y:S01]  /*5ca0*/  @!PT LDS RZ, [RZ] ;  /* 0x00000000fffff984 */ /* 0x000fe20000000800 */
[----:B------:R-:W-:Y:S01]  /*5cb0*/  @!PT LDS RZ, [RZ] ;  /* 0x00000000fffff984 */ /* 0x000fe20000000800 */
[----:B------:R1:W-:Y:S01]  /*5cc0*/  @P0 LDGSTS.E.BYPASS.LTC128B.128 [R207+0x6100], [R22.64], !P3 ;  /* 0x0610000016cf0fae */ /* 0x0003e2000d901d50 */
[----:B------:R-:W-:Y:S01]  /*5cd0*/  @P0 LEA R158, P4, R248, c[0x0][0x1c8], 0x1 ;  /* 0x00007200f89e0a11 */ /* 0x000fe200078808ff */
[----:B------:R-:W-:Y:S01]  /*5ce0*/  FMUL.FTZ R243, R26, c[0x0][0x320] ;  /* 0x0000c8001af37a20 */ /* 0x000fe20000410000 */
[----:B------:R-:W-:Y:S01]  /*5cf0*/  @P0 IADD3.X R251, R181, UR18, RZ, P5, !PT ;  /* 0x00000012b5fb0c10 */ /* 0x000fe2000affe4ff */
[----:B------:R-:W-:Y:S01]  /*5d00*/  FMUL.FTZ R242, R27, c[0x0][0x320] ;  /* 0x0000c8001bf27a20 */ /* 0x000fe20000410000 */
[----:B------:R-:W-:Y:S01]  /*5d10*/  @UP3 UIADD3 UR19, UP0, UR12, UR19, URZ ;  /* 0x000000130c133290 */ /* 0x000fe2000ff1e03f */
[----:B------:R-:W-:Y:S01]  /*5d20*/  HMMA.16816.F32 R32, R172, R134, R32 ;  /* 0x00000086ac20723c */ /* 0x000fe20000001820 */
[----:B------:R5:W-:Y:S02]  /*5d30*/  @P0 LDGSTS.E.BYPASS.LTC128B.128 [R207+0x8100], [R14.64], !P2 ;  /* 0x081000000ecf0fae */ /* 0x000be4000d101d50 */
[----:B------:R-:W1:Y:S01]  /*5d40*/  MUFU.TANH R226, R226 ;  /* 0x000000e200e27308 */ /* 0x000e620000002400 */
[----:B------:R-:W-:Y:S01]  /*5d50*/  @P0 LEA.HI.X R159, R248, c[0x0][0x1cc], R251, 0x1, P4 ;  /* 0x00007300f89f0a11 */ /* 0x000fe200020f0cfb */
[----:B------:R-:W-:Y:S01]  /*5d60*/  @UP3 UIADD3.X UR18, UR11, UR18, URZ, UP0, !UPT ;  /* 0x000000120b123290 */ /* 0x000fe200087fe43f */
[----:B------:R-:W-:Y:S01]  /*5d70*/  @P0 IADD3 R250, P6, R210, UR19, RZ ;  /* 0x00000013d2fa0c10 */ /* 0x000fe2000ffde0ff */
[----:B------:R-:W-:Y:S01]  /*5d80*/  IMAD.MOV.U32 R19, RZ, RZ, R212 ;  /* 0x000000ffff137224 */ /* 0x000fe200078e00d4 */
[----:B------:R-:W-:Y:S01]  /*5d90*/  @P0 IADD3 R18, P4, R182, UR19, RZ ;  /* 0x00000013b6120c10 */ /* 0x000fe2000ff9e0ff */
[----:B------:R1:W-:Y:S03]  /*5da0*/  @P0 LDGSTS.E.BYPASS.LTC128B.128 [R207+0xa100], [R158.64], !P1 ;  /* 0x0a1000009ecf0fae */ /* 0x0003e6000c901d50 */
[----:B------:R-:W-:Y:S01]  /*5db0*/  @P0 IADD3.X R251, R217, UR18, RZ, P6, !PT ;  /* 0x00000012d9fb0c10 */ /* 0x000fe2000b7fe4ff */
[----:B------:R-:W1:Y:S01]  /*5dc0*/  MUFU.TANH R231, R231 ;  /* 0x000000e700e77308 */ /* 0x000e620000002400 */
[----:B------:R-:W-:Y:S01]  /*5dd0*/  @P0 LEA R162, P6, R250, c[0x0][0x1c8], 0x1 ;  /* 0x00007200faa20a11 */ /* 0x000fe200078c08ff */
[----:B------:R-:W-:Y:S01]  /*5de0*/  FMUL.FTZ R229, R5, c[0x0][0x320] ;  /* 0x0000c80005e57a20 */ /* 0x000fe20000410000 */
[----:B------:R-:W-:Y:S01]  /*5df0*/  @P0 IADD3.X R13, R181, UR18, RZ, P4, !PT ;  /* 0x00000012b50d0c10 */ /* 0x000fe2000a7fe4ff */
[----:B------:R-:W-:Y:S01]  /*5e00*/  FMUL.FTZ R249, R30, c[0x0][0x320] ;  /* 0x0000c8001ef97a20 */ /* 0x000fe20000410000 */
[----:B------:R-:W-:Y:S01]  /*5e10*/  @P0 LEA R26, P4, R18, c[0x0][0x1c8], 0x1 ;  /* 0x00007200121a0a11 */ /* 0x000fe200078808ff */
[----:B------:R-:W-:Y:S01]  /*5e20*/  FMUL.FTZ R248, R31, c[0x0][0x320] ;  /* 0x0000c8001ff87a20 */ /* 0x000fe20000410000 */
[----:B------:R-:W-:Y:S01]  /*5e30*/  @P0 LEA.HI.X R163, R250, c[0x0][0x1cc], R251, 0x1, P6 ;  /* 0x00007300faa30a11 */ /* 0x000fe200030f0cfb */
[----:B------:R-:W-:Y:S01]  /*5e40*/  FMUL.FTZ R0, R6, c[0x0][0x320] ;  /* 0x0000c80006007a20 */ /* 0x000fe20000410000 */
[----:B------:R-:W-:Y:S01]  /*5e50*/  @P0 LEA.HI.X R27, R18, c[0x0][0x1cc], R13, 0x1, P4 ;  /* 0x00007300121b0a11 */ /* 0x000fe200020f0c0d */
[----:B------:R-:W1:Y:S01]  /*5e60*/  MUFU.TANH R229, R229 ;  /* 0x000000e500e57308 */ /* 0x000e620000002400 */
[----:B------:R-:W-:Y:S01]  /*5e70*/  @P0 IADD3 R11, P5, R220, UR19, RZ ;  /* 0x00000013dc0b0c10 */ /* 0x000fe2000ffbe0ff */
[----:B------:R1:W-:Y:S01]  /*5e80*/  @P0 LDGSTS.E.BYPASS.LTC128B.128 [R207+0x7100], [R162.64], !P3 ;  /* 0x07100000a2cf0fae */ /* 0x0003e2000d901d50 */
[----:B------:R-:W-:Y:S01]  /*5e90*/  FMUL.FTZ R250, R32, c[0x0][0x320] ;  /* 0x0000c80020fa7a20 */ /* 0x000fe20000410000 */
[----:B------:R-:W-:Y:S01]  /*5ea0*/  PLOP3.LUT P4, PT, PT, PT, UP2, 0x80, 0x0 ;  /* 0x000000000000781c */ /* 0x000fe20003f8f028 */
[----:B------:R-:W-:Y:S01]  /*5eb0*/  FMUL.FTZ R225, R7, c[0x0][0x320] ;  /* 0x0000c80007e17a20 */ /* 0x000fe20000410000 */
[----:B------:R-:W-:Y:S01]  /*5ec0*/  @P0 IADD3.X R10, R183, UR18, RZ, P5, !PT ;  /* 0x00000012b70a0c10 */ /* 0x000fe2000affe4ff */
[----:B------:R-:W-:Y:S01]  /*5ed0*/  USHF.L.U32 UR18, UR13, 0x6, URZ ;  /* 0x000000060d127899 */ /* 0x000fe2000800063f */
[----:B------:R-:W-:Y:S01]  /*5ee0*/  @P0 LEA R30, P5, R11, c[0x0][0x1c8], 0x1 ;  /* 0x000072000b1e0a11 */ /* 0x000fe200078a08ff */
[----:B------:R-:W-:Y:S01]  /*5ef0*/  FMUL.FTZ R230, R8, c[0x0][0x320] ;  /* 0x0000c80008e67a20 */ /* 0x000fe20000410000 */
[----:B------:R1:W1:Y:S01]  /*5f00*/  MUFU.TANH R13, R250 ;  /* 0x000000fa000d7308 */ /* 0x0002620000002400 */
[----:B------:R-:W-:Y:S01]  /*5f10*/  FMUL.FTZ R233, R9, c[0x0][0x320] ;  /* 0x0000c80009e97a20 */ /* 0x000fe20000410000 */
[----:B------:R-:W-:Y:S01]  /*5f20*/  @P0 LEA.HI.X R31, R11, c[0x0][0x1cc], R10, 0x1, P5 ;  /* 0x000073000b1f0a11 */ /* 0x000fe200028f0c0a */
[----:B------:R-:W-:Y:S02]  /*5f30*/  FMUL.FTZ R237, R12, c[0x0][0x320] ;  /* 0x0000c8000ced7a20 */ /* 0x000fe40000410000 */
[----:B------:R-:W-:Y:S02]  /*5f40*/  FMUL.FTZ R238, R16, c[0x0][0x320] ;  /* 0x0000c80010ee7a20 */ /* 0x000fe40000410000 */
[----:B------:R2:W-:Y:S01]  /*5f50*/  @P0 LDGSTS.E.BYPASS.LTC128B.128 [R207+0x9100], [R30.64], !P2 ;  /* 0x091000001ecf0fae */ /* 0x0005e2000d101d50 */
[----:B------:R-:W-:Y:S02]  /*5f60*/  @P4 IMAD.MOV.U32 R19, RZ, RZ, R180 ;  /* 0x000000ffff134224 */ /* 0x000fe400078e00b4 */
[----:B------:R-:W2:Y:S01]  /*5f70*/  MUFU.TANH R0, R0 ;  /* 0x0000000000007308 */ /* 0x000ea20000002400 */
[----:B------:R-:W-:Y:S02]  /*5f80*/  FMUL.FTZ R241, R17, c[0x0][0x320] ;  /* 0x0000c80011f17a20 */ /* 0x000fe40000410000 */
[----:B------:R-:W-:Y:S01]  /*5f90*/  FMUL.FTZ R245, R20, c[0x0][0x320] ;  /* 0x0000c80014f57a20 */ /* 0x000fe20000410000 */
[----:B------:R2:W-:Y:S01]  /*5fa0*/  @P0 LDGSTS.E.BYPASS.LTC128B.128 [R207+0xb100], [R26.64], !P1 ;  /* 0x0b1000001acf0fae */ /* 0x0005e2000c901d50 */
[----:B------:R-:W-:Y:S01]  /*5fb0*/  FMUL.FTZ R244, R21, c[0x0][0x320] ;  /* 0x0000c80015f47a20 */ /* 0x000fe20000410000 */
[----:B------:R-:W-:Y:S01]  /*5fc0*/  PLOP3.LUT P0, PT, PT, PT, UP1, 0x40, 0x0 ;  /* 0x000000000000781c */ /* 0x000fe20003f0e818 */
[----:B------:R-:W-:Y:S02]  /*5fd0*/  FMUL.FTZ R247, R24, c[0x0][0x320] ;  /* 0x0000c80018f77a20 */ /* 0x000fe40000410000 */
[----:B------:R-:W-:Y:S01]  /*5fe0*/  FMUL.FTZ R246, R25, c[0x0][0x320] ;  /* 0x0000c80019f67a20 */ /* 0x000fe20000410000 */
[----:B------:R-:W2:Y:S01]  /*5ff0*/  MUFU.TANH R225, R225 ;  /* 0x000000e100e17308 */ /* 0x000ea20000002400 */
[----:B------:R-:W0:Y:S01]  /*6000*/  LDGDEPBAR ;  /* 0x00000000000079af */ /* 0x000e220000000000 */
[----:B------:R-:W-:Y:S02]  /*6010*/  FMUL.FTZ R9, R28, c[0x0][0x320] ;  /* 0x0000c8001c097a20 */ /* 0x000fe40000410000 */
[----:B-1----:R-:W-:Y:S02]  /*6020*/  IMAD.U32 R250, RZ, RZ, UR18 ;  /* 0x00000012fffa7e24 */ /* 0x002fe4000f8e00ff */
[----:B------:R-:W-:Y:S02]  /*6030*/  FMUL.FTZ R252, R29, c[0x0][0x320] ;  /* 0x0000c8001dfc7a20 */ /* 0x000fe40000410000 */
[----:B------:R-:W-:Y:S01]  /*6040*/  FMUL.FTZ R11, R33, c[0x0][0x320] ;  /* 0x0000c800210b7a20 */ /* 0x000fe20000410000 */
[----:B------:R-:W1:Y:S01]  /*6050*/  SHFL.IDX PT, R10, R19, RZ, 0x1c1f ;  /* 0x001c1fff130a7589 */ /* 0x000e6200000e0000 */
[----:B------:R-:W2:Y:S01]  /*6060*/  MUFU.TANH R230, R230 ;  /* 0x000000e600e67308 */ /* 0x000ea20000002400 */
[----:B------:R-:W-:Y:S01]  /*6070*/  FMUL.FTZ R251, R34, c[0x0][0x320] ;  /* 0x0000c80022fb7a20 */ /* 0x000fe20000410000 */
[----:B-----5:R-:W-:Y:S01]  /*6080*/  IADD3 R14, -R213, 0x1, -R250 ;  /* 0x00000001d50e7810 */ /* 0x020fe20007ffe9fa */
[----:B------:R-:W-:Y:S03]  /*6090*/  FMUL.FTZ R35, R35, c[0x0][0x320] ;  /* 0x0000c80023237a20 */ /* 0x000fe60000410000 */
[----:B------:R-:W-:Y:S04]  /*60a0*/  IADD3 R14, R14, c[0x0][0x1d0], RZ ;  /* 0x000074000e0e7a10 */ /* 0x000fe80007ffe0ff */
[----:B------:R-:W2:Y:S01]  /*60b0*/  MUFU.TANH R233, R233 ;  /* 0x000000e900e97308 */ /* 0x000ea20000002400 */
[----:B------:R-:W-:Y:S04]  /*60c0*/  IADD3 R14, R14, -c[0x0][0x168], RZ ;  /* 0x80005a000e0e7a10 */ /* 0x000fe80007ffe0ff */
[C---:B------:R-:W-:Y:S02]  /*60d0*/  IADD3 R15, R14.reuse, c[0x0][0x328], RZ ;  /* 0x0000ca000e0f7a10 */ /* 0x040fe40007ffe0ff */
[----:B------:R-:W-:Y:S03]  /*60e0*/  IADD3 R14, R14, UR14, RZ ;  /* 0x0000000e0e0e7c10 */ /* 0x000fe6000fffe0ff */
[----:B------:R-:W2:Y:S01]  /*60f0*/  MUFU.TANH R237, R237 ;  /* 0x000000ed00ed7308 */ /* 0x000ea20000002400 */
[--C-:B-1----:R-:W-:Y:S02]  /*6100*/  IMAD.IADD R18, R15, 0x1, R10.reuse ;  /* 0x000000010f127824 */ /* 0x102fe400078e020a */
[----:B------:R-:W-:Y:S07]  /*6110*/  IMAD.IADD R17, R14, 0x1, R10 ;  /* 0x000000010e117824 */ /* 0x000fee00078e020a */
[----:B------:R-:W1:Y:S10]  /*6120*/  MUFU.TANH R238, R238 ;  /* 0x000000ee00ee7308 */ /* 0x000e740000002400 */
        /* <DEDUP_REMOVED lines=17> */
[----:B------:R1:W1:Y:S01]  /*6240*/  MUFU.TANH R250, R35 ;  /* 0x0000002300fa7308 */ /* 0x0002620000002400 */
[----:B------:R-:W-:-:S05]  /*6250*/  @P0 BRA `(.L_x_167) ;  /* 0x000001a000000947 */ /* 0x000fca0003800000 */
[----:B--234-:R-:W-:Y:S01]  /*6260*/  IADD3 R5, R10, c[0x0][0x1d0], RZ ;  /* 0x000074000a057a10 */ /* 0x01cfe20007ffe0ff */
[----:B------:R-:W-:Y:S03]  /*6270*/  BSSY B0, `(.L_x_168) ;  /* 0x0000012000007945 */ /* 0x000fe60003800000 */
[----:B------:R-:W-:Y:S04]  /*6280*/  IADD3 R5, R5, -c[0x0][0x168], RZ ;  /* 0x80005a0005057a10 */ /* 0x000fe80007ffe0ff */
[----:B------:R-:W-:Y:S11]  /*6290*/  ISETP.GT.AND P0, PT, R5, -0x1, PT ;  /* 0xffffffff0500780c */ /* 0x000ff60003f04270 */
[----:B------:R-:W-:Y:S02]  /*62a0*/  @!UPT UIADD3 URZ, URZ, URZ, URZ ;  /* 0x0000003f3f3ff290 */ /* 0x000fe4000fffe03f */
[----:B------:R-:W-:-:S05]  /*62b0*/  @P0 BRA `(.L_x_169) ;  /* 0x0000008000000947 */ /* 0x000fca0003800000 */
[----:B------:R-:W-:Y:S01]  /*62c0*/  LOP3.LUT R5, RZ, R5, RZ, 0x33, !PT ;  /* 0x00000005ff057212 */ /* 0x000fe200078e33ff */
[----:B------:R-:W-:Y:S05]  /*62d0*/  IMAD.MOV.U32 R4, RZ, RZ, c[0x0][0x32c] ;  /* 0x0000cb00ff047624 */ /* 0x000fea00078e00ff */
[----:B------:R-:W-:Y:S11]  /*62e0*/  ISETP.NE.AND P0, PT, R4, 0x1, PT ;  /* 0x000000010400780c */ /* 0x000ff60003f05270 */
[----:B------:R-:W-:Y:S02]  /*62f0*/  @!UPT UIADD3 URZ, URZ, URZ, URZ ;  /* 0x0000003f3f3ff290 */ /* 0x000fe4000fffe03f */
[----:B------:R-:W-:Y:S05]  /*6300*/  @P0 IMAD.HI.U32 R4, R5, c[0x0][0x330], RZ ;  /* 0x0000cc0005040a27 */ /* 0x000fea00078e00ff */
[----:B------:R-:W-:Y:S04]  /*6310*/  @P0 SHF.R.U32.HI R5, RZ, c[0x0][0x334], R4 ;  /* 0x0000cd00ff050a19 */ /* 0x000fe80000011604 */
[----:B------:R-:W-:Y:S01]  /*6320*/  LOP3.LUT R5, RZ, R5, RZ, 0x33, !PT ;  /* 0x00000005ff057212 */ /* 0x000fe200078e33ff */
[----:B------:R-:W-:-:S05]  /*6330*/  BRA `(.L_x_170) ;  /* 0x0000005000007947 */ /* 0x000fca0003800000 */
.L_x_169:
[----:B------:R-:W-:Y:S04]  /*6340*/  MOV R4, c[0x0][0x32c] ;  /* 0x0000cb0000047a02 */ /* 0x000fe80000000f00 */
[----:B------:R-:W-:Y:S11]  /*6350*/  ISETP.NE.AND P0, PT, R4, 0x1, PT ;  /* 0x000000010400780c */ /* 0x000ff60003f05270 */
[----:B------:R-:W-:Y:S02]  /*6360*/  @!UPT UIADD3 URZ, URZ, URZ, URZ ;  /* 0x0000003f3f3ff290 */ /* 0x000fe4000fffe03f */
[----:B------:R-:W-:Y:S05]  /*6370*/  @P0 IMAD.HI.U32 R4, R5, c[0x0][0x330], RZ ;  /* 0x0000cc0005040a27 */ /* 0x000fea00078e00ff */
[----:B------:R-:W-:Y:S02]  /*6380*/  @P0 SHF.R.U32.HI R5, RZ, c[0x0][0x334], R4 ;  /* 0x0000cd00ff050a19 */ /* 0x000fe40000011604 */
.L_x_170:
[----:B------:R-:W-:Y:S05]  /*6390*/  BSYNC B0 ;  /* 0x0000000000007941 */ /* 0x000fea0003800000 */
.L_x_168:
[----:B------:R-:W-:Y:S04]  /*63a0*/  IMAD.MOV.U32 R4, RZ, RZ, c[0x0][0x32c] ;  /* 0x0000cb00ff047624 */ /* 0x000fe800078e00ff */
[----:B------:R-:W-:Y:S04]  /*63b0*/  IMAD R4, R5, R4, -UR18 ;  /* 0x8000001205047e24 */ /* 0x000fe8000f8e0204 */
[----:B------:R-:W-:Y:S05]  /*63c0*/  IMAD.IADD R4, R4, 0x1, -R213 ;  /* 0x0000000104047824 */ /* 0x000fea00078e0ad5 */
[----:B------:R-:W-:Y:S02]  /*63d0*/  IADD3 R5, R4, c[0x0][0x32c], RZ ;  /* 0x0000cb0004057a10 */ /* 0x000fe40007ffe0ff */
[----:B------:R-:W-:Y:S02]  /*63e0*/  IMNMX R17, R17, R4, !PT ;  /* 0x0000000411117217 */ /* 0x000fe40007800200 */
[----:B------:R-:W-:Y:S02]  /*63f0*/  IMNMX R18, R18, R5, PT ;  /* 0x0000000512127217 */ /* 0x000fe40003800200 */
.L_x_167:
[----:B--234-:R-:W-:Y:S01]  /*6400*/  UISETP.GT.AND UP0, UPT, UR13, -0x1, UPT ;  /* 0xffffffff0d00788c */ /* 0x01cfe2000bf04270 */
[----:B------:R-:W2:Y:S05]  /*6410*/  SHFL.IDX PT, R7, R19, 0x1, 0x1c1f ;  /* 0x003c1f0013077f89 */ /* 0x000eaa00000e0000 */
[----:B------:R-:W-:Y:S04]  /*6420*/  PLOP3.LUT P0, PT, PT, PT, UP0, 0x80, 0x0 ;  /* 0x000000000000781c */ /* 0x000fe80003f0f008 */
[C---:B------:R-:W-:Y:S02]  /*6430*/  ISETP.GT.AND P4, PT, R17.reuse, 0x1, P0 ;  /* 0x000000011100780c */ /* 0x040fe40000784270 */
[----:B------:R-:W-:Y:S02]  /*6440*/  ISETP.GT.AND P5, PT, R17, RZ, P0 ;  /* 0x000000ff1100720c */ /* 0x000fe400007a4270 */
[C---:B------:R-:W-:Y:S02]  /*6450*/  ISETP.LT.OR P4, PT, R18.reuse, 0x2, P4 ;  /* 0x000000021200780c */ /* 0x040fe40002781670 */
[C---:B------:R-:W-:Y:S02]  /*6460*/  ISETP.LT.OR P5, PT, R18.reuse, 0x1, P5 ;  /* 0x000000011200780c */ /* 0x040fe40002fa1670 */
[----:B------:R-:W-:Y:S02]  /*6470*/  FSEL R8, R229, -INF , !P4 ;  /* 0xff800000e5087808 */ /* 0x000fe40006000000 */
[C---:B------:R-:W-:Y:S02]  /*6480*/  ISETP.GT.AND P4, PT, R17.reuse, 0x10, P0 ;  /* 0x000000101100780c */ /* 0x040fe40000784270 */
[----:B------:R-:W-:Y:S02]  /*6490*/  ISETP.GT.AND P6, PT, R17, 0x8, P0 ;  /* 0x000000081100780c */ /* 0x000fe400007c4270 */
[----:B------:R-:W-:Y:S01]  /*64a0*/  ISETP.LT.OR P4, PT, R18, 0x11, P4 ;  /* 0x000000111200780c */ /* 0x000fe20002781670 */
[--C-:B--2---:R-:W-:Y:S01]  /*64b0*/  IMAD.IADD R4, R15, 0x1, R7.reuse ;  /* 0x000000010f047824 */ /* 0x104fe200078e0207 */
[----:B------:R-:W-:Y:S01]  /*64c0*/  FSEL R10, R227, -INF , !P5 ;  /* 0xff800000e30a7808 */ /* 0x000fe20006800000 */
[----:B------:R-:W-:Y:S01]  /*64d0*/  IMAD.IADD R5, R14, 0x1, R7 ;  /* 0x000000010e057824 */ /* 0x000fe200078e0207 */
[----:B------:R-:W-:Y:S02]  /*64e0*/  ISETP.GT.AND P5, PT, R17, 0x9, P0 ;  /* 0x000000091100780c */ /* 0x000fe400007a4270 */
[----:B------:R-:W-:Y:S02]  /*64f0*/  FSEL R164, R237, -INF , !P4 ;  /* 0xff800000eda47808 */ /* 0x000fe40006000000 */
[C---:B------:R-:W-:Y:S02]  /*6500*/  ISETP.GT.AND P4, PT, R17.reuse, 0x19, P0 ;  /* 0x000000191100780c */ /* 0x040fe40000784270 */
[C---:B------:R-:W-:Y:S02]  /*6510*/  ISETP.LT.OR P6, PT, R18.reuse, 0x9, P6 ;  /* 0x000000091200780c */ /* 0x040fe400037c1670 */
[C---:B------:R-:W-:Y:S02]  /*6520*/  ISETP.LT.OR P5, PT, R18.reuse, 0xa, P5 ;  /* 0x0000000a1200780c */ /* 0x040fe40002fa1670 */
[----:B------:R-:W-:Y:S02]  /*6530*/  ISETP.LT.OR P4, PT, R18, 0x1a, P4 ;  /* 0x0000001a1200780c */ /* 0x000fe40002781670 */
[----:B------:R-:W-:Y:S02]  /*6540*/  FSEL R230, R230, -INF , !P6 ;  /* 0xff800000e6e67808 */ /* 0x000fe40007000000 */
[----:B------:R-:W-:Y:S02]  /*6550*/  ISETP.GT.AND P6, PT, R17, 0x11, P0 ;  /* 0x000000111100780c */ /* 0x000fe400007c4270 */
[----:B------:R-:W-:Y:S02]  /*6560*/  FSEL R6, R233, -INF , !P5 ;  /* 0xff800000e9067808 */ /* 0x000fe40006800000 */
[----:B------:R-:W-:Y:S02]  /*6570*/  ISETP.GT.AND P5, PT, R17, 0x18, P0 ;  /* 0x000000181100780c */ /* 0x000fe400007a4270 */
[----:B-1----:R-:W-:Y:S02]  /*6580*/  FSEL R140, R241, -INF , !P4 ;  /* 0xff800000f18c7808 */ /* 0x002fe40006000000 */
[C---:B------:R-:W-:Y:S02]  /*6590*/  ISETP.GT.AND P4, PT, R17.reuse, 0x28, P0 ;  /* 0x000000281100780c */ /* 0x040fe40000784270 */
[C---:B------:R-:W-:Y:S02]  /*65a0*/  ISETP.LT.OR P6, PT, R18.reuse, 0x12, P6 ;  /* 0x000000121200780c */ /* 0x040fe400037c1670 */
[C---:B------:R-:W-:Y:S02]  /*65b0*/  ISETP.LT.OR P5, PT, R18.reuse, 0x19, P5 ;  /* 0x000000191200780c */ /* 0x040fe40002fa1670 */
[----:B------:R-:W-:Y:S02]  /*65c0*/  ISETP.LT.OR P4, PT, R18, 0x29, P4 ;  /* 0x000000291200780c */ /* 0x000fe40002781670 */
[----:B------:R-:W-:Y:S02]  /*65d0*/  FSEL R162, R236, -INF , !P6 ;  /* 0xff800000eca27808 */ /* 0x000fe40007000000 */
[C---:B------:R-:W-:Y:S02]  /*65e0*/  ISETP.GT.AND P6, PT, R17.reuse, 0x20, P0 ;  /* 0x000000201100780c */ /* 0x040fe400007c4270 */
[----:B------:R-:W-:Y:S02]  /*65f0*/  FSEL R142, R238, -INF , !P5 ;  /* 0xff800000ee8e7808 */ /* 0x000fe40006800000 */
[----:B------:R-:W-:Y:S02]  /*6600*/  ISETP.GT.AND P5, PT, R17, 0x21, P0 ;  /* 0x000000211100780c */ /* 0x000fe400007a4270 */
[----:B------:R-:W-:Y:S02]  /*6610*/  FSEL R156, R247, -INF , !P4 ;  /* 0xff800000f79c7808 */ /* 0x000fe40006000000 */
[----:B------:R-:W-:Y:S02]  /*6620*/  ISETP.GT.AND P4, PT, R17, 0x31, P0 ;  /* 0x000000311100780c */ /* 0x000fe40000784270 */
[C---:B------:R-:W-:Y:S02]  /*6630*/  ISETP.LT.OR P6, PT, R18.reuse, 0x21, P6 ;  /* 0x000000211200780c */ /* 0x040fe400037c1670 */
[C---:B------:R-:W-:Y:S02]  /*6640*/  ISETP.LT.OR P5, PT, R18.reuse, 0x22, P5 ;  /* 0x000000221200780c */ /* 0x040fe40002fa1670 */
[----:B------:R-:W-:Y:S02]  /*6650*/  ISETP.LT.OR P4, PT, R18, 0x32, P4 ;  /* 0x000000321200780c */ /* 0x000fe40002781670 */
[----:B------:R-:W-:Y:S02]  /*6660*/  FSEL R160, R245, -INF , !P6 ;  /* 0xff800000f5a07808 */ /* 0x000fe40007000000 */
[C---:B------:R-:W-:Y:S02]  /*6670*/  ISETP.GT.AND P6, PT, R17.reuse, 0x29, P0 ;  /* 0x000000291100780c */ /* 0x040fe400007c4270 */
[----:B------:R-:W-:Y:S02]  /*6680*/  FSEL R158, R244, -INF , !P5 ;  /* 0xff800000f49e7808 */ /* 0x000fe40006800000 */
[C---:B------:R-:W-:Y:S02]  /*6690*/  ISETP.GT.AND P5, PT, R17.reuse, 0x30, P0 ;  /* 0x000000301100780c */ /* 0x040fe400007a4270 */
[----:B------:R-:W-:Y:S02]  /*66a0*/  FSEL R150, R252, -INF , !P4 ;  /* 0xff800000fc967808 */ /* 0x000fe40006000000 */
[----:B------:R-:W-:Y:S02]  /*66b0*/  PLOP3.LUT P4, PT, PT, PT, UP1, 0x40, 0x0 ;  /* 0x000000000000781c */ /* 0x000fe40003f8e818 */
[C---:B------:R-:W-:Y:S02]  /*66c0*/  ISETP.LT.OR P6, PT, R18.reuse, 0x2a, P6 ;  /* 0x0000002a1200780c */ /* 0x040fe400037c1670 */
[----:B------:R-:W-:Y:S02]  /*66d0*/  ISETP.LT.OR P5, PT, R18, 0x31, P5 ;  /* 0x000000311200780c */ /* 0x000fe40002fa1670 */
[----:B------:R-:W-:Y:S02]  /*66e0*/  FSEL R154, R246, -INF , !P6 ;  /* 0xff800000f69a7808 */ /* 0x000fe40007000000 */
[----:B------:R-:W-:Y:S02]  /*66f0*/  ISETP.GT.AND P6, PT, R17, 0x38, P0 ;  /* 0x000000381100780c */ /* 0x000fe400007c4270 */
[----:B------:R-:W-:Y:S02]  /*6700*/  FSEL R152, R9, -INF , !P5 ;  /* 0xff80000009987808 */ /* 0x000fe40006800000 */
[----:B------:R-:W-:Y:S02]  /*6710*/  ISETP.GT.AND P5, PT, R17, 0x39, P0 ;  /* 0x000000391100780c */ /* 0x000fe400007a4270 */
[C---:B------:R-:W-:Y:S02]  /*6720*/  ISETP.LT.OR P6, PT, R18.reuse, 0x39, P6 ;  /* 0x000000391200780c */ /* 0x040fe400037c1670 */
[----:B------:R-:W-:Y:S02]  /*6730*/  ISETP.LT.OR P5, PT, R18, 0x3a, P5 ;  /* 0x0000003a1200780c */ /* 0x000fe40002fa1670 */
[----:B------:R-:W-:Y:S02]  /*6740*/  FSEL R148, R13, -INF , !P6 ;  /* 0xff8000000d947808 */ /* 0x000fe40007000000 */
[----:B------:R-:W-:Y:S01]  /*6750*/  FSEL R146, R11, -INF , !P5 ;  /* 0xff8000000b927808 */ /* 0x000fe20006800000 */
[----:B------:R-:W-:-:S05]  /*6760*/  @P4 BRA `(.L_x_171) ;  /* 0x000001a000004947 */ /* 0x000fca0003800000 */
[----:B------:R-:W-:Y:S01]  /*6770*/  IADD3 R7, R7, c[0x0][0x1d0], RZ ;  /* 0x0000740007077a10 */ /* 0x000fe20007ffe0ff */
        /* <DEDUP_REMOVED lines=13> */
.L_x_173:
[----:B------:R-:W-:Y:S04]  /*6850*/  MOV R7, c[0x0][0x32c] ;  /* 0x0000cb0000077a02 */ /* 0x000fe80000000f00 */
[----:B------:R-:W-:Y:S11]  /*6860*/  ISETP.NE.AND P4, PT, R7, 0x1, PT ;  /* 0x000000010700780c */ /* 0x000ff60003f85270 */
[----:B------:R-:W-:Y:S02]  /*6870*/  @!UPT UIADD3 URZ, URZ, URZ, URZ ;  /* 0x0000003f3f3ff290 */ /* 0x000fe4000fffe03f */
[----:B------:R-:W-:Y:S05]  /*6880*/  @P4 IMAD.HI.U32 R7, R12, c[0x0][0x330], RZ ;  /* 0x0000cc000c074a27 */ /* 0x000fea00078e00ff */
[----:B------:R-:W-:Y:S02]  /*6890*/  @P4 SHF.R.U32.HI R12, RZ, c[0x0][0x334], R7 ;  /* 0x0000cd00ff0c4a19 */ /* 0x000fe40000011607 */
.L_x_174:
[----:B------:R-:W-:Y:S05]  /*68a0*/  BSYNC B0 ;  /* 0x0000000000007941 */ /* 0x000fea0003800000 */
.L_x_172:
[----:B------:R-:W-:Y:S04]  /*68b0*/  IMAD.MOV.U32 R7, RZ, RZ, c[0x0][0x32c] ;  /* 0x0000cb00ff077624 */ /* 0x000fe800078e00ff */
[----:B------:R-:W-:Y:S04]  /*68c0*/  IMAD R12, R12, R7, -UR18 ;  /* 0x800000120c0c7e24 */ /* 0x000fe8000f8e0207 */
[----:B------:R-:W-:Y:S05]  /*68d0*/  IMAD.IADD R12, R12, 0x1, -R213 ;  /* 0x000000010c0c7824 */ /* 0x000fea00078e0ad5 */
[----:B------:R-:W-:Y:S02]  /*68e0*/  IADD3 R7, R12, c[0x0][0x32c], RZ ;  /* 0x0000cb000c077a10 */ /* 0x000fe40007ffe0ff */
[----:B------:R-:W-:Y:S02]  /*68f0*/  IMNMX R5, R5, R12, !PT ;  /* 0x0000000c05057217 */ /* 0x000fe40007800200 */
[----:B------:R-:W-:Y:S02]  /*6900*/  IMNMX R4, R4, R7, PT ;  /* 0x0000000704047217 */ /* 0x000fe40003800200 */
.L_x_171:
[----:B------:R-:W-:Y:S01]  /*6910*/  FMNMX.FTZ R7, R10, R3, !PT ;  /* 0x000000030a077209 */ /* 0x000fe20007810000 */
[----:B------:R-:W-:Y:S01]  /*6920*/  LDSM.16.MT88.4 R20, [R198+0x100] ;  /* 0x00010000c614783b */ /* 0x000fe20000004200 */
[C---:B------:R-:W-:Y:S01]  /*6930*/  ISETP.GT.AND P6, PT, R5.reuse, RZ, P0 ;  /* 0x000000ff0500720c */ /* 0x040fe200007c4270 */
[----:B------:R-:W-:Y:S01]  /*6940*/  UISETP.GT.AND UP0, UPT, UR13, UR15, UPT ;  /* 0x0000000f0d00728c */ /* 0x000fe2000bf04270 */
[----:B------:R-:W-:Y:S01]  /*6950*/  FMNMX.FTZ R7, R8, R7, !PT ;  /* 0x0000000708077209 */ /* 0x000fe20007810000 */
[----:B------:R-:W-:Y:S01]  /*6960*/  UIADD3 UR13, UR13, -0x1, URZ ;  /* 0xffffffff0d0d7890 */ /* 0x000fe2000fffe03f */
[----:B------:R-:W-:Y:S02]  /*6970*/  ISETP.LT.OR P6, PT, R4, 0x1, P6 ;  /* 0x000000010400780c */ /* 0x000fe400037c1670 */
[----:B------:R-:W-:Y:S01]  /*6980*/  FMNMX.FTZ R7, R230, R7, !PT ;  /* 0x00000007e6077209 */ /* 0x000fe20007810000 */
[----:B------:R-:W-:Y:S01]  /*6990*/  LDSM.16.MT88.4 R28, [R197+0x100] ;  /* 0x00010000c51c783b */ /* 0x000fe20000004200 */
[C---:B------:R-:W-:Y:S02]  /*69a0*/  ISETP.GT.AND P5, PT, R5.reuse, 0x1, P0 ;  /* 0x000000010500780c */ /* 0x040fe400007a4270 */
[----:B------:R-:W-:Y:S02]  /*69b0*/  FMNMX.FTZ R7, R6, R7, !PT ;  /* 0x0000000706077209 */ /* 0x000fe40007810000 */
[----:B------:R-:W-:Y:S02]  /*69c0*/  FSEL R13, R0, -INF , !P6 ;  /* 0xff800000000d7808 */ /* 0x000fe40007000000 */
[----:B------:R-:W-:Y:S02]  /*69d0*/  FMNMX.FTZ R7, R164, R7, !PT ;  /* 0x00000007a4077209 */ /* 0x000fe40007810000 */
[----:B------:R-:W-:Y:S02]  /*69e0*/  ISETP.GT.AND P4, PT, R5, 0x8, P0 ;  /* 0x000000080500780c */ /* 0x000fe40000784270 */
[----:B------:R-:W-:Y:S02]  /*69f0*/  FMNMX.FTZ R7, R162, R7, !PT ;  /* 0x00000007a2077209 */ /* 0x000fe40007810000 */
[----:B------:R-:W-:Y:S02]  /*6a00*/  ISETP.LT.OR P5, PT, R4, 0x2, P5 ;  /* 0x000000020400780c */ /* 0x000fe40002fa1670 */
[----:B------:R-:W-:Y:S02]  /*6a10*/  FMNMX.FTZ R7, R142, R7, !PT ;  /* 0x000000078e077209 */ /* 0x000fe40007810000 */
[----:B------:R-:W-:Y:S02]  /*6a20*/  FMNMX.FTZ R0, R13, R2, !PT ;  /* 0x000000020d007209 */ /* 0x000fe40007810000 */
[----:B------:R-:W-:Y:S02]  /*6a30*/  FMNMX.FTZ R7, R140, R7, !PT ;  /* 0x000000078c077209 */ /* 0x000fe40007810000 */
[----:B------:R-:W-:Y:S02]  /*6a40*/  FSEL R225, R225, -INF , !P5 ;  /* 0xff800000e1e17808 */ /* 0x000fe40006800000 */
[----:B------:R-:W-:Y:S02]  /*6a50*/  FMNMX.FTZ R7, R160, R7, !PT ;  /* 0x00000007a0077209 */ /* 0x000fe40007810000 */
[----:B------:R-:W-:Y:S02]  /*6a60*/  ISETP.GT.AND P6, PT, R5, 0x9, P0 ;  /* 0x000000090500780c */ /* 0x000fe400007c4270 */
[----:B------:R-:W-:Y:S02]  /*6a70*/  FMNMX.FTZ R7, R158, R7, !PT ;  /* 0x000000079e077209 */ /* 0x000fe40007810000 */
[----:B------:R-:W-:Y:S02]  /*6a80*/  ISETP.LT.OR P4, PT, R4, 0x9, P4 ;  /* 0x000000090400780c */ /* 0x000fe40002781670 */
[----:B------:R-:W-:Y:S02]  /*6a90*/  FMNMX.FTZ R7, R156, R7, !PT ;  /* 0x000000079c077209 */ /* 0x000fe40007810000 */
[----:B------:R-:W-:Y:S02]  /*6aa0*/  FSEL R11, R226, -INF , !P4 ;  /* 0xff800000e20b7808 */ /* 0x000fe40006000000 */
[----:B------:R-:W-:Y:S02]  /*6ab0*/  FMNMX.FTZ R0, R225, R0, !PT ;  /* 0x00000000e1007209 */ /* 0x000fe40007810000 */
[----:B------:R-:W-:Y:S02]  /*6ac0*/  ISETP.GT.AND P5, PT, R5, 0x10, P0 ;  /* 0x000000100500780c */ /* 0x000fe400007a4270 */
[----:B------:R-:W-:Y:S02]  /*6ad0*/  ISETP.LT.OR P6, PT, R4, 0xa, P6 ;  /* 0x0000000a0400780c */ /* 0x000fe400037c1670 */
[----:B------:R-:W-:Y:S02]  /*6ae0*/  FMNMX.FTZ R7, R154, R7, !PT ;  /* 0x000000079a077209 */ /* 0x000fe40007810000 */
[----:B------:R-:W-:Y:S02]  /*6af0*/  FSEL R9, R228, -INF , !P6 ;  /* 0xff800000e4097808 */ /* 0x000fe40007000000 */
[----:B------:R-:W-:Y:S02]  /*6b00*/  ISETP.LT.OR P5, PT, R4, 0x11, P5 ;  /* 0x000000110400780c */ /* 0x000fe40002fa1670 */
[----:B------:R-:W-:Y:S02]  /*6b10*/  FMNMX.FTZ R0, R11, R0, !PT ;  /* 0x000000000b007209 */ /* 0x000fe40007810000 */
[----:B------:R-:W-:Y:S02]  /*6b20*/  ISETP.GT.AND P4, PT, R5, 0x11, P0 ;  /* 0x000000110500780c */ /* 0x000fe40000784270 */
[----:B------:R-:W-:Y:S02]  /*6b30*/  FMNMX.FTZ R7, R152, R7, !PT ;  /* 0x0000000798077209 */ /* 0x000fe40007810000 */
[----:B------:R-:W-:Y:S02]  /*6b40*/  FSEL R163, R232, -INF , !P5 ;  /* 0xff800000e8a37808 */ /* 0x000fe40006800000 */
[----:B------:R-:W-:Y:S02]  /*6b50*/  ISETP.LT.OR P4, PT, R4, 0x12, P4 ;  /* 0x000000120400780c */ /* 0x000fe40002781670 */
[----:B------:R-:W-:Y:S02]  /*6b60*/  FMNMX.FTZ R0, R9, R0, !PT ;  /* 0x0000000009007209 */ /* 0x000fe40007810000 */
[----:B------:R-:W-:Y:S02]  /*6b70*/  ISETP.GT.AND P6, PT, R5, 0x18, P0 ;  /* 0x000000180500780c */ /* 0x000fe400007c4270 */
[----:B------:R-:W-:Y:S02]  /*6b80*/  FMNMX.FTZ R15, R150, R7, !PT ;  /* 0x00000007960f7209 */ /* 0x000fe40007810000 */
[----:B------:R-:W-:Y:S02]  /*6b90*/  FSEL R161, R231, -INF , !P4 ;  /* 0xff800000e7a17808 */ /* 0x000fe40006000000 */
[----:B------:R-:W-:Y:S02]  /*6ba0*/  FMNMX.FTZ R0, R163, R0, !PT ;  /* 0x00000000a3007209 */ /* 0x000fe40007810000 */
[----:B------:R-:W-:Y:S02]  /*6bb0*/  ISETP.LT.OR P6, PT, R4, 0x19, P6 ;  /* 0x000000190400780c */ /* 0x000fe400037c1670 */
        /* <DEDUP_REMOVED lines=9> */
[----:B------:R-:W-:Y:S01]  /*6c50*/  ISETP.LT.OR P4, PT, R4, 0x21, P4 ;  /* 0x000000210400780c */ /* 0x000fe20002781670 */
[----:B------:R-:W1:Y:S01]  /*6c60*/  SHFL.BFLY PT, R0, R7, 0x2, 0x1f ;  /* 0x0c401f0007007f89 */ /* 0x000e6200000e0000 */
[----:B------:R-:W-:Y:S02]  /*6c70*/  ISETP.GT.AND P6, PT, R5, 0x21, P0 ;  /* 0x000000210500780c */ /* 0x000fe400007c4270 */
[----:B------:R-:W-:Y:S02]  /*6c80*/  FSEL R159, R240, -INF , !P4 ;  /* 0xff800000f09f7808 */ /* 0x000fe40006000000 */
[----:B------:R-:W-:Y:S02]  /*6c90*/  FMNMX.FTZ R14, R141, R14, !PT ;  /* 0x0000000e8d0e7209 */ /* 0x000fe40007810000 */
[C---:B------:R-:W-:Y:S02]  /*6ca0*/  ISETP.LT.OR P6, PT, R4.reuse, 0x22, P6 ;  /* 0x000000220400780c */ /* 0x040fe400037c1670 */
[----:B------:R-:W-:Y:S02]  /*6cb0*/  ISETP.GT.AND P5, PT, R5, 0x28, P0 ;  /* 0x000000280500780c */ /* 0x000fe400007a4270 */
[----:B------:R-:W-:Y:S02]  /*6cc0*/  FSEL R157, R239, -INF , !P6 ;  /* 0xff800000ef9d7808 */ /* 0x000fe40007000000 */
[----:B------:R-:W-:Y:S02]  /*6cd0*/  FMNMX.FTZ R14, R159, R14, !PT ;  /* 0x0000000e9f0e7209 */ /* 0x000fe40007810000 */
[C---:B------:R-:W-:Y:S02]  /*6ce0*/  ISETP.LT.OR P5, PT, R4.reuse, 0x29, P5 ;  /* 0x000000290400780c */ /* 0x040fe40002fa1670 */
[----:B------:R-:W-:Y:S02]  /*6cf0*/  ISETP.GT.AND P4, PT, R5, 0x29, P0 ;  /* 0x000000290500780c */ /* 0x000fe40000784270 */
[----:B------:R-:W-:Y:S02]  /*6d00*/  FSEL R155, R243, -INF , !P5 ;  /* 0xff800000f39b7808 */ /* 0x000fe40006800000 */
[----:B------:R-:W-:Y:S02]  /*6d10*/  FMNMX.FTZ R14, R157, R14, !PT ;  /* 0x0000000e9d0e7209 */ /* 0x000fe40007810000 */
[----:B------:R-:W-:Y:S02]  /*6d20*/  ISETP.LT.OR P4, PT, R4, 0x2a, P4 ;  /* 0x0000002a0400780c */ /* 0x000fe40002781670 */
        /* <DEDUP_REMOVED lines=13> */
[----:B-1----:R-:W-:Y:S02]  /*6e00*/  FMNMX.FTZ R12, R7, R0, !PT ;  /* 0x00000000070c7209 */ /* 0x002fe40007810000 */
[----:B------:R-:W-:Y:S02]  /*6e10*/  FSEL R145, R251, -INF , !P4 ;  /* 0xff800000fb917808 */ /* 0x000fe40006000000 */
[----:B------:R-:W-:Y:S01]  /*6e20*/  FMNMX.FTZ R0, R147, R14, !PT ;  /* 0x0000000e93007209 */ /* 0x000fe20007810000 */
[----:B------:R-:W1:Y:S01]  /*6e30*/  SHFL.BFLY PT, R15, R12, 0x1, 0x1f ;  /* 0x0c201f000c0f7f89 */ /* 0x000e6200000e0000 */
[----:B------:R-:W-:Y:S02]  /*6e40*/  ISETP.LT.OR P0, PT, R4, 0x3a, P0 ;  /* 0x0000003a0400780c */ /* 0x000fe40000701670 */
[----:B------:R-:W-:Y:S02]  /*6e50*/  FMNMX.FTZ R0, R145, R0, !PT ;  /* 0x0000000091007209 */ /* 0x000fe40007810000 */
[----:B------:R-:W-:Y:S04]  /*6e60*/  FSEL R133, R250, -INF , !P0 ;  /* 0xff800000fa857808 */ /* 0x000fe80004000000 */
[----:B------:R-:W-:Y:S05]  /*6e70*/  FMNMX.FTZ R7, R133, R0, !PT ;  /* 0x0000000085077209 */ /* 0x000fea0007810000 */
[----:B------:R-:W2:Y:S01]  /*6e80*/  SHFL.BFLY PT, R4, R7, 0x2, 0x1f ;  /* 0x0c401f0007047f89 */ /* 0x000ea200000e0000 */
[----:B-1----:R-:W-:Y:S04]  /*6e90*/  FMNMX.FTZ R0, R12, R15, !PT ;  /* 0x0000000f0c007209 */ /* 0x002fe80007810000 */
[C---:B------:R-:W-:Y:S01]  /*6ea0*/  FSETP.NEU.FTZ.AND P0, PT, R0.reuse, -INF , PT ;  /* 0xff8000000000780b */ /* 0x040fe20003f1d000 */
[----:B------:R-:W-:Y:S05]  /*6eb0*/  FMUL.FTZ R151, R0, c[0x0][0x2d0] ;  /* 0x0000b40000977a20 */ /* 0x000fea0000410000 */
[----:B------:R-:W-:Y:S02]  /*6ec0*/  FSEL R151, R151, RZ, P0 ;  /* 0x000000ff97977208 */ /* 0x000fe40000000000 */
[----:B--2---:R-:W-:Y:S03]  /*6ed0*/  FMNMX.FTZ R5, R7, R4, !PT ;  /* 0x0000000407057209 */ /* 0x004fe60007810000 */
[--C-:B------:R-:W-:Y:S01]  /*6ee0*/  FFMA.FTZ R168, R10, c[0x0][0x2d0], -R151.reuse ;  /* 0x0000b4000aa87a23 */ /* 0x100fe20000010897 */
[----:B------:R-:W-:Y:S01]  /*6ef0*/  FSEL R4, R0, RZ, P0 ;  /* 0x000000ff00047208 */ /* 0x000fe20000000000 */
[--C-:B------:R-:W-:Y:S01]  /*6f00*/  FFMA.FTZ R135, R8, c[0x0][0x2d0], -R151.reuse ;  /* 0x0000b40008877a23 */ /* 0x100fe20000010897 */
[----:B------:R-:W1:Y:S01]  /*6f10*/  SHFL.BFLY PT, R132, R5, 0x1, 0x1f ;  /* 0x0c201f0005847f89 */ /* 0x000e6200000e0000 */
[----:B------:R-:W-:Y:S02]  /*6f20*/  FFMA.FTZ R134, R230, c[0x0][0x2d0], -R151 ;  /* 0x0000b400e6867a23 */ /* 0x000fe40000010897 */
[----:B------:R-:W-:Y:S01]  /*6f30*/  MUFU.EX2 R168, R168 ;  /* 0x000000a800a87308 */ /* 0x000fe20000000800 */
[----:B------:R-:W-:Y:S02]  /*6f40*/  FADD.FTZ R3, -R4, R3 ;  /* 0x0000000304037221 */ /* 0x000fe40000010100 */
[--C-:B------:R-:W-:Y:S02]  /*6f50*/  FFMA.FTZ R169, R6, c[0x0][0x2d0], -R151.reuse ;  /* 0x0000b40006a97a23 */ /* 0x100fe40000010897 */
[----:B------:R-:W-:Y:S02]  /*6f60*/  FMUL.FTZ R6, R3, c[0x0][0x2d0] ;  /* 0x0000b40003067a20 */ /* 0x000fe40000410000 */
[--C-:B------:R-:W-:Y:S02]  /*6f70*/  FFMA.FTZ R174, R164, c[0x0][0x2d0], -R151.reuse ;  /* 0x0000b400a4ae7a23 */ /* 0x100fe40000010897 */
[----:B------:R-:W-:Y:S01]  /*6f80*/  LDSM.16.MT88.4 R164, [R203+0x5900] ;  /* 0x00590000cba4783b */ /* 0x000fe20000004200 */
[----:B------:R-:W2:Y:S01]  /*6f90*/  MUFU.EX2 R135, R135 ;  /* 0x0000008700877308 */ /* 0x000ea20000000800 */
[--C-:B------:R-:W-:Y:S02]  /*6fa0*/  FFMA.FTZ R175, R162, c[0x0][0x2d0], -R151.reuse ;  /* 0x0000b400a2af7a23 */ /* 0x100fe40000010897 */
[--C-:B------:R-:W-:Y:S02]  /*6fb0*/  FFMA.FTZ R176, R142, c[0x0][0x2d0], -R151.reuse ;  /* 0x0000b4008eb07a23 */ /* 0x100fe40000010897 */
[--C-:B------:R-:W-:Y:S02]  /*6fc0*/  FFMA.FTZ R177, R140, c[0x0][0x2d0], -R151.reuse ;  /* 0x0000b4008cb17a23 */ /* 0x100fe40000010897 */
[--C-:B------:R-:W-:Y:S02]  /*6fd0*/  FFMA.FTZ R227, R160, c[0x0][0x2d0], -R151.reuse ;  /* 0x0000b400a0e37a23 */ /* 0x100fe40000010897 */
[--C-:B------:R-:W-:Y:S01]  /*6fe0*/  FFMA.FTZ R228, R158, c[0x0][0x2d0], -R151.reuse ;  /* 0x0000b4009ee47a23 */ /* 0x100fe20000010897 */
[----:B------:R-:W-:Y:S01]  /*6ff0*/  MUFU.EX2 R134, R134 ;  /* 0x0000008600867308 */ /* 0x000fe20000000800 */
[--C-:B------:R-:W-:Y:S01]  /*7000*/  FFMA.FTZ R229, R156, c[0x0][0x2d0], -R151.reuse ;  /* 0x0000b4009ce57a23 */ /* 0x100fe20000010897 */
[----:B-1----:R-:W-:Y:S01]  /*7010*/  FMNMX.FTZ R132, R5, R132, !PT ;  /* 0x0000008405847209 */ /* 0x002fe20007810000 */
[--C-:B------:R-:W-:Y:S02]  /*7020*/  FFMA.FTZ R230, R154, c[0x0][0x2d0], -R151.reuse ;  /* 0x0000b4009ae67a23 */ /* 0x100fe40000010897 */
[--C-:B------:R-:W-:Y:S01]  /*7030*/  FFMA.FTZ R235, R152, c[0x0][0x2d0], -R151.reuse ;  /* 0x0000b40098eb7a23 */ /* 0x100fe20000010897 */
[C---:B------:R-:W-:Y:S01]  /*7040*/  FSETP.NEU.FTZ.AND P0, PT, R132.reuse, -INF , PT ;  /* 0xff8000008400780b */ /* 0x040fe20003f1d000 */
[----:B------:R-:W-:Y:S02]  /*7050*/  FMUL.FTZ R144, R132, c[0x0][0x2d0] ;  /* 0x0000b40084907a20 */ /* 0x000fe40000410000 */
[--C-:B------:R-:W-:Y:S01]  /*7060*/  FFMA.FTZ R236, R150, c[0x0][0x2d0], -R151.reuse ;  /* 0x0000b40096ec7a23 */ /* 0x100fe20000010897 */
[----:B------:R-:W-:Y:S01]  /*7070*/  FSEL R5, R132, RZ, P0 ;  /* 0x000000ff84057208 */ /* 0x000fe20000000000 */
[----:B------:R-:W1:Y:S01]  /*7080*/  MUFU.EX2 R169, R169 ;  /* 0x000000a900a97308 */ /* 0x000e620000000800 */
[----:B------:R-:W-:Y:S01]  /*7090*/  FSEL R144, R144, RZ, P0 ;  /* 0x000000ff90907208 */ /* 0x000fe20000000000 */
[--C-:B------:R-:W-:Y:S01]  /*70a0*/  FFMA.FTZ R237, R148, c[0x0][0x2d0], -R151.reuse ;  /* 0x0000b40094ed7a23 */ /* 0x100fe20000010897 */
[----:B--2---:R-:W-:Y:S01]  /*70b0*/  F2FP.PACK_AB R136, R135, R168 ;  /* 0x000000a88788723e */ /* 0x004fe200000000ff */
[----:B------:R-:W-:Y:S01]  /*70c0*/  FADD.FTZ R5, -R5, R2 ;  /* 0x0000000205057221 */ /* 0x000fe20000010100 */
[----:B------:R-:W-:Y:S01]  /*70d0*/  PLOP3.LUT P0, PT, PT, PT, UP0, 0x80, 0x0 ;  /* 0x000000000000781c */ /* 0x000fe20003f0f008 */
[--C-:B------:R-:W-:Y:S02]  /*70e0*/  FFMA.FTZ R173, R13, c[0x0][0x2d0], -R144.reuse ;  /* 0x0000b4000dad7a23 */ /* 0x100fe40000010890 */
[----:B------:R-:W2:Y:S01]  /*70f0*/  LDSM.16.MT88.4 R12, [R203+0x100] ;  /* 0x00010000cb0c783b */ /* 0x000ea20000004200 */
[--C-:B------:R-:W-:Y:S01]  /*7100*/  FFMA.FTZ R172, R225, c[0x0][0x2d0], -R144.reuse ;  /* 0x0000b400e1ac7a23 */ /* 0x100fe20000010890 */
[----:B------:R-:W3:Y:S01]  /*7110*/  MUFU.EX2 R3, R6 ;  /* 0x0000000600037308 */ /* 0x000ee20000000800 */
[--C-:B------:R-:W-:Y:S02]  /*7120*/  FFMA.FTZ R171, R11, c[0x0][0x2d0], -R144.reuse ;  /* 0x0000b4000bab7a23 */ /* 0x100fe40000010890 */
[--C-:B------:R-:W-:Y:S02]  /*7130*/  FFMA.FTZ R170, R9, c[0x0][0x2d0], -R144.reuse ;  /* 0x0000b40009aa7a23 */ /* 0x100fe40000010890 */
[----:B------:R-:W-:Y:S02]  /*7140*/  FMUL.FTZ R2, R5, c[0x0][0x2d0] ;  /* 0x0000b40005027a20 */ /* 0x000fe40000410000 */
[--C-:B------:R-:W-:Y:S02]  /*7150*/  FFMA.FTZ R178, R163, c[0x0][0x2d0], -R144.reuse ;  /* 0x0000b400a3b27a23 */ /* 0x100fe40000010890 */
[--C-:B------:R-:W-:Y:S01]  /*7160*/  FFMA.FTZ R179, R161, c[0x0][0x2d0], -R144.reuse ;  /* 0x0000b400a1b37a23 */ /* 0x100fe20000010890 */
[----:B------:R-:W-:Y:S01]  /*7170*/  MUFU.EX2 R173, R173 ;  /* 0x000000ad00ad7308 */ /* 0x000fe20000000800 */
[----:B------:R-:W-:Y:S01]  /*7180*/  LDSM.16.MT88.4 R160, [R196+0x3900] ;  /* 0x00390000c4a0783b */ /* 0x000fe20000004200 */
[--C-:B------:R-:W-:Y:S01]  /*7190*/  FFMA.FTZ R225, R143, c[0x0][0x2d0], -R144.reuse ;  /* 0x0000b4008fe17a23 */ /* 0x100fe20000010890 */
[----:B-1----:R-:W-:Y:S01]  /*71a0*/  F2FP.PACK_AB R138, R169, R134 ;  /* 0x00000086a98a723e */ /* 0x002fe200000000ff */
[--C-:B------:R-:W-:Y:S02]  /*71b0*/  FFMA.FTZ R226, R141, c[0x0][0x2d0], -R144.reuse ;  /* 0x0000b4008de27a23 */ /* 0x100fe40000010890 */
[--C-:B------:R-:W-:Y:S03]  /*71c0*/  FFMA.FTZ R231, R159, c[0x0][0x2d0], -R144.reuse ;  /* 0x0000b4009fe77a23 */ /* 0x100fe60000010890 */
[----:B------:R-:W-:Y:S01]  /*71d0*/  LDSM.16.MT88.4 R140, [R197+0x2900] ;  /* 0x00290000c58c783b */ /* 0x000fe20000004200 */
[----:B------:R-:W1:Y:S01]  /*71e0*/  MUFU.EX2 R172, R172 ;  /* 0x000000ac00ac7308 */ /* 0x000e620000000800 */
[--C-:B------:R-:W-:Y:S02]  /*71f0*/  FFMA.FTZ R232, R157, c[0x0][0x2d0], -R144.reuse ;  /* 0x0000b4009de87a23 */ /* 0x100fe40000010890 */
[--C-:B------:R-:W-:Y:S02]  /*7200*/  FFMA.FTZ R233, R155, c[0x0][0x2d0], -R144.reuse ;  /* 0x0000b4009be97a23 */ /* 0x100fe40000010890 */
[C---:B---3--:R-:W-:Y:S02]  /*7210*/  FMUL.FTZ R4, R3.reuse, R128 ;  /* 0x0000008003047220 */ /* 0x048fe40000410000 */
[C---:B------:R-:W-:Y:S01]  /*7220*/  FMUL.FTZ R5, R3.reuse, R129 ;  /* 0x0000008103057220 */ /* 0x040fe20000410000 */
[----:B------:R-:W-:Y:S01]  /*7230*/  LDSM.16.MT88.4 R156, [R197+0x3900] ;  /* 0x00390000c59c783b */ /* 0x000fe20000004200 */
[C---:B------:R-:W-:Y:S01]  /*7240*/  FMUL.FTZ R8, R3.reuse, R124 ;  /* 0x0000007c03087220 */ /* 0x040fe20000410000 */
[----:B------:R-:W-:Y:S01]  /*7250*/  MUFU.EX2 R171, R171 ;  /* 0x000000ab00ab7308 */ /* 0x000fe20000000800 */
[C---:B------:R-:W-:Y:S02]  /*7260*/  FMUL.FTZ R9, R3.reuse, R125 ;  /* 0x0000007d03097220 */ /* 0x040fe40000410000 */
[C---:B------:R-:W-:Y:S02]  /*7270*/  FMUL.FTZ R16, R3.reuse, R116 ;  /* 0x0000007403107220 */ /* 0x040fe40000410000 */
[C---:B------:R-:W-:Y:S02]  /*7280*/  FMUL.FTZ R17, R3.reuse, R117 ;  /* 0x0000007503117220 */ /* 0x040fe40000410000 */
[C---:B------:R-:W-:Y:S02]  /*7290*/  FMUL.FTZ R24, R3.reuse, R108 ;  /* 0x0000006c03187220 */ /* 0x040fe40000410000 */
[C---:B------:R-:W-:Y:S01]  /*72a0*/  FMUL.FTZ R25, R3.reuse, R109 ;  /* 0x0000006d03197220 */ /* 0x040fe20000410000 */
[----:B------:R-:W3:Y:S01]  /*72b0*/  MUFU.EX2 R170, R170 ;  /* 0x000000aa00aa7308 */ /* 0x000ee20000000800 */
[C---:B------:R-:W-:Y:S02]  /*72c0*/  FMUL.FTZ R32, R3.reuse, R100 ;  /* 0x0000006403207220 */ /* 0x040fe40000410000 */
[----:B------:R-:W-:Y:S01]  /*72d0*/  FMUL.FTZ R33, R3, R101 ;  /* 0x0000006503217220 */ /* 0x000fe20000410000 */
[----:B-1----:R-:W-:Y:S01]  /*72e0*/  F2FP.PACK_AB R137, R172, R173 ;  /* 0x000000adac89723e */ /* 0x002fe200000000ff */
[--C-:B------:R-:W-:Y:S02]  /*72f0*/  FFMA.FTZ R234, R153, c[0x0][0x2d0], -R144.reuse ;  /* 0x0000b40099ea7a23 */ /* 0x100fe40000010890 */
[----:B------:R-:W-:Y:S01]  /*7300*/  LDSM.16.MT88.4 R152, [R198+0x3900] ;  /* 0x00390000c698783b */ /* 0x000fe20000004200 */
[--C-:B------:R-:W-:Y:S02]  /*7310*/  FFMA.FTZ R239, R149, c[0x0][0x2d0], -R144.reuse ;  /* 0x0000b40095ef7a23 */ /* 0x100fe40000010890 */
[----:B------:R-:W1:Y:S01]  /*7320*/  MUFU.EX2 R2, R2 ;  /* 0x0000000200027308 */ /* 0x000e620000000800 */
[--C-:B------:R-:W-:Y:S02]  /*7330*/  FFMA.FTZ R240, R147, c[0x0][0x2d0], -R144.reuse ;  /* 0x0000b40093f07a23 */ /* 0x100fe40000010890 */
[--C-:B------:R-:W-:Y:S02]  /*7340*/  FFMA.FTZ R241, R145, c[0x0][0x2d0], -R144.reuse ;  /* 0x0000b40091f17a23 */ /* 0x100fe40000010890 */
[----:B------:R-:W-:Y:S02]  /*7350*/  FFMA.FTZ R151, R146, c[0x0][0x2d0], -R151 ;  /* 0x0000b40092977a23 */ /* 0x000fe40000010897 */
[----:B------:R-:W-:Y:S02]  /*7360*/  FFMA.FTZ R144, R133, c[0x0][0x2d0], -R144 ;  /* 0x0000b40085907a23 */ /* 0x000fe40000010890 */
[C---:B------:R-:W-:Y:S01]  /*7370*/  FMUL.FTZ R36, R3.reuse, R36 ;  /* 0x0000002403247220 */ /* 0x040fe20000410000 */
[----:B------:R-:W-:Y:S01]  /*7380*/  MUFU.EX2 R238, R151 ;  /* 0x0000009700ee7308 */ /* 0x000fe20000000800 */
[C---:B------:R-:W-:Y:S02]  /*7390*/  FMUL.FTZ R37, R3.reuse, R37 ;  /* 0x0000002503257220 */ /* 0x040fe40000410000 */
[C---:B------:R-:W-:Y:S01]  /*73a0*/  FMUL.FTZ R40, R3.reuse, R40 ;  /* 0x0000002803287220 */ /* 0x040fe20000410000 */
[----:B---3--:R-:W-:Y:S01]  /*73b0*/  F2FP.PACK_AB R139, R170, R171 ;  /* 0x000000abaa8b723e */ /* 0x008fe200000000ff */
[C---:B------:R-:W-:Y:S02]  /*73c0*/  FMUL.FTZ R41, R3.reuse, R41 ;  /* 0x0000002903297220 */ /* 0x040fe40000410000 */
[C---:B------:R-:W-:Y:S02]  /*73d0*/  FMUL.FTZ R44, R3.reuse, R44 ;  /* 0x0000002c032c7220 */ /* 0x040fe40000410000 */
[C---:B------:R-:W-:Y:S01]  /*73e0*/  FMUL.FTZ R45, R3.reuse, R45 ;  /* 0x0000002d032d7220 */ /* 0x040fe20000410000 */
[----:B------:R3:W-:Y:S01]  /*73f0*/  MUFU.EX2 R242, R144 ;  /* 0x0000009000f27308 */ /* 0x0007e20000000800 */
[C---:B------:R-:W-:Y:S02]  /*7400*/  FMUL.FTZ R48, R3.reuse, R48 ;  /* 0x0000003003307220 */ /* 0x040fe40000410000 */
[C---:B------:R-:W-:Y:S02]  /*7410*/  FMUL.FTZ R49, R3.reuse, R49 ;  /* 0x0000003103317220 */ /* 0x040fe40000410000 */
[C---:B-1----:R-:W-:Y:S02]  /*7420*/  FMUL.FTZ R6, R2.reuse, R130 ;  /* 0x0000008202067220 */ /* 0x042fe40000410000 */
[C---:B------:R-:W-:Y:S02]  /*7430*/  FMUL.FTZ R7, R2.reuse, R131 ;  /* 0x0000008302077220 */ /* 0x040fe40000410000 */
[----:B------:R-:W-:Y:S01]  /*7440*/  LDSM.16.MT88.4 R128, [R198+0x2900] ;  /* 0x00290000c680783b */ /* 0x000fe20000004200 */
[C---:B------:R-:W-:Y:S01]  /*7450*/  FMUL.FTZ R10, R2.reuse, R126 ;  /* 0x0000007e020a7220 */ /* 0x040fe20000410000 */
[----:B------:R-:W-:Y:S01]  /*7460*/  MUFU.EX2 R174, R174 ;  /* 0x000000ae00ae7308 */ /* 0x000fe20000000800 */
[C---:B------:R-:W-:Y:S02]  /*7470*/  FMUL.FTZ R11, R2.reuse, R127 ;  /* 0x0000007f020b7220 */ /* 0x040fe40000410000 */
[C---:B--2---:R-:W-:Y:S03]  /*7480*/  HMMA.16816.F32 R4, R136.reuse, R12, R4 ;  /* 0x0000000c8804723c */ /* 0x044fe60000001804 */
[----:B------:R-:W-:Y:S02]  /*7490*/  LDSM.16.MT88.4 R124, [R203+0x2900] ;  /* 0x00290000cb7c783b */ /* 0x000fe40000004200 */
[C---:B------:R-:W-:Y:S02]  /*74a0*/  FMUL.FTZ R18, R2.reuse, R118 ;  /* 0x0000007602127220 */ /* 0x040fe40000410000 */
[C---:B------:R-:W-:Y:S01]  /*74b0*/  FMUL.FTZ R12, R3.reuse, R120 ;  /* 0x00000078030c7220 */ /* 0x040fe20000410000 */
[C---:B------:R-:W-:Y:S01]  /*74c0*/  HMMA.16816.F32 R8, R136.reuse, R14, R8 ;  /* 0x0000000e8808723c */ /* 0x040fe20000001808 */
[----:B------:R-:W1:Y:S02]  /*74d0*/  MUFU.EX2 R175, R175 ;  /* 0x000000af00af7308 */ /* 0x000e640000000800 */
[----:B---3--:R-:W-:Y:S01]  /*74e0*/  LDSM.16.MT88.4 R144, [R196+0x1900] ;  /* 0x00190000c490783b */ /* 0x008fe20000004200 */
[C---:B------:R-:W-:Y:S02]  /*74f0*/  FMUL.FTZ R13, R3.reuse, R121 ;  /* 0x00000079030d7220 */ /* 0x040fe40000410000 */
[C---:B------:R-:W-:Y:S02]  /*7500*/  FMUL.FTZ R19, R2.reuse, R119 ;  /* 0x0000007702137220 */ /* 0x040fe40000410000 */
[C---:B------:R-:W-:Y:S03]  /*7510*/  FMUL.FTZ R14, R2.reuse, R122 ;  /* 0x0000007a020e7220 */ /* 0x040fe60000410000 */
[----:B------:R-:W-:Y:S01]  /*7520*/  LDSM.16.MT88.4 R116, [R198+0x900] ;  /* 0x00090000c674783b */ /* 0x000fe20000004200 */
[C---:B------:R-:W-:Y:S01]  /*7530*/  FMUL.FTZ R15, R2.reuse, R123 ;  /* 0x0000007b020f7220 */ /* 0x040fe20000410000 */
[----:B------:R-:W-:Y:S01]  /*7540*/  MUFU.EX2 R176, R176 ;  /* 0x000000b000b07308 */ /* 0x000fe20000000800 */
[C---:B------:R-:W-:Y:S02]  /*7550*/  FMUL.FTZ R26, R2.reuse, R110 ;  /* 0x0000006e021a7220 */ /* 0x040fe40000410000 */
[C---:B------:R-:W-:Y:S02]  /*7560*/  FMUL.FTZ R27, R2.reuse, R111 ;  /* 0x0000006f021b7220 */ /* 0x040fe40000410000 */
[C---:B------:R-:W-:Y:S01]  /*7570*/  FMUL.FTZ R34, R2.reuse, R102 ;  /* 0x0000006602227220 */ /* 0x040fe20000410000 */
[C---:B------:R-:W-:Y:S01]  /*7580*/  HMMA.16816.F32 R12, R136.reuse, R20, R12 ;  /* 0x00000014880c723c */ /* 0x040fe2000000180c */
[----:B------:R-:W2:Y:S02]  /*7590*/  LDSM.16.MT88.4 R120, [R196+0x100] ;  /* 0x00010000c478783b */ /* 0x000ea40000004200 */
[C---:B------:R-:W-:Y:S01]  /*75a0*/  FMUL.FTZ R35, R2.reuse, R103 ;  /* 0x0000006702237220 */ /* 0x040fe20000410000 */
[----:B------:R-:W-:Y:S01]  /*75b0*/  MUFU.EX2 R177, R177 ;  /* 0x000000b100b17308 */ /* 0x000fe20000000800 */
[C---:B------:R-:W-:Y:S02]  /*75c0*/  FMUL.FTZ R38, R2.reuse, R38 ;  /* 0x0000002602267220 */ /* 0x040fe40000410000 */
[C---:B------:R-:W-:Y:S01]  /*75d0*/  FMUL.FTZ R20, R3.reuse, R112 ;  /* 0x0000007003147220 */ /* 0x040fe20000410000 */
[C---:B------:R-:W-:Y:S01]  /*75e0*/  HMMA.16816.F32 R16, R136.reuse, R22, R16 ;  /* 0x000000168810723c */ /* 0x040fe20000001810 */
[----:B------:R-:W-:Y:S03]  /*75f0*/  LDSM.16.MT88.4 R100, [R197+0x2100] ;  /* 0x00210000c564783b */ /* 0x000fe60000004200 */
[C---:B------:R-:W-:Y:S02]  /*7600*/  FMUL.FTZ R21, R3.reuse, R113 ;  /* 0x0000007103157220 */ /* 0x040fe40000410000 */
[C---:B------:R-:W-:Y:S01]  /*7610*/  FMUL.FTZ R39, R2.reuse, R39 ;  /* 0x0000002702277220 */ /* 0x040fe20000410000 */
[----:B------:R-:W-:Y:S01]  /*7620*/  MUFU.EX2 R178, R178 ;  /* 0x000000b200b27308 */ /* 0x000fe20000000800 */
[C---:B------:R-:W-:Y:S01]  /*7630*/  FMUL.FTZ R22, R2.reuse, R114 ;  /* 0x0000007202167220 */ /* 0x040fe20000410000 */
[----:B------:R-:W-:Y:S03]  /*7640*/  LDSM.16.MT88.4 R108, [R196+0x2100] ;  /* 0x00210000c46c783b */ /* 0x000fe60000004200 */
[C---:B------:R-:W-:Y:S02]  /*7650*/  FMUL.FTZ R23, R2.reuse, R115 ;  /* 0x0000007302177220 */ /* 0x040fe40000410000 */
[C---:B------:R-:W-:Y:S02]  /*7660*/  FMUL.FTZ R42, R2.reuse, R42 ;  /* 0x0000002a022a7220 */ /* 0x040fe40000410000 */
[C---:B------:R-:W-:Y:S01]  /*7670*/  FMUL.FTZ R43, R2.reuse, R43 ;  /* 0x0000002b022b7220 */ /* 0x040fe20000410000 */
[----:B------:R-:W3:Y:S01]  /*7680*/  LDSM.16.MT88.4 R112, [R203+0x2100] ;  /* 0x00210000cb70783b */ /* 0x000ee20000004200 */
[C---:B------:R-:W-:Y:S01]  /*7690*/  FMUL.FTZ R46, R2.reuse, R46 ;  /* 0x0000002e022e7220 */ /* 0x040fe20000410000 */
[C---:B------:R-:W-:Y:S01]  /*76a0*/  HMMA.16816.F32 R20, R136.reuse, R28, R20 ;  /* 0x0000001c8814723c */ /* 0x040fe20000001814 */
[----:B------:R-:W4:Y:S02]  /*76b0*/  MUFU.EX2 R179, R179 ;  /* 0x000000b300b37308 */ /* 0x000f240000000800 */
[C---:B------:R-:W-:Y:S02]  /*76c0*/  FMUL.FTZ R47, R2.reuse, R47 ;  /* 0x0000002f022f7220 */ /* 0x040fe40000410000 */
[C---:B------:R-:W-:Y:S01]  /*76d0*/  FMUL.FTZ R50, R2.reuse, R50 ;  /* 0x0000003202327220 */ /* 0x040fe20000410000 */
[----:B------:R-:W-:Y:S01]  /*76e0*/  LDSM.16.MT88.4 R148, [R203+0x3900] ;  /* 0x00390000cb94783b */ /* 0x000fe20000004200 */
[C---:B------:R-:W-:Y:S01]  /*76f0*/  FMUL.FTZ R28, R3.reuse, R104 ;  /* 0x00000068031c7220 */ /* 0x040fe20000410000 */
[C---:B------:R-:W-:Y:S03]  /*7700*/  HMMA.16816.F32 R24, R136.reuse, R30, R24 ;  /* 0x0000001e8818723c */ /* 0x040fe60000001818 */
[----:B------:R-:W-:Y:S01]  /*7710*/  MUFU.EX2 R225, R225 ;  /* 0x000000e100e17308 */ /* 0x000fe20000000800 */
[C---:B------:R-:W-:Y:S02]  /*7720*/  FMUL.FTZ R29, R3.reuse, R105 ;  /* 0x00000069031d7220 */ /* 0x040fe40000410000 */
[C---:B------:R-:W-:Y:S02]  /*7730*/  FMUL.FTZ R51, R2.reuse, R51 ;  /* 0x0000003302337220 */ /* 0x040fe40000410000 */
[C---:B------:R-:W-:Y:S04]  /*7740*/  FMUL.FTZ R30, R2.reuse, R106 ;  /* 0x0000006a021e7220 */ /* 0x040fe80000410000 */
[C---:B------:R-:W-:Y:S01]  /*7750*/  FMUL.FTZ R31, R2.reuse, R107 ;  /* 0x0000006b021f7220 */ /* 0x040fe20000410000 */
[----:B------:R-:W5:Y:S01]  /*7760*/  MUFU.EX2 R226, R226 ;  /* 0x000000e200e27308 */ /* 0x000f620000000800 */
[----:B------:R-:W1:Y:S01]  /*7770*/  LDSM.16.MT88.4 R104, [R198+0x2100] ;  /* 0x00210000c668783b */ /* 0x000e620000004200 */
[C---:B------:R-:W-:Y:S02]  /*7780*/  FMUL.FTZ R52, R3.reuse, R52 ;  /* 0x0000003403347220 */ /* 0x040fe40000410000 */
[C---:B------:R-:W-:Y:S02]  /*7790*/  FMUL.FTZ R53, R3.reuse, R53 ;  /* 0x0000003503357220 */ /* 0x040fe40000410000 */
[C---:B--2---:R-:W-:Y:S03]  /*77a0*/  HMMA.16816.F32 R28, R136.reuse, R120, R28 ;  /* 0x00000078881c723c */ /* 0x044fe6000000181c */
        /* <DEDUP_REMOVED lines=8> */
[----:B------:R-:W2:Y:S01]  /*7830*/  MUFU.EX2 R228, R228 ;  /* 0x000000e400e47308 */ /* 0x000ea20000000800 */
[C---:B---3--:R-:W-:Y:S04]  /*7840*/  HMMA.16816.F32 R36, R136.reuse, R112, R36 ;  /* 0x000000708824723c */ /* 0x048fe80000001824 */
[C---:B------:R-:W-:Y:S02]  /*7850*/  FMUL.FTZ R59, R2.reuse, R59 ;  /* 0x0000003b023b7220 */ /* 0x040fe40000410000 */
[C---:B------:R-:W-:Y:S02]  /*7860*/  FMUL.FTZ R60, R3.reuse, R60 ;  /* 0x0000003c033c7220 */ /* 0x040fe40000410000 */
[C---:B------:R-:W-:Y:S01]  /*7870*/  HMMA.16816.F32 R40, R136.reuse, R114, R40 ;  /* 0x000000728828723c */ /* 0x040fe20000001828 */
[----:B------:R-:W-:Y:S01]  /*7880*/  LDSM.16.MT88.4 R112, [R203+0x900] ;  /* 0x00090000cb70783b */ /* 0x000fe20000004200 */
[----:B------:R-:W-:Y:S02]  /*7890*/  MUFU.EX2 R229, R229 ;  /* 0x000000e500e57308 */ /* 0x000fe40000000800 */
[C---:B------:R-:W-:Y:S02]  /*78a0*/  FMUL.FTZ R61, R3.reuse, R61 ;  /* 0x0000003d033d7220 */ /* 0x040fe40000410000 */
[C---:B------:R-:W-:Y:S02]  /*78b0*/  FMUL.FTZ R62, R2.reuse, R62 ;  /* 0x0000003e023e7220 */ /* 0x040fe40000410000 */
[C---:B------:R-:W-:Y:S01]  /*78c0*/  FMUL.FTZ R63, R2.reuse, R63 ;  /* 0x0000003f023f7220 */ /* 0x040fe20000410000 */
[C---:B-1----:R-:W-:Y:S03]  /*78d0*/  HMMA.16816.F32 R44, R136.reuse, R104, R44 ;  /* 0x00000068882c723c */ /* 0x042fe6000000182c */
[----:B------:R-:W1:Y:S01]  /*78e0*/  MUFU.EX2 R230, R230 ;  /* 0x000000e600e67308 */ /* 0x000e620000000800 */
[C---:B------:R-:W-:Y:S02]  /*78f0*/  FMUL.FTZ R64, R3.reuse, R64 ;  /* 0x0000004003407220 */ /* 0x040fe40000410000 */
[C---:B------:R-:W-:Y:S02]  /*7900*/  FMUL.FTZ R65, R3.reuse, R65 ;  /* 0x0000004103417220 */ /* 0x040fe40000410000 */
[C---:B------:R-:W-:Y:S01]  /*7910*/  FMUL.FTZ R66, R2.reuse, R66 ;  /* 0x0000004202427220 */ /* 0x040fe20000410000 */
[C---:B------:R-:W-:Y:S01]  /*7920*/  HMMA.16816.F32 R48, R136.reuse, R106, R48 ;  /* 0x0000006a8830723c */ /* 0x040fe20000001830 */
[----:B------:R-:W3:Y:S03]  /*7930*/  LDSM.16.MT88.4 R104, [R203+0x4100] ;  /* 0x00410000cb68783b */ /* 0x000ee60000004200 */
[----:B------:R-:W-:Y:S01]  /*7940*/  MUFU.EX2 R231, R231 ;  /* 0x000000e700e77308 */ /* 0x000fe20000000800 */
[C---:B------:R-:W-:Y:S02]  /*7950*/  FMUL.FTZ R67, R2.reuse, R67 ;  /* 0x0000004302437220 */ /* 0x040fe40000410000 */
[C---:B------:R-:W-:Y:S01]  /*7960*/  FMUL.FTZ R68, R3.reuse, R68 ;  /* 0x0000004403447220 */ /* 0x040fe20000410000 */
[C---:B------:R-:W-:Y:S04]  /*7970*/  HMMA.16816.F32 R52, R136.reuse, R100, R52 ;  /* 0x000000648834723c */ /* 0x040fe80000001834 */
[C---:B------:R-:W-:Y:S02]  /*7980*/  FMUL.FTZ R69, R3.reuse, R69 ;  /* 0x0000004503457220 */ /* 0x040fe40000410000 */
[----:B------:R-:W1:Y:S01]  /*7990*/  MUFU.EX2 R232, R232 ;  /* 0x000000e800e87308 */ /* 0x000e620000000800 */
[C---:B------:R-:W-:Y:S01]  /*79a0*/  FMUL.FTZ R70, R2.reuse, R70 ;  /* 0x0000004602467220 */ /* 0x040fe20000410000 */
[C---:B------:R-:W-:Y:S01]  /*79b0*/  HMMA.16816.F32 R56, R136.reuse, R102, R56 ;  /* 0x000000668838723c */ /* 0x040fe20000001838 */
[----:B------:R-:W1:Y:S03]  /*79c0*/  LDSM.16.MT88.4 R100, [R198+0x4100] ;  /* 0x00410000c664783b */ /* 0x000e660000004200 */
[C---:B------:R-:W-:Y:S02]  /*79d0*/  FMUL.FTZ R71, R2.reuse, R71 ;  /* 0x0000004702477220 */ /* 0x040fe40000410000 */
[C---:B------:R-:W-:Y:S02]  /*79e0*/  FMUL.FTZ R72, R3.reuse, R72 ;  /* 0x0000004803487220 */ /* 0x040fe40000410000 */
[----:B------:R-:W-:Y:S01]  /*79f0*/  MUFU.EX2 R233, R233 ;  /* 0x000000e900e97308 */ /* 0x000fe20000000800 */
[C---:B------:R-:W-:Y:S03]  /*7a00*/  HMMA.16816.F32 R60, R136.reuse, R108, R60 ;  /* 0x0000006c883c723c */ /* 0x040fe6000000183c */
[C---:B------:R-:W-:Y:S02]  /*7a10*/  FMUL.FTZ R73, R3.reuse, R73 ;  /* 0x0000004903497220 */ /* 0x040fe40000410000 */
[C---:B------:R-:W-:Y:S03]  /*7a20*/  FMUL.FTZ R74, R2.reuse, R74 ;  /* 0x0000004a024a7220 */ /* 0x040fe60000410000 */
[C---:B------:R-:W-:Y:S01]  /*7a30*/  HMMA.16816.F32 R64, R136.reuse, R110, R64 ;  /* 0x0000006e8840723c */ /* 0x040fe20000001840 */
[----:B------:R-:W2:Y:S01]  /*7a40*/  LDSM.16.MT88.4 R108, [R197+0x4100] ;  /* 0x00410000c56c783b */ /* 0x000ea20000004200 */
[----:B------:R-:W2:Y:S02]  /*7a50*/  MUFU.EX2 R234, R234 ;  /* 0x000000ea00ea7308 */ /* 0x000ea40000000800 */
[C---:B------:R-:W-:Y:S02]  /*7a60*/  FMUL.FTZ R75, R2.reuse, R75 ;  /* 0x0000004b024b7220 */ /* 0x040fe40000410000 */
[C---:B------:R-:W-:Y:S02]  /*7a70*/  FMUL.FTZ R76, R3.reuse, R76 ;  /* 0x0000004c034c7220 */ /* 0x040fe40000410000 */
[C---:B------:R-:W-:Y:S01]  /*7a80*/  FMUL.FTZ R77, R3.reuse, R77 ;  /* 0x0000004d034d7220 */ /* 0x040fe20000410000 */
[C---:B---3--:R-:W-:Y:S03]  /*7a90*/  HMMA.16816.F32 R68, R136.reuse, R104, R68 ;  /* 0x000000688844723c */ /* 0x048fe60000001844 */
[C---:B------:R-:W-:Y:S01]  /*7aa0*/  FMUL.FTZ R78, R2.reuse, R78 ;  /* 0x0000004e024e7220 */ /* 0x040fe20000410000 */
[----:B------:R-:W-:Y:S01]  /*7ab0*/  MUFU.EX2 R235, R235 ;  /* 0x000000eb00eb7308 */ /* 0x000fe20000000800 */
[C---:B------:R-:W-:Y:S02]  /*7ac0*/  FMUL.FTZ R79, R2.reuse, R79 ;  /* 0x0000004f024f7220 */ /* 0x040fe40000410000 */
[C---:B------:R-:W-:Y:S01]  /*7ad0*/  FMUL.FTZ R80, R3.reuse, R80 ;  /* 0x0000005003507220 */ /* 0x040fe20000410000 */
[C---:B------:R-:W-:Y:S01]  /*7ae0*/  HMMA.16816.F32 R72, R136.reuse, R106, R72 ;  /* 0x0000006a8848723c */ /* 0x040fe20000001848 */
[----:B------:R-:W3:Y:S03]  /*7af0*/  LDSM.16.MT88.4 R104, [R196+0x4100] ;  /* 0x00410000c468783b */ /* 0x000ee60000004200 */
[C---:B------:R-:W-:Y:S02]  /*7b00*/  FMUL.FTZ R81, R3.reuse, R81 ;  /* 0x0000005103517220 */ /* 0x040fe40000410000 */
[C---:B------:R-:W-:Y:S01]  /*7b10*/  FMUL.FTZ R82, R2.reuse, R82 ;  /* 0x0000005202527220 */ /* 0x040fe20000410000 */
[----:B------:R-:W2:Y:S01]  /*7b20*/  MUFU.EX2 R236, R236 ;  /* 0x000000ec00ec7308 */ /* 0x000ea20000000800 */
[C---:B-1----:R-:W-:Y:S04]  /*7b30*/  HMMA.16816.F32 R76, R136.reuse, R100, R76 ;  /* 0x00000064884c723c */ /* 0x042fe8000000184c */
[C---:B------:R-:W-:Y:S02]  /*7b40*/  FMUL.FTZ R83, R2.reuse, R83 ;  /* 0x0000005302537220 */ /* 0x040fe40000410000 */
[----:B------:R-:W-:Y:S01]  /*7b50*/  FMUL.FTZ R84, R3, R84 ;  /* 0x0000005403547220 */ /* 0x000fe20000410000 */
[----:B------:R-:W-:Y:S01]  /*7b60*/  F2FP.PACK_AB R100, R175, R174 ;  /* 0x000000aeaf64723e */ /* 0x000fe200000000ff */
[----:B------:R-:W-:Y:S01]  /*7b70*/  FMUL.FTZ R85, R3, R85 ;  /* 0x0000005503557220 */ /* 0x000fe20000410000 */
[----:B----4-:R-:W-:Y:S01]  /*7b80*/  F2FP.PACK_AB R101, R179, R178 ;  /* 0x000000b2b365723e */ /* 0x010fe200000000ff */
[----:B------:R-:W-:Y:S01]  /*7b90*/  MUFU.EX2 R237, R237 ;  /* 0x000000ed00ed7308 */ /* 0x000fe20000000800 */
[C---:B------:R-:W-:Y:S03]  /*7ba0*/  HMMA.16816.F32 R80, R136.reuse, R102, R80 ;  /* 0x000000668850723c */ /* 0x040fe60000001850 */
[C---:B------:R-:W-:Y:S02]  /*7bb0*/  FMUL.FTZ R86, R2.reuse, R86 ;  /* 0x0000005602567220 */ /* 0x040fe40000410000 */
[C---:B------:R-:W-:Y:S02]  /*7bc0*/  FMUL.FTZ R87, R2.reuse, R87 ;  /* 0x0000005702577220 */ /* 0x040fe40000410000 */
[----:B------:R-:W-:Y:S01]  /*7bd0*/  FMUL.FTZ R88, R3, R88 ;  /* 0x0000005803587220 */ /* 0x000fe20000410000 */
[----:B------:R-:W-:Y:S01]  /*7be0*/  F2FP.PACK_AB R102, R177, R176 ;  /* 0x000000b0b166723e */ /* 0x000fe200000000ff */
[C---:B------:R-:W-:Y:S01]  /*7bf0*/  FMUL.FTZ R89, R3.reuse, R89 ;  /* 0x0000005903597220 */ /* 0x040fe20000410000 */
[----:B------:R-:W-:Y:S02]  /*7c00*/  MUFU.EX2 R239, R239 ;  /* 0x000000ef00ef7308 */ /* 0x000fe40000000800 */
[C---:B--2---:R-:W-:Y:S03]  /*7c10*/  HMMA.16816.F32 R84, R136.reuse, R108, R84 ;  /* 0x0000006c8854723c */ /* 0x044fe60000001854 */
[----:B------:R-:W-:Y:S01]  /*7c20*/  FMUL.FTZ R90, R2, R90 ;  /* 0x0000005a025a7220 */ /* 0x000fe20000410000 */
[----:B-----5:R-:W-:Y:S01]  /*7c30*/  F2FP.PACK_AB R103, R226, R225 ;  /* 0x000000e1e267723e */ /* 0x020fe200000000ff */
[C---:B------:R-:W-:Y:S02]  /*7c40*/  FMUL.FTZ R91, R2.reuse, R91 ;  /* 0x0000005b025b7220 */ /* 0x040fe40000410000 */
[C---:B------:R-:W-:Y:S01]  /*7c50*/  FMUL.FTZ R92, R3.reuse, R92 ;  /* 0x0000005c035c7220 */ /* 0x040fe20000410000 */
[----:B------:R-:W1:Y:S01]  /*7c60*/  MUFU.EX2 R240, R240 ;  /* 0x000000f000f07308 */ /* 0x000e620000000800 */
[C---:B------:R-:W-:Y:S03]  /*7c70*/  FMUL.FTZ R93, R3.reuse, R93 ;  /* 0x0000005d035d7220 */ /* 0x040fe60000410000 */
[C---:B------:R-:W-:Y:S01]  /*7c80*/  HMMA.16816.F32 R88, R136.reuse, R110, R88 ;  /* 0x0000006e8858723c */ /* 0x040fe20000001858 */
[----:B------:R-:W2:Y:S02]  /*7c90*/  LDSM.16.MT88.4 R108, [R197+0x900] ;  /* 0x00090000c56c783b */ /* 0x000ea40000004200 */
[C---:B------:R-:W-:Y:S02]  /*7ca0*/  FMUL.FTZ R94, R2.reuse, R94 ;  /* 0x0000005e025e7220 */ /* 0x040fe40000410000 */
[C---:B------:R-:W-:Y:S01]  /*7cb0*/  FMUL.FTZ R95, R2.reuse, R95 ;  /* 0x0000005f025f7220 */ /* 0x040fe20000410000 */
[----:B------:R-:W4:Y:S01]  /*7cc0*/  MUFU.EX2 R241, R241 ;  /* 0x000000f100f17308 */ /* 0x000f220000000800 */
[C---:B------:R-:W-:Y:S02]  /*7cd0*/  FMUL.FTZ R96, R3.reuse, R96 ;  /* 0x0000006003607220 */ /* 0x040fe40000410000 */
[C---:B------:R-:W-:Y:S03]  /*7ce0*/  FMUL.FTZ R97, R3.reuse, R97 ;  /* 0x0000006103617220 */ /* 0x040fe60000410000 */
[C---:B---3--:R-:W-:Y:S03]  /*7cf0*/  HMMA.16816.F32 R92, R136.reuse, R104, R92 ;  /* 0x00000068885c723c */ /* 0x048fe6000000185c */
[C---:B------:R-:W-:Y:S02]  /*7d00*/  FMUL.FTZ R98, R2.reuse, R98 ;  /* 0x0000006202627220 */ /* 0x040fe40000410000 */
[C---:B------:R-:W-:Y:S02]  /*7d10*/  FMUL.FTZ R99, R2.reuse, R99 ;  /* 0x0000006302637220 */ /* 0x040fe40000410000 */
[----:B------:R-:W-:Y:S01]  /*7d20*/  FFMA.FTZ R168, R3, R218, R168 ;  /* 0x000000da03a87223 */ /* 0x000fe200000100a8 */
[----:B------:R-:W-:Y:S01]  /*7d30*/  MOV R3, R0 ;  /* 0x0000000000037202 */ /* 0x000fe20000000f00 */
[----:B------:R-:W-:Y:S03]  /*7d40*/  FFMA.FTZ R173, R2, R219, R173 ;  /* 0x000000db02ad7223 */ /* 0x000fe600000100ad */
[----:B------:R-:W-:Y:S01]  /*7d50*/  HMMA.16816.F32 R96, R136, R106, R96 ;  /* 0x0000006a8860723c */ /* 0x000fe20000001860 */
[----:B------:R-:W3:Y:S02]  /*7d60*/  LDSM.16.MT88.4 R104, [R196+0x2900] ;  /* 0x00290000c468783b */ /* 0x000ee40000004200 */
[----:B------:R-:W-:Y:S02]  /*7d70*/  FADD.FTZ R135, R135, R168 ;  /* 0x000000a887877221 */ /* 0x000fe40000010000 */
[----:B------:R-:W-:Y:S02]  /*7d80*/  FADD.FTZ R172, R172, R173 ;  /* 0x000000adacac7221 */ /* 0x000fe40000010000 */
[----:B------:R-:W-:Y:S01]  /*7d90*/  FADD.FTZ R134, R134, R135 ;  /* 0x0000008786867221 */ /* 0x000fe20000010000 */
[C---:B------:R-:W-:Y:S01]  /*7da0*/  HMMA.16816.F32 R4, R100.reuse, R112, R4 ;  /* 0x000000706404723c */ /* 0x040fe20000001804 */
[----:B------:R-:W-:Y:S04]  /*7db0*/  LDSM.16.MT88.4 R136, [R197+0x3100] ;  /* 0x00310000c588783b */ /* 0x000fe80000004200 */
[----:B------:R-:W-:Y:S03]  /*7dc0*/  FADD.FTZ R169, R169, R134 ;  /* 0x00000086a9a97221 */ /* 0x000fe60000010000 */
[C---:B------:R-:W-:Y:S01]  /*7dd0*/  HMMA.16816.F32 R8, R100.reuse, R114, R8 ;  /* 0x000000726408723c */ /* 0x040fe20000001808 */
[----:B------:R-:W-:Y:S03]  /*7de0*/  LDSM.16.MT88.4 R112, [R198+0x4900] ;  /* 0x00490000c670783b */ /* 0x000fe60000004200 */
[----:B------:R-:W-:Y:S04]  /*7df0*/  FADD.FTZ R174, R174, R169 ;  /* 0x000000a9aeae7221 */ /* 0x000fe80000010000 */
[C---:B------:R-:W-:Y:S04]  /*7e00*/  HMMA.16816.F32 R12, R100.reuse, R116, R12 ;  /* 0x00000074640c723c */ /* 0x040fe8000000180c */
[----:B------:R-:W-:Y:S04]  /*7e10*/  FADD.FTZ R175, R175, R174 ;  /* 0x000000aeafaf7221 */ /* 0x000fe80000010000 */
[C---:B------:R-:W-:Y:S01]  /*7e20*/  HMMA.16816.F32 R16, R100.reuse, R118, R16 ;  /* 0x000000766410723c */ /* 0x040fe20000001810 */
[----:B------:R-:W-:Y:S03]  /*7e30*/  LDSM.16.MT88.4 R116, [R197+0x4900] ;  /* 0x00490000c574783b */ /* 0x000fe60000004200 */
[----:B------:R-:W-:Y:S04]  /*7e40*/  FADD.FTZ R176, R176, R175 ;  /* 0x000000afb0b07221 */ /* 0x000fe80000010000 */
[C---:B--2---:R-:W-:Y:S04]  /*7e50*/  HMMA.16816.F32 R20, R100.reuse, R108, R20 ;  /* 0x0000006c6414723c */ /* 0x044fe80000001814 */
[----:B------:R-:W-:Y:S04]  /*7e60*/  FADD.FTZ R176, R177, R176 ;  /* 0x000000b0b1b07221 */ /* 0x000fe80000010000 */
        /* <DEDUP_REMOVED lines=16> */
[----:B------:R-:W3:Y:S07]  /*7f70*/  LDSM.16.MT88.4 R104, [R196+0x4900] ;  /* 0x00490000c468783b */ /* 0x000eee0000004200 */
[C---:B--2---:R-:W-:Y:S08]  /*7f80*/  HMMA.16816.F32 R68, R100.reuse, R108, R68 ;  /* 0x0000006c6444723c */ /* 0x044ff00000001844 */
[C---:B------:R-:W-:Y:S01]  /*7f90*/  HMMA.16816.F32 R72, R100.reuse, R110, R72 ;  /* 0x0000006e6448723c */ /* 0x040fe20000001848 */
[----:B------:R-:W2:Y:S07]  /*7fa0*/  LDSM.16.MT88.4 R108, [R203+0x1100] ;  /* 0x00110000cb6c783b */ /* 0x000eae0000004200 */
[C---:B------:R-:W-:Y:S08]  /*7fb0*/  HMMA.16816.F32 R76, R100.reuse, R112, R76 ;  /* 0x00000070644c723c */ /* 0x040ff0000000184c */
[C---:B------:R-:W-:Y:S01]  /*7fc0*/  HMMA.16816.F32 R80, R100.reuse, R114, R80 ;  /* 0x000000726450723c */ /* 0x040fe20000001850 */
[----:B------:R-:W5:Y:S07]  /*7fd0*/  LDSM.16.MT88.4 R112, [R197+0x1100] ;  /* 0x00110000c570783b */ /* 0x000f6e0000004200 */
[C---:B------:R-:W-:Y:S08]  /*7fe0*/  HMMA.16816.F32 R84, R100.reuse, R116, R84 ;  /* 0x000000746454723c */ /* 0x040ff00000001854 */
[C---:B------:R-:W-:Y:S01]  /*7ff0*/  HMMA.16816.F32 R88, R100.reuse, R118, R88 ;  /* 0x000000766458723c */ /* 0x040fe20000001858 */
[----:B------:R-:W1:Y:S07]  /*8000*/  LDSM.16.MT88.4 R116, [R203+0x3100] ;  /* 0x00310000cb74783b */ /* 0x000e6e0000004200 */
[C---:B---3--:R-:W-:Y:S08]  /*8010*/  HMMA.16816.F32 R92, R100.reuse, R104, R92 ;  /* 0x00000068645c723c */ /* 0x048ff0000000185c */
[----:B------:R-:W-:Y:S01]  /*8020*/  HMMA.16816.F32 R96, R100, R106, R96 ;  /* 0x0000006a6460723c */ /* 0x000fe20000001860 */
[----:B------:R-:W3:Y:S06]  /*8030*/  LDSM.16.MT88.4 R104, [R196+0x3100] ;  /* 0x00310000c468783b */ /* 0x000eec0000004200 */
        /* <DEDUP_REMOVED lines=8> */
[----:B------:R-:W-:Y:S05]  /*80c0*/  FADD.FTZ R230, R230, R229 ;  /* 0x000000e5e6e67221 */ /* 0x000fea0000010000 */
[C---:B------:R-:W-:Y:S01]  /*80d0*/  HMMA.16816.F32 R8, R100.reuse, R110, R8 ;  /* 0x0000006e6408723c */ /* 0x040fe20000001808 */
[----:B------:R-:W2:Y:S07]  /*80e0*/  LDSM.16.MT88.4 R108, [R203+0x5100] ;  /* 0x00510000cb6c783b */ /* 0x000eae0000004200 */
[C---:B------:R-:W-:Y:S08]  /*80f0*/  HMMA.16816.F32 R12, R100.reuse, R120, R12 ;  /* 0x00000078640c723c */ /* 0x040ff0000000180c */
[C---:B------:R-:W-:Y:S08]  /*8100*/  HMMA.16816.F32 R16, R100.reuse, R122, R16 ;  /* 0x0000007a6410723c */ /* 0x040ff00000001810 */
[C---:B-----5:R-:W-:Y:S08]  /*8110*/  HMMA.16816.F32 R20, R100.reuse, R112, R20 ;  /* 0x000000706414723c */ /* 0x060ff00000001814 */
[C---:B------:R-:W-:Y:S01]  /*8120*/  HMMA.16816.F32 R24, R100.reuse, R114, R24 ;  /* 0x000000726418723c */ /* 0x040fe20000001818 */
[----:B------:R-:W5:Y:S07]  /*8130*/  LDSM.16.MT88.4 R112, [R198+0x5100] ;  /* 0x00510000c670783b */ /* 0x000f6e0000004200 */
[C---:B------:R-:W-:Y:S08]  /*8140*/  HMMA.16816.F32 R28, R100.reuse, R124, R28 ;  /* 0x0000007c641c723c */ /* 0x040ff0000000181c */
[C---:B------:R-:W-:Y:S01]  /*8150*/  HMMA.16816.F32 R32, R100.reuse, R126, R32 ;  /* 0x0000007e6420723c */ /* 0x040fe20000001820 */
[----:B------:R-:W-:Y:S07]  /*8160*/  LDSM.16.MT88.4 R124, [R203+0x1900] ;  /* 0x00190000cb7c783b */ /* 0x000fee0000004200 */
[C---:B-1----:R-:W-:Y:S08]  /*8170*/  HMMA.16816.F32 R36, R100.reuse, R116, R36 ;  /* 0x000000746424723c */ /* 0x042ff00000001824 */
[C---:B------:R-:W-:Y:S01]  /*8180*/  HMMA.16816.F32 R40, R100.reuse, R118, R40 ;  /* 0x000000766428723c */ /* 0x040fe20000001828 */
[----:B------:R-:W1:Y:S07]  /*8190*/  LDSM.16.MT88.4 R116, [R197+0x5100] ;  /* 0x00510000c574783b */ /* 0x000e6e0000004200 */
[C---:B------:R-:W-:Y:S08]  /*81a0*/  HMMA.16816.F32 R44, R100.reuse, R128, R44 ;  /* 0x00000080642c723c */ /* 0x040ff0000000182c */
[C---:B------:R-:W-:Y:S08]  /*81b0*/  HMMA.16816.F32 R48, R100.reuse, R130, R48 ;  /* 0x000000826430723c */ /* 0x040ff00000001830 */
[C---:B------:R-:W-:Y:S07]  /*81c0*/  HMMA.16816.F32 R52, R100.reuse, R136, R52 ;  /* 0x000000886434723c */ /* 0x040fee0000001834 */
[----:B------:R-:W-:Y:S01]  /*81d0*/  F2FP.PACK_AB R136, R236, R235 ;  /* 0x000000ebec88723e */ /* 0x000fe200000000ff */
[C---:B------:R-:W-:Y:S04]  /*81e0*/  HMMA.16816.F32 R56, R100.reuse, R138, R56 ;  /* 0x0000008a6438723c */ /* 0x040fe80000001838 */
[----:B------:R-:W-:Y:S01]  /*81f0*/  F2FP.PACK_AB R137, R240, R239 ;  /* 0x000000eff089723e */ /* 0x000fe200000000ff */
[----:B------:R-:W-:Y:S02]  /*8200*/  FADD.FTZ R235, R235, R230 ;  /* 0x000000e6ebeb7221 */ /* 0x000fe40000010000 */
[----:B------:R-:W-:Y:S01]  /*8210*/  F2FP.PACK_AB R138, R238, R237 ;  /* 0x000000edee8a723e */ /* 0x000fe200000000ff */
[C---:B---3--:R-:W-:Y:S04]  /*8220*/  HMMA.16816.F32 R60, R100.reuse, R104, R60 ;  /* 0x00000068643c723c */ /* 0x048fe8000000183c */
[----:B----4-:R-:W-:Y:S01]  /*8230*/  F2FP.PACK_AB R139, R242, R241 ;  /* 0x000000f1f28b723e */ /* 0x010fe200000000ff */
[----:B------:R-:W-:Y:S03]  /*8240*/  FADD.FTZ R236, R236, R235 ;  /* 0x000000ebecec7221 */ /* 0x000fe60000010000 */
[C---:B------:R-:W-:Y:S01]  /*8250*/  HMMA.16816.F32 R64, R100.reuse, R106, R64 ;  /* 0x0000006a6440723c */ /* 0x040fe20000001840 */
[----:B------:R-:W3:Y:S03]  /*8260*/  LDSM.16.MT88.4 R104, [R196+0x5100] ;  /* 0x00510000c468783b */ /* 0x000ee60000004200 */
[----:B------:R-:W-:Y:S04]  /*8270*/  FADD.FTZ R237, R237, R236 ;  /* 0x000000eceded7221 */ /* 0x000fe80000010000 */
[C---:B--2---:R-:W-:Y:S04]  /*8280*/  HMMA.16816.F32 R68, R100.reuse, R108, R68 ;  /* 0x0000006c6444723c */ /* 0x044fe80000001844 */
[----:B------:R-:W-:Y:S04]  /*8290*/  FADD.FTZ R218, R238, R237 ;  /* 0x000000edeeda7221 */ /* 0x000fe80000010000 */
[C---:B------:R-:W-:Y:S01]  /*82a0*/  HMMA.16816.F32 R72, R100.reuse, R110, R72 ;  /* 0x0000006e6448723c */ /* 0x040fe20000001848 */
[----:B------:R-:W2:Y:S07]  /*82b0*/  LDSM.16.MT88.4 R108, [R198+0x1900] ;  /* 0x00190000c66c783b */ /* 0x000eae0000004200 */
[C---:B-----5:R-:W-:Y:S08]  /*82c0*/  HMMA.16816.F32 R76, R100.reuse, R112, R76 ;  /* 0x00000070644c723c */ /* 0x060ff0000000184c */
[C---:B------:R-:W-:Y:S08]  /*82d0*/  HMMA.16816.F32 R80, R100.reuse, R114, R80 ;  /* 0x000000726450723c */ /* 0x040ff00000001850 */
[C---:B-1----:R-:W-:Y:S08]  /*82e0*/  HMMA.16816.F32 R84, R100.reuse, R116, R84 ;  /* 0x000000746454723c */ /* 0x042ff00000001854 */
[C---:B------:R-:W-:Y:S08]  /*82f0*/  HMMA.16816.F32 R88, R100.reuse, R118, R88 ;  /* 0x000000766458723c */ /* 0x040ff00000001858 */
[C---:B---3--:R-:W-:Y:S08]  /*8300*/  HMMA.16816.F32 R92, R100.reuse, R104, R92 ;  /* 0x00000068645c723c */ /* 0x048ff0000000185c */
[----:B------:R-:W-:Y:S08]  /*8310*/  HMMA.16816.F32 R96, R100, R106, R96 ;  /* 0x0000006a6460723c */ /* 0x000ff00000001860 */
[C---:B------:R-:W-:Y:S01]  /*8320*/  HMMA.16816.F32 R128, R136.reuse, R124, R4 ;  /* 0x0000007c8880723c */ /* 0x040fe20000001804 */
[----:B------:R-:W1:Y:S07]  /*8330*/  LDSM.16.MT88.4 R4, [R198+0x5900] ;  /* 0x00590000c604783b */ /* 0x000e6e0000004200 */
[C---:B------:R-:W-:Y:S01]  /*8340*/  HMMA.16816.F32 R124, R136.reuse, R126, R8 ;  /* 0x0000007e887c723c */ /* 0x040fe20000001808 */
[----:B------:R-:W3:Y:S07]  /*8350*/  LDSM.16.MT88.4 R8, [R197+0x5900] ;  /* 0x00590000c508783b */ /* 0x000eee0000004200 */
[C---:B--2---:R-:W-:Y:S01]  /*8360*/  HMMA.16816.F32 R120, R136.reuse, R108, R12 ;  /* 0x0000006c8878723c */ /* 0x044fe2000000180c */
[----:B------:R-:W2:Y:S07]  /*8370*/  LDSM.16.MT88.4 R12, [R196+0x5900] ;  /* 0x00590000c40c783b */ /* 0x000eae0000004200 */
        /* <DEDUP_REMOVED lines=15> */
[C---:B-1----:R-:W-:Y:S07]  /*8470*/  HMMA.16816.F32 R76, R136.reuse, R4, R76 ;  /* 0x00000004884c723c */ /* 0x042fee000000184c */
[----:B------:R-:W-:Y:S01]  /*8480*/  FADD.FTZ R5, R171, R172 ;  /* 0x000000acab057221 */ /* 0x000fe20000010000 */
[C---:B------:R-:W-:Y:S04]  /*8490*/  HMMA.16816.F32 R80, R136.reuse, R6, R80 ;  /* 0x000000068850723c */ /* 0x040fe80000001850 */
[----:B------:R-:W-:Y:S04]  /*84a0*/  FADD.FTZ R5, R170, R5 ;  /* 0x00000005aa057221 */ /* 0x000fe80000010000 */
[C---:B---3--:R-:W-:Y:S04]  /*84b0*/  HMMA.16816.F32 R84, R136.reuse, R8, R84 ;  /* 0x000000088854723c */ /* 0x048fe80000001854 */
[----:B------:R-:W-:Y:S04]  /*84c0*/  FADD.FTZ R2, R178, R5 ;  /* 0x00000005b2027221 */ /* 0x000fe80000010000 */
[C---:B------:R-:W-:Y:S04]  /*84d0*/  HMMA.16816.F32 R88, R136.reuse, R10, R88 ;  /* 0x0000000a8858723c */ /* 0x040fe80000001858 */
[----:B------:R-:W-:Y:S04]  /*84e0*/  FADD.FTZ R2, R179, R2 ;  /* 0x00000002b3027221 */ /* 0x000fe80000010000 */
[----:B------:R-:W-:Y:S01]  /*84f0*/  FADD.FTZ R225, R225, R2 ;  /* 0x00000002e1e17221 */ /* 0x000fe20000010000 */
[----:B------:R-:W-:Y:S01]  /*8500*/  MOV R2, R132 ;  /* 0x0000008400027202 */ /* 0x000fe20000000f00 */
[C---:B--2---:R-:W-:Y:S03]  /*8510*/  HMMA.16816.F32 R92, R136.reuse, R12, R92 ;  /* 0x0000000c885c723c */ /* 0x044fe6000000185c */
[----:B------:R-:W-:Y:S04]  /*8520*/  FADD.FTZ R226, R226, R225 ;  /* 0x000000e1e2e27221 */ /* 0x000fe80000010000 */
[----:B------:R-:W-:Y:S01]  /*8530*/  FADD.FTZ R231, R231, R226 ;  /* 0x000000e2e7e77221 */ /* 0x000fe20000010000 */
[----:B------:R-:W-:Y:S04]  /*8540*/  HMMA.16816.F32 R96, R136, R14, R96 ;  /* 0x0000000e8860723c */ /* 0x000fe80000001860 */
[----:B------:R-:W-:Y:S04]  /*8550*/  FADD.FTZ R232, R232, R231 ;  /* 0x000000e7e8e87221 */ /* 0x000fe80000010000 */
[----:B------:R-:W-:Y:S04]  /*8560*/  FADD.FTZ R233, R233, R232 ;  /* 0x000000e8e9e97221 */ /* 0x000fe80000010000 */
[----:B------:R-:W-:Y:S04]  /*8570*/  FADD.FTZ R234, R234, R233 ;  /* 0x000000e9eaea7221 */ /* 0x000fe80000010000 */
[----:B------:R-:W-:Y:S04]  /*8580*/  FADD.FTZ R239, R239, R234 ;  /* 0x000000eaefef7221 */ /* 0x000fe80000010000 */
[----:B------:R-:W-:Y:S04]  /*8590*/  FADD.FTZ R240, R240, R239 ;  /* 0x000000eff0f07221 */ /* 0x000fe80000010000 */
[----:B------:R-:W-:Y:S04]  /*85a0*/  FADD.FTZ R219, R241, R240 ;  /* 0x000000f0f1db7221 */ /* 0x000fe80000010000 */
[----:B------:R-:W-:Y:S01]  /*85b0*/  FADD.FTZ R219, R242, R219 ;  /* 0x000000dbf2db7221 */ /* 0x000fe20000010000 */
[----:B------:R-:W-:-:S05]  /*85c0*/  @P0 BRA `(.L_x_175) ;  /* 0xffffc7f000000947 */ /* 0x000fca000383ffff */
.L_x_166:
[----:B------:R-:W1:Y:S01]  /*85d0*/  S2UR UR7, SR_CTAID.X ;  /* 0x00000000000779c3 */ /* 0x000e620000002500 */
[----:B------:R-:W-:Y:S01]  /*85e0*/  ULDC.64 UR4, c[0x0][0x2c8] ;  /* 0x0000b20000047ab9 */ /* 0x000fe20000000a00 */
[----:B------:R-:W-:Y:S01]  /*85f0*/  PLOP3.LUT P0, PT, PT, PT, UP1, 0x40, 0x0 ;  /* 0x000000000000781c */ /* 0x000fe20003f0e818 */
[----:B------:R-:W-:-:S02]  /*8600*/  UMOV UR6, 0x1 ;  /* 0x0000000100067882 */ /* 0x000fc40000000000 */
[----:B-1----:R-:W-:-:S04]  /*8610*/  ULEA UR7, UR7, 0x7f, 0x7 ;  /* 0x0000007f07077891 */ /* 0x002fc8000f8e383f */
[----:B------:R-:W-:-:S03]  /*8620*/  UIMAD.WIDE.U32 UR18, UR7, UR4, URZ ;  /* 0x00000004071272a5 */ /* 0x000fc6000f8e003f */
[----:B------:R-:W-:Y:S02]  /*8630*/  ULDC UR4, c[0x0][0x168] ;  /* 0x00005a0000047ab9 */ /* 0x000fe40000000800 */
[----:B------:R-:W-:Y:S02]  /*8640*/  UIADD3 UR4, UR6, -UR4, URZ ;  /* 0x8000000406047290 */ /* 0x000fe4000fffe03f */
[----:B------:R-:W-:Y:S02]  /*8650*/  @UP2 USHF.R.U32.HI UR7, URZ, UR5, UR19 ;  /* 0x000000053f072299 */ /* 0x000fe40008011613 */
[----:B------:R-:W-:Y:S02]  /*8660*/  ULDC UR6, c[0x0][0x324] ;  /* 0x0000c90000067ab9 */ /* 0x000fe40000000800 */
[----:B------:R-:W-:Y:S02]  /*8670*/  ULDC UR5, c[0x0][0x1d0] ;  /* 0x0000740000057ab9 */ /* 0x000fe40000000800 */
[----:B------:R-:W-:-:S04]  /*8680*/  UIADD3 UR7, UR7, UR5, UR4 ;  /* 0x0000000507077290 */ /* 0x000fc8000fffe004 */
[----:B------:R-:W-:Y:S01]  /*8690*/  UIADD3 UR6, UR7, -UR6, URZ ;  /* 0x8000000607067290 */ /* 0x000fe2000fffe03f */
[----:B------:R-:W-:Y:S05]  /*86a0*/  @P0 BRA `(.L_x_176) ;  /* 0x0000016000000947 */ /* 0x000fea0003800000 */
[----:B------:R-:W-:-:S06]  /*86b0*/  UISETP.GT.AND UP0, UPT, UR7, -0x1, UPT ;  /* 0xffffffff0700788c */ /* 0x000fcc000bf04270 */
[----:B------:R-:W-:-:S13]  /*86c0*/  PLOP3.LUT P0, PT, PT, PT, UP0, 0x80, 0x0 ;  /* 0x000000000000781c */ /* 0x000fda0003f0f008 */
[----:B------:R-:W-:Y:S05]  /*86d0*/  @P0 BRA `(.L_x_177) ;  /* 0x0000009000000947 */ /* 0x000fea0003800000 */
[----:B------:R-:W-:Y:S02]  /*86e0*/  ULDC UR4, c[0x0][0x32c] ;  /* 0x0000cb0000047ab9 */ /* 0x000fe40000000800 */
[----:B------:R-:W-:Y:S02]  /*86f0*/  UISETP.NE.AND UP0, UPT, UR4, 0x1, UPT ;  /* 0x000000010400788c */ /* 0x000fe4000bf05270 */
[----:B------:R-:W-:Y:S02]  /*8700*/  ULOP3.LUT UR7, URZ, UR7, URZ, 0x33, !UPT ;  /* 0x000000073f077292 */ /* 0x000fe4000f8e333f */
[----:B------:R-:W-:Y:S02]  /*8710*/  ULDC.64 UR4, c[0x0][0x330] ;  /* 0x0000cc0000047ab9 */ /* 0x000fe40000000a00 */
[----:B------:R-:W-:-:S07]  /*8720*/  UIMAD.WIDE.U32 UR18, UR7, UR4, URZ ;  /* 0x00000004071272a5 */ /* 0x000fce000f8e003f */
[----:B------:R-:W-:Y:S02]  /*8730*/  @UP0 UMOV UR15, UR19 ;  /* 0x00000013000f0c82 */ /* 0x000fe40008000000 */
[----:B------:R-:W-:-:S04]  /*8740*/  @UP0 USHF.R.U32.HI UR7, URZ, UR5, UR15 ;  /* 0x000000053f070299 */ /* 0x000fc8000801160f */
[----:B------:R-:W-:Y:S01]  /*8750*/  ULOP3.LUT UR7, URZ, UR7, URZ, 0x33, !UPT ;  /* 0x000000073f077292 */ /* 0x000fe2000f8e333f */
[----:B------:R-:W-:Y:S05]  /*8760*/  BRA `(.L_x_178) ;  /* 0x0000006000007947 */ /* 0x000fea0003800000 */
.L_x_177:
[----:B------:R-:W-:Y:S02]  /*8770*/  ULDC UR4, c[0x0][0x32c] ;  /* 0x0000cb0000047ab9 */ /* 0x000fe40000000800 */
[----:B------:R-:W-:-:S03]  /*8780*/  UISETP.NE.AND UP0, UPT, UR4, 0x1, UPT ;  /* 0x000000010400788c */ /* 0x000fc6000bf05270 */
[----:B------:R-:W-:Y:S02]  /*8790*/  ULDC.64 UR4, c[0x0][0x330] ;  /* 0x0000cc0000047ab9 */ /* 0x000fe40000000a00 */
[----:B------:R-:W-:-:S07]  /*87a0*/  UIMAD.WIDE.U32 UR18, UR7, UR4, URZ ;  /* 0x00000004071272a5 */ /* 0x000fce000f8e003f */
[----:B------:R-:W-:Y:S02]  /*87b0*/  @UP0 UMOV UR15, UR19 ;  /* 0x00000013000f0c82 */ /* 0x000fe40008000000 */
[----:B------:R-:W-:Y:S02]  /*87c0*/  @UP0 USHF.R.U32.HI UR7, URZ, UR5, UR15 ;  /* 0x000000053f070299 */ /* 0x000fe4000801160f */
.L_x_178:
[----:B------:R-:W-:Y:S02]  /*87d0*/  ULDC UR4, c[0x0][0x32c] ;  /* 0x0000cb0000047ab9 */ /* 0x000fe40000000800 */
[----:B------:R-:W-:-:S04]  /*87e0*/  UIMAD UR4, UR7, UR4, URZ ;  /* 0x00000004070472a4 */ /* 0x000fc8000f8e023f */
[----:B------:R-:W-:-:S04]  /*87f0*/  UISETP.LT.AND UP0, UPT, UR6, UR4, UPT ;  /* 0x000000040600728c */ /* 0x000fc8000bf01270 */
[----:B------:R-:W-:-:S04]  /*8800*/  USEL UR6, UR6, UR4, !UP0 ;  /* 0x0000000406067287 */ /* 0x000fc8000c000000 */
.L_x_176:
[----:B------:R-:W-:-:S04]  /*8810*/  UIADD3 UR6, UR6, 0x3f, URZ ;  /* 0x0000003f06067890 */ /* 0x000fc8000fffe03f */
        /* <DEDUP_REMOVED lines=8> */
[----:B------:R-:W-:Y:S01]  /*88a0*/  IADD3 R227, P6, R208, 0x40, RZ ;  /* 0x00000040d0e37810 */ /* 0x000fe20007fde0ff */
[----:B------:R-:W-:Y:S01]  /*88b0*/  IMAD.MOV.U32 R135, RZ, RZ, R132 ;  /* 0x000000ffff877224 */ /* 0x000fe200078e0084 */
[----:B------:R-:W-:Y:S01]  /*88c0*/  IADD3 R223, P4, R210, 0x40, RZ ;  /* 0x00000040d2df7810 */ /* 0x000fe20007f9e0ff */
[----:B------:R-:W-:Y:S01]  /*88d0*/  IMAD.MOV.U32 R3, RZ, RZ, R0 ;  /* 0x000000ffff037224 */ /* 0x000fe200078e0000 */
[----:B------:R-:W-:Y:S01]  /*88e0*/  IADD3 R225, P5, R208, 0x80, RZ ;  /* 0x00000080d0e17810 */ /* 0x000fe20007fbe0ff */
[----:B------:R-:W-:Y:S01]  /*88f0*/  IMAD.X R226, RZ, RZ, R215, P6 ;  /* 0x000000ffffe27224 */ /* 0x000fe200030e06d7 */
[----:B------:R-:W-:Y:S01]  /*8900*/  IADD3 R221, P0, R210, 0x80, RZ ;  /* 0x00000080d2dd7810 */ /* 0x000fe20007f1e0ff */
[----:B------:R-:W-:Y:S01]  /*8910*/  IMAD.X R222, RZ, RZ, R217, P4 ;  /* 0x000000ffffde7224 */ /* 0x000fe200020e06d9 */
[----:B------:R-:W-:Y:S01]  /*8920*/  IADD3.X R224, RZ, R215, RZ, P5, !PT ;  /* 0x000000d7ffe07210 */ /* 0x000fe20002ffe4ff */
[----:B------:R-:W-:Y:S01]  /*8930*/  UMOV UR18, UR13 ;  /* 0x0000000d00127c82 */ /* 0x000fe20008000000 */
[----:B------:R-:W-:Y:S01]  /*8940*/  IADD3.X R220, RZ, R217, RZ, P0, !PT ;  /* 0x000000d9ffdc7210 */ /* 0x000fe200007fe4ff */
[----:B------:R-:W-:-:S02]  /*8950*/  ULDC.64 UR6, c[0x0][0x208] ;  /* 0x0000820000067ab9 */ /* 0x000fc40000000a00 */
[----:B------:R-:W-:Y:S02]  /*8960*/  ULDC.64 UR4, c[0x0][0x1e0] ;  /* 0x0000780000047ab9 */ /* 0x000fe40000000a00 */
.L_x_180:
        /* <DEDUP_REMOVED lines=15> */
[----:B------:R-:W-:Y:S01]  /*8a60*/  @!UP3 ULEA UR19, UP0, UR6, UR19, 0x5 ;  /* 0x000000130613b291 */ /* 0x000fe2000f80283f */
[----:B------:R-:W1:Y:S03]  /*8a70*/  LDSM.16.M88.4 R8, [R205+0x6100] ;  /* 0x00610000cd08783b */ /* 0x000e660000000200 */
[----:B------:R-:W-:Y:S02]  /*8a80*/  @!P0 IADD3.X R0, R215, UR13, RZ, P6, !PT ;  /* 0x0000000dd7008c10 */ /* 0x000fe4000b7fe4ff */
[----:B------:R-:W-:Y:S02]  /*8a90*/  @!P0 LEA R22, P6, R5, c[0x0][0x1f8], 0x1 ;  /* 0x00007e0005168a11 */ /* 0x000fe400078c08ff */
[----:B------:R-:W-:Y:S01]  /*8aa0*/  @!P0 IADD3.X R2, R226, UR13, RZ, P5, !PT ;  /* 0x0000000de2028c10 */ /* 0x000fe2000affe4ff */
[----:B------:R-:W2:Y:S01]  /*8ab0*/  LDSM.16.M88.4 R16, [R205+0x6900] ;  /* 0x00690000cd10783b */ /* 0x000ea20000000200 */
[----:B------:R-:W-:Y:S02]  /*8ac0*/  @!P0 LEA R20, P5, R7, c[0x0][0x1f8], 0x1 ;  /* 0x00007e0007148a11 */ /* 0x000fe400078a08ff */
[----:B------:R-:W-:Y:S01]  /*8ad0*/  @!P0 IADD3.X R4, R224, UR13, RZ, P4, !PT ;  /* 0x0000000de0048c10 */ /* 0x000fe2000a7fe4ff */
[----:B------:R-:W-:Y:S01]  /*8ae0*/  @!UP3 ULEA.HI.X UR13, UR6, UR13, UR7, 0x5, UP0 ;  /* 0x0000000d060db291 */ /* 0x000fe200080f2c07 */
[----:B------:R-:W-:Y:S01]  /*8af0*/  @!P0 LEA R28, P4, R13, c[0x0][0x1f8], 0x1 ;  /* 0x00007e000d1c8a11 */ /* 0x000fe200078808ff */
[----:B------:R-:W-:Y:S01]  /*8b00*/  UISETP.GT.AND UP3, UPT, UR18, UR8, UPT ;  /* 0x000000081200728c */ /* 0x000fe2000bf64270 */
[----:B------:R-:W-:Y:S01]  /*8b10*/  @!P0 LEA.HI.X R23, R5, c[0x0][0x1fc], R0, 0x1, P6 ;  /* 0x00007f0005178a11 */ /* 0x000fe200030f0c00 */
[----:B------:R-:W3:Y:S01]  /*8b20*/  LDSM.16.M88.4 R24, [R205+0x7100] ;  /* 0x00710000cd18783b */ /* 0x000ee20000000200 */
[----:B------:R-:W-:Y:S02]  /*8b30*/  @!P0 LEA.HI.X R21, R7, c[0x0][0x1fc], R2, 0x1, P5 ;  /* 0x00007f0007158a11 */ /* 0x000fe400028f0c02 */
[----:B------:R-:W-:Y:S02]  /*8b40*/  @!P0 LEA.HI.X R29, R13, c[0x0][0x1fc], R4, 0x1, P4 ;  /* 0x00007f000d1d8a11 */ /* 0x000fe400020f0c04 */
[----:B------:R-:W-:Y:S02]  /*8b50*/  @!P0 IADD3 R5, P6, R208, UR19, RZ ;  /* 0x00000013d0058c10 */ /* 0x000fe4000ffde0ff */
[----:B------:R-:W-:Y:S01]  /*8b60*/  @!P0 IADD3 R7, P5, R227, UR19, RZ ;  /* 0x00000013e3078c10 */ /* 0x000fe2000ffbe0ff */
[----:B------:R-:W4:Y:S01]  /*8b70*/  LDSM.16.M88.4 R136, [R205+0x7900] ;  /* 0x00790000cd88783b */ /* 0x000f220000000200 */
[----:B------:R-:W-:Y:S02]  /*8b80*/  @!P0 IADD3 R13, P4, R225, UR19, RZ ;  /* 0x00000013e10d8c10 */ /* 0x000fe4000ff9e0ff */
[----:B------:R-:W-:Y:S02]  /*8b90*/  @!P0 IADD3.X R0, R215, UR13, RZ, P6, !PT ;  /* 0x0000000dd7008c10 */ /* 0x000fe4000b7fe4ff */
[----:B------:R-:W-:Y:S02]  /*8ba0*/  @!P0 LEA R170, P6, R5, c[0x0][0x1f8], 0x1 ;  /* 0x00007e0005aa8a11 */ /* 0x000fe400078c08ff */
[----:B------:R-:W-:Y:S01]  /*8bb0*/  @!P0 IADD3.X R2, R226, UR13, RZ, P5, !PT ;  /* 0x0000000de2028c10 */ /* 0x000fe2000affe4ff */
[----:B------:R-:W-:Y:S01]  /*8bc0*/  LDSM.16.M88.4 R140, [R202+0xc100] ;  /* 0x00c10000ca8c783b */ /* 0x000fe20000000200 */
[----:B------:R-:W-:Y:S02]  /*8bd0*/  @!P0 LEA R168, P5, R7, c[0x0][0x1f8], 0x1 ;  /* 0x00007e0007a88a11 */ /* 0x000fe400078a08ff */
[----:B------:R-:W-:Y:S01]  /*8be0*/  @!P0 IADD3.X R4, R224, UR13, RZ, P4, !PT ;  /* 0x0000000de0048c10 */ /* 0x000fe2000a7fe4ff */
[----:B------:R-:W-:Y:S01]  /*8bf0*/  UIADD3 UR13, UR18, -0x1, URZ ;  /* 0xffffffff120d7890 */ /* 0x000fe2000fffe03f */
[----:B------:R-:W-:Y:S02]  /*8c00*/  @!P0 LEA R132, P4, R13, c[0x0][0x1f8], 0x1 ;  /* 0x00007e000d848a11 */ /* 0x000fe400078808ff */
[----:B------:R-:W-:Y:S01]  /*8c10*/  @!P0 LEA.HI.X R171, R5, c[0x0][0x1fc], R0, 0x1, P6 ;  /* 0x00007f0005ab8a11 */ /* 0x000fe200030f0c00 */
[----:B------:R-:W5:Y:S01]  /*8c20*/  LDSM.16.M88.4 R144, [R204] ;  /* 0x00000000cc90783b */ /* 0x000f620000000200 */
[----:B------:R-:W-:Y:S01]  /*8c30*/  @!P0 LEA.HI.X R169, R7, c[0x0][0x1fc], R2, 0x1, P5 ;  /* 0x00007f0007a98a11 */ /* 0x000fe200028f0c02 */
[----:B------:R-:W-:Y:S01]  /*8c40*/  @UP3 UIMAD.WIDE.U32 UR22, UR13, UR4, URZ ;  /* 0x000000040d1632a5 */ /* 0x000fe2000f8e003f */
[----:B------:R-:W-:Y:S01]  /*8c50*/  @!P0 LEA.HI.X R133, R13, c[0x0][0x1fc], R4, 0x1, P4 ;  /* 0x00007f000d858a11 */ /* 0x000fe200020f0c04 */
[----:B------:R-:W-:Y:S01]  /*8c60*/  @UP3 USHF.R.S32.HI UR19, URZ, 0x1f, UR13 ;  /* 0x0000001f3f133899 */ /* 0x000fe2000801140d */
[C---:B-1----:R-:W-:Y:S01]  /*8c70*/  HMMA.16816.F32 R4, R32.reuse, R8, RZ ;  /* 0x000000082004723c */ /* 0x042fe200000018ff */
[----:B------:R-:W-:Y:S02]  /*8c80*/  @UP3 USHF.L.U32 UR20, UR22, 0x6, URZ ;  /* 0x0000000616143899 */ /* 0x000fe4000800063f */
[----:B------:R-:W1:Y:S01]  /*8c90*/  LDSM.16.M88.4 R148, [R195] ;  /* 0x00000000c394783b */ /* 0x000e620000000200 */
[----:B------:R-:W-:Y:S04]  /*8ca0*/  @UP3 UIMAD UR19, UR19, UR4, URZ ;  /* 0x00000004131332a4 */ /* 0x000fe8000f8e023f */
[C---:B------:R-:W-:Y:S01]  /*8cb0*/  HMMA.16816.F32 R8, R32.reuse, R10, RZ ;  /* 0x0000000a2008723c */ /* 0x040fe200000018ff */
[----:B------:R-:W-:Y:S02]  /*8cc0*/  @UP3 UIMAD UR19, UR13, UR5, UR19 ;  /* 0x000000050d1332a4 */ /* 0x000fe4000f8e0213 */
[----:B------:R-:W1:Y:S02]  /*8cd0*/  LDSM.16.M88.4 R152, [R194] ;  /* 0x00000000c298783b */ /* 0x000e640000000200 */
[----:B------:R-:W-:Y:S03]  /*8ce0*/  @UP3 UIADD3 UR19, UR23, UR19, URZ ;  /* 0x0000001317133290 */ /* 0x000fe6000fffe03f */
[C---:B--2---:R-:W-:Y:S01]  /*8cf0*/  HMMA.16816.F32 R12, R32.reuse, R16, RZ ;  /* 0x00000010200c723c */ /* 0x044fe200000018ff */
[----:B------:R-:W-:Y:S02]  /*8d00*/  @UP3 USHF.L.U64.HI UR19, UR22, 0x6, UR19 ;  /* 0x0000000616133899 */ /* 0x000fe40008010213 */
[----:B------:R-:W2:Y:S05]  /*8d10*/  LDSM.16.M88.4 R156, [R193] ;  /* 0x00000000c19c783b */ /* 0x000eaa0000000200 */
[C---:B------:R-:W-:Y:S03]  /*8d20*/  HMMA.16816.F32 R16, R32.reuse, R18, RZ ;  /* 0x000000122010723c */ /* 0x040fe600000018ff */
[----:B------:R-:W-:Y:S01]  /*8d30*/  @!PT LDS RZ, [RZ] ;  /* 0x00000000fffff984 */ /* 0x000fe20000000800 */
[----:B------:R-:W-:Y:S01]  /*8d40*/  @!PT LDS RZ, [RZ] ;  /* 0x00000000fffff984 */ /* 0x000fe20000000800 */
[----:B------:R-:W-:Y:S01]  /*8d50*/  @!PT LDS RZ, [RZ] ;  /* 0x00000000fffff984 */ /* 0x000fe20000000800 */
[----:B------:R3:W-:Y:S08]  /*8d60*/  @!P0 LDGSTS.E.BYPASS.LTC128B.128 [R207+0x100], [R22.64], !P3 ;  /* 0x0010000016cf8fae */ /* 0x0007f0000d901d50 */
[----:B------:R3:W-:Y:S08]  /*8d70*/  @!P0 LDGSTS.E.BYPASS.LTC128B.128 [R207+0x2100], [R20.64], !P2 ;  /* 0x0210000014cf8fae */ /* 0x0007f0000d101d50 */
[----:B------:R4:W-:Y:S08]  /*8d80*/  @!P0 LDGSTS.E.BYPASS.LTC128B.128 [R207+0x4100], [R28.64], !P1 ;  /* 0x041000001ccf8fae */ /* 0x0009f0000c901d50 */
[----:B------:R1:W-:Y:S08]  /*8d90*/  @!P0 LDGSTS.E.BYPASS.LTC128B.128 [R207+0x1100], [R170.64], !P3 ;  /* 0x01100000aacf8fae */ /* 0x0003f0000d901d50 */
[----:B------:R1:W-:Y:S01]  /*8da0*/  @!P0 LDGSTS.E.BYPASS.LTC128B.128 [R207+0x3100], [R168.64], !P2 ;  /* 0x03100000a8cf8fae */ /* 0x0003e2000d101d50 */
[C---:B---3--:R-:W-:Y:S07]  /*8db0*/  HMMA.16816.F32 R20, R32.reuse, R24, RZ ;  /* 0x000000182014723c */ /* 0x048fee00000018ff */
[----:B------:R3:W-:Y:S01]  /*8dc0*/  @!P0 LDGSTS.E.BYPASS.LTC128B.128 [R207+0x5100], [R132.64], !P1 ;  /* 0x0510000084cf8fae */ /* 0x0007e2000c901d50 */
[----:B------:R-:W-:Y:S01]  /*8dd0*/  PLOP3.LUT P0, PT, PT, PT, UP3, 0x80, 0x0 ;  /* 0x000000000000781c */ /* 0x000fe20003f0f038 */
[C---:B------:R-:W-:Y:S06]  /*8de0*/  HMMA.16816.F32 R24, R32.reuse, R26, RZ ;  /* 0x0000001a2018723c */ /* 0x040fec00000018ff */
[----:B------:R-:W-:Y:S02]  /*8df0*/  LDSM.16.M88.4 R160, [R201+0xc100] ;  /* 0x00c10000c9a0783b */ /* 0x000fe40000000200 */
[C---:B----4-:R-:W-:Y:S06]  /*8e00*/  HMMA.16816.F32 R28, R32.reuse, R136, RZ ;  /* 0x00000088201c723c */ /* 0x050fec00000018ff */
[----:B------:R-:W0:Y:S02]  /*8e10*/  LDGDEPBAR ;  /* 0x00000000000079af */ /* 0x000e240000000000 */
[----:B------:R-:W-:Y:S06]  /*8e20*/  HMMA.16816.F32 R32, R32, R138, RZ ;  /* 0x0000008a2020723c */ /* 0x000fec00000018ff */
[----:B------:R-:W4:Y:S02]  /*8e30*/  LDSM.16.M88.4 R164, [R200+0x6100] ;  /* 0x00610000c8a4783b */ /* 0x000f240000000200 */
[C---:B-----5:R-:W-:Y:S06]  /*8e40*/  HMMA.16816.F32 R4, R140.reuse, R144, R4 ;  /* 0x000000908c04723c */ /* 0x060fec0000001804 */
[----:B------:R-:W5:Y:S02]  /*8e50*/  LDSM.16.M88.4 R136, [R200+0x6900] ;  /* 0x00690000c888783b */ /* 0x000f640000000200 */
[C---:B------:R-:W-:Y:S06]  /*8e60*/  HMMA.16816.F32 R8, R140.reuse, R146, R8 ;  /* 0x000000928c08723c */ /* 0x040fec0000001808 */
[----:B-1----:R-:W1:Y:S02]  /*8e70*/  LDSM.16.M88.4 R168, [R200+0x7100] ;  /* 0x00710000c8a8783b */ /* 0x002e640000000200 */
[C---:B------:R-:W-:Y:S06]  /*8e80*/  HMMA.16816.F32 R12, R140.reuse, R148, R12 ;  /* 0x000000948c0c723c */ /* 0x040fec000000180c */
[----:B------:R-:W1:Y:S02]  /*8e90*/  LDSM.16.M88.4 R172, [R200+0x7900] ;  /* 0x00790000c8ac783b */ /* 0x000e640000000200 */
[C---:B------:R-:W-:Y:S06]  /*8ea0*/  HMMA.16816.F32 R16, R140.reuse, R150, R16 ;  /* 0x000000968c10723c */ /* 0x040fec0000001810 */
[----:B------:R-:W-:Y:S02]  /*8eb0*/  LDSM.16.M88.4 R176, [R199+0xc100] ;  /* 0x00c10000c7b0783b */ /* 0x000fe40000000200 */
[C---:B------:R-:W-:Y:S06]  /*8ec0*/  HMMA.16816.F32 R20, R140.reuse, R152, R20 ;  /* 0x000000988c14723c */ /* 0x040fec0000001814 */
[----:B------:R-:W1:Y:S02]  /*8ed0*/  LDSM.16.M88.4 R180, [R192] ;  /* 0x00000000c0b4783b */ /* 0x000e640000000200 */
[C---:B------:R-:W-:Y:S06]  /*8ee0*/  HMMA.16816.F32 R24, R140.reuse, R154, R24 ;  /* 0x0000009a8c18723c */ /* 0x040fec0000001818 */
[----:B------:R-:W-:Y:S02]  /*8ef0*/  LDSM.16.M88.4 R144, [R192+0x1000] ;  /* 0x00100000c090783b */ /* 0x000fe40000000200 */
[C---:B--2---:R-:W-:Y:S06]  /*8f00*/  HMMA.16816.F32 R28, R140.reuse, R156, R28 ;  /* 0x0000009c8c1c723c */ /* 0x044fec000000181c */
[----:B------:R-:W-:Y:S02]  /*8f10*/  LDSM.16.M88.4 R148, [R192+0x1800] ;  /* 0x00180000c094783b */ /* 0x000fe40000000200 */
[----:B------:R-:W-:Y:S06]  /*8f20*/  HMMA.16816.F32 R32, R140, R158, R32 ;  /* 0x0000009e8c20723c */ /* 0x000fec0000001820 */
[----:B------:R-:W2:Y:S02]  /*8f30*/  LDSM.16.M88.4 R140, [R192+0x800] ;  /* 0x00080000c08c783b */ /* 0x000ea40000000200 */
[C---:B----4-:R-:W-:Y:S06]  /*8f40*/  HMMA.16816.F32 R4, R160.reuse, R164, R4 ;  /* 0x000000a4a004723c */ /* 0x050fec0000001804 */
[----:B------:R-:W-:Y:S02]  /*8f50*/  LDSM.16.M88.4 R152, [R206+0x10100] ;  /* 0x01010000ce98783b */ /* 0x000fe40000000200 */
[C---:B------:R-:W-:Y:S06]  /*8f60*/  HMMA.16816.F32 R8, R160.reuse, R166, R8 ;  /* 0x000000a6a008723c */ /* 0x040fec0000001808 */
[----:B------:R-:W4:Y:S02]  /*8f70*/  LDSM.16.M88.4 R156, [R205+0x8100] ;  /* 0x00810000cd9c783b */ /* 0x000f240000000200 */
[C---:B-----5:R-:W-:Y:S06]  /*8f80*/  HMMA.16816.F32 R12, R160.reuse, R136, R12 ;  /* 0x00000088a00c723c */ /* 0x060fec000000180c */
[----:B------:R-:W-:Y:S02]  /*8f90*/  LDSM.16.M88.4 R164, [R205+0x9900] ;  /* 0x00990000cda4783b */ /* 0x000fe40000000200 */
[C---:B------:R-:W-:Y:S06]  /*8fa0*/  HMMA.16816.F32 R16, R160.reuse, R138, R16 ;  /* 0x0000008aa010723c */ /* 0x040fec0000001810 */
[----:B------:R-:W5:Y:S02]  /*8fb0*/  LDSM.16.M88.4 R136, [R205+0x8900] ;  /* 0x00890000cd88783b */ /* 0x000f640000000200 */
[C---:B-1----:R-:W-:Y:S08]  /*8fc0*/  HMMA.16816.F32 R20, R160.reuse, R168, R20 ;  /* 0x000000a8a014723c */ /* 0x042ff00000001814 */
[C---:B------:R-:W-:Y:S01]  /*8fd0*/  HMMA.16816.F32 R24, R160.reuse, R170, R24 ;  /* 0x000000aaa018723c */ /* 0x040fe20000001818 */
[----:B------:R-:W-:Y:S07]  /*8fe0*/  LDSM.16.M88.4 R168, [R202+0x10100] ;  /* 0x01010000caa8783b */ /* 0x000fee0000000200 */
[C---:B------:R-:W-:Y:S08]  /*8ff0*/  HMMA.16816.F32 R28, R160.reuse, R172, R28 ;  /* 0x000000aca01c723c */ /* 0x040ff0000000181c */
[----:B------:R-:W-:Y:S01]  /*9000*/  HMMA.16816.F32 R32, R160, R174, R32 ;  /* 0x000000aea020723c */ /* 0x000fe20000001820 */
[----:B------:R-:W1:Y:S07]  /*9010*/  LDSM.16.M88.4 R160, [R205+0x9100] ;  /* 0x00910000cda0783b */ /* 0x000e6e0000000200 */
[C---:B------:R-:W-:Y:S01]  /*9020*/  HMMA.16816.F32 R4, R176.reuse, R180, R4 ;  /* 0x000000b4b004723c */ /* 0x040fe20000001804 */
[----:B------:R-:W1:Y:S07]  /*9030*/  LDSM.16.M88.4 R172, [R191] ;  /* 0x00000000bfac783b */ /* 0x000e6e0000000200 */
[C---:B------:R-:W-:Y:S01]  /*9040*/  HMMA.16816.F32 R8, R176.reuse, R182, R8 ;  /* 0x000000b6b008723c */ /* 0x040fe20000001808 */
[----:B------:R-:W-:Y:S07]  /*9050*/  LDSM.16.M88.4 R180, [R200+0x8100] ;  /* 0x00810000c8b4783b */ /* 0x000fee0000000200 */
[C---:B--2---:R-:W-:Y:S08]  /*9060*/  HMMA.16816.F32 R12, R176.reuse, R140, R12 ;  /* 0x0000008cb00c723c */ /* 0x044ff0000000180c */
[C---:B------:R-:W-:Y:S01]  /*9070*/  HMMA.16816.F32 R16, R176.reuse, R142, R16 ;  /* 0x0000008eb010723c */ /* 0x040fe20000001810 */
[----:B------:R-:W2:Y:S07]  /*9080*/  LDSM.16.M88.4 R140, [R190] ;  /* 0x00000000be8c783b */ /* 0x000eae0000000200 */
[C---:B------:R-:W-:Y:S08]  /*9090*/  HMMA.16816.F32 R20, R176.reuse, R144, R20 ;  /* 0x00000090b014723c */ /* 0x040ff00000001814 */
[C---:B------:R-:W-:Y:S01]  /*90a0*/  HMMA.16816.F32 R24, R176.reuse, R146, R24 ;  /* 0x00000092b018723c */ /* 0x040fe20000001818 */
[----:B------:R-:W1:Y:S07]  /*90b0*/  LDSM.16.M88.4 R144, [R189] ;  /* 0x00000000bd90783b */ /* 0x000e6e0000000200 */
[C---:B------:R-:W-:Y:S08]  /*90c0*/  HMMA.16816.F32 R28, R176.reuse, R148, R28 ;  /* 0x00000094b01c723c */ /* 0x040ff0000000181c */
[----:B------:R-:W-:Y:S01]  /*90d0*/  HMMA.16816.F32 R32, R176, R150, R32 ;  /* 0x00000096b020723c */ /* 0x000fe20000001820 */
[----:B------:R-:W2:Y:S07]  /*90e0*/  LDSM.16.M88.4 R148, [R188] ;  /* 0x00000000bc94783b */ /* 0x000eae0000000200 */
[C---:B----4-:R-:W-:Y:S01]  /*90f0*/  HMMA.16816.F32 R4, R152.reuse, R156, R4 ;  /* 0x0000009c9804723c */ /* 0x050fe20000001804 */
[----:B------:R-:W4:Y:S07]  /*9100*/  LDSM.16.M88.4 R176, [R201+0x10100] ;  /* 0x01010000c9b0783b */ /* 0x000f2e0000000200 */
[C---:B------:R-:W-:Y:S01]  /*9110*/  HMMA.16816.F32 R8, R152.reuse, R158, R8 ;  /* 0x0000009e9808723c */ /* 0x040fe20000001808 */
[----:B------:R-:W-:Y:S07]  /*9120*/  LDSM.16.M88.4 R156, [R200+0x9900] ;  /* 0x00990000c89c783b */ /* 0x000fee0000000200 */
[C---:B-----5:R-:W-:Y:S08]  /*9130*/  HMMA.16816.F32 R12, R152.reuse, R136, R12 ;  /* 0x00000088980c723c */ /* 0x060ff0000000180c */
[C---:B------:R-:W-:Y:S01]  /*9140*/  HMMA.16816.F32 R16, R152.reuse, R138, R16 ;  /* 0x0000008a9810723c */ /* 0x040fe20000001810 */
[----:B------:R-:W5:Y:S07]  /*9150*/  LDSM.16.M88.4 R136, [R200+0x8900] ;  /* 0x00890000c888783b */ /* 0x000f6e0000000200 */
[C---:B-1----:R-:W-:Y:S08]  /*9160*/  HMMA.16816.F32 R20, R152.reuse, R160, R20 ;  /* 0x000000a09814723c */ /* 0x042ff00000001814 */
[C---:B------:R-:W-:Y:S01]  /*9170*/  HMMA.16816.F32 R24, R152.reuse, R162, R24 ;  /* 0x000000a29818723c */ /* 0x040fe20000001818 */
[----:B------:R-:W-:Y:S07]  /*9180*/  LDSM.16.M88.4 R160, [R199+0x10100] ;  /* 0x01010000c7a0783b */ /* 0x000fee0000000200 */
[C---:B------:R-:W-:Y:S08]  /*9190*/  HMMA.16816.F32 R28, R152.reuse, R164, R28 ;  /* 0x000000a4981c723c */ /* 0x040ff0000000181c */
[----:B------:R-:W-:Y:S01]  /*91a0*/  HMMA.16816.F32 R32, R152, R166, R32 ;  /* 0x000000a69820723c */ /* 0x000fe20000001820 */
[----:B------:R-:W1:Y:S07]  /*91b0*/  LDSM.16.M88.4 R152, [R200+0x9100] ;  /* 0x00910000c898783b */ /* 0x000e6e0000000200 */
[C---:B------:R-:W-:Y:S01]  /*91c0*/  HMMA.16816.F32 R4, R168.reuse, R172, R4 ;  /* 0x000000aca804723c */ /* 0x040fe20000001804 */
[----:B------:R-:W1:Y:S07]  /*91d0*/  LDSM.16.M88.4 R164, [R192+0x2000] ;  /* 0x00200000c0a4783b */ /* 0x000e6e0000000200 */
[C---:B------:R-:W-:Y:S01]  /*91e0*/  HMMA.16816.F32 R8, R168.reuse, R174, R8 ;  /* 0x000000aea808723c */ /* 0x040fe20000001808 */
[----:B------:R-:W-:Y:S07]  /*91f0*/  LDSM.16.M88.4 R172, [R205+0xa100] ;  /* 0x00a10000cdac783b */ /* 0x000fee0000000200 */
[C---:B--2---:R-:W-:Y:S08]  /*9200*/  HMMA.16816.F32 R12, R168.reuse, R140, R12 ;  /* 0x0000008ca80c723c */ /* 0x044ff0000000180c */
[C---:B------:R-:W-:Y:S01]  /*9210*/  HMMA.16816.F32 R16, R168.reuse, R142, R16 ;  /* 0x0000008ea810723c */ /* 0x040fe20000001810 */
[----:B------:R-:W2:Y:S07]  /*9220*/  LDSM.16.M88.4 R140, [R192+0x2800] ;  /* 0x00280000c08c783b */ /* 0x000eae0000000200 */
[C---:B------:R-:W-:Y:S08]  /*9230*/  HMMA.16816.F32 R20, R168.reuse, R144, R20 ;  /* 0x00000090a814723c */ /* 0x040ff00000001814 */
[C---:B------:R-:W-:Y:S01]  /*9240*/  HMMA.16816.F32 R24, R168.reuse, R146, R24 ;  /* 0x00000092a818723c */ /* 0x040fe20000001818 */
[----:B------:R-:W1:Y:S07]  /*9250*/  LDSM.16.M88.4 R144, [R192+0x3000] ;  /* 0x00300000c090783b */ /* 0x000e6e0000000200 */
[C---:B------:R-:W-:Y:S08]  /*9260*/  HMMA.16816.F32 R28, R168.reuse, R148, R28 ;  /* 0x00000094a81c723c */ /* 0x040ff0000000181c */
[----:B------:R-:W-:Y:S01]  /*9270*/  HMMA.16816.F32 R32, R168, R150, R32 ;  /* 0x00000096a820723c */ /* 0x000fe20000001820 */
[----:B------:R-:W2:Y:S07]  /*9280*/  LDSM.16.M88.4 R148, [R192+0x3800] ;  /* 0x00380000c094783b */ /* 0x000eae0000000200 */
[C---:B----4-:R-:W-:Y:S01]  /*9290*/  HMMA.16816.F32 R4, R176.reuse, R180, R4 ;  /* 0x000000b4b004723c */ /* 0x050fe20000001804 */
[----:B------:R-:W4:Y:S07]  /*92a0*/  LDSM.16.M88.4 R168, [R206+0x14100] ;  /* 0x01410000cea8783b */ /* 0x000f2e0000000200 */
[C---:B------:R-:W-:Y:S01]  /*92b0*/  HMMA.16816.F32 R8, R176.reuse, R182, R8 ;  /* 0x000000b6b008723c */ /* 0x040fe20000001808 */
[----:B------:R-:W-:Y:S07]  /*92c0*/  LDSM.16.M88.4 R180, [R187] ;  /* 0x00000000bbb4783b */ /* 0x000fee0000000200 */
[C---:B-----5:R-:W-:Y:S08]  /*92d0*/  HMMA.16816.F32 R12, R176.reuse, R136, R12 ;  /* 0x00000088b00c723c */ /* 0x060ff0000000180c */
[C---:B------:R-:W-:Y:S01]  /*92e0*/  HMMA.16816.F32 R16, R176.reuse, R138, R16 ;  /* 0x0000008ab010723c */ /* 0x040fe20000001810 */
[----:B------:R-:W5:Y:S07]  /*92f0*/  LDSM.16.M88.4 R136, [R205+0xa900] ;  /* 0x00a90000cd88783b */ /* 0x000f6e0000000200 */
[C---:B-1----:R-:W-:Y:S08]  /*9300*/  HMMA.16816.F32 R20, R176.reuse, R152, R20 ;  /* 0x00000098b014723c */ /* 0x042ff00000001814 */
[C---:B------:R-:W-:Y:S01]  /*9310*/  HMMA.16816.F32 R24, R176.reuse, R154, R24 ;  /* 0x0000009ab018723c */ /* 0x040fe20000001818 */
[----:B------:R-:W1:Y:S07]  /*9320*/  LDSM.16.M88.4 R152, [R205+0xb100] ;  /* 0x00b10000cd98783b */ /* 0x000e6e0000000200 */
        /* <DEDUP_REMOVED lines=31> */
[C---:B------:R-:W-:Y:S08]  /*9520*/  HMMA.16816.F32 R8, R176.reuse, R182, R8 ;  /* 0x000000b6b008723c */ /* 0x040ff00000001808 */
[C---:B--2---:R-:W-:Y:S08]  /*9530*/  HMMA.16816.F32 R12, R176.reuse, R140, R12 ;  /* 0x0000008cb00c723c */ /* 0x044ff0000000180c */
[C---:B------:R-:W-:Y:S08]  /*9540*/  HMMA.16816.F32 R16, R176.reuse, R142, R16 ;  /* 0x0000008eb010723c */ /* 0x040ff00000001810 */
[C---:B------:R-:W-:Y:S08]  /*9550*/  HMMA.16816.F32 R20, R176.reuse, R144, R20 ;  /* 0x00000090b014723c */ /* 0x040ff00000001814 */
[C---:B------:R-:W-:Y:S08]  /*9560*/  HMMA.16816.F32 R24, R176.reuse, R146, R24 ;  /* 0x00000092b018723c */ /* 0x040ff00000001818 */
[C---:B------:R-:W-:Y:S08]  /*9570*/  HMMA.16816.F32 R28, R176.reuse, R148, R28 ;  /* 0x00000094b01c723c */ /* 0x040ff0000000181c */
[----:B------:R-:W-:Y:S08]  /*9580*/  HMMA.16816.F32 R32, R176, R150, R32 ;  /* 0x00000096b020723c */ /* 0x000ff00000001820 */
[C---:B----4-:R-:W-:Y:S08]  /*9590*/  HMMA.16816.F32 R4, R160.reuse, R164, R4 ;  /* 0x000000a4a004723c */ /* 0x050ff00000001804 */
[C---:B------:R-:W-:Y:S08]  /*95a0*/  HMMA.16816.F32 R8, R160.reuse, R166, R8 ;  /* 0x000000a6a008723c */ /* 0x040ff00000001808 */
[C---:B-----5:R-:W-:Y:S08]  /*95b0*/  HMMA.16816.F32 R12, R160.reuse, R136, R12 ;  /* 0x00000088a00c723c */ /* 0x060ff0000000180c */
[C---:B------:R-:W-:Y:S01]  /*95c0*/  HMMA.16816.F32 R16, R160.reuse, R138, R16 ;  /* 0x0000008aa010723c */ /* 0x040fe20000001810 */
[----:B------:R-:W2:Y:S07]  /*95d0*/  LDSM.16.M88.4 R136, [R192+0x4800] ;  /* 0x00480000c088783b */ /* 0x000eae0000000200 */
[C---:B-1----:R-:W-:Y:S08]  /*95e0*/  HMMA.16816.F32 R20, R160.reuse, R152, R20 ;  /* 0x00000098a014723c */ /* 0x042ff00000001814 */
[C---:B------:R-:W-:Y:S08]  /*95f0*/  HMMA.16816.F32 R24, R160.reuse, R154, R24 ;  /* 0x0000009aa018723c */ /* 0x040ff00000001818 */
[C---:B------:R-:W-:Y:S08]  /*9600*/  HMMA.16816.F32 R28, R160.reuse, R156, R28 ;  /* 0x0000009ca01c723c */ /* 0x040ff0000000181c */
[----:B------:R-:W-:Y:S08]  /*9610*/  HMMA.16816.F32 R32, R160, R158, R32 ;  /* 0x0000009ea020723c */ /* 0x000ff00000001820 */
[C---:B------:R-:W-:Y:S08]  /*9620*/  HMMA.16816.F32 R4, R168.reuse, R172, R4 ;  /* 0x000000aca804723c */ /* 0x040ff00000001804 */
[C---:B------:R-:W-:Y:S08]  /*9630*/  HMMA.16816.F32 R8, R168.reuse, R174, R8 ;  /* 0x000000aea808723c */ /* 0x040ff00000001808 */
[C---:B--2---:R-:W-:Y:S08]  /*9640*/  HMMA.16816.F32 R12, R168.reuse, R136, R12 ;  /* 0x00000088a80c723c */ /* 0x044ff0000000180c */
[C---:B------:R-:W-:Y:S04]  /*9650*/  HMMA.16816.F32 R16, R168.reuse, R138, R16 ;  /* 0x0000008aa810723c */ /* 0x040fe80000001810 */
[----:B------:R-:W-:Y:S02]  /*9660*/  FMUL.FTZ R230, R4, c[0x0][0x320] ;  /* 0x0000c80004e67a20 */ /* 0x000fe40000410000 */
[----:B------:R-:W-:Y:S02]  /*9670*/  FMUL.FTZ R172, R5, c[0x0][0x320] ;  /* 0x0000c80005ac7a20 */ /* 0x000fe40000410000 */
[----:B------:R-:W-:Y:S02]  /*9680*/  FMUL.FTZ R9, R9, c[0x0][0x320] ;  /* 0x0000c80009097a20 */ /* 0x000fe40000410000 */
[----:B------:R-:W1:Y:S02]  /*9690*/  MUFU.TANH R230, R230 ;  /* 0x000000e600e67308 */ /* 0x000e640000002400 */
[----:B------:R-:W-:Y:S02]  /*96a0*/  FMUL.FTZ R10, R10, c[0x0][0x320] ;  /* 0x0000c8000a0a7a20 */ /* 0x000fe40000410000 */
[----:B------:R-:W-:Y:S02]  /*96b0*/  FMUL.FTZ R11, R11, c[0x0][0x320] ;  /* 0x0000c8000b0b7a20 */ /* 0x000fe40000410000 */
[----:B------:R-:W-:Y:S02]  /*96c0*/  FMUL.FTZ R174, R6, c[0x0][0x320] ;  /* 0x0000c80006ae7a20 */ /* 0x000fe40000410000 */
[----:B------:R-:W-:Y:S02]  /*96d0*/  FMUL.FTZ R228, R7, c[0x0][0x320] ;  /* 0x0000c80007e47a20 */ /* 0x000fe40000410000 */
[----:B------:R-:W-:Y:S01]  /*96e0*/  MUFU.TANH R238, R9 ;  /* 0x0000000900ee7308 */ /* 0x000fe20000002400 */
[----:B------:R-:W2:Y:S01]  /*96f0*/  LDSM.16.M88.4 R4, [R192+0x5000] ;  /* 0x00500000c004783b */ /* 0x000ea20000000200 */
[----:B------:R-:W-:Y:S02]  /*9700*/  FMUL.FTZ R234, R8, c[0x0][0x320] ;  /* 0x0000c80008ea7a20 */ /* 0x000fe40000410000 */
[----:B------:R-:W-:Y:S02]  /*9710*/  FMUL.FTZ R182, R12, c[0x0][0x320] ;  /* 0x0000c8000cb67a20 */ /* 0x000fe40000410000 */
[----:B------:R-:W-:Y:S02]  /*9720*/  FMUL.FTZ R13, R13, c[0x0][0x320] ;  /* 0x0000c8000d0d7a20 */ /* 0x000fe40000410000 */
[----:B------:R-:W-:Y:S02]  /*9730*/  FMUL.FTZ R14, R14, c[0x0][0x320] ;  /* 0x0000c8000e0e7a20 */ /* 0x000fe40000410000 */
[----:B------:R-:W-:Y:S01]  /*9740*/  MUFU.TANH R236, R10 ;  /* 0x0000000a00ec7308 */ /* 0x000fe20000002400 */
[----:B------:R-:W-:Y:S02]  /*9750*/  FMUL.FTZ R15, R15, c[0x0][0x320] ;  /* 0x0000c8000f0f7a20 */ /* 0x000fe40000410000 */
[----:B------:R-:W-:Y:S02]  /*9760*/  FMUL.FTZ R16, R16, c[0x0][0x320] ;  /* 0x0000c80010107a20 */ /* 0x000fe40000410000 */
[----:B------:R-:W-:Y:S02]  /*9770*/  FMUL.FTZ R17, R17, c[0x0][0x320] ;  /* 0x0000c80011117a20 */ /* 0x000fe40000410000 */
[----:B------:R-:W-:Y:S02]  /*9780*/  FMUL.FTZ R18, R18, c[0x0][0x320] ;  /* 0x0000c80012127a20 */ /* 0x000fe40000410000 */
[----:B------:R-:W-:Y:S01]  /*9790*/  FMUL.FTZ R19, R19, c[0x0][0x320] ;  /* 0x0000c80013137a20 */ /* 0x000fe20000410000 */
[----:B------:R4:W-:Y:S10]  /*97a0*/  MUFU.TANH R232, R11 ;  /* 0x0000000b00e87308 */ /* 0x0009f40000002400 */
[----:B------:R-:W-:Y:S10]  /*97b0*/  MUFU.TANH R176, R13 ;  /* 0x0000000d00b07308 */ /* 0x000ff40000002400 */
[----:B------:R-:W-:Y:S01]  /*97c0*/  MUFU.TANH R142, R14 ;  /* 0x0000000e008e7308 */ /* 0x000fe20000002400 */
[C---:B--2---:R-:W-:Y:S01]  /*97d0*/  HMMA.16816.F32 R20, R168.reuse, R4, R20 ;  /* 0x00000004a814723c */ /* 0x044fe20000001814 */
[----:B----4-:R-:W2:Y:S01]  /*97e0*/  LDSM.16.M88.4 R8, [R192+0x5800] ;  /* 0x00580000c008783b */ /* 0x010ea20000000200 */
[----:B------:R-:W-:Y:S06]  /*97f0*/  DEPBAR.LE SB0, 0x0 ;  /* 0x000080000000791a */ /* 0x000fec0000000000 */
[C---:B------:R-:W-:Y:S01]  /*9800*/  HMMA.16816.F32 R24, R168.reuse, R6, R24 ;  /* 0x00000006a818723c */ /* 0x040fe20000001818 */
[----:B------:R-:W4:Y:S01]  /*9810*/  MUFU.TANH R172, R172 ;  /* 0x000000ac00ac7308 */ /* 0x000f220000002400 */
[----:B------:R-:W-:Y:S03]  /*9820*/  BAR.SYNC.DEFER_BLOCKING 0x0 ;  /* 0x0000000000007b1d */ /* 0x000fe60000010000 */
[----:B-1----:R-:W-:Y:S11]  /*9830*/  FMNMX.FTZ R5, R230, R3, !PT ;  /* 0x00000003e6057209 */ /* 0x002ff60007810000 */
[----:B------:R-:W-:Y:S02]  /*9840*/  FMUL.FTZ R20, R20, c[0x0][0x320] ;  /* 0x0000c80014147a20 */ /* 0x000fe40000410000 */
[----:B------:R-:W-:Y:S02]  /*9850*/  FMUL.FTZ R21, R21, c[0x0][0x320] ;  /* 0x0000c80015157a20 */ /* 0x000fe40000410000 */
[----:B------:R-:W-:Y:S02]  /*9860*/  FMUL.FTZ R22, R22, c[0x0][0x320] ;  /* 0x0000c80016167a20 */ /* 0x000fe40000410000 */
[----:B------:R-:W-:Y:S02]  /*9870*/  FMUL.FTZ R23, R23, c[0x0][0x320] ;  /* 0x0000c80017177a20 */ /* 0x000fe40000410000 */
[----:B------:R-:W-:Y:S01]  /*9880*/  FMUL.FTZ R24, R24, c[0x0][0x320] ;  /* 0x0000c80018187a20 */ /* 0x000fe20000410000 */
[----:B----4-:R-:W-:Y:S01]  /*9890*/  FMNMX.FTZ R5, R172, R5, !PT ;  /* 0x00000005ac057209 */ /* 0x010fe20007810000 */
[----:B------:R-:W-:Y:S01]  /*98a0*/  FMUL.FTZ R25, R25, c[0x0][0x320] ;  /* 0x0000c80019197a20 */ /* 0x000fe20000410000 */
[----:B------:R-:W1:Y:S01]  /*98b0*/  MUFU.TANH R174, R174 ;  /* 0x000000ae00ae7308 */ /* 0x000e620000002400 */
[----:B------:R-:W-:Y:S02]  /*98c0*/  FMUL.FTZ R26, R26, c[0x0][0x320] ;  /* 0x0000c8001a1a7a20 */ /* 0x000fe40000410000 */
[----:B------:R-:W-:Y:S01]  /*98d0*/  FMUL.FTZ R27, R27, c[0x0][0x320] ;  /* 0x0000c8001b1b7a20 */ /* 0x000fe20000410000 */
[C---:B--2---:R-:W-:Y:S06]  /*98e0*/  HMMA.16816.F32 R28, R168.reuse, R8, R28 ;  /* 0x00000008a81c723c */ /* 0x044fec000000181c */
[----:B------:R-:W2:Y:S02]  /*98f0*/  MUFU.TANH R228, R228 ;  /* 0x000000e400e47308 */ /* 0x000ea40000002400 */
[----:B------:R-:W-:Y:S08]  /*9900*/  HMMA.16816.F32 R32, R168, R10, R32 ;  /* 0x0000000aa820723c */ /* 0x000ff00000001820 */
[----:B------:R-:W4:Y:S01]  /*9910*/  MUFU.TANH R234, R234 ;  /* 0x000000ea00ea7308 */ /* 0x000f220000002400 */
[----:B-1----:R-:W-:Y:S09]  /*9920*/  FMNMX.FTZ R9, R174, R135, !PT ;  /* 0x00000087ae097209 */ /* 0x002ff20007810000 */
[----:B------:R-:W1:Y:S01]  /*9930*/  MUFU.TANH R182, R182 ;  /* 0x000000b600b67308 */ /* 0x000e620000002400 */
[----:B------:R-:W-:Y:S01]  /*9940*/  FMUL.FTZ R28, R28, c[0x0][0x320] ;  /* 0x0000c8001c1c7a20 */ /* 0x000fe20000410000 */
[----:B--2---:R-:W-:Y:S01]  /*9950*/  FMNMX.FTZ R9, R228, R9, !PT ;  /* 0x00000009e4097209 */ /* 0x004fe20007810000 */
[----:B------:R-:W-:Y:S02]  /*9960*/  FMUL.FTZ R30, R30, c[0x0][0x320] ;  /* 0x0000c8001e1e7a20 */ /* 0x000fe40000410000 */
[----:B------:R-:W-:Y:S01]  /*9970*/  FMUL.FTZ R29, R29, c[0x0][0x320] ;  /* 0x0000c8001d1d7a20 */ /* 0x000fe20000410000 */
[----:B------:R-:W-:Y:S01]  /*9980*/  FMNMX.FTZ R9, R236, R9, !PT ;  /* 0x00000009ec097209 */ /* 0x000fe20007810000 */
[----:B------:R-:W-:Y:S03]  /*9990*/  FMUL.FTZ R31, R31, c[0x0][0x320] ;  /* 0x0000c8001f1f7a20 */ /* 0x000fe60000410000 */
[----:B------:R-:W2:Y:S01]  /*99a0*/  MUFU.TANH R140, R15 ;  /* 0x0000000f008c7308 */ /* 0x000ea20000002400 */
[----:B------:R-:W-:Y:S01]  /*99b0*/  FMUL.FTZ R32, R32, c[0x0][0x320] ;  /* 0x0000c80020207a20 */ /* 0x000fe20000410000 */
[----:B------:R-:W-:Y:S01]  /*99c0*/  FMNMX.FTZ R9, R232, R9, !PT ;  /* 0x00000009e8097209 */ /* 0x000fe20007810000 */
[----:B------:R-:W-:Y:S01]  /*99d0*/  FMUL.FTZ R33, R33, c[0x0][0x320] ;  /* 0x0000c80021217a20 */ /* 0x000fe20000410000 */
[----:B----4-:R-:W-:Y:S01]  /*99e0*/  FMNMX.FTZ R5, R234, R5, !PT ;  /* 0x00000005ea057209 */ /* 0x010fe20007810000 */
[----:B------:R-:W-:Y:S01]  /*99f0*/  FMUL.FTZ R34, R34, c[0x0][0x320] ;  /* 0x0000c80022227a20 */ /* 0x000fe20000410000 */
[----:B------:R-:W-:Y:S01]  /*9a00*/  FMNMX.FTZ R9, R142, R9, !PT ;  /* 0x000000098e097209 */ /* 0x000fe20007810000 */
[----:B------:R-:W-:Y:S01]  /*9a10*/  FMUL.FTZ R35, R35, c[0x0][0x320] ;  /* 0x0000c80023237a20 */ /* 0x000fe20000410000 */
[----:B------:R-:W-:Y:S02]  /*9a20*/  FMNMX.FTZ R5, R238, R5, !PT ;  /* 0x00000005ee057209 */ /* 0x000fe40007810000 */
[----:B------:R-:W4:Y:S02]  /*9a30*/  MUFU.TANH R180, R16 ;  /* 0x0000001000b47308 */ /* 0x000f240000002400 */
[----:B-1----:R-:W-:Y:S04]  /*9a40*/  FMNMX.FTZ R5, R182, R5, !PT ;  /* 0x00000005b6057209 */ /* 0x002fe80007810000 */
[----:B------:R-:W-:Y:S04]  /*9a50*/  FMNMX.FTZ R5, R176, R5, !PT ;  /* 0x00000005b0057209 */ /* 0x000fe80007810000 */
[----:B------:R-:W1:Y:S01]  /*9a60*/  MUFU.TANH R138, R18 ;  /* 0x00000012008a7308 */ /* 0x000e620000002400 */
[----:B--2---:R-:W-:Y:S09]  /*9a70*/  FMNMX.FTZ R9, R140, R9, !PT ;  /* 0x000000098c097209 */ /* 0x004ff20007810000 */
[----:B------:R-:W2:Y:S01]  /*9a80*/  MUFU.TANH R178, R17 ;  /* 0x0000001100b27308 */ /* 0x000ea20000002400 */
[----:B----4-:R-:W-:Y:S09]  /*9a90*/  FMNMX.FTZ R5, R180, R5, !PT ;  /* 0x00000005b4057209 */ /* 0x010ff20007810000 */
[----:B------:R-:W4:Y:S01]  /*9aa0*/  MUFU.TANH R136, R19 ;  /* 0x0000001300887308 */ /* 0x000f220000002400 */
[----:B-1----:R-:W-:Y:S09]  /*9ab0*/  FMNMX.FTZ R9, R138, R9, !PT ;  /* 0x000000098a097209 */ /* 0x002ff20007810000 */
        /* <DEDUP_REMOVED lines=30> */
[----:B---3--:R-:W1:Y:S01]  /*9ca0*/  MUFU.TANH R133, R35 ;  /* 0x0000002300857308 */ /* 0x008e620000002400 */
[----:B--2---:R-:W-:Y:S02]  /*9cb0*/  FMNMX.FTZ R4, R147, R0, !PT ;  /* 0x0000000093047209 */ /* 0x004fe40007810000 */
[----:B----4-:R-:W-:Y:S03]  /*9cc0*/  FMNMX.FTZ R0, R134, R9, !PT ;  /* 0x0000000986007209 */ /* 0x010fe60007810000 */
[----:B------:R-:W2:Y:S01]  /*9cd0*/  SHFL.BFLY PT, R9, R4, 0x2, 0x1f ;  /* 0x0c401f0004097f89 */ /* 0x000ea200000e0000 */
[----:B-1----:R-:W-:Y:S07]  /*9ce0*/  FMNMX.FTZ R7, R133, R0, !PT ;  /* 0x0000000085077209 */ /* 0x002fee0007810000 */
[----:B------:R-:W1:Y:S01]  /*9cf0*/  SHFL.BFLY PT, R0, R7, 0x2, 0x1f ;  /* 0x0c401f0007007f89 */ /* 0x000e6200000e0000 */
[----:B--2---:R-:W-:Y:S07]  /*9d00*/  FMNMX.FTZ R11, R4, R9, !PT ;  /* 0x00000009040b7209 */ /* 0x004fee0007810000 */
[----:B------:R-:W2:Y:S01]  /*9d10*/  SHFL.BFLY PT, R2, R11, 0x1, 0x1f ;  /* 0x0c201f000b027f89 */ /* 0x000ea200000e0000 */
[----:B-1----:R-:W-:Y:S07]  /*9d20*/  FMNMX.FTZ R5, R7, R0, !PT ;  /* 0x0000000007057209 */ /* 0x002fee0007810000 */
[----:B------:R-:W1:Y:S01]  /*9d30*/  SHFL.BFLY PT, R132, R5, 0x1, 0x1f ;  /* 0x0c201f0005847f89 */ /* 0x000e6200000e0000 */
[----:B--2---:R-:W-:Y:S05]  /*9d40*/  FMNMX.FTZ R0, R11, R2, !PT ;  /* 0x000000020b007209 */ /* 0x004fea0007810000 */
[C---:B------:R-:W-:Y:S02]  /*9d50*/  FADD.FTZ R2, -R0.reuse, R3 ;  /* 0x0000000300027221 */ /* 0x040fe40000010100 */
[----:B------:R-:W-:Y:S02]  /*9d60*/  FMUL.FTZ R151, R0, c[0x0][0x2d0] ;  /* 0x0000b40000977a20 */ /* 0x000fe40000410000 */
[----:B------:R-:W-:Y:S02]  /*9d70*/  FMUL.FTZ R3, R2, c[0x0][0x2d0] ;  /* 0x0000b40002037a20 */ /* 0x000fe40000410000 */
[--C-:B------:R-:W-:Y:S01]  /*9d80*/  FFMA.FTZ R173, R230, c[0x0][0x2d0], -R151.reuse ;  /* 0x0000b400e6ad7a23 */ /* 0x100fe20000010897 */
[----:B-1----:R-:W-:Y:S01]  /*9d90*/  FMNMX.FTZ R132, R5, R132, !PT ;  /* 0x0000008405847209 */ /* 0x002fe20007810000 */
[--C-:B------:R-:W-:Y:S01]  /*9da0*/  FFMA.FTZ R172, R172, c[0x0][0x2d0], -R151.reuse ;  /* 0x0000b400acac7a23 */ /* 0x100fe20000010897 */
[----:B------:R-:W-:Y:S01]  /*9db0*/  @P0 IADD3 R5, P5, R223, UR20, RZ ;  /* 0x00000014df050c10 */ /* 0x000fe2000ffbe0ff */
[----:B------:R-:W-:Y:S01]  /*9dc0*/  FFMA.FTZ R171, R234, c[0x0][0x2d0], -R151 ;  /* 0x0000b400eaab7a23 */ /* 0x000fe20000010897 */
[----:B------:R-:W1:Y:S01]  /*9dd0*/  MUFU.EX2 R3, R3 ;  /* 0x0000000300037308 */ /* 0x000e620000000800 */
[----:B------:R-:W-:Y:S01]  /*9de0*/  FADD.FTZ R4, -R132, R135 ;  /* 0x0000008784047221 */ /* 0x000fe20000010100 */
[----:B------:R-:W-:Y:S01]  /*9df0*/  @P0 IADD3.X R6, R222, UR19, RZ, P5, !PT ;  /* 0x00000013de060c10 */ /* 0x000fe2000affe4ff */
[----:B------:R-:W-:Y:S02]  /*9e00*/  FMUL.FTZ R145, R132, c[0x0][0x2d0] ;  /* 0x0000b40084917a20 */ /* 0x000fe40000410000 */
[----:B------:R-:W-:Y:S01]  /*9e10*/  FMUL.FTZ R2, R4, c[0x0][0x2d0] ;  /* 0x0000b40004027a20 */ /* 0x000fe20000410000 */
[----:B------:R-:W-:Y:S01]  /*9e20*/  @P0 IADD3 R4, P4, R210, UR20, RZ ;  /* 0x00000014d2040c10 */ /* 0x000fe2000ff9e0ff */
[----:B------:R-:W-:Y:S02]  /*9e30*/  FFMA.FTZ R170, R238, c[0x0][0x2d0], -R151 ;  /* 0x0000b400eeaa7a23 */ /* 0x000fe40000010897 */
[--C-:B------:R-:W-:Y:S01]  /*9e40*/  FFMA.FTZ R174, R174, c[0x0][0x2d0], -R145.reuse ;  /* 0x0000b400aeae7a23 */ /* 0x100fe20000010891 */
[----:B------:R-:W-:Y:S01]  /*9e50*/  @P0 LEA R10, P6, R4, c[0x0][0x1c8], 0x1 ;  /* 0x00007200040a0a11 */ /* 0x000fe200078c08ff */
[--C-:B------:R-:W-:Y:S01]  /*9e60*/  FFMA.FTZ R169, R228, c[0x0][0x2d0], -R145.reuse ;  /* 0x0000b400e4a97a23 */ /* 0x100fe20000010891 */
[----:B------:R-:W-:Y:S01]  /*9e70*/  @P0 IADD3.X R7, R217, UR19, RZ, P4, !PT ;  /* 0x00000013d9070c10 */ /* 0x000fe2000a7fe4ff */
[--C-:B------:R-:W-:Y:S01]  /*9e80*/  FFMA.FTZ R168, R236, c[0x0][0x2d0], -R145.reuse ;  /* 0x0000b400eca87a23 */ /* 0x100fe20000010891 */
[C---:B------:R-:W-:Y:S01]  /*9e90*/  @P0 LEA R18, P4, R5.reuse, c[0x0][0x1c8], 0x1 ;  /* 0x0000720005120a11 */ /* 0x040fe200078808ff */
[----:B------:R-:W-:Y:S01]  /*9ea0*/  FFMA.FTZ R135, R232, c[0x0][0x2d0], -R145 ;  /* 0x0000b400e8877a23 */ /* 0x000fe20000010891 */
[----:B------:R-:W-:Y:S01]  /*9eb0*/  @P0 LEA.HI.X R11, R4, c[0x0][0x1cc], R7, 0x1, P6 ;  /* 0x00007300040b0a11 */ /* 0x000fe200030f0c07 */
[----:B------:R-:W2:Y:S01]  /*9ec0*/  MUFU.EX2 R2, R2 ;  /* 0x0000000200027308 */ /* 0x000ea20000000800 */
[----:B------:R-:W-:Y:S01]  /*9ed0*/  @P0 LEA.HI.X R19, R5, c[0x0][0x1cc], R6, 0x1, P4 ;  /* 0x0000730005130a11 */ /* 0x000fe200020f0c06 */
[--C-:B------:R-:W-:Y:S01]  /*9ee0*/  FFMA.FTZ R179, R142, c[0x0][0x2d0], -R145.reuse ;  /* 0x0000b4008eb37a23 */ /* 0x100fe20000010891 */
[----:B------:R-:W-:Y:S01]  /*9ef0*/  @P0 IADD3 R4, P5, R221, UR20, RZ ;  /* 0x00000014dd040c10 */ /* 0x000fe2000ffbe0ff */
[----:B------:R3:W-:Y:S01]  /*9f00*/  @P0 LDGSTS.E.BYPASS.LTC128B.128 [R207+0x6100], [R10.64], !P3 ;  /* 0x061000000acf0fae */ /* 0x0007e2000d901d50 */
[----:B------:R-:W-:Y:S01]  /*9f10*/  @UP3 UIADD3 UR20, UP0, UR12, UR20, URZ ;  /* 0x000000140c143290 */ /* 0x000fe2000ff1e03f */
[----:B------:R-:W-:Y:S01]  /*9f20*/  FFMA.FTZ R181, R138, c[0x0][0x2d0], -R145 ;  /* 0x0000b4008ab57a23 */ /* 0x000fe20000010891 */
[----:B------:R-:W-:Y:S01]  /*9f30*/  @P0 LEA R16, P4, R4, c[0x0][0x1c8], 0x1 ;  /* 0x0000720004100a11 */ /* 0x000fe200078808ff */
[C---:B-1----:R-:W-:Y:S01]  /*9f40*/  FMUL.FTZ R32, R3.reuse, R100 ;  /* 0x0000006403207220 */ /* 0x042fe20000410000 */
[----:B------:R-:W-:Y:S01]  /*9f50*/  @P0 IADD3.X R5, R220, UR19, RZ, P5, !PT ;  /* 0x00000013dc050c10 */ /* 0x000fe2000affe4ff */
[----:B------:R-:W-:Y:S01]  /*9f60*/  @UP3 UIADD3.X UR19, UR11, UR19, URZ, UP0, !UPT ;  /* 0x000000130b133290 */ /* 0x000fe200087fe43f */
[----:B------:R-:W-:Y:S01]  /*9f70*/  MUFU.EX2 R173, R173 ;  /* 0x000000ad00ad7308 */ /* 0x000fe20000000800 */
[----:B------:R1:W-:Y:S01]  /*9f80*/  @P0 LDGSTS.E.BYPASS.LTC128B.128 [R207+0x8100], [R18.64], !P2 ;  /* 0x0810000012cf0fae */ /* 0x0003e2000d101d50 */
[----:B------:R-:W-:Y:S01]  /*9f90*/  @P0 LEA.HI.X R17, R4, c[0x0][0x1cc], R5, 0x1, P4 ;  /* 0x0000730004110a11 */ /* 0x000fe200020f0c05 */
[----:B------:R-:W-:Y:S01]  /*9fa0*/  FMUL.FTZ R33, R3, R101 ;  /* 0x0000006503217220 */ /* 0x000fe20000410000 */
[----:B------:R-:W-:Y:S01]  /*9fb0*/  @P0 IADD3 R4, P6, R210, UR20, RZ ;  /* 0x00000014d2040c10 */ /* 0x000fe2000ffde0ff */
[--C-:B------:R-:W-:Y:S01]  /*9fc0*/  FFMA.FTZ R183, R166, c[0x0][0x2d0], -R151.reuse ;  /* 0x0000b400a6b77a23 */ /* 0x100fe20000010897 */
[----:B------:R-:W-:Y:S01]  /*9fd0*/  @P0 IADD3 R5, P5, R223, UR20, RZ ;  /* 0x00000014df050c10 */ /* 0x000fe2000ffbe0ff */
[----:B------:R-:W-:Y:S01]  /*9fe0*/  FFMA.FTZ R228, R162, c[0x0][0x2d0], -R151 ;  /* 0x0000b400a2e47a23 */ /* 0x000fe20000010897 */
[----:B------:R-:W-:Y:S01]  /*9ff0*/  @P0 IADD3.X R7, R217, UR19, RZ, P6, !PT ;  /* 0x00000013d9070c10 */ /* 0x000fe2000b7fe4ff */
[----:B------:R4:W-:Y:S01]  /*a000*/  @P0 LDGSTS.E.BYPASS.LTC128B.128 [R207+0xa100], [R16.64], !P1 ;  /* 0x0a10000010cf0fae */ /* 0x0009e2000c901d50 */
[----:B------:R-:W-:Y:S01]  /*a010*/  @P0 LEA R28, P6, R4, c[0x0][0x1c8], 0x1 ;  /* 0x00007200041c0a11 */ /* 0x000fe200078c08ff */
[----:B------:R-:W5:Y:S01]  /*a020*/  MUFU.EX2 R172, R172 ;  /* 0x000000ac00ac7308 */ /* 0x000f620000000800 */
[----:B------:R-:W-:Y:S01]  /*a030*/  @P0 IADD3.X R8, R222, UR19, RZ, P5, !PT ;  /* 0x00000013de080c10 */ /* 0x000fe2000affe4ff */
[----:B--2---:R-:W-:Y:S01]  /*a040*/  FMUL.FTZ R34, R2, R102 ;  /* 0x0000006602227220 */ /* 0x004fe20000410000 */
[----:B------:R-:W-:Y:S01]  /*a050*/  @P0 LEA.HI.X R29, R4, c[0x0][0x1cc], R7, 0x1, P6 ;  /* 0x00007300041d0a11 */ /* 0x000fe200030f0c07 */
[----:B------:R-:W-:Y:S01]  /*a060*/  FMUL.FTZ R4, R3, R128 ;  /* 0x0000008003047220 */ /* 0x000fe20000410000 */
[----:B------:R-:W-:Y:S01]  /*a070*/  @P0 LEA R26, P5, R5, c[0x0][0x1c8], 0x1 ;  /* 0x00007200051a0a11 */ /* 0x000fe200078a08ff */
[----:B------:R-:W-:Y:S01]  /*a080*/  FMUL.FTZ R7, R2, R131 ;  /* 0x0000008302077220 */ /* 0x000fe20000410000 */
[----:B------:R-:W-:Y:S01]  /*a090*/  @P0 IADD3 R6, P4, R221, UR20, RZ ;  /* 0x00000014dd060c10 */ /* 0x000fe2000ff9e0ff */
[----:B------:R2:W-:Y:S01]  /*a0a0*/  @P0 LDGSTS.E.BYPASS.LTC128B.128 [R207+0x7100], [R28.64], !P3 ;  /* 0x071000001ccf0fae */ /* 0x0005e2000d901d50 */
[----:B------:R-:W-:Y:S01]  /*a0b0*/  @P0 LEA.HI.X R27, R5, c[0x0][0x1cc], R8, 0x1, P5 ;  /* 0x00007300051b0a11 */ /* 0x000fe200028f0c08 */
[----:B------:R-:W-:Y:S01]  /*a0c0*/  MUFU.EX2 R171, R171 ;  /* 0x000000ab00ab7308 */ /* 0x000fe20000000800 */
[----:B------:R-:W-:Y:S01]  /*a0d0*/  @P0 IADD3.X R9, R220, UR19, RZ, P4, !PT ;  /* 0x00000013dc090c10 */ /* 0x000fe2000a7fe4ff */
[C---:B------:R-:W-:Y:S01]  /*a0e0*/  FMUL.FTZ R5, R3.reuse, R129 ;  /* 0x0000008103057220 */ /* 0x040fe20000410000 */
[C---:B------:R-:W-:Y:S01]  /*a0f0*/  @P0 LEA R24, P4, R6.reuse, c[0x0][0x1c8], 0x1 ;  /* 0x0000720006180a11 */ /* 0x040fe200078808ff */
[C---:B------:R-:W-:Y:S01]  /*a100*/  FMUL.FTZ R8, R3.reuse, R124 ;  /* 0x0000007c03087220 */ /* 0x040fe20000410000 */
[----:B------:R-:W-:Y:S01]  /*a110*/  UISETP.GT.AND UP0, UPT, UR18, UR15, UPT ;  /* 0x0000000f1200728c */ /* 0x000fe2000bf04270 */
[----:B------:R2:W-:Y:S01]  /*a120*/  @P0 LDGSTS.E.BYPASS.LTC128B.128 [R207+0x9100], [R26.64], !P2 ;  /* 0x091000001acf0fae */ /* 0x0005e2000d101d50 */
[----:B------:R-:W-:Y:S01]  /*a130*/  @P0 LEA.HI.X R25, R6, c[0x0][0x1cc], R9, 0x1, P4 ;  /* 0x0000730006190a11 */ /* 0x000fe200020f0c09 */
[C---:B------:R-:W-:Y:S01]  /*a140*/  FMUL.FTZ R6, R2.reuse, R130 ;  /* 0x0000008202067220 */ /* 0x040fe20000410000 */
[----:B------:R-:W-:Y:S01]  /*a150*/  UMOV UR18, UR13 ;  /* 0x0000000d00127c82 */ /* 0x000fe20008000000 */
[----:B------:R-:W2:Y:S01]  /*a160*/  MUFU.EX2 R170, R170 ;  /* 0x000000aa00aa7308 */ /* 0x000ea20000000800 */
[C---:B------:R-:W-:Y:S02]  /*a170*/  FMUL.FTZ R9, R3.reuse, R125 ;  /* 0x0000007d03097220 */ /* 0x040fe40000410000 */
[----:B---3--:R-:W-:Y:S01]  /*a180*/  FMUL.FTZ R10, R2, R126 ;  /* 0x0000007e020a7220 */ /* 0x008fe20000410000 */
[----:B------:R3:W-:Y:S01]  /*a190*/  @P0 LDGSTS.E.BYPASS.LTC128B.128 [R207+0xb100], [R24.64], !P1 ;  /* 0x0b10000018cf0fae */ /* 0x0007e2000c901d50 */
[----:B-----5:R-:W-:Y:S01]  /*a1a0*/  F2FP.PACK_AB R128, R172, R173 ;  /* 0x000000adac80723e */ /* 0x020fe200000000ff */
[C---:B------:R-:W-:Y:S01]  /*a1b0*/  FMUL.FTZ R11, R2.reuse, R127 ;  /* 0x0000007f020b7220 */ /* 0x040fe20000410000 */
[----:B------:R-:W-:Y:S01]  /*a1c0*/  PLOP3.LUT P0, PT, PT, PT, UP0, 0x80, 0x0 ;  /* 0x000000000000781c */ /* 0x000fe20003f0f008 */
[C---:B----4-:R-:W-:Y:S02]  /*a1d0*/  FMUL.FTZ R16, R3.reuse, R116 ;  /* 0x0000007403107220 */ /* 0x050fe40000410000 */
[----:B------:R-:W-:Y:S01]  /*a1e0*/  MUFU.EX2 R174, R174 ;  /* 0x000000ae00ae7308 */ /* 0x000fe20000000800 */
[C---:B------:R-:W-:Y:S01]  /*a1f0*/  FMUL.FTZ R17, R3.reuse, R117 ;  /* 0x0000007503117220 */ /* 0x040fe20000410000 */
[----:B------:R-:W4:Y:S01]  /*a200*/  LDSM.16.MT88.4 R12, [R203+0x100] ;  /* 0x00010000cb0c783b */ /* 0x000f220000004200 */
[C---:B-1----:R-:W-:Y:S02]  /*a210*/  FMUL.FTZ R18, R2.reuse, R118 ;  /* 0x0000007602127220 */ /* 0x042fe40000410000 */
[C---:B------:R-:W-:Y:S02]  /*a220*/  FMUL.FTZ R19, R2.reuse, R119 ;  /* 0x0000007702137220 */ /* 0x040fe40000410000 */
[----:B------:R-:W-:Y:S02]  /*a230*/  FMUL.FTZ R35, R2, R103 ;  /* 0x0000006702237220 */ /* 0x000fe40000410000 */
[--C-:B------:R-:W-:Y:S01]  /*a240*/  FFMA.FTZ R229, R164, c[0x0][0x2d0], -R151.reuse ;  /* 0x0000b400a4e57a23 */ /* 0x100fe20000010897 */
[----:B------:R-:W1:Y:S01]  /*a250*/  MUFU.EX2 R169, R169 ;  /* 0x000000a900a97308 */ /* 0x000e620000000800 */
[----:B------:R-:W5:Y:S01]  /*a260*/  LDSM.16.MT88.4 R20, [R198+0x100] ;  /* 0x00010000c614783b */ /* 0x000f620000004200 */
[----:B------:R-:W-:Y:S01]  /*a270*/  FFMA.FTZ R230, R160, c[0x0][0x2d0], -R151 ;  /* 0x0000b400a0e67a23 */ /* 0x000fe20000010897 */
[----:B--2---:R-:W-:Y:S01]  /*a280*/  F2FP.PACK_AB R130, R170, R171 ;  /* 0x000000abaa82723e */ /* 0x004fe200000000ff */
[C---:B------:R-:W-:Y:S02]  /*a290*/  FMUL.FTZ R26, R2.reuse, R110 ;  /* 0x0000006e021a7220 */ /* 0x040fe40000410000 */
[----:B------:R-:W-:Y:S03]  /*a2a0*/  FMUL.FTZ R27, R2, R111 ;  /* 0x0000006f021b7220 */ /* 0x000fe60000410000 */
[----:B------:R-:W2:Y:S01]  /*a2b0*/  LDSM.16.MT88.4 R28, [R197+0x100] ;  /* 0x00010000c51c783b */ /* 0x000ea20000004200 */
[----:B------:R-:W-:Y:S01]  /*a2c0*/  MUFU.EX2 R168, R168 ;  /* 0x000000a800a87308 */ /* 0x000fe20000000800 */
[C---:B---3--:R-:W-:Y:S02]  /*a2d0*/  FMUL.FTZ R24, R3.reuse, R108 ;  /* 0x0000006c03187220 */ /* 0x048fe40000410000 */
[----:B------:R-:W-:Y:S02]  /*a2e0*/  FMUL.FTZ R25, R3, R109 ;  /* 0x0000006d03197220 */ /* 0x000fe40000410000 */
[--C-:B------:R-:W-:Y:S02]  /*a2f0*/  FFMA.FTZ R231, R156, c[0x0][0x2d0], -R145.reuse ;  /* 0x0000b4009ce77a23 */ /* 0x100fe40000010891 */
[----:B------:R-:W-:Y:S01]  /*a300*/  LDSM.16.MT88.4 R100, [R197+0x2100] ;  /* 0x00210000c564783b */ /* 0x000fe20000004200 */
[--C-:B------:R-:W-:Y:S02]  /*a310*/  FFMA.FTZ R232, R154, c[0x0][0x2d0], -R145.reuse ;  /* 0x0000b4009ae87a23 */ /* 0x100fe40000010891 */
[----:B------:R-:W3:Y:S01]  /*a320*/  MUFU.EX2 R135, R135 ;  /* 0x0000008700877308 */ /* 0x000ee20000000800 */
[--C-:B------:R-:W-:Y:S02]  /*a330*/  FFMA.FTZ R233, R158, c[0x0][0x2d0], -R145.reuse ;  /* 0x0000b4009ee97a23 */ /* 0x100fe40000010891 */
[----:B------:R-:W-:Y:S01]  /*a340*/  FFMA.FTZ R234, R152, c[0x0][0x2d0], -R145 ;  /* 0x0000b40098ea7a23 */ /* 0x000fe20000010891 */
[----:B-1----:R-:W-:Y:S01]  /*a350*/  F2FP.PACK_AB R129, R169, R174 ;  /* 0x000000aea981723e */ /* 0x002fe200000000ff */
[----:B------:R-:W-:Y:S01]  /*a360*/  LDSM.16.MT88.4 R108, [R196+0x2100] ;  /* 0x00210000c46c783b */ /* 0x000fe20000004200 */
[--C-:B------:R-:W-:Y:S02]  /*a370*/  FFMA.FTZ R235, R150, c[0x0][0x2d0], -R151.reuse ;  /* 0x0000b40096eb7a23 */ /* 0x100fe40000010897 */
[--C-:B------:R-:W-:Y:S02]  /*a380*/  FFMA.FTZ R236, R149, c[0x0][0x2d0], -R151.reuse ;  /* 0x0000b40095ec7a23 */ /* 0x100fe40000010897 */
[----:B------:R-:W-:Y:S01]  /*a390*/  FFMA.FTZ R237, R148, c[0x0][0x2d0], -R151 ;  /* 0x0000b40094ed7a23 */ /* 0x000fe20000010897 */
[----:B------:R-:W-:Y:S01]  /*a3a0*/  MUFU.EX2 R179, R179 ;  /* 0x000000b300b37308 */ /* 0x000fe20000000800 */
[--C-:B------:R-:W-:Y:S01]  /*a3b0*/  FFMA.FTZ R239, R146, c[0x0][0x2d0], -R145.reuse ;  /* 0x0000b40092ef7a23 */ /* 0x100fe20000010891 */
[----:B------:R-:W-:Y:S01]  /*a3c0*/  LDSM.16.MT88.4 R116, [R198+0x900] ;  /* 0x00090000c674783b */ /* 0x000fe20000004200 */
[----:B------:R-:W-:Y:S02]  /*a3d0*/  FFMA.FTZ R240, R144, c[0x0][0x2d0], -R145 ;  /* 0x0000b40090f07a23 */ /* 0x000fe40000010891 */
[C---:B------:R-:W-:Y:S02]  /*a3e0*/  FMUL.FTZ R36, R3.reuse, R36 ;  /* 0x0000002403247220 */ /* 0x040fe40000410000 */
[----:B------:R-:W-:Y:S02]  /*a3f0*/  FMUL.FTZ R37, R3, R37 ;  /* 0x0000002503257220 */ /* 0x000fe40000410000 */
[C---:B------:R-:W-:Y:S01]  /*a400*/  FMUL.FTZ R38, R2.reuse, R38 ;  /* 0x0000002602267220 */ /* 0x040fe20000410000 */
[----:B------:R-:W-:Y:S01]  /*a410*/  LDSM.16.MT88.4 R124, [R203+0x2900] ;  /* 0x00290000cb7c783b */ /* 0x000fe20000004200 */
[C---:B------:R-:W-:Y:S01]  /*a420*/  FMUL.FTZ R39, R2.reuse, R39 ;  /* 0x0000002702277220 */ /* 0x040fe20000410000 */
[----:B------:R-:W-:Y:S01]  /*a430*/  MUFU.EX2 R181, R181 ;  /* 0x000000b500b57308 */ /* 0x000fe20000000800 */
[----:B---3--:R-:W-:Y:S01]  /*a440*/  F2FP.PACK_AB R131, R135, R168 ;  /* 0x000000a88783723e */ /* 0x008fe200000000ff */
[C---:B------:R-:W-:Y:S02]  /*a450*/  FMUL.FTZ R40, R3.reuse, R40 ;  /* 0x0000002803287220 */ /* 0x040fe40000410000 */
[C---:B------:R-:W-:Y:S02]  /*a460*/  FMUL.FTZ R41, R3.reuse, R41 ;  /* 0x0000002903297220 */ /* 0x040fe40000410000 */
[----:B------:R-:W-:Y:S01]  /*a470*/  LDSM.16.MT88.4 R152, [R198+0x3900] ;  /* 0x00390000c698783b */ /* 0x000fe20000004200 */
[C---:B------:R-:W-:Y:S01]  /*a480*/  FMUL.FTZ R42, R2.reuse, R42 ;  /* 0x0000002a022a7220 */ /* 0x040fe20000410000 */
[C---:B----4-:R-:W-:Y:S02]  /*a490*/  HMMA.16816.F32 R4, R128.reuse, R12, R4 ;  /* 0x0000000c8004723c */ /* 0x050fe40000001804 */
[----:B------:R-:W-:Y:S03]  /*a4a0*/  MUFU.EX2 R183, R183 ;  /* 0x000000b700b77308 */ /* 0x000fe60000000800 */
[C---:B------:R-:W-:Y:S01]  /*a4b0*/  FMUL.FTZ R43, R2.reuse, R43 ;  /* 0x0000002b022b7220 */ /* 0x040fe20000410000 */
[----:B------:R-:W-:Y:S01]  /*a4c0*/  LDSM.16.MT88.4 R156, [R197+0x3900] ;  /* 0x00390000c59c783b */ /* 0x000fe20000004200 */
[C---:B------:R-:W-:Y:S01]  /*a4d0*/  FMUL.FTZ R12, R3.reuse, R120 ;  /* 0x00000078030c7220 */ /* 0x040fe20000410000 */
[C---:B------:R-:W-:Y:S04]  /*a4e0*/  HMMA.16816.F32 R8, R128.reuse, R14, R8 ;  /* 0x0000000e8008723c */ /* 0x040fe80000001808 */
[C---:B------:R-:W-:Y:S01]  /*a4f0*/  FMUL.FTZ R13, R3.reuse, R121 ;  /* 0x00000079030d7220 */ /* 0x040fe20000410000 */
[----:B------:R-:W-:Y:S01]  /*a500*/  MUFU.EX2 R228, R228 ;  /* 0x000000e400e47308 */ /* 0x000fe20000000800 */
[----:B------:R-:W-:Y:S01]  /*a510*/  LDSM.16.MT88.4 R160, [R196+0x3900] ;  /* 0x00390000c4a0783b */ /* 0x000fe20000004200 */
[C---:B------:R-:W-:Y:S02]  /*a520*/  FMUL.FTZ R14, R2.reuse, R122 ;  /* 0x0000007a020e7220 */ /* 0x040fe40000410000 */
[C---:B------:R-:W-:Y:S03]  /*a530*/  FMUL.FTZ R15, R2.reuse, R123 ;  /* 0x0000007b020f7220 */ /* 0x040fe60000410000 */
[C---:B------:R-:W-:Y:S02]  /*a540*/  FMUL.FTZ R44, R3.reuse, R44 ;  /* 0x0000002c032c7220 */ /* 0x040fe40000410000 */
[----:B------:R-:W1:Y:S01]  /*a550*/  LDSM.16.MT88.4 R120, [R196+0x100] ;  /* 0x00010000c478783b */ /* 0x000e620000004200 */
[C---:B------:R-:W-:Y:S01]  /*a560*/  FMUL.FTZ R45, R3.reuse, R45 ;  /* 0x0000002d032d7220 */ /* 0x040fe20000410000 */
[C---:B-----5:R-:W-:Y:S01]  /*a570*/  HMMA.16816.F32 R12, R128.reuse, R20, R12 ;  /* 0x00000014800c723c */ /* 0x060fe2000000180c */
[----:B------:R-:W-:Y:S02]  /*a580*/  MUFU.EX2 R229, R229 ;  /* 0x000000e500e57308 */ /* 0x000fe40000000800 */
[C---:B------:R-:W-:Y:S02]  /*a590*/  FMUL.FTZ R46, R2.reuse, R46 ;  /* 0x0000002e022e7220 */ /* 0x040fe40000410000 */
[C---:B------:R-:W-:Y:S01]  /*a5a0*/  FMUL.FTZ R47, R2.reuse, R47 ;  /* 0x0000002f022f7220 */ /* 0x040fe20000410000 */
[----:B------:R-:W-:Y:S01]  /*a5b0*/  LDSM.16.MT88.4 R164, [R203+0x5900] ;  /* 0x00590000cba4783b */ /* 0x000fe20000004200 */
[C---:B------:R-:W-:Y:S01]  /*a5c0*/  FMUL.FTZ R20, R3.reuse, R112 ;  /* 0x0000007003147220 */ /* 0x040fe20000410000 */
[C---:B------:R-:W-:Y:S03]  /*a5d0*/  HMMA.16816.F32 R16, R128.reuse, R22, R16 ;  /* 0x000000168010723c */ /* 0x040fe60000001810 */
[----:B------:R-:W-:Y:S01]  /*a5e0*/  MUFU.EX2 R230, R230 ;  /* 0x000000e600e67308 */ /* 0x000fe20000000800 */
[C---:B------:R-:W-:Y:S02]  /*a5f0*/  FMUL.FTZ R21, R3.reuse, R113 ;  /* 0x0000007103157220 */ /* 0x040fe40000410000 */
[----:B------:R-:W0:Y:S01]  /*a600*/  LDGDEPBAR ;  /* 0x00000000000079af */ /* 0x000e220000000000 */
[C---:B------:R-:W-:Y:S02]  /*a610*/  FMUL.FTZ R22, R2.reuse, R114 ;  /* 0x0000007202167220 */ /* 0x040fe40000410000 */
[C---:B------:R-:W-:Y:S03]  /*a620*/  FMUL.FTZ R23, R2.reuse, R115 ;  /* 0x0000007302177220 */ /* 0x040fe60000410000 */
[C---:B------:R-:W-:Y:S01]  /*a630*/  FMUL.FTZ R48, R3.reuse, R48 ;  /* 0x0000003003307220 */ /* 0x040fe20000410000 */
[----:B------:R-:W-:Y:S01]  /*a640*/  MUFU.EX2 R231, R231 ;  /* 0x000000e700e77308 */ /* 0x000fe20000000800 */
[----:B------:R-:W3:Y:S01]  /*a650*/  LDSM.16.MT88.4 R112, [R203+0x2100] ;  /* 0x00210000cb70783b */ /* 0x000ee20000004200 */
[C---:B------:R-:W-:Y:S01]  /*a660*/  FMUL.FTZ R49, R3.reuse, R49 ;  /* 0x0000003103317220 */ /* 0x040fe20000410000 */
[C---:B--2---:R-:W-:Y:S03]  /*a670*/  HMMA.16816.F32 R20, R128.reuse, R28, R20 ;  /* 0x0000001c8014723c */ /* 0x044fe60000001814 */
[C---:B------:R-:W-:Y:S02]  /*a680*/  FMUL.FTZ R50, R2.reuse, R50 ;  /* 0x0000003202327220 */ /* 0x040fe40000410000 */
[C---:B------:R-:W-:Y:S02]  /*a690*/  FMUL.FTZ R51, R2.reuse, R51 ;  /* 0x0000003302337220 */ /* 0x040fe40000410000 */
[C---:B------:R-:W-:Y:S01]  /*a6a0*/  FMUL.FTZ R28, R3.reuse, R104 ;  /* 0x00000068031c7220 */ /* 0x040fe20000410000 */
[C---:B------:R-:W-:Y:S01]  /*a6b0*/  HMMA.16816.F32 R24, R128.reuse, R30, R24 ;  /* 0x0000001e8018723c */ /* 0x040fe20000001818 */
[----:B------:R-:W-:Y:S03]  /*a6c0*/  MUFU.EX2 R232, R232 ;  /* 0x000000e800e87308 */ /* 0x000fe60000000800 */
[C---:B------:R-:W-:Y:S02]  /*a6d0*/  FMUL.FTZ R29, R3.reuse, R105 ;  /* 0x00000069031d7220 */ /* 0x040fe40000410000 */
[C---:B------:R-:W-:Y:S02]  /*a6e0*/  FMUL.FTZ R52, R3.reuse, R52 ;  /* 0x0000003403347220 */ /* 0x040fe40000410000 */
[C---:B------:R-:W-:Y:S03]  /*a6f0*/  FMUL.FTZ R30, R2.reuse, R106 ;  /* 0x0000006a021e7220 */ /* 0x040fe60000410000 */
[----:B------:R-:W-:Y:S01]  /*a700*/  MUFU.EX2 R233, R233 ;  /* 0x000000e900e97308 */ /* 0x000fe20000000800 */
[C---:B------:R-:W-:Y:S02]  /*a710*/  FMUL.FTZ R31, R2.reuse, R107 ;  /* 0x0000006b021f7220 */ /* 0x040fe40000410000 */
[----:B------:R-:W2:Y:S01]  /*a720*/  LDSM.16.MT88.4 R104, [R198+0x2100] ;  /* 0x00210000c668783b */ /* 0x000ea20000004200 */
[C---:B------:R-:W-:Y:S02]  /*a730*/  FMUL.FTZ R53, R3.reuse, R53 ;  /* 0x0000003503357220 */ /* 0x040fe40000410000 */
[C---:B------:R-:W-:Y:S02]  /*a740*/  FMUL.FTZ R54, R2.reuse, R54 ;  /* 0x0000003602367220 */ /* 0x040fe40000410000 */
[C---:B-1----:R-:W-:Y:S02]  /*a750*/  HMMA.16816.F32 R28, R128.reuse, R120, R28 ;  /* 0x00000078801c723c */ /* 0x042fe4000000181c */
[----:B------:R-:W-:Y:S01]  /*a760*/  MUFU.EX2 R234, R234 ;  /* 0x000000ea00ea7308 */ /* 0x000fe20000000800 */
[C---:B------:R-:W-:Y:S02]  /*a770*/  FMUL.FTZ R55, R2.reuse, R55 ;  /* 0x0000003702377220 */ /* 0x040fe40000410000 */
[C---:B------:R-:W-:Y:S02]  /*a780*/  FMUL.FTZ R56, R3.reuse, R56 ;  /* 0x0000003803387220 */ /* 0x040fe40000410000 */
[C---:B------:R-:W-:Y:S01]  /*a790*/  FMUL.FTZ R57, R3.reuse, R57 ;  /* 0x0000003903397220 */ /* 0x040fe20000410000 */
[C---:B------:R-:W-:Y:S01]  /*a7a0*/  HMMA.16816.F32 R32, R128.reuse, R122, R32 ;  /* 0x0000007a8020723c */ /* 0x040fe20000001820 */
[----:B------:R-:W-:Y:S03]  /*a7b0*/  LDSM.16.MT88.4 R120, [R196+0x900] ;  /* 0x00090000c478783b */ /* 0x000fe60000004200 */
[C---:B------:R-:W-:Y:S01]  /*a7c0*/  FMUL.FTZ R58, R2.reuse, R58 ;  /* 0x0000003a023a7220 */ /* 0x040fe20000410000 */
[----:B------:R-:W-:Y:S01]  /*a7d0*/  MUFU.EX2 R235, R235 ;  /* 0x000000eb00eb7308 */ /* 0x000fe20000000800 */
[C---:B------:R-:W-:Y:S02]  /*a7e0*/  FMUL.FTZ R59, R2.reuse, R59 ;  /* 0x0000003b023b7220 */ /* 0x040fe40000410000 */
[C---:B---3--:R-:W-:Y:S04]  /*a7f0*/  HMMA.16816.F32 R36, R128.reuse, R112, R36 ;  /* 0x000000708024723c */ /* 0x048fe80000001824 */
[C---:B------:R-:W-:Y:S02]  /*a800*/  FMUL.FTZ R60, R3.reuse, R60 ;  /* 0x0000003c033c7220 */ /* 0x040fe40000410000 */
[C---:B------:R-:W-:Y:S01]  /*a810*/  FMUL.FTZ R61, R3.reuse, R61 ;  /* 0x0000003d033d7220 */ /* 0x040fe20000410000 */
[----:B------:R-:W-:Y:S01]  /*a820*/  MUFU.EX2 R236, R236 ;  /* 0x000000ec00ec7308 */ /* 0x000fe20000000800 */
[C---:B------:R-:W-:Y:S01]  /*a830*/  HMMA.16816.F32 R40, R128.reuse, R114, R40 ;  /* 0x000000728028723c */ /* 0x040fe20000001828 */
[----:B------:R-:W-:Y:S03]  /*a840*/  LDSM.16.MT88.4 R112, [R203+0x900] ;  /* 0x00090000cb70783b */ /* 0x000fe60000004200 */
[C---:B------:R-:W-:Y:S02]  /*a850*/  FMUL.FTZ R62, R2.reuse, R62 ;  /* 0x0000003e023e7220 */ /* 0x040fe40000410000 */
[C---:B------:R-:W-:Y:S02]  /*a860*/  FMUL.FTZ R63, R2.reuse, R63 ;  /* 0x0000003f023f7220 */ /* 0x040fe40000410000 */
[C---:B------:R-:W-:Y:S01]  /*a870*/  FMUL.FTZ R64, R3.reuse, R64 ;  /* 0x0000004003407220 */ /* 0x040fe20000410000 */
[----:B------:R-:W-:Y:S01]  /*a880*/  MUFU.EX2 R237, R237 ;  /* 0x000000ed00ed7308 */ /* 0x000fe20000000800 */
[C---:B--2---:R-:W-:Y:S03]  /*a890*/  HMMA.16816.F32 R44, R128.reuse, R104, R44 ;  /* 0x00000068802c723c */ /* 0x044fe6000000182c */
[C---:B------:R-:W-:Y:S02]  /*a8a0*/  FMUL.FTZ R65, R3.reuse, R65 ;  /* 0x0000004103417220 */ /* 0x040fe40000410000 */
[C---:B------:R-:W-:Y:S02]  /*a8b0*/  FMUL.FTZ R66, R2.reuse, R66 ;  /* 0x0000004202427220 */ /* 0x040fe40000410000 */
[C---:B------:R-:W-:Y:S01]  /*a8c0*/  FMUL.FTZ R67, R2.reuse, R67 ;  /* 0x0000004302437220 */ /* 0x040fe20000410000 */
[C---:B------:R-:W-:Y:S01]  /*a8d0*/  HMMA.16816.F32 R48, R128.reuse, R106, R48 ;  /* 0x0000006a8030723c */ /* 0x040fe20000001830 */
[----:B------:R-:W1:Y:S01]  /*a8e0*/  LDSM.16.MT88.4 R104, [R203+0x4100] ;  /* 0x00410000cb68783b */ /* 0x000e620000004200 */
[----:B------:R-:W-:Y:S02]  /*a8f0*/  MUFU.EX2 R239, R239 ;  /* 0x000000ef00ef7308 */ /* 0x000fe40000000800 */
[C---:B------:R-:W-:Y:S02]  /*a900*/  FMUL.FTZ R68, R3.reuse, R68 ;  /* 0x0000004403447220 */ /* 0x040fe40000410000 */
[C---:B------:R-:W-:Y:S02]  /*a910*/  FMUL.FTZ R69, R3.reuse, R69 ;  /* 0x0000004503457220 */ /* 0x040fe40000410000 */
[C---:B------:R-:W-:Y:S04]  /*a920*/  HMMA.16816.F32 R52, R128.reuse, R100, R52 ;  /* 0x000000648034723c */ /* 0x040fe80000001834 */
[C---:B------:R-:W-:Y:S01]  /*a930*/  FMUL.FTZ R70, R2.reuse, R70 ;  /* 0x0000004602467220 */ /* 0x040fe20000410000 */
[----:B------:R-:W-:Y:S01]  /*a940*/  MUFU.EX2 R240, R240 ;  /* 0x000000f000f07308 */ /* 0x000fe20000000800 */
[C---:B------:R-:W-:Y:S02]  /*a950*/  FMUL.FTZ R71, R2.reuse, R71 ;  /* 0x0000004702477220 */ /* 0x040fe40000410000 */
[C---:B------:R-:W-:Y:S01]  /*a960*/  HMMA.16816.F32 R56, R128.reuse, R102, R56 ;  /* 0x000000668038723c */ /* 0x040fe20000001838 */
[----:B------:R-:W2:Y:S03]  /*a970*/  LDSM.16.MT88.4 R100, [R198+0x4100] ;  /* 0x00410000c664783b */ /* 0x000ea60000004200 */
[C---:B------:R-:W-:Y:S02]  /*a980*/  FMUL.FTZ R72, R3.reuse, R72 ;  /* 0x0000004803487220 */ /* 0x040fe40000410000 */
[C---:B------:R-:W-:Y:S02]  /*a990*/  FMUL.FTZ R73, R3.reuse, R73 ;  /* 0x0000004903497220 */ /* 0x040fe40000410000 */
[C---:B------:R-:W-:Y:S04]  /*a9a0*/  HMMA.16816.F32 R60, R128.reuse, R108, R60 ;  /* 0x0000006c803c723c */ /* 0x040fe8000000183c */
[C---:B------:R-:W-:Y:S02]  /*a9b0*/  FMUL.FTZ R74, R2.reuse, R74 ;  /* 0x0000004a024a7220 */ /* 0x040fe40000410000 */
[C---:B------:R-:W-:Y:S02]  /*a9c0*/  FMUL.FTZ R75, R2.reuse, R75 ;  /* 0x0000004b024b7220 */ /* 0x040fe40000410000 */
[C---:B------:R-:W-:Y:S01]  /*a9d0*/  HMMA.16816.F32 R64, R128.reuse, R110, R64 ;  /* 0x0000006e8040723c */ /* 0x040fe20000001840 */
[----:B------:R-:W3:Y:S03]  /*a9e0*/  LDSM.16.MT88.4 R108, [R197+0x4100] ;  /* 0x00410000c56c783b */ /* 0x000ee60000004200 */
[C---:B------:R-:W-:Y:S02]  /*a9f0*/  FMUL.FTZ R76, R3.reuse, R76 ;  /* 0x0000004c034c7220 */ /* 0x040fe40000410000 */
[C---:B------:R-:W-:Y:S02]  /*aa00*/  FMUL.FTZ R77, R3.reuse, R77 ;  /* 0x0000004d034d7220 */ /* 0x040fe40000410000 */
[C---:B------:R-:W-:Y:S01]  /*aa10*/  FMUL.FTZ R78, R2.reuse, R78 ;  /* 0x0000004e024e7220 */ /* 0x040fe20000410000 */
[C---:B-1----:R-:W-:Y:S03]  /*aa20*/  HMMA.16816.F32 R68, R128.reuse, R104, R68 ;  /* 0x000000688044723c */ /* 0x042fe60000001844 */
[C---:B------:R-:W-:Y:S02]  /*aa30*/  FMUL.FTZ R79, R2.reuse, R79 ;  /* 0x0000004f024f7220 */ /* 0x040fe40000410000 */
[C---:B------:R-:W-:Y:S02]  /*aa40*/  FMUL.FTZ R80, R3.reuse, R80 ;  /* 0x0000005003507220 */ /* 0x040fe40000410000 */
[C---:B------:R-:W-:Y:S01]  /*aa50*/  FMUL.FTZ R81, R3.reuse, R81 ;  /* 0x0000005103517220 */ /* 0x040fe20000410000 */
[C---:B------:R-:W-:Y:S01]  /*aa60*/  HMMA.16816.F32 R72, R128.reuse, R106, R72 ;  /* 0x0000006a8048723c */ /* 0x040fe20000001848 */
[----:B------:R-:W1:Y:S03]  /*aa70*/  LDSM.16.MT88.4 R104, [R196+0x4100] ;  /* 0x00410000c468783b */ /* 0x000e660000004200 */
[C---:B------:R-:W-:Y:S02]  /*aa80*/  FMUL.FTZ R82, R2.reuse, R82 ;  /* 0x0000005202527220 */ /* 0x040fe40000410000 */
[C---:B------:R-:W-:Y:S02]  /*aa90*/  FMUL.FTZ R83, R2.reuse, R83 ;  /* 0x0000005302537220 */ /* 0x040fe40000410000 */
[C---:B--2---:R-:W-:Y:S04]  /*aaa0*/  HMMA.16816.F32 R76, R128.reuse, R100, R76 ;  /* 0x00000064804c723c */ /* 0x044fe8000000184c */
[C---:B------:R-:W-:Y:S02]  /*aab0*/  FMUL.FTZ R84, R3.reuse, R84 ;  /* 0x0000005403547220 */ /* 0x040fe40000410000 */
[C---:B------:R-:W-:Y:S02]  /*aac0*/  FMUL.FTZ R85, R3.reuse, R85 ;  /* 0x0000005503557220 */ /* 0x040fe40000410000 */
[C---:B------:R-:W-:Y:S04]  /*aad0*/  HMMA.16816.F32 R80, R128.reuse, R102, R80 ;  /* 0x000000668050723c */ /* 0x040fe80000001850 */
[C---:B------:R-:W-:Y:S02]  /*aae0*/  FMUL.FTZ R86, R2.reuse, R86 ;  /* 0x0000005602567220 */ /* 0x040fe40000410000 */
[----:B------:R-:W-:Y:S02]  /*aaf0*/  FMUL.FTZ R87, R2, R87 ;  /* 0x0000005702577220 */ /* 0x000fe40000410000 */
[----:B------:R-:W-:Y:S04]  /*ab00*/  FFMA.FTZ R175, R182, c[0x0][0x2d0], -R151 ;  /* 0x0000b400b6af7a23 */ /* 0x000fe80000010897 */
[----:B------:R-:W-:Y:S01]  /*ab10*/  FFMA.FTZ R182, R136, c[0x0][0x2d0], -R145 ;  /* 0x0000b40088b67a23 */ /* 0x000fe20000010891 */
[C---:B---3--:R-:W-:Y:S01]  /*ab20*/  HMMA.16816.F32 R84, R128.reuse, R108, R84 ;  /* 0x0000006c8054723c */ /* 0x048fe20000001854 */
[----:B------:R-:W-:Y:S01]  /*ab30*/  MUFU.EX2 R175, R175 ;  /* 0x000000af00af7308 */ /* 0x000fe20000000800 */
[----:B------:R-:W-:Y:S01]  /*ab40*/  LDSM.16.MT88.4 R136, [R198+0x2900] ;  /* 0x00290000c688783b */ /* 0x000fe20000004200 */
[--C-:B------:R-:W-:Y:S02]  /*ab50*/  FFMA.FTZ R176, R176, c[0x0][0x2d0], -R151.reuse ;  /* 0x0000b400b0b07a23 */ /* 0x100fe40000010897 */
[----:B------:R-:W-:Y:S02]  /*ab60*/  FFMA.FTZ R177, R180, c[0x0][0x2d0], -R151 ;  /* 0x0000b400b4b17a23 */ /* 0x000fe40000010897 */
[----:B------:R-:W-:Y:S02]  /*ab70*/  FFMA.FTZ R180, R140, c[0x0][0x2d0], -R145 ;  /* 0x0000b4008cb47a23 */ /* 0x000fe40000010891 */
[--C-:B------:R-:W-:Y:S01]  /*ab80*/  FFMA.FTZ R178, R178, c[0x0][0x2d0], -R151.reuse ;  /* 0x0000b400b2b27a23 */ /* 0x100fe20000010897 */
[----:B------:R-:W-:Y:S01]  /*ab90*/  LDSM.16.MT88.4 R140, [R197+0x2900] ;  /* 0x00290000c58c783b */ /* 0x000fe20000004200 */
[----:B------:R-:W2:Y:S01]  /*aba0*/  MUFU.EX2 R176, R176 ;  /* 0x000000b000b07308 */ /* 0x000ea20000000800 */
[C---:B------:R-:W-:Y:S02]  /*abb0*/  FMUL.FTZ R88, R3.reuse, R88 ;  /* 0x0000005803587220 */ /* 0x040fe40000410000 */
[----:B------:R-:W-:Y:S02]  /*abc0*/  FMUL.FTZ R89, R3, R89 ;  /* 0x0000005903597220 */ /* 0x000fe40000410000 */
[C---:B------:R-:W-:Y:S02]  /*abd0*/  FMUL.FTZ R90, R2.reuse, R90 ;  /* 0x0000005a025a7220 */ /* 0x040fe40000410000 */
[C---:B------:R-:W-:Y:S02]  /*abe0*/  FMUL.FTZ R91, R2.reuse, R91 ;  /* 0x0000005b025b7220 */ /* 0x040fe40000410000 */
[----:B------:R-:W-:Y:S01]  /*abf0*/  FFMA.FTZ R151, R147, c[0x0][0x2d0], -R151 ;  /* 0x0000b40093977a23 */ /* 0x000fe20000010897 */
[----:B------:R-:W-:Y:S01]  /*ac00*/  MUFU.EX2 R177, R177 ;  /* 0x000000b100b17308 */ /* 0x000fe20000000800 */
[C---:B------:R-:W-:Y:S02]  /*ac10*/  FMUL.FTZ R92, R3.reuse, R92 ;  /* 0x0000005c035c7220 */ /* 0x040fe40000410000 */
[C---:B------:R-:W-:Y:S01]  /*ac20*/  FMUL.FTZ R93, R3.reuse, R93 ;  /* 0x0000005d035d7220 */ /* 0x040fe20000410000 */
[C---:B------:R-:W-:Y:S01]  /*ac30*/  HMMA.16816.F32 R88, R128.reuse, R110, R88 ;  /* 0x0000006e8058723c */ /* 0x040fe20000001858 */
[----:B------:R-:W3:Y:S02]  /*ac40*/  LDSM.16.MT88.4 R108, [R197+0x900] ;  /* 0x00090000c56c783b */ /* 0x000ee40000004200 */
[C---:B------:R-:W-:Y:S02]  /*ac50*/  FMUL.FTZ R94, R2.reuse, R94 ;  /* 0x0000005e025e7220 */ /* 0x040fe40000410000 */
[C---:B------:R-:W-:Y:S01]  /*ac60*/  FMUL.FTZ R95, R2.reuse, R95 ;  /* 0x0000005f025f7220 */ /* 0x040fe20000410000 */
[----:B------:R-:W4:Y:S01]  /*ac70*/  MUFU.EX2 R178, R178 ;  /* 0x000000b200b27308 */ /* 0x000f220000000800 */
[C---:B------:R-:W-:Y:S02]  /*ac80*/  FMUL.FTZ R96, R3.reuse, R96 ;  /* 0x0000006003607220 */ /* 0x040fe40000410000 */
[----:B------:R-:W-:Y:S03]  /*ac90*/  FMUL.FTZ R97, R3, R97 ;  /* 0x0000006103617220 */ /* 0x000fe60000410000 */
[C---:B-1----:R-:W-:Y:S03]  /*aca0*/  HMMA.16816.F32 R92, R128.reuse, R104, R92 ;  /* 0x00000068805c723c */ /* 0x042fe6000000185c */
[C---:B------:R-:W-:Y:S01]  /*acb0*/  FMUL.FTZ R98, R2.reuse, R98 ;  /* 0x0000006202627220 */ /* 0x040fe20000410000 */
[----:B------:R-:W1:Y:S01]  /*acc0*/  MUFU.EX2 R180, R180 ;  /* 0x000000b400b47308 */ /* 0x000e620000000800 */
[----:B------:R-:W-:Y:S01]  /*acd0*/  FMUL.FTZ R99, R2, R99 ;  /* 0x0000006302637220 */ /* 0x000fe20000410000 */
[----:B--2---:R-:W-:Y:S01]  /*ace0*/  F2FP.PACK_AB R100, R176, R175 ;  /* 0x000000afb064723e */ /* 0x004fe200000000ff */
[--C-:B------:R-:W-:Y:S02]  /*acf0*/  FFMA.FTZ R134, R134, c[0x0][0x2d0], -R145.reuse ;  /* 0x0000b40086867a23 */ /* 0x100fe40000010891 */
[----:B------:R-:W-:Y:S03]  /*ad00*/  FFMA.FTZ R145, R133, c[0x0][0x2d0], -R145 ;  /* 0x0000b40085917a23 */ /* 0x000fe60000010891 */
[----:B------:R-:W-:Y:S01]  /*ad10*/  HMMA.16816.F32 R96, R128, R106, R96 ;  /* 0x0000006a8060723c */ /* 0x000fe20000001860 */
[----:B------:R-:W2:Y:S01]  /*ad20*/  LDSM.16.MT88.4 R104, [R196+0x2900] ;  /* 0x00290000c468783b */ /* 0x000ea20000004200 */
[----:B------:R-:W5:Y:S01]  /*ad30*/  MUFU.EX2 R182, R182 ;  /* 0x000000b600b67308 */ /* 0x000f620000000800 */
[----:B------:R-:W-:Y:S01]  /*ad40*/  FFMA.FTZ R173, R3, R218, R173 ;  /* 0x000000da03ad7223 */ /* 0x000fe200000100ad */
[----:B------:R-:W-:Y:S01]  /*ad50*/  MOV R3, R0 ;  /* 0x0000000000037202 */ /* 0x000fe20000000f00 */
[----:B------:R-:W-:Y:S01]  /*ad60*/  FFMA.FTZ R174, R2, R219, R174 ;  /* 0x000000db02ae7223 */ /* 0x000fe200000100ae */
[----:B----4-:R-:W-:Y:S01]  /*ad70*/  F2FP.PACK_AB R102, R178, R177 ;  /* 0x000000b1b266723e */ /* 0x010fe200000000ff */
[----:B------:R-:W-:Y:S02]  /*ad80*/  FADD.FTZ R172, R172, R173 ;  /* 0x000000adacac7221 */ /* 0x000fe40000010000 */
[----:B------:R-:W-:Y:S03]  /*ad90*/  LDSM.16.MT88.4 R128, [R198+0x3100] ;  /* 0x00310000c680783b */ /* 0x000fe60000004200 */
[----:B------:R4:W2:Y:S01]  /*ada0*/  MUFU.EX2 R238, R151 ;  /* 0x0000009700ee7308 */ /* 0x0008a20000000800 */
[----:B------:R-:W-:Y:S02]  /*adb0*/  FADD.FTZ R169, R169, R174 ;  /* 0x000000aea9a97221 */ /* 0x000fe40000010000 */
[----:B------:R-:W-:Y:S01]  /*adc0*/  FADD.FTZ R171, R171, R172 ;  /* 0x000000acabab7221 */ /* 0x000fe20000010000 */
[----:B-1----:R-:W-:Y:S01]  /*add0*/  F2FP.PACK_AB R101, R180, R179 ;  /* 0x000000b3b465723e */ /* 0x002fe200000000ff */
[----:B------:R-:W-:Y:S02]  /*ade0*/  FADD.FTZ R168, R168, R169 ;  /* 0x000000a9a8a87221 */ /* 0x000fe40000010000 */
[----:B------:R-:W-:Y:S02]  /*adf0*/  FADD.FTZ R170, R170, R171 ;  /* 0x000000abaaaa7221 */ /* 0x000fe40000010000 */
[----:B------:R-:W-:Y:S01]  /*ae00*/  FADD.FTZ R168, R135, R168 ;  /* 0x000000a887a87221 */ /* 0x000fe20000010000 */
[----:B------:R1:W-:Y:S01]  /*ae10*/  MUFU.EX2 R133, R145 ;  /* 0x0000009100857308 */ /* 0x0003e20000000800 */
[----:B------:R-:W-:Y:S01]  /*ae20*/  MOV R135, R132 ;  /* 0x0000008400877202 */ /* 0x000fe20000000f00 */
[----:B------:R-:W-:Y:S01]  /*ae30*/  FADD.FTZ R175, R175, R170 ;  /* 0x000000aaafaf7221 */ /* 0x000fe20000010000 */
[----:B-----5:R-:W-:Y:S01]  /*ae40*/  F2FP.PACK_AB R103, R182, R181 ;  /* 0x000000b5b667723e */ /* 0x020fe200000000ff */
[----:B------:R-:W-:Y:S02]  /*ae50*/  FADD.FTZ R179, R179, R168 ;  /* 0x000000a8b3b37221 */ /* 0x000fe40000010000 */
[----:B------:R-:W-:Y:S02]  /*ae60*/  FADD.FTZ R176, R176, R175 ;  /* 0x000000afb0b07221 */ /* 0x000fe40000010000 */
[----:B------:R-:W-:Y:S02]  /*ae70*/  FADD.FTZ R180, R180, R179 ;  /* 0x000000b3b4b47221 */ /* 0x000fe40000010000 */
[----:B------:R-:W5:Y:S01]  /*ae80*/  MUFU.EX2 R134, R134 ;  /* 0x0000008600867308 */ /* 0x000f620000000800 */
[C---:B------:R-:W-:Y:S01]  /*ae90*/  HMMA.16816.F32 R4, R100.reuse, R112, R4 ;  /* 0x000000706404723c */ /* 0x040fe20000001804 */
[----:B----4-:R-:W-:Y:S04]  /*aea0*/  LDSM.16.MT88.4 R148, [R203+0x3900] ;  /* 0x00390000cb94783b */ /* 0x010fe80000004200 */
[----:B------:R-:W-:Y:S02]  /*aeb0*/  FADD.FTZ R177, R177, R176 ;  /* 0x000000b0b1b17221 */ /* 0x000fe40000010000 */
[----:B------:R-:W-:Y:S01]  /*aec0*/  FADD.FTZ R181, R181, R180 ;  /* 0x000000b4b5b57221 */ /* 0x000fe20000010000 */
[C---:B------:R-:W-:Y:S01]  /*aed0*/  HMMA.16816.F32 R8, R100.reuse, R114, R8 ;  /* 0x000000726408723c */ /* 0x040fe20000001808 */
[----:B------:R-:W-:Y:S03]  /*aee0*/  LDSM.16.MT88.4 R112, [R198+0x4900] ;  /* 0x00490000c670783b */ /* 0x000fe60000004200 */
[----:B------:R-:W-:Y:S02]  /*aef0*/  FADD.FTZ R178, R178, R177 ;  /* 0x000000b1b2b27221 */ /* 0x000fe40000010000 */
[----:B------:R-:W-:Y:S02]  /*af00*/  FADD.FTZ R182, R182, R181 ;  /* 0x000000b5b6b67221 */ /* 0x000fe40000010000 */
[C---:B------:R-:W-:Y:S01]  /*af10*/  HMMA.16816.F32 R12, R100.reuse, R116, R12 ;  /* 0x00000074640c723c */ /* 0x040fe2000000180c */
[----:B-1----:R-:W-:Y:S07]  /*af20*/  LDSM.16.MT88.4 R144, [R196+0x1900] ;  /* 0x00190000c490783b */ /* 0x002fee0000004200 */
[C---:B------:R-:W-:Y:S01]  /*af30*/  HMMA.16816.F32 R16, R100.reuse, R118, R16 ;  /* 0x000000766410723c */ /* 0x040fe20000001810 */
[----:B------:R-:W-:Y:S07]  /*af40*/  LDSM.16.MT88.4 R116, [R197+0x4900] ;  /* 0x00490000c574783b */ /* 0x000fee0000004200 */
[C---:B---3--:R-:W-:Y:S08]  /*af50*/  HMMA.16816.F32 R20, R100.reuse, R108, R20 ;  /* 0x0000006c6414723c */ /* 0x048ff00000001814 */
[C---:B------:R-:W-:Y:S01]  /*af60*/  HMMA.16816.F32 R24, R100.reuse, R110, R24 ;  /* 0x0000006e6418723c */ /* 0x040fe20000001818 */
[----:B------:R-:W1:Y:S07]  /*af70*/  LDSM.16.MT88.4 R108, [R203+0x4900] ;  /* 0x00490000cb6c783b */ /* 0x000e6e0000004200 */
        /* <DEDUP_REMOVED lines=12> */
[C---:B--2---:R-:W-:Y:S08]  /*b040*/  HMMA.16816.F32 R60, R100.reuse, R104, R60 ;  /* 0x00000068643c723c */ /* 0x044ff0000000183c */
[C---:B------:R-:W-:Y:S01]  /*b050*/  HMMA.16816.F32 R64, R100.reuse, R106, R64 ;  /* 0x0000006a6440723c */ /* 0x040fe20000001840 */
[----:B------:R-:W2:Y:S07]  /*b060*/  LDSM.16.MT88.4 R104, [R196+0x4900] ;  /* 0x00490000c468783b */ /* 0x000eae0000004200 */
[C---:B-1----:R-:W-:Y:S08]  /*b070*/  HMMA.16816.F32 R68, R100.reuse, R108, R68 ;  /* 0x0000006c6444723c */ /* 0x042ff00000001844 */
[C---:B------:R-:W-:Y:S01]  /*b080*/  HMMA.16816.F32 R72, R100.reuse, R110, R72 ;  /* 0x0000006e6448723c */ /* 0x040fe20000001848 */
[----:B------:R-:W1:Y:S07]  /*b090*/  LDSM.16.MT88.4 R108, [R203+0x1100] ;  /* 0x00110000cb6c783b */ /* 0x000e6e0000004200 */
[C---:B------:R-:W-:Y:S08]  /*b0a0*/  HMMA.16816.F32 R76, R100.reuse, R112, R76 ;  /* 0x00000070644c723c */ /* 0x040ff0000000184c */
[C---:B------:R-:W-:Y:S01]  /*b0b0*/  HMMA.16816.F32 R80, R100.reuse, R114, R80 ;  /* 0x000000726450723c */ /* 0x040fe20000001850 */
[----:B------:R-:W3:Y:S07]  /*b0c0*/  LDSM.16.MT88.4 R112, [R197+0x1100] ;  /* 0x00110000c570783b */ /* 0x000eee0000004200 */
[C---:B------:R-:W-:Y:S08]  /*b0d0*/  HMMA.16816.F32 R84, R100.reuse, R116, R84 ;  /* 0x000000746454723c */ /* 0x040ff00000001854 */
[C---:B------:R-:W-:Y:S01]  /*b0e0*/  HMMA.16816.F32 R88, R100.reuse, R118, R88 ;  /* 0x000000766458723c */ /* 0x040fe20000001858 */
[----:B------:R-:W4:Y:S07]  /*b0f0*/  LDSM.16.MT88.4 R116, [R203+0x3100] ;  /* 0x00310000cb74783b */ /* 0x000f2e0000004200 */
[C---:B--2---:R-:W-:Y:S08]  /*b100*/  HMMA.16816.F32 R92, R100.reuse, R104, R92 ;  /* 0x00000068645c723c */ /* 0x044ff0000000185c */
[----:B------:R-:W-:Y:S01]  /*b110*/  HMMA.16816.F32 R96, R100, R106, R96 ;  /* 0x0000006a6460723c */ /* 0x000fe20000001860 */
[----:B------:R-:W2:Y:S06]  /*b120*/  LDSM.16.MT88.4 R104, [R196+0x3100] ;  /* 0x00310000c468783b */ /* 0x000eac0000004200 */
[----:B------:R-:W-:Y:S01]  /*b130*/  F2FP.PACK_AB R100, R228, R183 ;  /* 0x000000b7e464723e */ /* 0x000fe200000000ff */
[----:B------:R-:W-:Y:S01]  /*b140*/  FADD.FTZ R183, R183, R178 ;  /* 0x000000b2b7b77221 */ /* 0x000fe20000010000 */
[----:B------:R-:W-:Y:S03]  /*b150*/  F2FP.PACK_AB R102, R230, R229 ;  /* 0x000000e5e666723e */ /* 0x000fe600000000ff */
[----:B------:R-:W-:Y:S01]  /*b160*/  F2FP.PACK_AB R101, R232, R231 ;  /* 0x000000e7e865723e */ /* 0x000fe200000000ff */
[----:B------:R-:W-:Y:S01]  /*b170*/  FADD.FTZ R231, R231, R182 ;  /* 0x000000b6e7e77221 */ /* 0x000fe20000010000 */
[----:B------:R-:W-:Y:S01]  /*b180*/  F2FP.PACK_AB R103, R234, R233 ;  /* 0x000000e9ea67723e */ /* 0x000fe200000000ff */
[----:B------:R-:W-:Y:S02]  /*b190*/  FADD.FTZ R228, R228, R183 ;  /* 0x000000b7e4e47221 */ /* 0x000fe40000010000 */
[----:B------:R-:W-:Y:S02]  /*b1a0*/  FADD.FTZ R232, R232, R231 ;  /* 0x000000e7e8e87221 */ /* 0x000fe40000010000 */
[----:B------:R-:W-:Y:S02]  /*b1b0*/  FADD.FTZ R229, R229, R228 ;  /* 0x000000e4e5e57221 */ /* 0x000fe40000010000 */
[C---:B-1----:R-:W-:Y:S03]  /*b1c0*/  HMMA.16816.F32 R4, R100.reuse, R108, R4 ;  /* 0x0000006c6404723c */ /* 0x042fe60000001804 */
[----:B------:R-:W-:Y:S02]  /*b1d0*/  FADD.FTZ R233, R233, R232 ;  /* 0x000000e8e9e97221 */ /* 0x000fe40000010000 */
[----:B------:R-:W-:Y:S02]  /*b1e0*/  FADD.FTZ R230, R230, R229 ;  /* 0x000000e5e6e67221 */ /* 0x000fe40000010000 */
[----:B------:R-:W-:Y:S01]  /*b1f0*/  FADD.FTZ R234, R234, R233 ;  /* 0x000000e9eaea7221 */ /* 0x000fe20000010000 */
[C---:B------:R-:W-:Y:S01]  /*b200*/  HMMA.16816.F32 R8, R100.reuse, R110, R8 ;  /* 0x0000006e6408723c */ /* 0x040fe20000001808 */
[----:B------:R-:W1:Y:S07]  /*b210*/  LDSM.16.MT88.4 R108, [R203+0x5100] ;  /* 0x00510000cb6c783b */ /* 0x000e6e0000004200 */
[C---:B------:R-:W-:Y:S08]  /*b220*/  HMMA.16816.F32 R12, R100.reuse, R120, R12 ;  /* 0x00000078640c723c */ /* 0x040ff0000000180c */
[C---:B------:R-:W-:Y:S08]  /*b230*/  HMMA.16816.F32 R16, R100.reuse, R122, R16 ;  /* 0x0000007a6410723c */ /* 0x040ff00000001810 */
[C---:B---3--:R-:W-:Y:S08]  /*b240*/  HMMA.16816.F32 R20, R100.reuse, R112, R20 ;  /* 0x000000706414723c */ /* 0x048ff00000001814 */
[C---:B------:R-:W-:Y:S01]  /*b250*/  HMMA.16816.F32 R24, R100.reuse, R114, R24 ;  /* 0x000000726418723c */ /* 0x040fe20000001818 */
[----:B------:R-:W3:Y:S07]  /*b260*/  LDSM.16.MT88.4 R112, [R198+0x5100] ;  /* 0x00510000c670783b */ /* 0x000eee0000004200 */
[C---:B------:R-:W-:Y:S08]  /*b270*/  HMMA.16816.F32 R28, R100.reuse, R124, R28 ;  /* 0x0000007c641c723c */ /* 0x040ff0000000181c */
[C---:B------:R-:W-:Y:S01]  /*b280*/  HMMA.16816.F32 R32, R100.reuse, R126, R32 ;  /* 0x0000007e6420723c */ /* 0x040fe20000001820 */
[----:B------:R-:W-:Y:S07]  /*b290*/  LDSM.16.MT88.4 R124, [R203+0x1900] ;  /* 0x00190000cb7c783b */ /* 0x000fee0000004200 */
[C---:B----4-:R-:W-:Y:S08]  /*b2a0*/  HMMA.16816.F32 R36, R100.reuse, R116, R36 ;  /* 0x000000746424723c */ /* 0x050ff00000001824 */
[C---:B------:R-:W-:Y:S01]  /*b2b0*/  HMMA.16816.F32 R40, R100.reuse, R118, R40 ;  /* 0x000000766428723c */ /* 0x040fe20000001828 */
[----:B------:R-:W4:Y:S07]  /*b2c0*/  LDSM.16.MT88.4 R116, [R197+0x5100] ;  /* 0x00510000c574783b */ /* 0x000f2e0000004200 */
        /* <DEDUP_REMOVED lines=8> */
[C---:B--2---:R-:W-:Y:S04]  /*b350*/  HMMA.16816.F32 R60, R100.reuse, R104, R60 ;  /* 0x00000068643c723c */ /* 0x044fe8000000183c */
[----:B-----5:R-:W-:Y:S01]  /*b360*/  F2FP.PACK_AB R139, R133, R134 ;  /* 0x00000086858b723e */ /* 0x020fe200000000ff */
[----:B------:R-:W-:Y:S02]  /*b370*/  FADD.FTZ R239, R239, R234 ;  /* 0x000000eaefef7221 */ /* 0x000fe40000010000 */
[----:B------:R-:W-:Y:S01]  /*b380*/  FADD.FTZ R236, R236, R235 ;  /* 0x000000ebecec7221 */ /* 0x000fe20000010000 */
[C---:B------:R-:W-:Y:S01]  /*b390*/  HMMA.16816.F32 R64, R100.reuse, R106, R64 ;  /* 0x0000006a6440723c */ /* 0x040fe20000001840 */
[----:B------:R-:W2:Y:S03]  /*b3a0*/  LDSM.16.MT88.4 R104, [R196+0x5100] ;  /* 0x00510000c468783b */ /* 0x000ea60000004200 */
[----:B------:R-:W-:Y:S02]  /*b3b0*/  FADD.FTZ R239, R240, R239 ;  /* 0x000000eff0ef7221 */ /* 0x000fe40000010000 */
[----:B------:R-:W-:Y:S02]  /*b3c0*/  FADD.FTZ R237, R237, R236 ;  /* 0x000000eceded7221 */ /* 0x000fe40000010000 */
[C---:B-1----:R-:W-:Y:S04]  /*b3d0*/  HMMA.16816.F32 R68, R100.reuse, R108, R68 ;  /* 0x0000006c6444723c */ /* 0x042fe80000001844 */
[----:B------:R-:W-:Y:S02]  /*b3e0*/  FADD.FTZ R134, R134, R239 ;  /* 0x000000ef86867221 */ /* 0x000fe40000010000 */
[----:B------:R-:W-:Y:S02]  /*b3f0*/  FADD.FTZ R218, R238, R237 ;  /* 0x000000edeeda7221 */ /* 0x000fe40000010000 */
[C---:B------:R-:W-:Y:S01]  /*b400*/  HMMA.16816.F32 R72, R100.reuse, R110, R72 ;  /* 0x0000006e6448723c */ /* 0x040fe20000001848 */
[----:B------:R-:W1:Y:S03]  /*b410*/  LDSM.16.MT88.4 R108, [R198+0x1900] ;  /* 0x00190000c66c783b */ /* 0x000e660000004200 */
[----:B------:R-:W-:Y:S04]  /*b420*/  FADD.FTZ R219, R133, R134 ;  /* 0x0000008685db7221 */ /* 0x000fe80000010000 */
[C---:B---3--:R-:W-:Y:S08]  /*b430*/  HMMA.16816.F32 R76, R100.reuse, R112, R76 ;  /* 0x00000070644c723c */ /* 0x048ff0000000184c */
[C---:B------:R-:W-:Y:S08]  /*b440*/  HMMA.16816.F32 R80, R100.reuse, R114, R80 ;  /* 0x000000726450723c */ /* 0x040ff00000001850 */
[C---:B----4-:R-:W-:Y:S08]  /*b450*/  HMMA.16816.F32 R84, R100.reuse, R116, R84 ;  /* 0x000000746454723c */ /* 0x050ff00000001854 */
[C---:B------:R-:W-:Y:S08]  /*b460*/  HMMA.16816.F32 R88, R100.reuse, R118, R88 ;  /* 0x000000766458723c */ /* 0x040ff00000001858 */
[C---:B--2---:R-:W-:Y:S08]  /*b470*/  HMMA.16816.F32 R92, R100.reuse, R104, R92 ;  /* 0x00000068645c723c */ /* 0x044ff0000000185c */
        /* <DEDUP_REMOVED lines=22> */
[C---:B--2---:R-:W-:Y:S08]  /*b5e0*/  HMMA.16816.F32 R76, R136.reuse, R4, R76 ;  /* 0x00000004884c723c */ /* 0x044ff0000000184c */
[C---:B------:R-:W-:Y:S08]  /*b5f0*/  HMMA.16816.F32 R80, R136.reuse, R6, R80 ;  /* 0x000000068850723c */ /* 0x040ff00000001850 */
[C---:B---3--:R-:W-:Y:S08]  /*b600*/  HMMA.16816.F32 R84, R136.reuse, R8, R84 ;  /* 0x000000088854723c */ /* 0x048ff00000001854 */
[C---:B------:R-:W-:Y:S08]  /*b610*/  HMMA.16816.F32 R88, R136.reuse, R10, R88 ;  /* 0x0000000a8858723c */ /* 0x040ff00000001858 */
[C---:B-1----:R-:W-:Y:S08]  /*b620*/  HMMA.16816.F32 R92, R136.reuse, R12, R92 ;  /* 0x0000000c885c723c */ /* 0x042ff0000000185c */
[----:B------:R-:W-:Y:S01]  /*b630*/  HMMA.16816.F32 R96, R136, R14, R96 ;  /* 0x0000000e8860723c */ /* 0x000fe20000001860 */
[----:B------:R-:W-:-:S07]  /*b640*/  @P0 BRA `(.L_x_180) ;  /* 0xffffd32000000947 */ /* 0x000fce000383ffff */
.L_x_179:
[----:B------:R-:W-:-:S06]  /*b650*/  UISETP.GE.AND UP0, UPT, UR13, UR8, UPT ;  /* 0x000000080d00728c */ /* 0x000fcc000bf06270 */
[----:B------:R-:W-:-:S13]  /*b660*/  PLOP3.LUT P0, PT, PT, PT, UP0, 0x80, 0x0 ;  /* 0x000000000000781c */ /* 0x000fda0003f0f008 */
[----:B------:R-:W-:Y:S05]  /*b670*/  @!P0 BRA `(.L_x_181) ;  /* 0x000038f000008947 */ /* 0x000fea0003800000 */
[----:B------:R-:W-:Y:S01]  /*b680*/  IADD3 R220, P5, R208, 0x80, RZ ;  /* 0x00000080d0dc7810 */ /* 0x000fe20007fbe0ff */
[----:B------:R-:W-:Y:S01]  /*b690*/  ULDC.64 UR4, c[0x0][0x208] ;  /* 0x0000820000047ab9 */ /* 0x000fe20000000a00 */
[----:B------:R-:W-:Y:S01]  /*b6a0*/  IADD3 R181, P0, R210, 0x80, RZ ;  /* 0x00000080d2b57810 */ /* 0x000fe20007f1e0ff */
[----:B------:R-:W-:Y:S01]  /*b6b0*/  IMAD.MOV.U32 R2, RZ, RZ, R132 ;  /* 0x000000ffff027224 */ /* 0x000fe200078e0084 */
[----:B------:R-:W-:Y:S01]  /*b6c0*/  IADD3 R222, P6, R208, 0x40, RZ ;  /* 0x00000040d0de7810 */ /* 0x000fe20007fde0ff */
[----:B------:R-:W-:Y:S01]  /*b6d0*/  IMAD.MOV.U32 R3, RZ, RZ, R0 ;  /* 0x000000ffff037224 */ /* 0x000fe200078e0000 */
[----:B------:R-:W-:Y:S01]  /*b6e0*/  IADD3 R183, P4, R210, 0x40, RZ ;  /* 0x00000040d2b77810 */ /* 0x000fe20007f9e0ff */
[----:B------:R-:W-:Y:S01]  /*b6f0*/  IMAD.X R221, RZ, RZ, R215, P5 ;  /* 0x000000ffffdd7224 */ /* 0x000fe200028e06d7 */
[----:B------:R-:W-:Y:S01]  /*b700*/  IADD3.X R223, RZ, R215, RZ, P6, !PT ;  /* 0x000000d7ffdf7210 */ /* 0x000fe200037fe4ff */
[----:B------:R-:W-:Y:S01]  /*b710*/  IMAD.X R180, RZ, RZ, R217, P0 ;  /* 0x000000ffffb47224 */ /* 0x000fe200000e06d9 */
[----:B------:R-:W-:Y:S01]  /*b720*/  IADD3.X R182, RZ, R217, RZ, P4, !PT ;  /* 0x000000d9ffb67210 */ /* 0x000fe200027fe4ff */
[----:B------:R-:W-:Y:S01]  /*b730*/  USHF.L.U64.HI UR19, UR4, 0x5, UR5 ;  /* 0x0000000504137899 */ /* 0x000fe20008010205 */
[----:B------:R-:W-:Y:S01]  /*b740*/  MOV R214, R208 ;  /* 0x000000d000d67202 */ /* 0x000fe20000000f00 */
[----:B------:R-:W-:-:S03]  /*b750*/  USHF.L.U32 UR18, UR4, 0x5, URZ ;  /* 0x0000000504127899 */ /* 0x000fc6000800063f */
[----:B------:R-:W-:Y:S02]  /*b760*/  ULDC.64 UR4, c[0x0][0x1e0] ;  /* 0x0000780000047ab9 */ /* 0x000fe40000000a00 */
.L_x_190:
[----:B------:R-:W-:Y:S04]  /*b770*/  DEPBAR.LE SB0, 0x0 ;  /* 0x000080000000791a */ /* 0x000fe80000000000 */
[----:B------:R-:W-:Y:S01]  /*b780*/  BAR.SYNC.DEFER_BLOCKING 0x0 ;  /* 0x0000000000007b1d */ /* 0x000fe20000010000 */
[----:B------:R-:W-:Y:S01]  /*b790*/  USHF.R.S32.HI UR7, URZ, 0x1f, UR13 ;  /* 0x0000001f3f077899 */ /* 0x000fe2000801140d */
[----:B------:R-:W-:Y:S01]  /*b7a0*/  IMAD.U32 R13, RZ, RZ, UR13 ;  /* 0x0000000dff0d7e24 */ /* 0x000fe2000f8e00ff */
[----:B------:R-:W-:Y:S01]  /*b7b0*/  UIMAD UR6, UR9, UR13, URZ ;  /* 0x0000000d090672a4 */ /* 0x000fe2000f8e023f */
[----:B------:R-:W-:Y:S01]  /*b7c0*/  IMAD.U32 R7, RZ, RZ, UR13 ;  /* 0x0000000dff077e24 */ /* 0x000fe2000f8e00ff */
[----:B------:R-:W-:Y:S01]  /*b7d0*/  UIMAD.WIDE.U32 UR20, UR13, UR10, UR18 ;  /* 0x0000000a0d1472a5 */ /* 0x000fe2000f8e0012 */
[----:B------:R-:W-:Y:S01]  /*b7e0*/  IMAD.WIDE.U32 R12, R13, UR10, R214 ;  /* 0x0000000a0d0c7c25 */ /* 0x000fe2000f8e00d6 */
[----:B------:R-:W-:Y:S02]  /*b7f0*/  UIMAD UR6, UR7, UR10, UR6 ;  /* 0x0000000a070672a4 */ /* 0x000fe4000f8e0206 */
[----:B------:R-:W-:Y:S01]  /*b800*/  UISETP.GT.AND UP3, UPT, UR13, UR8, UPT ;  /* 0x000000080d00728c */ /* 0x000fe2000bf64270 */
[----:B------:R-:W-:Y:S01]  /*b810*/  IMAD.WIDE.U32 R6, R7, UR10, R222 ;  /* 0x0000000a07067c25 */ /* 0x000fe2000f8e00de */
[----:B------:R-:W-:Y:S01]  /*b820*/  LEA R22, P4, R12, c[0x0][0x1f8], 0x1 ;  /* 0x00007e000c167a11 */ /* 0x000fe200078808ff */
[----:B------:R-:W-:Y:S01]  /*b830*/  UIADD3 UR7, UR6, UR21, URZ ;  /* 0x0000001506077290 */ /* 0x000fe2000fffe03f */
[----:B------:R-:W-:Y:S01]  /*b840*/  IADD3 R0, R13, UR6, RZ ;  /* 0x000000060d007c10 */ /* 0x000fe2000fffe0ff */
[----:B------:R-:W-:Y:S01]  /*b850*/  IMAD.U32 R15, RZ, RZ, UR13 ;  /* 0x0000000dff0f7e24 */ /* 0x000fe2000f8e00ff */
[----:B------:R-:W-:Y:S02]  /*b860*/  LEA R20, P0, R6, c[0x0][0x1f8], 0x1 ;  /* 0x00007e0006147a11 */ /* 0x000fe400078008ff */
[----:B------:R-:W-:Y:S01]  /*b870*/  LEA.HI.X R23, R12, c[0x0][0x1fc], R0, 0x1, P4 ;  /* 0x00007f000c177a11 */ /* 0x000fe200020f0c00 */
[----:B------:R-:W-:Y:S01]  /*b880*/  IMAD.WIDE.U32 R14, R15, UR10, R220 ;  /* 0x0000000a0f0e7c25 */ /* 0x000fe2000f8e00dc */
[----:B------:R-:W-:Y:S02]  /*b890*/  IADD3 R4, R7, UR6, RZ ;  /* 0x0000000607047c10 */ /* 0x000fe4000fffe0ff */
[----:B------:R-:W-:Y:S02]  /*b8a0*/  IADD3 R5, P5, R208, UR20, RZ ;  /* 0x00000014d0057c10 */ /* 0x000fe4000ffbe0ff */
[----:B------:R-:W-:Y:S01]  /*b8b0*/  IADD3 R7, P4, R222, UR20, RZ ;  /* 0x00000014de077c10 */ /* 0x000fe2000ff9e0ff */
[----:B------:R-:W-:Y:S01]  /*b8c0*/  LDSM.16.M88.4 R32, [R206+0xc100] ;  /* 0x00c10000ce20783b */ /* 0x000fe20000000200 */
[----:B------:R-:W-:Y:S02]  /*b8d0*/  LEA.HI.X R21, R6, c[0x0][0x1fc], R4, 0x1, P0 ;  /* 0x00007f0006157a11 */ /* 0x000fe400000f0c04 */
[----:B------:R-:W-:Y:S02]  /*b8e0*/  IADD3.X R4, R215, UR7, RZ, P5, !PT ;  /* 0x00000007d7047c10 */ /* 0x000fe4000affe4ff */
[----:B------:R-:W-:Y:S02]  /*b8f0*/  LEA R168, P5, R5, c[0x0][0x1f8], 0x1 ;  /* 0x00007e0005a87a11 */ /* 0x000fe400078a08ff */
[----:B------:R-:W1:Y:S01]  /*b900*/  LDSM.16.M88.4 R8, [R205+0x6100] ;  /* 0x00610000cd08783b */ /* 0x000e620000000200 */
[----:B------:R-:W-:Y:S02]  /*b910*/  IADD3.X R6, R223, UR7, RZ, P4, !PT ;  /* 0x00000007df067c10 */ /* 0x000fe4000a7fe4ff */
[----:B------:R-:W-:Y:S02]  /*b920*/  LEA R166, P4, R7, c[0x0][0x1f8], 0x1 ;  /* 0x00007e0007a67a11 */ /* 0x000fe400078808ff */
[----:B------:R-:W-:Y:S02]  /*b930*/  LEA.HI.X R169, R5, c[0x0][0x1fc], R4, 0x1, P5 ;  /* 0x00007f0005a97a11 */ /* 0x000fe400028f0c04 */
[----:B------:R-:W2:Y:S01]  /*b940*/  LDSM.16.M88.4 R16, [R205+0x6900] ;  /* 0x00690000cd10783b */ /* 0x000ea20000000200 */
[----:B------:R-:W-:Y:S02]  /*b950*/  LEA.HI.X R167, R7, c[0x0][0x1fc], R6, 0x1, P4 ;  /* 0x00007f0007a77a11 */ /* 0x000fe400020f0c06 */
[----:B------:R-:W-:Y:S02]  /*b960*/  LEA R28, P6, R14, c[0x0][0x1f8], 0x1 ;  /* 0x00007e000e1c7a11 */ /* 0x000fe400078c08ff */
[----:B------:R-:W-:Y:S02]  /*b970*/  IADD3 R13, P0, R220, UR20, RZ ;  /* 0x00000014dc0d7c10 */ /* 0x000fe4000ff1e0ff */
[----:B------:R-:W3:Y:S01]  /*b980*/  LDSM.16.M88.4 R24, [R205+0x7100] ;  /* 0x00710000cd18783b */ /* 0x000ee20000000200 */
[----:B------:R-:W-:Y:S02]  /*b990*/  IADD3 R0, R15, UR6, RZ ;  /* 0x000000060f007c10 */ /* 0x000fe4000fffe0ff */
[----:B------:R-:W-:Y:S01]  /*b9a0*/  IADD3.X R12, R221, UR7, RZ, P0, !PT ;  /* 0x00000007dd0c7c10 */ /* 0x000fe200087fe4ff */
[----:B------:R-:W-:Y:S01]  /*b9b0*/  @UP3 UIADD3 UR7, UR13, -0x1, URZ ;  /* 0xffffffff0d073890 */ /* 0x000fe2000fffe03f */
[C---:B------:R-:W-:Y:S02]  /*b9c0*/  LEA R164, P0, R13.reuse, c[0x0][0x1f8], 0x1 ;  /* 0x00007e000da47a11 */ /* 0x040fe400078008ff */
[----:B------:R-:W4:Y:S01]  /*b9d0*/  LDSM.16.M88.4 R132, [R205+0x7900] ;  /* 0x00790000cd84783b */ /* 0x000f220000000200 */
[----:B------:R-:W-:Y:S01]  /*b9e0*/  LEA.HI.X R29, R14, c[0x0][0x1fc], R0, 0x1, P6 ;  /* 0x00007f000e1d7a11 */ /* 0x000fe200030f0c00 */
[----:B------:R-:W-:Y:S01]  /*b9f0*/  @UP3 USHF.R.S32.HI UR6, URZ, 0x1f, UR7 ;  /* 0x0000001f3f063899 */ /* 0x000fe20008011407 */
[----:B------:R-:W-:Y:S01]  /*ba00*/  LEA.HI.X R165, R13, c[0x0][0x1fc], R12, 0x1, P0 ;  /* 0x00007f000da57a11 */ /* 0x000fe200000f0c0c */
[----:B------:R-:W-:Y:S01]  /*ba10*/  @UP3 UIMAD.WIDE.U32 UR20, UR7, UR4, URZ ;  /* 0x00000004071432a5 */ /* 0x000fe2000f8e003f */
[----:B------:R-:W-:Y:S01]  /*ba20*/  PLOP3.LUT P0, PT, PT, PT, UP3, 0x80, 0x0 ;  /* 0x000000000000781c */ /* 0x000fe20003f0f038 */
[----:B------:R-:W-:Y:S01]  /*ba30*/  @UP3 UIMAD UR6, UR6, UR4, URZ ;  /* 0x00000004060632a4 */ /* 0x000fe2000f8e023f */
[----:B------:R-:W-:Y:S01]  /*ba40*/  LDSM.16.M88.4 R136, [R202+0xc100] ;  /* 0x00c10000ca88783b */ /* 0x000fe20000000200 */
[----:B------:R-:W-:Y:S02]  /*ba50*/  PLOP3.LUT P5, PT, PT, PT, UP2, 0x80, 0x0 ;  /* 0x000000000000781c */ /* 0x000fe40003faf028 */
[----:B------:R-:W-:Y:S01]  /*ba60*/  PLOP3.LUT P4, PT, PT, PT, UP2, 0x80, 0x0 ;  /* 0x000000000000781c */ /* 0x000fe20003f8f028 */
[----:B------:R-:W-:Y:S02]  /*ba70*/  @UP3 UIMAD UR6, UR7, UR5, UR6 ;  /* 0x00000005070632a4 */ /* 0x000fe4000f8e0206 */
[----:B------:R-:W-:Y:S01]  /*ba80*/  @UP3 USHF.L.U32 UR7, UR20, 0x6, URZ ;  /* 0x0000000614073899 */ /* 0x000fe2000800063f */
[----:B------:R-:W5:Y:S01]  /*ba90*/  LDSM.16.M88.4 R140, [R204] ;  /* 0x00000000cc8c783b */ /* 0x000f620000000200 */
[----:B------:R-:W-:Y:S01]  /*baa0*/  @UP3 UIADD3 UR6, UR21, UR6, URZ ;  /* 0x0000000615063290 */ /* 0x000fe2000fffe03f */
[C---:B-1----:R-:W-:Y:S03]  /*bab0*/  HMMA.16816.F32 R4, R32.reuse, R8, RZ ;  /* 0x000000082004723c */ /* 0x042fe600000018ff */
[----:B------:R-:W-:Y:S02]  /*bac0*/  @UP3 USHF.L.U64.HI UR6, UR20, 0x6, UR6 ;  /* 0x0000000614063899 */ /* 0x000fe40008010206 */
[----:B------:R-:W1:Y:S03]  /*bad0*/  LDSM.16.M88.4 R144, [R195] ;  /* 0x00000000c390783b */ /* 0x000e660000000200 */
[C---:B------:R-:W-:Y:S04]  /*bae0*/  HMMA.16816.F32 R8, R32.reuse, R10, RZ ;  /* 0x0000000a2008723c */ /* 0x040fe800000018ff */
[----:B------:R-:W1:Y:S04]  /*baf0*/  LDSM.16.M88.4 R148, [R194] ;  /* 0x00000000c294783b */ /* 0x000e680000000200 */
[C---:B--2---:R-:W-:Y:S03]  /*bb00*/  HMMA.16816.F32 R12, R32.reuse, R16, RZ ;  /* 0x00000010200c723c */ /* 0x044fe600000018ff */
[----:B------:R-:W2:Y:S05]  /*bb10*/  LDSM.16.M88.4 R152, [R193] ;  /* 0x00000000c198783b */ /* 0x000eaa0000000200 */
[C---:B------:R-:W-:Y:S02]  /*bb20*/  HMMA.16816.F32 R16, R32.reuse, R18, RZ ;  /* 0x000000122010723c */ /* 0x040fe400000018ff */
[----:B------:R-:W-:Y:S01]  /*bb30*/  @!PT LDS RZ, [RZ] ;  /* 0x00000000fffff984 */ /* 0x000fe20000000800 */
[----:B------:R-:W-:Y:S01]  /*bb40*/  @!PT LDS RZ, [RZ] ;  /* 0x00000000fffff984 */ /* 0x000fe20000000800 */
[----:B------:R-:W-:Y:S01]  /*bb50*/  @!PT LDS RZ, [RZ] ;  /* 0x00000000fffff984 */ /* 0x000fe20000000800 */
[----:B------:R3:W-:Y:S07]  /*bb60*/  LDGSTS.E.BYPASS.LTC128B.128 [R207+0x100], [R22.64], !P3 ;  /* 0x0010000016cf7fae */ /* 0x0007ee000d901d50 */
[----:B------:R3:W-:Y:S07]  /*bb70*/  LDGSTS.E.BYPASS.LTC128B.128 [R207+0x2100], [R20.64], !P2 ;  /* 0x0210000014cf7fae */ /* 0x0007ee000d101d50 */
[----:B------:R4:W-:Y:S07]  /*bb80*/  LDGSTS.E.BYPASS.LTC128B.128 [R207+0x4100], [R28.64], !P1 ;  /* 0x041000001ccf7fae */ /* 0x0009ee000c901d50 */
[----:B------:R1:W-:Y:S07]  /*bb90*/  LDGSTS.E.BYPASS.LTC128B.128 [R207+0x1100], [R168.64], !P3 ;  /* 0x01100000a8cf7fae */ /* 0x0003ee000d901d50 */
[----:B------:R1:W-:Y:S01]  /*bba0*/  LDGSTS.E.BYPASS.LTC128B.128 [R207+0x3100], [R166.64], !P2 ;  /* 0x03100000a6cf7fae */ /* 0x0003e2000d101d50 */
[C---:B---3--:R-:W-:Y:S06]  /*bbb0*/  HMMA.16816.F32 R20, R32.reuse, R24, RZ ;  /* 0x000000182014723c */ /* 0x048fec00000018ff */
[----:B------:R1:W-:Y:S02]  /*bbc0*/  LDGSTS.E.BYPASS.LTC128B.128 [R207+0x5100], [R164.64], !P1 ;  /* 0x05100000a4cf7fae */ /* 0x0003e4000c901d50 */
[C---:B------:R-:W-:Y:S05]  /*bbd0*/  HMMA.16816.F32 R24, R32.reuse, R26, RZ ;  /* 0x0000001a2018723c */ /* 0x040fea00000018ff */
[----:B------:R-:W-:Y:S03]  /*bbe0*/  LDSM.16.M88.4 R156, [R201+0xc100] ;  /* 0x00c10000c99c783b */ /* 0x000fe60000000200 */
[C---:B----4-:R-:W-:Y:S04]  /*bbf0*/  HMMA.16816.F32 R28, R32.reuse, R132, RZ ;  /* 0x00000084201c723c */ /* 0x050fe800000018ff */
[----:B------:R-:W0:Y:S04]  /*bc00*/  LDGDEPBAR ;  /* 0x00000000000079af */ /* 0x000e280000000000 */
[----:B------:R-:W-:Y:S03]  /*bc10*/  HMMA.16816.F32 R32, R32, R134, RZ ;  /* 0x000000862020723c */ /* 0x000fe600000018ff */
[----:B------:R-:W3:Y:S05]  /*bc20*/  LDSM.16.M88.4 R160, [R200+0x6100] ;  /* 0x00610000c8a0783b */ /* 0x000eea0000000200 */
[C---:B-----5:R-:W-:Y:S02]  /*bc30*/  HMMA.16816.F32 R4, R136.reuse, R140, R4 ;  /* 0x0000008c8804723c */ /* 0x060fe40000001804 */
[----:B------:R-:W4:Y:S06]  /*bc40*/  LDSM.16.M88.4 R132, [R200+0x6900] ;  /* 0x00690000c884783b */ /* 0x000f2c0000000200 */
[C---:B------:R-:W-:Y:S01]  /*bc50*/  HMMA.16816.F32 R8, R136.reuse, R142, R8 ;  /* 0x0000008e8808723c */ /* 0x040fe20000001808 */
[----:B-1----:R-:W1:Y:S07]  /*bc60*/  LDSM.16.M88.4 R164, [R200+0x7100] ;  /* 0x00710000c8a4783b */ /* 0x002e6e0000000200 */
[C---:B------:R-:W-:Y:S01]  /*bc70*/  HMMA.16816.F32 R12, R136.reuse, R144, R12 ;  /* 0x00000090880c723c */ /* 0x040fe2000000180c */
[----:B------:R-:W5:Y:S07]  /*bc80*/  LDSM.16.M88.4 R168, [R200+0x7900] ;  /* 0x00790000c8a8783b */ /* 0x000f6e0000000200 */
[C---:B------:R-:W-:Y:S01]  /*bc90*/  HMMA.16816.F32 R16, R136.reuse, R146, R16 ;  /* 0x000000928810723c */ /* 0x040fe20000001810 */
[----:B------:R-:W-:Y:S07]  /*bca0*/  LDSM.16.M88.4 R172, [R199+0xc100] ;  /* 0x00c10000c7ac783b */ /* 0x000fee0000000200 */
[C---:B------:R-:W-:Y:S01]  /*bcb0*/  HMMA.16816.F32 R20, R136.reuse, R148, R20 ;  /* 0x000000948814723c */ /* 0x040fe20000001814 */
[----:B------:R-:W1:Y:S07]  /*bcc0*/  LDSM.16.M88.4 R176, [R192] ;  /* 0x00000000c0b0783b */ /* 0x000e6e0000000200 */
[C---:B------:R-:W-:Y:S01]  /*bcd0*/  HMMA.16816.F32 R24, R136.reuse, R150, R24 ;  /* 0x000000968818723c */ /* 0x040fe20000001818 */
[----:B------:R-:W-:Y:S07]  /*bce0*/  LDSM.16.M88.4 R140, [R192+0x1000] ;  /* 0x00100000c08c783b */ /* 0x000fee0000000200 */
[C---:B--2---:R-:W-:Y:S01]  /*bcf0*/  HMMA.16816.F32 R28, R136.reuse, R152, R28 ;  /* 0x00000098881c723c */ /* 0x044fe2000000181c */
[----:B------:R-:W-:Y:S07]  /*bd00*/  LDSM.16.M88.4 R144, [R192+0x1800] ;  /* 0x00180000c090783b */ /* 0x000fee0000000200 */
[----:B------:R-:W-:Y:S01]  /*bd10*/  HMMA.16816.F32 R32, R136, R154, R32 ;  /* 0x0000009a8820723c */ /* 0x000fe20000001820 */
[----:B------:R-:W2:Y:S07]  /*bd20*/  LDSM.16.M88.4 R136, [R192+0x800] ;  /* 0x00080000c088783b */ /* 0x000eae0000000200 */
[C---:B---3--:R-:W-:Y:S01]  /*bd30*/  HMMA.16816.F32 R4, R156.reuse, R160, R4 ;  /* 0x000000a09c04723c */ /* 0x048fe20000001804 */
[----:B------:R-:W-:Y:S07]  /*bd40*/  LDSM.16.M88.4 R148, [R206+0x10100] ;  /* 0x01010000ce94783b */ /* 0x000fee0000000200 */
[C---:B------:R-:W-:Y:S01]  /*bd50*/  HMMA.16816.F32 R8, R156.reuse, R162, R8 ;  /* 0x000000a29c08723c */ /* 0x040fe20000001808 */
[----:B------:R-:W3:Y:S07]  /*bd60*/  LDSM.16.M88.4 R152, [R205+0x8100] ;  /* 0x00810000cd98783b */ /* 0x000eee0000000200 */
[C---:B----4-:R-:W-:Y:S01]  /*bd70*/  HMMA.16816.F32 R12, R156.reuse, R132, R12 ;  /* 0x000000849c0c723c */ /* 0x050fe2000000180c */
[----:B------:R-:W-:Y:S07]  /*bd80*/  LDSM.16.M88.4 R160, [R205+0x9900] ;  /* 0x00990000cda0783b */ /* 0x000fee0000000200 */
[C---:B------:R-:W-:Y:S01]  /*bd90*/  HMMA.16816.F32 R16, R156.reuse, R134, R16 ;  /* 0x000000869c10723c */ /* 0x040fe20000001810 */
[----:B------:R-:W4:Y:S07]  /*bda0*/  LDSM.16.M88.4 R132, [R205+0x8900] ;  /* 0x00890000cd84783b */ /* 0x000f2e0000000200 */
[C---:B-1----:R-:W-:Y:S08]  /*bdb0*/  HMMA.16816.F32 R20, R156.reuse, R164, R20 ;  /* 0x000000a49c14723c */ /* 0x042ff00000001814 */
[C---:B------:R-:W-:Y:S01]  /*bdc0*/  HMMA.16816.F32 R24, R156.reuse, R166, R24 ;  /* 0x000000a69c18723c */ /* 0x040fe20000001818 */
[----:B------:R-:W-:Y:S07]  /*bdd0*/  LDSM.16.M88.4 R164, [R202+0x10100] ;  /* 0x01010000caa4783b */ /* 0x000fee0000000200 */
[C---:B-----5:R-:W-:Y:S08]  /*bde0*/  HMMA.16816.F32 R28, R156.reuse, R168, R28 ;  /* 0x000000a89c1c723c */ /* 0x060ff0000000181c */
[----:B------:R-:W-:Y:S01]  /*bdf0*/  HMMA.16816.F32 R32, R156, R170, R32 ;  /* 0x000000aa9c20723c */ /* 0x000fe20000001820 */
[----:B------:R-:W1:Y:S07]  /*be00*/  LDSM.16.M88.4 R156, [R205+0x9100] ;  /* 0x00910000cd9c783b */ /* 0x000e6e0000000200 */
[C---:B------:R-:W-:Y:S01]  /*be10*/  HMMA.16816.F32 R4, R172.reuse, R176, R4 ;  /* 0x000000b0ac04723c */ /* 0x040fe20000001804 */
[----:B------:R-:W5:Y:S07]  /*be20*/  LDSM.16.M88.4 R168, [R191] ;  /* 0x00000000bfa8783b */ /* 0x000f6e0000000200 */
        /* <DEDUP_REMOVED lines=11> */
[C---:B---3--:R-:W-:Y:S01]  /*bee0*/  HMMA.16816.F32 R4, R148.reuse, R152, R4 ;  /* 0x000000989404723c */ /* 0x048fe20000001804 */
[----:B------:R-:W3:Y:S07]  /*bef0*/  LDSM.16.M88.4 R172, [R201+0x10100] ;  /* 0x01010000c9ac783b */ /* 0x000eee0000000200 */
[C---:B------:R-:W-:Y:S01]  /*bf00*/  HMMA.16816.F32 R8, R148.reuse, R154, R8 ;  /* 0x0000009a9408723c */ /* 0x040fe20000001808 */
[----:B------:R-:W-:Y:S07]  /*bf10*/  LDSM.16.M88.4 R152, [R200+0x9900] ;  /* 0x00990000c898783b */ /* 0x000fee0000000200 */
[C---:B----4-:R-:W-:Y:S08]  /*bf20*/  HMMA.16816.F32 R12, R148.reuse, R132, R12 ;  /* 0x00000084940c723c */ /* 0x050ff0000000180c */
[C---:B------:R-:W-:Y:S01]  /*bf30*/  HMMA.16816.F32 R16, R148.reuse, R134, R16 ;  /* 0x000000869410723c */ /* 0x040fe20000001810 */
[----:B------:R-:W4:Y:S07]  /*bf40*/  LDSM.16.M88.4 R132, [R200+0x8900] ;  /* 0x00890000c884783b */ /* 0x000f2e0000000200 */
[C---:B-1----:R-:W-:Y:S08]  /*bf50*/  HMMA.16816.F32 R20, R148.reuse, R156, R20 ;  /* 0x0000009c9414723c */ /* 0x042ff00000001814 */
[C---:B------:R-:W-:Y:S01]  /*bf60*/  HMMA.16816.F32 R24, R148.reuse, R158, R24 ;  /* 0x0000009e9418723c */ /* 0x040fe20000001818 */
[----:B------:R-:W-:Y:S07]  /*bf70*/  LDSM.16.M88.4 R156, [R199+0x10100] ;  /* 0x01010000c79c783b */ /* 0x000fee0000000200 */
[C---:B------:R-:W-:Y:S08]  /*bf80*/  HMMA.16816.F32 R28, R148.reuse, R160, R28 ;  /* 0x000000a0941c723c */ /* 0x040ff0000000181c */
[----:B------:R-:W-:Y:S01]  /*bf90*/  HMMA.16816.F32 R32, R148, R162, R32 ;  /* 0x000000a29420723c */ /* 0x000fe20000001820 */
[----:B------:R-:W1:Y:S07]  /*bfa0*/  LDSM.16.M88.4 R148, [R200+0x9100] ;  /* 0x00910000c894783b */ /* 0x000e6e0000000200 */
[C---:B-----5:R-:W-:Y:S01]  /*bfb0*/  HMMA.16816.F32 R4, R164.reuse, R168, R4 ;  /* 0x000000a8a404723c */ /* 0x060fe20000001804 */
[----:B------:R-:W5:Y:S07]  /*bfc0*/  LDSM.16.M88.4 R160, [R192+0x2000] ;  /* 0x00200000c0a0783b */ /* 0x000f6e0000000200 */
        /* <DEDUP_REMOVED lines=11> */
[C---:B---3--:R-:W-:Y:S01]  /*c080*/  HMMA.16816.F32 R4, R172.reuse, R176, R4 ;  /* 0x000000b0ac04723c */ /* 0x048fe20000001804 */
[----:B------:R-:W3:Y:S07]  /*c090*/  LDSM.16.M88.4 R164, [R206+0x14100] ;  /* 0x01410000cea4783b */ /* 0x000eee0000000200 */
[C---:B------:R-:W-:Y:S01]  /*c0a0*/  HMMA.16816.F32 R8, R172.reuse, R178, R8 ;  /* 0x000000b2ac08723c */ /* 0x040fe20000001808 */
[----:B------:R-:W-:Y:S07]  /*c0b0*/  LDSM.16.M88.4 R176, [R187] ;  /* 0x00000000bbb0783b */ /* 0x000fee0000000200 */
[C---:B----4-:R-:W-:Y:S08]  /*c0c0*/  HMMA.16816.F32 R12, R172.reuse, R132, R12 ;  /* 0x00000084ac0c723c */ /* 0x050ff0000000180c */
[C---:B------:R-:W-:Y:S01]  /*c0d0*/  HMMA.16816.F32 R16, R172.reuse, R134, R16 ;  /* 0x00000086ac10723c */ /* 0x040fe20000001810 */
[----:B------:R-:W4:Y:S07]  /*c0e0*/  LDSM.16.M88.4 R132, [R205+0xa900] ;  /* 0x00a90000cd84783b */ /* 0x000f2e0000000200 */
[C---:B-1----:R-:W-:Y:S08]  /*c0f0*/  HMMA.16816.F32 R20, R172.reuse, R148, R20 ;  /* 0x00000094ac14723c */ /* 0x042ff00000001814 */
[C---:B------:R-:W-:Y:S01]  /*c100*/  HMMA.16816.F32 R24, R172.reuse, R150, R24 ;  /* 0x00000096ac18723c */ /* 0x040fe20000001818 */
[----:B------:R-:W1:Y:S07]  /*c110*/  LDSM.16.M88.4 R148, [R205+0xb100] ;  /* 0x00b10000cd94783b */ /* 0x000e6e0000000200 */
        /* <DEDUP_REMOVED lines=29> */
[----:B------:R-:W1:Y:S01]  /*c2f0*/  LDSM.16.M88.4 R164, [R199+0x14100] ;  /* 0x01410000c7a4783b */ /* 0x000e620000000200 */
[C---:B-----5:R-:W-:Y:S08]  /*c300*/  HMMA.16816.F32 R4, R172.reuse, R176, R4 ;  /* 0x000000b0ac04723c */ /* 0x060ff00000001804 */
[C---:B------:R-:W-:Y:S08]  /*c310*/  HMMA.16816.F32 R8, R172.reuse, R178, R8 ;  /* 0x000000b2ac08723c */ /* 0x040ff00000001808 */
[C---:B--2---:R-:W-:Y:S08]  /*c320*/  HMMA.16816.F32 R12, R172.reuse, R136, R12 ;  /* 0x00000088ac0c723c */ /* 0x044ff0000000180c */
[C---:B------:R-:W-:Y:S08]  /*c330*/  HMMA.16816.F32 R16, R172.reuse, R138, R16 ;  /* 0x0000008aac10723c */ /* 0x040ff00000001810 */
[C---:B------:R-:W-:Y:S08]  /*c340*/  HMMA.16816.F32 R20, R172.reuse, R140, R20 ;  /* 0x0000008cac14723c */ /* 0x040ff00000001814 */
[C---:B------:R-:W-:Y:S08]  /*c350*/  HMMA.16816.F32 R24, R172.reuse, R142, R24 ;  /* 0x0000008eac18723c */ /* 0x040ff00000001818 */
[C---:B------:R-:W-:Y:S08]  /*c360*/  HMMA.16816.F32 R28, R172.reuse, R144, R28 ;  /* 0x00000090ac1c723c */ /* 0x040ff0000000181c */
[----:B------:R-:W-:Y:S08]  /*c370*/  HMMA.16816.F32 R32, R172, R146, R32 ;  /* 0x00000092ac20723c */ /* 0x000ff00000001820 */
[C---:B---3--:R-:W-:Y:S08]  /*c380*/  HMMA.16816.F32 R4, R156.reuse, R160, R4 ;  /* 0x000000a09c04723c */ /* 0x048ff00000001804 */
[C---:B------:R-:W-:Y:S08]  /*c390*/  HMMA.16816.F32 R8, R156.reuse, R162, R8 ;  /* 0x000000a29c08723c */ /* 0x040ff00000001808 */
[C---:B----4-:R-:W-:Y:S08]  /*c3a0*/  HMMA.16816.F32 R12, R156.reuse, R132, R12 ;  /* 0x000000849c0c723c */ /* 0x050ff0000000180c */
        /* <DEDUP_REMOVED lines=9> */
[----:B------:R-:W-:Y:S01]  /*c440*/  FMUL.FTZ R137, R4, c[0x0][0x320] ;  /* 0x0000c80004897a20 */ /* 0x000fe20000410000 */
[C---:B------:R-:W-:Y:S03]  /*c450*/  HMMA.16816.F32 R16, R164.reuse, R134, R16 ;  /* 0x00000086a410723c */ /* 0x040fe60000001810 */
[----:B------:R-:W-:Y:S02]  /*c460*/  FMUL.FTZ R138, R5, c[0x0][0x320] ;  /* 0x0000c800058a7a20 */ /* 0x000fe40000410000 */
[----:B------:R-:W1:Y:S01]  /*c470*/  MUFU.TANH R137, R137 ;  /* 0x0000008900897308 */ /* 0x000e620000002400 */
[----:B------:R-:W-:Y:S02]  /*c480*/  FMUL.FTZ R0, R6, c[0x0][0x320] ;  /* 0x0000c80006007a20 */ /* 0x000fe40000410000 */
[----:B------:R-:W-:Y:S02]  /*c490*/  FMUL.FTZ R136, R7, c[0x0][0x320] ;  /* 0x0000c80007887a20 */ /* 0x000fe40000410000 */
[----:B------:R-:W2:Y:S02]  /*c4a0*/  LDSM.16.M88.4 R4, [R192+0x5000] ;  /* 0x00500000c004783b */ /* 0x000ea40000000200 */
[----:B------:R-:W-:Y:S02]  /*c4b0*/  FMUL.FTZ R9, R9, c[0x0][0x320] ;  /* 0x0000c80009097a20 */ /* 0x000fe40000410000 */
[----:B------:R-:W-:Y:S01]  /*c4c0*/  FMUL.FTZ R10, R10, c[0x0][0x320] ;  /* 0x0000c8000a0a7a20 */ /* 0x000fe20000410000 */
[----:B------:R-:W3:Y:S01]  /*c4d0*/  MUFU.TANH R138, R138 ;  /* 0x0000008a008a7308 */ /* 0x000ee20000002400 */
[----:B------:R-:W-:Y:S02]  /*c4e0*/  FMUL.FTZ R11, R11, c[0x0][0x320] ;  /* 0x0000c8000b0b7a20 */ /* 0x000fe40000410000 */
[----:B------:R-:W-:Y:S02]  /*c4f0*/  FMUL.FTZ R139, R8, c[0x0][0x320] ;  /* 0x0000c800088b7a20 */ /* 0x000fe40000410000 */
[----:B------:R-:W-:Y:S02]  /*c500*/  FMUL.FTZ R8, R12, c[0x0][0x320] ;  /* 0x0000c8000c087a20 */ /* 0x000fe40000410000 */
[----:B------:R-:W-:Y:S02]  /*c510*/  FMUL.FTZ R14, R14, c[0x0][0x320] ;  /* 0x0000c8000e0e7a20 */ /* 0x000fe40000410000 */
[----:B------:R-:W-:Y:S01]  /*c520*/  FMUL.FTZ R15, R15, c[0x0][0x320] ;  /* 0x0000c8000f0f7a20 */ /* 0x000fe20000410000 */
[----:B------:R-:W4:Y:S01]  /*c530*/  MUFU.TANH R140, R9 ;  /* 0x00000009008c7308 */ /* 0x000f220000002400 */
[----:B------:R-:W-:Y:S02]  /*c540*/  FMUL.FTZ R142, R16, c[0x0][0x320] ;  /* 0x0000c800108e7a20 */ /* 0x000fe40000410000 */
[----:B------:R-:W-:Y:S02]  /*c550*/  FMUL.FTZ R18, R18, c[0x0][0x320] ;  /* 0x0000c80012127a20 */ /* 0x000fe40000410000 */
[----:B------:R-:W-:Y:S02]  /*c560*/  FMUL.FTZ R19, R19, c[0x0][0x320] ;  /* 0x0000c80013137a20 */ /* 0x000fe40000410000 */
[----:B------:R-:W-:Y:S02]  /*c570*/  FMUL.FTZ R162, R13, c[0x0][0x320] ;  /* 0x0000c8000da27a20 */ /* 0x000fe40000410000 */
[----:B------:R-:W-:Y:S01]  /*c580*/  FMUL.FTZ R13, R17, c[0x0][0x320] ;  /* 0x0000c800110d7a20 */ /* 0x000fe20000410000 */
[----:B------:R-:W1:Y:S10]  /*c590*/  MUFU.TANH R132, R10 ;  /* 0x0000000a00847308 */ /* 0x000e740000002400 */
[----:B------:R-:W1:Y:S01]  /*c5a0*/  MUFU.TANH R133, R11 ;  /* 0x0000000b00857308 */ /* 0x000e620000002400 */
[C---:B--2---:R-:W-:Y:S09]  /*c5b0*/  HMMA.16816.F32 R20, R164.reuse, R4, R20 ;  /* 0x00000004a414723c */ /* 0x044ff20000001814 */
[----:B------:R2:W1:Y:S03]  /*c5c0*/  MUFU.TANH R12, R8 ;  /* 0x00000008000c7308 */ /* 0x0004660000002400 */
[----:B------:R-:W-:Y:S01]  /*c5d0*/  @P5 IMAD.HI.U32 R4, R212, c[0x0][0x2c8], RZ ;  /* 0x0000b200d4045a27 */ /* 0x000fe200078e00ff */
[C---:B------:R-:W-:Y:S03]  /*c5e0*/  HMMA.16816.F32 R24, R164.reuse, R6, R24 ;  /* 0x00000006a418723c */ /* 0x040fe60000001818 */
[----:B------:R-:W-:Y:S01]  /*c5f0*/  IMAD.MOV.U32 R5, RZ, RZ, R212 ;  /* 0x000000ffff057224 */ /* 0x000fe200078e00d4 */
[----:B------:R-:W-:Y:S02]  /*c600*/  @P4 SHF.R.U32.HI R5, RZ, c[0x0][0x2cc], R4 ;  /* 0x0000b300ff054a19 */ /* 0x000fe40000011604 */
[----:B------:R5:W1:Y:S01]  /*c610*/  MUFU.TANH R163, R14 ;  /* 0x0000000e00a37308 */ /* 0x000a620000002400 */
[----:B------:R-:W-:Y:S05]  /*c620*/  @P0 IADD3 R4, P4, R210, UR7, RZ ;  /* 0x00000007d2040c10 */ /* 0x000fea000ff9e0ff */
[----:B------:R-:W-:Y:S02]  /*c630*/  @P0 LEA R16, P6, R4, c[0x0][0x1c8], 0x1 ;  /* 0x0000720004100a11 */ /* 0x000fe400078c08ff */
[----:B------:R-:W-:Y:S01]  /*c640*/  @P0 IADD3 R6, P5, R183, UR7, RZ ;  /* 0x00000007b7060c10 */ /* 0x000fe2000ffbe0ff */
[----:B------:R-:W-:Y:S01]  /*c650*/  FMUL.FTZ R22, R22, c[0x0][0x320] ;  /* 0x0000c80016167a20 */ /* 0x000fe20000410000 */
[----:B------:R1:W1:Y:S01]  /*c660*/  MUFU.TANH R161, R15 ;  /* 0x0000000f00a17308 */ /* 0x0002620000002400 */
[----:B------:R-:W-:Y:S01]  /*c670*/  FMUL.FTZ R23, R23, c[0x0][0x320] ;  /* 0x0000c80017177a20 */ /* 0x000fe20000410000 */
[----:B------:R-:W-:Y:S01]  /*c680*/  @P0 IADD3.X R7, R182, UR6, RZ, P5, !PT ;  /* 0x00000006b6070c10 */ /* 0x000fe2000affe4ff */
[----:B------:R-:W-:Y:S01]  /*c690*/  FMUL.FTZ R160, R20, c[0x0][0x320] ;  /* 0x0000c80014a07a20 */ /* 0x000fe20000410000 */
[----:B--2---:R-:W2:Y:S01]  /*c6a0*/  LDSM.16.M88.4 R8, [R192+0x5800] ;  /* 0x00580000c008783b */ /* 0x004ea20000000200 */
[----:B------:R-:W-:Y:S04]  /*c6b0*/  DEPBAR.LE SB0, 0x0 ;  /* 0x000080000000791a */ /* 0x000fe80000000000 */
[----:B------:R-:W-:Y:S01]  /*c6c0*/  FMUL.FTZ R25, R25, c[0x0][0x320] ;  /* 0x0000c80019197a20 */ /* 0x000fe20000410000 */
[----:B------:R1:W1:Y:S01]  /*c6d0*/  MUFU.TANH R159, R22 ;  /* 0x00000016009f7308 */ /* 0x0002620000002400 */
[----:B------:R-:W-:Y:S01]  /*c6e0*/  BAR.SYNC.DEFER_BLOCKING 0x0 ;  /* 0x0000000000007b1d */ /* 0x000fe20000010000 */
[----:B------:R-:W-:Y:S02]  /*c6f0*/  FMUL.FTZ R156, R24, c[0x0][0x320] ;  /* 0x0000c800189c7a20 */ /* 0x000fe40000410000 */
[----:B------:R-:W-:Y:S02]  /*c700*/  FMUL.FTZ R158, R21, c[0x0][0x320] ;  /* 0x0000c800159e7a20 */ /* 0x000fe40000410000 */
[----:B------:R-:W-:Y:S02]  /*c710*/  FMUL.FTZ R26, R26, c[0x0][0x320] ;  /* 0x0000c8001a1a7a20 */ /* 0x000fe40000410000 */
[----:B------:R-:W-:Y:S02]  /*c720*/  FMUL.FTZ R27, R27, c[0x0][0x320] ;  /* 0x0000c8001b1b7a20 */ /* 0x000fe40000410000 */
[----:B------:R1:W1:Y:S10]  /*c730*/  MUFU.TANH R157, R23 ;  /* 0x00000017009d7308 */ /* 0x0002740000002400 */
[----:B------:R1:W1:Y:S10]  /*c740*/  MUFU.TANH R154, R25 ;  /* 0x00000019009a7308 */ /* 0x0002740000002400 */
[----:B------:R1:W1:Y:S01]  /*c750*/  MUFU.TANH R143, R18 ;  /* 0x00000012008f7308 */ /* 0x0002620000002400 */
[C---:B--2---:R-:W-:Y:S09]  /*c760*/  HMMA.16816.F32 R28, R164.reuse, R8, R28 ;  /* 0x00000008a41c723c */ /* 0x044ff2000000181c */
[----:B------:R2:W2:Y:S03]  /*c770*/  MUFU.TANH R141, R19 ;  /* 0x00000013008d7308 */ /* 0x0004a60000002400 */
[----:B------:R-:W-:Y:S01]  /*c780*/  @P0 IADD3.X R9, R217, UR6, RZ, P4, !PT ;  /* 0x00000006d9090c10 */ /* 0x000fe2000a7fe4ff */
[----:B------:R-:W-:Y:S03]  /*c790*/  HMMA.16816.F32 R32, R164, R10, R32 ;  /* 0x0000000aa420723c */ /* 0x000fe60000001820 */
[----:B------:R-:W-:Y:S02]  /*c7a0*/  @P0 LEA.HI.X R17, R4, c[0x0][0x1cc], R9, 0x1, P6 ;  /* 0x0000730004110a11 */ /* 0x000fe400030f0c09 */
[C---:B-----5:R-:W-:Y:S01]  /*c7b0*/  @P0 LEA R14, P4, R6.reuse, c[0x0][0x1c8], 0x1 ;  /* 0x00007200060e0a11 */ /* 0x060fe200078808ff */
[----:B------:R-:W2:Y:S02]  /*c7c0*/  MUFU.TANH R0, R0 ;  /* 0x0000000000007308 */ /* 0x000ea40000002400 */
[----:B------:R-:W-:Y:S01]  /*c7d0*/  @!PT LDS RZ, [RZ] ;  /* 0x00000000fffff984 */ /* 0x000fe20000000800 */
[----:B------:R-:W-:Y:S01]  /*c7e0*/  @!PT LDS RZ, [RZ] ;  /* 0x00000000fffff984 */ /* 0x000fe20000000800 */
[----:B------:R-:W-:Y:S01]  /*c7f0*/  @!PT LDS RZ, [RZ] ;  /* 0x00000000fffff984 */ /* 0x000fe20000000800 */
[----:B------:R2:W-:Y:S01]  /*c800*/  @P0 LDGSTS.E.BYPASS.LTC128B.128 [R207+0x6100], [R16.64], !P3 ;  /* 0x0610000010cf0fae */ /* 0x0005e2000d901d50 */
[----:B-1----:R-:W-:Y:S03]  /*c810*/  @P0 LEA.HI.X R15, R6, c[0x0][0x1cc], R7, 0x1, P4 ;  /* 0x00007300060f0a11 */ /* 0x002fe600020f0c07 */
[----:B------:R-:W-:Y:S01]  /*c820*/  @P0 IADD3 R4, P5, R181, UR7, RZ ;  /* 0x00000007b5040c10 */ /* 0x000fe2000ffbe0ff */
[----:B------:R-:W-:Y:S01]  /*c830*/  @UP3 UIADD3 UR7, UP0, UR12, UR7, URZ ;  /* 0x000000070c073290 */ /* 0x000fe2000ff1e03f */
[----:B------:R-:W-:Y:S01]  /*c840*/  FMUL.FTZ R28, R28, c[0x0][0x320] ;  /* 0x0000c8001c1c7a20 */ /* 0x000fe20000410000 */
[----:B------:R1:W-:Y:S01]  /*c850*/  @P0 LDGSTS.E.BYPASS.LTC128B.128 [R207+0x8100], [R14.64], !P2 ;  /* 0x081000000ecf0fae */ /* 0x0003e2000d101d50 */
[----:B------:R-:W1:Y:S01]  /*c860*/  MUFU.TANH R136, R136 ;  /* 0x0000008800887308 */ /* 0x000e620000002400 */
[----:B------:R-:W-:Y:S01]  /*c870*/  @P0 LEA R22, P4, R4, c[0x0][0x1c8], 0x1 ;  /* 0x0000720004160a11 */ /* 0x000fe200078808ff */
[----:B------:R-:W-:Y:S01]  /*c880*/  FMUL.FTZ R29, R29, c[0x0][0x320] ;  /* 0x0000c8001d1d7a20 */ /* 0x000fe20000410000 */
[----:B------:R-:W-:Y:S01]  /*c890*/  @P0 IADD3.X R7, R180, UR6, RZ, P5, !PT ;  /* 0x00000006b4070c10 */ /* 0x000fe2000affe4ff */
[----:B------:R-:W-:Y:S01]  /*c8a0*/  @UP3 UIADD3.X UR6, UR11, UR6, URZ, UP0, !UPT ;  /* 0x000000060b063290 */ /* 0x000fe200087fe43f */
[----:B------:R-:W-:Y:S01]  /*c8b0*/  @P0 IADD3 R9, P6, R210, UR7, RZ ;  /* 0x00000007d2090c10 */ /* 0x000fe2000ffde0ff */
[----:B------:R-:W-:Y:S01]  /*c8c0*/  FMUL.FTZ R30, R30, c[0x0][0x320] ;  /* 0x0000c8001e1e7a20 */ /* 0x000fe20000410000 */
[----:B------:R-:W-:Y:S01]  /*c8d0*/  @P0 LEA.HI.X R23, R4, c[0x0][0x1cc], R7, 0x1, P4 ;  /* 0x0000730004170a11 */ /* 0x000fe200020f0c07 */
[----:B------:R-:W-:Y:S01]  /*c8e0*/  FMUL.FTZ R31, R31, c[0x0][0x320] ;  /* 0x0000c8001f1f7a20 */ /* 0x000fe20000410000 */
[----:B------:R-:W-:Y:S01]  /*c8f0*/  @P0 IADD3 R7, P5, R183, UR7, RZ ;  /* 0x00000007b7070c10 */ /* 0x000fe2000ffbe0ff */
[----:B------:R-:W1:Y:S01]  /*c900*/  MUFU.TANH R139, R139 ;  /* 0x0000008b008b7308 */ /* 0x000e620000002400 */
[----:B------:R-:W-:Y:S01]  /*c910*/  @P0 IADD3.X R8, R217, UR6, RZ, P6, !PT ;  /* 0x00000006d9080c10 */ /* 0x000fe2000b7fe4ff */
[----:B------:R1:W-:Y:S01]  /*c920*/  @P0 LDGSTS.E.BYPASS.LTC128B.128 [R207+0xa100], [R22.64], !P1 ;  /* 0x0a10000016cf0fae */ /* 0x0003e2000c901d50 */
[----:B------:R-:W-:Y:S01]  /*c930*/  @P0 LEA R24, P6, R9, c[0x0][0x1c8], 0x1 ;  /* 0x0000720009180a11 */ /* 0x000fe200078c08ff */
[----:B------:R-:W-:Y:S01]  /*c940*/  FMUL.FTZ R32, R32, c[0x0][0x320] ;  /* 0x0000c80020207a20 */ /* 0x000fe20000410000 */
[----:B------:R-:W-:Y:S01]  /*c950*/  @P0 IADD3.X R4, R182, UR6, RZ, P5, !PT ;  /* 0x00000006b6040c10 */ /* 0x000fe2000affe4ff */
[----:B------:R-:W-:Y:S01]  /*c960*/  FMUL.FTZ R33, R33, c[0x0][0x320] ;  /* 0x0000c80021217a20 */ /* 0x000fe20000410000 */
[----:B------:R-:W-:Y:S01]  /*c970*/  @P0 LEA.HI.X R25, R9, c[0x0][0x1cc], R8, 0x1, P6 ;  /* 0x0000730009190a11 */ /* 0x000fe200030f0c08 */
[----:B------:R-:W-:Y:S01]  /*c980*/  FMUL.FTZ R34, R34, c[0x0][0x320] ;  /* 0x0000c80022227a20 */ /* 0x000fe20000410000 */
[----:B------:R-:W-:Y:S01]  /*c990*/  @P0 LEA R18, P5, R7, c[0x0][0x1c8], 0x1 ;  /* 0x0000720007120a11 */ /* 0x000fe200078a08ff */
[----:B------:R-:W1:Y:S01]  /*c9a0*/  MUFU.TANH R162, R162 ;  /* 0x000000a200a27308 */ /* 0x000e620000002400 */
[----:B------:R-:W-:Y:S01]  /*c9b0*/  @P0 IADD3 R6, P4, R181, UR7, RZ ;  /* 0x00000007b5060c10 */ /* 0x000fe2000ff9e0ff */
[----:B------:R1:W-:Y:S01]  /*c9c0*/  @P0 LDGSTS.E.BYPASS.LTC128B.128 [R207+0x7100], [R24.64], !P3 ;  /* 0x0710000018cf0fae */ /* 0x0003e2000d901d50 */
[----:B--2---:R-:W-:Y:S01]  /*c9d0*/  @P0 LEA.HI.X R19, R7, c[0x0][0x1cc], R4, 0x1, P5 ;  /* 0x0000730007130a11 */ /* 0x004fe200028f0c04 */
[----:B------:R-:W-:Y:S01]  /*c9e0*/  FMUL.FTZ R35, R35, c[0x0][0x320] ;  /* 0x0000c80023237a20 */ /* 0x000fe20000410000 */
[----:B------:R-:W-:Y:S01]  /*c9f0*/  @P0 IADD3.X R11, R180, UR6, RZ, P4, !PT ;  /* 0x00000006b40b0c10 */ /* 0x000fe2000a7fe4ff */
[----:B------:R-:W-:Y:S01]  /*ca00*/  USHF.L.U32 UR6, UR13, 0x6, URZ ;  /* 0x000000060d067899 */ /* 0x000fe2000800063f */
[C---:B------:R-:W-:Y:S02]  /*ca10*/  @P0 LEA R20, P4, R6.reuse, c[0x0][0x1c8], 0x1 ;  /* 0x0000720006140a11 */ /* 0x040fe400078808ff */
[----:B------:R2:W-:Y:S01]  /*ca20*/  @P0 LDGSTS.E.BYPASS.LTC128B.128 [R207+0x9100], [R18.64], !P2 ;  /* 0x0910000012cf0fae */ /* 0x0005e2000d101d50 */
[----:B------:R-:W1:Y:S01]  /*ca30*/  MUFU.TANH R142, R142 ;  /* 0x0000008e008e7308 */ /* 0x000e620000002400 */
[----:B------:R-:W-:Y:S01]  /*ca40*/  @P0 LEA.HI.X R21, R6, c[0x0][0x1cc], R11, 0x1, P4 ;  /* 0x0000730006150a11 */ /* 0x000fe200020f0c0b */
[----:B------:R-:W-:Y:S04]  /*ca50*/  IMAD.U32 R4, RZ, RZ, UR6 ;  /* 0x00000006ff047e24 */ /* 0x000fe8000f8e00ff */
[----:B------:R2:W-:Y:S01]  /*ca60*/  @P0 LDGSTS.E.BYPASS.LTC128B.128 [R207+0xb100], [R20.64], !P1 ;  /* 0x0b10000014cf0fae */ /* 0x0005e2000c901d50 */
[----:B------:R-:W-:Y:S02]  /*ca70*/  IADD3 R7, -R213, 0x1, -R4 ;  /* 0x00000001d5077810 */ /* 0x000fe40007ffe904 */
[----:B------:R-:W-:Y:S01]  /*ca80*/  PLOP3.LUT P0, PT, PT, PT, UP1, 0x40, 0x0 ;  /* 0x000000000000781c */ /* 0x000fe20003f0e818 */
[----:B------:R-:W1:Y:S01]  /*ca90*/  MUFU.TANH R13, R13 ;  /* 0x0000000d000d7308 */ /* 0x000e620000002400 */
[----:B------:R-:W-:Y:S02]  /*caa0*/  IADD3 R7, R7, c[0x0][0x1d0], RZ ;  /* 0x0000740007077a10 */ /* 0x000fe40007ffe0ff */
[----:B------:R-:W0:Y:S02]  /*cab0*/  LDGDEPBAR ;  /* 0x00000000000079af */ /* 0x000e240000000000 */
[----:B------:R-:W-:Y:S04]  /*cac0*/  IADD3 R7, R7, -c[0x0][0x168], RZ ;  /* 0x80005a0007077a10 */ /* 0x000fe80007ffe0ff */
[C---:B------:R-:W-:Y:S01]  /*cad0*/  IADD3 R9, R7.reuse, c[0x0][0x328], RZ ;  /* 0x0000ca0007097a10 */ /* 0x040fe20007ffe0ff */
[----:B------:R-:W1:Y:S01]  /*cae0*/  MUFU.TANH R160, R160 ;  /* 0x000000a000a07308 */ /* 0x000e620000002400 */
[----:B------:R-:W1:Y:S01]  /*caf0*/  SHFL.IDX PT, R6, R5, RZ, 0x1c1f ;  /* 0x001c1fff05067589 */ /* 0x000e6200000e0000 */
[----:B------:R-:W-:Y:S08]  /*cb00*/  IADD3 R7, R7, UR14, RZ ;  /* 0x0000000e07077c10 */ /* 0x000ff0000fffe0ff */
[----:B------:R-:W2:Y:S10]  /*cb10*/  MUFU.TANH R158, R158 ;  /* 0x0000009e009e7308 */ /* 0x000eb40000002400 */
[----:B------:R-:W2:Y:S01]  /*cb20*/  MUFU.TANH R156, R156 ;  /* 0x0000009c009c7308 */ /* 0x000ea20000002400 */
[--C-:B-1----:R-:W-:Y:S02]  /*cb30*/  IMAD.IADD R14, R9, 0x1, R6.reuse ;  /* 0x00000001090e7824 */ /* 0x102fe400078e0206 */
[----:B------:R-:W-:Y:S07]  /*cb40*/  IMAD.IADD R11, R7, 0x1, R6 ;  /* 0x00000001070b7824 */ /* 0x000fee00078e0206 */
[----:B------:R1:W1:Y:S10]  /*cb50*/  MUFU.TANH R155, R26 ;  /* 0x0000001a009b7308 */ /* 0x0002740000002400 */
        /* <DEDUP_REMOVED lines=24> */
.L_x_184:
[----:B------:R-:W-:Y:S04]  /*cce0*/  MOV R6, c[0x0][0x32c] ;  /* 0x0000cb0000067a02 */ /* 0x000fe80000000f00 */
[----:B------:R-:W-:Y:S11]  /*ccf0*/  ISETP.NE.AND P0, PT, R6, 0x1, PT ;  /* 0x000000010600780c */ /* 0x000ff60003f05270 */
[----:B------:R-:W-:Y:S02]  /*cd00*/  @!UPT UIADD3 URZ, URZ, URZ, URZ ;  /* 0x0000003f3f3ff290 */ /* 0x000fe4000fffe03f */
[----:B------:R-:W-:Y:S05]  /*cd10*/  @P0 IMAD.HI.U32 R6, R15, c[0x0][0x330], RZ ;  /* 0x0000cc000f060a27 */ /* 0x000fea00078e00ff */
[----:B------:R-:W-:Y:S02]  /*cd20*/  @P0 SHF.R.U32.HI R15, RZ, c[0x0][0x334], R6 ;  /* 0x0000cd00ff0f0a19 */ /* 0x000fe40000011606 */
.L_x_185:
[----:B------:R-:W-:Y:S05]  /*cd30*/  BSYNC B0 ;  /* 0x0000000000007941 */ /* 0x000fea0003800000 */
.L_x_183:
[----:B------:R-:W-:Y:S04]  /*cd40*/  IMAD.MOV.U32 R6, RZ, RZ, c[0x0][0x32c] ;  /* 0x0000cb00ff067624 */ /* 0x000fe800078e00ff */
[----:B------:R-:W-:Y:S04]  /*cd50*/  IMAD R6, R15, R6, -UR6 ;  /* 0x800000060f067e24 */ /* 0x000fe8000f8e0206 */
[----:B------:R-:W-:Y:S05]  /*cd60*/  IMAD.IADD R6, R6, 0x1, -R213 ;  /* 0x0000000106067824 */ /* 0x000fea00078e0ad5 */
[----:B------:R-:W-:Y:S02]  /*cd70*/  IADD3 R15, R6, c[0x0][0x32c], RZ ;  /* 0x0000cb00060f7a10 */ /* 0x000fe40007ffe0ff */
[----:B------:R-:W-:Y:S02]  /*cd80*/  IMNMX R11, R11, R6, !PT ;  /* 0x000000060b0b7217 */ /* 0x000fe40007800200 */
[----:B------:R-:W-:Y:S02]  /*cd90*/  IMNMX R14, R14, R15, PT ;  /* 0x0000000f0e0e7217 */ /* 0x000fe40003800200 */
.L_x_182:
[----:B--234-:R-:W-:Y:S06]  /*cda0*/  UISETP.GT.AND UP0, UPT, UR13, -0x1, UPT ;  /* 0xffffffff0d00788c */ /* 0x01cfec000bf04270 */
[----:B------:R-:W-:Y:S04]  /*cdb0*/  PLOP3.LUT P0, PT, PT, PT, UP0, 0x80, 0x0 ;  /* 0x000000000000781c */ /* 0x000fe80003f0f008 */
[C---:B------:R-:W-:Y:S02]  /*cdc0*/  ISETP.GT.AND P4, PT, R11.reuse, 0x1, P0 ;  /* 0x000000010b00780c */ /* 0x040fe40000784270 */
[C---:B------:R-:W-:Y:S02]  /*cdd0*/  ISETP.GT.AND P5, PT, R11.reuse, RZ, P0 ;  /* 0x000000ff0b00720c */ /* 0x040fe400007a4270 */
[C---:B------:R-:W-:Y:S02]  /*cde0*/  ISETP.LT.OR P4, PT, R14.reuse, 0x2, P4 ;  /* 0x000000020e00780c */ /* 0x040fe40002781670 */
[----:B------:R-:W-:Y:S02]  /*cdf0*/  ISETP.LT.OR P5, PT, R14, 0x1, P5 ;  /* 0x000000010e00780c */ /* 0x000fe40002fa1670 */
[----:B------:R-:W-:Y:S02]  /*ce00*/  FSEL R138, R138, -INF , !P4 ;  /* 0xff8000008a8a7808 */ /* 0x000fe40006000000 */
[C---:B------:R-:W-:Y:S02]  /*ce10*/  ISETP.GT.AND P4, PT, R11.reuse, 0x10, P0 ;  /* 0x000000100b00780c */ /* 0x040fe40000784270 */
[----:B------:R-:W-:Y:S02]  /*ce20*/  ISETP.GT.AND P6, PT, R11, 0x8, P0 ;  /* 0x000000080b00780c */ /* 0x000fe400007c4270 */
[----:B------:R-:W-:Y:S02]  /*ce30*/  ISETP.LT.OR P4, PT, R14, 0x11, P4 ;  /* 0x000000110e00780c */ /* 0x000fe40002781670 */
[----:B------:R-:W-:Y:S02]  /*ce40*/  FSEL R10, R137, -INF , !P5 ;  /* 0xff800000890a7808 */ /* 0x000fe40006800000 */
[C---:B------:R-:W-:Y:S02]  /*ce50*/  ISETP.GT.AND P5, PT, R11.reuse, 0x9, P0 ;  /* 0x000000090b00780c */ /* 0x040fe400007a4270 */
[----:B------:R-:W-:Y:S02]  /*ce60*/  FSEL R164, R12, -INF , !P4 ;  /* 0xff8000000ca47808 */ /* 0x000fe40006000000 */
[----:B------:R-:W-:Y:S01]  /*ce70*/  ISETP.GT.AND P4, PT, R11, 0x19, P0 ;  /* 0x000000190b00780c */ /* 0x000fe20000784270 */
[----:B------:R-:W2:Y:S01]  /*ce80*/  SHFL.IDX PT, R12, R5, 0x1, 0x1c1f ;  /* 0x003c1f00050c7f89 */ /* 0x000ea200000e0000 */
        /* <DEDUP_REMOVED lines=11> */
[----:B------:R-:W-:Y:S01]  /*cf40*/  ISETP.LT.OR P4, PT, R14, 0x29, P4 ;  /* 0x000000290e00780c */ /* 0x000fe20002781670 */
[--C-:B--2---:R-:W-:Y:S01]  /*cf50*/  IMAD.IADD R5, R9, 0x1, R12.reuse ;  /* 0x0000000109057824 */ /* 0x104fe200078e020c */
[----:B------:R-:W-:Y:S01]  /*cf60*/  FSEL R162, R162, -INF , !P6 ;  /* 0xff800000a2a27808 */ /* 0x000fe20007000000 */
[----:B------:R-:W-:Y:S01]  /*cf70*/  IMAD.IADD R7, R7, 0x1, R12 ;  /* 0x0000000107077824 */ /* 0x000fe200078e020c */
[C---:B------:R-:W-:Y:S02]  /*cf80*/  ISETP.GT.AND P6, PT, R11.reuse, 0x20, P0 ;  /* 0x000000200b00780c */ /* 0x040fe400007c4270 */
[----:B------:R-:W-:Y:S02]  /*cf90*/  FSEL R142, R142, -INF , !P5 ;  /* 0xff8000008e8e7808 */ /* 0x000fe40006800000 */
[C---:B------:R-:W-:Y:S02]  /*cfa0*/  ISETP.GT.AND P5, PT, R11.reuse, 0x21, P0 ;  /* 0x000000210b00780c */ /* 0x040fe400007a4270 */
[----:B------:R-:W-:Y:S02]  /*cfb0*/  FSEL R156, R156, -INF , !P4 ;  /* 0xff8000009c9c7808 */ /* 0x000fe40006000000 */
[C---:B------:R-:W-:Y:S02]  /*cfc0*/  ISETP.GT.AND P4, PT, R11.reuse, 0x31, P0 ;  /* 0x000000310b00780c */ /* 0x040fe40000784270 */
[C---:B------:R-:W-:Y:S02]  /*cfd0*/  ISETP.LT.OR P6, PT, R14.reuse, 0x21, P6 ;  /* 0x000000210e00780c */ /* 0x040fe400037c1670 */
[C---:B------:R-:W-:Y:S02]  /*cfe0*/  ISETP.LT.OR P5, PT, R14.reuse, 0x22, P5 ;  /* 0x000000220e00780c */ /* 0x040fe40002fa1670 */
[----:B------:R-:W-:Y:S02]  /*cff0*/  ISETP.LT.OR P4, PT, R14, 0x32, P4 ;  /* 0x000000320e00780c */ /* 0x000fe40002781670 */
[----:B------:R-:W-:Y:S02]  /*d000*/  FSEL R160, R160, -INF , !P6 ;  /* 0xff800000a0a07808 */ /* 0x000fe40007000000 */
[C---:B------:R-:W-:Y:S02]  /*d010*/  ISETP.GT.AND P6, PT, R11.reuse, 0x29, P0 ;  /* 0x000000290b00780c */ /* 0x040fe400007c4270 */
[----:B------:R-:W-:Y:S02]  /*d020*/  FSEL R158, R158, -INF , !P5 ;  /* 0xff8000009e9e7808 */ /* 0x000fe40006800000 */
[C---:B------:R-:W-:Y:S02]  /*d030*/  ISETP.GT.AND P5, PT, R11.reuse, 0x30, P0 ;  /* 0x000000300b00780c */ /* 0x040fe400007a4270 */
[----:B-1----:R-:W-:Y:S02]  /*d040*/  FSEL R150, R150, -INF , !P4 ;  /* 0xff80000096967808 */ /* 0x002fe40006000000 */
[----:B------:R-:W-:Y:S02]  /*d050*/  PLOP3.LUT P4, PT, PT, PT, UP1, 0x40, 0x0 ;  /* 0x000000000000781c */ /* 0x000fe40003f8e818 */
[C---:B------:R-:W-:Y:S02]  /*d060*/  ISETP.LT.OR P6, PT, R14.reuse, 0x2a, P6 ;  /* 0x0000002a0e00780c */ /* 0x040fe400037c1670 */
[----:B------:R-:W-:Y:S02]  /*d070*/  ISETP.LT.OR P5, PT, R14, 0x31, P5 ;  /* 0x000000310e00780c */ /* 0x000fe40002fa1670 */
[----:B------:R-:W-:Y:S02]  /*d080*/  FSEL R154, R154, -INF , !P6 ;  /* 0xff8000009a9a7808 */ /* 0x000fe40007000000 */
[C---:B------:R-:W-:Y:S02]  /*d090*/  ISETP.GT.AND P6, PT, R11.reuse, 0x38, P0 ;  /* 0x000000380b00780c */ /* 0x040fe400007c4270 */
        /* <DEDUP_REMOVED lines=21> */
.L_x_188:
[----:B------:R-:W-:Y:S04]  /*d1f0*/  MOV R9, c[0x0][0x32c] ;  /* 0x0000cb0000097a02 */ /* 0x000fe80000000f00 */
[----:B------:R-:W-:Y:S11]  /*d200*/  ISETP.NE.AND P4, PT, R9, 0x1, PT ;  /* 0x000000010900780c */ /* 0x000ff60003f85270 */
[----:B------:R-:W-:Y:S02]  /*d210*/  @!UPT UIADD3 URZ, URZ, URZ, URZ ;  /* 0x0000003f3f3ff290 */ /* 0x000fe4000fffe03f */
[----:B------:R-:W-:Y:S05]  /*d220*/  @P4 IMAD.HI.U32 R9, R12, c[0x0][0x330], RZ ;  /* 0x0000cc000c094a27 */ /* 0x000fea00078e00ff */
[----:B------:R-:W-:Y:S02]  /*d230*/  @P4 SHF.R.U32.HI R12, RZ, c[0x0][0x334], R9 ;  /* 0x0000cd00ff0c4a19 */ /* 0x000fe40000011609 */
.L_x_189:
[----:B------:R-:W-:Y:S05]  /*d240*/  BSYNC B0 ;  /* 0x0000000000007941 */ /* 0x000fea0003800000 */
.L_x_187:
[----:B------:R-:W-:Y:S04]  /*d250*/  IMAD.MOV.U32 R9, RZ, RZ, c[0x0][0x32c] ;  /* 0x0000cb00ff097624 */ /* 0x000fe800078e00ff */
[----:B------:R-:W-:Y:S04]  /*d260*/  IMAD R14, R12, R9, -UR6 ;  /* 0x800000060c0e7e24 */ /* 0x000fe8000f8e0209 */
[----:B------:R-:W-:Y:S05]  /*d270*/  IMAD.IADD R14, R14, 0x1, -R213 ;  /* 0x000000010e0e7824 */ /* 0x000fea00078e0ad5 */
[----:B------:R-:W-:Y:S02]  /*d280*/  IADD3 R12, R14, c[0x0][0x32c], RZ ;  /* 0x0000cb000e0c7a10 */ /* 0x000fe40007ffe0ff */
[----:B------:R-:W-:Y:S02]  /*d290*/  IMNMX R7, R7, R14, !PT ;  /* 0x0000000e07077217 */ /* 0x000fe40007800200 */
[----:B------:R-:W-:Y:S02]  /*d2a0*/  IMNMX R5, R5, R12, PT ;  /* 0x0000000c05057217 */ /* 0x000fe40003800200 */
.L_x_186:
[----:B------:R-:W-:Y:S01]  /*d2b0*/  FMNMX.FTZ R17, R10, R3, !PT ;  /* 0x000000030a117209 */ /* 0x000fe20007810000 */
[----:B------:R-:W-:Y:S01]  /*d2c0*/  LDSM.16.MT88.4 R20, [R198+0x100] ;  /* 0x00010000c614783b */ /* 0x000fe20000004200 */
[----:B------:R-:W-:Y:S01]  /*d2d0*/  ISETP.GT.AND P6, PT, R7, RZ, P0 ;  /* 0x000000ff0700720c */ /* 0x000fe200007c4270 */
[----:B------:R-:W-:Y:S01]  /*d2e0*/  UISETP.GT.AND UP0, UPT, UR13, UR8, UPT ;  /* 0x000000080d00728c */ /* 0x000fe2000bf04270 */
[----:B------:R-:W-:Y:S01]  /*d2f0*/  FMNMX.FTZ R17, R138, R17, !PT ;  /* 0x000000118a117209 */ /* 0x000fe20007810000 */
[----:B------:R-:W-:Y:S01]  /*d300*/  UIADD3 UR13, UR13, -0x1, URZ ;  /* 0xffffffff0d0d7890 */ /* 0x000fe2000fffe03f */
[----:B------:R-:W-:Y:S02]  /*d310*/  ISETP.LT.OR P6, PT, R5, 0x1, P6 ;  /* 0x000000010500780c */ /* 0x000fe400037c1670 */
[----:B------:R-:W-:Y:S01]  /*d320*/  FMNMX.FTZ R17, R8, R17, !PT ;  /* 0x0000001108117209 */ /* 0x000fe20007810000 */
[----:B------:R-:W-:Y:S01]  /*d330*/  LDSM.16.MT88.4 R28, [R197+0x100] ;  /* 0x00010000c51c783b */ /* 0x000fe20000004200 */
[----:B------:R-:W-:Y:S02]  /*d340*/  ISETP.GT.AND P5, PT, R7, 0x1, P0 ;  /* 0x000000010700780c */ /* 0x000fe400007a4270 */
[----:B------:R-:W-:Y:S02]  /*d350*/  FMNMX.FTZ R17, R6, R17, !PT ;  /* 0x0000001106117209 */ /* 0x000fe40007810000 */
[----:B------:R-:W-:Y:S02]  /*d360*/  FSEL R15, R0, -INF , !P6 ;  /* 0xff800000000f7808 */ /* 0x000fe40007000000 */
[----:B------:R-:W-:Y:S02]  /*d370*/  FMNMX.FTZ R17, R164, R17, !PT ;  /* 0x00000011a4117209 */ /* 0x000fe40007810000 */
[----:B------:R-:W-:Y:S02]  /*d380*/  ISETP.LT.OR P5, PT, R5, 0x2, P5 ;  /* 0x000000020500780c */ /* 0x000fe40002fa1670 */
[----:B------:R-:W-:Y:S02]  /*d390*/  FMNMX.FTZ R17, R162, R17, !PT ;  /* 0x00000011a2117209 */ /* 0x000fe40007810000 */
[----:B------:R-:W-:Y:S02]  /*d3a0*/  ISETP.GT.AND P4, PT, R7, 0x8, P0 ;  /* 0x000000080700780c */ /* 0x000fe40000784270 */
[----:B------:R-:W-:Y:S02]  /*d3b0*/  FMNMX.FTZ R17, R142, R17, !PT ;  /* 0x000000118e117209 */ /* 0x000fe40007810000 */
[----:B------:R-:W-:Y:S02]  /*d3c0*/  FSEL R13, R136, -INF , !P5 ;  /* 0xff800000880d7808 */ /* 0x000fe40006800000 */
[----:B------:R-:W-:Y:S02]  /*d3d0*/  FMNMX.FTZ R17, R140, R17, !PT ;  /* 0x000000118c117209 */ /* 0x000fe40007810000 */
[----:B------:R-:W-:Y:S02]  /*d3e0*/  FMNMX.FTZ R0, R15, R2, !PT ;  /* 0x000000020f007209 */ /* 0x000fe40007810000 */
[----:B------:R-:W-:Y:S02]  /*d3f0*/  FMNMX.FTZ R17, R160, R17, !PT ;  /* 0x00000011a0117209 */ /* 0x000fe40007810000 */
[----:B------:R-:W-:Y:S02]  /*d400*/  ISETP.GT.AND P6, PT, R7, 0x9, P0 ;  /* 0x000000090700780c */ /* 0x000fe400007c4270 */
[----:B------:R-:W-:Y:S02]  /*d410*/  FMNMX.FTZ R17, R158, R17, !PT ;  /* 0x000000119e117209 */ /* 0x000fe40007810000 */
[----:B------:R-:W-:Y:S02]  /*d420*/  ISETP.LT.OR P4, PT, R5, 0x9, P4 ;  /* 0x000000090500780c */ /* 0x000fe40002781670 */
[----:B------:R-:W-:Y:S02]  /*d430*/  FMNMX.FTZ R17, R156, R17, !PT ;  /* 0x000000119c117209 */ /* 0x000fe40007810000 */
[----:B------:R-:W-:Y:S02]  /*d440*/  FMNMX.FTZ R0, R13, R0, !PT ;  /* 0x000000000d007209 */ /* 0x000fe40007810000 */
[----:B------:R-:W-:Y:S02]  /*d450*/  FSEL R11, R132, -INF , !P4 ;  /* 0xff800000840b7808 */ /* 0x000fe40006000000 */
        /* <DEDUP_REMOVED lines=30> */
[----:B------:R-:W-:Y:S02]  /*d640*/  ISETP.LT.OR P6, PT, R5, 0x22, P6 ;  /* 0x000000220500780c */ /* 0x000fe400037c1670 */
        /* <DEDUP_REMOVED lines=22> */
[----:B-1----:R-:W-:Y:S02]  /*d7b0*/  FMNMX.FTZ R17, R17, R0, !PT ;  /* 0x0000000011117209 */ /* 0x002fe40007810000 */
[----:B------:R-:W-:Y:S02]  /*d7c0*/  FMNMX.FTZ R0, R147, R12, !PT ;  /* 0x0000000c93007209 */ /* 0x000fe40007810000 */
[----:B------:R-:W-:Y:S01]  /*d7d0*/  ISETP.LT.OR P0, PT, R5, 0x3a, P0 ;  /* 0x0000003a0500780c */ /* 0x000fe20000701670 */
[----:B------:R-:W1:Y:S01]  /*d7e0*/  SHFL.BFLY PT, R12, R17, 0x1, 0x1f ;  /* 0x0c201f00110c7f89 */ /* 0x000e6200000e0000 */
[----:B------:R-:W-:Y:S02]  /*d7f0*/  FMNMX.FTZ R0, R145, R0, !PT ;  /* 0x0000000091007209 */ /* 0x000fe40007810000 */
[----:B------:R-:W-:Y:S04]  /*d800*/  FSEL R133, R4, -INF , !P0 ;  /* 0xff80000004857808 */ /* 0x000fe80004000000 */
[----:B------:R-:W-:Y:S05]  /*d810*/  FMNMX.FTZ R7, R133, R0, !PT ;  /* 0x0000000085077209 */ /* 0x000fea0007810000 */
[----:B------:R-:W2:Y:S01]  /*d820*/  SHFL.BFLY PT, R4, R7, 0x2, 0x1f ;  /* 0x0c401f0007047f89 */ /* 0x000ea200000e0000 */
[----:B-1----:R-:W-:Y:S04]  /*d830*/  FMNMX.FTZ R0, R17, R12, !PT ;  /* 0x0000000c11007209 */ /* 0x002fe80007810000 */
[C---:B------:R-:W-:Y:S01]  /*d840*/  FSETP.NEU.FTZ.AND P0, PT, R0.reuse, -INF , PT ;  /* 0xff8000000000780b */ /* 0x040fe20003f1d000 */
[C---:B------:R-:W-:Y:S05]  /*d850*/  FMUL.FTZ R151, R0.reuse, c[0x0][0x2d0] ;  /* 0x0000b40000977a20 */ /* 0x040fea0000410000 */
[----:B------:R-:W-:Y:S02]  /*d860*/  FSEL R151, R151, RZ, P0 ;  /* 0x000000ff97977208 */ /* 0x000fe40000000000 */
[----:B--2---:R-:W-:Y:S02]  /*d870*/  FMNMX.FTZ R5, R7, R4, !PT ;  /* 0x0000000407057209 */ /* 0x004fe40007810000 */
[----:B------:R-:W-:Y:S01]  /*d880*/  FSEL R4, R0, RZ, P0 ;  /* 0x000000ff00047208 */ /* 0x000fe20000000000 */
[--C-:B------:R-:W-:Y:S02]  /*d890*/  FFMA.FTZ R168, R10, c[0x0][0x2d0], -R151.reuse ;  /* 0x0000b4000aa87a23 */ /* 0x100fe40000010897 */
[----:B------:R-:W1:Y:S01]  /*d8a0*/  SHFL.BFLY PT, R132, R5, 0x1, 0x1f ;  /* 0x0c201f0005847f89 */ /* 0x000e6200000e0000 */
[----:B------:R-:W-:Y:S02]  /*d8b0*/  FFMA.FTZ R135, R138, c[0x0][0x2d0], -R151 ;  /* 0x0000b4008a877a23 */ /* 0x000fe40000010897 */
[----:B------:R-:W-:Y:S01]  /*d8c0*/  FADD.FTZ R3, -R4, R3 ;  /* 0x0000000304037221 */ /* 0x000fe20000010100 */
[----:B------:R-:W-:Y:S01]  /*d8d0*/  MUFU.EX2 R168, R168 ;  /* 0x000000a800a87308 */ /* 0x000fe20000000800 */
[--C-:B------:R-:W-:Y:S02]  /*d8e0*/  FFMA.FTZ R134, R8, c[0x0][0x2d0], -R151.reuse ;  /* 0x0000b40008867a23 */ /* 0x100fe40000010897 */
        /* <DEDUP_REMOVED lines=10> */
[----:B-1----:R-:W-:Y:S01]  /*d990*/  FMNMX.FTZ R132, R5, R132, !PT ;  /* 0x0000008405847209 */ /* 0x002fe20007810000 */
[----:B------:R-:W-:Y:S01]  /*d9a0*/  MUFU.EX2 R134, R134 ;  /* 0x0000008600867308 */ /* 0x000fe20000000800 */
[--C-:B------:R-:W-:Y:S02]  /*d9b0*/  FFMA.FTZ R228, R156, c[0x0][0x2d0], -R151.reuse ;  /* 0x0000b4009ce47a23 */ /* 0x100fe40000010897 */
[C---:B------:R-:W-:Y:S01]  /*d9c0*/  FSETP.NEU.FTZ.AND P0, PT, R132.reuse, -INF , PT ;  /* 0xff8000008400780b */ /* 0x040fe20003f1d000 */
[----:B------:R-:W-:Y:S02]  /*d9d0*/  FMUL.FTZ R144, R132, c[0x0][0x2d0] ;  /* 0x0000b40084907a20 */ /* 0x000fe40000410000 */
[--C-:B------:R-:W-:Y:S01]  /*d9e0*/  FFMA.FTZ R229, R154, c[0x0][0x2d0], -R151.reuse ;  /* 0x0000b4009ae57a23 */ /* 0x100fe20000010897 */
[----:B------:R-:W-:Y:S01]  /*d9f0*/  FSEL R5, R132, RZ, P0 ;  /* 0x000000ff84057208 */ /* 0x000fe20000000000 */
[--C-:B------:R-:W-:Y:S01]  /*da00*/  FFMA.FTZ R234, R152, c[0x0][0x2d0], -R151.reuse ;  /* 0x0000b40098ea7a23 */ /* 0x100fe20000010897 */
[----:B------:R-:W-:Y:S01]  /*da10*/  FSEL R144, R144, RZ, P0 ;  /* 0x000000ff90907208 */ /* 0x000fe20000000000 */
[----:B------:R-:W1:Y:S01]  /*da20*/  MUFU.EX2 R169, R169 ;  /* 0x000000a900a97308 */ /* 0x000e620000000800 */
[--C-:B------:R-:W-:Y:S01]  /*da30*/  FFMA.FTZ R235, R150, c[0x0][0x2d0], -R151.reuse ;  /* 0x0000b40096eb7a23 */ /* 0x100fe20000010897 */
[----:B------:R-:W-:Y:S01]  /*da40*/  PLOP3.LUT P0, PT, PT, PT, UP0, 0x80, 0x0 ;  /* 0x000000000000781c */ /* 0x000fe20003f0f008 */
[----:B------:R-:W-:Y:S01]  /*da50*/  FADD.FTZ R5, -R5, R2 ;  /* 0x0000000205057221 */ /* 0x000fe20000010100 */
[----:B--2---:R-:W-:Y:S01]  /*da60*/  F2FP.PACK_AB R136, R135, R168 ;  /* 0x000000a88788723e */ /* 0x004fe200000000ff */
[--C-:B------:R-:W-:Y:S02]  /*da70*/  FFMA.FTZ R173, R15, c[0x0][0x2d0], -R144.reuse ;  /* 0x0000b4000fad7a23 */ /* 0x100fe40000010890 */
[--C-:B------:R-:W-:Y:S02]  /*da80*/  FFMA.FTZ R172, R13, c[0x0][0x2d0], -R144.reuse ;  /* 0x0000b4000dac7a23 */ /* 0x100fe40000010890 */
[----:B------:R-:W2:Y:S01]  /*da90*/  LDSM.16.MT88.4 R12, [R203+0x100] ;  /* 0x00010000cb0c783b */ /* 0x000ea20000004200 */
[--C-:B------:R-:W-:Y:S01]  /*daa0*/  FFMA.FTZ R171, R11, c[0x0][0x2d0], -R144.reuse ;  /* 0x0000b4000bab7a23 */ /* 0x100fe20000010890 */
[----:B------:R-:W3:Y:S01]  /*dab0*/  MUFU.EX2 R3, R6 ;  /* 0x0000000600037308 */ /* 0x000ee20000000800 */
[--C-:B------:R-:W-:Y:S02]  /*dac0*/  FFMA.FTZ R170, R9, c[0x0][0x2d0], -R144.reuse ;  /* 0x0000b40009aa7a23 */ /* 0x100fe40000010890 */
[----:B------:R-:W-:Y:S02]  /*dad0*/  FMUL.FTZ R2, R5, c[0x0][0x2d0] ;  /* 0x0000b40005027a20 */ /* 0x000fe40000410000 */
[--C-:B------:R-:W-:Y:S02]  /*dae0*/  FFMA.FTZ R178, R163, c[0x0][0x2d0], -R144.reuse ;  /* 0x0000b400a3b27a23 */ /* 0x100fe40000010890 */
[--C-:B------:R-:W-:Y:S02]  /*daf0*/  FFMA.FTZ R179, R161, c[0x0][0x2d0], -R144.reuse ;  /* 0x0000b400a1b37a23 */ /* 0x100fe40000010890 */
[----:B------:R-:W-:Y:S01]  /*db00*/  LDSM.16.MT88.4 R160, [R196+0x3900] ;  /* 0x00390000c4a0783b */ /* 0x000fe20000004200 */
[----:B------:R-:W-:Y:S01]  /*db10*/  MUFU.EX2 R173, R173 ;  /* 0x000000ad00ad7308 */ /* 0x000fe20000000800 */
[--C-:B------:R-:W-:Y:S01]  /*db20*/  FFMA.FTZ R224, R143, c[0x0][0x2d0], -R144.reuse ;  /* 0x0000b4008fe07a23 */ /* 0x100fe20000010890 */
[----:B-1----:R-:W-:Y:S01]  /*db30*/  F2FP.PACK_AB R138, R169, R134 ;  /* 0x00000086a98a723e */ /* 0x002fe200000000ff */
[--C-:B------:R-:W-:Y:S02]  /*db40*/  FFMA.FTZ R225, R141, c[0x0][0x2d0], -R144.reuse ;  /* 0x0000b4008de17a23 */ /* 0x100fe40000010890 */
[--C-:B------:R-:W-:Y:S02]  /*db50*/  FFMA.FTZ R230, R159, c[0x0][0x2d0], -R144.reuse ;  /* 0x0000b4009fe67a23 */ /* 0x100fe40000010890 */
[----:B------:R-:W-:Y:S01]  /*db60*/  LDSM.16.MT88.4 R140, [R197+0x2900] ;  /* 0x00290000c58c783b */ /* 0x000fe20000004200 */
[--C-:B------:R-:W-:Y:S02]  /*db70*/  FFMA.FTZ R231, R157, c[0x0][0x2d0], -R144.reuse ;  /* 0x0000b4009de77a23 */ /* 0x100fe40000010890 */
[----:B------:R-:W1:Y:S01]  /*db80*/  MUFU.EX2 R172, R172 ;  /* 0x000000ac00ac7308 */ /* 0x000e620000000800 */
[--C-:B------:R-:W-:Y:S02]  /*db90*/  FFMA.FTZ R232, R155, c[0x0][0x2d0], -R144.reuse ;  /* 0x0000b4009be87a23 */ /* 0x100fe40000010890 */
[--C-:B------:R-:W-:Y:S02]  /*dba0*/  FFMA.FTZ R233, R153, c[0x0][0x2d0], -R144.reuse ;  /* 0x0000b40099e97a23 */ /* 0x100fe40000010890 */
[C---:B---3--:R-:W-:Y:S01]  /*dbb0*/  FMUL.FTZ R4, R3.reuse, R128 ;  /* 0x0000008003047220 */ /* 0x048fe20000410000 */
[----:B------:R-:W-:Y:S01]  /*dbc0*/  LDSM.16.MT88.4 R152, [R198+0x3900] ;  /* 0x00390000c698783b */ /* 0x000fe20000004200 */
[C---:B------:R-:W-:Y:S02]  /*dbd0*/  FMUL.FTZ R5, R3.reuse, R129 ;  /* 0x0000008103057220 */ /* 0x040fe40000410000 */
[C---:B------:R-:W-:Y:S01]  /*dbe0*/  FMUL.FTZ R8, R3.reuse, R124 ;  /* 0x0000007c03087220 */ /* 0x040fe20000410000 */
[----:B------:R-:W-:Y:S01]  /*dbf0*/  MUFU.EX2 R171, R171 ;  /* 0x000000ab00ab7308 */ /* 0x000fe20000000800 */
[C---:B------:R-:W-:Y:S02]  /*dc00*/  FMUL.FTZ R9, R3.reuse, R125 ;  /* 0x0000007d03097220 */ /* 0x040fe40000410000 */
[C---:B------:R-:W-:Y:S01]  /*dc10*/  FMUL.FTZ R16, R3.reuse, R116 ;  /* 0x0000007403107220 */ /* 0x040fe20000410000 */
[----:B------:R-:W-:Y:S01]  /*dc20*/  LDSM.16.MT88.4 R156, [R197+0x3900] ;  /* 0x00390000c59c783b */ /* 0x000fe20000004200 */
        /* <DEDUP_REMOVED lines=8> */
[--C-:B------:R-:W-:Y:S02]  /*dcb0*/  FFMA.FTZ R238, R149, c[0x0][0x2d0], -R144.reuse ;  /* 0x0000b40095ee7a23 */ /* 0x100fe40000010890 */
[--C-:B------:R-:W-:Y:S01]  /*dcc0*/  FFMA.FTZ R239, R147, c[0x0][0x2d0], -R144.reuse ;  /* 0x0000b40093ef7a23 */ /* 0x100fe20000010890 */
[----:B------:R-:W1:Y:S01]  /*dcd0*/  MUFU.EX2 R2, R2 ;  /* 0x0000000200027308 */ /* 0x000e620000000800 */
[--C-:B------:R-:W-:Y:S02]  /*dce0*/  FFMA.FTZ R240, R145, c[0x0][0x2d0], -R144.reuse ;  /* 0x0000b40091f07a23 */ /* 0x100fe40000010890 */
[----:B------:R-:W-:Y:S02]  /*dcf0*/  FFMA.FTZ R151, R146, c[0x0][0x2d0], -R151 ;  /* 0x0000b40092977a23 */ /* 0x000fe40000010897 */
[----:B------:R-:W-:Y:S02]  /*dd00*/  FFMA.FTZ R144, R133, c[0x0][0x2d0], -R144 ;  /* 0x0000b40085907a23 */ /* 0x000fe40000010890 */
[C---:B------:R-:W-:Y:S02]  /*dd10*/  FMUL.FTZ R36, R3.reuse, R36 ;  /* 0x0000002403247220 */ /* 0x040fe40000410000 */
        /* <DEDUP_REMOVED lines=123> */
[----:B------:R-:W3:Y:S01]  /*e4d0*/  MUFU.EX2 R235, R235 ;  /* 0x000000eb00eb7308 */ /* 0x000ee20000000800 */
[C---:B-1----:R-:W-:Y:S04]  /*e4e0*/  HMMA.16816.F32 R76, R136.reuse, R100, R76 ;  /* 0x00000064884c723c */ /* 0x042fe8000000184c */
[C---:B------:R-:W-:Y:S02]  /*e4f0*/  FMUL.FTZ R84, R3.reuse, R84 ;  /* 0x0000005403547220 */ /* 0x040fe40000410000 */
[----:B------:R-:W-:Y:S01]  /*e500*/  FMUL.FTZ R85, R3, R85 ;  /* 0x0000005503557220 */ /* 0x000fe20000410000 */
[----:B------:R-:W-:Y:S01]  /*e510*/  F2FP.PACK_AB R100, R175, R174 ;  /* 0x000000aeaf64723e */ /* 0x000fe200000000ff */
[C---:B------:R-:W-:Y:S01]  /*e520*/  HMMA.16816.F32 R80, R136.reuse, R102, R80 ;  /* 0x000000668850723c */ /* 0x040fe20000001850 */
[----:B------:R-:W-:Y:S03]  /*e530*/  MUFU.EX2 R236, R236 ;  /* 0x000000ec00ec7308 */ /* 0x000fe60000000800 */
[C---:B------:R-:W-:Y:S01]  /*e540*/  FMUL.FTZ R86, R2.reuse, R86 ;  /* 0x0000005602567220 */ /* 0x040fe20000410000 */
[----:B----4-:R-:W-:Y:S01]  /*e550*/  F2FP.PACK_AB R101, R179, R178 ;  /* 0x000000b2b365723e */ /* 0x010fe200000000ff */
[C---:B------:R-:W-:Y:S01]  /*e560*/  FMUL.FTZ R87, R2.reuse, R87 ;  /* 0x0000005702577220 */ /* 0x040fe20000410000 */
[----:B------:R-:W-:Y:S01]  /*e570*/  F2FP.PACK_AB R102, R177, R176 ;  /* 0x000000b0b166723e */ /* 0x000fe200000000ff */
[----:B------:R-:W-:Y:S01]  /*e580*/  FMUL.FTZ R88, R3, R88 ;  /* 0x0000005803587220 */ /* 0x000fe20000410000 */
[----:B-----5:R-:W-:Y:S02]  /*e590*/  F2FP.PACK_AB R103, R225, R224 ;  /* 0x000000e0e167723e */ /* 0x020fe400000000ff */
[----:B------:R-:W-:Y:S01]  /*e5a0*/  MUFU.EX2 R238, R238 ;  /* 0x000000ee00ee7308 */ /* 0x000fe20000000800 */
[C---:B------:R-:W-:Y:S01]  /*e5b0*/  FMUL.FTZ R89, R3.reuse, R89 ;  /* 0x0000005903597220 */ /* 0x040fe20000410000 */
[C---:B--2---:R-:W-:Y:S03]  /*e5c0*/  HMMA.16816.F32 R84, R136.reuse, R108, R84 ;  /* 0x0000006c8854723c */ /* 0x044fe60000001854 */
[C---:B------:R-:W-:Y:S02]  /*e5d0*/  FMUL.FTZ R90, R2.reuse, R90 ;  /* 0x0000005a025a7220 */ /* 0x040fe40000410000 */
        /* <DEDUP_REMOVED lines=19> */
[----:B------:R-:W-:Y:S01]  /*e710*/  FADD.FTZ R135, R135, R168 ;  /* 0x000000a887877221 */ /* 0x000fe20000010000 */
[----:B------:R-:W-:Y:S01]  /*e720*/  MOV R2, R132 ;  /* 0x0000008400027202 */ /* 0x000fe20000000f00 */
        /* <DEDUP_REMOVED lines=132> */
.L_x_181:
[----:B------:R-:W1:Y:S01]  /*ef70*/  SHFL.BFLY PT, R3, R218, 0x2, 0x1f ;  /* 0x0c401f00da037f89 */ /* 0x000e6200000e0000 */
[----:B------:R-:W-:Y:S01]  /*ef80*/  CS2R R4, SRZ ;  /* 0x0000000000047805 */ /* 0x000fe2000001ff00 */
[----:B------:R-:W-:-:S02]  /*ef90*/  MOV R8, 0xff800000 ;  /* 0xff80000000087802 */ /* 0x000fc40000000f00 */
[----:B------:R-:W2:Y:S01]  /*efa0*/  SHFL.BFLY PT, R2, R219, 0x2, 0x1f ;  /* 0x0c401f00db027f89 */ /* 0x000ea200000e0000 */
        /* <DEDUP_REMOVED lines=8> */
[----:B------:R-:W-:Y:S02]  /*f030*/  MOV R7, 0xff800000 ;  /* 0xff80000000077802 */ /* 0x000fe40000000f00 */
[----:B------:R-:W-:-:S09]  /*f040*/  FSETP.NE.FTZ.AND P0, PT, R2, RZ, PT ;  /* 0x000000ff0200720b */ /* 0x000fd20003f15000 */
[----:B------:R-:W1:Y:S01]  /*f050*/  @P1 MUFU.RCP R5, R3 ;  /* 0x0000000300051308 */ /* 0x000e620000001000 */
[----:B------:R-:W-:-:S03]  /*f060*/  @P1 MOV R10, 0x3f317218 ;  /* 0x3f317218000a1802 */ /* 0x000fc60000000f00 */
[----:B------:R-:W-:Y:S02]  /*f070*/  @P0 MOV R9, 0x3f317218 ;  /* 0x3f31721800090802 */ /* 0x000fe40000000f00 */
[----:B------:R-:W-:Y:S02]  /*f080*/  @P1 FMUL.FTZ R10, R10, c[0x0][0x2d0] ;  /* 0x0000b4000a0a1a20 */ /* 0x000fe40000410000 */
[----:B------:R-:W-:Y:S01]  /*f090*/  @P0 MUFU.RCP R4, R2 ;  /* 0x0000000200040308 */ /* 0x000fe20000001000 */
[----:B------:R-:W-:-:S07]  /*f0a0*/  @P0 FMUL.FTZ R9, R9, c[0x0][0x2d0] ;  /* 0x0000b40009090a20 */ /* 0x000fce0000410000 */
[----:B------:R-:W2:Y:S01]  /*f0b0*/  @P1 MUFU.LG2 R3, R3 ;  /* 0x0000000300031308 */ /* 0x000ea20000000c00 */
[C---:B-1----:R-:W-:Y:S02]  /*f0c0*/  FMUL.FTZ R128, R5.reuse, R128 ;  /* 0x0000008005807220 */ /* 0x042fe40000410000 */
[C---:B------:R-:W-:Y:S02]  /*f0d0*/  FMUL.FTZ R129, R5.reuse, R129 ;  /* 0x0000008105817220 */ /* 0x040fe40000410000 */
[C---:B------:R-:W-:Y:S02]  /*f0e0*/  FMUL.FTZ R124, R5.reuse, R124 ;  /* 0x0000007c057c7220 */ /* 0x040fe40000410000 */
[C---:B------:R-:W-:Y:S01]  /*f0f0*/  FMUL.FTZ R125, R5.reuse, R125 ;  /* 0x0000007d057d7220 */ /* 0x040fe20000410000 */
[----:B------:R-:W1:Y:S01]  /*f100*/  @P0 MUFU.LG2 R2, R2 ;  /* 0x0000000200020308 */ /* 0x000e620000000c00 */
[C---:B------:R-:W-:Y:S02]  /*f110*/  FMUL.FTZ R120, R5.reuse, R120 ;  /* 0x0000007805787220 */ /* 0x040fe40000410000 */
[----:B------:R-:W-:-:S02]  /*f120*/  FMUL.FTZ R121, R5, R121 ;  /* 0x0000007905797220 */ /* 0x000fc40000410000 */
[C---:B------:R-:W-:Y:S02]  /*f130*/  FMUL.FTZ R116, R5.reuse, R116 ;  /* 0x0000007405747220 */ /* 0x040fe40000410000 */
[----:B------:R-:W-:Y:S02]  /*f140*/  FMUL.FTZ R117, R5, R117 ;  /* 0x0000007505757220 */ /* 0x000fe40000410000 */
[----:B--2---:R-:W-:Y:S02]  /*f150*/  @P1 FMUL.FTZ R3, R3, 0.69314718246459960938 ;  /* 0x3f31721803031820 */ /* 0x004fe40000410000 */
[C---:B------:R-:W-:Y:S02]  /*f160*/  FMUL.FTZ R112, R5.reuse, R112 ;  /* 0x0000007005707220 */ /* 0x040fe40000410000 */
        /* <DEDUP_REMOVED lines=90> */
.L_x_154:
[----:B------:R-:W-:Y:S05]  /*f710*/  @P2 BRA `(.L_x_191) ;  /* 0x0000153000002947 */ /* 0x000fea0003800000 */
[----:B------:R-:W1:Y:S01]  /*f720*/  S2R R0, SR_CTAID.Y ;  /* 0x0000000000007919 */ /* 0x000e620000002600 */
[----:B------:R-:W-:Y:S01]  /*f730*/  F2FP.PACK_AB R128, R129, R128 ;  /* 0x000000808180723e */ /* 0x000fe200000000ff */
[----:B------:R-:W-:Y:S01]  /*f740*/  BSSY B0, `(.L_x_192) ;  /* 0x0000108000007945 */ /* 0x000fe20003800000 */
[----:B------:R-:W-:Y:S01]  /*f750*/  F2FP.PACK_AB R130, R131, R130 ;  /* 0x000000828382723e */ /* 0x000fe200000000ff */
[----:B------:R-:W2:Y:S01]  /*f760*/  S2R R2, SR_TID.X ;  /* 0x0000000000027919 */ /* 0x000ea20000002100 */
[----:B------:R-:W-:-:S02]  /*f770*/  F2FP.PACK_AB R124, R125, R124 ;  /* 0x0000007c7d7c723e */ /* 0x000fc400000000ff */
[----:B------:R-:W-:Y:S01]  /*f780*/  F2FP.PACK_AB R126, R127, R126 ;  /* 0x0000007e7f7e723e */ /* 0x000fe200000000ff */
[----:B------:R-:W3:Y:S01]  /*f790*/  S2R R22, SR_CTAID.Z ;  /* 0x0000000000167919 */ /* 0x000ee20000002700 */
[----:B------:R-:W-:Y:S02]  /*f7a0*/  F2FP.PACK_AB R120, R121, R120 ;  /* 0x000000787978723e */ /* 0x000fe400000000ff */
[----:B------:R-:W-:Y:S01]  /*f7b0*/  F2FP.PACK_AB R122, R123, R122 ;  /* 0x0000007a7b7a723e */ /* 0x000fe200000000ff */
[----:B------:R-:W-:Y:S01]  /*f7c0*/  BAR.SYNC.DEFER_BLOCKING 0x1, 0x100 ;  /* 0x0044000000007b1d */ /* 0x000fe20000010000 */
[----:B------:R-:W-:Y:S02]  /*f7d0*/  F2FP.PACK_AB R116, R117, R116 ;  /* 0x000000747574723e */ /* 0x000fe400000000ff */
[----:B------:R-:W-:Y:S02]  /*f7e0*/  F2FP.PACK_AB R118, R119, R118 ;  /* 0x000000767776723e */ /* 0x000fe400000000ff */
[----:B------:R-:W-:-:S02]  /*f7f0*/  F2FP.PACK_AB R112, R113, R112 ;  /* 0x000000707170723e */ /* 0x000fc400000000ff */
[----:B------:R-:W-:Y:S02]  /*f800*/  F2FP.PACK_AB R114, R115, R114 ;  /* 0x000000727372723e */ /* 0x000fe400000000ff */
[----:B------:R-:W-:Y:S02]  /*f810*/  F2FP.PACK_AB R108, R109, R108 ;  /* 0x0000006c6d6c723e */ /* 0x000fe400000000ff */
[----:B------:R-:W-:Y:S01]  /*f820*/  F2FP.PACK_AB R110, R111, R110 ;  /* 0x0000006e6f6e723e */ /* 0x000fe200000000ff */
[C---:B-1----:R-:W-:Y:S01]  /*f830*/  IMAD.WIDE.U32 R26, R0.reuse, c[0x0][0x490], RZ ;  /* 0x00012400001a7a25 */ /* 0x042fe200078e00ff */
[----:B------:R-:W-:Y:S02]  /*f840*/  SHF.R.S32.HI R3, RZ, 0x1f, R0 ;  /* 0x0000001fff037819 */ /* 0x000fe40000011400 */
[----:B------:R-:W-:Y:S01]  /*f850*/  F2FP.PACK_AB R104, R105, R104 ;  /* 0x000000686968723e */ /* 0x000fe200000000ff */
[----:B------:R-:W-:Y:S01]  /*f860*/  IMAD.WIDE.U32 R16, R0, c[0x0][0x3e8], RZ ;  /* 0x0000fa0000107a25 */ /* 0x000fe200078e00ff */
[----:B--2---:R-:W-:-:S02]  /*f870*/  SHF.R.S32.HI R11, RZ, 0x1f, R2 ;  /* 0x0000001fff0b7819 */ /* 0x004fc40000011402 */
[----:B------:R-:W-:Y:S01]  /*f880*/  F2FP.PACK_AB R106, R107, R106 ;  /* 0x0000006a6b6a723e */ /* 0x000fe200000000ff */
[----:B------:R-:W-:Y:S01]  /*f890*/  IMAD R9, R3, c[0x0][0x490], RZ ;  /* 0x0001240003097a24 */ /* 0x000fe200078e02ff */
[-C--:B------:R-:W-:Y:S01]  /*f8a0*/  LEA.HI R19, R11, R2.reuse, RZ, 0x5 ;  /* 0x000000020b137211 */ /* 0x080fe200078f28ff */
[----:B------:R-:W-:Y:S01]  /*f8b0*/  IMAD R3, R3, c[0x0][0x3e8], RZ ;  /* 0x0000fa0003037a24 */ /* 0x000fe200078e02ff */
[CC--:B------:R-:W-:Y:S01]  /*f8c0*/  LEA.HI R4, R11.reuse, R2.reuse, RZ, 0x3 ;  /* 0x000000020b047211 */ /* 0x0c0fe200078f18ff */
[C---:B------:R-:W-:Y:S01]  /*f8d0*/  IMAD R24, R0.reuse, c[0x0][0x494], R9 ;  /* 0x0001250000187a24 */ /* 0x040fe200078e0209 */
[-C--:B------:R-:W-:Y:S01]  /*f8e0*/  LEA.HI R9, R11, R2.reuse, RZ, 0x2 ;  /* 0x000000020b097211 */ /* 0x080fe200078f10ff */
[----:B------:R-:W-:Y:S01]  /*f8f0*/  IMAD R3, R0, c[0x0][0x3ec], R3 ;  /* 0x0000fb0000037a24 */ /* 0x000fe200078e0203 */
[----:B------:R-:W-:Y:S01]  /*f900*/  LOP3.LUT R13, R19, 0xffffffe0, RZ, 0xc0, !PT ;  /* 0xffffffe0130d7812 */ /* 0x000fe200078ec0ff */
[----:B------:R-:W-:Y:S01]  /*f910*/  IMAD.IADD R25, R27, 0x1, R24 ;  /* 0x000000011b197824 */ /* 0x000fe200078e0218 */
[----:B------:R-:W-:Y:S01]  /*f920*/  SHF.R.S32.HI R21, RZ, 0x2, R9 ;  /* 0x00000002ff157819 */ /* 0x000fe20000011409 */
[----:B------:R-:W-:Y:S01]  /*f930*/  IMAD.IADD R3, R17, 0x1, R3 ;  /* 0x0000000111037824 */ /* 0x000fe200078e0203 */
[----:B------:R-:W-:Y:S01]  /*f940*/  SHF.R.S32.HI R10, RZ, 0x1f, R9 ;  /* 0x0000001fff0a7819 */ /* 0x000fe20000011409 */
[----:B------:R-:W-:Y:S01]  /*f950*/  IMAD.MOV.U32 R24, RZ, RZ, R26 ;  /* 0x000000ffff187224 */ /* 0x000fe200078e001a */
[----:B------:R-:W-:-:S02]  /*f960*/  LEA.HI R0, R11, R2, RZ, 0x6 ;  /* 0x000000020b007211 */ /* 0x000fc400078f30ff */
[----:B------:R-:W-:Y:S01]  /*f970*/  LEA.HI R11, R10, R21, RZ, 0x3 ;  /* 0x000000150a0b7211 */ /* 0x000fe200078f18ff */
[----:B------:R-:W-:Y:S01]  /*f980*/  IMAD.IADD R10, R2, 0x1, -R13 ;  /* 0x00000001020a7824 */ /* 0x000fe200078e0a0d */
[----:B------:R-:W-:Y:S01]  /*f990*/  SHF.R.S32.HI R20, RZ, 0x5, R19 ;  /* 0x00000005ff147819 */ /* 0x000fe20000011413 */
[----:B---3--:R-:W-:Y:S01]  /*f9a0*/  IMAD.WIDE.U32 R24, R22, c[0x0][0x498], R24 ;  /* 0x0001260016187a25 */ /* 0x008fe200078e0018 */
[----:B------:R-:W-:Y:S02]  /*f9b0*/  LOP3.LUT R12, R11, 0xfffffff8, RZ, 0xc0, !PT ;  /* 0xfffffff80b0c7812 */ /* 0x000fe400078ec0ff */
[----:B------:R-:W-:Y:S02]  /*f9c0*/  SHF.R.S32.HI R11, RZ, 0x1f, R10 ;  /* 0x0000001fff0b7819 */ /* 0x000fe4000001140a */
[----:B------:R-:W-:Y:S01]  /*f9d0*/  LOP3.LUT P4, RZ, R10, 0x3, RZ, 0xc0, !PT ;  /* 0x000000030aff7812 */ /* 0x000fe2000788c0ff */
[----:B------:R-:W-:Y:S01]  /*f9e0*/  IMAD.IADD R21, R21, 0x1, -R12 ;  /* 0x0000000115157824 */ /* 0x000fe200078e0a0c */
[----:B------:R-:W-:Y:S01]  /*f9f0*/  LEA.HI R10, R11, R10, RZ, 0x2 ;  /* 0x0000000a0b0a7211 */ /* 0x000fe200078f10ff */
[----:B------:R-:W-:Y:S01]  /*fa00*/  IMAD.MOV.U32 R12, RZ, RZ, c[0x0][0x4e8] ;  /* 0x00013a00ff0c7624 */ /* 0x000fe200078e00ff */
[----:B------:R-:W1:Y:S01]  /*fa10*/  S2R R11, SR_CTAID.X ;  /* 0x00000000000b7919 */ /* 0x000e620000002500 */
[----:B------:R-:W-:-:S02]  /*fa20*/  LOP3.LUT R9, R9, 0xfffffffc, RZ, 0xc0, !PT ;  /* 0xfffffffc09097812 */ /* 0x000fc400078ec0ff */
[----:B------:R-:W-:Y:S02]  /*fa30*/  SHF.R.S32.HI R13, RZ, 0x1f, R22 ;  /* 0x0000001fff0d7819 */ /* 0x000fe40000011416 */
[----:B------:R-:W-:Y:S01]  /*fa40*/  SHF.R.S32.HI R19, RZ, 0x1f, R19 ;  /* 0x0000001fff137819 */ /* 0x000fe20000011413 */
[----:B------:R-:W-:Y:S01]  /*fa50*/  IMAD.IADD R9, R2, 0x1, -R9 ;  /* 0x0000000102097824 */ /* 0x000fe200078e0a09 */
[----:B------:R-:W-:Y:S01]  /*fa60*/  LOP3.LUT R15, R4, 0xfffffff8, RZ, 0xc0, !PT ;  /* 0xfffffff8040f7812 */ /* 0x000fe200078ec0ff */
[----:B------:R-:W-:Y:S01]  /*fa70*/  IMAD R17, R13, c[0x0][0x498], RZ ;  /* 0x000126000d117a24 */ /* 0x000fe200078e02ff */
[----:B------:R-:W-:Y:S01]  /*fa80*/  LEA.HI R19, R19, R20, RZ, 0x3 ;  /* 0x0000001413137211 */ /* 0x000fe200078f18ff */
[----:B------:R-:W-:Y:S01]  /*fa90*/  IMAD R13, R13, c[0x0][0x3f0], RZ ;  /* 0x0000fc000d0d7a24 */ /* 0x000fe200078e02ff */
[----:B------:R-:W-:Y:S01]  /*faa0*/  SHF.R.S32.HI R4, RZ, 0x3, R4 ;  /* 0x00000003ff047819 */ /* 0x000fe20000011404 */
[----:B------:R-:W-:Y:S01]  /*fab0*/  IMAD.IADD R15, R2, 0x1, -R15 ;  /* 0x00000001020f7824 */ /* 0x000fe200078e0a0f */
[----:B------:R-:W-:Y:S01]  /*fac0*/  ISETP.NE.AND P0, PT, R12, 0x1, PT ;  /* 0x000000010c00780c */ /* 0x000fe20003f05270 */
[----:B------:R-:W-:Y:S01]  /*fad0*/  IMAD.MOV.U32 R2, RZ, RZ, R16 ;  /* 0x000000ffff027224 */ /* 0x000fe200078e0010 */
[----:B------:R-:W-:Y:S01]  /*fae0*/  LOP3.LUT R19, R19, 0xffffff8, RZ, 0xc0, !PT ;  /* 0x0ffffff813137812 */ /* 0x000fe200078ec0ff */
[C---:B------:R-:W-:Y:S01]  /*faf0*/  IMAD R14, R22.reuse, c[0x0][0x49c], R17 ;  /* 0x00012700160e7a24 */ /* 0x040fe200078e0211 */
[----:B------:R-:W-:Y:S01]  /*fb00*/  LEA.HI R16, R9, R9, RZ, 0x1 ;  /* 0x0000000909107211 */ /* 0x000fe200078f08ff */
[----:B------:R-:W-:Y:S01]  /*fb10*/  IMAD R13, R22, c[0x0][0x3f4], R13 ;  /* 0x0000fd00160d7a24 */ /* 0x000fe200078e020d */
[----:B------:R-:W-:Y:S01]  /*fb20*/  R2P PR, R21, 0x6 ;  /* 0x0000000615007804 */ /* 0x000fe20000000000 */
[----:B------:R-:W-:Y:S01]  /*fb30*/  IMAD.SHL.U32 R26, R4, 0x40, RZ ;  /* 0x00000040041a7824 */ /* 0x000fe200078e00ff */
[----:B------:R-:W-:Y:S01]  /*fb40*/  LOP3.LUT R16, R16, 0x1ffffffe, RZ, 0xc0, !PT ;  /* 0x1ffffffe10107812 */ /* 0x000fe200078ec0ff */
[----:B------:R-:W-:Y:S01]  /*fb50*/  IMAD.WIDE.U32 R22, R22, c[0x0][0x3f0], R2 ;  /* 0x0000fc0016167a25 */ /* 0x000fe200078e0002 */
[----:B------:R-:W-:-:S02]  /*fb60*/  SHF.R.S32.HI R10, RZ, 0x2, R10 ;  /* 0x00000002ff0a7819 */ /* 0x000fc4000001140a */
[----:B------:R-:W-:Y:S01]  /*fb70*/  LOP3.LUT R26, R26, 0x1c0, RZ, 0xc0, !PT ;  /* 0x000001c01a1a7812 */ /* 0x000fe200078ec0ff */
[----:B------:R-:W-:Y:S01]  /*fb80*/  IMAD.SHL.U32 R3, R15, 0x8, RZ ;  /* 0x000000080f037824 */ /* 0x000fe200078e00ff */
[----:B------:R-:W-:Y:S01]  /*fb90*/  F2FP.PACK_AB R100, R101, R100 ;  /* 0x000000646564723e */ /* 0x000fe200000000ff */
[----:B------:R-:W-:Y:S01]  /*fba0*/  IMAD R18, R15, 0x20, R4 ;  /* 0x000000200f127824 */ /* 0x000fe200078e0204 */
[----:B------:R-:W-:Y:S01]  /*fbb0*/  SHF.R.U32.HI R2, RZ, 0x3, R26 ;  /* 0x00000003ff027819 */ /* 0x000fe2000001161a */
[----:B------:R-:W-:Y:S01]  /*fbc0*/  IMAD.IADD R19, R20, 0x1, -R19 ;  /* 0x0000000114137824 */ /* 0x000fe200078e0a13 */
[----:B------:R-:W-:Y:S01]  /*fbd0*/  LOP3.LUT R17, R26, 0x38, R3, 0xf8, !PT ;  /* 0x000000381a117812 */ /* 0x000fe200078ef803 */
[----:B------:R-:W-:Y:S01]  /*fbe0*/  IMAD R15, R20, 0x200, R9 ;  /* 0x00000200140f7824 */ /* 0x000fe200078e0209 */
[C---:B------:R-:W-:Y:S01]  /*fbf0*/  LOP3.LUT R20, R21.reuse, 0x1, RZ, 0xc0, !PT ;  /* 0x0000000115147812 */ /* 0x040fe200078ec0ff */
[----:B------:R-:W-:Y:S01]  /*fc00*/  IMAD.SHL.U32 R21, R21, 0x40, RZ ;  /* 0x0000004015157824 */ /* 0x000fe200078e00ff */
[----:B------:R-:W-:Y:S01]  /*fc10*/  LOP3.LUT R2, R17, R2, RZ, 0x3c, !PT ;  /* 0x0000000211027212 */ /* 0x000fe200078e3cff */
[----:B-1----:R-:W-:Y:S01]  /*fc20*/  IMAD R18, R11, 0x80, R18 ;  /* 0x000000800b127824 */ /* 0x002fe200078e0212 */
[----:B------:R-:W-:Y:S01]  /*fc30*/  ISETP.NE.U32.AND P3, PT, R20, 0x1, PT ;  /* 0x000000011400780c */ /* 0x000fe20003f65070 */
[----:B------:R-:W-:Y:S01]  /*fc40*/  IMAD.IADD R9, R9, 0x1, -R16 ;  /* 0x0000000109097824 */ /* 0x000fe200078e0a10 */
[----:B------:R-:W-:Y:S01]  /*fc50*/  LOP3.LUT R21, R21, 0x1c0, RZ, 0xc0, !PT ;  /* 0x000001c015157812 */ /* 0x000fe200078ec0ff */
[----:B------:R-:W-:Y:S01]  /*fc60*/  @P0 IMAD.HI.U32 R16, R18, c[0x0][0x4ec], RZ ;  /* 0x00013b0012100a27 */ /* 0x000fe200078e00ff */
[----:B------:R-:W-:-:S02]  /*fc70*/  F2FP.PACK_AB R102, R103, R102 ;  /* 0x000000666766723e */ /* 0x000fc400000000ff */
[----:B------:R-:W-:Y:S01]  /*fc80*/  F2FP.PACK_AB R36, R37, R36 ;  /* 0x000000242524723e */ /* 0x000fe200000000ff */
[----:B------:R-:W-:Y:S01]  /*fc90*/  IMAD.IADD R23, R23, 0x1, R13 ;  /* 0x0000000117177824 */ /* 0x000fe200078e020d */
[----:B------:R-:W-:Y:S01]  /*fca0*/  F2FP.PACK_AB R38, R39, R38 ;  /* 0x000000262726723e */ /* 0x000fe200000000ff */
[----:B------:R-:W-:Y:S01]  /*fcb0*/  IMAD R10, R19, 0x10, R10 ;  /* 0x00000010130a7824 */ /* 0x000fe200078e020a */
[----:B------:R-:W-:Y:S01]  /*fcc0*/  F2FP.PACK_AB R40, R41, R40 ;  /* 0x000000282928723e */ /* 0x000fe200000000ff */
[----:B------:R-:W-:Y:S01]  /*fcd0*/  IMAD.SHL.U32 R13, R0, 0x8, RZ ;  /* 0x00000008000d7824 */ /* 0x000fe200078e00ff */
[----:B------:R-:W-:Y:S01]  /*fce0*/  LEA.HI R0, R21, R21, RZ, 0x1d ;  /* 0x0000001515007211 */ /* 0x000fe200078fe8ff */
[----:B------:R-:W-:Y:S01]  /*fcf0*/  IMAD.MOV.U32 R17, RZ, RZ, R18 ;  /* 0x000000ffff117224 */ /* 0x000fe200078e0012 */
[----:B------:R-:W-:Y:S01]  /*fd00*/  @P0 SHF.R.U32.HI R17, RZ, c[0x0][0x4f0], R16 ;  /* 0x00013c00ff110a19 */ /* 0x000fe20000011610 */
[----:B------:R-:W-:Y:S01]  /*fd10*/  IMAD R16, R9, 0x8, R10 ;  /* 0x0000000809107824 */ /* 0x000fe200078e020a */
[----:B------:R-:W-:Y:S01]  /*fd20*/  LOP3.LUT R13, R2, 0x7ffffe00, R13, 0xf8, !PT ;  /* 0x7ffffe00020d7812 */ /* 0x000fe200078ef80d */
[----:B------:R-:W-:Y:S01]  /*fd30*/  IMAD.U32 R0, R15, 0x2, R0 ;  /* 0x000000020f007824 */ /* 0x000fe200078e0000 */
[----:B------:R-:W-:Y:S01]  /*fd40*/  SHF.R.S32.HI R2, RZ, 0x1f, R17 ;  /* 0x0000001fff027819 */ /* 0x000fe20000011411 */
[----:B------:R-:W-:Y:S01]  /*fd50*/  IMAD R16, R11, 0x80, R16 ;  /* 0x000000800b107824 */ /* 0x000fe200078e0210 */
[----:B------:R-:W-:Y:S01]  /*fd60*/  F2FP.PACK_AB R42, R43, R42 ;  /* 0x0000002a2b2a723e */ /* 0x000fe200000000ff */
[----:B------:R-:W-:Y:S01]  /*fd70*/  IMAD R12, R12, c[0x0][0x388], RZ ;  /* 0x0000e2000c0c7a24 */ /* 0x000fe200078e02ff */
[----:B------:R-:W-:Y:S01]  /*fd80*/  F2FP.PACK_AB R44, R45, R44 ;  /* 0x0000002c2d2c723e */ /* 0x000fe200000000ff */
[----:B------:R-:W-:Y:S01]  /*fd90*/  IMAD R9, R11, 0x80, R10 ;  /* 0x000000800b097824 */ /* 0x000fe200078e020a */
[----:B------:R-:W-:Y:S01]  /*fda0*/  F2FP.PACK_AB R46, R47, R46 ;  /* 0x0000002e2f2e723e */ /* 0x000fe200000000ff */
[----:B------:R-:W-:Y:S01]  /*fdb0*/  IMAD.SHL.U32 R21, R0, 0x2, RZ ;  /* 0x0000000200157824 */ /* 0x000fe200078e00ff */
[----:B------:R-:W-:Y:S01]  /*fdc0*/  F2FP.PACK_AB R48, R49, R48 ;  /* 0x000000303130723e */ /* 0x000fe200000000ff */
[----:B------:R-:W-:Y:S01]  /*fdd0*/  @P0 IMAD.HI.U32 R0, R16, c[0x0][0x4ec], RZ ;  /* 0x00013b0010000a27 */ /* 0x000fe200078e00ff */
[----:B------:R-:W-:-:S02]  /*fde0*/  ISETP.GE.OR P5, PT, R9, R12, P4 ;  /* 0x0000000c0900720c */ /* 0x000fc400027a6670 */
[----:B------:R-:W-:Y:S01]  /*fdf0*/  IADD3 R9, R9, 0x8, RZ ;  /* 0x0000000809097810 */ /* 0x000fe20007ffe0ff */
[----:B------:R-:W-:Y:S01]  /*fe00*/  IMAD R2, R2, c[0x0][0x3e0], RZ ;  /* 0x0000f80002027a24 */ /* 0x000fe200078e02ff */
[----:B------:R-:W-:Y:S01]  /*fe10*/  STS [R21+0x80], R128 ;  /* 0x0000808015007388 */ /* 0x000fe20000000800 */
[----:B------:R-:W-:Y:S01]  /*fe20*/  IMAD.MOV.U32 R15, RZ, RZ, R16 ;  /* 0x000000ffff0f7224 */ /* 0x000fe200078e0010 */
[----:B------:R-:W-:Y:S01]  /*fe30*/  @P0 SHF.R.U32.HI R15, RZ, c[0x0][0x4f0], R0 ;  /* 0x00013c00ff0f0a19 */ /* 0x000fe20000011600 */
[----:B------:R-:W-:Y:S01]  /*fe40*/  IMAD.MOV R19, RZ, RZ, -R17 ;  /* 0x000000ffff137224 */ /* 0x000fe200078e0a11 */
[----:B------:R-:W-:Y:S01]  /*fe50*/  ISETP.GE.OR P4, PT, R9, R12, P4 ;  /* 0x0000000c0900720c */ /* 0x000fe20002786670 */
[----:B------:R-:W-:Y:S01]  /*fe60*/  IMAD.WIDE.U32 R22, R17, c[0x0][0x3e0], R22 ;  /* 0x0000f80011167a25 */ /* 0x000fe200078e0016 */
[----:B------:R-:W-:Y:S01]  /*fe70*/  SHF.R.S32.HI R9, RZ, 0x1f, R15 ;  /* 0x0000001fff097819 */ /* 0x000fe2000001140f */
[----:B------:R-:W-:Y:S01]  /*fe80*/  STS [R21+0x480], R130 ;  /* 0x0004808215007388 */ /* 0x000fe20000000800 */
[----:B------:R-:W-:Y:S01]  /*fe90*/  IADD3 R24, P0, R15, R24, RZ ;  /* 0x000000180f187210 */ /* 0x000fe20007f1e0ff */
[----:B------:R-:W-:Y:S01]  /*fea0*/  IMAD R17, R17, c[0x0][0x3e4], R2 ;  /* 0x0000f90011117a24 */ /* 0x000fe200078e0202 */
[----:B------:R-:W-:Y:S01]  /*feb0*/  IADD3 R0, R21, 0x80, RZ ;  /* 0x0000008015007810 */ /* 0x000fe20007ffe0ff */
[----:B------:R-:W-:Y:S01]  /*fec0*/  IMAD R19, R19, c[0x0][0x4e8], R18 ;  /* 0x00013a0013137a24 */ /* 0x000fe200078e0212 */
[----:B------:R-:W-:Y:S01]  /*fed0*/  IADD3.X R25, R9, R25, R14, P0, !PT ;  /* 0x0000001909197210 */ /* 0x000fe200007fe40e */
[----:B------:R-:W-:Y:S01]  /*fee0*/  IMAD.IADD R23, R23, 0x1, R17 ;  /* 0x0000000117177824 */ /* 0x000fe200078e0211 */
[----:B------:R-:W-:Y:S01]  /*fef0*/  IADD3 R17, R21, 0x70, RZ ;  /* 0x0000007015117810 */ /* 0x000fe20007ffe0ff */
[----:B------:R-:W-:Y:S01]  /*ff00*/  IMAD.MOV R9, RZ, RZ, -R15 ;  /* 0x000000ffff097224 */ /* 0x000fe200078e0a0f */
[----:B------:R-:W-:Y:S01]  /*ff10*/  @P3 IADD3 R17, R0, 0x10, RZ ;  /* 0x0000001000113810 */ /* 0x000fe20007ffe0ff */
[----:B------:R-:W-:Y:S01]  /*ff20*/  IMAD.MOV.U32 R0, RZ, RZ, 0x20 ;  /* 0x00000020ff007424 */ /* 0x000fe200078e00ff */
[----:B------:R-:W-:Y:S01]  /*ff30*/  SHF.R.S32.HI R2, RZ, 0x1f, R19 ;  /* 0x0000001fff027819 */ /* 0x000fe20000011413 */
[----:B------:R-:W-:Y:S01]  /*ff40*/  IMAD R27, R9, c[0x0][0x4e8], R16 ;  /* 0x00013a00091b7a24 */ /* 0x000fe200078e0210 */
[----:B------:R-:W-:Y:S01]  /*ff50*/  F2FP.PACK_AB R50, R51, R50 ;  /* 0x000000323332723e */ /* 0x000fe200000000ff */
[----:B------:R-:W-:Y:S01]  /*ff60*/  IMAD.MOV.U32 R9, RZ, RZ, 0x40 ;  /* 0x00000040ff097424 */ /* 0x000fe200078e00ff */
[----:B------:R-:W-:Y:S01]  /*ff70*/  SEL R0, R0, 0xffffffe0, !P1 ;  /* 0xffffffe000007807 */ /* 0x000fe20004800000 */
[----:B------:R-:W-:Y:S01]  /*ff80*/  IMAD R2, R2, c[0x0][0x3d8], RZ ;  /* 0x0000f60002027a24 */ /* 0x000fe200078e02ff */
[----:B------:R-:W-:Y:S01]  /*ff90*/  STS [R17], R124 ;  /* 0x0000007c11007388 */ /* 0x000fe20000000800 */
[----:B------:R-:W-:Y:S01]  /*ffa0*/  IMAD.WIDE.U32 R24, R27, c[0x0][0x488], R24 ;  /* 0x000122001b187a25 */ /* 0x000fe200078e0018 */
[----:B------:R-:W-:-:S02]  /*ffb0*/  SEL R10, R9, 0xffffffc0, !P2 ;  /* 0xffffffc0090a7807 */ /* 0x000fc40005000000 */
[----:B------:R-:W-:Y:S01]  /*ffc0*/  STS [R17+0x400], R126 ;  /* 0x0004007e11007388 */ /* 0x000fe20000000800 */
[----:B------:R-:W-:Y:S01]  /*ffd0*/  IMAD.IADD R15, R21, 0x1, R0 ;  /* 0x00000001150f7824 */ /* 0x000fe200078e0200 */
[----:B------:R-:W-:Y:S01]  /*ffe0*/  F2FP.PACK_AB R52, R53, R52 ;  /* 0x000000343534723e */ /* 0x000fe200000000ff */
[----:B------:R-:W-:Y:S01]  /*fff0*/  IMAD.IADD R9, R0, 0x1, R17 ;  /* 0x0000000100097824 */ /* 0x000fe200078e0211 */
[----:B------:R-:W-:Y:S01]  /*10000*/  SHF.R.S32.HI R0, RZ, 0x1f, R27 ;  /* 0x0000001fff007819 */ /* 0x000fe2000001141b */
[C---:B------:R-:W-:Y:S01]  /*10010*/  IMAD R2, R19.reuse, c[0x0][0x3dc], R2 ;  /* 0x0000f70013027a24 */ /* 0x040fe200078e0202 */
[----:B------:R-:W-:Y:S01]  /*10020*/  STS [R15+0x80], R120 ;  /* 0x000080780f007388 */ /* 0x000fe20000000800 */
[----:B------:R-:W-:Y:S01]  /*10030*/  IMAD.WIDE.U32 R18, R19, c[0x0][0x3d8], R22 ;  /* 0x0000f60013127a25 */ /* 0x000fe200078e0016 */
[----:B------:R-:W-:Y:S02]  /*10040*/  F2FP.PACK_AB R54, R55, R54 ;  /* 0x000000363736723e */ /* 0x000fe400000000ff */
[----:B------:R-:W-:Y:S01]  /*10050*/  STS [R15+0x480], R122 ;  /* 0x0004807a0f007388 */ /* 0x000fe20000000800 */
[----:B------:R-:W-:Y:S01]  /*10060*/  IMAD R0, R0, c[0x0][0x488], RZ ;  /* 0x0001220000007a24 */ /* 0x000fe200078e02ff */
[----:B------:R-:W-:Y:S01]  /*10070*/  F2FP.PACK_AB R56, R57, R56 ;  /* 0x000000383938723e */ /* 0x000fe200000000ff */
[----:B------:R-:W-:Y:S01]  /*10080*/  IMAD.IADD R23, R21, 0x1, R10 ;  /* 0x0000000115177824 */ /* 0x000fe200078e020a */
[----:B------:R-:W-:Y:S01]  /*10090*/  STS [R9], R116 ;  /* 0x0000007409007388 */ /* 0x000fe20000000800 */
[----:B------:R-:W-:Y:S01]  /*100a0*/  IMAD R0, R27, c[0x0][0x48c], R0 ;  /* 0x000123001b007a24 */ /* 0x000fe200078e0200 */
[----:B------:R-:W-:Y:S01]  /*100b0*/  F2FP.PACK_AB R58, R59, R58 ;  /* 0x0000003a3b3a723e */ /* 0x000fe200000000ff */
[C---:B------:R-:W-:Y:S01]  /*100c0*/  IMAD.IADD R27, R10.reuse, 0x1, R17 ;  /* 0x000000010a1b7824 */ /* 0x040fe200078e0211 */
[----:B------:R-:W-:Y:S01]  /*100d0*/  STS [R9+0x400], R118 ;  /* 0x0004007609007388 */ /* 0x000fe20000000800 */
[----:B------:R-:W-:Y:S01]  /*100e0*/  IMAD.IADD R29, R10, 0x1, R15 ;  /* 0x000000010a1d7824 */ /* 0x000fe200078e020f */
[----:B------:R-:W-:Y:S01]  /*100f0*/  F2FP.PACK_AB R60, R61, R60 ;  /* 0x0000003c3d3c723e */ /* 0x000fe200000000ff */
[----:B------:R-:W-:Y:S01]  /*10100*/  IMAD.IADD R31, R9, 0x1, R10 ;  /* 0x00000001091f7824 */ /* 0x000fe200078e020a */
[----:B------:R-:W-:Y:S01]  /*10110*/  STS [R23+0x80], R112 ;  /* 0x0000807017007388 */ /* 0x000fe20000000800 */
[----:B------:R-:W-:Y:S01]  /*10120*/  F2FP.PACK_AB R62, R63, R62 ;  /* 0x0000003e3f3e723e */ /* 0x000fe200000000ff */
[----:B------:R-:W-:Y:S01]  /*10130*/  IMAD.IADD R25, R25, 0x1, R0 ;  /* 0x0000000119197824 */ /* 0x000fe200078e0200 */
[----:B------:R-:W-:Y:S01]  /*10140*/  F2FP.PACK_AB R64, R65, R64 ;  /* 0x000000404140723e */ /* 0x000fe200000000ff */
[----:B------:R-:W-:Y:S01]  /*10150*/  STS [R23+0x480], R114 ;  /* 0x0004807217007388 */ /* 0x000fe20000000800 */
[----:B------:R-:W-:Y:S01]  /*10160*/  F2FP.PACK_AB R66, R67, R66 ;  /* 0x000000424342723e */ /* 0x000fe200000000ff */
[----:B------:R-:W-:Y:S01]  /*10170*/  IMAD R57, R11, 0x80, R4 ;  /* 0x000000800b397824 */ /* 0x000fe200078e0204 */
[----:B------:R-:W-:Y:S01]  /*10180*/  F2FP.PACK_AB R68, R69, R68 ;  /* 0x000000444544723e */ /* 0x000fe200000000ff */
        /* <DEDUP_REMOVED lines=14> */
[----:B------:R-:W-:Y:S01]  /*10270*/  LEA R14, P0, R24, c[0x0][0x450], 0x2 ;  /* 0x00011400180e7a11 */ /* 0x000fe200078010ff */
        /* <DEDUP_REMOVED lines=10> */
[----:B------:R-:W-:Y:S02]  /*10320*/  LEA.HI.X R25, R24, c[0x0][0x454], R25, 0x2, P0 ;  /* 0x0001150018197a11 */ /* 0x000fe400000f1419 */
[----:B------:R-:W-:Y:S01]  /*10330*/  LEA R0, P0, R18, c[0x0][0x380], 0x1 ;  /* 0x0000e00012007a11 */ /* 0x000fe200078008ff */
        /* <DEDUP_REMOVED lines=15> */
[----:B-1----:R-:W-:-:S03]  /*10430*/  IMAD.SHL.U32 R58, R13, 0x2, RZ ;  /* 0x000000020d3a7824 */ /* 0x002fc600078e00ff */
        /* <DEDUP_REMOVED lines=14> */
[----:B------:R-:W-:Y:S04]  /*10520*/  SHFL.IDX PT, R88, R14, RZ, 0x1c1f ;  /* 0x001c1fff0e587589 */ /* 0x000fe800000e0000 */
[----:B------:R-:W2:Y:S04]  /*10530*/  SHFL.IDX PT, R89, R25, RZ, 0x1c1f ;  /* 0x001c1fff19597589 */ /* 0x000ea800000e0000 */
[----:B------:R-:W-:Y:S06]  /*10540*/  BAR.SYNC.DEFER_BLOCKING 0x1, 0x100 ;  /* 0x0044000000007b1d */ /* 0x000fec0000010000 */
[----:B------:R-:W-:Y:S01]  /*10550*/  SHFL.IDX PT, R96, R14, 0x1, 0x1c1f ;  /* 0x003c1f000e607f89 */ /* 0x000fe200000e0000 */
[----:B-1----:R-:W-:-:S03]  /*10560*/  IMAD.IADD R5, R19, 0x1, R2 ;  /* 0x0000000113057824 */ /* 0x002fc600078e0202 */
[----:B------:R-:W1:Y:S02]  /*10570*/  SHFL.IDX PT, R97, R25, 0x1, 0x1c1f ;  /* 0x003c1f0019617f89 */ /* 0x000e6400000e0000 */
[----:B------:R-:W-:Y:S02]  /*10580*/  LEA.HI.X R2, R18, c[0x0][0x384], R5, 0x1, P0 ;  /* 0x0000e10012027a11 */ /* 0x000fe400000f0c05 */
[----:B------:R3:W4:Y:S01]  /*10590*/  SHFL.IDX PT, R60, R0, RZ, 0x181f ;  /* 0x00181fff003c7589 */ /* 0x00072200000e0000 */
[----:B------:R-:W-:-:S03]  /*105a0*/  ISETP.GE.AND P0, PT, R57, R12, PT ;  /* 0x0000000c3900720c */ /* 0x000fc60003f06270 */
[----:B------:R3:W3:Y:S04]  /*105b0*/  SHFL.IDX PT, R61, R2, RZ, 0x181f ;  /* 0x00181fff023d7589 */ /* 0x0006e800000e0000 */
[----:B--2---:R2:W-:Y:S04]  /*105c0*/  @!P5 ST.E [R88.64], R7 ;  /* 0x000000075800d985 */ /* 0x0045e8000c101910 */
[----:B-1----:R2:W-:Y:S04]  /*105d0*/  @!P4 ST.E [R96.64], R8 ;  /* 0x000000086000c985 */ /* 0x0025e8000c101910 */
[----:B------:R2:W1:Y:S04]  /*105e0*/  LDS.128 R52, [R58+0x1080] ;  /* 0x001080003a347984 */ /* 0x0004680000000c00 */
[----:B------:R2:W1:Y:S04]  /*105f0*/  LDS.128 R48, [R58+0x2080] ;  /* 0x002080003a307984 */ /* 0x0004680000000c00 */
[----:B------:R2:W1:Y:S04]  /*10600*/  LDS.128 R44, [R58+0x3080] ;  /* 0x003080003a2c7984 */ /* 0x0004680000000c00 */
[----:B------:R2:W1:Y:S04]  /*10610*/  LDS.128 R40, [R58+0x5080] ;  /* 0x005080003a287984 */ /* 0x0004680000000c00 */
[----:B------:R2:W1:Y:S04]  /*10620*/  LDS.128 R36, [R58+0x6080] ;  /* 0x006080003a247984 */ /* 0x0004680000000c00 */
[----:B------:R2:W1:Y:S04]  /*10630*/  LDS.128 R32, [R58+0x7080] ;  /* 0x007080003a207984 */ /* 0x0004680000000c00 */
[----:B------:R2:W1:Y:S04]  /*10640*/  LDS.128 R28, [R58+0x9080] ;  /* 0x009080003a1c7984 */ /* 0x0004680000000c00 */
[----:B------:R2:W1:Y:S04]  /*10650*/  LDS.128 R24, [R58+0xa080] ;  /* 0x00a080003a187984 */ /* 0x0004680000000c00 */
[----:B------:R2:W1:Y:S01]  /*10660*/  LDS.128 R20, [R58+0xb080] ;  /* 0x00b080003a147984 */ /* 0x0004620000000c00 */
[----:B------:R-:W-:Y:S05]  /*10670*/  @P0 BRA `(.L_x_193) ;  /* 0x0000014000000947 */ /* 0x000fea0003800000 */
[----:B---34-:R-:W3:Y:S01]  /*10680*/  LDS.128 R16, [R58+0x80] ;  /* 0x000080003a107984 */ /* 0x018ee20000000c00 */
[----:B------:R-:W-:-:S02]  /*10690*/  IADD3 R56, R3, 0x40, RZ ;  /* 0x0000004003387810 */ /* 0x000fc40007ffe0ff */
[C---:B------:R-:W-:Y:S01]  /*106a0*/  IADD3 R14, R3.reuse, 0x80, RZ ;  /* 0x00000080030e7810 */ /* 0x040fe20007ffe0ff */
[----:B--2---:R-:W2:Y:S01]  /*106b0*/  LDS.128 R8, [R58+0x4080] ;  /* 0x004080003a087984 */ /* 0x004ea20000000c00 */
[----:B------:R-:W-:Y:S02]  /*106c0*/  ISETP.GE.AND P1, PT, R56, c[0x0][0x3c8], PT ;  /* 0x0000f20038007a0c */ /* 0x000fe40003f26270 */
[----:B------:R-:W-:Y:S01]  /*106d0*/  ISETP.GE.AND P0, PT, R14, c[0x0][0x3c8], PT ;  /* 0x0000f2000e007a0c */ /* 0x000fe20003f06270 */
[----:B------:R4:W5:Y:S01]  /*106e0*/  LDS.128 R4, [R58+0x8080] ;  /* 0x008080003a047984 */ /* 0x0009620000000c00 */
[----:B------:R-:W-:-:S09]  /*106f0*/  ISETP.GE.AND P2, PT, R3, c[0x0][0x3c8], PT ;  /* 0x0000f20003007a0c */ /* 0x000fd20003f46270 */
[----:B------:R-:W-:Y:S02]  /*10700*/  @!P1 SHF.R.S32.HI R15, RZ, 0x1f, R56 ;  /* 0x0000001fff0f9819 */ /* 0x000fe40000011438 */
[----:B------:R-:W-:Y:S02]  /*10710*/  @!P0 SHF.R.S32.HI R13, RZ, 0x1f, R14 ;  /* 0x0000001fff0d8819 */ /* 0x000fe4000001140e */
[----:B------:R-:W-:Y:S02]  /*10720*/  @!P1 LEA.HI R15, R15, R56, RZ, 0x3 ;  /* 0x000000380f0f9211 */ /* 0x000fe400078f18ff */
[----:B------:R-:W-:Y:S02]  /*10730*/  @!P0 LEA.HI R13, R13, R14, RZ, 0x3 ;  /* 0x0000000e0d0d8211 */ /* 0x000fe400078f18ff */
[----:B------:R-:W-:Y:S02]  /*10740*/  @!P1 LOP3.LUT R15, R15, 0xfffffff8, RZ, 0xc0, !PT ;  /* 0xfffffff80f0f9812 */ /* 0x000fe400078ec0ff */
[----:B------:R-:W-:Y:S01]  /*10750*/  @!P0 LOP3.LUT R13, R13, 0xfffffff8, RZ, 0xc0, !PT ;  /* 0xfffffff80d0d8812 */ /* 0x000fe200078ec0ff */
[----:B----4-:R-:W-:-:S04]  /*10760*/  @!P2 IMAD.WIDE R58, R3, 0x2, R60 ;  /* 0x00000002033aa825 */ /* 0x010fc800078e023c */
[----:B------:R-:W-:-:S04]  /*10770*/  @!P1 IMAD.WIDE R14, R15, 0x2, R60 ;  /* 0x000000020f0e9825 */ /* 0x000fc800078e023c */
[----:B------:R-:W-:Y:S01]  /*10780*/  @!P0 IMAD.WIDE R60, R13, 0x2, R60 ;  /* 0x000000020d3c8825 */ /* 0x000fe200078e023c */
[----:B---3--:R3:W-:Y:S04]  /*10790*/  @!P2 ST.E.128 [R58.64], R16 ;  /* 0x000000103a00a985 */ /* 0x0087e8000c101d10 */
[----:B--2---:R3:W-:Y:S04]  /*107a0*/  @!P1 ST.E.128 [R14.64], R8 ;  /* 0x000000080e009985 */ /* 0x0047e8000c101d10 */
[----:B-----5:R3:W-:Y:S02]  /*107b0*/  @!P0 ST.E.128 [R60.64], R4 ;  /* 0x000000043c008985 */ /* 0x0207e4000c101d10 */
.L_x_193:
[----:B---34-:R-:W-:Y:S05]  /*107c0*/  BSYNC B0 ;  /* 0x0000000000007941 */ /* 0x018fea0003800000 */
.L_x_192:
[----:B------:R-:W-:Y:S01]  /*107d0*/  IADD3 R5, R57, 0x20, RZ ;  /* 0x0000002039057810 */ /* 0x000fe20007ffe0ff */
[----:B------:R3:W4:Y:S01]  /*107e0*/  SHFL.IDX PT, R9, R2, 0x1, 0x181f ;  /* 0x00381f0002097f89 */ /* 0x00072200000e0000 */
[----:B------:R-:W-:Y:S02]  /*107f0*/  BSSY B0, `(.L_x_194) ;  /* 0x0000015000007945 */ /* 0x000fe40003800000 */
[----:B------:R-:W-:Y:S01]  /*10800*/  ISETP.GE.AND P0, PT, R5, R12, PT ;  /* 0x0000000c0500720c */ /* 0x000fe20003f06270 */
[----:B--2---:R3:W2:-:S12]  /*10810*/  SHFL.IDX PT, R8, R0, 0x1, 0x181f ;  /* 0x00381f0000087f89 */ /* 0x00469800000e0000 */
        /* <DEDUP_REMOVED lines=13> */
[----:B-1----:R1:W-:Y:S02]  /*108f0*/  @!P2 ST.E.128 [R10.64], R52 ;  /* 0x000000340a00a985 */ /* 0x0023e4000c101d10 */
[----:B------:R-:W-:-:S04]  /*10900*/  @!P1 IMAD.WIDE R6, R6, 0x2, R8 ;  /* 0x0000000206069825 */ /* 0x000fc800078e0208 */
[----:B------:R-:W-:Y:S01]  /*10910*/  @!P0 IMAD.WIDE R4, R4, 0x2, R8 ;  /* 0x0000000204048825 */ /* 0x000fe200078e0208 */
[----:B------:R1:W-:Y:S04]  /*10920*/  @!P1 ST.E.128 [R6.64], R40 ;  /* 0x0000002806009985 */ /* 0x0003e8000c101d10 */
[----:B------:R1:W-:Y:S02]  /*10930*/  @!P0 ST.E.128 [R4.64], R28 ;  /* 0x0000001c04008985 */ /* 0x0003e4000c101d10 */
.L_x_195:
[----:B------:R-:W-:Y:S05]  /*10940*/  BSYNC B0 ;  /* 0x0000000000007941 */ /* 0x000fea0003800000 */
.L_x_194:
[----:B-1----:R-:W-:Y:S01]  /*10950*/  IADD3 R5, R57, 0x40, RZ ;  /* 0x0000004039057810 */ /* 0x002fe20007ffe0ff */
[----:B----4-:R1:W4:Y:S01]  /*10960*/  SHFL.IDX PT, R9, R2, 0x2, 0x181f ;  /* 0x00581f0002097f89 */ /* 0x01032200000e0000 */
        /* <DEDUP_REMOVED lines=21> */
.L_x_197:
[----:B------:R-:W-:Y:S05]  /*10ac0*/  BSYNC B0 ;  /* 0x0000000000007941 */ /* 0x000fea0003800000 */
.L_x_196:
[----:B------:R-:W-:Y:S01]  /*10ad0*/  IADD3 R57, R57, 0x60, RZ ;  /* 0x0000006039397810 */ /* 0x000fe20007ffe0ff */
[----:B--2---:R2:W1:Y:S03]  /*10ae0*/  SHFL.IDX PT, R7, R2, 0x3, 0x181f ;  /* 0x00781f0002077f89 */ /* 0x00446600000e0000 */
[----:B------:R-:W-:Y:S01]  /*10af0*/  ISETP.GE.AND P0, PT, R57, R12, PT ;  /* 0x0000000c3900720c */ /* 0x000fe20003f06270 */
[----:B------:R2:W3:-:S12]  /*10b00*/  SHFL.IDX PT, R6, R0, 0x3, 0x181f ;  /* 0x00781f0000067f89 */ /* 0x0004d800000e0000 */
[----:B------:R-:W-:Y:S05]  /*10b10*/  @P0 EXIT ;  /* 0x000000000000094d */ /* 0x000fea0003800000 */
[C---:B------:R-:W-:Y:S02]  /*10b20*/  IADD3 R5, R3.reuse, 0x40, RZ ;  /* 0x0000004003057810 */ /* 0x040fe40007ffe0ff */
[----:B------:R-:W-:Y:S02]  /*10b30*/  ISETP.GE.AND P1, PT, R3, c[0x0][0x3c8], PT ;  /* 0x0000f20003007a0c */ /* 0x000fe40003f26270 */
[----:B------:R-:W-:-:S13]  /*10b40*/  ISETP.GE.AND P0, PT, R5, c[0x0][0x3c8], PT ;  /* 0x0000f20005007a0c */ /* 0x000fda0003f06270 */
[----:B-123--:R-:W-:-:S04]  /*10b50*/  @!P0 SHF.R.S32.HI R0, RZ, 0x1f, R5 ;  /* 0x0000001fff008819 */ /* 0x00efc80000011405 */
[----:B------:R-:W-:Y:S01]  /*10b60*/  @!P0 LEA.HI R0, R0, R5, RZ, 0x3 ;  /* 0x0000000500008211 */ /* 0x000fe200078f18ff */
[C-C-:B------:R-:W-:Y:S01]  /*10b70*/  @!P1 IMAD.WIDE R4, R3.reuse, 0x2, R6.reuse ;  /* 0x0000000203049825 */ /* 0x140fe200078e0206 */
[----:B------:R-:W-:Y:S02]  /*10b80*/  IADD3 R3, R3, 0x80, RZ ;  /* 0x0000008003037810 */ /* 0x000fe40007ffe0ff */
[----:B------:R-:W-:Y:S02]  /*10b90*/  @!P0 LOP3.LUT R0, R0, 0xfffffff8, RZ, 0xc0, !PT ;  /* 0xfffffff800008812 */ /* 0x000fe400078ec0ff */
[----:B------:R1:W-:Y:S03]  /*10ba0*/  @!P1 ST.E.128 [R4.64], R44 ;  /* 0x0000002c04009985 */ /* 0x0003e6000c101d10 */
[----:B----4-:R-:W-:-:S05]  /*10bb0*/  @!P0 IMAD.WIDE R8, R0, 0x2, R6 ;  /* 0x0000000200088825 */ /* 0x010fca00078e0206 */
[----:B------:R1:W-:Y:S01]  /*10bc0*/  @!P0 ST.E.128 [R8.64], R32 ;  /* 0x0000002008008985 */ /* 0x0003e2000c101d10 */
[----:B------:R-:W-:-:S13]  /*10bd0*/  ISETP.GE.AND P0, PT, R3, c[0x0][0x3c8], PT ;  /* 0x0000f20003007a0c */ /* 0x000fda0003f06270 */
[----:B------:R-:W-:Y:S05]  /*10be0*/  @P0 EXIT ;  /* 0x000000000000094d */ /* 0x000fea0003800000 */
[----:B------:R-:W-:-:S04]  /*10bf0*/  SHF.R.S32.HI R0, RZ, 0x1f, R3 ;  /* 0x0000001fff007819 */ /* 0x000fc80000011403 */
[----:B------:R-:W-:-:S04]  /*10c00*/  LEA.HI R3, R0, R3, RZ, 0x3 ;  /* 0x0000000300037211 */ /* 0x000fc800078f18ff */
[----:B------:R-:W-:-:S05]  /*10c10*/  LOP3.LUT R3, R3, 0xfffffff8, RZ, 0xc0, !PT ;  /* 0xfffffff803037812 */ /* 0x000fca00078ec0ff */
[----:B------:R-:W-:-:S05]  /*10c20*/  IMAD.WIDE R6, R3, 0x2, R6 ;  /* 0x0000000203067825 */ /* 0x000fca00078e0206 */
[----:B------:R-:W-:Y:S01]  /*10c30*/  ST.E.128 [R6.64], R20 ;  /* 0x0000001406007985 */ /* 0x000fe2000c101d10 */
[----:B------:R-:W-:Y:S05]  /*10c40*/  EXIT ;  /* 0x000000000000794d */ /* 0x000fea0003800000 */
.L_x_191:
[----:B------:R-:W1:Y:S01]  /*10c50*/  S2R R7, SR_TID.X ;  /* 0x0000000000077919 */ /* 0x000e620000002100 */
[----:B------:R-:W-:Y:S03]  /*10c60*/  BSSY B0, `(.L_x_198) ;  /* 0x0000027000007945 */ /* 0x000fe60003800000 */
[----:B------:R-:W2:Y:S01]  /*10c70*/  S2R R8, SR_CTAID.Z ;  /* 0x0000000000087919 */ /* 0x000ea20000002700 */
[----:B-1----:R-:W-:Y:S02]  /*10c80*/  ISETP.GT.AND P0, PT, R7, 0x7f, PT ;  /* 0x0000007f0700780c */ /* 0x002fe40003f04270 */
[----:B--2---:R-:W-:-:S11]  /*10c90*/  SHF.R.S32.HI R11, RZ, 0x1f, R8 ;  /* 0x0000001fff0b7819 */ /* 0x004fd60000011408 */
[----:B------:R-:W-:Y:S05]  /*10ca0*/  @P0 BRA `(.L_x_199) ;  /* 0x0000022000000947 */ /* 0x000fea0003800000 */
[----:B------:R-:W1:Y:S01]  /*10cb0*/  S2R R0, SR_CTAID.X ;  /* 0x0000000000007919 */ /* 0x000e620000002500 */
[----:B------:R-:W-:-:S05]  /*10cc0*/  MOV R2, c[0x0][0x4e8] ;  /* 0x00013a0000027a02 */ /* 0x000fca0000000f00 */
[----:B------:R-:W-:Y:S01]  /*10cd0*/  IMAD R3, R2, c[0x0][0x388], RZ ;  /* 0x0000e20002037a24 */ /* 0x000fe200078e02ff */
[----:B-1----:R-:W-:-:S04]  /*10ce0*/  LEA R0, R0, R7, 0x7 ;  /* 0x0000000700007211 */ /* 0x002fc800078e38ff */
[----:B------:R-:W-:-:S13]  /*10cf0*/  ISETP.GE.AND P0, PT, R0, R3, PT ;  /* 0x000000030000720c */ /* 0x000fda0003f06270 */
[----:B------:R-:W-:Y:S05]  /*10d00*/  @P0 BRA `(.L_x_199) ;  /* 0x000001c000000947 */ /* 0x000fea0003800000 */
[----:B------:R-:W1:Y:S01]  /*10d10*/  S2R R9, SR_CTAID.Y ;  /* 0x0000000000097919 */ /* 0x000e620000002600 */
[----:B------:R-:W-:Y:S02]  /*10d20*/  ISETP.NE.AND P0, PT, R2, 0x1, PT ;  /* 0x000000010200780c */ /* 0x000fe40003f05270 */
[----:B------:R-:W-:-:S11]  /*10d30*/  MOV R5, R0 ;  /* 0x0000000000057202 */ /* 0x000fd60000000f00 */
[----:B------:R-:W-:-:S05]  /*10d40*/  @P0 IMAD.HI.U32 R6, R0, c[0x0][0x4ec], RZ ;  /* 0x00013b0000060a27 */ /* 0x000fca00078e00ff */
[----:B------:R-:W-:Y:S02]  /*10d50*/  @P0 SHF.R.U32.HI R5, RZ, c[0x0][0x4f0], R6 ;  /* 0x00013c00ff050a19 */ /* 0x000fe40000011606 */
[----:B-1----:R-:W-:Y:S01]  /*10d60*/  SHF.R.S32.HI R4, RZ, 0x1f, R9 ;  /* 0x0000001fff047819 */ /* 0x002fe20000011409 */
[----:B------:R-:W-:-:S04]  /*10d70*/  IMAD.WIDE.U32 R2, R9, c[0x0][0x490], RZ ;  /* 0x0001240009027a25 */ /* 0x000fc800078e00ff */
[----:B------:R-:W-:Y:S02]  /*10d80*/  IMAD R4, R4, c[0x0][0x490], RZ ;  /* 0x0001240004047a24 */ /* 0x000fe400078e02ff */
[----:B------:R-:W-:Y:S02]  /*10d90*/  IMAD.MOV.U32 R12, RZ, RZ, R2 ;  /* 0x000000ffff0c7224 */ /* 0x000fe400078e0002 */
[----:B------:R-:W-:Y:S01]  /*10da0*/  IMAD R13, R9, c[0x0][0x494], R4 ;  /* 0x00012500090d7a24 */ /* 0x000fe200078e0204 */
[----:B------:R-:W-:-:S04]  /*10db0*/  IADD3 R9, -R5, RZ, RZ ;  /* 0x000000ff05097210 */ /* 0x000fc80007ffe1ff */
[----:B------:R-:W-:Y:S01]  /*10dc0*/  IADD3 R13, R3, R13, RZ ;  /* 0x0000000d030d7210 */ /* 0x000fe20007ffe0ff */
[----:B------:R-:W-:Y:S02]  /*10dd0*/  IMAD R3, R11, c[0x0][0x498], RZ ;  /* 0x000126000b037a24 */ /* 0x000fe400078e02ff */
[----:B------:R-:W-:Y:S02]  /*10de0*/  IMAD R4, R9, c[0x0][0x4e8], R0 ;  /* 0x00013a0009047a24 */ /* 0x000fe400078e0200 */
[----:B------:R-:W-:-:S03]  /*10df0*/  IMAD.WIDE.U32 R12, R8, c[0x0][0x498], R12 ;  /* 0x00012600080c7a25 */ /* 0x000fc600078e000c */
[----:B------:R-:W-:Y:S01]  /*10e00*/  SHF.R.S32.HI R2, RZ, 0x1f, R4 ;  /* 0x0000001fff027819 */ /* 0x000fe20000011404 */
[----:B------:R-:W-:Y:S01]  /*10e10*/  IMAD R0, R8, c[0x0][0x49c], R3 ;  /* 0x0001270008007a24 */ /* 0x000fe200078e0203 */
[----:B------:R-:W-:Y:S02]  /*10e20*/  SHF.R.S32.HI R3, RZ, 0x1f, R5 ;  /* 0x0000001fff037819 */ /* 0x000fe40000011405 */
[----:B------:R-:W-:Y:S01]  /*10e30*/  IADD3 R12, P0, R5, R12, RZ ;  /* 0x0000000c050c7210 */ /* 0x000fe20007f1e0ff */
[----:B------:R-:W-:-:S03]  /*10e40*/  IMAD R5, R2, c[0x0][0x488], RZ ;  /* 0x0001220002057a24 */ /* 0x000fc600078e02ff */
[----:B------:R-:W-:Y:S01]  /*10e50*/  IADD3.X R13, R3, R13, R0, P0, !PT ;  /* 0x0000000d030d7210 */ /* 0x000fe200007fe400 */
[----:B------:R-:W-:-:S04]  /*10e60*/  IMAD R5, R4, c[0x0][0x48c], R5 ;  /* 0x0001230004057a24 */ /* 0x000fc800078e0205 */
[----:B------:R-:W-:-:S05]  /*10e70*/  IMAD.WIDE.U32 R12, R4, c[0x0][0x488], R12 ;  /* 0x00012200040c7a25 */ /* 0x000fca00078e000c */
[----:B------:R-:W-:Y:S02]  /*10e80*/  IADD3 R5, R13, R5, RZ ;  /* 0x000000050d057210 */ /* 0x000fe40007ffe0ff */
[----:B------:R-:W-:-:S04]  /*10e90*/  LEA R2, P0, R12, c[0x0][0x450], 0x2 ;  /* 0x000114000c027a11 */ /* 0x000fc800078010ff */
[----:B------:R-:W-:Y:S01]  /*10ea0*/  LEA.HI.X R3, R12, c[0x0][0x454], R5, 0x2, P0 ;  /* 0x000115000c037a11 */ /* 0x000fe200000f1405 */
[----:B------:R-:W-:-:S05]  /*10eb0*/  IMAD.MOV.U32 R5, RZ, RZ, -0x800000 ;  /* 0xff800000ff057424 */ /* 0x000fca00078e00ff */
[----:B------:R1:W-:Y:S03]  /*10ec0*/  STG.E [R2.64], R5 ;  /* 0x0000000502007986 */ /* 0x0003e6000c101910 */
.L_x_199:
[----:B------:R-:W-:Y:S05]  /*10ed0*/  BSYNC B0 ;  /* 0x0000000000007941 */ /* 0x000fea0003800000 */
.L_x_198:
[----:B------:R-:W2:Y:S01]  /*10ee0*/  S2R R12, SR_CTAID.Y ;  /* 0x00000000000c7919 */ /* 0x000ea20000002600 */
[----:B------:R-:W-:Y:S01]  /*10ef0*/  SHF.R.S32.HI R4, RZ, 0x1f, R7 ;  /* 0x0000001fff047819 */ /* 0x000fe20000011407 */
[----:B------:R-:W-:Y:S01]  /*10f00*/  IMAD R11, R11, c[0x0][0x3f0], RZ ;  /* 0x0000fc000b0b7a24 */ /* 0x000fe200078e02ff */
[----:B-1----:R-:W-:Y:S01]  /*10f10*/  MOV R3, c[0x0][0x4e8] ;  /* 0x00013a0000037a02 */ /* 0x002fe20000000f00 */
[----:B------:R-:W1:Y:S01]  /*10f20*/  S2R R5, SR_CTAID.X ;  /* 0x0000000000057919 */ /* 0x000e620000002500 */
[----:B------:R-:W-:Y:S01]  /*10f30*/  LEA.HI R4, R4, R7, RZ, 0x3 ;  /* 0x0000000704047211 */ /* 0x000fe200078f18ff */
[----:B------:R-:W-:Y:S01]  /*10f40*/  BSSY B0, `(.L_x_200) ;  /* 0x0000038000007945 */ /* 0x000fe20003800000 */
[C---:B------:R-:W-:Y:S01]  /*10f50*/  ISETP.NE.AND P0, PT, R3.reuse, 0x1, PT ;  /* 0x000000010300780c */ /* 0x040fe20003f05270 */
[----:B------:R-:W-:Y:S01]  /*10f60*/  IMAD R3, R3, c[0x0][0x388], RZ ;  /* 0x0000e20003037a24 */ /* 0x000fe200078e02ff */
[----:B------:R-:W-:Y:S02]  /*10f70*/  LOP3.LUT R2, R4, 0xfffffff8, RZ, 0xc0, !PT ;  /* 0xfffffff804027812 */ /* 0x000fe400078ec0ff */
[----:B------:R-:W-:-:S03]  /*10f80*/  SHF.R.S32.HI R4, RZ, 0x3, R4 ;  /* 0x00000003ff047819 */ /* 0x000fc60000011404 */
[----:B------:R-:W-:-:S05]  /*10f90*/  IMAD.IADD R7, R7, 0x1, -R2 ;  /* 0x0000000107077824 */ /* 0x000fca00078e0a02 */
[CC--:B------:R-:W-:Y:S02]  /*10fa0*/  LEA R6, R7.reuse, R4.reuse, 0x5 ;  /* 0x0000000407067211 */ /* 0x0c0fe400078e28ff */
[----:B------:R-:W-:Y:S02]  /*10fb0*/  SHF.L.U32 R7, R7, 0x3, RZ ;  /* 0x0000000307077819 */ /* 0x000fe400000006ff */
[----:B--2---:R-:W-:Y:S01]  /*10fc0*/  SHF.R.S32.HI R0, RZ, 0x1f, R12 ;  /* 0x0000001fff007819 */ /* 0x004fe2000001140c */
[C---:B-1----:R-:W-:Y:S01]  /*10fd0*/  IMAD R6, R5.reuse, 0x80, R6 ;  /* 0x0000008005067824 */ /* 0x042fe200078e0206 */
[----:B------:R-:W-:-:S03]  /*10fe0*/  LEA R4, R5, R4, 0x7 ;  /* 0x0000000405047211 */ /* 0x000fc600078e38ff */
[----:B------:R-:W-:Y:S01]  /*10ff0*/  IMAD R9, R0, c[0x0][0x3e8], RZ ;  /* 0x0000fa0000097a24 */ /* 0x000fe200078e02ff */
[----:B------:R-:W-:Y:S01]  /*11000*/  IADD3 R5, R7, 0x80, RZ ;  /* 0x0000008007057810 */ /* 0x000fe20007ffe0ff */
[----:B------:R-:W-:-:S04]  /*11010*/  @P0 IMAD.HI.U32 R2, R6, c[0x0][0x4ec], RZ ;  /* 0x00013b0006020a27 */ /* 0x000fc800078e00ff */
[C---:B------:R-:W-:Y:S02]  /*11020*/  IMAD R9, R12.reuse, c[0x0][0x3ec], R9 ;  /* 0x0000fb000c097a24 */ /* 0x040fe400078e0209 */
[----:B------:R-:W-:-:S04]  /*11030*/  IMAD.WIDE.U32 R12, R12, c[0x0][0x3e8], RZ ;  /* 0x0000fa000c0c7a25 */ /* 0x000fc800078e00ff */
[----:B------:R-:W-:Y:S01]  /*11040*/  IMAD R0, R8, c[0x0][0x3f4], R11 ;  /* 0x0000fd0008007a24 */ /* 0x000fe200078e020b */
[----:B------:R-:W-:Y:S01]  /*11050*/  IADD3 R13, R13, R9, RZ ;  /* 0x000000090d0d7210 */ /* 0x000fe20007ffe0ff */
[----:B------:R-:W-:Y:S01]  /*11060*/  IMAD.MOV.U32 R9, RZ, RZ, R6 ;  /* 0x000000ffff097224 */ /* 0x000fe200078e0006 */
[----:B------:R-:W-:-:S03]  /*11070*/  @P0 SHF.R.U32.HI R9, RZ, c[0x0][0x4f0], R2 ;  /* 0x00013c00ff090a19 */ /* 0x000fc60000011602 */
[----:B------:R-:W-:Y:S01]  /*11080*/  IMAD.WIDE.U32 R12, R8, c[0x0][0x3f0], R12 ;  /* 0x0000fc00080c7a25 */ /* 0x000fe200078e000c */
[----:B------:R-:W-:Y:S02]  /*11090*/  SHF.R.S32.HI R2, RZ, 0x1f, R9 ;  /* 0x0000001fff027819 */ /* 0x000fe40000011409 */
[----:B------:R-:W-:Y:S01]  /*110a0*/  IADD3 R11, -R9, RZ, RZ ;  /* 0x000000ff090b7210 */ /* 0x000fe20007ffe1ff */
[----:B------:R-:W-:Y:S02]  /*110b0*/  IMAD.IADD R13, R13, 0x1, R0 ;  /* 0x000000010d0d7824 */ /* 0x000fe400078e0200 */
[----:B------:R-:W-:Y:S02]  /*110c0*/  IMAD R2, R2, c[0x0][0x3e0], RZ ;  /* 0x0000f80002027a24 */ /* 0x000fe400078e02ff */
[----:B------:R-:W-:Y:S01]  /*110d0*/  IMAD R11, R11, c[0x0][0x4e8], R6 ;  /* 0x00013a000b0b7a24 */ /* 0x000fe200078e0206 */
[----:B------:R-:W-:Y:S01]  /*110e0*/  IADD3 R6, R7, 0x40, RZ ;  /* 0x0000004007067810 */ /* 0x000fe20007ffe0ff */
[----:B------:R-:W-:-:S03]  /*110f0*/  IMAD.WIDE.U32 R12, R9, c[0x0][0x3e0], R12 ;  /* 0x0000f800090c7a25 */ /* 0x000fc600078e000c */
[----:B------:R-:W-:Y:S01]  /*11100*/  SHF.R.S32.HI R0, RZ, 0x1f, R11 ;  /* 0x0000001fff007819 */ /* 0x000fe2000001140b */
[----:B------:R-:W-:-:S04]  /*11110*/  IMAD R9, R9, c[0x0][0x3e4], R2 ;  /* 0x0000f90009097a24 */ /* 0x000fc800078e0202 */
[----:B------:R-:W-:Y:S01]  /*11120*/  IMAD R0, R0, c[0x0][0x3d8], RZ ;  /* 0x0000f60000007a24 */ /* 0x000fe200078e02ff */
[----:B------:R-:W-:-:S03]  /*11130*/  IADD3 R13, R13, R9, RZ ;  /* 0x000000090d0d7210 */ /* 0x000fc60007ffe0ff */
[C---:B------:R-:W-:Y:S02]  /*11140*/  IMAD R0, R11.reuse, c[0x0][0x3dc], R0 ;  /* 0x0000f7000b007a24 */ /* 0x040fe400078e0200 */
[----:B------:R-:W-:-:S04]  /*11150*/  IMAD.WIDE.U32 R8, R11, c[0x0][0x3d8], R12 ;  /* 0x0000f6000b087a25 */ /* 0x000fc800078e000c */
[----:B------:R-:W-:Y:S01]  /*11160*/  IMAD.IADD R11, R9, 0x1, R0 ;  /* 0x00000001090b7824 */ /* 0x000fe200078e0200 */
[----:B------:R-:W-:-:S04]  /*11170*/  LEA R9, P0, R8, c[0x0][0x380], 0x1 ;  /* 0x0000e00008097a11 */ /* 0x000fc800078008ff */
[----:B------:R-:W-:Y:S01]  /*11180*/  LEA.HI.X R8, R8, c[0x0][0x384], R11, 0x1, P0 ;  /* 0x0000e10008087a11 */ /* 0x000fe200000f0c0b */
[----:B------:R1:W2:Y:S01]  /*11190*/  SHFL.IDX PT, R10, R9, RZ, 0x181f ;  /* 0x00181fff090a7589 */ /* 0x0002a200000e0000 */
[----:B------:R-:W-:-:S03]  /*111a0*/  ISETP.GE.AND P0, PT, R4, R3, PT ;  /* 0x000000030400720c */ /* 0x000fc60003f06270 */
[----:B------:R1:W3:Y:S10]  /*111b0*/  SHFL.IDX PT, R11, R8, RZ, 0x181f ;  /* 0x00181fff080b7589 */ /* 0x0002f400000e0000 */
        /* <DEDUP_REMOVED lines=16> */
.L_x_201:
[----:B------:R-:W-:Y:S05]  /*112c0*/  BSYNC B0 ;  /* 0x0000000000007941 */ /* 0x000fea0003800000 */
.L_x_200:
        /* <DEDUP_REMOVED lines=21> */
.L_x_203:
[----:B------:R-:W-:Y:S05]  /*11420*/  BSYNC B0 ;  /* 0x0000000000007941 */ /* 0x000fea0003800000 */
.L_x_202:
        /* <DEDUP_REMOVED lines=21> */
.L_x_205:
[----:B------:R-:W-:Y:S05]  /*11580*/  BSYNC B0 ;  /* 0x0000000000007941 */ /* 0x000fea0003800000 */
.L_x_204:
        /* <DEDUP_REMOVED lines=12> */
[----:B------:R-:W-:-:S05]  /*11650*/  @!P0 IMAD.WIDE R2, R3, 0x2, R10 ;  /* 0x0000000203028825 */ /* 0x000fca00078e020a */
        /* <DEDUP_REMOVED lines=9> */
.L_x_206:
        /* <DEDUP_REMOVED lines=9> */
.L_x_2569:


//--------------------- .text._ZN7cutlass13device_kernelIN5flash19enable_sm80_to_sm89INS1_16FlashAttnFwdSm80INS1_25CollectiveMainloopFwdSm80ILi8ELi1ELb0EN4cute5tupleIJNS5_1CILi128EEENS7_ILi64EEENS7_ILi192EEEEEELi192ENS_6half_tEfNS_4arch4Sm80ELb0ELb1ELb1ELb1ELb0ELb0ELb1ELb0EEENS1_21CollectiveEpilogueFwdINS6_IJS8_SA_S9_EEENS6_IJNS7_ILi1EEESI_SI_EEESC_SE_Li256ELb1ELb1ELb0ELb0EEENS1_19SingleTileSchedulerILb1ELb0ELb1ELi128EEEEEEEEEvNT_6ParamsE --------------------------
	.section	.text._ZN7cutlass13device_kernelIN5flash19enable_sm80_to_sm89INS1_16FlashAttnFwdSm80INS1_25CollectiveMainloopFwdSm80ILi8ELi1ELb0EN4cute5tupleIJNS5_1CILi128EEENS7_ILi64EEENS7_ILi192EEEEEELi192ENS_6half_tEfNS_4arch4Sm80ELb0ELb1ELb1ELb1ELb0ELb0ELb1ELb0EEENS1_21CollectiveEpilogueFwdINS6_IJS8_SA_S9_EEENS6_IJNS7_ILi1EEESI_SI_EEESC_SE_Li256ELb1ELb1ELb0ELb0EEENS1_19SingleTileSchedulerILb1ELb0ELb1ELi128EEEEEEEEEvNT_6ParamsE,"ax",@progbits
	.sectioninfo	@"SHI_REGISTERS=255"
	.align	128
.text._ZN7cutlass13device_kernelIN5flash19enable_sm80_to_sm89INS1_16FlashAttnFwdSm80INS1_25CollectiveMainloopFwdSm80ILi8ELi1ELb0EN4cute5tupleIJNS5_1CILi128EEENS7_ILi64EEENS7_ILi192EEEEEELi192ENS_6half_tEfNS_4arch4Sm80ELb0ELb1ELb1ELb1ELb0ELb0ELb1ELb0EEENS1_21CollectiveEpilogueFwdINS6_IJS8_SA_S9_EEENS6_IJNS7_ILi1EEESI_SI_EEESC_SE_Li256ELb1ELb1ELb0ELb0EEENS1_19SingleTileSchedulerILb1ELb0ELb1ELi128EEEEEEEEEvNT_6ParamsE:
        .type           _ZN7cutlass13device_kernelIN5flash19enable_sm80_to_sm89INS1_16FlashAttnFwdSm80INS1_25CollectiveMainloopFwdSm80ILi8ELi1ELb0EN4cute5tupleIJNS5_1CILi128EEENS7_ILi64EEENS7_ILi192EEEEEELi192ENS_6half_tEfNS_4arch4Sm80ELb0ELb1ELb1ELb1ELb0ELb0ELb1ELb0EEENS1_21CollectiveEpilogueFwdINS6_IJS8_SA_S9_EEENS6_IJNS7_ILi1EEESI_SI_EEESC_SE_Li256ELb1ELb1ELb0ELb0EEENS1_19SingleTileSchedulerILb1ELb0ELb1ELi128EEEEEEEEEvNT_6ParamsE,@function
        .size           _ZN7cutlass13device_kernelIN5flash19enable_sm80_to_sm89INS1_16FlashAttnFwdSm80INS1_25CollectiveMainloopFwdSm80ILi8ELi1ELb0EN4cute5tupleIJNS5_1CILi128EEENS7_ILi64EEENS7_ILi192EEEEEELi192ENS_6half_tEfNS_4arch4Sm80ELb0ELb1ELb1ELb1ELb0ELb0ELb1ELb0EEENS1_21CollectiveEpilogueFwdINS6_IJS8_SA_S9_EEENS6_IJNS7_ILi1EEESI_SI_EEESC_SE_Li256ELb1ELb1ELb0ELb0EEENS1_19SingleTileSchedulerILb1ELb0ELb1ELi128EEEEEEEEEvNT_6ParamsE,(.L_x_2570 - _ZN7cutlass13device_kernelIN5flash19enable_sm80_to_sm89INS1_16FlashAttnFwdSm80INS1_25CollectiveMainloopFwdSm80ILi8ELi1ELb0EN4cute5tupleIJNS5_1CILi128EEENS7_ILi64EEENS7_ILi192EEEEEELi192ENS_6half_tEfNS_4arch4Sm80ELb0ELb1ELb1ELb1ELb0ELb0ELb1ELb0EEENS1_21CollectiveEpilogueFwdINS6_IJS8_SA_S9_EEENS6_IJNS7_ILi1EEESI_SI_EEESC_SE_Li256ELb1ELb1ELb0ELb0EEENS1_19SingleTileSchedulerILb1ELb0ELb1ELi128EEEEEEEEEvNT_6ParamsE)
        .other          _ZN7cutlass13device_kernelIN5flash19enable_sm80_to_sm89INS1_16FlashAttnFwdSm80INS1_25CollectiveMainloopFwdSm80ILi8ELi1ELb0EN4cute5tupleIJNS5_1CILi128EEENS7_ILi64EEENS7_ILi192EEEEEELi192ENS_6half_tEfNS_4arch4Sm80ELb0ELb1ELb1ELb1ELb0ELb0ELb1ELb0EEENS1_21CollectiveEpilogueFwdINS6_IJS8_SA_S9_EEENS6_IJNS7_ILi1EEESI_SI_EEESC_SE_Li256ELb1ELb1ELb0ELb0EEENS1_19SingleTileSchedulerILb1ELb0ELb1ELi128EEEEEEEEEvNT_6ParamsE,@"STO_CUDA_ENTRY STV_DEFAULT"
_ZN7cutlass13device_kernelIN5flash19enable_sm80_to_sm89INS1_16FlashAttnFwdSm80INS1_25CollectiveMainloopFwdSm80ILi8ELi1ELb0EN4cute5tupleIJNS5_1CILi128EEENS7_ILi64EEENS7_ILi192EEEEEELi192ENS_6half_tEfNS_4arch4Sm80ELb0ELb1ELb1ELb1ELb0ELb0ELb1ELb0EEENS1_21CollectiveEpilogueFwdINS6_IJS8_SA_S9_EEENS6_IJNS7_ILi1EEESI_SI_EEESC_SE_Li256ELb1ELb1ELb0ELb0EEENS1_19SingleTileSchedulerILb1ELb0ELb1ELi128EEEEEEEEEvNT_6ParamsE:
[----:B------:R-:W-:Y:S02]  /*0000*/  MOV R1, c[0x0][0x28] ;  /* 0x00000a0000017a02 */ /* 0x000fe40000000f00 */
[----:B------:R-:W1:Y:S01]  /*0010*/  S2R R6, SR_TID.X ;  /* 0x0000000000067919 */ /* 0x000e620000002100 */
[----:B------:R-:W-:Y:S01]  /*0020*/  MOV R5, 0x4 ;  /* 0x0000000400057802 */ /* 0x000fe20000000f00 */
[----:B------:R-:W2:Y:S01]  /*0030*/  S2UR UR17, SR_CTAID.X ;  /* 0x00000000001179c3 */ /* 0x000ea20000002500 */
[----:B------:R-:W-:Y:S01]  /*0040*/  ULDC.64 UR18, c[0x0][0x118] ;  /* 0x0000460000127ab9 */ /* 0x000fe20000000a00 */
[----:B------:R-:W3:Y:S01]  /*0050*/  S2R R208, SR_CTAID.Z ;  /* 0x0000000000d07919 */ /* 0x000ee20000002700 */
[----:B-1----:R-:W-:Y:S01]  /*0060*/  SHF.R.U32.HI R0, RZ, 0x5, R6 ;  /* 0x00000005ff007819 */ /* 0x002fe20000011606 */
[----:B---3--:R-:W-:-:S05]  /*0070*/  IMAD.WIDE R2, R208, R5, c[0x0][0x568] ;  /* 0x00015a00d0027625 */ /* 0x008fca00078e0205 */
[----:B------:R-:W1:Y:S02]  /*0080*/  SHFL.IDX PT, R0, R0, RZ, 0x1f ;  /* 0x00001fff00007589 */ /* 0x000e6400000e0000 */
[----:B-1----:R-:W-:-:S13]  /*0090*/  ISETP.NE.AND P0, PT, R0, RZ, PT ;  /* 0x000000ff0000720c */ /* 0x002fda0003f05270 */
[----:B------:R-:W-:Y:S05]  /*00a0*/  @!P0 BRA `(.L_x_207) ;  /* 0x0000013000008947 */ /* 0x000fea0003800000 */
[----:B--2---:R-:W-:-:S04]  /*00b0*/  ISETP.NE.U32.AND P0, PT, RZ, c[0x0][0x568], PT ;  /* 0x00015a00ff007a0c */ /* 0x004fc80003f05070 */
[----:B------:R-:W-:-:S13]  /*00c0*/  ISETP.NE.AND.EX P0, PT, RZ, c[0x0][0x56c], PT, P0 ;  /* 0x00015b00ff007a0c */ /* 0x000fda0003f05300 */
[----:B------:R-:W-:Y:S05]  /*00d0*/  @!P0 BRA `(.L_x_208) ;  /* 0x0000002000008947 */ /* 0x000fea0003800000 */
[----:B------:R1:W5:Y:S01]  /*00e0*/  LDG.E R0, [R2.64] ;  /* 0x0000001202007981 */ /* 0x000362000c1e1900 */
[----:B------:R-:W-:Y:S05]  /*00f0*/  BRA `(.L_x_209) ;  /* 0x0000009000007947 */ /* 0x000fea0003800000 */
.L_x_208:
        /* <DEDUP_REMOVED lines=8> */
.L_x_210:
[----:B------:R-:W-:-:S04]  /*0180*/  MOV R0, c[0x0][0x54c] ;  /* 0x0001530000007a02 */ /* 0x000fc80000000f00 */
.L_x_209:
[----:B------:R-:W-:Y:S01]  /*0190*/  USHF.L.U32 UR7, UR17, 0x7, URZ ;  /* 0x0000000711077899 */ /* 0x000fe2000800063f */
[----:B-----5:R-:W-:-:S05]  /*01a0*/  IMAD R0, R0, c[0x0][0x548], RZ ;  /* 0x0001520000007a24 */ /* 0x020fca00078e02ff */
[----:B------:R-:W-:-:S04]  /*01b0*/  ISETP.LE.AND P0, PT, R0, UR7, PT ;  /* 0x0000000700007c0c */ /* 0x000fc8000bf03270 */
[----:B------:R-:W-:Y:S01]  /*01c0*/  SEL R208, R208, 0xffffffff, !P0 ;  /* 0xffffffffd0d07807 */ /* 0x000fe20004000000 */
[----:B------:R-:W-:Y:S05]  /*01d0*/  BRA `(.L_x_211) ;  /* 0x0000012000007947 */ /* 0x000fea0003800000 */
.L_x_207:
[----:B--2---:R-:W-:-:S04]  /*01e0*/  ISETP.NE.U32.AND P0, PT, RZ, c[0x0][0x568], PT ;  /* 0x00015a00ff007a0c */ /* 0x004fc80003f05070 */
[----:B------:R-:W-:-:S13]  /*01f0*/  ISETP.NE.AND.EX P0, PT, RZ, c[0x0][0x56c], PT, P0 ;  /* 0x00015b00ff007a0c */ /* 0x000fda0003f05300 */
[----:B------:R-:W-:Y:S05]  /*0200*/  @!P0 BRA `(.L_x_212) ;  /* 0x0000002000008947 */ /* 0x000fea0003800000 */
[----:B------:R1:W5:Y:S01]  /*0210*/  LDG.E R0, [R2.64] ;  /* 0x0000001202007981 */ /* 0x000362000c1e1900 */
[----:B------:R-:W-:Y:S05]  /*0220*/  BRA `(.L_x_213) ;  /* 0x0000009000007947 */ /* 0x000fea0003800000 */
.L_x_212:
        /* <DEDUP_REMOVED lines=8> */
.L_x_214:
[----:B------:R-:W-:-:S04]  /*02b0*/  MOV R0, c[0x0][0x54c] ;  /* 0x0001530000007a02 */ /* 0x000fc80000000f00 */
.L_x_213:
[----:B------:R-:W-:Y:S01]  /*02c0*/  USHF.L.U32 UR7, UR17, 0x7, URZ ;  /* 0x0000000711077899 */ /* 0x000fe2000800063f */
[----:B-----5:R-:W-:-:S05]  /*02d0*/  IMAD R0, R0, c[0x0][0x548], RZ ;  /* 0x0001520000007a24 */ /* 0x020fca00078e02ff */
[----:B------:R-:W-:-:S04]  /*02e0*/  ISETP.LE.AND P0, PT, R0, UR7, PT ;  /* 0x0000000700007c0c */ /* 0x000fc8000bf03270 */
[----:B------:R-:W-:-:S04]  /*02f0*/  SEL R208, R208, 0xffffffff, !P0 ;  /* 0xffffffffd0d07807 */ /* 0x000fc80004000000 */
.L_x_211:
[----:B------:R-:W-:-:S13]  /*0300*/  ISETP.GE.AND P0, PT, R208, RZ, PT ;  /* 0x000000ffd000720c */ /* 0x000fda0003f06270 */
[----:B------:R-:W-:Y:S05]  /*0310*/  @!P0 EXIT ;  /* 0x000000000000894d */ /* 0x000fea0003800000 */
[----:B------:R-:W-:Y:S02]  /*0320*/  ISETP.NE.U32.AND P1, PT, RZ, c[0x0][0x370], PT ;  /* 0x0000dc00ff007a0c */ /* 0x000fe40003f25070 */
[----:B------:R-:W-:Y:S02]  /*0330*/  ISETP.NE.U32.AND P0, PT, RZ, c[0x0][0x360], PT ;  /* 0x0000d800ff007a0c */ /* 0x000fe40003f05070 */
[----:B------:R-:W-:Y:S02]  /*0340*/  ISETP.NE.AND.EX P1, PT, RZ, c[0x0][0x374], PT, P1 ;  /* 0x0000dd00ff007a0c */ /* 0x000fe40003f25310 */
[----:B------:R-:W-:Y:S02]  /*0350*/  ISETP.NE.AND.EX P0, PT, RZ, c[0x0][0x364], PT, P0 ;  /* 0x0000d900ff007a0c */ /* 0x000fe40003f05300 */
[----:B------:R-:W-:Y:S02]  /*0360*/  ISETP.NE.U32.AND P5, PT, RZ, c[0x0][0x348], PT ;  /* 0x0000d200ff007a0c */ /* 0x000fe40003fa5070 */
[----:B------:R-:W-:-:S02]  /*0370*/  ISETP.NE.U32.AND P4, PT, RZ, c[0x0][0x350], PT ;  /* 0x0000d400ff007a0c */ /* 0x000fc40003f85070 */
[----:B------:R-:W-:Y:S02]  /*0380*/  ISETP.NE.AND.EX P5, PT, RZ, c[0x0][0x34c], PT, P5 ;  /* 0x0000d300ff007a0c */ /* 0x000fe40003fa5350 */
[----:B------:R-:W-:-:S03]  /*0390*/  ISETP.NE.AND.EX P4, PT, RZ, c[0x0][0x354], PT, P4 ;  /* 0x0000d500ff007a0c */ /* 0x000fc60003f85340 */
[----:B------:R-:W-:-:S04]  /*03a0*/  @P1 IMAD.WIDE R14, R208, R5, c[0x0][0x370] ;  /* 0x0000dc00d00e1625 */ /* 0x000fc800078e0205 */
[----:B------:R-:W-:Y:S01]  /*03b0*/  @P0 IMAD.WIDE R12, R208, R5, c[0x0][0x360] ;  /* 0x0000d800d00c0625 */ /* 0x000fe200078e0205 */
[----:B------:R-:W2:Y:S01]  /*03c0*/  @P1 LDG.E R4, [R14.64] ;  /* 0x000000120e041981 */ /* 0x000ea2000c1e1900 */
[----:B-1----:R-:W-:-:S03]  /*03d0*/  CS2R R2, SRZ ;  /* 0x0000000000027805 */ /* 0x002fc6000001ff00 */
[----:B------:R-:W3:Y:S01]  /*03e0*/  @P0 LDG.E R0, [R12.64] ;  /* 0x000000120c000981 */ /* 0x000ee2000c1e1900 */
[----:B------:R-:W-:-:S04]  /*03f0*/  IMAD.WIDE R10, R208, R5, c[0x0][0x348] ;  /* 0x0000d200d00a7625 */ /* 0x000fc800078e0205 */
[----:B------:R-:W-:Y:S01]  /*0400*/  IMAD.WIDE R8, R208, R5, c[0x0][0x350] ;  /* 0x0000d400d0087625 */ /* 0x000fe200078e0205 */
[----:B------:R1:W5:Y:S04]  /*0410*/  @P5 LDG.E R2, [R10.64] ;  /* 0x000000120a025981 */ /* 0x000368000c1e1900 */
[----:B------:R1:W5:Y:S01]  /*0420*/  @P4 LDG.E R3, [R8.64] ;  /* 0x0000001208034981 */ /* 0x000362000c1e1900 */
[----:B------:R-:W-:Y:S02]  /*0430*/  UMOV UR6, URZ ;  /* 0x0000003f00067c82 */ /* 0x000fe40008000000 */
[----:B------:R-:W-:Y:S02]  /*0440*/  ULDC UR16, c[0x0][0x168] ;  /* 0x00005a0000107ab9 */ /* 0x000fe40000000800 */
[----:B------:R-:W-:Y:S01]  /*0450*/  ULDC UR9, c[0x0][0x1d0] ;  /* 0x0000740000097ab9 */ /* 0x000fe20000000800 */
[----:B--2---:R1:W2:Y:S08]  /*0460*/  @P1 R2UR UR6, R4 ;  /* 0x00000000040613c2 */ /* 0x0042b000000e0000 */
[----:B---3--:R1:W3:Y:S02]  /*0470*/  @P0 R2UR UR16, R0 ;  /* 0x00000000001003c2 */ /* 0x0082e400000e0000 */
[----:B-12---:R-:W-:Y:S05]  /*0480*/  @P0 BRA `(.L_x_215) ;  /* 0x0000006000000947 */ /* 0x006fea0003800000 */
[----:B------:R-:W-:Y:S05]  /*0490*/  @!P5 BRA `(.L_x_215) ;  /* 0x000000500000d947 */ /* 0x000fea0003800000 */
[----:B------:R-:W2:Y:S04]  /*04a0*/  LDG.E R0, [R10.64] ;  /* 0x000000120a007981 */ /* 0x000ea8000c1e1900 */
[----:B------:R-:W4:Y:S01]  /*04b0*/  LDG.E R4, [R10.64+0x4] ;  /* 0x000004120a047981 */ /* 0x000f22000c1e1900 */
[----:B--23--:R-:W1:Y:S08]  /*04c0*/  R2UR UR16, R0 ;  /* 0x00000000001073c2 */ /* 0x00ce7000000e0000 */
[----:B----4-:R-:W1:Y:S02]  /*04d0*/  R2UR UR4, R4 ;  /* 0x00000000040473c2 */ /* 0x010e6400000e0000 */
[----:B-1----:R-:W-:-:S06]  /*04e0*/  UIADD3 UR16, -UR16, UR4, URZ ;  /* 0x0000000410107290 */ /* 0x002fcc000fffe13f */
.L_x_215:
[----:B------:R-:W-:-:S04]  /*04f0*/  ISETP.NE.U32.AND P0, PT, RZ, c[0x0][0x368], PT ;  /* 0x0000da00ff007a0c */ /* 0x000fc80003f05070 */
[----:B------:R-:W-:-:S13]  /*0500*/  ISETP.NE.AND.EX P0, PT, RZ, c[0x0][0x36c], PT, P0 ;  /* 0x0000db00ff007a0c */ /* 0x000fda0003f05300 */
[----:B------:R-:W-:Y:S05]  /*0510*/  @!P0 BRA `(.L_x_216) ;  /* 0x0000004000008947 */ /* 0x000fea0003800000 */
[----:B------:R-:W-:-:S05]  /*0520*/  IMAD.WIDE R8, R208, R5, c[0x0][0x368] ;  /* 0x0000da00d0087625 */ /* 0x000fca00078e0205 */
[----:B------:R-:W2:Y:S02]  /*0530*/  LDG.E R0, [R8.64] ;  /* 0x0000001208007981 */ /* 0x000ea4000c1e1900 */
[----:B--2---:R1:W2:Y:S02]  /*0540*/  R2UR UR9, R0 ;  /* 0x00000000000973c2 */ /* 0x0042a400000e0000 */
[----:B-12---:R-:W-:Y:S05]  /*0550*/  BRA `(.L_x_217) ;  /* 0x0000006000007947 */ /* 0x006fea0003800000 */
.L_x_216:
[----:B------:R-:W-:Y:S05]  /*0560*/  @!P4 BRA `(.L_x_217) ;  /* 0x000000500000c947 */ /* 0x000fea0003800000 */
[----:B------:R-:W2:Y:S04]  /*0570*/  LDG.E R0, [R8.64] ;  /* 0x0000001208007981 */ /* 0x000ea8000c1e1900 */
[----:B------:R-:W4:Y:S01]  /*0580*/  LDG.E R4, [R8.64+0x4] ;  /* 0x0000041208047981 */ /* 0x000f22000c1e1900 */
[----:B--2---:R-:W1:Y:S08]  /*0590*/  R2UR UR9, R0 ;  /* 0x00000000000973c2 */ /* 0x004e7000000e0000 */
[----:B----4-:R-:W1:Y:S02]  /*05a0*/  R2UR UR4, R4 ;  /* 0x00000000040473c2 */ /* 0x010e6400000e0000 */
[----:B-1----:R-:W-:-:S06]  /*05b0*/  UIADD3 UR9, -UR9, UR4, URZ ;  /* 0x0000000409097290 */ /* 0x002fcc000fffe13f */
.L_x_217:
[----:B------:R-:W-:Y:S01]  /*05c0*/  ULDC UR4, c[0x0][0x2c4] ;  /* 0x0000b10000047ab9 */ /* 0x000fe20000000800 */
[----:B-----5:R-:W-:Y:S01]  /*05d0*/  IADD3 R0, R3, UR6, RZ ;  /* 0x0000000603007c10 */ /* 0x020fe2000fffe0ff */
[----:B------:R-:W-:-:S02]  /*05e0*/  UISETP.NE.AND UP2, UPT, UR4, 0x1, UPT ;  /* 0x000000010400788c */ /* 0x000fc4000bf45270 */
[----:B------:R-:W-:Y:S02]  /*05f0*/  ULDC.64 UR10, c[0x0][0x2c8] ;  /* 0x0000b200000a7ab9 */ /* 0x000fe40000000a00 */
[----:B------:R-:W-:Y:S02]  /*0600*/  ULDC.64 UR4, c[0x0][0x328] ;  /* 0x0000ca0000047ab9 */ /* 0x000fe40000000a00 */
[----:B------:R-:W-:Y:S02]  /*0610*/  UISETP.GE.AND UP1, UPT, UR5, 0x1, UPT ;  /* 0x000000010500788c */ /* 0x000fe4000bf26270 */
[----:B------:R-:W-:-:S03]  /*0620*/  UIADD3 UR9, -UR6, UR9, URZ ;  /* 0x0000000906097290 */ /* 0x000fc6000fffe13f */
[----:B------:R-:W-:Y:S01]  /*0630*/  @UP2 UIADD3 UR12, UR7, 0x7f, URZ ;  /* 0x0000007f070c2890 */ /* 0x000fe2000fffe03f */
[----:B------:R-:W-:Y:S01]  /*0640*/  PLOP3.LUT P0, PT, PT, PT, UP1, 0x40, 0x0 ;  /* 0x000000000000781c */ /* 0x000fe20003f0e818 */
[----:B---3--:R-:W-:Y:S02]  /*0650*/  UIADD3 UR8, UR9, 0x1, -UR16 ;  /* 0x0000000109087890 */ /* 0x008fe4000fffe810 */
[----:B------:R-:W-:Y:S02]  /*0660*/  UIMAD.WIDE.U32 UR12, UR12, UR10, URZ ;  /* 0x0000000a0c0c72a5 */ /* 0x000fe4000f8e003f */
[----:B------:R-:W-:Y:S02]  /*0670*/  UIADD3 UR10, UR7, 0x7f, URZ ;  /* 0x0000007f070a7890 */ /* 0x000fe4000fffe03f */
[----:B------:R-:W-:-:S04]  /*0680*/  @UP2 USHF.R.U32.HI UR10, URZ, UR11, UR13 ;  /* 0x0000000b3f0a2299 */ /* 0x000fc8000801160d */
[----:B------:R-:W-:-:S04]  /*0690*/  UIADD3 UR8, UR8, UR10, URZ ;  /* 0x0000000a08087290 */ /* 0x000fc8000fffe03f */
[----:B------:R-:W-:Y:S01]  /*06a0*/  UIADD3 UR4, UR8, UR4, URZ ;  /* 0x0000000408047290 */ /* 0x000fe2000fffe03f */
[----:B------:R-:W-:Y:S05]  /*06b0*/  @P0 BRA `(.L_x_218) ;  /* 0x0000012000000947 */ /* 0x000fea0003800000 */
[----:B------:R-:W-:Y:S01]  /*06c0*/  ISETP.LT.AND P0, PT, RZ, UR8, PT ;  /* 0x00000008ff007c0c */ /* 0x000fe2000bf01270 */
[----:B------:R-:W-:-:S12]  /*06d0*/  UIADD3 UR6, UR8, -0x1, URZ ;  /* 0xffffffff08067890 */ /* 0x000fd8000fffe03f */
[----:B------:R-:W-:Y:S05]  /*06e0*/  @P0 BRA `(.L_x_219) ;  /* 0x0000007000000947 */ /* 0x000fea0003800000 */
[----:B------:R-:W-:Y:S02]  /*06f0*/  UISETP.NE.AND UP0, UPT, UR5, 0x1, UPT ;  /* 0x000000010500788c */ /* 0x000fe4000bf05270 */
[----:B------:R-:W-:Y:S02]  /*0700*/  UIADD3 UR6, -UR8, URZ, URZ ;  /* 0x0000003f08067290 */ /* 0x000fe4000fffe13f */
[----:B------:R-:W-:Y:S02]  /*0710*/  ULDC.64 UR10, c[0x0][0x330] ;  /* 0x0000cc00000a7ab9 */ /* 0x000fe40000000a00 */
[----:B------:R-:W-:-:S05]  /*0720*/  UIMAD.WIDE.U32 UR12, UR6, UR10, URZ ;  /* 0x0000000a060c72a5 */ /* 0x000fca000f8e003f */
[----:B------:R-:W-:-:S04]  /*0730*/  @UP0 USHF.R.U32.HI UR6, URZ, UR11, UR13 ;  /* 0x0000000b3f060299 */ /* 0x000fc8000801160d */
[----:B------:R-:W-:Y:S01]  /*0740*/  ULOP3.LUT UR6, URZ, UR6, URZ, 0x33, !UPT ;  /* 0x000000063f067292 */ /* 0x000fe2000f8e333f */
[----:B------:R-:W-:Y:S05]  /*0750*/  BRA `(.L_x_220) ;  /* 0x0000004000007947 */ /* 0x000fea0003800000 */
.L_x_219:
[----:B------:R-:W-:Y:S02]  /*0760*/  UISETP.NE.AND UP0, UPT, UR5, 0x1, UPT ;  /* 0x000000010500788c */ /* 0x000fe4000bf05270 */
[----:B------:R-:W-:Y:S02]  /*0770*/  ULDC.64 UR10, c[0x0][0x330] ;  /* 0x0000cc00000a7ab9 */ /* 0x000fe40000000a00 */
[----:B------:R-:W-:-:S07]  /*0780*/  UIMAD.WIDE.U32 UR12, UR6, UR10, URZ ;  /* 0x0000000a060c72a5 */ /* 0x000fce000f8e003f */
[----:B------:R-:W-:Y:S02]  /*0790*/  @UP0 USHF.R.U32.HI UR6, URZ, UR11, UR13 ;  /* 0x0000000b3f060299 */ /* 0x000fe4000801160d */
.L_x_220:
[----:B------:R-:W-:Y:S02]  /*07a0*/  ULDC UR8, c[0x0][0x32c] ;  /* 0x0000cb0000087ab9 */ /* 0x000fe40000000800 */
[----:B------:R-:W-:-:S04]  /*07b0*/  UIMAD UR8, UR6, UR5, UR8 ;  /* 0x00000005060872a4 */ /* 0x000fc8000f8e0208 */
[----:B------:R-:W-:-:S04]  /*07c0*/  UISETP.LT.AND UP0, UPT, UR4, UR8, UPT ;  /* 0x000000080400728c */ /* 0x000fc8000bf01270 */
[----:B------:R-:W-:Y:S02]  /*07d0*/  USEL UR4, UR4, UR8, UP0 ;  /* 0x0000000804047287 */ /* 0x000fe40008000000 */
.L_x_218:
[----:B------:R-:W-:Y:S01]  /*07e0*/  UIADD3 UR12, UR9, 0x3f, URZ ;  /* 0x0000003f090c7890 */ /* 0x000fe2000fffe03f */
[----:B------:R-:W-:Y:S01]  /*07f0*/  PLOP3.LUT P0, PT, PT, PT, UP1, 0x40, 0x0 ;  /* 0x000000000000781c */ /* 0x000fe20003f0e818 */
[----:B------:R-:W-:Y:S02]  /*0800*/  UIADD3 UR6, UR4, 0x3f, URZ ;  /* 0x0000003f04067890 */ /* 0x000fe4000fffe03f */
[----:B------:R-:W-:Y:S02]  /*0810*/  ULDC.64 UR10, c[0x0][0x2c8] ;  /* 0x0000b200000a7ab9 */ /* 0x000fe40000000a00 */
[----:B------:R-:W-:Y:S02]  /*0820*/  UIMAD.WIDE.U32 UR14, UR7, UR10, URZ ;  /* 0x0000000a070e72a5 */ /* 0x000fe4000f8e003f */
[----:B------:R-:W-:Y:S02]  /*0830*/  USHF.R.S32.HI UR8, URZ, 0x1f, UR12 ;  /* 0x0000001f3f087899 */ /* 0x000fe4000801140c */
[----:B------:R-:W-:-:S02]  /*0840*/  USHF.R.S32.HI UR10, URZ, 0x1f, UR6 ;  /* 0x0000001f3f0a7899 */ /* 0x000fc40008011406 */
[----:B------:R-:W-:Y:S02]  /*0850*/  ULEA.HI UR8, UR8, UR12, URZ, 0x6 ;  /* 0x0000000c08087291 */ /* 0x000fe4000f8f303f */
[----:B------:R-:W-:Y:S02]  /*0860*/  ULEA.HI UR10, UR10, UR6, URZ, 0x6 ;  /* 0x000000060a0a7291 */ /* 0x000fe4000f8f303f */
[----:B------:R-:W-:Y:S02]  /*0870*/  UMOV UR4, UR7 ;  /* 0x0000000700047c82 */ /* 0x000fe40008000000 */
[----:B------:R-:W-:Y:S02]  /*0880*/  @UP2 USHF.R.U32.HI UR4, URZ, UR11, UR15 ;  /* 0x0000000b3f042299 */ /* 0x000fe4000801160f */
[----:B------:R-:W-:Y:S02]  /*0890*/  USHF.R.S32.HI UR14, URZ, 0x6, UR8 ;  /* 0x000000063f0e7899 */ /* 0x000fe40008011408 */
[----:B------:R-:W-:-:S02]  /*08a0*/  USHF.R.S32.HI UR11, URZ, 0x6, UR10 ;  /* 0x000000063f0b7899 */ /* 0x000fc4000801140a */
[----:B------:R-:W-:Y:S02]  /*08b0*/  UIADD3 UR6, UR9, -UR16, URZ ;  /* 0x8000001009067290 */ /* 0x000fe4000fffe03f */
[----:B------:R-:W-:Y:S02]  /*08c0*/  UISETP.LT.AND UP0, UPT, UR14, UR11, UPT ;  /* 0x0000000b0e00728c */ /* 0x000fe4000bf01270 */
[----:B------:R-:W-:Y:S02]  /*08d0*/  UIADD3 UR10, UR6, UR4, URZ ;  /* 0x00000004060a7290 */ /* 0x000fe4000fffe03f */
[----:B------:R-:W-:Y:S02]  /*08e0*/  ULDC UR8, c[0x0][0x324] ;  /* 0x0000c90000087ab9 */ /* 0x000fe40000000800 */
[----:B------:R-:W-:Y:S02]  /*08f0*/  USEL UR14, UR14, UR11, UP0 ;  /* 0x0000000b0e0e7287 */ /* 0x000fe40008000000 */
[----:B------:R-:W-:Y:S01]  /*0900*/  UIADD3 UR8, UR10, -UR8, URZ ;  /* 0x800000080a087290 */ /* 0x000fe2000fffe03f */
[----:B------:R-:W-:Y:S05]  /*0910*/  @P0 BRA `(.L_x_221) ;  /* 0x0000014000000947 */ /* 0x000fea0003800000 */
[----:B------:R-:W-:-:S06]  /*0920*/  UISETP.GT.AND UP0, UPT, UR10, -0x1, UPT ;  /* 0xffffffff0a00788c */ /* 0x000fcc000bf04270 */
[----:B------:R-:W-:-:S13]  /*0930*/  PLOP3.LUT P0, PT, PT, PT, UP0, 0x80, 0x0 ;  /* 0x000000000000781c */ /* 0x000fda0003f0f008 */
[----:B------:R-:W-:Y:S05]  /*0940*/  @P0 BRA `(.L_x_222) ;  /* 0x0000008000000947 */ /* 0x000fea0003800000 */
        /* <DEDUP_REMOVED lines=8> */
.L_x_222:
[----:B------:R-:W-:-:S03]  /*09d0*/  UISETP.NE.AND UP0, UPT, UR5, 0x1, UPT ;  /* 0x000000010500788c */ /* 0x000fc6000bf05270 */
[----:B------:R-:W-:Y:S02]  /*09e0*/  ULDC.64 UR4, c[0x0][0x330] ;  /* 0x0000cc0000047ab9 */ /* 0x000fe40000000a00 */
[----:B------:R-:W-:-:S07]  /*09f0*/  UIMAD.WIDE.U32 UR12, UR10, UR4, URZ ;  /* 0x000000040a0c72a5 */ /* 0x000fce000f8e003f */
[----:B------:R-:W-:Y:S02]  /*0a00*/  @UP0 UMOV UR11, UR13 ;  /* 0x0000000d000b0c82 */ /* 0x000fe40008000000 */
[----:B------:R-:W-:Y:S02]  /*0a10*/  @UP0 USHF.R.U32.HI UR10, URZ, UR5, UR11 ;  /* 0x000000053f0a0299 */ /* 0x000fe4000801160b */
.L_x_223:
[----:B------:R-:W-:Y:S02]  /*0a20*/  ULDC UR4, c[0x0][0x32c] ;  /* 0x0000cb0000047ab9 */ /* 0x000fe40000000800 */
[----:B------:R-:W-:-:S04]  /*0a30*/  UIMAD UR4, UR10, UR4, URZ ;  /* 0x000000040a0472a4 */ /* 0x000fc8000f8e023f */
[----:B------:R-:W-:-:S04]  /*0a40*/  UISETP.LT.AND UP0, UPT, UR8, UR4, UPT ;  /* 0x000000040800728c */ /* 0x000fc8000bf01270 */
[----:B------:R-:W-:-:S04]  /*0a50*/  USEL UR8, UR8, UR4, !UP0 ;  /* 0x0000000408087287 */ /* 0x000fc8000c000000 */
.L_x_221:
[----:B------:R-:W-:Y:S01]  /*0a60*/  USHF.R.S32.HI UR4, URZ, 0x1f, UR8 ;  /* 0x0000001f3f047899 */ /* 0x000fe20008011408 */
[----:B------:R-:W-:Y:S01]  /*0a70*/  PLOP3.LUT P1, PT, PT, PT, PT, 0x80, 0x0 ;  /* 0x000000000000781c */ /* 0x000fe20003f2f070 */
[----:B------:R-:W-:Y:S01]  /*0a80*/  IMAD.MOV.U32 R3, RZ, RZ, RZ ;  /* 0x000000ffff037224 */ /* 0x000fe200078e00ff */
[----:B------:R-:W-:Y:S01]  /*0a90*/  CS2R R96, SRZ ;  /* 0x0000000000607805 */ /* 0x000fe2000001ff00 */
[----:B------:R-:W-:Y:S01]  /*0aa0*/  ULEA.HI UR8, UR4, UR8, URZ, 0x6 ;  /* 0x0000000804087291 */ /* 0x000fe2000f8f303f */
[----:B------:R-:W-:Y:S01]  /*0ab0*/  IMAD.MOV.U32 R98, RZ, RZ, RZ ;  /* 0x000000ffff627224 */ /* 0x000fe200078e00ff */
[----:B------:R-:W-:Y:S01]  /*0ac0*/  CS2R R94, SRZ ;  /* 0x00000000005e7805 */ /* 0x000fe2000001ff00 */
[----:B------:R-:W-:Y:S01]  /*0ad0*/  CS2R R92, SRZ ;  /* 0x00000000005c7805 */ /* 0x000fe2000001ff00 */
[----:B------:R-:W-:Y:S01]  /*0ae0*/  USHF.R.S32.HI UR8, URZ, 0x6, UR8 ;  /* 0x000000063f087899 */ /* 0x000fe20008011408 */
[----:B------:R-:W-:Y:S01]  /*0af0*/  CS2R R90, SRZ ;  /* 0x00000000005a7805 */ /* 0x000fe2000001ff00 */
[----:B------:R-:W-:Y:S01]  /*0b00*/  CS2R R88, SRZ ;  /* 0x0000000000587805 */ /* 0x000fe2000001ff00 */
[----:B------:R-:W-:Y:S01]  /*0b10*/  CS2R R86, SRZ ;  /* 0x0000000000567805 */ /* 0x000fe2000001ff00 */
        /* <DEDUP_REMOVED lines=46> */
[----:B------:R-:W-:Y:S01]  /*0e00*/  IMAD.MOV.U32 R4, RZ, RZ, RZ ;  /* 0x000000ffff047224 */ /* 0x000fe200078e00ff */
[----:B------:R-:W-:Y:S05]  /*0e10*/  @!P0 BRA `(.L_x_224) ;  /* 0x0000ef4000008947 */ /* 0x000fea0003800000 */
[----:B------:R-:W-:-:S04]  /*0e20*/  ISETP.NE.U32.AND P3, PT, RZ, c[0x0][0x340], PT ;  /* 0x0000d000ff007a0c */ /* 0x000fc80003f65070 */
[----:B------:R-:W-:-:S13]  /*0e30*/  ISETP.NE.AND.EX P3, PT, RZ, c[0x0][0x344], PT, P3 ;  /* 0x0000d100ff007a0c */ /* 0x000fda0003f65330 */
[----:B------:R-:W-:-:S06]  /*0e40*/  @P3 IMAD.WIDE R8, R208, R5, c[0x0][0x340] ;  /* 0x0000d000d0083625 */ /* 0x000fcc00078e0205 */
[----:B------:R1:W2:Y:S01]  /*0e50*/  @P3 LDG.E R8, [R8.64] ;  /* 0x0000001208083981 */ /* 0x0002a2000c1e1900 */
[----:B------:R-:W-:Y:S01]  /*0e60*/  SHF.R.S32.HI R7, RZ, 0x1f, R2 ;  /* 0x0000001fff077819 */ /* 0x000fe20000011402 */
[C---:B------:R-:W-:Y:S01]  /*0e70*/  IMAD.WIDE.U32 R26, R2.reuse, c[0x0][0x178], RZ ;  /* 0x00005e00021a7a25 */ /* 0x040fe200078e00ff */
[----:B------:R-:W-:Y:S01]  /*0e80*/  SHF.R.S32.HI R83, RZ, 0x1f, R6 ;  /* 0x0000001fff537819 */ /* 0x000fe20000011406 */
[----:B------:R-:W3:Y:S01]  /*0e90*/  S2R R4, SR_CTAID.Y ;  /* 0x0000000000047919 */ /* 0x000ee20000002600 */
[----:B------:R-:W-:Y:S01]  /*0ea0*/  PLOP3.LUT P2, PT, PT, PT, UP2, 0x80, 0x0 ;  /* 0x000000000000781c */ /* 0x000fe20003f4f028 */
[----:B------:R-:W-:Y:S01]  /*0eb0*/  IMAD R7, R7, c[0x0][0x178], RZ ;  /* 0x00005e0007077a24 */ /* 0x000fe200078e02ff */
[CC--:B------:R-:W-:Y:S01]  /*0ec0*/  LEA.HI R5, R83.reuse, R6.reuse, RZ, 0x3 ;  /* 0x0000000653057211 */ /* 0x0c0fe200078f18ff */
[----:B------:R-:W-:Y:S01]  /*0ed0*/  ULDC UR4, c[0x0][0x2c4] ;  /* 0x0000b10000047ab9 */ /* 0x000fe20000000800 */
[----:B------:R-:W-:Y:S01]  /*0ee0*/  LEA.HI R3, R83, R6, RZ, 0x4 ;  /* 0x0000000653037211 */ /* 0x000fe200078f20ff */
[----:B------:R-:W-:Y:S01]  /*0ef0*/  IMAD R7, R2, c[0x0][0x17c], R7 ;  /* 0x00005f0002077a24 */ /* 0x000fe200078e0207 */
[----:B------:R-:W-:Y:S01]  /*0f00*/  SHF.R.S32.HI R12, RZ, 0x3, R5 ;  /* 0x00000003ff0c7819 */ /* 0x000fe20000011405 */
[----:B------:R-:W-:Y:S01]  /*0f10*/  UIMAD UR4, UR16, UR4, URZ ;  /* 0x00000004100472a4 */ /* 0x000fe2000f8e023f */
[----:B------:R-:W-:Y:S01]  /*0f20*/  LOP3.LUT R5, R5, 0xfffffff8, RZ, 0xc0, !PT ;  /* 0xfffffff805057812 */ /* 0x000fe200078ec0ff */
[----:B------:R-:W-:Y:S01]  /*0f30*/  IMAD.IADD R27, R27, 0x1, R7 ;  /* 0x000000011b1b7824 */ /* 0x000fe200078e0207 */
[----:B------:R-:W-:Y:S01]  /*0f40*/  SHF.R.S32.HI R2, RZ, 0x4, R3 ;  /* 0x00000004ff027819 */ /* 0x000fe20000011403 */
[----:B------:R-:W-:Y:S01]  /*0f50*/  IMAD.SHL.U32 R207, R12, 0x40, RZ ;  /* 0x000000400ccf7824 */ /* 0x000fe200078e00ff */
[----:B------:R-:W-:Y:S01]  /*0f60*/  IADD3 R23, P0, R0, R12, RZ ;  /* 0x0000000c00177210 */ /* 0x000fe20007f1e0ff */
[----:B------:R-:W-:Y:S01]  /*0f70*/  IMAD.IADD R54, R6, 0x1, -R5 ;  /* 0x0000000106367824 */ /* 0x000fe200078e0a05 */
[----:B------:R-:W-:Y:S01]  /*0f80*/  LEA.HI R205, R3, R2, RZ, 0x1 ;  /* 0x0000000203cd7211 */ /* 0x000fe200078f08ff */
[----:B------:R-:W-:Y:S01]  /*0f90*/  BSSY B0, `(.L_x_225) ;  /* 0x000007f000007945 */ /* 0x000fe20003800000 */
[----:B------:R-:W-:Y:S01]  /*0fa0*/  SHF.R.S32.HI R5, RZ, 0x1f, R0 ;  /* 0x0000001fff057819 */ /* 0x000fe20000011400 */
[----:B------:R-:W-:Y:S01]  /*0fb0*/  IMAD.SHL.U32 R18, R54, 0x8, RZ ;  /* 0x0000000836127824 */ /* 0x000fe200078e00ff */
[----:B------:R-:W-:-:S02]  /*0fc0*/  LOP3.LUT R205, R205, 0xfffffffe, RZ, 0xc0, !PT ;  /* 0xfffffffecdcd7812 */ /* 0x000fc400078ec0ff */
[----:B------:R-:W-:Y:S02]  /*0fd0*/  LEA.HI.X.SX32 R0, R12, R5, 0x1, P0 ;  /* 0x000000050c007211 */ /* 0x000fe400000f0eff */
[----:B------:R-:W-:Y:S01]  /*0fe0*/  LOP3.LUT R207, R207, 0x1c0, RZ, 0xc0, !PT ;  /* 0x000001c0cfcf7812 */ /* 0x000fe200078ec0ff */
[----:B------:R-:W-:Y:S01]  /*0ff0*/  IMAD.IADD R205, R2, 0x1, -R205 ;  /* 0x0000000102cd7824 */ /* 0x000fe200078e0acd */
[----:B------:R-:W-:Y:S01]  /*1000*/  IADD3 R5, R18, 0x80, RZ ;  /* 0x0000008012057810 */ /* 0x000fe20007ffe0ff */
[C---:B------:R-:W-:Y:S01]  /*1010*/  IMAD R2, R0.reuse, c[0x0][0x1e0], RZ ;  /* 0x0000780000027a24 */ /* 0x040fe200078e02ff */
[----:B------:R-:W-:Y:S01]  /*1020*/  LOP3.LUT R10, R207, 0x38, R18, 0xf8, !PT ;  /* 0x00000038cf0a7812 */ /* 0x000fe200078ef812 */
[----:B------:R-:W-:Y:S01]  /*1030*/  IMAD R0, R0, c[0x0][0x208], RZ ;  /* 0x0000820000007a24 */ /* 0x000fe200078e02ff */
[----:B------:R-:W-:Y:S01]  /*1040*/  SHF.R.U32.HI R207, RZ, 0x3, R207 ;  /* 0x00000003ffcf7819 */ /* 0x000fe200000116cf */
[----:B-1----:R-:W-:Y:S01]  /*1050*/  IMAD R9, R23, c[0x0][0x1e4], R2 ;  /* 0x0000790017097a24 */ /* 0x002fe200078e0202 */
[----:B------:R-:W-:Y:S01]  /*1060*/  LOP3.LUT R3, R3, 0xfffffff0, RZ, 0xc0, !PT ;  /* 0xfffffff003037812 */ /* 0x000fe200078ec0ff */
[----:B------:R-:W-:Y:S01]  /*1070*/  IMAD R7, R23, c[0x0][0x20c], R0 ;  /* 0x0000830017077a24 */ /* 0x000fe200078e0200 */
[----:B------:R-:W-:Y:S01]  /*1080*/  LOP3.LUT R207, R10, R207, RZ, 0x3c, !PT ;  /* 0x000000cf0acf7212 */ /* 0x000fe200078e3cff */
[----:B------:R-:W-:Y:S01]  /*1090*/  IMAD R0, R54, 0x20, R12 ;  /* 0x0000002036007824 */ /* 0x000fe200078e020c */
[----:B---3--:R-:W-:Y:S01]  /*10a0*/  SHF.R.S32.HI R10, RZ, 0x1f, R4 ;  /* 0x0000001fff0a7819 */ /* 0x008fe20000011404 */
[----:B------:R-:W-:Y:S01]  /*10b0*/  IMAD.IADD R16, R6, 0x1, -R3 ;  /* 0x0000000106107824 */ /* 0x000fe200078e0a03 */
[----:B------:R-:W-:Y:S01]  /*10c0*/  PLOP3.LUT P0, PT, PT, PT, UP2, 0x80, 0x0 ;  /* 0x000000000000781c */ /* 0x000fe20003f0f028 */
[----:B------:R-:W-:Y:S01]  /*10d0*/  IMAD.WIDE.U32 R26, R4, c[0x0][0x1b8], R26 ;  /* 0x00006e00041a7a25 */ /* 0x000fe200078e001a */
[----:B------:R-:W-:-:S02]  /*10e0*/  IADD3 R0, R0, UR7, RZ ;  /* 0x0000000700007c10 */ /* 0x000fc4000fffe0ff */
[----:B------:R-:W-:Y:S01]  /*10f0*/  ISETP.GE.AND P1, PT, R5, c[0x0][0x1d4], PT ;  /* 0x0000750005007a0c */ /* 0x000fe20003f26270 */
[----:B------:R-:W-:Y:S01]  /*1100*/  IMAD R5, R10, c[0x0][0x1b8], RZ ;  /* 0x00006e000a057a24 */ /* 0x000fe200078e02ff */
[----:B------:R-:W-:Y:S01]  /*1110*/  SHF.R.S32.HI R19, RZ, 0x1f, R18 ;  /* 0x0000001fff137819 */ /* 0x000fe20000011412 */
[----:B------:R-:W-:Y:S01]  /*1120*/  @P2 IMAD.HI.U32 R13, R0, c[0x0][0x2c8], RZ ;  /* 0x0000b200000d2a27 */ /* 0x000fe200078e00ff */
[----:B------:R-:W-:Y:S02]  /*1130*/  SHF.R.S32.HI R3, RZ, 0x1f, R208 ;  /* 0x0000001fff037819 */ /* 0x000fe400000114d0 */
[----:B------:R-:W-:Y:S01]  /*1140*/  SEL R11, R208, RZ, !P5 ;  /* 0x000000ffd00b7207 */ /* 0x000fe20006800000 */
[----:B------:R-:W-:Y:S01]  /*1150*/  IMAD R20, R4, c[0x0][0x1bc], R5 ;  /* 0x00006f0004147a24 */ /* 0x000fe200078e0205 */
[----:B------:R-:W-:Y:S01]  /*1160*/  SEL R2, R3, RZ, !P5 ;  /* 0x000000ff03027207 */ /* 0x000fe20006800000 */
[----:B------:R-:W-:Y:S01]  /*1170*/  IMAD.WIDE.U32 R24, R23, c[0x0][0x1e0], R18 ;  /* 0x0000780017187a25 */ /* 0x000fe200078e0012 */
[----:B------:R-:W-:-:S02]  /*1180*/  SHF.R.S32.HI R5, RZ, 0x1f, R16 ;  /* 0x0000001fff057819 */ /* 0x000fc40000011410 */
[----:B------:R-:W-:Y:S01]  /*1190*/  IADD3 R21, R27, R20, RZ ;  /* 0x000000141b157210 */ /* 0x000fe20007ffe0ff */
[----:B------:R-:W-:Y:S01]  /*11a0*/  IMAD.WIDE.U32 R22, R23, c[0x0][0x208], R18 ;  /* 0x0000820017167a25 */ /* 0x000fe200078e0012 */
[----:B------:R-:W-:-:S03]  /*11b0*/  LEA.HI R5, R5, R16, RZ, 0x3 ;  /* 0x0000001005057211 */ /* 0x000fc600078f18ff */
[----:B------:R-:W-:Y:S01]  /*11c0*/  IMAD.MOV.U32 R14, RZ, RZ, R0 ;  /* 0x000000ffff0e7224 */ /* 0x000fe200078e0000 */
[----:B------:R-:W-:Y:S01]  /*11d0*/  @P0 SHF.R.U32.HI R14, RZ, c[0x0][0x2cc], R13 ;  /* 0x0000b300ff0e0a19 */ /* 0x000fe2000001160d */
[----:B------:R-:W-:Y:S01]  /*11e0*/  IMAD R2, R2, c[0x0][0x1c0], RZ ;  /* 0x0000700002027a24 */ /* 0x000fe200078e02ff */
[----:B------:R-:W-:Y:S01]  /*11f0*/  LOP3.LUT R15, R5, 0xfffffff8, RZ, 0xc0, !PT ;  /* 0xfffffff8050f7812 */ /* 0x000fe200078ec0ff */
[----:B------:R-:W-:Y:S02]  /*1200*/  IMAD.MOV.U32 R20, RZ, RZ, R26 ;  /* 0x000000ffff147224 */ /* 0x000fe400078e001a */
[----:B------:R-:W-:Y:S01]  /*1210*/  IMAD.IADD R23, R23, 0x1, R7 ;  /* 0x0000000117177824 */ /* 0x000fe200078e0207 */
[----:B------:R-:W-:Y:S01]  /*1220*/  IADD3 R7, -R14, RZ, RZ ;  /* 0x000000ff0e077210 */ /* 0x000fe20007ffe1ff */
[----:B------:R-:W-:Y:S01]  /*1230*/  IMAD.IADD R25, R25, 0x1, R9 ;  /* 0x0000000119197824 */ /* 0x000fe200078e0209 */
[----:B------:R-:W-:Y:S01]  /*1240*/  SHF.R.S32.HI R9, RZ, 0x1f, R14 ;  /* 0x0000001fff097819 */ /* 0x000fe2000001140e */
[----:B------:R-:W-:-:S02]  /*1250*/  IMAD R2, R11, c[0x0][0x1c4], R2 ;  /* 0x000071000b027a24 */ /* 0x000fc400078e0202 */
[----:B------:R-:W-:-:S04]  /*1260*/  IMAD.WIDE.U32 R20, R11, c[0x0][0x1c0], R20 ;  /* 0x000070000b147a25 */ /* 0x000fc800078e0014 */
[----:B------:R-:W-:Y:S02]  /*1270*/  IMAD R7, R7, c[0x0][0x2c4], R0 ;  /* 0x0000b10007077a24 */ /* 0x000fe400078e0200 */
[----:B------:R-:W-:Y:S02]  /*1280*/  IMAD.IADD R21, R21, 0x1, R2 ;  /* 0x0000000115157824 */ /* 0x000fe400078e0202 */
[----:B------:R-:W-:Y:S01]  /*1290*/  IMAD R9, R9, c[0x0][0x1b0], RZ ;  /* 0x00006c0009097a24 */ /* 0x000fe200078e02ff */
[----:B------:R-:W-:Y:S01]  /*12a0*/  SHF.R.S32.HI R0, RZ, 0x1f, R7 ;  /* 0x0000001fff007819 */ /* 0x000fe20000011407 */
[----:B------:R-:W-:Y:S02]  /*12b0*/  IMAD.IADD R15, R16, 0x1, -R15 ;  /* 0x00000001100f7824 */ /* 0x000fe400078e0a0f */
[----:B------:R-:W-:Y:S02]  /*12c0*/  IMAD R11, R10, c[0x0][0x1e8], RZ ;  /* 0x00007a000a0b7a24 */ /* 0x000fe400078e02ff */
[C---:B------:R-:W-:Y:S01]  /*12d0*/  IMAD R9, R14.reuse, c[0x0][0x1b4], R9 ;  /* 0x00006d000e097a24 */ /* 0x040fe200078e0209 */
[C---:B------:R-:W-:Y:S01]  /*12e0*/  LOP3.LUT P6, RZ, R15.reuse, 0x4, RZ, 0xc0, !PT ;  /* 0x000000040fff7812 */ /* 0x040fe200078cc0ff */
[----:B------:R-:W-:Y:S01]  /*12f0*/  IMAD.WIDE.U32 R16, R14, c[0x0][0x1b0], R20 ;  /* 0x00006c000e107a25 */ /* 0x000fe200078e0014 */
[----:B------:R-:W-:-:S03]  /*1300*/  LOP3.LUT P0, RZ, R15, 0x2, RZ, 0xc0, !PT ;  /* 0x000000020fff7812 */ /* 0x000fc6000780c0ff */
[----:B------:R-:W-:Y:S01]  /*1310*/  IMAD R13, R10, c[0x0][0x210], RZ ;  /* 0x000084000a0d7a24 */ /* 0x000fe200078e02ff */
[----:B------:R-:W-:Y:S01]  /*1320*/  LEA.HI R10, R83, R6, RZ, 0x6 ;  /* 0x00000006530a7211 */ /* 0x000fe200078f30ff */
[C---:B------:R-:W-:Y:S02]  /*1330*/  IMAD R11, R4.reuse, c[0x0][0x1ec], R11 ;  /* 0x00007b00040b7a24 */ /* 0x040fe400078e020b */
[----:B------:R-:W-:Y:S01]  /*1340*/  IMAD.WIDE.U32 R212, R4, c[0x0][0x1e8], R24 ;  /* 0x00007a0004d47a25 */ /* 0x000fe200078e0018 */
[----:B------:R-:W-:-:S03]  /*1350*/  SHF.L.U32 R10, R10, 0x3, RZ ;  /* 0x000000030a0a7819 */ /* 0x000fc600000006ff */
[----:B------:R-:W-:Y:S01]  /*1360*/  IMAD.IADD R17, R17, 0x1, R9 ;  /* 0x0000000111117824 */ /* 0x000fe200078e0209 */
[----:B------:R-:W-:Y:S01]  /*1370*/  LOP3.LUT R207, R207, 0xfffffe00, R10, 0xf8, !PT ;  /* 0xfffffe00cfcf7812 */ /* 0x000fe200078ef80a */
[----:B------:R-:W-:Y:S02]  /*1380*/  IMAD R0, R0, c[0x0][0x1a8], RZ ;  /* 0x00006a0000007a24 */ /* 0x000fe400078e02ff */
[C---:B------:R-:W-:Y:S02]  /*1390*/  IMAD R13, R4.reuse, c[0x0][0x214], R13 ;  /* 0x00008500040d7a24 */ /* 0x040fe400078e020d */
[----:B------:R-:W-:-:S04]  /*13a0*/  IMAD.WIDE.U32 R20, R4, c[0x0][0x210], R22 ;  /* 0x0000840004147a25 */ /* 0x000fc800078e0016 */
[----:B------:R-:W-:Y:S01]  /*13b0*/  IMAD.IADD R213, R213, 0x1, R11 ;  /* 0x00000001d5d57824 */ /* 0x000fe200078e020b */
[----:B------:R-:W-:Y:S01]  /*13c0*/  IADD3 R11, R12, UR7, RZ ;  /* 0x000000070c0b7c10 */ /* 0x000fe2000fffe0ff */
[----:B------:R-:W-:Y:S01]  /*13d0*/  IMAD.SHL.U32 R4, R15, 0x40, RZ ;  /* 0x000000400f047824 */ /* 0x000fe200078e00ff */
[----:B------:R-:W-:Y:S01]  /*13e0*/  IADD3 R21, R21, R13, RZ ;  /* 0x0000000d15157210 */ /* 0x000fe20007ffe0ff */
[C---:B------:R-:W-:Y:S02]  /*13f0*/  IMAD R0, R7.reuse, c[0x0][0x1ac], R0 ;  /* 0x00006b0007007a24 */ /* 0x040fe400078e0200 */
[----:B------:R-:W-:Y:S01]  /*1400*/  IMAD.WIDE.U32 R16, R7, c[0x0][0x1a8], R16 ;  /* 0x00006a0007107a25 */ /* 0x000fe200078e0010 */
[----:B------:R-:W-:-:S03]  /*1410*/  LOP3.LUT R4, R4, 0x1c0, RZ, 0xc0, !PT ;  /* 0x000001c004047812 */ /* 0x000fc600078ec0ff */
[----:B------:R-:W-:Y:S01]  /*1420*/  IMAD.SHL.U32 R15, R205, 0x8, RZ ;  /* 0x00000008cd0f7824 */ /* 0x000fe200078e00ff */
[----:B------:R-:W-:Y:S01]  /*1430*/  LEA R14, P2, R16, c[0x0][0x160], 0x1 ;  /* 0x00005800100e7a11 */ /* 0x000fe200078408ff */
[----:B------:R-:W-:Y:S02]  /*1440*/  IMAD.IADD R0, R17, 0x1, R0 ;  /* 0x0000000111007824 */ /* 0x000fe400078e0200 */
[----:B------:R-:W-:Y:S01]  /*1450*/  IMAD.MOV.U32 R2, RZ, RZ, 0x10 ;  /* 0x00000010ff027424 */ /* 0x000fe200078e00ff */
[----:B------:R-:W-:Y:S01]  /*1460*/  LOP3.LUT R7, R4, 0x8, R15, 0xf8, !PT ;  /* 0x0000000804077812 */ /* 0x000fe200078ef80f */
[----:B------:R-:W-:Y:S01]  /*1470*/  IMAD.SHL.U32 R5, R5, 0x40, RZ ;  /* 0x0000004005057824 */ /* 0x000fe200078e00ff */
[----:B------:R-:W-:Y:S02]  /*1480*/  SHF.R.U32.HI R4, RZ, 0x3, R4 ;  /* 0x00000003ff047819 */ /* 0x000fe40000011604 */
[----:B------:R-:W-:Y:S02]  /*1490*/  LEA.HI.X R13, R16, c[0x0][0x164], R0, 0x1, P2 ;  /* 0x00005900100d7a11 */ /* 0x000fe400010f0c00 */
[----:B------:R-:W-:Y:S01]  /*14a0*/  LOP3.LUT R4, R7, R4, RZ, 0x3c, !PT ;  /* 0x0000000407047212 */ /* 0x000fe200078e3cff */
[----:B------:R1:W3:Y:S01]  /*14b0*/  SHFL.IDX PT, R16, R14, RZ, 0x181f ;  /* 0x00181fff0e107589 */ /* 0x0002e200000e0000 */
[----:B------:R-:W-:-:S02]  /*14c0*/  IADD3 R7, R18, 0x40, RZ ;  /* 0x0000004012077810 */ /* 0x000fc40007ffe0ff */
[----:B------:R-:W-:Y:S01]  /*14d0*/  SEL R2, R2, 0xfffffff0, !P0 ;  /* 0xfffffff002027807 */ /* 0x000fe20004000000 */
[----:B------:R1:W4:Y:S01]  /*14e0*/  SHFL.IDX PT, R17, R13, RZ, 0x181f ;  /* 0x00181fff0d117589 */ /* 0x00032200000e0000 */
[C---:B------:R-:W-:Y:S02]  /*14f0*/  ISETP.GE.AND P2, PT, R7.reuse, c[0x0][0x1d4], PT ;  /* 0x0000750007007a0c */ /* 0x040fe40003f46270 */
[----:B------:R-:W-:Y:S02]  /*1500*/  ISETP.GE.AND P0, PT, R7, c[0x0][0x198], PT ;  /* 0x0000660007007a0c */ /* 0x000fe40003f06270 */
[----:B------:R-:W-:Y:S02]  /*1510*/  LOP3.LUT R4, R4, 0xfffffe00, R5, 0xf8, !PT ;  /* 0xfffffe0004047812 */ /* 0x000fe400078ef805 */
[----:B--2---:R-:W-:Y:S01]  /*1520*/  @P3 SHF.R.S32.HI R9, RZ, 0x1f, R8 ;  /* 0x0000001fff093819 */ /* 0x004fe20000011408 */
[----:B------:R-:W-:Y:S02]  /*1530*/  @!P3 IMAD.MOV.U32 R8, RZ, RZ, R208 ;  /* 0x000000ffff08b224 */ /* 0x000fe400078e00d0 */
[----:B------:R-:W-:Y:S01]  /*1540*/  @!P3 IMAD.MOV.U32 R9, RZ, RZ, R3 ;  /* 0x000000ffff09b224 */ /* 0x000fe200078e0003 */
[----:B------:R-:W-:Y:S01]  /*1550*/  ISETP.GE.AND P3, PT, R18, c[0x0][0x1d4], PT ;  /* 0x0000750012007a0c */ /* 0x000fe20003f66270 */
[----:B------:R-:W-:Y:S01]  /*1560*/  IMAD.MOV.U32 R3, RZ, RZ, 0x20 ;  /* 0x00000020ff037424 */ /* 0x000fe200078e00ff */
[----:B------:R-:W-:Y:S01]  /*1570*/  SEL R210, R8, RZ, !P4 ;  /* 0x000000ff08d27207 */ /* 0x000fe20006000000 */
[----:B------:R-:W-:Y:S01]  /*1580*/  IMAD.SHL.U32 R8, R54, 0x8, RZ ;  /* 0x0000000836087824 */ /* 0x000fe200078e00ff */
[----:B------:R-:W-:-:S02]  /*1590*/  SEL R215, R9, RZ, !P4 ;  /* 0x000000ff09d77207 */ /* 0x000fc40006000000 */
[----:B------:R-:W-:Y:S01]  /*15a0*/  ISETP.GE.AND P4, PT, R11, UR4, PT ;  /* 0x000000040b007c0c */ /* 0x000fe2000bf86270 */
[----:B------:R-:W-:Y:S01]  /*15b0*/  IMAD.WIDE.U32 R212, R210, c[0x0][0x1f0], R212 ;  /* 0x00007c00d2d47a25 */ /* 0x000fe200078e00d4 */
[----:B------:R-:W-:Y:S02]  /*15c0*/  IADD3 R0, R8, 0x80, RZ ;  /* 0x0000008008007810 */ /* 0x000fe40007ffe0ff */
[----:B------:R-:W-:Y:S01]  /*15d0*/  SEL R3, R3, 0xffffffe0, !P6 ;  /* 0xffffffe003037807 */ /* 0x000fe20007000000 */
[C---:B------:R-:W-:Y:S01]  /*15e0*/  IMAD R219, R215.reuse, c[0x0][0x1f0], RZ ;  /* 0x00007c00d7db7a24 */ /* 0x040fe200078e02ff */
[----:B------:R-:W-:Y:S01]  /*15f0*/  ISETP.GE.AND P6, PT, R0, c[0x0][0x198], PT ;  /* 0x0000660000007a0c */ /* 0x000fe20003fc6270 */
[----:B------:R-:W-:Y:S01]  /*1600*/  IMAD R215, R215, c[0x0][0x218], RZ ;  /* 0x00008600d7d77a24 */ /* 0x000fe200078e02ff */
[----:B------:R-:W-:Y:S01]  /*1610*/  ISETP.GE.AND P5, PT, R8, c[0x0][0x198], PT ;  /* 0x0000660008007a0c */ /* 0x000fe20003fa6270 */
[C---:B------:R-:W-:Y:S01]  /*1620*/  IMAD R219, R210.reuse, c[0x0][0x1f4], R219 ;  /* 0x00007d00d2db7a24 */ /* 0x040fe200078e02db */
[----:B------:R-:W-:Y:S01]  /*1630*/  P2R R9, PR, RZ, 0x40 ;  /* 0x00000040ff097803 */ /* 0x000fe20000000000 */
[----:B------:R-:W-:-:S02]  /*1640*/  IMAD R215, R210, c[0x0][0x21c], R215 ;  /* 0x00008700d2d77a24 */ /* 0x000fc400078e02d7 */
[----:B------:R-:W-:-:S04]  /*1650*/  IMAD.WIDE.U32 R210, R210, c[0x0][0x218], R20 ;  /* 0x00008600d2d27a25 */ /* 0x000fc800078e0014 */
[----:B------:R-:W-:Y:S02]  /*1660*/  IMAD.IADD R219, R213, 0x1, R219 ;  /* 0x00000001d5db7824 */ /* 0x000fe400078e02db */
[----:B------:R-:W-:Y:S01]  /*1670*/  IMAD.IADD R215, R211, 0x1, R215 ;  /* 0x00000001d3d77824 */ /* 0x000fe200078e02d7 */
[----:B------:R-:W-:Y:S05]  /*1680*/  @P4 BRA `(.L_x_226) ;  /* 0x000000f000004947 */ /* 0x000fea0003800000 */
[----:B-1-34-:R-:W-:Y:S02]  /*1690*/  SHF.R.S32.HI R10, RZ, 0x1f, R7 ;  /* 0x0000001fff0a7819 */ /* 0x01afe40000011407 */
[----:B------:R-:W-:Y:S02]  /*16a0*/  SHF.R.S32.HI R5, RZ, 0x1f, R0 ;  /* 0x0000001fff057819 */ /* 0x000fe40000011400 */
[----:B------:R-:W-:Y:S01]  /*16b0*/  LEA.HI R9, R10, R7, RZ, 0x3 ;  /* 0x000000070a097211 */ /* 0x000fe200078f18ff */
[----:B------:R-:W-:Y:S01]  /*16c0*/  IMAD.SHL.U32 R10, R207, 0x2, RZ ;  /* 0x00000002cf0a7824 */ /* 0x000fe200078e00ff */
[----:B------:R-:W-:Y:S02]  /*16d0*/  LEA.HI R5, R5, R0, RZ, 0x3 ;  /* 0x0000000005057211 */ /* 0x000fe400078f18ff */
[----:B------:R-:W-:-:S02]  /*16e0*/  LEA R20, P4, R8, R16, 0x1 ;  /* 0x0000001008147211 */ /* 0x000fc400078808ff */
[----:B------:R-:W-:Y:S02]  /*16f0*/  LOP3.LUT R9, R9, 0xfffffff8, RZ, 0xc0, !PT ;  /* 0xfffffff809097812 */ /* 0x000fe400078ec0ff */
[----:B------:R-:W-:Y:S02]  /*1700*/  LOP3.LUT R5, R5, 0xfffffff8, RZ, 0xc0, !PT ;  /* 0xfffffff805057812 */ /* 0x000fe400078ec0ff */
[----:B------:R-:W-:Y:S01]  /*1710*/  LEA.HI.X R21, R8, R17, R19, 0x1, P4 ;  /* 0x0000001108157211 */ /* 0x000fe200020f0c13 */
[----:B------:R-:W-:-:S04]  /*1720*/  IMAD.WIDE R22, R9, 0x2, R16 ;  /* 0x0000000209167825 */ /* 0x000fc800078e0210 */
[----:B------:R-:W-:Y:S01]  /*1730*/  IMAD.WIDE R16, R5, 0x2, R16 ;  /* 0x0000000205107825 */ /* 0x000fe200078e0210 */
[----:B------:R-:W-:Y:S01]  /*1740*/  @!PT LDS RZ, [RZ] ;  /* 0x00000000fffff984 */ /* 0x000fe20000000800 */
[----:B------:R1:W-:Y:S04]  /*1750*/  LDGSTS.E.BYPASS.LTC128B.128 [R10+0xc100], [R20.64], !P5 ;  /* 0x0c100000140a7fae */ /* 0x0003e8000e901d52 */
[----:B------:R1:W-:Y:S04]  /*1760*/  LDGSTS.E.BYPASS.LTC128B.128 [R10+0x10100], [R22.64], !P0 ;  /* 0x10100000160a7fae */ /* 0x0003e8000c101d52 */
[----:B------:R1:W-:Y:S02]  /*1770*/  LDGSTS.E.BYPASS.LTC128B.128 [R10+0x14100], [R16.64], !P6 ;  /* 0x14100000100a7fae */ /* 0x0003e4000f101d52 */
.L_x_226:
[----:B-1-34-:R-:W-:Y:S05]  /*1780*/  BSYNC B0 ;  /* 0x0000000000007941 */ /* 0x01afea0003800000 */
.L_x_225:
[----:B------:R-:W-:Y:S01]  /*1790*/  IADD3 R5, R11, 0x20, RZ ;  /* 0x000000200b057810 */ /* 0x000fe20007ffe0ff */
[----:B------:R1:W2:Y:S01]  /*17a0*/  SHFL.IDX PT, R21, R13, 0x1, 0x181f ;  /* 0x00381f000d157f89 */ /* 0x0002a200000e0000 */
[----:B------:R-:W-:Y:S02]  /*17b0*/  BSSY B0, `(.L_x_227) ;  /* 0x0000014000007945 */ /* 0x000fe40003800000 */
[----:B------:R-:W-:Y:S01]  /*17c0*/  ISETP.GE.AND P4, PT, R5, UR4, PT ;  /* 0x0000000405007c0c */ /* 0x000fe2000bf86270 */
        /* <DEDUP_REMOVED lines=18> */
.L_x_228:
[----:B------:R-:W-:Y:S05]  /*18f0*/  BSYNC B0 ;  /* 0x0000000000007941 */ /* 0x000fea0003800000 */
.L_x_227:
[----:B------:R-:W-:Y:S01]  /*1900*/  IADD3 R5, R11, 0x40, RZ ;  /* 0x000000400b057810 */ /* 0x000fe20007ffe0ff */
[----:B--2---:R2:W4:Y:S01]  /*1910*/  SHFL.IDX PT, R21, R13, 0x2, 0x181f ;  /* 0x00581f000d157f89 */ /* 0x00452200000e0000 */
[----:B------:R-:W-:Y:S02]  /*1920*/  BSSY B0, `(.L_x_229) ;  /* 0x0000014000007945 */ /* 0x000fe40003800000 */
[----:B------:R-:W-:Y:S01]  /*1930*/  ISETP.GE.AND P4, PT, R5, UR4, PT ;  /* 0x0000000405007c0c */ /* 0x000fe2000bf86270 */
        /* <DEDUP_REMOVED lines=18> */
.L_x_230:
[----:B------:R-:W-:Y:S05]  /*1a60*/  BSYNC B0 ;  /* 0x0000000000007941 */ /* 0x000fea0003800000 */
.L_x_229:
[----:B---3--:R-:W3:Y:S01]  /*1a70*/  SHFL.IDX PT, R16, R14, 0x3, 0x181f ;  /* 0x00781f000e107f89 */ /* 0x008ee200000e0000 */
[----:B------:R-:W-:Y:S01]  /*1a80*/  IADD3 R11, R11, 0x60, RZ ;  /* 0x000000600b0b7810 */ /* 0x000fe20007ffe0ff */
[----:B------:R-:W-:Y:S01]  /*1a90*/  UIADD3 UR20, UR14, -0x1, URZ ;  /* 0xffffffff0e147890 */ /* 0x000fe2000fffe03f */
[----:B------:R-:W-:Y:S01]  /*1aa0*/  IMAD.SHL.U32 R207, R207, 0x2, RZ ;  /* 0x00000002cfcf7824 */ /* 0x000fe200078e00ff */
[----:B------:R-:W5:Y:S01]  /*1ab0*/  SHFL.IDX PT, R17, R13, 0x3, 0x181f ;  /* 0x00781f000d117f89 */ /* 0x000f6200000e0000 */
[----:B------:R-:W-:Y:S01]  /*1ac0*/  ISETP.GE.AND P6, PT, R11, UR4, PT ;  /* 0x000000040b007c0c */ /* 0x000fe2000bfc6270 */
[----:B------:R-:W-:Y:S01]  /*1ad0*/  USHF.L.U32 UR15, UR20, 0x6, URZ ;  /* 0x00000006140f7899 */ /* 0x000fe2000800063f */
[----:B------:R-:W-:Y:S01]  /*1ae0*/  IMAD.MOV.U32 R218, RZ, RZ, R212 ;  /* 0x000000ffffda7224 */ /* 0x000fe200078e00d4 */
[----:B------:R-:W-:Y:S01]  /*1af0*/  ULDC.64 UR4, c[0x0][0x1e0] ;  /* 0x0000780000047ab9 */ /* 0x000fe20000000a00 */
[CC--:B------:R-:W-:Y:S01]  /*1b00*/  LEA.HI R80, R83.reuse, R6.reuse, RZ, 0x5 ;  /* 0x0000000653507211 */ /* 0x0c0fe200078f28ff */
[----:B------:R-:W-:Y:S01]  /*1b10*/  UMOV UR10, 0x6 ;  /* 0x00000006000a7882 */ /* 0x000fe20000000000 */
[----:B------:R-:W-:Y:S01]  /*1b20*/  LEA.HI R83, R83, R6, RZ, 0x2 ;  /* 0x0000000653537211 */ /* 0x000fe200078f10ff */
[----:B------:R-:W-:Y:S01]  /*1b30*/  IMAD.U32 R5, RZ, RZ, UR15 ;  /* 0x0000000fff057e24 */ /* 0x000fe2000f8e00ff */
[----:B------:R-:W-:Y:S01]  /*1b40*/  USHF.L.U32 UR22, UR4, 0x6, URZ ;  /* 0x0000000604167899 */ /* 0x000fe2000800063f */
[----:B------:R-:W-:Y:S01]  /*1b50*/  SHF.R.S32.HI R81, RZ, 0x5, R80 ;  /* 0x00000005ff517819 */ /* 0x000fe20000011450 */
[----:B------:R-:W-:Y:S01]  /*1b60*/  USHF.L.U64.HI UR21, UR4, UR10, UR5 ;  /* 0x0000000a04157299 */ /* 0x000fe20008010205 */
[----:B------:R-:W-:Y:S01]  /*1b70*/  LOP3.LUT R83, R83, 0xfffffffc, RZ, 0xc0, !PT ;  /* 0xfffffffc53537812 */ /* 0x000fe200078ec0ff */
[----:B------:R-:W-:Y:S01]  /*1b80*/  USHF.R.S32.HI UR11, URZ, 0x1f, UR20 ;  /* 0x0000001f3f0b7899 */ /* 0x000fe20008011414 */
[----:B------:R-:W-:Y:S01]  /*1b90*/  @!P6 SHF.R.S32.HI R10, RZ, 0x1f, R7 ;  /* 0x0000001fff0ae819 */ /* 0x000fe20000011407 */
[----:B------:R-:W-:Y:S01]  /*1ba0*/  UIMAD UR12, UR21, UR20, URZ ;  /* 0x00000014150c72a4 */ /* 0x000fe2000f8e023f */
[----:B------:R-:W-:Y:S01]  /*1bb0*/  IMAD R206, R81, 0x400, R4 ;  /* 0x0000040051ce7824 */ /* 0x000fe200078e0204 */
[----:B------:R-:W-:Y:S01]  /*1bc0*/  USHF.L.U32 UR13, UR4, 0x5, URZ ;  /* 0x00000005040d7899 */ /* 0x000fe2000800063f */
[----:B------:R-:W-:Y:S01]  /*1bd0*/  @!P6 LEA.HI R9, R10, R7, RZ, 0x3 ;  /* 0x000000070a09e211 */ /* 0x000fe200078f18ff */
[----:B------:R-:W-:Y:S01]  /*1be0*/  IMAD.U32 R7, RZ, RZ, UR22 ;  /* 0x00000016ff077e24 */ /* 0x000fe2000f8e00ff */
[----:B---3--:R-:W-:Y:S01]  /*1bf0*/  @!P6 LEA R20, P4, R8, R16, 0x1 ;  /* 0x000000100814e211 */ /* 0x008fe200078808ff */
[----:B------:R-:W-:Y:S01]  /*1c00*/  UIMAD UR12, UR11, UR22, UR12 ;  /* 0x000000160b0c72a4 */ /* 0x000fe2000f8e020c */
[----:B------:R-:W-:Y:S01]  /*1c10*/  IADD3 R10, -R5, UR9, -R12 ;  /* 0x00000009050a7c10 */ /* 0x000fe2000fffe90c */
[----:B------:R-:W-:Y:S01]  /*1c20*/  IMAD.SHL.U32 R206, R206, 0x2, RZ ;  /* 0x00000002cece7824 */ /* 0x000fe200078e00ff */
[----:B----45:R-:W-:Y:S01]  /*1c30*/  @!P6 LEA.HI.X R21, R8, R17, R19, 0x1, P4 ;  /* 0x000000110815e211 */ /* 0x030fe200020f0c13 */
[----:B------:R-:W-:Y:S01]  /*1c40*/  IMAD.WIDE.U32 R18, R7, UR20, R218 ;  /* 0x0000001407127c25 */ /* 0x000fe2000f8e00da */
[----:B------:R-:W-:Y:S01]  /*1c50*/  @!P6 LOP3.LUT R9, R9, 0xfffffff8, RZ, 0xc0, !PT ;  /* 0xfffffff80909e812 */ /* 0x000fe200078ec0ff */
[----:B------:R-:W-:Y:S01]  /*1c60*/  UISETP.GT.AND UP0, UPT, UR20, UR8, UPT ;  /* 0x000000081400728c */ /* 0x000fe2000bf04270 */
[C---:B------:R-:W-:Y:S01]  /*1c70*/  ISETP.GE.AND P4, PT, R10.reuse, 0x21, PT ;  /* 0x000000210a00780c */ /* 0x040fe20003f86270 */
[----:B------:R-:W-:Y:S01]  /*1c80*/  @!PT LDS RZ, [RZ] ;  /* 0x00000000fffff984 */ /* 0x000fe20000000800 */
[----:B------:R3:W-:Y:S01]  /*1c90*/  @!P6 LDGSTS.E.BYPASS.LTC128B.128 [R207+0xf100], [R20.64], !P5 ;  /* 0x0f10000014cfefae */ /* 0x0007e2000e901d52 */
[----:B------:R-:W-:Y:S01]  /*1ca0*/  ISETP.GE.AND P5, PT, R10, 0x1, PT ;  /* 0x000000010a00780c */ /* 0x000fe20003fa6270 */
[----:B------:R-:W-:Y:S01]  /*1cb0*/  @!P6 IMAD.WIDE R22, R9, 0x2, R16 ;  /* 0x000000020916e825 */ /* 0x000fe200078e0210 */
[----:B------:R-:W-:Y:S01]  /*1cc0*/  IADD3 R9, R19, UR12, RZ ;  /* 0x0000000c13097c10 */ /* 0x000fe2000fffe0ff */
[----:B------:R-:W-:-:S02]  /*1cd0*/  UMOV UR12, 0x5 ;  /* 0x00000005000c7882 */ /* 0x000fc40000000000 */
[----:B------:R-:W-:Y:S01]  /*1ce0*/  USHF.L.U64.HI UR12, UR4, UR12, UR5 ;  /* 0x0000000c040c7299 */ /* 0x000fe20008010205 */
[----:B------:R3:W-:Y:S01]  /*1cf0*/  @!P6 LDGSTS.E.BYPASS.LTC128B.128 [R207+0x13100], [R22.64], !P0 ;  /* 0x1310000016cfefae */ /* 0x0007e2000c101d52 */
[--C-:B------:R-:W-:Y:S01]  /*1d00*/  IMAD R202, R2, 0x2, R206.reuse ;  /* 0x0000000202ca7824 */ /* 0x100fe200078e02ce */
[----:B------:R-:W-:Y:S01]  /*1d10*/  ULDC.64 UR4, c[0x0][0x208] ;  /* 0x0000820000047ab9 */ /* 0x000fe20000000a00 */
[C---:B------:R-:W-:Y:S01]  /*1d20*/  IMAD R201, R3.reuse, 0x2, R206 ;  /* 0x0000000203c97824 */ /* 0x040fe200078e02ce */
[----:B------:R-:W-:Y:S01]  /*1d30*/  UIMAD UR11, UR11, UR4, URZ ;  /* 0x000000040b0b72a4 */ /* 0x000fe2000f8e023f */
[----:B------:R-:W-:Y:S01]  /*1d40*/  IMAD R199, R3, 0x2, R202 ;  /* 0x0000000203c77824 */ /* 0x000fe200078e02ca */
[----:B------:R-:W-:Y:S01]  /*1d50*/  UIMAD.WIDE.U32 UR24, UR20, UR4, URZ ;  /* 0x00000004141872a5 */ /* 0x000fe2000f8e003f */
[C---:B-12---:R-:W-:Y:S01]  /*1d60*/  @P5 LEA R14, P0, R18.reuse, c[0x0][0x1c8], 0x1 ;  /* 0x00007200120e5a11 */ /* 0x046fe200078008ff */
[----:B------:R-:W-:Y:S02]  /*1d70*/  UIMAD UR11, UR20, UR5, UR11 ;  /* 0x00000005140b72a4 */ /* 0x000fe4000f8e020b */
[----:B------:R-:W-:Y:S01]  /*1d80*/  USHF.L.U64.HI UR10, UR4, UR10, UR5 ;  /* 0x0000000a040a7299 */ /* 0x000fe20008010205 */
[C---:B------:R-:W-:Y:S01]  /*1d90*/  @P5 LEA.HI.X R15, R18.reuse, c[0x0][0x1cc], R9, 0x1, P0 ;  /* 0x00007300120f5a11 */ /* 0x040fe200000f0c09 */
[----:B------:R-:W-:Y:S01]  /*1da0*/  UIADD3 UR11, UR25, UR11, URZ ;  /* 0x0000000b190b7290 */ /* 0x000fe2000fffe03f */
[----:B------:R-:W-:Y:S01]  /*1db0*/  @P4 IADD3 R10, P0, R18, UR13, RZ ;  /* 0x0000000d120a4c10 */ /* 0x000fe2000ff1e0ff */
[----:B------:R-:W-:-:S03]  /*1dc0*/  @UP0 UIADD3 UR5, UR14, -0x2, URZ ;  /* 0xfffffffe0e050890 */ /* 0x000fc6000fffe03f */
[----:B------:R-:W-:Y:S01]  /*1dd0*/  @P4 IADD3.X R9, R9, UR12, RZ, P0, !PT ;  /* 0x0000000c09094c10 */ /* 0x000fe200087fe4ff */
[----:B------:R-:W-:Y:S01]  /*1de0*/  IMAD.U32 R13, RZ, RZ, UR11 ;  /* 0x0000000bff0d7e24 */ /* 0x000fe2000f8e00ff */
[C---:B------:R-:W-:Y:S01]  /*1df0*/  @P4 LEA R18, P0, R10.reuse, c[0x0][0x1c8], 0x1 ;  /* 0x000072000a124a11 */ /* 0x040fe200078008ff */
[----:B------:R-:W-:Y:S02]  /*1e00*/  USHF.L.U32 UR11, UR4, 0x6, URZ ;  /* 0x00000006040b7899 */ /* 0x000fe4000800063f */
[----:B------:R-:W-:Y:S01]  /*1e10*/  @UP0 USHF.R.S32.HI UR4, URZ, 0x1f, UR5 ;  /* 0x0000001f3f040899 */ /* 0x000fe20008011405 */
[----:B------:R-:W-:Y:S02]  /*1e20*/  @P4 LEA.HI.X R19, R10, c[0x0][0x1cc], R9, 0x1, P0 ;  /* 0x000073000a134a11 */ /* 0x000fe400000f0c09 */
[----:B------:R-:W-:Y:S02]  /*1e30*/  @!P6 IADD3 R9, R8, 0x80, RZ ;  /* 0x000000800809e810 */ /* 0x000fe40007ffe0ff */
[----:B------:R-:W-:Y:S01]  /*1e40*/  ISETP.GE.AND P0, PT, R0, c[0x0][0x198], PT ;  /* 0x0000660000007a0c */ /* 0x000fe20003f06270 */
[----:B------:R-:W-:Y:S01]  /*1e50*/  IMAD.SHL.U32 R0, R54, 0x40, RZ ;  /* 0x0000004036007824 */ /* 0x000fe200078e00ff */
[----:B------:R-:W-:-:S04]  /*1e60*/  @!P6 SHF.R.S32.HI R8, RZ, 0x1f, R9 ;  /* 0x0000001fff08e819 */ /* 0x000fc80000011409 */
[----:B------:R-:W-:Y:S01]  /*1e70*/  @!P6 LEA.HI R9, R8, R9, RZ, 0x3 ;  /* 0x000000090809e211 */ /* 0x000fe200078f18ff */
[----:B------:R-:W-:-:S03]  /*1e80*/  IMAD.SHL.U32 R8, R12, 0x8, RZ ;  /* 0x000000080c087824 */ /* 0x000fc600078e00ff */
[----:B------:R-:W-:-:S05]  /*1e90*/  @!P6 LOP3.LUT R9, R9, 0xfffffff8, RZ, 0xc0, !PT ;  /* 0xfffffff80909e812 */ /* 0x000fca00078ec0ff */
[----:B------:R-:W-:Y:S01]  /*1ea0*/  @!P6 IMAD.WIDE R16, R9, 0x2, R16 ;  /* 0x000000020910e825 */ /* 0x000fe200078e0210 */
[----:B------:R-:W-:-:S04]  /*1eb0*/  LOP3.LUT R9, R0, 0x1c0, RZ, 0xc0, !PT ;  /* 0x000001c000097812 */ /* 0x000fc800078ec0ff */
[----:B------:R1:W-:Y:S01]  /*1ec0*/  @!P6 LDGSTS.E.BYPASS.LTC128B.128 [R207+0x17100], [R16.64], !P0 ;  /* 0x1710000010cfefae */ /* 0x0003e2000c101d52 */
[----:B------:R-:W-:Y:S02]  /*1ed0*/  LOP3.LUT R0, R9, 0x8, R8, 0xf8, !PT ;  /* 0x0000000809007812 */ /* 0x000fe400078ef808 */
[----:B------:R-:W-:Y:S01]  /*1ee0*/  SHF.R.U32.HI R9, RZ, 0x3, R9 ;  /* 0x00000003ff097819 */ /* 0x000fe20000011609 */
[----:B------:R-:W0:Y:S03]  /*1ef0*/  LDGDEPBAR ;  /* 0x00000000000079af */ /* 0x000e260000000000 */
[----:B------:R-:W-:Y:S01]  /*1f00*/  LOP3.LUT R0, R0, R9, RZ, 0x3c, !PT ;  /* 0x0000000900007212 */ /* 0x000fe200078e3cff */
[----:B------:R-:W-:Y:S04]  /*1f10*/  BAR.SYNC.DEFER_BLOCKING 0x0 ;  /* 0x0000000000007b1d */ /* 0x000fe80000010000 */
[----:B------:R-:W-:-:S04]  /*1f20*/  IMAD R205, R205, 0x200, R0 ;  /* 0x00000200cdcd7824 */ /* 0x000fc800078e0200 */
[----:B------:R-:W-:-:S05]  /*1f30*/  IMAD.SHL.U32 R205, R205, 0x2, RZ ;  /* 0x00000002cdcd7824 */ /* 0x000fca00078e00ff */
[----:B------:R-:W-:Y:S02]  /*1f40*/  IADD3 R204, R205, 0x6120, RZ ;  /* 0x00006120cdcc7810 */ /* 0x000fe40007ffe0ff */
[----:B-1----:R-:W-:Y:S02]  /*1f50*/  SEL R17, RZ, 0x2, P2 ;  /* 0x00000002ff117807 */ /* 0x002fe40001000000 */
[----:B------:R-:W-:Y:S01]  /*1f60*/  SEL R16, RZ, 0x4, P1 ;  /* 0x00000004ff107807 */ /* 0x000fe20000800000 */
        /* <DEDUP_REMOVED lines=8> */
[----:B------:R2:W-:Y:S01]  /*1ff0*/  @P4 LDGSTS.E.BYPASS.LTC128B.128 [R207+0xb100], [R18.64+0x100], !P1 ;  /* 0x0b10010012cf4fae */ /* 0x0005e2000c901d52 */
[----:B------:R-:W-:-:S03]  /*2000*/  LOP3.LUT P4, RZ, R54, 0x2, RZ, 0xc0, !PT ;  /* 0x0000000236ff7812 */ /* 0x000fc6000788c0ff */
[----:B------:R-:W0:Y:S01]  /*2010*/  LDGDEPBAR ;  /* 0x00000000000079af */ /* 0x000e220000000000 */
[----:B-1----:R-:W-:Y:S02]  /*2020*/  IMAD.U32 R14, RZ, RZ, UR24 ;  /* 0x00000018ff0e7e24 */ /* 0x002fe4000f8e00ff */
[----:B------:R-:W-:-:S03]  /*2030*/  IMAD.U32 R15, RZ, RZ, UR25 ;  /* 0x00000019ff0f7e24 */ /* 0x000fc6000f8e00ff */
[----:B------:R-:W-:-:S04]  /*2040*/  LEA R15, P0, R14, R210, 0x6 ;  /* 0x000000d20e0f7211 */ /* 0x000fc800078030ff */
[----:B------:R-:W-:Y:S02]  /*2050*/  LEA.HI.X R0, R14, R215, R13, 0x6, P0 ;  /* 0x000000d70e007211 */ /* 0x000fe400000f340d */
[----:B------:R-:W-:Y:S01]  /*2060*/  LEA R56, P0, R15, c[0x0][0x1f8], 0x1 ;  /* 0x00007e000f387a11 */ /* 0x000fe200078008ff */
[----:B------:R-:W-:-:S04]  /*2070*/  DEPBAR.LE SB0, 0x1 ;  /* 0x000080400000791a */ /* 0x000fc80000000000 */
[----:B------:R-:W-:-:S04]  /*2080*/  DEPBAR.LE SB0, 0x0 ;  /* 0x000080000000791a */ /* 0x000fc80000000000 */
[----:B------:R-:W-:Y:S01]  /*2090*/  BAR.SYNC.DEFER_BLOCKING 0x0 ;  /* 0x0000000000007b1d */ /* 0x000fe20000010000 */
[----:B------:R-:W-:Y:S02]  /*20a0*/  LEA.HI.X R57, R15, c[0x0][0x1fc], R0, 0x1, P0 ;  /* 0x00007f000f397a11 */ /* 0x000fe400000f0c00 */
[----:B------:R-:W-:Y:S02]  /*20b0*/  IADD3 R0, -R12, UR9, -R5 ;  /* 0x000000090c007c10 */ /* 0x000fe4000fffe905 */
[----:B------:R-:W-:Y:S02]  /*20c0*/  SEL R13, RZ, 0x1, P3 ;  /* 0x00000001ff0d7807 */ /* 0x000fe40001800000 */
[----:B------:R-:W-:Y:S02]  /*20d0*/  ISETP.LT.OR P6, PT, R0, 0x1, P3 ;  /* 0x000000010000780c */ /* 0x000fe40001fc1670 */
[----:B------:R-:W-:Y:S02]  /*20e0*/  IADD3 R14, R205, 0x6100, RZ ;  /* 0x00006100cd0e7810 */ /* 0x000fe40007ffe0ff */
[----:B------:R-:W-:-:S02]  /*20f0*/  IADD3 R13, R16, R17, R13 ;  /* 0x00000011100d7210 */ /* 0x000fc40007ffe00d */
[----:B------:R-:W-:Y:S02]  /*2100*/  @P4 IADD3 R204, R14, -0x20, RZ ;  /* 0xffffffe00ecc4810 */ /* 0x000fe40007ffe0ff */
[----:B------:R-:W-:Y:S02]  /*2110*/  IADD3 R52, P0, R56, UR11, RZ ;  /* 0x0000000b38347c10 */ /* 0x000fe4000ff1e0ff */
[C---:B------:R-:W-:Y:S02]  /*2120*/  LOP3.LUT P5, RZ, R13.reuse, 0x2, RZ, 0xc0, !PT ;  /* 0x000000020dff7812 */ /* 0x040fe400078ac0ff */
[----:B------:R-:W-:Y:S02]  /*2130*/  LOP3.LUT P4, RZ, R13, 0x4, RZ, 0xc0, !PT ;  /* 0x000000040dff7812 */ /* 0x000fe4000788c0ff */
[----:B------:R-:W-:Y:S02]  /*2140*/  IADD3.X R53, R57, UR10, RZ, P0, !PT ;  /* 0x0000000a39357c10 */ /* 0x000fe400087fe4ff */
[C---:B------:R-:W-:Y:S01]  /*2150*/  ISETP.LT.OR P0, PT, R0.reuse, 0x1, !P5 ;  /* 0x000000010000780c */ /* 0x040fe20006f01670 */
[----:B------:R-:W-:Y:S01]  /*2160*/  LDSM.16.M88.4 R8, [R206+0xc100] ;  /* 0x00c10000ce08783b */ /* 0x000fe20000000200 */
[----:B------:R-:W-:-:S02]  /*2170*/  ISETP.LT.OR P5, PT, R0, 0x21, !P5 ;  /* 0x000000210000780c */ /* 0x000fc40006fa1670 */
[C---:B------:R-:W-:Y:S01]  /*2180*/  IADD3 R195, R204.reuse, 0x800, RZ ;  /* 0x00000800ccc37810 */ /* 0x040fe20007ffe0ff */
[----:B------:R-:W1:Y:S01]  /*2190*/  LDSM.16.M88.4 R28, [R205+0x6100] ;  /* 0x00610000cd1c783b */ /* 0x000e620000000200 */
[C---:B------:R-:W-:Y:S02]  /*21a0*/  IADD3 R194, R204.reuse, 0x1000, RZ ;  /* 0x00001000ccc27810 */ /* 0x040fe40007ffe0ff */
[C---:B------:R-:W-:Y:S01]  /*21b0*/  IADD3 R193, R204.reuse, 0x1800, RZ ;  /* 0x00001800ccc17810 */ /* 0x040fe20007ffe0ff */
[----:B---3--:R-:W3:Y:S01]  /*21c0*/  LDSM.16.M88.4 R20, [R205+0x6900] ;  /* 0x00690000cd14783b */ /* 0x008ee20000000200 */
[C---:B------:R-:W-:Y:S02]  /*21d0*/  IADD3 R191, R204.reuse, 0x2000, RZ ;  /* 0x00002000ccbf7810 */ /* 0x040fe40007ffe0ff */
[C---:B------:R-:W-:Y:S01]  /*21e0*/  IADD3 R190, R204.reuse, 0x2800, RZ ;  /* 0x00002800ccbe7810 */ /* 0x040fe20007ffe0ff */
[----:B------:R-:W2:Y:S01]  /*21f0*/  LDSM.16.M88.4 R64, [R205+0x7100] ;  /* 0x00710000cd40783b */ /* 0x000ea20000000200 */
[----:B------:R-:W-:-:S02]  /*2200*/  IADD3 R189, R204, 0x3000, RZ ;  /* 0x00003000ccbd7810 */ /* 0x000fc40007ffe0ff */
[C---:B------:R-:W-:Y:S01]  /*2210*/  IADD3 R188, R204.reuse, 0x3800, RZ ;  /* 0x00003800ccbc7810 */ /* 0x040fe20007ffe0ff */
[----:B------:R-:W4:Y:S01]  /*2220*/  LDSM.16.M88.4 R40, [R205+0x7900] ;  /* 0x00790000cd28783b */ /* 0x000f220000000200 */
[C---:B------:R-:W-:Y:S02]  /*2230*/  IADD3 R187, R204.reuse, 0x4000, RZ ;  /* 0x00004000ccbb7810 */ /* 0x040fe40007ffe0ff */
[C---:B------:R-:W-:Y:S01]  /*2240*/  IADD3 R186, R204.reuse, 0x4800, RZ ;  /* 0x00004800ccba7810 */ /* 0x040fe20007ffe0ff */
[----:B------:R-:W-:Y:S01]  /*2250*/  LDSM.16.M88.4 R44, [R202+0xc100] ;  /* 0x00c10000ca2c783b */ /* 0x000fe20000000200 */
[C---:B------:R-:W-:Y:S02]  /*2260*/  IADD3 R185, R204.reuse, 0x5000, RZ ;  /* 0x00005000ccb97810 */ /* 0x040fe40007ffe0ff */
[----:B------:R-:W-:Y:S01]  /*2270*/  IADD3 R184, R204, 0x5800, RZ ;  /* 0x00005800ccb87810 */ /* 0x000fe20007ffe0ff */
[----:B------:R-:W5:Y:S04]  /*2280*/  LDSM.16.M88.4 R12, [R204] ;  /* 0x00000000cc0c783b */ /* 0x000f680000000200 */
[----:B------:R-:W2:Y:S04]  /*2290*/  LDSM.16.M88.4 R36, [R204+0x800] ;  /* 0x00080000cc24783b */ /* 0x000ea80000000200 */
[----:B------:R-:W4:Y:S04]  /*22a0*/  LDSM.16.M88.4 R76, [R204+0x1000] ;  /* 0x00100000cc4c783b */ /* 0x000f280000000200 */
[----:B------:R-:W4:Y:S04]  /*22b0*/  LDSM.16.M88.4 R48, [R204+0x1800] ;  /* 0x00180000cc30783b */ /* 0x000f280000000200 */
[----:B------:R-:W-:Y:S01]  /*22c0*/  @!PT LDS RZ, [RZ] ;  /* 0x00000000fffff984 */ /* 0x000fe20000000800 */
[----:B------:R-:W-:Y:S01]  /*22d0*/  @!PT LDS RZ, [RZ] ;  /* 0x00000000fffff984 */ /* 0x000fe20000000800 */
[----:B------:R-:W-:Y:S01]  /*22e0*/  @!PT LDS RZ, [RZ] ;  /* 0x00000000fffff984 */ /* 0x000fe20000000800 */
[----:B------:R2:W-:Y:S01]  /*22f0*/  LDGSTS.E.BYPASS.LTC128B.128 [R207+0x100], [R56.64], !P6 ;  /* 0x0010000038cf7fae */ /* 0x0005e2000f101d52 */
[----:B------:R-:W-:-:S02]  /*2300*/  ISETP.LT.OR P6, PT, R0, 0x1, !P4 ;  /* 0x000000010000780c */ /* 0x000fc400067c1670 */
[----:B------:R-:W-:Y:S01]  /*2310*/  ISETP.LT.OR P4, PT, R0, 0x21, !P4 ;  /* 0x000000210000780c */ /* 0x000fe20006781670 */
[----:B------:R4:W-:Y:S01]  /*2320*/  LDGSTS.E.BYPASS.LTC128B.128 [R207+0x2100], [R56.64+0x80], !P0 ;  /* 0x0210008038cf7fae */ /* 0x0009e2000c101d52 */
[----:B-1----:R-:W-:Y:S01]  /*2330*/  HMMA.16816.F32 R32, R8, R28, RZ ;  /* 0x0000001c0820723c */ /* 0x002fe200000018ff */
[----:B------:R-:W-:-:S07]  /*2340*/  LOP3.LUT P0, RZ, R54, 0x4, RZ, 0xc0, !PT ;  /* 0x0000000436ff7812 */ /* 0x000fce000780c0ff */
[----:B------:R-:W-:Y:S01]  /*2350*/  HMMA.16816.F32 R28, R8, R30, RZ ;  /* 0x0000001e081c723c */ /* 0x000fe200000018ff */
[----:B------:R4:W-:Y:S01]  /*2360*/  LDGSTS.E.BYPASS.LTC128B.128 [R207+0x4100], [R56.64+0x100], !P6 ;  /* 0x0410010038cf7fae */ /* 0x0009e2000f101d52 */
[----:B------:R-:W-:Y:S01]  /*2370*/  ISETP.LT.OR P6, PT, R0, 0x21, P3 ;  /* 0x000000210000780c */ /* 0x000fe20001fc1670 */
[----:B------:R-:W-:-:S05]  /*2380*/  IMAD.MOV.U32 R0, RZ, RZ, 0x40 ;  /* 0x00000040ff007424 */ /* 0x000fca00078e00ff */
[----:B------:R-:W-:Y:S01]  /*2390*/  SEL R0, R0, 0xffffffc0, !P0 ;  /* 0xffffffc000007807 */ /* 0x000fe20004000000 */
[C---:B---3--:R-:W-:Y:S04]  /*23a0*/  HMMA.16816.F32 R24, R8.reuse, R20, RZ ;  /* 0x000000140818723c */ /* 0x048fe800000018ff */
[----:B------:R-:W-:Y:S02]  /*23b0*/  IMAD.IADD R200, R205, 0x1, R0 ;  /* 0x00000001cdc87824 */ /* 0x000fe400078e0200 */
[----:B------:R1:W-:Y:S01]  /*23c0*/  LDGSTS.E.BYPASS.LTC128B.128 [R207+0x1100], [R52.64], !P6 ;  /* 0x0110000034cf7fae */ /* 0x0003e2000f101d52 */
[----:B------:R-:W-:Y:S01]  /*23d0*/  IMAD.IADD R192, R0, 0x1, R204 ;  /* 0x0000000100c07824 */ /* 0x000fe200078e02cc */
[----:B--2---:R-:W-:Y:S02]  /*23e0*/  HMMA.16816.F32 R16, R8, R64, RZ ;  /* 0x000000400810723c */ /* 0x004fe400000018ff */
[----:B------:R1:W-:Y:S01]  /*23f0*/  LDGSTS.E.BYPASS.LTC128B.128 [R207+0x3100], [R52.64+0x80], !P5 ;  /* 0x0310008034cf7fae */ /* 0x0003e2000e901d52 */
[----:B------:R-:W-:-:S03]  /*2400*/  PLOP3.LUT P5, PT, PT, PT, UP0, 0x80, 0x0 ;  /* 0x000000000000781c */ /* 0x000fc60003faf008 */
[----:B------:R1:W-:Y:S01]  /*2410*/  LDGSTS.E.BYPASS.LTC128B.128 [R207+0x5100], [R52.64+0x100], !P4 ;  /* 0x0510010034cf7fae */ /* 0x0003e2000e101d52 */
[----:B------:R-:W-:Y:S01]  /*2420*/  PLOP3.LUT P4, PT, PT, PT, UP2, 0x80, 0x0 ;  /* 0x000000000000781c */ /* 0x000fe20003f8f028 */
[C---:B------:R-:W-:Y:S02]  /*2430*/  HMMA.16816.F32 R20, R8.reuse, R22, RZ ;  /* 0x000000160814723c */ /* 0x040fe400000018ff */
[----:B------:R-:W-:Y:S04]  /*2440*/  LDSM.16.M88.4 R72, [R200+0x6900] ;  /* 0x00690000c848783b */ /* 0x000fe80000000200 */
[----:B----4-:R-:W-:Y:S02]  /*2450*/  LDSM.16.M88.4 R56, [R201+0xc100] ;  /* 0x00c10000c938783b */ /* 0x010fe40000000200 */
[C---:B------:R-:W-:Y:S02]  /*2460*/  HMMA.16816.F32 R64, R8.reuse, R66, RZ ;  /* 0x000000420840723c */ /* 0x040fe400000018ff */
[----:B------:R-:W-:Y:S04]  /*2470*/  LDSM.16.M88.4 R68, [R200+0x7900] ;  /* 0x00790000c844783b */ /* 0x000fe80000000200 */
[----:B------:R-:W0:Y:S02]  /*2480*/  LDGDEPBAR ;  /* 0x00000000000079af */ /* 0x000e240000000000 */
[C---:B------:R-:W-:Y:S08]  /*2490*/  HMMA.16816.F32 R60, R8.reuse, R40, RZ ;  /* 0x00000028083c723c */ /* 0x040ff000000018ff */
[----:B------:R-:W-:Y:S01]  /*24a0*/  HMMA.16816.F32 R8, R8, R42, RZ ;  /* 0x0000002a0808723c */ /* 0x000fe200000018ff */
[----:B------:R-:W2:Y:S04]  /*24b0*/  LDSM.16.M88.4 R40, [R200+0x6100] ;  /* 0x00610000c828783b */ /* 0x000ea80000000200 */
[----:B-1----:R-:W-:Y:S03]  /*24c0*/  LDSM.16.M88.4 R52, [R192] ;  /* 0x00000000c034783b */ /* 0x002fe60000000200 */
[C---:B-----5:R-:W-:Y:S08]  /*24d0*/  HMMA.16816.F32 R32, R44.reuse, R12, R32 ;  /* 0x0000000c2c20723c */ /* 0x060ff00000001820 */
[C---:B------:R-:W-:Y:S01]  /*24e0*/  HMMA.16816.F32 R28, R44.reuse, R14, R28 ;  /* 0x0000000e2c1c723c */ /* 0x040fe2000000181c */
[----:B------:R-:W1:Y:S07]  /*24f0*/  LDSM.16.M88.4 R12, [R200+0x7100] ;  /* 0x00710000c80c783b */ /* 0x000e6e0000000200 */
[C---:B------:R-:W-:Y:S08]  /*2500*/  HMMA.16816.F32 R24, R44.reuse, R36, R24 ;  /* 0x000000242c18723c */ /* 0x040ff00000001818 */
[C---:B------:R-:W-:Y:S01]  /*2510*/  HMMA.16816.F32 R20, R44.reuse, R38, R20 ;  /* 0x000000262c14723c */ /* 0x040fe20000001814 */
[----:B------:R-:W3:Y:S07]  /*2520*/  LDSM.16.M88.4 R36, [R199+0xc100] ;  /* 0x00c10000c724783b */ /* 0x000eee0000000200 */
[C---:B------:R-:W-:Y:S08]  /*2530*/  HMMA.16816.F32 R16, R44.reuse, R76, R16 ;  /* 0x0000004c2c10723c */ /* 0x040ff00000001810 */
[C---:B------:R-:W-:Y:S01]  /*2540*/  HMMA.16816.F32 R64, R44.reuse, R78, R64 ;  /* 0x0000004e2c40723c */ /* 0x040fe20000001840 */
[----:B------:R-:W-:Y:S07]  /*2550*/  LDSM.16.M88.4 R76, [R205+0x9100] ;  /* 0x00910000cd4c783b */ /* 0x000fee0000000200 */
[C---:B------:R-:W-:Y:S08]  /*2560*/  HMMA.16816.F32 R60, R44.reuse, R48, R60 ;  /* 0x000000302c3c723c */ /* 0x040ff0000000183c */
[----:B------:R-:W-:Y:S01]  /*2570*/  HMMA.16816.F32 R8, R44, R50, R8 ;  /* 0x000000322c08723c */ /* 0x000fe20000001808 */
[----:B------:R-:W4:Y:S04]  /*2580*/  LDSM.16.M88.4 R48, [R192+0x800] ;  /* 0x00080000c030783b */ /* 0x000f280000000200 */
[----:B------:R-:W5:Y:S03]  /*2590*/  LDSM.16.M88.4 R44, [R192+0x1000] ;  /* 0x00100000c02c783b */ /* 0x000f660000000200 */
[C---:B--2---:R-:W-:Y:S08]  /*25a0*/  HMMA.16816.F32 R32, R56.reuse, R40, R32 ;  /* 0x000000283820723c */ /* 0x044ff00000001820 */
[C---:B------:R-:W-:Y:S01]  /*25b0*/  HMMA.16816.F32 R28, R56.reuse, R42, R28 ;  /* 0x0000002a381c723c */ /* 0x040fe2000000181c */
[----:B------:R-:W2:Y:S07]  /*25c0*/  LDSM.16.M88.4 R40, [R192+0x1800] ;  /* 0x00180000c028783b */ /* 0x000eae0000000200 */
[C---:B------:R-:W-:Y:S08]  /*25d0*/  HMMA.16816.F32 R24, R56.reuse, R72, R24 ;  /* 0x000000483818723c */ /* 0x040ff00000001818 */
[C---:B------:R-:W-:Y:S01]  /*25e0*/  HMMA.16816.F32 R20, R56.reuse, R74, R20 ;  /* 0x0000004a3814723c */ /* 0x040fe20000001814 */
[----:B------:R-:W-:Y:S07]  /*25f0*/  LDSM.16.M88.4 R72, [R206+0x10100] ;  /* 0x01010000ce48783b */ /* 0x000fee0000000200 */
[C---:B-1----:R-:W-:Y:S08]  /*2600*/  HMMA.16816.F32 R16, R56.reuse, R12, R16 ;  /* 0x0000000c3810723c */ /* 0x042ff00000001810 */
[C---:B------:R-:W-:Y:S01]  /*2610*/  HMMA.16816.F32 R64, R56.reuse, R14, R64 ;  /* 0x0000000e3840723c */ /* 0x040fe20000001840 */
[----:B------:R-:W1:Y:S07]  /*2620*/  LDSM.16.M88.4 R12, [R205+0x8100] ;  /* 0x00810000cd0c783b */ /* 0x000e6e0000000200 */
[C---:B------:R-:W-:Y:S08]  /*2630*/  HMMA.16816.F32 R60, R56.reuse, R68, R60 ;  /* 0x00000044383c723c */ /* 0x040ff0000000183c */
[----:B------:R-:W-:Y:S01]  /*2640*/  HMMA.16816.F32 R56, R56, R70, R8 ;  /* 0x000000463838723c */ /* 0x000fe20000001808 */
[----:B------:R-:W1:Y:S04]  /*2650*/  LDSM.16.M88.4 R8, [R205+0x8900] ;  /* 0x00890000cd08783b */ /* 0x000e680000000200 */
[----:B------:R-:W1:Y:S03]  /*2660*/  LDSM.16.M88.4 R68, [R205+0x9900] ;  /* 0x00990000cd44783b */ /* 0x000e660000000200 */
[C---:B---3--:R-:W-:Y:S08]  /*2670*/  HMMA.16816.F32 R32, R36.reuse, R52, R32 ;  /* 0x000000342420723c */ /* 0x048ff00000001820 */
[C---:B------:R-:W-:Y:S01]  /*2680*/  HMMA.16816.F32 R28, R36.reuse, R54, R28 ;  /* 0x00000036241c723c */ /* 0x040fe2000000181c */
[----:B------:R-:W-:Y:S07]  /*2690*/  LDSM.16.M88.4 R52, [R202+0x10100] ;  /* 0x01010000ca34783b */ /* 0x000fee0000000200 */
[C---:B----4-:R-:W-:Y:S08]  /*26a0*/  HMMA.16816.F32 R24, R36.reuse, R48, R24 ;  /* 0x000000302418723c */ /* 0x050ff00000001818 */
[C---:B------:R-:W-:Y:S01]  /*26b0*/  HMMA.16816.F32 R20, R36.reuse, R50, R20 ;  /* 0x000000322414723c */ /* 0x040fe20000001814 */
[----:B------:R-:W3:Y:S07]  /*26c0*/  LDSM.16.M88.4 R48, [R204+0x2000] ;  /* 0x00200000cc30783b */ /* 0x000eee0000000200 */
[C---:B-----5:R-:W-:Y:S08]  /*26d0*/  HMMA.16816.F32 R16, R36.reuse, R44, R16 ;  /* 0x0000002c2410723c */ /* 0x060ff00000001810 */
[C---:B------:R-:W-:Y:S01]  /*26e0*/  HMMA.16816.F32 R64, R36.reuse, R46, R64 ;  /* 0x0000002e2440723c */ /* 0x040fe20000001840 */
[----:B------:R-:W4:Y:S07]  /*26f0*/  LDSM.16.M88.4 R44, [R204+0x2800] ;  /* 0x00280000cc2c783b */ /* 0x000f2e0000000200 */
[C---:B--2---:R-:W-:Y:S08]  /*2700*/  HMMA.16816.F32 R60, R36.reuse, R40, R60 ;  /* 0x00000028243c723c */ /* 0x044ff0000000183c */
[----:B------:R-:W-:Y:S01]  /*2710*/  HMMA.16816.F32 R56, R36, R42, R56 ;  /* 0x0000002a2438723c */ /* 0x000fe20000001838 */
[----:B------:R-:W2:Y:S04]  /*2720*/  LDSM.16.M88.4 R40, [R204+0x3000] ;  /* 0x00300000cc28783b */ /* 0x000ea80000000200 */
[----:B------:R-:W5:Y:S03]  /*2730*/  LDSM.16.M88.4 R36, [R204+0x3800] ;  /* 0x00380000cc24783b */ /* 0x000f660000000200 */
[C---:B-1----:R-:W-:Y:S08]  /*2740*/  HMMA.16816.F32 R32, R72.reuse, R12, R32 ;  /* 0x0000000c4820723c */ /* 0x042ff00000001820 */
[C---:B------:R-:W-:Y:S01]  /*2750*/  HMMA.16816.F32 R28, R72.reuse, R14, R28 ;  /* 0x0000000e481c723c */ /* 0x040fe2000000181c */
[----:B------:R-:W-:Y:S07]  /*2760*/  LDSM.16.M88.4 R12, [R201+0x10100] ;  /* 0x01010000c90c783b */ /* 0x000fee0000000200 */
[C---:B------:R-:W-:Y:S08]  /*2770*/  HMMA.16816.F32 R24, R72.reuse, R8, R24 ;  /* 0x000000084818723c */ /* 0x040ff00000001818 */
[C---:B------:R-:W-:Y:S01]  /*2780*/  HMMA.16816.F32 R20, R72.reuse, R10, R20 ;  /* 0x0000000a4814723c */ /* 0x040fe20000001814 */
[----:B------:R-:W1:Y:S07]  /*2790*/  LDSM.16.M88.4 R8, [R200+0x8100] ;  /* 0x00810000c808783b */ /* 0x000e6e0000000200 */
[C---:B------:R-:W-:Y:S08]  /*27a0*/  HMMA.16816.F32 R16, R72.reuse, R76, R16 ;  /* 0x0000004c4810723c */ /* 0x040ff00000001810 */
[C---:B------:R-:W-:Y:S08]  /*27b0*/  HMMA.16816.F32 R64, R72.reuse, R78, R64 ;  /* 0x0000004e4840723c */ /* 0x040ff00000001840 */
[C---:B------:R-:W-:Y:S08]  /*27c0*/  HMMA.16816.F32 R60, R72.reuse, R68, R60 ;  /* 0x00000044483c723c */ /* 0x040ff0000000183c */
[----:B------:R-:W-:Y:S01]  /*27d0*/  HMMA.16816.F32 R56, R72, R70, R56 ;  /* 0x000000464838723c */ /* 0x000fe20000001838 */
[----:B------:R-:W-:Y:S07]  /*27e0*/  LDSM.16.M88.4 R68, [R192+0x3000] ;  /* 0x00300000c044783b */ /* 0x000fee0000000200 */
        /* <DEDUP_REMOVED lines=9> */
[C---:B-----5:R-:W-:Y:S08]  /*2880*/  HMMA.16816.F32 R60, R52.reuse, R36, R60 ;  /* 0x00000024343c723c */ /* 0x060ff0000000183c */
[----:B------:R-:W-:Y:S01]  /*2890*/  HMMA.16816.F32 R56, R52, R38, R56 ;  /* 0x000000263438723c */ /* 0x000fe20000001838 */
[----:B------:R-:W-:Y:S04]  /*28a0*/  LDSM.16.M88.4 R52, [R199+0x10100] ;  /* 0x01010000c734783b */ /* 0x000fe80000000200 */
[----:B------:R-:W5:Y:S03]  /*28b0*/  LDSM.16.M88.4 R36, [R192+0x2000] ;  /* 0x00200000c024783b */ /* 0x000f660000000200 */
        /* <DEDUP_REMOVED lines=8> */
[----:B------:R-:W-:Y:S07]  /*2940*/  LDSM.16.M88.4 R44, [R205+0xa100] ;  /* 0x00a10000cd2c783b */ /* 0x000fee0000000200 */
[----:B--2---:R-:W-:Y:S01]  /*2950*/  HMMA.16816.F32 R72, R12, R40, R60 ;  /* 0x000000280c48723c */ /* 0x004fe2000000183c */
[----:B------:R-:W2:Y:S07]  /*2960*/  LDSM.16.M88.4 R60, [R206+0x14100] ;  /* 0x01410000ce3c783b */ /* 0x000eae0000000200 */
[C---:B-----5:R-:W-:Y:S08]  /*2970*/  HMMA.16816.F32 R32, R52.reuse, R36, R32 ;  /* 0x000000243420723c */ /* 0x060ff00000001820 */
[----:B------:R-:W-:Y:S01]  /*2980*/  HMMA.16816.F32 R28, R52, R38, R28 ;  /* 0x00000026341c723c */ /* 0x000fe2000000181c */
[----:B------:R-:W4:Y:S07]  /*2990*/  LDSM.16.M88.4 R36, [R205+0xb100] ;  /* 0x00b10000cd24783b */ /* 0x000f2e0000000200 */
[----:B------:R-:W-:Y:S01]  /*29a0*/  HMMA.16816.F32 R56, R12, R42, R56 ;  /* 0x0000002a0c38723c */ /* 0x000fe20000001838 */
[----:B------:R-:W5:Y:S04]  /*29b0*/  LDSM.16.M88.4 R12, [R205+0xa900] ;  /* 0x00a90000cd0c783b */ /* 0x000f680000000200 */
[----:B------:R-:W-:Y:S03]  /*29c0*/  LDSM.16.M88.4 R40, [R202+0x14100] ;  /* 0x01410000ca28783b */ /* 0x000fe60000000200 */
[C---:B------:R-:W-:Y:S08]  /*29d0*/  HMMA.16816.F32 R16, R52.reuse, R68, R16 ;  /* 0x000000443410723c */ /* 0x040ff00000001810 */
[C---:B------:R-:W-:Y:S01]  /*29e0*/  HMMA.16816.F32 R64, R52.reuse, R70, R64 ;  /* 0x000000463440723c */ /* 0x040fe20000001840 */
[----:B------:R-:W4:Y:S07]  /*29f0*/  LDSM.16.M88.4 R68, [R205+0xb900] ;  /* 0x00b90000cd44783b */ /* 0x000f2e0000000200 */
[C---:B-1----:R-:W-:Y:S08]  /*2a00*/  HMMA.16816.F32 R24, R52.reuse, R8, R24 ;  /* 0x000000083418723c */ /* 0x042ff00000001818 */
[C---:B------:R-:W-:Y:S01]  /*2a10*/  HMMA.16816.F32 R20, R52.reuse, R10, R20 ;  /* 0x0000000a3414723c */ /* 0x040fe20000001814 */
[----:B------:R-:W1:Y:S07]  /*2a20*/  LDSM.16.M88.4 R8, [R204+0x4000] ;  /* 0x00400000cc08783b */ /* 0x000e6e0000000200 */
[C---:B---3--:R-:W-:Y:S08]  /*2a30*/  HMMA.16816.F32 R72, R52.reuse, R48, R72 ;  /* 0x000000303448723c */ /* 0x048ff00000001848 */
[----:B------:R-:W-:Y:S01]  /*2a40*/  HMMA.16816.F32 R56, R52, R50, R56 ;  /* 0x000000323438723c */ /* 0x000fe20000001838 */
[----:B------:R-:W-:Y:S07]  /*2a50*/  LDSM.16.M88.4 R52, [R204+0x5000] ;  /* 0x00500000cc34783b */ /* 0x000fee0000000200 */
[C---:B--2---:R-:W-:Y:S08]  /*2a60*/  HMMA.16816.F32 R32, R60.reuse, R44, R32 ;  /* 0x0000002c3c20723c */ /* 0x044ff00000001820 */
[C---:B------:R-:W-:Y:S01]  /*2a70*/  HMMA.16816.F32 R28, R60.reuse, R46, R28 ;  /* 0x0000002e3c1c723c */ /* 0x040fe2000000181c */
[----:B------:R-:W2:Y:S07]  /*2a80*/  LDSM.16.M88.4 R44, [R204+0x4800] ;  /* 0x00480000cc2c783b */ /* 0x000eae0000000200 */
[C---:B----4-:R-:W-:Y:S01]  /*2a90*/  HMMA.16816.F32 R48, R60.reuse, R36, R16 ;  /* 0x000000243c30723c */ /* 0x050fe20000001810 */
[----:B------:R-:W-:Y:S07]  /*2aa0*/  LDSM.16.M88.4 R16, [R201+0x14100] ;  /* 0x01410000c910783b */ /* 0x000fee0000000200 */
[C---:B------:R-:W-:Y:S01]  /*2ab0*/  HMMA.16816.F32 R64, R60.reuse, R38, R64 ;  /* 0x000000263c40723c */ /* 0x040fe20000001840 */
[----:B------:R-:W3:Y:S07]  /*2ac0*/  LDSM.16.M88.4 R36, [R204+0x5800] ;  /* 0x00580000cc24783b */ /* 0x000eee0000000200 */
[C---:B-----5:R-:W-:Y:S08]  /*2ad0*/  HMMA.16816.F32 R24, R60.reuse, R12, R24 ;  /* 0x0000000c3c18723c */ /* 0x060ff00000001818 */
[C---:B------:R-:W-:Y:S01]  /*2ae0*/  HMMA.16816.F32 R20, R60.reuse, R14, R20 ;  /* 0x0000000e3c14723c */ /* 0x040fe20000001814 */
[----:B------:R-:W4:Y:S07]  /*2af0*/  LDSM.16.M88.4 R12, [R200+0xa100] ;  /* 0x00a10000c80c783b */ /* 0x000f2e0000000200 */
[C---:B------:R-:W-:Y:S08]  /*2b00*/  HMMA.16816.F32 R72, R60.reuse, R68, R72 ;  /* 0x000000443c48723c */ /* 0x040ff00000001848 */
[----:B------:R-:W-:Y:S01]  /*2b10*/  HMMA.16816.F32 R56, R60, R70, R56 ;  /* 0x000000463c38723c */ /* 0x000fe20000001838 */
[----:B------:R-:W5:Y:S07]  /*2b20*/  LDSM.16.M88.4 R68, [R200+0xa900] ;  /* 0x00a90000c844783b */ /* 0x000f6e0000000200 */
[C---:B-1----:R-:W-:Y:S08]  /*2b30*/  HMMA.16816.F32 R32, R40.reuse, R8, R32 ;  /* 0x000000082820723c */ /* 0x042ff00000001820 */
[C---:B------:R-:W-:Y:S01]  /*2b40*/  HMMA.16816.F32 R60, R40.reuse, R10, R28 ;  /* 0x0000000a283c723c */ /* 0x040fe2000000181c */
[----:B------:R-:W-:Y:S04]  /*2b50*/  LDSM.16.M88.4 R8, [R199+0x14100] ;  /* 0x01410000c708783b */ /* 0x000fe80000000200 */
[----:B------:R-:W1:Y:S03]  /*2b60*/  LDSM.16.M88.4 R28, [R192+0x4000] ;  /* 0x00400000c01c783b */ /* 0x000e660000000200 */
[C---:B--2---:R-:W-:Y:S08]  /*2b70*/  HMMA.16816.F32 R24, R40.reuse, R44, R24 ;  /* 0x0000002c2818723c */ /* 0x044ff00000001818 */
[C---:B------:R-:W-:Y:S01]  /*2b80*/  HMMA.16816.F32 R20, R40.reuse, R46, R20 ;  /* 0x0000002e2814723c */ /* 0x040fe20000001814 */
[----:B------:R-:W2:Y:S07]  /*2b90*/  LDSM.16.M88.4 R44, [R200+0xb100] ;  /* 0x00b10000c82c783b */ /* 0x000eae0000000200 */
[C---:B---3--:R-:W-:Y:S08]  /*2ba0*/  HMMA.16816.F32 R72, R40.reuse, R36, R72 ;  /* 0x000000242848723c */ /* 0x048ff00000001848 */
[----:B------:R-:W-:Y:S01]  /*2bb0*/  HMMA.16816.F32 R56, R40, R38, R56 ;  /* 0x000000262838723c */ /* 0x000fe20000001838 */
[----:B------:R-:W3:Y:S07]  /*2bc0*/  LDSM.16.M88.4 R36, [R192+0x4800] ;  /* 0x00480000c024783b */ /* 0x000eee0000000200 */
[----:B----4-:R-:W-:Y:S08]  /*2bd0*/  HMMA.16816.F32 R32, R16, R12, R32 ;  /* 0x0000000c1020723c */ /* 0x010ff00000001820 */
[----:B------:R-:W-:Y:S08]  /*2be0*/  HMMA.16816.F32 R48, R40, R52, R48 ;  /* 0x000000342830723c */ /* 0x000ff00000001830 */
[----:B-----5:R-:W-:Y:S08]  /*2bf0*/  HMMA.16816.F32 R24, R16, R68, R24 ;  /* 0x000000441018723c */ /* 0x020ff00000001818 */
[----:B------:R-:W-:Y:S01]  /*2c00*/  HMMA.16816.F32 R64, R40, R54, R64 ;  /* 0x000000362840723c */ /* 0x000fe20000001840 */
[----:B------:R-:W4:Y:S07]  /*2c10*/  LDSM.16.M88.4 R40, [R192+0x5000] ;  /* 0x00500000c028783b */ /* 0x000f2e0000000200 */
[C---:B------:R-:W-:Y:S01]  /*2c20*/  HMMA.16816.F32 R60, R16.reuse, R14, R60 ;  /* 0x0000000e103c723c */ /* 0x040fe2000000183c */
[----:B------:R-:W5:Y:S07]  /*2c30*/  LDSM.16.M88.4 R12, [R200+0xb900] ;  /* 0x00b90000c80c783b */ /* 0x000f6e0000000200 */
[----:B------:R-:W-:Y:S08]  /*2c40*/  HMMA.16816.F32 R20, R16, R70, R20 ;  /* 0x000000461014723c */ /* 0x000ff00000001814 */
[----:B-1----:R-:W-:Y:S08]  /*2c50*/  HMMA.16816.F32 R32, R8, R28, R32 ;  /* 0x0000001c0820723c */ /* 0x002ff00000001820 */
[----:B--2---:R-:W-:Y:S08]  /*2c60*/  HMMA.16816.F32 R48, R16, R44, R48 ;  /* 0x0000002c1030723c */ /* 0x004ff00000001830 */
[C---:B---3--:R-:W-:Y:S07]  /*2c70*/  HMMA.16816.F32 R24, R8.reuse, R36, R24 ;  /* 0x000000240818723c */ /* 0x048fee0000001818 */
[----:B------:R-:W-:Y:S01]  /*2c80*/  LOP3.LUT R37, R80, 0xffffffe0, RZ, 0xc0, !PT ;  /* 0xffffffe050257812 */ /* 0x000fe200078ec0ff */
[----:B------:R-:W-:Y:S01]  /*2c90*/  HMMA.16816.F32 R60, R8, R30, R60 ;  /* 0x0000001e083c723c */ /* 0x000fe2000000183c */
[----:B------:R-:W1:Y:S01]  /*2ca0*/  LDSM.16.M88.4 R28, [R192+0x5800] ;  /* 0x00580000c01c783b */ /* 0x000e620000000200 */
[----:B------:R-:W-:Y:S01]  /*2cb0*/  FMUL.FTZ R0, R32, c[0x0][0x320] ;  /* 0x0000c80020007a20 */ /* 0x000fe20000410000 */
[----:B------:R-:W-:-:S04]  /*2cc0*/  DEPBAR.LE SB0, 0x0 ;  /* 0x000080000000791a */ /* 0x000fc80000000000 */
[----:B------:R-:W-:Y:S01]  /*2cd0*/  FMUL.FTZ R32, R34, c[0x0][0x320] ;  /* 0x0000c80022207a20 */ /* 0x000fe20000410000 */
[----:B------:R-:W-:Y:S01]  /*2ce0*/  HMMA.16816.F32 R20, R8, R38, R20 ;  /* 0x000000260814723c */ /* 0x000fe20000001814 */
[----:B------:R-:W-:Y:S01]  /*2cf0*/  SHF.R.S32.HI R34, RZ, 0x1f, R81 ;  /* 0x0000001fff227819 */ /* 0x000fe20000011451 */
[----:B------:R-:W-:Y:S01]  /*2d00*/  IMAD.IADD R36, R6, 0x1, -R83 ;  /* 0x0000000106247824 */ /* 0x000fe200078e0a53 */
[----:B------:R-:W2:Y:S01]  /*2d10*/  MUFU.TANH R0, R0 ;  /* 0x0000000000007308 */ /* 0x000ea20000002400 */
[----:B------:R-:W-:-:S03]  /*2d20*/  FMUL.FTZ R33, R33, c[0x0][0x320] ;  /* 0x0000c80021217a20 */ /* 0x000fc60000410000 */
[----:B------:R-:W-:Y:S01]  /*2d30*/  @P5 IMAD.WIDE.U32 R38, R7, UR5, R218 ;  /* 0x0000000507265c25 */ /* 0x000fe2000f8e00da */
[----:B----4-:R-:W-:Y:S01]  /*2d40*/  HMMA.16816.F32 R48, R8, R40, R48 ;  /* 0x000000280830723c */ /* 0x010fe20000001830 */
[----:B------:R-:W-:Y:S01]  /*2d50*/  LEA.HI R209, R36, R36, RZ, 0x1 ;  /* 0x0000002424d17211 */ /* 0x000fe200078f08ff */
[----:B------:R-:W-:Y:S01]  /*2d60*/  @UP0 UIMAD UR5, UR21, UR5, URZ ;  /* 0x00000005150502a4 */ /* 0x000fe2000f8e023f */
[----:B------:R-:W-:Y:S01]  /*2d70*/  FMUL.FTZ R24, R24, c[0x0][0x320] ;  /* 0x0000c80018187a20 */ /* 0x000fe20000410000 */
[----:B------:R-:W3:Y:S01]  /*2d80*/  MUFU.TANH R33, R33 ;  /* 0x0000002100217308 */ /* 0x000ee20000002400 */
[----:B------:R-:W-:Y:S01]  /*2d90*/  LOP3.LUT R209, R209, 0x1ffffffe, RZ, 0xc0, !PT ;  /* 0x1ffffffed1d17812 */ /* 0x000fe200078ec0ff */
[----:B------:R-:W-:Y:S01]  /*2da0*/  @UP0 UIMAD UR4, UR4, UR22, UR5 ;  /* 0x00000016040402a4 */ /* 0x000fe2000f8e0205 */
[----:B------:R-:W-:Y:S01]  /*2db0*/  LEA.HI R40, R34, R81, RZ, 0x3 ;  /* 0x0000005122287211 */ /* 0x000fe200078f18ff */
[----:B------:R-:W-:Y:S01]  /*2dc0*/  IMAD.IADD R34, R6, 0x1, -R37 ;  /* 0x0000000106227824 */ /* 0x000fe200078e0a25 */
[C---:B------:R-:W-:Y:S01]  /*2dd0*/  HMMA.16816.F32 R64, R16.reuse, R46, R64 ;  /* 0x0000002e1040723c */ /* 0x040fe20000001840 */
[----:B------:R-:W-:Y:S01]  /*2de0*/  FMUL.FTZ R37, R25, c[0x0][0x320] ;  /* 0x0000c80019257a20 */ /* 0x000fe20000410000 */
[----:B------:R-:W-:Y:S01]  /*2df0*/  LOP3.LUT R40, R40, 0xffffff8, RZ, 0xc0, !PT ;  /* 0x0ffffff828287812 */ /* 0x000fe200078ec0ff */
[----:B------:R-:W-:Y:S01]  /*2e00*/  IMAD.IADD R209, R36, 0x1, -R209 ;  /* 0x0000000124d17824 */ /* 0x000fe200078e0ad1 */
[----:B------:R-:W-:Y:S01]  /*2e10*/  SHF.R.S32.HI R25, RZ, 0x1f, R34 ;  /* 0x0000001fff197819 */ /* 0x000fe20000011422 */
[----:B------:R4:W1:Y:S02]  /*2e20*/  MUFU.TANH R7, R37 ;  /* 0x0000002500077308 */ /* 0x0008640000002400 */
[----:B------:R-:W-:Y:S01]  /*2e30*/  FMUL.FTZ R6, R20, c[0x0][0x320] ;  /* 0x0000c80014067a20 */ /* 0x000fe20000410000 */
[----:B-----5:R-:W-:Y:S01]  /*2e40*/  HMMA.16816.F32 R72, R16, R12, R72 ;  /* 0x0000000c1048723c */ /* 0x020fe20000001848 */
[----:B------:R-:W-:Y:S01]  /*2e50*/  LEA.HI R25, R25, R34, RZ, 0x2 ;  /* 0x0000002219197211 */ /* 0x000fe200078f10ff */
[----:B------:R-:W-:Y:S01]  /*2e60*/  IMAD.IADD R81, R81, 0x1, -R40 ;  /* 0x0000000151517824 */ /* 0x000fe200078e0a28 */
[----:B------:R-:W-:-:S02]  /*2e70*/  @P5 LEA R20, P0, R38, c[0x0][0x1c8], 0x1 ;  /* 0x0000720026145a11 */ /* 0x000fc400078008ff */
[C---:B------:R-:W-:Y:S01]  /*2e80*/  LEA.HI.SX32 R36, R25.reuse, UR7, 0x1e ;  /* 0x0000000719247c11 */ /* 0x040fe2000f8ff2ff */
[----:B------:R-:W1:Y:S01]  /*2e90*/  MUFU.TANH R32, R32 ;  /* 0x0000002000207308 */ /* 0x000e620000002400 */
[----:B------:R-:W-:Y:S01]  /*2ea0*/  LOP3.LUT R25, R25, 0x7ffffffc, RZ, 0xc0, !PT ;  /* 0x7ffffffc19197812 */ /* 0x000fe200078ec0ff */
[----:B------:R-:W-:Y:S01]  /*2eb0*/  HMMA.16816.F32 R56, R16, R14, R56 ;  /* 0x0000000e1038723c */ /* 0x000fe20000001838 */
[----:B------:R-:W-:Y:S02]  /*2ec0*/  FMUL.FTZ R12, R60, c[0x0][0x320] ;  /* 0x0000c8003c0c7a20 */ /* 0x000fe40000410000 */
[----:B------:R-:W-:Y:S02]  /*2ed0*/  IMAD R36, R81, 0x10, R36 ;  /* 0x0000001051247824 */ /* 0x000fe400078e0224 */
[----:B----4-:R-:W-:Y:S01]  /*2ee0*/  FMUL.FTZ R37, R21, c[0x0][0x320] ;  /* 0x0000c80015257a20 */ /* 0x010fe20000410000 */
[----:B------:R-:W-:Y:S01]  /*2ef0*/  @P5 IADD3 R21, R39, UR4, RZ ;  /* 0x0000000427155c10 */ /* 0x000fe2000fffe0ff */
[----:B------:R-:W-:Y:S01]  /*2f00*/  IMAD R209, R209, 0x8, R36 ;  /* 0x00000008d1d17824 */ /* 0x000fe200078e0224 */
[C---:B------:R-:W-:Y:S01]  /*2f10*/  HMMA.16816.F32 R64, R8.reuse, R42, R64 ;  /* 0x0000002a0840723c */ /* 0x040fe20000001840 */
[----:B------:R-:W-:Y:S01]  /*2f20*/  IMAD.U32 R15, RZ, RZ, UR13 ;  /* 0x0000000dff0f7e24 */ /* 0x000fe2000f8e00ff */
[----:B------:R-:W-:Y:S01]  /*2f30*/  @P5 LEA.HI.X R21, R38, c[0x0][0x1cc], R21, 0x1, P0 ;  /* 0x0000730026155a11 */ /* 0x000fe200000f0c15 */
[----:B------:R-:W-:Y:S01]  /*2f40*/  @P4 IMAD.HI.U32 R19, R209, c[0x0][0x2c8], RZ ;  /* 0x0000b200d1134a27 */ /* 0x000fe200078e00ff */
[----:B------:R-:W-:Y:S01]  /*2f50*/  PLOP3.LUT P0, PT, PT, PT, UP2, 0x80, 0x0 ;  /* 0x000000000000781c */ /* 0x000fe20003f0f028 */
[----:B------:R-:W-:Y:S01]  /*2f60*/  BAR.SYNC.DEFER_BLOCKING 0x0 ;  /* 0x0000000000007b1d */ /* 0x000fe20000010000 */
[----:B------:R-:W-:Y:S01]  /*2f70*/  @P5 LEA R16, P6, R15, R20, 0x1 ;  /* 0x000000140f105211 */ /* 0x000fe200078c08ff */
[----:B------:R-:W-:Y:S01]  /*2f80*/  IMAD.MOV.U32 R15, RZ, RZ, R209 ;  /* 0x000000ffff0f7224 */ /* 0x000fe200078e00d1 */
[C---:B-1----:R-:W-:Y:S01]  /*2f90*/  HMMA.16816.F32 R72, R8.reuse, R28, R72 ;  /* 0x0000001c0848723c */ /* 0x042fe20000001848 */
[----:B------:R-:W-:Y:S01]  /*2fa0*/  UIADD3 UR4, UR9, 0x1, -UR15 ;  /* 0x0000000109047890 */ /* 0x000fe2000fffe80f */
[----:B------:R-:W-:Y:S01]  /*2fb0*/  IMAD.IADD R216, R34, 0x1, -R25 ;  /* 0x0000000122d87824 */ /* 0x000fe200078e0a19 */
[----:B------:R-:W1:Y:S01]  /*2fc0*/  MUFU.TANH R12, R12 ;  /* 0x0000000c000c7308 */ /* 0x000e620000002400 */
[----:B------:R-:W-:Y:S01]  /*2fd0*/  FMUL.FTZ R13, R61, c[0x0][0x320] ;  /* 0x0000c8003d0d7a20 */ /* 0x000fe20000410000 */
[----:B------:R-:W-:Y:S01]  /*2fe0*/  ULDC UR15, c[0x0][0x324] ;  /* 0x0000c900000f7ab9 */ /* 0x000fe20000000800 */
[----:B------:R-:W-:Y:S01]  /*2ff0*/  IMAD.SHL.U32 R216, R216, 0x2, RZ ;  /* 0x00000002d8d87824 */ /* 0x000fe200078e00ff */
[----:B------:R-:W-:Y:S01]  /*3000*/  ULOP3.LUT UR15, URZ, UR15, URZ, 0x33, !UPT ;  /* 0x0000000f3f0f7292 */ /* 0x000fe2000f8e333f */
[----:B------:R-:W-:Y:S01]  /*3010*/  HMMA.16816.F32 R56, R8, R30, R56 ;  /* 0x0000001e0838723c */ /* 0x000fe20000001838 */
[----:B------:R-:W-:Y:S01]  /*3020*/  @P0 SHF.R.U32.HI R15, RZ, c[0x0][0x2cc], R19 ;  /* 0x0000b300ff0f0a19 */ /* 0x000fe20000011613 */
[----:B------:R-:W-:Y:S01]  /*3030*/  IMAD.U32 R19, RZ, RZ, UR4 ;  /* 0x00000004ff137e24 */ /* 0x000fe2000f8e00ff */
[----:B------:R-:W-:Y:S01]  /*3040*/  PLOP3.LUT P0, PT, PT, PT, UP1, 0x40, 0x0 ;  /* 0x000000000000781c */ /* 0x000fe20003f0e818 */
[----:B------:R-:W-:Y:S01]  /*3050*/  IMAD.U32 R17, RZ, RZ, UR13 ;  /* 0x0000000dff117e24 */ /* 0x000fe2000f8e00ff */
[----:B------:R-:W4:Y:S01]  /*3060*/  MUFU.TANH R13, R13 ;  /* 0x0000000d000d7308 */ /* 0x000f220000002400 */
[----:B------:R-:W5:Y:S01]  /*3070*/  SHFL.IDX PT, R8, R15, RZ, 0x1c1f ;  /* 0x001c1fff0f087589 */ /* 0x000f6200000e0000 */
[----:B------:R-:W-:Y:S01]  /*3080*/  IMAD.U32 R18, RZ, RZ, UR12 ;  /* 0x0000000cff127e24 */ /* 0x000fe2000f8e00ff */
[----:B------:R-:W-:Y:S01]  /*3090*/  IADD3 R19, R19, -UR16, -R216 ;  /* 0x8000001013137c10 */ /* 0x000fe2000fffe8d8 */
[----:B------:R-:W-:-:S02]  /*30a0*/  FMUL.FTZ R48, R48, c[0x0][0x320] ;  /* 0x0000c80030307a20 */ /* 0x000fc40000410000 */
[----:B------:R-:W-:Y:S01]  /*30b0*/  FMUL.FTZ R64, R64, c[0x0][0x320] ;  /* 0x0000c80040407a20 */ /* 0x000fe20000410000 */
[----:B------:R-:W-:Y:S01]  /*30c0*/  @P5 LEA.HI.X R17, R17, R21, R18, 0x1, P6 ;  /* 0x0000001511115211 */ /* 0x000fe200030f0c12 */
[----:B------:R-:W-:Y:S01]  /*30d0*/  FMUL.FTZ R65, R65, c[0x0][0x320] ;  /* 0x0000c80041417a20 */ /* 0x000fe20000410000 */
[----:B------:R-:W-:Y:S01]  /*30e0*/  @!PT LDS RZ, [RZ] ;  /* 0x00000000fffff984 */ /* 0x000fe20000000800 */
[----:B------:R-:W-:Y:S01]  /*30f0*/  @!PT LDS RZ, [RZ] ;  /* 0x00000000fffff984 */ /* 0x000fe20000000800 */
[----:B------:R1:W-:Y:S01]  /*3100*/  @P5 LDGSTS.E.BYPASS.LTC128B.128 [R207+0x6100], [R20.64], !P3 ;  /* 0x0610000014cf5fae */ /* 0x0003e2000d901d52 */
[----:B------:R-:W-:Y:S01]  /*3110*/  FMUL.FTZ R49, R49, c[0x0][0x320] ;  /* 0x0000c80031317a20 */ /* 0x000fe20000410000 */
[----:B------:R-:W1:Y:S01]  /*3120*/  MUFU.TANH R24, R24 ;  /* 0x0000001800187308 */ /* 0x000e620000002400 */
[----:B------:R-:W-:Y:S01]  /*3130*/  FMUL.FTZ R72, R72, c[0x0][0x320] ;  /* 0x0000c80048487a20 */ /* 0x000fe20000410000 */
[----:B------:R1:W-:Y:S01]  /*3140*/  @P5 LDGSTS.E.BYPASS.LTC128B.128 [R207+0x8100], [R20.64+0x80], !P2 ;  /* 0x0810008014cf5fae */ /* 0x0003e2000d101d52 */
[----:B------:R-:W-:-:S03]  /*3150*/  FMUL.FTZ R73, R73, c[0x0][0x320] ;  /* 0x0000c80049497a20 */ /* 0x000fc60000410000 */
[----:B------:R1:W-:Y:S02]  /*3160*/  @P5 LDGSTS.E.BYPASS.LTC128B.128 [R207+0xa100], [R20.64+0x100], !P1 ;  /* 0x0a10010014cf5fae */ /* 0x0003e4000c901d52 */
[----:B------:R-:W-:Y:S01]  /*3170*/  FMUL.FTZ R56, R56, c[0x0][0x320] ;  /* 0x0000c80038387a20 */ /* 0x000fe20000410000 */
[----:B------:R-:W1:Y:S01]  /*3180*/  MUFU.TANH R6, R6 ;  /* 0x0000000600067308 */ /* 0x000e620000002400 */
[----:B------:R-:W-:Y:S01]  /*3190*/  FMUL.FTZ R57, R57, c[0x0][0x320] ;  /* 0x0000c80039397a20 */ /* 0x000fe20000410000 */
[----:B------:R2:W-:Y:S04]  /*31a0*/  @P5 LDGSTS.E.BYPASS.LTC128B.128 [R207+0x7100], [R16.64], !P3 ;  /* 0x0710000010cf5fae */ /* 0x0005e8000d901d52 */
[----:B------:R2:W-:Y:S02]  /*31b0*/  @P5 LDGSTS.E.BYPASS.LTC128B.128 [R207+0x9100], [R16.64+0x80], !P2 ;  /* 0x0910008010cf5fae */ /* 0x0005e4000d101d52 */
[----:B------:R1:W1:Y:S02]  /*31c0*/  MUFU.TANH R14, R37 ;  /* 0x00000025000e7308 */ /* 0x0002640000002400 */
[----:B------:R2:W-:Y:S04]  /*31d0*/  @P5 LDGSTS.E.BYPASS.LTC128B.128 [R207+0xb100], [R16.64+0x100], !P1 ;  /* 0x0b10010010cf5fae */ /* 0x0005e8000c901d52 */
[----:B------:R-:W0:Y:S02]  /*31e0*/  LDGDEPBAR ;  /* 0x00000000000079af */ /* 0x000e240000000000 */
[----:B------:R2:W2:Y:S08]  /*31f0*/  MUFU.TANH R155, R48 ;  /* 0x00000030009b7308 */ /* 0x0004b00000002400 */
[----:B------:R3:W3:Y:S01]  /*3200*/  MUFU.TANH R161, R64 ;  /* 0x0000004000a17308 */ /* 0x0006e20000002400 */
[----:B-1----:R-:W-:-:S02]  /*3210*/  IADD3 R20, R19, c[0x0][0x328], RZ ;  /* 0x0000ca0013147a10 */ /* 0x002fc40007ffe0ff */
[----:B------:R-:W-:-:S03]  /*3220*/  IADD3 R19, R19, UR15, RZ ;  /* 0x0000000f13137c10 */ /* 0x000fc6000fffe0ff */
[--C-:B-----5:R-:W-:Y:S02]  /*3230*/  IMAD.IADD R25, R20, 0x1, R8.reuse ;  /* 0x0000000114197824 */ /* 0x120fe400078e0208 */
[----:B------:R1:W1:Y:S01]  /*3240*/  MUFU.TANH R157, R65 ;  /* 0x00000041009d7308 */ /* 0x0002620000002400 */
[----:B------:R-:W-:Y:S01]  /*3250*/  IMAD.IADD R21, R19, 0x1, R8 ;  /* 0x0000000113157824 */ /* 0x000fe200078e0208 */
[----:B--2---:R-:W-:-:S06]  /*3260*/  IADD3 R16, -R216, UR9, -R5 ;  /* 0x00000009d8107c10 */ /* 0x004fcc000fffe905 */
[----:B------:R2:W1:Y:S01]  /*3270*/  MUFU.TANH R163, R49 ;  /* 0x0000003100a37308 */ /* 0x0004620000002400 */
[----:B------:R-:W-:-:S07]  /*3280*/  IMNMX R25, R25, R16, PT ;  /* 0x0000001019197217 */ /* 0x000fce0003800200 */
[----:B------:R2:W1:Y:S08]  /*3290*/  MUFU.TANH R167, R72 ;  /* 0x0000004800a77308 */ /* 0x0004700000002400 */
[----:B------:R2:W1:Y:S08]  /*32a0*/  MUFU.TANH R165, R73 ;  /* 0x0000004900a57308 */ /* 0x0004700000002400 */
[----:B------:R2:W1:Y:S08]  /*32b0*/  MUFU.TANH R143, R56 ;  /* 0x00000038008f7308 */ /* 0x0004700000002400 */
[----:B------:R2:W1:Y:S01]  /*32c0*/  MUFU.TANH R141, R57 ;  /* 0x00000039008d7308 */ /* 0x0004620000002400 */
[----:B------:R-:W-:Y:S05]  /*32d0*/  @P0 BRA `(.L_x_231) ;  /* 0x0000016000000947 */ /* 0x000fea0003800000 */
[----:B---34-:R-:W-:Y:S01]  /*32e0*/  IMAD.U32 R9, RZ, RZ, UR16 ;  /* 0x00000010ff097e24 */ /* 0x018fe2000f8e00ff */
[----:B------:R-:W-:Y:S04]  /*32f0*/  BSSY B0, `(.L_x_232) ;  /* 0x000000f000007945 */ /* 0x000fe80003800000 */
[----:B------:R-:W-:-:S04]  /*3300*/  IADD3 R10, -R9, UR9, R8 ;  /* 0x00000009090a7c10 */ /* 0x000fc8000fffe108 */
[----:B------:R-:W-:-:S13]  /*3310*/  ISETP.GT.AND P0, PT, R10, -0x1, PT ;  /* 0xffffffff0a00780c */ /* 0x000fda0003f04270 */
[----:B------:R-:W-:Y:S05]  /*3320*/  @P0 BRA `(.L_x_233) ;  /* 0x0000007000000947 */ /* 0x000fea0003800000 */
[----:B------:R-:W-:Y:S01]  /*3330*/  IMAD.MOV.U32 R8, RZ, RZ, c[0x0][0x32c] ;  /* 0x0000cb00ff087624 */ /* 0x000fe200078e00ff */
[----:B------:R-:W-:-:S04]  /*3340*/  LOP3.LUT R10, RZ, R10, RZ, 0x33, !PT ;  /* 0x0000000aff0a7212 */ /* 0x000fc800078e33ff */
[----:B------:R-:W-:-:S13]  /*3350*/  ISETP.NE.AND P0, PT, R8, 0x1, PT ;  /* 0x000000010800780c */ /* 0x000fda0003f05270 */
[----:B------:R-:W-:-:S05]  /*3360*/  @P0 IMAD.HI.U32 R8, R10, c[0x0][0x330], RZ ;  /* 0x0000cc000a080a27 */ /* 0x000fca00078e00ff */
[----:B------:R-:W-:-:S04]  /*3370*/  @P0 SHF.R.U32.HI R10, RZ, c[0x0][0x334], R8 ;  /* 0x0000cd00ff0a0a19 */ /* 0x000fc80000011608 */
[----:B------:R-:W-:Y:S01]  /*3380*/  LOP3.LUT R10, RZ, R10, RZ, 0x33, !PT ;  /* 0x0000000aff0a7212 */ /* 0x000fe200078e33ff */
[----:B------:R-:W-:Y:S05]  /*3390*/  BRA `(.L_x_234) ;  /* 0x0000004000007947 */ /* 0x000fea0003800000 */
.L_x_233:
[----:B------:R-:W-:-:S04]  /*33a0*/  MOV R8, c[0x0][0x32c] ;  /* 0x0000cb0000087a02 */ /* 0x000fc80000000f00 */
[----:B------:R-:W-:-:S13]  /*33b0*/  ISETP.NE.AND P0, PT, R8, 0x1, PT ;  /* 0x000000010800780c */ /* 0x000fda0003f05270 */
[----:B------:R-:W-:-:S05]  /*33c0*/  @P0 IMAD.HI.U32 R8, R10, c[0x0][0x330], RZ ;  /* 0x0000cc000a080a27 */ /* 0x000fca00078e00ff */
[----:B------:R-:W-:Y:S02]  /*33d0*/  @P0 SHF.R.U32.HI R10, RZ, c[0x0][0x334], R8 ;  /* 0x0000cd00ff0a0a19 */ /* 0x000fe40000011608 */
.L_x_234:
[----:B------:R-:W-:Y:S05]  /*33e0*/  BSYNC B0 ;  /* 0x0000000000007941 */ /* 0x000fea0003800000 */
.L_x_232:
[----:B------:R-:W-:-:S04]  /*33f0*/  IMAD R9, R10, c[0x0][0x32c], -R5 ;  /* 0x0000cb000a097a24 */ /* 0x000fc800078e0a05 */
[----:B------:R-:W-:-:S05]  /*3400*/  IMAD.IADD R10, R9, 0x1, -R216 ;  /* 0x00000001090a7824 */ /* 0x000fca00078e0ad8 */
[----:B------:R-:W-:Y:S02]  /*3410*/  IADD3 R8, R10, c[0x0][0x32c], RZ ;  /* 0x0000cb000a087a10 */ /* 0x000fe40007ffe0ff */
[----:B------:R-:W-:Y:S02]  /*3420*/  IMNMX R21, R21, R10, !PT ;  /* 0x0000000a15157217 */ /* 0x000fe40007800200 */
[----:B------:R-:W-:Y:S02]  /*3430*/  IMNMX R25, R25, R8, PT ;  /* 0x0000000819197217 */ /* 0x000fe40003800200 */
.L_x_231:
[----:B---34-:R-:W-:Y:S01]  /*3440*/  ISETP.LT.AND P0, PT, RZ, UR14, PT ;  /* 0x0000000eff007c0c */ /* 0x018fe2000bf01270 */
[----:B------:R-:W-:Y:S02]  /*3450*/  FMUL.FTZ R9, R22, c[0x0][0x320] ;  /* 0x0000c80016097a20 */ /* 0x000fe40000410000 */
[----:B------:R-:W-:Y:S01]  /*3460*/  FMUL.FTZ R22, R23, c[0x0][0x320] ;  /* 0x0000c80017167a20 */ /* 0x000fe20000410000 */
[C---:B------:R-:W-:Y:S01]  /*3470*/  ISETP.GT.AND P5, PT, R21.reuse, RZ, P0 ;  /* 0x000000ff1500720c */ /* 0x040fe200007a4270 */
[----:B------:R3:W4:Y:S01]  /*3480*/  SHFL.IDX PT, R23, R15, 0x1, 0x1c1f ;  /* 0x003c1f000f177f89 */ /* 0x00072200000e0000 */
[----:B------:R-:W-:Y:S01]  /*3490*/  ISETP.GT.AND P4, PT, R21, 0x1, P0 ;  /* 0x000000011500780c */ /* 0x000fe20000784270 */
[----:B------:R-:W-:Y:S01]  /*34a0*/  FMUL.FTZ R10, R26, c[0x0][0x320] ;  /* 0x0000c8001a0a7a20 */ /* 0x000fe20000410000 */
[----:B------:R-:W-:Y:S01]  /*34b0*/  ISETP.LT.OR P5, PT, R25, 0x1, P5 ;  /* 0x000000011900780c */ /* 0x000fe20002fa1670 */
[----:B------:R-:W-:Y:S01]  /*34c0*/  FMUL.FTZ R8, R27, c[0x0][0x320] ;  /* 0x0000c8001b087a20 */ /* 0x000fe20000410000 */
[----:B------:R-:W-:Y:S01]  /*34d0*/  ISETP.LT.OR P4, PT, R25, 0x2, P4 ;  /* 0x000000021900780c */ /* 0x000fe20002781670 */
[----:B------:R-:W-:Y:S01]  /*34e0*/  FMUL.FTZ R26, R63, c[0x0][0x320] ;  /* 0x0000c8003f1a7a20 */ /* 0x000fe20000410000 */
[----:B------:R-:W-:Y:S01]  /*34f0*/  FSEL R18, R0, -INF , !P5 ;  /* 0xff80000000127808 */ /* 0x000fe20006800000 */
[----:B------:R-:W-:Y:S01]  /*3500*/  FMUL.FTZ R27, R35, c[0x0][0x320] ;  /* 0x0000c800231b7a20 */ /* 0x000fe20000410000 */
[C---:B------:R-:W-:Y:S01]  /*3510*/  ISETP.GT.AND P6, PT, R21.reuse, 0x8, P0 ;  /* 0x000000081500780c */ /* 0x040fe200007c4270 */
[----:B------:R5:W2:Y:S01]  /*3520*/  MUFU.TANH R0, R9 ;  /* 0x0000000900007308 */ /* 0x000aa20000002400 */
        /* <DEDUP_REMOVED lines=9> */
[----:B------:R-:W-:Y:S01]  /*35c0*/  FMUL.FTZ R74, R74, c[0x0][0x320] ;  /* 0x0000c8004a4a7a20 */ /* 0x000fe20000410000 */
[----:B------:R-:W-:Y:S01]  /*35d0*/  ISETP.LT.OR P4, PT, R25, 0x11, P4 ;  /* 0x000000111900780c */ /* 0x000fe20002781670 */
[----:B------:R-:W-:Y:S01]  /*35e0*/  FMUL.FTZ R75, R75, c[0x0][0x320] ;  /* 0x0000c8004b4b7a20 */ /* 0x000fe20000410000 */
[----:B------:R-:W-:Y:S01]  /*35f0*/  FSEL R17, R12, -INF , !P6 ;  /* 0xff8000000c117808 */ /* 0x000fe20007000000 */
[----:B------:R-:W-:Y:S01]  /*3600*/  FMUL.FTZ R58, R58, c[0x0][0x320] ;  /* 0x0000c8003a3a7a20 */ /* 0x000fe20000410000 */
[----:B---3--:R-:W-:Y:S01]  /*3610*/  FSEL R15, R13, -INF , !P5 ;  /* 0xff8000000d0f7808 */ /* 0x008fe20006800000 */
[----:B------:R-:W-:Y:S01]  /*3620*/  FMUL.FTZ R59, R59, c[0x0][0x320] ;  /* 0x0000c8003b3b7a20 */ /* 0x000fe20000410000 */
[----:B------:R-:W-:Y:S01]  /*3630*/  ISETP.GT.AND P6, PT, R21, 0x11, P0 ;  /* 0x000000111500780c */ /* 0x000fe200007c4270 */
[----:B------:R3:W1:Y:S01]  /*3640*/  MUFU.TANH R162, R51 ;  /* 0x0000003300a27308 */ /* 0x0006620000002400 */
[----:B------:R-:W-:Y:S01]  /*3650*/  FSEL R13, R24, -INF , !P4 ;  /* 0xff800000180d7808 */ /* 0x000fe20006000000 */
[----:B----4-:R-:W-:Y:S01]  /*3660*/  IMAD.IADD R19, R19, 0x1, R23 ;  /* 0x0000000113137824 */ /* 0x010fe200078e0217 */
[----:B------:R-:W-:-:S02]  /*3670*/  ISETP.GT.AND P4, PT, R21, 0x19, P0 ;  /* 0x000000191500780c */ /* 0x000fc40000784270 */
[C---:B------:R-:W-:Y:S02]  /*3680*/  ISETP.LT.OR P6, PT, R25.reuse, 0x12, P6 ;  /* 0x000000121900780c */ /* 0x040fe400037c1670 */
[----:B------:R-:W-:Y:S01]  /*3690*/  ISETP.LT.OR P4, PT, R25, 0x1a, P4 ;  /* 0x0000001a1900780c */ /* 0x000fe20002781670 */
[----:B------:R3:W4:Y:S01]  /*36a0*/  MUFU.TANH R172, R50 ;  /* 0x0000003200ac7308 */ /* 0x0007220000002400 */
[----:B------:R-:W-:Y:S02]  /*36b0*/  ISETP.GT.AND P5, PT, R21, 0x18, P0 ;  /* 0x000000181500780c */ /* 0x000fe400007a4270 */
[----:B------:R-:W-:Y:S02]  /*36c0*/  FSEL R11, R7, -INF , !P6 ;  /* 0xff800000070b7808 */ /* 0x000fe40007000000 */
[----:B------:R-:W-:Y:S02]  /*36d0*/  FSEL R7, R14, -INF , !P4 ;  /* 0xff8000000e077808 */ /* 0x000fe40006000000 */
[----:B------:R-:W-:Y:S01]  /*36e0*/  ISETP.GT.AND P4, PT, R21, 0x28, P0 ;  /* 0x000000281500780c */ /* 0x000fe20000784270 */
[----:B------:R-:W1:Y:S01]  /*36f0*/  MUFU.TANH R10, R10 ;  /* 0x0000000a000a7308 */ /* 0x000e620000002400 */
[----:B------:R-:W-:-:S02]  /*3700*/  ISETP.LT.OR P5, PT, R25, 0x19, P5 ;  /* 0x000000191900780c */ /* 0x000fc40002fa1670 */
[----:B------:R-:W-:Y:S02]  /*3710*/  ISETP.LT.OR P4, PT, R25, 0x29, P4 ;  /* 0x000000291900780c */ /* 0x000fe40002781670 */
[----:B-----5:R-:W-:Y:S01]  /*3720*/  FSEL R9, R6, -INF , !P5 ;  /* 0xff80000006097808 */ /* 0x020fe20006800000 */
[----:B------:R-:W-:Y:S01]  /*3730*/  FMUL.FTZ R6, R62, c[0x0][0x320] ;  /* 0x0000c8003e067a20 */ /* 0x000fe20000410000 */
[C---:B------:R-:W-:Y:S01]  /*3740*/  ISETP.GT.AND P6, PT, R21.reuse, 0x20, P0 ;  /* 0x000000201500780c */ /* 0x040fe200007c4270 */
[----:B------:R-:W1:Y:S01]  /*3750*/  MUFU.TANH R8, R8 ;  /* 0x0000000800087308 */ /* 0x000e620000002400 */
[----:B------:R-:W-:Y:S02]  /*3760*/  ISETP.GT.AND P5, PT, R21, 0x21, P0 ;  /* 0x000000211500780c */ /* 0x000fe400007a4270 */
[----:B------:R-:W-:Y:S02]  /*3770*/  FSEL R161, R161, -INF , !P4 ;  /* 0xff800000a1a17808 */ /* 0x000fe40006000000 */
[----:B------:R-:W-:-:S02]  /*3780*/  ISETP.GT.AND P4, PT, R21, 0x31, P0 ;  /* 0x000000311500780c */ /* 0x000fc40000784270 */
[C---:B------:R-:W-:Y:S01]  /*3790*/  ISETP.LT.OR P6, PT, R25.reuse, 0x21, P6 ;  /* 0x000000211900780c */ /* 0x040fe200037c1670 */
[----:B------:R3:W1:Y:S01]  /*37a0*/  MUFU.TANH R170, R66 ;  /* 0x0000004200aa7308 */ /* 0x0006620000002400 */
[C---:B------:R-:W-:Y:S02]  /*37b0*/  ISETP.LT.OR P5, PT, R25.reuse, 0x22, P5 ;  /* 0x000000221900780c */ /* 0x040fe40002fa1670 */
[----:B------:R-:W-:Y:S02]  /*37c0*/  ISETP.LT.OR P4, PT, R25, 0x32, P4 ;  /* 0x000000321900780c */ /* 0x000fe40002781670 */
[----:B------:R-:W-:Y:S02]  /*37d0*/  FSEL R155, R155, -INF , !P6 ;  /* 0xff8000009b9b7808 */ /* 0x000fe40007000000 */
[----:B-1----:R-:W-:Y:S01]  /*37e0*/  FSEL R163, R163, -INF , !P5 ;  /* 0xff800000a3a37808 */ /* 0x002fe20006800000 */
[----:B------:R3:W1:Y:S01]  /*37f0*/  MUFU.TANH R164, R67 ;  /* 0x0000004300a47308 */ /* 0x0006620000002400 */
[----:B------:R-:W-:-:S02]  /*3800*/  ISETP.GT.AND P6, PT, R21, 0x29, P0 ;  /* 0x000000291500780c */ /* 0x000fc400007c4270 */
[----:B------:R-:W-:Y:S02]  /*3810*/  ISETP.GT.AND P5, PT, R21, 0x30, P0 ;  /* 0x000000301500780c */ /* 0x000fe400007a4270 */
[----:B------:R-:W-:Y:S02]  /*3820*/  FSEL R165, R165, -INF , !P4 ;  /* 0xff800000a5a57808 */ /* 0x000fe40006000000 */
[----:B------:R-:W-:Y:S01]  /*3830*/  PLOP3.LUT P4, PT, PT, PT, UP1, 0x40, 0x0 ;  /* 0x000000000000781c */ /* 0x000fe20003f8e818 */
[----:B------:R-:W1:Y:S01]  /*3840*/  MUFU.TANH R26, R26 ;  /* 0x0000001a001a7308 */ /* 0x000e620000002400 */
[C---:B------:R-:W-:Y:S02]  /*3850*/  ISETP.LT.OR P6, PT, R25.reuse, 0x2a, P6 ;  /* 0x0000002a1900780c */ /* 0x040fe400037c1670 */
[----:B------:R-:W-:Y:S02]  /*3860*/  ISETP.LT.OR P5, PT, R25, 0x31, P5 ;  /* 0x000000311900780c */ /* 0x000fe40002fa1670 */
[----:B------:R-:W-:-:S02]  /*3870*/  FSEL R157, R157, -INF , !P6 ;  /* 0xff8000009d9d7808 */ /* 0x000fc40007000000 */
[----:B------:R-:W-:Y:S01]  /*3880*/  FSEL R167, R167, -INF , !P5 ;  /* 0xff800000a7a77808 */ /* 0x000fe20006800000 */
[----:B------:R-:W1:Y:S01]  /*3890*/  MUFU.TANH R27, R27 ;  /* 0x0000001b001b7308 */ /* 0x000e620000002400 */
[C---:B------:R-:W-:Y:S02]  /*38a0*/  ISETP.GT.AND P6, PT, R21.reuse, 0x38, P0 ;  /* 0x000000381500780c */ /* 0x040fe400007c4270 */
[----:B------:R-:W-:Y:S01]  /*38b0*/  ISETP.GT.AND P5, PT, R21, 0x39, P0 ;  /* 0x000000391500780c */ /* 0x000fe200007a4270 */
[----:B------:R-:W-:Y:S01]  /*38c0*/  IMAD.IADD R21, R20, 0x1, R23 ;  /* 0x0000000114157824 */ /* 0x000fe200078e0217 */
[C---:B------:R-:W-:Y:S02]  /*38d0*/  ISETP.LT.OR P6, PT, R25.reuse, 0x39, P6 ;  /* 0x000000391900780c */ /* 0x040fe400037c1670 */
[----:B------:R-:W-:Y:S01]  /*38e0*/  ISETP.LT.OR P5, PT, R25, 0x3a, P5 ;  /* 0x0000003a1900780c */ /* 0x000fe20002fa1670 */
[----:B------:R3:W1:Y:S01]  /*38f0*/  MUFU.TANH R166, R74 ;  /* 0x0000004a00a67308 */ /* 0x0006620000002400 */
[----:B------:R-:W-:-:S02]  /*3900*/  IMNMX R21, R21, R16, PT ;  /* 0x0000001015157217 */ /* 0x000fc40003800200 */
[----:B------:R-:W-:Y:S02]  /*3910*/  FSEL R143, R143, -INF , !P6 ;  /* 0xff8000008f8f7808 */ /* 0x000fe40007000000 */
[----:B------:R-:W-:-:S03]  /*3920*/  FSEL R141, R141, -INF , !P5 ;  /* 0xff8000008d8d7808 */ /* 0x000fc60006800000 */
[----:B------:R3:W1:Y:S08]  /*3930*/  MUFU.TANH R142, R75 ;  /* 0x0000004b008e7308 */ /* 0x0006700000002400 */
[----:B------:R-:W1:Y:S08]  /*3940*/  MUFU.TANH R22, R22 ;  /* 0x0000001600167308 */ /* 0x000e700000002400 */
[----:B------:R3:W1:Y:S08]  /*3950*/  MUFU.TANH R140, R58 ;  /* 0x0000003a008c7308 */ /* 0x0006700000002400 */
[----:B------:R3:W1:Y:S08]  /*3960*/  MUFU.TANH R160, R59 ;  /* 0x0000003b00a07308 */ /* 0x0006700000002400 */
[----:B------:R-:W1:Y:S01]  /*3970*/  MUFU.TANH R6, R6 ;  /* 0x0000000600067308 */ /* 0x000e620000002400 */
[----:B------:R-:W-:Y:S05]  /*3980*/  @P4 BRA `(.L_x_235) ;  /* 0x0000016000004947 */ /* 0x000fea0003800000 */
[----:B--2-4-:R-:W-:Y:S01]  /*3990*/  IMAD.U32 R12, RZ, RZ, UR16 ;  /* 0x00000010ff0c7e24 */ /* 0x014fe2000f8e00ff */
        /* <DEDUP_REMOVED lines=11> */
.L_x_237:
[----:B------:R-:W-:-:S04]  /*3a50*/  MOV R12, c[0x0][0x32c] ;  /* 0x0000cb00000c7a02 */ /* 0x000fc80000000f00 */
[----:B------:R-:W-:-:S13]  /*3a60*/  ISETP.NE.AND P4, PT, R12, 0x1, PT ;  /* 0x000000010c00780c */ /* 0x000fda0003f85270 */
[----:B------:R-:W-:-:S05]  /*3a70*/  @P4 IMAD.HI.U32 R12, R14, c[0x0][0x330], RZ ;  /* 0x0000cc000e0c4a27 */ /* 0x000fca00078e00ff */
[----:B------:R-:W-:Y:S02]  /*3a80*/  @P4 SHF.R.U32.HI R14, RZ, c[0x0][0x334], R12 ;  /* 0x0000cd00ff0e4a19 */ /* 0x000fe4000001160c */
.L_x_238:
[----:B------:R-:W-:Y:S05]  /*3a90*/  BSYNC B0 ;  /* 0x0000000000007941 */ /* 0x000fea0003800000 */
.L_x_236:
[----:B------:R-:W-:-:S04]  /*3aa0*/  IMAD R5, R14, c[0x0][0x32c], -R5 ;  /* 0x0000cb000e057a24 */ /* 0x000fc800078e0a05 */
[----:B------:R-:W-:-:S05]  /*3ab0*/  IMAD.IADD R14, R5, 0x1, -R216 ;  /* 0x00000001050e7824 */ /* 0x000fca00078e0ad8 */
[----:B------:R-:W-:Y:S02]  /*3ac0*/  IADD3 R12, R14, c[0x0][0x32c], RZ ;  /* 0x0000cb000e0c7a10 */ /* 0x000fe40007ffe0ff */
[----:B------:R-:W-:Y:S02]  /*3ad0*/  IMNMX R19, R19, R14, !PT ;  /* 0x0000000e13137217 */ /* 0x000fe40007800200 */
[----:B------:R-:W-:Y:S02]  /*3ae0*/  IMNMX R21, R21, R12, PT ;  /* 0x0000000c15157217 */ /* 0x000fe40003800200 */
.L_x_235:
[C---:B--2-4-:R-:W-:Y:S01]  /*3af0*/  ISETP.GT.AND P4, PT, R19.reuse, 0x8, P0 ;  /* 0x000000081300780c */ /* 0x054fe20000784270 */
[----:B------:R-:W-:Y:S01]  /*3b00*/  IMAD.SHL.U32 R203, R4, 0x2, RZ ;  /* 0x0000000204cb7824 */ /* 0x000fe200078e00ff */
[----:B------:R-:W-:Y:S01]  /*3b10*/  ISETP.GT.AND P5, PT, R19, 0x9, P0 ;  /* 0x000000091300780c */ /* 0x000fe200007a4270 */
[----:B------:R-:W-:Y:S01]  /*3b20*/  @UP2 USHF.L.U32 UR17, UR17, 0x7, URZ ;  /* 0x0000000711112899 */ /* 0x000fe2000800063f */
[----:B------:R-:W-:Y:S01]  /*3b30*/  ISETP.LT.OR P4, PT, R21, 0x9, P4 ;  /* 0x000000091500780c */ /* 0x000fe20002781670 */
[--C-:B------:R-:W-:Y:S01]  /*3b40*/  IMAD R197, R3, 0x2, R203.reuse ;  /* 0x0000000203c57824 */ /* 0x100fe200078e02cb */
[----:B------:R-:W-:Y:S01]  /*3b50*/  ISETP.LT.OR P5, PT, R21, 0xa, P5 ;  /* 0x0000000a1500780c */ /* 0x000fe20002fa1670 */
[----:B------:R-:W-:Y:S01]  /*3b60*/  LDSM.16.MT88.4 R40, [R203+0x2100] ;  /* 0x00210000cb28783b */ /* 0x000fe20000004200 */
[----:B-1----:R-:W-:Y:S01]  /*3b70*/  FSEL R16, R6, -INF , !P4 ;  /* 0xff80000006107808 */ /* 0x002fe20006000000 */
[----:B------:R-:W-:Y:S01]  /*3b80*/  IMAD R198, R2, 0x2, R203 ;  /* 0x0000000202c67824 */ /* 0x000fe200078e02cb */
[----:B------:R-:W-:Y:S01]  /*3b90*/  FMNMX.FTZ R12, R18, R33, !PT ;  /* 0x00000021120c7209 */ /* 0x000fe20007810000 */
[----:B---3--:R-:W-:Y:S01]  /*3ba0*/  LDSM.16.MT88.4 R56, [R197+0x2100] ;  /* 0x00210000c538783b */ /* 0x008fe20000004200 */
[----:B------:R-:W-:Y:S01]  /*3bb0*/  FSEL R6, R26, -INF , !P5 ;  /* 0xff8000001a067808 */ /* 0x000fe20006800000 */
[----:B------:R-:W-:Y:S01]  /*3bc0*/  IMAD R196, R3, 0x2, R198 ;  /* 0x0000000203c47824 */ /* 0x000fe200078e02c6 */
[C---:B------:R-:W-:Y:S01]  /*3bd0*/  ISETP.GT.AND P6, PT, R19.reuse, 0x1, P0 ;  /* 0x000000011300780c */ /* 0x040fe200007c4270 */
[----:B------:R-:W-:Y:S01]  /*3be0*/  LDSM.16.MT88.4 R124, [R203+0x100] ;  /* 0x00010000cb7c783b */ /* 0x000fe20000004200 */
[----:B------:R-:W-:Y:S01]  /*3bf0*/  ISETP.GT.AND P5, PT, R19, RZ, P0 ;  /* 0x000000ff1300720c */ /* 0x000fe200007a4270 */
[----:B------:R-:W-:Y:S01]  /*3c00*/  ULDC.64 UR4, c[0x0][0x2c8] ;  /* 0x0000b20000047ab9 */ /* 0x000fe20000000a00 */
[----:B------:R-:W-:Y:S01]  /*3c10*/  FMNMX.FTZ R12, R17, R12, !PT ;  /* 0x0000000c110c7209 */ /* 0x000fe20007810000 */
[----:B------:R-:W-:Y:S01]  /*3c20*/  LDSM.16.MT88.4 R116, [R198+0x100] ;  /* 0x00010000c674783b */ /* 0x000fe20000004200 */
[C---:B------:R-:W-:Y:S01]  /*3c30*/  ISETP.LT.OR P6, PT, R21.reuse, 0x2, P6 ;  /* 0x000000021500780c */ /* 0x040fe200037c1670 */
[----:B------:R-:W-:Y:S01]  /*3c40*/  UIMAD.WIDE.U32 UR20, UR17, UR4, URZ ;  /* 0x00000004111472a5 */ /* 0x000fe2000f8e003f */
[----:B------:R-:W-:Y:S01]  /*3c50*/  ISETP.LT.OR P5, PT, R21, 0x1, P5 ;  /* 0x000000011500780c */ /* 0x000fe20002fa1670 */
[----:B------:R-:W-:Y:S01]  /*3c60*/  LDSM.16.MT88.4 R108, [R197+0x100] ;  /* 0x00010000c56c783b */ /* 0x000fe20000004200 */
[----:B------:R-:W-:Y:S01]  /*3c70*/  FMNMX.FTZ R12, R15, R12, !PT ;  /* 0x0000000c0f0c7209 */ /* 0x000fe20007810000 */
[----:B------:R-:W-:Y:S01]  /*3c80*/  UIADD3 UR14, UR14, -0x2, URZ ;  /* 0xfffffffe0e0e7890 */ /* 0x000fe2000fffe03f */
[----:B------:R-:W-:Y:S01]  /*3c90*/  FSEL R20, R27, -INF , !P6 ;  /* 0xff8000001b147808 */ /* 0x000fe20007000000 */
[----:B------:R-:W-:Y:S01]  /*3ca0*/  LDSM.16.MT88.4 R100, [R196+0x100] ;  /* 0x00010000c464783b */ /* 0x000fe20000004200 */
[----:B------:R-:W-:Y:S01]  /*3cb0*/  FSEL R32, R32, -INF , !P5 ;  /* 0xff80000020207808 */ /* 0x000fe20006800000 */
[----:B------:R-:W-:Y:S01]  /*3cc0*/  @UP2 UMOV UR17, UR21 ;  /* 0x0000001500112c82 */ /* 0x000fe20008000000 */
[----:B------:R-:W-:Y:S01]  /*3cd0*/  ISETP.GT.AND P6, PT, R19, 0x10, P0 ;  /* 0x000000101300780c */ /* 0x000fe200007c4270 */
[----:B------:R-:W-:Y:S01]  /*3ce0*/  LDSM.16.MT88.4 R48, [R198+0x2100] ;  /* 0x00210000c630783b */ /* 0x000fe20000004200 */
[----:B------:R-:W-:Y:S01]  /*3cf0*/  FMNMX.FTZ R12, R13, R12, !PT ;  /* 0x0000000c0d0c7209 */ /* 0x000fe20007810000 */
[----:B------:R-:W-:Y:S01]  /*3d00*/  @UP2 USHF.R.U32.HI UR7, URZ, UR5, UR17 ;  /* 0x000000053f072299 */ /* 0x000fe20008011611 */
[----:B------:R-:W-:Y:S01]  /*3d10*/  FMNMX.FTZ R5, R32, R20, !PT ;  /* 0x0000001420057209 */ /* 0x000fe20007810000 */
[----:B------:R-:W-:Y:S01]  /*3d20*/  LDSM.16.MT88.4 R64, [R196+0x2100] ;  /* 0x00210000c440783b */ /* 0x000fe20000004200 */
[----:B------:R-:W-:Y:S01]  /*3d30*/  ISETP.GT.AND P4, PT, R19, 0x11, P0 ;  /* 0x000000111300780c */ /* 0x000fe20000784270 */
[----:B------:R-:W-:Y:S01]  /*3d40*/  UIADD3 UR4, UR6, UR7, URZ ;  /* 0x0000000706047290 */ /* 0x000fe2000fffe03f */
[----:B------:R-:W-:Y:S01]  /*3d50*/  ISETP.LT.OR P6, PT, R21, 0x11, P6 ;  /* 0x000000111500780c */ /* 0x000fe200037c1670 */
[----:B------:R-:W-:Y:S01]  /*3d60*/  LDSM.16.MT88.4 R72, [R203+0x4100] ;  /* 0x00410000cb48783b */ /* 0x000fe20000004200 */
[----:B------:R-:W-:Y:S01]  /*3d70*/  FMNMX.FTZ R12, R11, R12, !PT ;  /* 0x0000000c0b0c7209 */ /* 0x000fe20007810000 */
[----:B------:R-:W-:Y:S01]  /*3d80*/  ULDC UR7, c[0x0][0x328] ;  /* 0x0000ca0000077ab9 */ /* 0x000fe20000000800 */
[----:B------:R-:W-:Y:S01]  /*3d90*/  FMNMX.FTZ R5, R16, R5, !PT ;  /* 0x0000000510057209 */ /* 0x000fe20007810000 */
[----:B------:R-:W-:Y:S01]  /*3da0*/  LDSM.16.MT88.4 R80, [R198+0x4100] ;  /* 0x00410000c650783b */ /* 0x000fe20000004200 */
[----:B------:R-:W-:Y:S01]  /*3db0*/  ISETP.LT.OR P4, PT, R21, 0x12, P4 ;  /* 0x000000121500780c */ /* 0x000fe20002781670 */
[----:B------:R-:W-:Y:S01]  /*3dc0*/  UIADD3 UR7, UR4, UR7, URZ ;  /* 0x0000000704077290 */ /* 0x000fe2000fffe03f */
[----:B------:R-:W-:Y:S01]  /*3dd0*/  FSEL R14, R10, -INF , !P6 ;  /* 0xff8000000a0e7808 */ /* 0x000fe20007000000 */
[----:B------:R-:W-:Y:S01]  /*3de0*/  LDSM.16.MT88.4 R88, [R197+0x4100] ;  /* 0x00410000c558783b */ /* 0x000fe20000004200 */
[----:B------:R-:W-:-:S02]  /*3df0*/  FMNMX.FTZ R10, R9, R12, !PT ;  /* 0x0000000c090a7209 */ /* 0x000fc40007810000 */
[----:B------:R-:W-:Y:S01]  /*3e00*/  ISETP.GT.AND P6, PT, R19, 0x18, P0 ;  /* 0x000000181300780c */ /* 0x000fe200007c4270 */
[----:B------:R-:W-:Y:S01]  /*3e10*/  LDSM.16.MT88.4 R136, [R198+0x900] ;  /* 0x00090000c688783b */ /* 0x000fe20000004200 */
[----:B------:R-:W-:Y:S02]  /*3e20*/  FMNMX.FTZ R5, R6, R5, !PT ;  /* 0x0000000506057209 */ /* 0x000fe40007810000 */
[----:B------:R-:W-:Y:S01]  /*3e30*/  FSEL R12, R8, -INF , !P4 ;  /* 0xff800000080c7808 */ /* 0x000fe20006000000 */
[----:B------:R-:W-:Y:S01]  /*3e40*/  LDSM.16.MT88.4 R28, [R196+0x900] ;  /* 0x00090000c41c783b */ /* 0x000fe20000004200 */
[----:B------:R-:W-:Y:S02]  /*3e50*/  FMNMX.FTZ R8, R7, R10, !PT ;  /* 0x0000000a07087209 */ /* 0x000fe40007810000 */
[----:B------:R-:W-:Y:S01]  /*3e60*/  ISETP.GT.AND P5, PT, R19, 0x19, P0 ;  /* 0x000000191300780c */ /* 0x000fe200007a4270 */
[----:B------:R-:W-:Y:S01]  /*3e70*/  LDSM.16.MT88.4 R24, [R198+0x2900] ;  /* 0x00290000c618783b */ /* 0x000fe20000004200 */
        /* <DEDUP_REMOVED lines=27> */
[----:B------:R-:W-:Y:S02]  /*4030*/  ISETP.LT.OR P6, PT, R21, 0x31, P6 ;  /* 0x000000311500780c */ /* 0x000fe400037c1670 */
[----:B------:R-:W-:Y:S02]  /*4040*/  FSEL R164, R164, -INF , !P4 ;  /* 0xff800000a4a47808 */ /* 0x000fe40006000000 */
        /* <DEDUP_REMOVED lines=12> */
[----:B------:R-:W-:Y:S02]  /*4110*/  ISETP.LT.OR P0, PT, R21, 0x3a, P0 ;  /* 0x0000003a1500780c */ /* 0x000fe40000701670 */
[----:B------:R-:W-:-:S02]  /*4120*/  FSEL R140, R140, -INF , !P4 ;  /* 0xff8000008c8c7808 */ /* 0x000fc40006000000 */
[----:B------:R-:W-:Y:S02]  /*4130*/  FMNMX.FTZ R23, R142, R23, !PT ;  /* 0x000000178e177209 */ /* 0x000fe40007810000 */
[----:B------:R-:W-:Y:S02]  /*4140*/  FMNMX.FTZ R0, R141, R0, !PT ;  /* 0x000000008d007209 */ /* 0x000fe40007810000 */
        /* <DEDUP_REMOVED lines=9> */
[----:B-1----:R-:W-:-:S04]  /*41e0*/  FMNMX.FTZ R0, R21, R0, !PT ;  /* 0x0000000015007209 */ /* 0x002fc80007810000 */
        /* <DEDUP_REMOVED lines=24> */
[--C-:B------:R-:W-:Y:S01]  /*4370*/  FFMA.FTZ R3, R10, c[0x0][0x2d0], -R159.reuse ;  /* 0x0000b4000a037a23 */ /* 0x100fe2000001089f */
[----:B------:R-:W-:Y:S01]  /*4380*/  MUFU.EX2 R152, R152 ;  /* 0x0000009800987308 */ /* 0x000fe20000000800 */
[----:B------:R-:W-:Y:S01]  /*4390*/  FFMA.FTZ R2, R8, c[0x0][0x2d0], -R159 ;  /* 0x0000b40008027a23 */ /* 0x000fe2000001089f */
[----:B------:R-:W-:Y:S01]  /*43a0*/  LDSM.16.MT88.4 R20, [R203+0x900] ;  /* 0x00090000cb14783b */ /* 0x000fe20000004200 */
[----:B------:R-:W-:-:S02]  /*43b0*/  FFMA.FTZ R151, R13, c[0x0][0x2d0], -R168 ;  /* 0x0000b4000d977a23 */ /* 0x000fc400000108a8 */
[--C-:B------:R-:W-:Y:S01]  /*43c0*/  FFMA.FTZ R144, R14, c[0x0][0x2d0], -R159.reuse ;  /* 0x0000b4000e907a23 */ /* 0x100fe2000001089f */
[----:B------:R-:W3:Y:S01]  /*43d0*/  LDSM.16.MT88.4 R8, [R203+0x2900] ;  /* 0x00290000cb08783b */ /* 0x000ee20000004200 */
[----:B------:R-:W-:Y:S01]  /*43e0*/  FFMA.FTZ R133, R12, c[0x0][0x2d0], -R159 ;  /* 0x0000b4000c857a23 */ /* 0x000fe2000001089f */
[----:B------:R-:W4:Y:S01]  /*43f0*/  MUFU.EX2 R147, R147 ;  /* 0x0000009300937308 */ /* 0x000f220000000800 */
[----:B-1----:R-:W-:Y:S01]  /*4400*/  F2FP.PACK_AB R96, R153, R154 ;  /* 0x0000009a9960723e */ /* 0x002fe200000000ff */
[----:B------:R-:W1:Y:S01]  /*4410*/  LDSM.16.MT88.4 R12, [R196+0x2900] ;  /* 0x00290000c40c783b */ /* 0x000e620000004200 */
[--C-:B------:R-:W-:Y:S02]  /*4420*/  FFMA.FTZ R158, R163, c[0x0][0x2d0], -R168.reuse ;  /* 0x0000b400a39e7a23 */ /* 0x100fe400000108a8 */
[--C-:B------:R-:W-:Y:S02]  /*4430*/  FFMA.FTZ R156, R161, c[0x0][0x2d0], -R168.reuse ;  /* 0x0000b400a19c7a23 */ /* 0x100fe400000108a8 */
[--C-:B------:R-:W-:Y:S01]  /*4440*/  FFMA.FTZ R155, R155, c[0x0][0x2d0], -R168.reuse ;  /* 0x0000b4009b9b7a23 */ /* 0x100fe200000108a8 */
[----:B------:R-:W-:Y:S01]  /*4450*/  MUFU.EX2 R148, R148 ;  /* 0x0000009400947308 */ /* 0x000fe20000000800 */
[----:B------:R-:W-:-:S02]  /*4460*/  FFMA.FTZ R157, R157, c[0x0][0x2d0], -R168 ;  /* 0x0000b4009d9d7a23 */ /* 0x000fc400000108a8 */
[--C-:B------:R-:W-:Y:S02]  /*4470*/  FFMA.FTZ R161, R172, c[0x0][0x2d0], -R159.reuse ;  /* 0x0000b400aca17a23 */ /* 0x100fe4000001089f */
[--C-:B------:R-:W-:Y:S02]  /*4480*/  FFMA.FTZ R162, R162, c[0x0][0x2d0], -R159.reuse ;  /* 0x0000b400a2a27a23 */ /* 0x100fe4000001089f */
[--C-:B------:R-:W-:Y:S01]  /*4490*/  FFMA.FTZ R163, R170, c[0x0][0x2d0], -R159.reuse ;  /* 0x0000b400aaa37a23 */ /* 0x100fe2000001089f */
[----:B------:R-:W5:Y:S01]  /*44a0*/  MUFU.EX2 R149, R149 ;  /* 0x0000009500957308 */ /* 0x000f620000000800 */
[----:B----4-:R-:W-:Y:S01]  /*44b0*/  F2FP.PACK_AB R98, R147, R152 ;  /* 0x000000989362723e */ /* 0x010fe200000000ff */
[----:B------:R-:W-:Y:S02]  /*44c0*/  FFMA.FTZ R164, R164, c[0x0][0x2d0], -R159 ;  /* 0x0000b400a4a47a23 */ /* 0x000fe4000001089f */
[--C-:B------:R-:W-:Y:S02]  /*44d0*/  FFMA.FTZ R170, R165, c[0x0][0x2d0], -R168.reuse ;  /* 0x0000b400a5aa7a23 */ /* 0x100fe400000108a8 */
[----:B------:R-:W-:-:S02]  /*44e0*/  FFMA.FTZ R167, R167, c[0x0][0x2d0], -R168 ;  /* 0x0000b400a7a77a23 */ /* 0x000fc400000108a8 */
[----:B------:R-:W-:Y:S01]  /*44f0*/  MUFU.EX2 R150, R150 ;  /* 0x0000009600967308 */ /* 0x000fe20000000800 */
[--C-:B------:R-:W-:Y:S02]  /*4500*/  FFMA.FTZ R165, R143, c[0x0][0x2d0], -R168.reuse ;  /* 0x0000b4008fa57a23 */ /* 0x100fe400000108a8 */
[----:B------:R-:W-:Y:S02]  /*4510*/  FFMA.FTZ R220, R141, c[0x0][0x2d0], -R168 ;  /* 0x0000b4008ddc7a23 */ /* 0x000fe400000108a8 */
[--C-:B------:R-:W-:Y:S02]  /*4520*/  FFMA.FTZ R166, R166, c[0x0][0x2d0], -R159.reuse ;  /* 0x0000b400a6a67a23 */ /* 0x100fe4000001089f */
[--C-:B------:R-:W-:Y:S01]  /*4530*/  FFMA.FTZ R169, R142, c[0x0][0x2d0], -R159.reuse ;  /* 0x0000b4008ea97a23 */ /* 0x100fe2000001089f */
[----:B------:R-:W4:Y:S01]  /*4540*/  MUFU.EX2 R135, R135 ;  /* 0x0000008700877308 */ /* 0x000f220000000800 */
[----:B-----5:R-:W-:Y:S01]  /*4550*/  F2FP.PACK_AB R97, R149, R148 ;  /* 0x000000949561723e */ /* 0x020fe200000000ff */
[----:B------:R-:W-:-:S02]  /*4560*/  FFMA.FTZ R168, R140, c[0x0][0x2d0], -R159 ;  /* 0x0000b4008ca87a23 */ /* 0x000fc4000001089f */
[----:B------:R-:W-:Y:S01]  /*4570*/  FFMA.FTZ R217, R160, c[0x0][0x2d0], -R159 ;  /* 0x0000b400a0d97a23 */ /* 0x000fe2000001089f */
[----:B------:R-:W-:Y:S01]  /*4580*/  LDSM.16.MT88.4 R140, [R198+0x1900] ;  /* 0x00190000c68c783b */ /* 0x000fe20000004200 */
[----:B------:R-:W-:Y:S02]  /*4590*/  FADD.FTZ R153, R154, R153 ;  /* 0x000000999a997221 */ /* 0x000fe40000010000 */
[----:B------:R-:W-:Y:S01]  /*45a0*/  MUFU.EX2 R151, R151 ;  /* 0x0000009700977308 */ /* 0x000fe20000000800 */
[----:B------:R-:W-:Y:S02]  /*45b0*/  FADD.FTZ R149, R148, R149 ;  /* 0x0000009594957221 */ /* 0x000fe40000010000 */
[----:B------:R-:W-:-:S04]  /*45c0*/  FADD.FTZ R152, R152, R153 ;  /* 0x0000009998987221 */ /* 0x000fc80000010000 */
[----:B------:R-:W-:Y:S01]  /*45d0*/  FADD.FTZ R152, R147, R152 ;  /* 0x0000009893987221 */ /* 0x000fe20000010000 */
[----:B----4-:R-:W-:Y:S01]  /*45e0*/  F2FP.PACK_AB R99, R135, R150 ;  /* 0x000000968763723e */ /* 0x010fe200000000ff */
[----:B------:R-:W4:Y:S01]  /*45f0*/  MUFU.EX2 R146, R146 ;  /* 0x0000009200927308 */ /* 0x000f220000000800 */
[----:B------:R-:W-:-:S04]  /*4600*/  FADD.FTZ R150, R150, R149 ;  /* 0x0000009596967221 */ /* 0x000fc80000010000 */
        /* <DEDUP_REMOVED lines=184> */
[----:B------:R-:W-:-:S02]  /*5190*/  UIADD3 UR17, UR4, -0x1, URZ ;  /* 0xffffffff04117890 */ /* 0x000fc4000fffe03f */
[----:B------:R-:W-:-:S10]  /*51a0*/  ULDC UR6, c[0x0][0x32c] ;  /* 0x0000cb0000067ab9 */ /* 0x000fd40000000800 */
[----:B------:R-:W-:Y:S05]  /*51b0*/  @P0 BRA `(.L_x_240) ;  /* 0x0000007000000947 */ /* 0x000fea0003800000 */
[----:B------:R-:W-:Y:S02]  /*51c0*/  UISETP.NE.AND UP0, UPT, UR6, 0x1, UPT ;  /* 0x000000010600788c */ /* 0x000fe4000bf05270 */
[----:B------:R-:W-:-:S03]  /*51d0*/  UIADD3 UR17, -UR4, URZ, URZ ;  /* 0x0000003f04117290 */ /* 0x000fc6000fffe13f */
[----:B------:R-:W-:Y:S02]  /*51e0*/  ULDC.64 UR4, c[0x0][0x330] ;  /* 0x0000cc0000047ab9 */ /* 0x000fe40000000a00 */
[----:B------:R-:W-:-:S04]  /*51f0*/  UIMAD.WIDE.U32 UR20, UR17, UR4, URZ ;  /* 0x00000004111472a5 */ /* 0x000fc8000f8e003f */
[----:B------:R-:W-:-:S04]  /*5200*/  @UP0 USHF.R.U32.HI UR17, URZ, UR5, UR21 ;  /* 0x000000053f110299 */ /* 0x000fc80008011615 */
[----:B------:R-:W-:Y:S01]  /*5210*/  ULOP3.LUT UR17, URZ, UR17, URZ, 0x33, !UPT ;  /* 0x000000113f117292 */ /* 0x000fe2000f8e333f */
[----:B------:R-:W-:Y:S05]  /*5220*/  BRA `(.L_x_241) ;  /* 0x0000004000007947 */ /* 0x000fea0003800000 */
.L_x_240:
[----:B------:R-:W-:Y:S02]  /*5230*/  UISETP.NE.AND UP0, UPT, UR6, 0x1, UPT ;  /* 0x000000010600788c */ /* 0x000fe4000bf05270 */
[----:B------:R-:W-:Y:S02]  /*5240*/  ULDC.64 UR4, c[0x0][0x330] ;  /* 0x0000cc0000047ab9 */ /* 0x000fe40000000a00 */
[----:B------:R-:W-:-:S07]  /*5250*/  UIMAD.WIDE.U32 UR20, UR17, UR4, URZ ;  /* 0x00000004111472a5 */ /* 0x000fce000f8e003f */
[----:B------:R-:W-:Y:S02]  /*5260*/  @UP0 USHF.R.U32.HI UR17, URZ, UR5, UR21 ;  /* 0x000000053f110299 */ /* 0x000fe40008011615 */
.L_x_241:
[----:B------:R-:W-:Y:S02]  /*5270*/  ULDC UR4, c[0x0][0x32c] ;  /* 0x0000cb0000047ab9 */ /* 0x000fe40000000800 */
[----:B------:R-:W-:-:S04]  /*5280*/  UIMAD UR4, UR17, UR6, UR4 ;  /* 0x00000006110472a4 */ /* 0x000fc8000f8e0204 */
[----:B------:R-:W-:-:S04]  /*5290*/  UISETP.LT.AND UP0, UPT, UR7, UR4, UPT ;  /* 0x000000040700728c */ /* 0x000fc8000bf01270 */
[----:B------:R-:W-:-:S04]  /*52a0*/  USEL UR7, UR7, UR4, UP0 ;  /* 0x0000000407077287 */ /* 0x000fc80008000000 */
.L_x_239:
        /* <DEDUP_REMOVED lines=24> */
.L_x_251:
        /* <DEDUP_REMOVED lines=18> */
[C---:B------:R-:W-:Y:S01]  /*5550*/  @!P0 LEA R236, P6, R227.reuse, c[0x0][0x1f8], 0x1 ;  /* 0x00007e00e3ec8a11 */ /* 0x040fe200078c08ff */
[----:B------:R-:W2:Y:S01]  /*5560*/  LDSM.16.M88.4 R140, [R205+0x6900] ;  /* 0x00690000cd8c783b */ /* 0x000ea20000000200 */
[----:B------:R-:W-:Y:S02]  /*5570*/  @!P0 IADD3.X R226, R224, UR20, RZ, P5, !PT ;  /* 0x00000014e0e28c10 */ /* 0x000fe4000affe4ff */
[----:B------:R-:W-:Y:S02]  /*5580*/  @!P0 LEA.HI.X R237, R227, c[0x0][0x1fc], R0, 0x1, P6 ;  /* 0x00007f00e3ed8a11 */ /* 0x000fe400030f0c00 */
[C---:B------:R-:W-:Y:S02]  /*5590*/  @!P0 LEA R234, P5, R229.reuse, c[0x0][0x1f8], 0x1 ;  /* 0x00007e00e5ea8a11 */ /* 0x040fe400078a08ff */
        /* <DEDUP_REMOVED lines=11> */
[----:B------:R-:W-:Y:S02]  /*5650*/  @!P0 LEA R230, P6, R227, c[0x0][0x1f8], 0x1 ;  /* 0x00007e00e3e68a11 */ /* 0x000fe400078c08ff */
        /* <DEDUP_REMOVED lines=30> */
[----:B------:R-:W-:Y:S02]  /*5840*/  @UP3 USHF.L.U64.HI UR20, UR22, 0x6, UR20 ;  /* 0x0000000616143899 */ /* 0x000fe40008010214 */
[----:B------:R-:W-:Y:S04]  /*5850*/  @UP3 UIADD3 UR22, UP0, UR13, UR21, URZ ;  /* 0x000000150d163290 */ /* 0x000fe8000ff1e03f */
        /* <DEDUP_REMOVED lines=14> */
[----:B------:R-:W-:Y:S02]  /*5940*/  @P0 LEA R250, P4, R249, c[0x0][0x1c8], 0x1 ;  /* 0x00007200f9fa0a11 */ /* 0x000fe400078808ff */
[----:B------:R-:W-:Y:S02]  /*5950*/  @P0 IADD3.X R248, R219, UR20, RZ, P5, !PT ;  /* 0x00000014dbf80c10 */ /* 0x000fe4000affe4ff */
[C---:B------:R-:W-:Y:S01]  /*5960*/  HMMA.16816.F32 R16, R152.reuse, R162, R16 ;  /* 0x000000a29810723c */ /* 0x040fe20000001810 */
[----:B------:R-:W1:Y:S03]  /*5970*/  LDSM.16.M88.4 R176, [R200+0x6100] ;  /* 0x00610000c8b0783b */ /* 0x000e660000000200 */
[----:B------:R-:W-:Y:S02]  /*5980*/  @P0 LEA.HI.X R251, R249, c[0x0][0x1cc], R248, 0x1, P4 ;  /* 0x00007300f9fb0a11 */ /* 0x000fe400020f0cf8 */
[----:B------:R-:W-:Y:S02]  /*5990*/  @P0 IADD3 R248, P4, R221, UR21, RZ ;  /* 0x00000015ddf80c10 */ /* 0x000fe4000ff9e0ff */
        /* <DEDUP_REMOVED lines=112> */
[----:B------:R-:W-:Y:S07]  /*60a0*/  HMMA.16816.F32 R32, R156, R154, R32 ;  /* 0x0000009a9c20723c */ /* 0x000fee0000001820 */
[----:B------:R-:W-:Y:S01]  /*60b0*/  @P0 LEA R158, P6, R248, c[0x0][0x1c8], 0x1 ;  /* 0x00007200f89e0a11 */ /* 0x000fe200078c08ff */
        /* <DEDUP_REMOVED lines=16> */
[----:B------:R-:W-:Y:S02]  /*61c0*/  FMUL.FTZ R228, R4, c[0x0][0x320] ;  /* 0x0000c80004e47a20 */ /* 0x000fe40000410000 */
[C---:B--2---:R-:W-:Y:S04]  /*61d0*/  HMMA.16816.F32 R20, R172.reuse, R136, R20 ;  /* 0x00000088ac14723c */ /* 0x044fe80000001814 */
[----:B------:R-:W2:Y:S01]  /*61e0*/  MUFU.TANH R228, R228 ;  /* 0x000000e400e47308 */ /* 0x000ea20000002400 */
[----:B------:R-:W-:Y:S01]  /*61f0*/  BAR.SYNC.DEFER_BLOCKING 0x0 ;  /* 0x0000000000007b1d */ /* 0x000fe20000010000 */
[----:B------:R-:W-:Y:S01]  /*6200*/  FMUL.FTZ R229, R11, c[0x0][0x320] ;  /* 0x0000c8000be57a20 */ /* 0x000fe20000410000 */
[----:B------:R-:W-:Y:S01]  /*6210*/  @P0 IADD3 R11, P5, R182, UR21, RZ ;  /* 0x00000015b60b0c10 */ /* 0x000fe2000ffbe0ff */
[C---:B------:R-:W-:Y:S04]  /*6220*/  HMMA.16816.F32 R24, R172.reuse, R138, R24 ;  /* 0x0000008aac18723c */ /* 0x040fe80000001818 */
[----:B------:R-:W-:Y:S01]  /*6230*/  FMUL.FTZ R237, R13, c[0x0][0x320] ;  /* 0x0000c8000ded7a20 */ /* 0x000fe20000410000 */
[----:B------:R-:W-:Y:S01]  /*6240*/  @P0 IADD3.X R13, R183, UR20, RZ, P4, !PT ;  /* 0x00000014b70d0c10 */ /* 0x000fe2000a7fe4ff */
[----:B------:R-:W3:Y:S01]  /*6250*/  MUFU.TANH R229, R229 ;  /* 0x000000e500e57308 */ /* 0x000ee20000002400 */
[----:B------:R-:W-:Y:S01]  /*6260*/  FMUL.FTZ R233, R14, c[0x0][0x320] ;  /* 0x0000c8000ee97a20 */ /* 0x000fe20000410000 */
[----:B------:R-:W-:Y:S01]  /*6270*/  @P0 IADD3.X R14, R181, UR20, RZ, P5, !PT ;  /* 0x00000014b50e0c10 */ /* 0x000fe2000affe4ff */
[----:B------:R-:W-:Y:S03]  /*6280*/  @UP3 UIADD3.X UR20, UR12, UR20, URZ, UP0, !UPT ;  /* 0x000000140c143290 */ /* 0x000fe600087fe43f */
[----:B------:R-:W-:Y:S01]  /*6290*/  @P0 LEA.HI.X R159, R248, c[0x0][0x1cc], R13, 0x1, P6 ;  /* 0x00007300f89f0a11 */ /* 0x000fe200030f0c0d */
[----:B------:R-:W-:Y:S01]  /*62a0*/  FMUL.FTZ R236, R18, c[0x0][0x320] ;  /* 0x0000c80012ec7a20 */ /* 0x000fe20000410000 */
[----:B------:R-:W-:Y:S01]  /*62b0*/  @P0 IADD3 R18, P5, R221, UR22, RZ ;  /* 0x00000016dd120c10 */ /* 0x000fe2000ffbe0ff */
[----:B------:R-:W-:Y:S01]  /*62c0*/  FMUL.FTZ R232, R15, c[0x0][0x320] ;  /* 0x0000c8000fe87a20 */ /* 0x000fe20000410000 */
[----:B------:R-:W2:Y:S01]  /*62d0*/  MUFU.TANH R237, R237 ;  /* 0x000000ed00ed7308 */ /* 0x000ea20000002400 */
[----:B------:R-:W-:Y:S01]  /*62e0*/  FMUL.FTZ R241, R22, c[0x0][0x320] ;  /* 0x0000c80016f17a20 */ /* 0x000fe20000410000 */
[----:B------:R-:W-:Y:S01]  /*62f0*/  @P0 IADD3.X R13, R183, UR20, RZ, P5, !PT ;  /* 0x00000014b70d0c10 */ /* 0x000fe2000affe4ff */
[----:B------:R-:W-:Y:S01]  /*6300*/  FMUL.FTZ R235, R19, c[0x0][0x320] ;  /* 0x0000c80013eb7a20 */ /* 0x000fe20000410000 */
[C---:B------:R-:W-:Y:S01]  /*6310*/  @P0 LEA R162, P5, R18.reuse, c[0x0][0x1c8], 0x1 ;  /* 0x0000720012a20a11 */ /* 0x040fe200078a08ff */
[----:B------:R-:W-:Y:S01]  /*6320*/  @!PT LDS RZ, [RZ] ;  /* 0x00000000fffff984 */ /* 0x000fe20000000800 */
[----:B------:R-:W-:Y:S01]  /*6330*/  @!PT LDS RZ, [RZ] ;  /* 0x00000000fffff984 */ /* 0x000fe20000000800 */
[----:B------:R-:W-:Y:S01]  /*6340*/  @!PT LDS RZ, [RZ] ;  /* 0x00000000fffff984 */ /* 0x000fe20000000800 */
[----:B------:R2:W-:Y:S01]  /*6350*/  @P0 LDGSTS.E.BYPASS.LTC128B.128 [R207+0x6100], [R250.64], !P3 ;  /* 0x06100000facf0fae */ /* 0x0005e2000d901d52 */
[----:B------:R-:W-:Y:S02]  /*6360*/  IMAD.MOV.U32 R19, RZ, RZ, R209 ;  /* 0x000000ffff137224 */ /* 0x000fe400078e00d1 */
[----:B------:R-:W-:Y:S01]  /*6370*/  @P0 LEA.HI.X R163, R18, c[0x0][0x1cc], R13, 0x1, P5 ;  /* 0x0000730012a30a11 */ /* 0x000fe200028f0c0d */
[C---:B-1----:R-:W-:Y:S01]  /*6380*/  HMMA.16816.F32 R28, R172.reuse, R132, R28 ;  /* 0x00000084ac1c723c */ /* 0x042fe2000000181c */
[----:B------:R-:W1:Y:S02]  /*6390*/  MUFU.TANH R233, R233 ;  /* 0x000000e900e97308 */ /* 0x000e640000002400 */
[----:B------:R1:W-:Y:S01]  /*63a0*/  @P0 LDGSTS.E.BYPASS.LTC128B.128 [R207+0x8100], [R158.64], !P2 ;  /* 0x081000009ecf0fae */ /* 0x0003e2000d101d52 */
[----:B------:R-:W-:Y:S01]  /*63b0*/  FMUL.FTZ R244, R26, c[0x0][0x320] ;  /* 0x0000c8001af47a20 */ /* 0x000fe20000410000 */
[----:B------:R-:W-:Y:S01]  /*63c0*/  @P0 LEA R26, P4, R11, c[0x0][0x1c8], 0x1 ;  /* 0x000072000b1a0a11 */ /* 0x000fe200078808ff */
[----:B------:R-:W-:Y:S02]  /*63d0*/  FMUL.FTZ R243, R27, c[0x0][0x320] ;  /* 0x0000c8001bf37a20 */ /* 0x000fe40000410000 */
[----:B------:R-:W-:Y:S03]  /*63e0*/  HMMA.16816.F32 R32, R172, R134, R32 ;  /* 0x00000086ac20723c */ /* 0x000fe60000001820 */
[----:B------:R-:W1:Y:S01]  /*63f0*/  MUFU.TANH R232, R232 ;  /* 0x000000e800e87308 */ /* 0x000e620000002400 */
[----:B------:R-:W-:Y:S01]  /*6400*/  @P0 LEA.HI.X R27, R11, c[0x0][0x1cc], R14, 0x1, P4 ;  /* 0x000073000b1b0a11 */ /* 0x000fe200020f0c0e */
[----:B------:R-:W-:Y:S01]  /*6410*/  FMUL.FTZ R242, R17, c[0x0][0x320] ;  /* 0x0000c80011f27a20 */ /* 0x000fe20000410000 */
[----:B------:R-:W-:Y:S01]  /*6420*/  @P0 IADD3 R11, P6, R212, UR22, RZ ;  /* 0x00000016d40b0c10 */ /* 0x000fe2000ffde0ff */
[----:B----4-:R-:W-:Y:S01]  /*6430*/  FMUL.FTZ R230, R5, c[0x0][0x320] ;  /* 0x0000c80005e67a20 */ /* 0x010fe20000410000 */
        /* <DEDUP_REMOVED lines=8> */
[C---:B------:R-:W-:Y:S01]  /*64c0*/  @P0 LEA R30, P4, R22.reuse, c[0x0][0x1c8], 0x1 ;  /* 0x00007200161e0a11 */ /* 0x040fe200078808ff */
[----:B------:R-:W-:Y:S01]  /*64d0*/  FMUL.FTZ R248, R31, c[0x0][0x320] ;  /* 0x0000c8001ff87a20 */ /* 0x000fe20000410000 */
[----:B------:R-:W-:Y:S01]  /*64e0*/  @P0 LEA.HI.X R167, R11, c[0x0][0x1cc], R14, 0x1, P6 ;  /* 0x000073000ba70a11 */ /* 0x000fe200030f0c0e */
[----:B-----5:R-:W-:Y:S01]  /*64f0*/  FMUL.FTZ R226, R7, c[0x0][0x320] ;  /* 0x0000c80007e27a20 */ /* 0x020fe20000410000 */
[----:B------:R-:W-:Y:S01]  /*6500*/  @P0 LEA.HI.X R31, R22, c[0x0][0x1cc], R15, 0x1, P4 ;  /* 0x00007300161f0a11 */ /* 0x000fe200020f0c0f */
[----:B------:R-:W1:Y:S01]  /*6510*/  MUFU.TANH R0, R0 ;  /* 0x0000000000007308 */ /* 0x000e620000002400 */
[----:B------:R-:W-:Y:S01]  /*6520*/  PLOP3.LUT P4, PT, PT, PT, UP2, 0x80, 0x0 ;  /* 0x000000000000781c */ /* 0x000fe20003f8f028 */
[----:B------:R4:W-:Y:S01]  /*6530*/  @P0 LDGSTS.E.BYPASS.LTC128B.128 [R207+0x7100], [R166.64], !P3 ;  /* 0x07100000a6cf0fae */ /* 0x0009e2000d901d52 */
[----:B------:R-:W-:Y:S01]  /*6540*/  FMUL.FTZ R17, R32, c[0x0][0x320] ;  /* 0x0000c80020117a20 */ /* 0x000fe20000410000 */
[----:B------:R-:W-:Y:S01]  /*6550*/  USHF.L.U32 UR20, UR14, 0x6, URZ ;  /* 0x000000060e147899 */ /* 0x000fe2000800063f */
[----:B------:R-:W-:Y:S02]  /*6560*/  FMUL.FTZ R231, R8, c[0x0][0x320] ;  /* 0x0000c80008e77a20 */ /* 0x000fe40000410000 */
[----:B------:R-:W-:Y:S02]  /*6570*/  FMUL.FTZ R234, R9, c[0x0][0x320] ;  /* 0x0000c80009ea7a20 */ /* 0x000fe40000410000 */
[----:B------:R4:W-:Y:S01]  /*6580*/  @P0 LDGSTS.E.BYPASS.LTC128B.128 [R207+0x9100], [R162.64], !P2 ;  /* 0x09100000a2cf0fae */ /* 0x0009e2000d101d52 */
[----:B------:R5:W1:Y:S01]  /*6590*/  MUFU.TANH R13, R17 ;  /* 0x00000011000d7308 */ /* 0x000a620000002400 */
[----:B------:R-:W-:Y:S02]  /*65a0*/  FMUL.FTZ R227, R10, c[0x0][0x320] ;  /* 0x0000c8000ae37a20 */ /* 0x000fe40000410000 */
[----:B------:R-:W-:Y:S02]  /*65b0*/  FMUL.FTZ R238, R12, c[0x0][0x320] ;  /* 0x0000c8000cee7a20 */ /* 0x000fe40000410000 */
[----:B------:R-:W-:Y:S01]  /*65c0*/  @P4 IMAD.MOV.U32 R19, RZ, RZ, R180 ;  /* 0x000000ffff134224 */ /* 0x000fe200078e00b4 */
[----:B------:R4:W-:Y:S01]  /*65d0*/  @P0 LDGSTS.E.BYPASS.LTC128B.128 [R207+0xb100], [R30.64], !P1 ;  /* 0x0b1000001ecf0fae */ /* 0x0009e2000c901d52 */
[----:B------:R-:W-:Y:S01]  /*65e0*/  FMUL.FTZ R239, R16, c[0x0][0x320] ;  /* 0x0000c80010ef7a20 */ /* 0x000fe20000410000 */
[----:B------:R-:W-:Y:S01]  /*65f0*/  PLOP3.LUT P0, PT, PT, PT, UP1, 0x40, 0x0 ;  /* 0x000000000000781c */ /* 0x000fe20003f0e818 */
[----:B------:R-:W-:Y:S01]  /*6600*/  FMUL.FTZ R246, R20, c[0x0][0x320] ;  /* 0x0000c80014f67a20 */ /* 0x000fe20000410000 */
[----:B------:R-:W1:Y:S01]  /*6610*/  MUFU.TANH R226, R226 ;  /* 0x000000e200e27308 */ /* 0x000e620000002400 */
[----:B------:R-:W-:Y:S02]  /*6620*/  FMUL.FTZ R245, R21, c[0x0][0x320] ;  /* 0x0000c80015f57a20 */ /* 0x000fe40000410000 */
[----:B------:R-:W0:Y:S01]  /*6630*/  LDGDEPBAR ;  /* 0x00000000000079af */ /* 0x000e220000000000 */
[----:B------:R-:W-:Y:S02]  /*6640*/  FMUL.FTZ R240, R23, c[0x0][0x320] ;  /* 0x0000c80017f07a20 */ /* 0x000fe40000410000 */
[----:B------:R-:W-:Y:S02]  /*6650*/  FMUL.FTZ R247, R24, c[0x0][0x320] ;  /* 0x0000c80018f77a20 */ /* 0x000fe40000410000 */
[----:B------:R-:W-:Y:S02]  /*6660*/  FMUL.FTZ R252, R25, c[0x0][0x320] ;  /* 0x0000c80019fc7a20 */ /* 0x000fe40000410000 */
[----:B------:R-:W1:Y:S01]  /*6670*/  MUFU.TANH R231, R231 ;  /* 0x000000e700e77308 */ /* 0x000e620000002400 */
[----:B------:R-:W-:Y:S01]  /*6680*/  FMUL.FTZ R10, R28, c[0x0][0x320] ;  /* 0x0000c8001c0a7a20 */ /* 0x000fe20000410000 */
[----:B------:R-:W1:Y:S01]  /*6690*/  SHFL.IDX PT, R21, R19, RZ, 0x1c1f ;  /* 0x001c1fff13157589 */ /* 0x000e6200000e0000 */
[----:B------:R-:W-:Y:S02]  /*66a0*/  FMUL.FTZ R9, R29, c[0x0][0x320] ;  /* 0x0000c8001d097a20 */ /* 0x000fe40000410000 */
[----:B------:R-:W-:Y:S02]  /*66b0*/  FMUL.FTZ R11, R33, c[0x0][0x320] ;  /* 0x0000c800210b7a20 */ /* 0x000fe40000410000 */
[----:B--2---:R-:W-:Y:S02]  /*66c0*/  FMUL.FTZ R250, R35, c[0x0][0x320] ;  /* 0x0000c80023fa7a20 */ /* 0x004fe40000410000 */
[----:B------:R-:W-:Y:S01]  /*66d0*/  FMUL.FTZ R34, R34, c[0x0][0x320] ;  /* 0x0000c80022227a20 */ /* 0x000fe20000410000 */
[----:B------:R-:W2:Y:S01]  /*66e0*/  MUFU.TANH R234, R234 ;  /* 0x000000ea00ea7308 */ /* 0x000ea20000002400 */
[----:B------:R-:W-:Y:S02]  /*66f0*/  IMAD.U32 R15, RZ, RZ, UR20 ;  /* 0x00000014ff0f7e24 */ /* 0x000fe4000f8e00ff */
[----:B------:R-:W-:Y:S03]  /*6700*/  IMAD.U32 R14, RZ, RZ, UR16 ;  /* 0x00000010ff0e7e24 */ /* 0x000fe6000f8e00ff */
[----:B------:R-:W-:Y:S04]  /*6710*/  IADD3 R15, -R216, 0x1, -R15 ;  /* 0x00000001d80f7810 */ /* 0x000fe80007ffe90f */
[----:B------:R-:W2:Y:S01]  /*6720*/  MUFU.TANH R227, R227 ;  /* 0x000000e300e37308 */ /* 0x000ea20000002400 */
[----:B------:R-:W-:Y:S04]  /*6730*/  IADD3 R14, -R14, UR9, R15 ;  /* 0x000000090e0e7c10 */ /* 0x000fe8000fffe10f */
[C---:B------:R-:W-:Y:S02]  /*6740*/  IADD3 R15, R14.reuse, c[0x0][0x328], RZ ;  /* 0x0000ca000e0f7a10 */ /* 0x040fe40007ffe0ff */
[----:B------:R-:W-:Y:S03]  /*6750*/  IADD3 R14, R14, UR15, RZ ;  /* 0x0000000f0e0e7c10 */ /* 0x000fe6000fffe0ff */
[----:B------:R-:W2:Y:S01]  /*6760*/  MUFU.TANH R238, R238 ;  /* 0x000000ee00ee7308 */ /* 0x000ea20000002400 */
[--C-:B-1----:R-:W-:Y:S02]  /*6770*/  IMAD.IADD R18, R15, 0x1, R21.reuse ;  /* 0x000000010f127824 */ /* 0x102fe400078e0215 */
[----:B-----5:R-:W-:Y:S07]  /*6780*/  IMAD.IADD R17, R14, 0x1, R21 ;  /* 0x000000010e117824 */ /* 0x020fee00078e0215 */
        /* <DEDUP_REMOVED lines=17> */
[----:B------:R4:W1:Y:S10]  /*68a0*/  MUFU.TANH R251, R34 ;  /* 0x0000002200fb7308 */ /* 0x0008740000002400 */
[----:B------:R-:W1:Y:S01]  /*68b0*/  MUFU.TANH R250, R250 ;  /* 0x000000fa00fa7308 */ /* 0x000e620000002400 */
[----:B------:R-:W-:-:S05]  /*68c0*/  @P0 BRA `(.L_x_243) ;  /* 0x000001a000000947 */ /* 0x000fca0003800000 */
[----:B--23--:R-:W-:Y:S01]  /*68d0*/  IMAD.U32 R4, RZ, RZ, UR16 ;  /* 0x00000010ff047e24 */ /* 0x00cfe2000f8e00ff */
[----:B------:R-:W-:Y:S04]  /*68e0*/  BSSY B0, `(.L_x_244) ;  /* 0x0000012000007945 */ /* 0x000fe80003800000 */
[----:B------:R-:W-:Y:S04]  /*68f0*/  IADD3 R21, -R4, UR9, R21 ;  /* 0x0000000904157c10 */ /* 0x000fe8000fffe115 */
        /* <DEDUP_REMOVED lines=11> */
.L_x_245:
[----:B------:R-:W-:Y:S04]  /*69b0*/  MOV R4, c[0x0][0x32c] ;  /* 0x0000cb0000047a02 */ /* 0x000fe80000000f00 */
[----:B------:R-:W-:Y:S11]  /*69c0*/  ISETP.NE.AND P0, PT, R4, 0x1, PT ;  /* 0x000000010400780c */ /* 0x000ff60003f05270 */
[----:B------:R-:W-:Y:S02]  /*69d0*/  @!UPT UIADD3 URZ, URZ, URZ, URZ ;  /* 0x0000003f3f3ff290 */ /* 0x000fe4000fffe03f */
[----:B------:R-:W-:Y:S05]  /*69e0*/  @P0 IMAD.HI.U32 R4, R21, c[0x0][0x330], RZ ;  /* 0x0000cc0015040a27 */ /* 0x000fea00078e00ff */
[----:B------:R-:W-:Y:S02]  /*69f0*/  @P0 SHF.R.U32.HI R21, RZ, c[0x0][0x334], R4 ;  /* 0x0000cd00ff150a19 */ /* 0x000fe40000011604 */
.L_x_246:
[----:B------:R-:W-:Y:S05]  /*6a00*/  BSYNC B0 ;  /* 0x0000000000007941 */ /* 0x000fea0003800000 */
.L_x_244:
[----:B------:R-:W-:Y:S04]  /*6a10*/  IMAD.MOV.U32 R4, RZ, RZ, c[0x0][0x32c] ;  /* 0x0000cb00ff047624 */ /* 0x000fe800078e00ff */
[----:B------:R-:W-:Y:S04]  /*6a20*/  IMAD R21, R21, R4, -UR20 ;  /* 0x8000001415157e24 */ /* 0x000fe8000f8e0204 */
[----:B------:R-:W-:Y:S05]  /*6a30*/  IMAD.IADD R4, R21, 0x1, -R216 ;  /* 0x0000000115047824 */ /* 0x000fea00078e0ad8 */
[----:B------:R-:W-:Y:S02]  /*6a40*/  IADD3 R5, R4, c[0x0][0x32c], RZ ;  /* 0x0000cb0004057a10 */ /* 0x000fe40007ffe0ff */
[----:B------:R-:W-:Y:S02]  /*6a50*/  IMNMX R17, R17, R4, !PT ;  /* 0x0000000411117217 */ /* 0x000fe40007800200 */
[----:B------:R-:W-:Y:S02]  /*6a60*/  IMNMX R18, R18, R5, PT ;  /* 0x0000000512127217 */ /* 0x000fe40003800200 */
.L_x_243:
[----:B--23--:R-:W-:Y:S01]  /*6a70*/  UISETP.GT.AND UP0, UPT, UR14, -0x1, UPT ;  /* 0xffffffff0e00788c */ /* 0x00cfe2000bf04270 */
[----:B------:R-:W2:Y:S05]  /*6a80*/  SHFL.IDX PT, R7, R19, 0x1, 0x1c1f ;  /* 0x003c1f0013077f89 */ /* 0x000eaa00000e0000 */
        /* <DEDUP_REMOVED lines=8> */
[----:B------:R-:W-:Y:S01]  /*6b10*/  ISETP.LT.OR P4, PT, R18, 0x11, P4 ;  /* 0x000000111200780c */ /* 0x000fe20002781670 */
[--C-:B--2---:R-:W-:Y:S01]  /*6b20*/  IMAD.IADD R4, R15, 0x1, R7.reuse ;  /* 0x000000010f047824 */ /* 0x104fe200078e0207 */
[----:B------:R-:W-:Y:S01]  /*6b30*/  FSEL R228, R228, -INF , !P5 ;  /* 0xff800000e4e47808 */ /* 0x000fe20006800000 */
[----:B------:R-:W-:Y:S01]  /*6b40*/  IMAD.IADD R5, R14, 0x1, R7 ;  /* 0x000000010e057824 */ /* 0x000fe200078e0207 */
[C---:B------:R-:W-:Y:S02]  /*6b50*/  ISETP.GT.AND P5, PT, R17.reuse, 0x9, P0 ;  /* 0x000000091100780c */ /* 0x040fe400007a4270 */
        /* <DEDUP_REMOVED lines=10> */
[----:B------:R-:W-:Y:S02]  /*6c00*/  ISETP.GT.AND P4, PT, R17, 0x28, P0 ;  /* 0x000000281100780c */ /* 0x000fe40000784270 */
[C---:B------:R-:W-:Y:S02]  /*6c10*/  ISETP.LT.OR P6, PT, R18.reuse, 0x12, P6 ;  /* 0x000000121200780c */ /* 0x040fe400037c1670 */
[C---:B------:R-:W-:Y:S02]  /*6c20*/  ISETP.LT.OR P5, PT, R18.reuse, 0x19, P5 ;  /* 0x000000191200780c */ /* 0x040fe40002fa1670 */
[C---:B------:R-:W-:Y:S02]  /*6c30*/  ISETP.LT.OR P4, PT, R18.reuse, 0x29, P4 ;  /* 0x000000291200780c */ /* 0x040fe40002781670 */
[----:B----4-:R-:W-:Y:S02]  /*6c40*/  FSEL R162, R237, -INF , !P6 ;  /* 0xff800000eda27808 */ /* 0x010fe40007000000 */
[----:B------:R-:W-:Y:S02]  /*6c50*/  ISETP.GT.AND P6, PT, R17, 0x20, P0 ;  /* 0x000000201100780c */ /* 0x000fe400007c4270 */
[----:B------:R-:W-:Y:S02]  /*6c60*/  FSEL R142, R239, -INF , !P5 ;  /* 0xff800000ef8e7808 */ /* 0x000fe40006800000 */
        /* <DEDUP_REMOVED lines=10> */
[----:B------:R-:W-:Y:S02]  /*6d10*/  FSEL R150, R9, -INF , !P4 ;  /* 0xff80000009967808 */ /* 0x000fe40006000000 */
        /* <DEDUP_REMOVED lines=12> */
[----:B------:R-:W-:Y:S01]  /*6de0*/  IMAD.U32 R8, RZ, RZ, UR16 ;  /* 0x00000010ff087e24 */ /* 0x000fe2000f8e00ff */
        /* <DEDUP_REMOVED lines=13> */
.L_x_249:
[----:B------:R-:W-:Y:S04]  /*6ec0*/  MOV R7, c[0x0][0x32c] ;  /* 0x0000cb0000077a02 */ /* 0x000fe80000000f00 */
[----:B------:R-:W-:Y:S11]  /*6ed0*/  ISETP.NE.AND P4, PT, R7, 0x1, PT ;  /* 0x000000010700780c */ /* 0x000ff60003f85270 */
[----:B------:R-:W-:Y:S02]  /*6ee0*/  @!UPT UIADD3 URZ, URZ, URZ, URZ ;  /* 0x0000003f3f3ff290 */ /* 0x000fe4000fffe03f */
[----:B------:R-:W-:Y:S05]  /*6ef0*/  @P4 IMAD.HI.U32 R7, R8, c[0x0][0x330], RZ ;  /* 0x0000cc0008074a27 */ /* 0x000fea00078e00ff */
[----:B------:R-:W-:Y:S02]  /*6f00*/  @P4 SHF.R.U32.HI R8, RZ, c[0x0][0x334], R7 ;  /* 0x0000cd00ff084a19 */ /* 0x000fe40000011607 */
.L_x_250:
[----:B------:R-:W-:Y:S05]  /*6f10*/  BSYNC B0 ;  /* 0x0000000000007941 */ /* 0x000fea0003800000 */
.L_x_248:
[----:B------:R-:W-:Y:S04]  /*6f20*/  IMAD.MOV.U32 R7, RZ, RZ, c[0x0][0x32c] ;  /* 0x0000cb00ff077624 */ /* 0x000fe800078e00ff */
[----:B------:R-:W-:Y:S04]  /*6f30*/  IMAD R7, R8, R7, -UR20 ;  /* 0x8000001408077e24 */ /* 0x000fe8000f8e0207 */
[----:B------:R-:W-:Y:S05]  /*6f40*/  IMAD.IADD R8, R7, 0x1, -R216 ;  /* 0x0000000107087824 */ /* 0x000fea00078e0ad8 */
[----:B------:R-:W-:Y:S02]  /*6f50*/  IADD3 R7, R8, c[0x0][0x32c], RZ ;  /* 0x0000cb0008077a10 */ /* 0x000fe40007ffe0ff */
[----:B------:R-:W-:Y:S02]  /*6f60*/  IMNMX R5, R5, R8, !PT ;  /* 0x0000000805057217 */ /* 0x000fe40007800200 */
[----:B------:R-:W-:Y:S02]  /*6f70*/  IMNMX R4, R4, R7, PT ;  /* 0x0000000704047217 */ /* 0x000fe40003800200 */
.L_x_247:
[----:B------:R-:W-:Y:S01]  /*6f80*/  FMNMX.FTZ R7, R228, R3, !PT ;  /* 0x00000003e4077209 */ /* 0x000fe20007810000 */
[----:B------:R-:W-:Y:S01]  /*6f90*/  LDSM.16.MT88.4 R20, [R198+0x100] ;  /* 0x00010000c614783b */ /* 0x000fe20000004200 */
[C---:B------:R-:W-:Y:S01]  /*6fa0*/  ISETP.GT.AND P6, PT, R5.reuse, RZ, P0 ;  /* 0x000000ff0500720c */ /* 0x040fe200007c4270 */
[----:B------:R-:W-:Y:S01]  /*6fb0*/  UISETP.GT.AND UP0, UPT, UR14, UR17, UPT ;  /* 0x000000110e00728c */ /* 0x000fe2000bf04270 */
[----:B------:R-:W-:Y:S01]  /*6fc0*/  FMNMX.FTZ R7, R230, R7, !PT ;  /* 0x00000007e6077209 */ /* 0x000fe20007810000 */
[----:B------:R-:W-:Y:S01]  /*6fd0*/  UIADD3 UR14, UR14, -0x1, URZ ;  /* 0xffffffff0e0e7890 */ /* 0x000fe2000fffe03f */
[C---:B------:R-:W-:Y:S02]  /*6fe0*/  ISETP.GT.AND P5, PT, R5.reuse, 0x1, P0 ;  /* 0x000000010500780c */ /* 0x040fe400007a4270 */
[----:B------:R-:W-:Y:S01]  /*6ff0*/  FMNMX.FTZ R7, R6, R7, !PT ;  /* 0x0000000706077209 */ /* 0x000fe20007810000 */
[----:B------:R-:W-:Y:S01]  /*7000*/  LDSM.16.MT88.4 R28, [R197+0x100] ;  /* 0x00010000c51c783b */ /* 0x000fe20000004200 */
[----:B------:R-:W-:Y:S02]  /*7010*/  ISETP.LT.OR P6, PT, R4, 0x1, P6 ;  /* 0x000000010400780c */ /* 0x000fe400037c1670 */
        /* <DEDUP_REMOVED lines=42> */
[C---:B------:R-:W-:Y:S01]  /*72c0*/  ISETP.LT.OR P4, PT, R4.reuse, 0x21, P4 ;  /* 0x000000210400780c */ /* 0x040fe20002781670 */
        /* <DEDUP_REMOVED lines=35> */
[----:B-1----:R-:W-:Y:S07]  /*7500*/  FMNMX.FTZ R0, R8, R13, !PT ;  /* 0x0000000d08007209 */ /* 0x002fee0007810000 */
[----:B------:R-:W-:Y:S01]  /*7510*/  LDSM.16.MT88.4 R12, [R203+0x100] ;  /* 0x00010000cb0c783b */ /* 0x000fe20000004200 */
        /* <DEDUP_REMOVED lines=37> */
[--C-:B------:R-:W-:Y:S01]  /*7770*/  FFMA.FTZ R171, R227, c[0x0][0x2d0], -R144.reuse ;  /* 0x0000b400e3ab7a23 */ /* 0x100fe20000010890 */
[----:B------:R-:W2:Y:S01]  /*7780*/  MUFU.EX2 R3, R6 ;  /* 0x0000000600037308 */ /* 0x000ea20000000800 */
[--C-:B------:R-:W-:Y:S02]  /*7790*/  FFMA.FTZ R170, R229, c[0x0][0x2d0], -R144.reuse ;  /* 0x0000b400e5aa7a23 */ /* 0x100fe40000010890 */
[----:B------:R-:W-:Y:S02]  /*77a0*/  FMUL.FTZ R2, R5, c[0x0][0x2d0] ;  /* 0x0000b40005027a20 */ /* 0x000fe40000410000 */
[--C-:B------:R-:W-:Y:S02]  /*77b0*/  FFMA.FTZ R178, R163, c[0x0][0x2d0], -R144.reuse ;  /* 0x0000b400a3b27a23 */ /* 0x100fe40000010890 */
[--C-:B------:R-:W-:Y:S02]  /*77c0*/  FFMA.FTZ R179, R161, c[0x0][0x2d0], -R144.reuse ;  /* 0x0000b400a1b37a23 */ /* 0x100fe40000010890 */
[----:B------:R-:W-:Y:S01]  /*77d0*/  LDSM.16.MT88.4 R160, [R196+0x3900] ;  /* 0x00390000c4a0783b */ /* 0x000fe20000004200 */
[----:B------:R-:W-:Y:S01]  /*77e0*/  MUFU.EX2 R173, R173 ;  /* 0x000000ad00ad7308 */ /* 0x000fe20000000800 */
[--C-:B------:R-:W-:Y:S02]  /*77f0*/  FFMA.FTZ R226, R143, c[0x0][0x2d0], -R144.reuse ;  /* 0x0000b4008fe27a23 */ /* 0x100fe40000010890 */
[--C-:B------:R-:W-:Y:S01]  /*7800*/  FFMA.FTZ R227, R141, c[0x0][0x2d0], -R144.reuse ;  /* 0x0000b4008de37a23 */ /* 0x100fe20000010890 */
[----:B-1----:R-:W-:Y:S01]  /*7810*/  F2FP.PACK_AB R138, R169, R134 ;  /* 0x00000086a98a723e */ /* 0x002fe200000000ff */
[--C-:B------:R-:W-:Y:S02]  /*7820*/  FFMA.FTZ R229, R158, c[0x0][0x2d0], -R151.reuse ;  /* 0x0000b4009ee57a23 */ /* 0x100fe40000010897 */
[----:B------:R-:W-:Y:S01]  /*7830*/  LDSM.16.MT88.4 R140, [R197+0x2900] ;  /* 0x00290000c58c783b */ /* 0x000fe20000004200 */
[--C-:B------:R-:W-:Y:S02]  /*7840*/  FFMA.FTZ R232, R159, c[0x0][0x2d0], -R144.reuse ;  /* 0x0000b4009fe87a23 */ /* 0x100fe40000010890 */
[----:B------:R-:W1:Y:S01]  /*7850*/  MUFU.EX2 R172, R172 ;  /* 0x000000ac00ac7308 */ /* 0x000e620000000800 */
[--C-:B------:R-:W-:Y:S02]  /*7860*/  FFMA.FTZ R233, R157, c[0x0][0x2d0], -R144.reuse ;  /* 0x0000b4009de97a23 */ /* 0x100fe40000010890 */
[--C-:B------:R-:W-:Y:S02]  /*7870*/  FFMA.FTZ R234, R155, c[0x0][0x2d0], -R144.reuse ;  /* 0x0000b4009bea7a23 */ /* 0x100fe40000010890 */
[C---:B--2---:R-:W-:Y:S01]  /*7880*/  FMUL.FTZ R4, R3.reuse, R128 ;  /* 0x0000008003047220 */ /* 0x044fe20000410000 */
[----:B------:R-:W-:Y:S01]  /*7890*/  LDSM.16.MT88.4 R156, [R197+0x3900] ;  /* 0x00390000c59c783b */ /* 0x000fe20000004200 */
[C---:B------:R-:W-:Y:S02]  /*78a0*/  FMUL.FTZ R5, R3.reuse, R129 ;  /* 0x0000008103057220 */ /* 0x040fe40000410000 */
[C---:B------:R-:W-:Y:S01]  /*78b0*/  FMUL.FTZ R8, R3.reuse, R124 ;  /* 0x0000007c03087220 */ /* 0x040fe20000410000 */
[----:B------:R-:W-:Y:S01]  /*78c0*/  MUFU.EX2 R171, R171 ;  /* 0x000000ab00ab7308 */ /* 0x000fe20000000800 */
[C---:B------:R-:W-:Y:S02]  /*78d0*/  FMUL.FTZ R9, R3.reuse, R125 ;  /* 0x0000007d03097220 */ /* 0x040fe40000410000 */
[C---:B------:R-:W-:Y:S02]  /*78e0*/  FMUL.FTZ R16, R3.reuse, R116 ;  /* 0x0000007403107220 */ /* 0x040fe40000410000 */
[C---:B------:R-:W-:Y:S02]  /*78f0*/  FMUL.FTZ R17, R3.reuse, R117 ;  /* 0x0000007503117220 */ /* 0x040fe40000410000 */
[C---:B------:R-:W-:Y:S02]  /*7900*/  FMUL.FTZ R24, R3.reuse, R108 ;  /* 0x0000006c03187220 */ /* 0x040fe40000410000 */
[C---:B------:R-:W-:Y:S01]  /*7910*/  FMUL.FTZ R25, R3.reuse, R109 ;  /* 0x0000006d03197220 */ /* 0x040fe20000410000 */
[----:B------:R-:W2:Y:S01]  /*7920*/  MUFU.EX2 R170, R170 ;  /* 0x000000aa00aa7308 */ /* 0x000ea20000000800 */
        /* <DEDUP_REMOVED lines=15> */
[----:B--2---:R-:W-:Y:S01]  /*7a20*/  F2FP.PACK_AB R139, R170, R171 ;  /* 0x000000abaa8b723e */ /* 0x004fe200000000ff */
        /* <DEDUP_REMOVED lines=12> */
[C---:B------:R-:W-:Y:S03]  /*7af0*/  HMMA.16816.F32 R4, R136.reuse, R12, R4 ;  /* 0x0000000c8804723c */ /* 0x040fe60000001804 */
[----:B------:R-:W-:Y:S02]  /*7b00*/  LDSM.16.MT88.4 R124, [R203+0x2900] ;  /* 0x00290000cb7c783b */ /* 0x000fe40000004200 */
[C---:B------:R-:W-:Y:S02]  /*7b10*/  FMUL.FTZ R18, R2.reuse, R118 ;  /* 0x0000007602127220 */ /* 0x040fe40000410000 */
[C---:B------:R-:W-:Y:S01]  /*7b20*/  FMUL.FTZ R12, R3.reuse, R120 ;  /* 0x00000078030c7220 */ /* 0x040fe20000410000 */
[C---:B------:R-:W-:Y:S01]  /*7b30*/  HMMA.16816.F32 R8, R136.reuse, R14, R8 ;  /* 0x0000000e8808723c */ /* 0x040fe20000001808 */
[----:B------:R-:W1:Y:S02]  /*7b40*/  MUFU.EX2 R175, R175 ;  /* 0x000000af00af7308 */ /* 0x000e640000000800 */
[----:B--2---:R-:W-:Y:S01]  /*7b50*/  LDSM.16.MT88.4 R144, [R196+0x1900] ;  /* 0x00190000c490783b */ /* 0x004fe20000004200 */
        /* <DEDUP_REMOVED lines=112> */
[----:B------:R-:W-:Y:S01]  /*8260*/  FMUL.FTZ R89, R3, R89 ;  /* 0x0000005903597220 */ /* 0x000fe20000410000 */
[----:B------:R-:W-:Y:S02]  /*8270*/  MUFU.EX2 R240, R240 ;  /* 0x000000f000f07308 */ /* 0x000fe40000000800 */
[C---:B--2---:R-:W-:Y:S03]  /*8280*/  HMMA.16816.F32 R84, R136.reuse, R108, R84 ;  /* 0x0000006c8854723c */ /* 0x044fe60000001854 */
[C---:B------:R-:W-:Y:S01]  /*8290*/  FMUL.FTZ R90, R2.reuse, R90 ;  /* 0x0000005a025a7220 */ /* 0x040fe20000410000 */
        /* <DEDUP_REMOVED lines=154> */
.L_x_242:
[----:B------:R-:W1:Y:S01]  /*8c40*/  S2UR UR6, SR_CTAID.X ;  /* 0x00000000000679c3 */ /* 0x000e620000002500 */
[----:B------:R-:W-:Y:S01]  /*8c50*/  ULDC.64 UR4, c[0x0][0x2c8] ;  /* 0x0000b20000047ab9 */ /* 0x000fe20000000a00 */
[----:B------:R-:W-:Y:S01]  /*8c60*/  PLOP3.LUT P0, PT, PT, PT, UP1, 0x40, 0x0 ;  /* 0x000000000000781c */ /* 0x000fe20003f0e818 */
[----:B-1----:R-:W-:-:S04]  /*8c70*/  ULEA UR6, UR6, 0x7f, 0x7 ;  /* 0x0000007f06067891 */ /* 0x002fc8000f8e383f */
[----:B------:R-:W-:Y:S02]  /*8c80*/  UIMAD.WIDE.U32 UR20, UR6, UR4, URZ ;  /* 0x00000004061472a5 */ /* 0x000fe4000f8e003f */
[----:B------:R-:W-:Y:S02]  /*8c90*/  UIADD3 UR4, UR9, 0x1, -UR16 ;  /* 0x0000000109047890 */ /* 0x000fe4000fffe810 */
[----:B------:R-:W-:-:S04]  /*8ca0*/  @UP2 USHF.R.U32.HI UR6, URZ, UR5, UR21 ;  /* 0x000000053f062299 */ /* 0x000fc80008011615 */
[----:B------:R-:W-:-:S03]  /*8cb0*/  UIADD3 UR7, UR4, UR6, URZ ;  /* 0x0000000604077290 */ /* 0x000fc6000fffe03f */
[----:B------:R-:W-:Y:S02]  /*8cc0*/  ULDC UR6, c[0x0][0x324] ;  /* 0x0000c90000067ab9 */ /* 0x000fe40000000800 */
        /* <DEDUP_REMOVED lines=14> */
.L_x_253:
[----:B------:R-:W-:Y:S02]  /*8db0*/  ULDC UR4, c[0x0][0x32c] ;  /* 0x0000cb0000047ab9 */ /* 0x000fe40000000800 */
[----:B------:R-:W-:-:S03]  /*8dc0*/  UISETP.NE.AND UP0, UPT, UR4, 0x1, UPT ;  /* 0x000000010400788c */ /* 0x000fc6000bf05270 */
[----:B------:R-:W-:Y:S02]  /*8dd0*/  ULDC.64 UR4, c[0x0][0x330] ;  /* 0x0000cc0000047ab9 */ /* 0x000fe40000000a00 */
[----:B------:R-:W-:-:S07]  /*8de0*/  UIMAD.WIDE.U32 UR20, UR7, UR4, URZ ;  /* 0x00000004071472a5 */ /* 0x000fce000f8e003f */
[----:B------:R-:W-:Y:S02]  /*8df0*/  @UP0 UMOV UR17, UR21 ;  /* 0x0000001500110c82 */ /* 0x000fe40008000000 */
[----:B------:R-:W-:Y:S02]  /*8e00*/  @UP0 USHF.R.U32.HI UR7, URZ, UR5, UR17 ;  /* 0x000000053f070299 */ /* 0x000fe40008011611 */
.L_x_254:
[----:B------:R-:W-:Y:S02]  /*8e10*/  ULDC UR4, c[0x0][0x32c] ;  /* 0x0000cb0000047ab9 */ /* 0x000fe40000000800 */
[----:B------:R-:W-:-:S04]  /*8e20*/  UIMAD UR4, UR7, UR4, URZ ;  /* 0x00000004070472a4 */ /* 0x000fc8000f8e023f */
[----:B------:R-:W-:-:S04]  /*8e30*/  UISETP.LT.AND UP0, UPT, UR6, UR4, UPT ;  /* 0x000000040600728c */ /* 0x000fc8000bf01270 */
[----:B------:R-:W-:-:S04]  /*8e40*/  USEL UR6, UR6, UR4, !UP0 ;  /* 0x0000000406067287 */ /* 0x000fc8000c000000 */
.L_x_252:
        /* <DEDUP_REMOVED lines=22> */
.L_x_256:
        /* <DEDUP_REMOVED lines=327> */
[C---:B------:R-:W-:Y:S01]  /*a420*/  FADD.FTZ R4, -R132.reuse, R135 ;  /* 0x0000008784047221 */ /* 0x040fe20000010100 */
        /* <DEDUP_REMOVED lines=20> */
[C---:B------:R-:W-:Y:S01]  /*a570*/  @P0 LEA R16, P4, R4.reuse, c[0x0][0x1c8], 0x1 ;  /* 0x0000720004100a11 */ /* 0x040fe200078808ff */
[----:B-1----:R-:W-:Y:S01]  /*a580*/  FMUL.FTZ R32, R3, R100 ;  /* 0x0000006403207220 */ /* 0x002fe20000410000 */
        /* <DEDUP_REMOVED lines=18> */
[C---:B------:R-:W-:Y:S01]  /*a6b0*/  @P0 LEA R26, P5, R5.reuse, c[0x0][0x1c8], 0x1 ;  /* 0x00007200051a0a11 */ /* 0x040fe200078a08ff */
        /* <DEDUP_REMOVED lines=349> */
.L_x_255:
        /* <DEDUP_REMOVED lines=18> */
.L_x_266:
        /* <DEDUP_REMOVED lines=210> */
[----:B------:R-:W-:Y:S04]  /*cad0*/  FMUL.FTZ R9, R9, c[0x0][0x320] ;  /* 0x0000c80009097a20 */ /* 0x000fe80000410000 */
[----:B------:R-:W-:Y:S02]  /*cae0*/  FMUL.FTZ R10, R10, c[0x0][0x320] ;  /* 0x0000c8000a0a7a20 */ /* 0x000fe40000410000 */
[----:B------:R-:W-:Y:S01]  /*caf0*/  FMUL.FTZ R11, R11, c[0x0][0x320] ;  /* 0x0000c8000b0b7a20 */ /* 0x000fe20000410000 */
[----:B------:R-:W2:Y:S01]  /*cb00*/  MUFU.TANH R140, R9 ;  /* 0x00000009008c7308 */ /* 0x000ea20000002400 */
[----:B------:R-:W-:Y:S02]  /*cb10*/  FMUL.FTZ R136, R7, c[0x0][0x320] ;  /* 0x0000c80007887a20 */ /* 0x000fe40000410000 */
[----:B------:R-:W3:Y:S01]  /*cb20*/  LDSM.16.M88.4 R4, [R192+0x5000] ;  /* 0x00500000c004783b */ /* 0x000ee20000000200 */
[----:B------:R-:W-:Y:S02]  /*cb30*/  FMUL.FTZ R139, R8, c[0x0][0x320] ;  /* 0x0000c800088b7a20 */ /* 0x000fe40000410000 */
[----:B------:R-:W-:Y:S02]  /*cb40*/  FMUL.FTZ R8, R12, c[0x0][0x320] ;  /* 0x0000c8000c087a20 */ /* 0x000fe40000410000 */
[----:B------:R-:W-:Y:S02]  /*cb50*/  FMUL.FTZ R14, R14, c[0x0][0x320] ;  /* 0x0000c8000e0e7a20 */ /* 0x000fe40000410000 */
[----:B------:R-:W4:Y:S01]  /*cb60*/  MUFU.TANH R132, R10 ;  /* 0x0000000a00847308 */ /* 0x000f220000002400 */
[----:B------:R-:W-:Y:S02]  /*cb70*/  FMUL.FTZ R15, R15, c[0x0][0x320] ;  /* 0x0000c8000f0f7a20 */ /* 0x000fe40000410000 */
[----:B------:R-:W-:Y:S02]  /*cb80*/  FMUL.FTZ R142, R16, c[0x0][0x320] ;  /* 0x0000c800108e7a20 */ /* 0x000fe40000410000 */
[----:B------:R-:W-:Y:S02]  /*cb90*/  FMUL.FTZ R18, R18, c[0x0][0x320] ;  /* 0x0000c80012127a20 */ /* 0x000fe40000410000 */
[----:B------:R-:W-:Y:S02]  /*cba0*/  FMUL.FTZ R19, R19, c[0x0][0x320] ;  /* 0x0000c80013137a20 */ /* 0x000fe40000410000 */
[----:B------:R-:W-:Y:S01]  /*cbb0*/  FMUL.FTZ R162, R13, c[0x0][0x320] ;  /* 0x0000c8000da27a20 */ /* 0x000fe20000410000 */
[----:B------:R-:W1:Y:S01]  /*cbc0*/  MUFU.TANH R133, R11 ;  /* 0x0000000b00857308 */ /* 0x000e620000002400 */
[----:B------:R-:W-:Y:S09]  /*cbd0*/  FMUL.FTZ R13, R17, c[0x0][0x320] ;  /* 0x0000c800110d7a20 */ /* 0x000ff20000410000 */
[----:B------:R5:W1:Y:S10]  /*cbe0*/  MUFU.TANH R12, R8 ;  /* 0x00000008000c7308 */ /* 0x000a740000002400 */
[----:B------:R1:W1:Y:S01]  /*cbf0*/  MUFU.TANH R163, R14 ;  /* 0x0000000e00a37308 */ /* 0x0002620000002400 */
[C---:B---3--:R-:W-:Y:S09]  /*cc00*/  HMMA.16816.F32 R20, R164.reuse, R4, R20 ;  /* 0x00000004a414723c */ /* 0x048ff20000001814 */
[----:B------:R3:W1:Y:S01]  /*cc10*/  MUFU.TANH R161, R15 ;  /* 0x0000000f00a17308 */ /* 0x0006620000002400 */
[C---:B------:R-:W-:Y:S01]  /*cc20*/  HMMA.16816.F32 R24, R164.reuse, R6, R24 ;  /* 0x00000006a418723c */ /* 0x040fe20000001818 */
[----:B-----5:R-:W5:Y:S01]  /*cc30*/  LDSM.16.M88.4 R8, [R192+0x5800] ;  /* 0x00580000c008783b */ /* 0x020f620000000200 */
[----:B------:R-:W-:Y:S04]  /*cc40*/  DEPBAR.LE SB0, 0x0 ;  /* 0x000080000000791a */ /* 0x000fe80000000000 */
[----:B------:R-:W-:Y:S03]  /*cc50*/  @P5 IMAD.HI.U32 R4, R209, c[0x0][0x2c8], RZ ;  /* 0x0000b200d1045a27 */ /* 0x000fe600078e00ff */
[----:B------:R1:W1:Y:S01]  /*cc60*/  MUFU.TANH R143, R18 ;  /* 0x00000012008f7308 */ /* 0x0002620000002400 */
[----:B------:R-:W-:Y:S02]  /*cc70*/  BAR.SYNC.DEFER_BLOCKING 0x0 ;  /* 0x0000000000007b1d */ /* 0x000fe40000010000 */
[----:B------:R-:W-:Y:S01]  /*cc80*/  IMAD.MOV.U32 R5, RZ, RZ, R209 ;  /* 0x000000ffff057224 */ /* 0x000fe200078e00d1 */
[----:B------:R-:W-:Y:S02]  /*cc90*/  @P4 SHF.R.U32.HI R5, RZ, c[0x0][0x2cc], R4 ;  /* 0x0000b300ff054a19 */ /* 0x000fe40000011604 */
[----:B------:R-:W-:Y:S01]  /*cca0*/  @P0 IADD3 R6, P4, R212, UR7, RZ ;  /* 0x00000007d4060c10 */ /* 0x000fe2000ff9e0ff */
[----:B------:R-:W-:Y:S01]  /*ccb0*/  FMUL.FTZ R22, R22, c[0x0][0x320] ;  /* 0x0000c80016167a20 */ /* 0x000fe20000410000 */
[----:B------:R-:W-:Y:S01]  /*ccc0*/  @P0 IADD3 R4, P5, R183, UR7, RZ ;  /* 0x00000007b7040c10 */ /* 0x000fe2000ffbe0ff */
[----:B------:R-:W-:Y:S01]  /*ccd0*/  FMUL.FTZ R23, R23, c[0x0][0x320] ;  /* 0x0000c80017177a20 */ /* 0x000fe20000410000 */
[----:B------:R-:W1:Y:S01]  /*cce0*/  MUFU.TANH R141, R19 ;  /* 0x00000013008d7308 */ /* 0x000e620000002400 */
[----:B------:R-:W-:Y:S01]  /*ccf0*/  @P0 LEA R16, P6, R6, c[0x0][0x1c8], 0x1 ;  /* 0x0000720006100a11 */ /* 0x000fe200078c08ff */
[----:B------:R-:W-:Y:S01]  /*cd00*/  FMUL.FTZ R160, R20, c[0x0][0x320] ;  /* 0x0000c80014a07a20 */ /* 0x000fe20000410000 */
[----:B------:R-:W-:Y:S01]  /*cd10*/  @P0 IADD3.X R7, R182, UR6, RZ, P5, !PT ;  /* 0x00000006b6070c10 */ /* 0x000fe2000affe4ff */
[----:B------:R-:W-:Y:S02]  /*cd20*/  FMUL.FTZ R158, R21, c[0x0][0x320] ;  /* 0x0000c800159e7a20 */ /* 0x000fe40000410000 */
[----:B------:R-:W-:Y:S02]  /*cd30*/  FMUL.FTZ R156, R24, c[0x0][0x320] ;  /* 0x0000c800189c7a20 */ /* 0x000fe40000410000 */
[----:B------:R-:W-:Y:S02]  /*cd40*/  FMUL.FTZ R25, R25, c[0x0][0x320] ;  /* 0x0000c80019197a20 */ /* 0x000fe40000410000 */
[----:B------:R1:W1:Y:S01]  /*cd50*/  MUFU.TANH R159, R22 ;  /* 0x00000016009f7308 */ /* 0x0002620000002400 */
[----:B------:R-:W-:Y:S02]  /*cd60*/  FMUL.FTZ R26, R26, c[0x0][0x320] ;  /* 0x0000c8001a1a7a20 */ /* 0x000fe40000410000 */
[----:B------:R-:W-:Y:S07]  /*cd70*/  FMUL.FTZ R27, R27, c[0x0][0x320] ;  /* 0x0000c8001b1b7a20 */ /* 0x000fee0000410000 */
[----:B------:R2:W2:Y:S01]  /*cd80*/  MUFU.TANH R157, R23 ;  /* 0x00000017009d7308 */ /* 0x0004a20000002400 */
[C---:B-----5:R-:W-:Y:S09]  /*cd90*/  HMMA.16816.F32 R28, R164.reuse, R8, R28 ;  /* 0x00000008a41c723c */ /* 0x060ff2000000181c */
[----:B------:R-:W2:Y:S03]  /*cda0*/  MUFU.TANH R138, R138 ;  /* 0x0000008a008a7308 */ /* 0x000ea60000002400 */
[----:B------:R-:W-:Y:S01]  /*cdb0*/  @P0 IADD3.X R9, R219, UR6, RZ, P4, !PT ;  /* 0x00000006db090c10 */ /* 0x000fe2000a7fe4ff */
[----:B------:R-:W-:Y:S03]  /*cdc0*/  HMMA.16816.F32 R32, R164, R10, R32 ;  /* 0x0000000aa420723c */ /* 0x000fe60000001820 */
[----:B------:R-:W-:Y:S02]  /*cdd0*/  @P0 LEA.HI.X R17, R6, c[0x0][0x1cc], R9, 0x1, P6 ;  /* 0x0000730006110a11 */ /* 0x000fe400030f0c09 */
[C---:B-1----:R-:W-:Y:S01]  /*cde0*/  @P0 LEA R14, P4, R4.reuse, c[0x0][0x1c8], 0x1 ;  /* 0x00007200040e0a11 */ /* 0x042fe200078808ff */
[----:B------:R-:W1:Y:S02]  /*cdf0*/  MUFU.TANH R0, R0 ;  /* 0x0000000000007308 */ /* 0x000e640000002400 */
[----:B------:R-:W-:Y:S01]  /*ce00*/  @!PT LDS RZ, [RZ] ;  /* 0x00000000fffff984 */ /* 0x000fe20000000800 */
[----:B------:R-:W-:Y:S01]  /*ce10*/  @!PT LDS RZ, [RZ] ;  /* 0x00000000fffff984 */ /* 0x000fe20000000800 */
[----:B------:R-:W-:Y:S01]  /*ce20*/  @!PT LDS RZ, [RZ] ;  /* 0x00000000fffff984 */ /* 0x000fe20000000800 */
[----:B------:R1:W-:Y:S01]  /*ce30*/  @P0 LDGSTS.E.BYPASS.LTC128B.128 [R207+0x6100], [R16.64], !P3 ;  /* 0x0610000010cf0fae */ /* 0x0003e2000d901d52 */
[----:B---3--:R-:W-:Y:S03]  /*ce40*/  @P0 LEA.HI.X R15, R4, c[0x0][0x1cc], R7, 0x1, P4 ;  /* 0x00007300040f0a11 */ /* 0x008fe600020f0c07 */
        /* <DEDUP_REMOVED lines=21> */
[----:B------:R-:W-:Y:S01]  /*cfa0*/  @P0 LEA R22, P6, R7, c[0x0][0x1c8], 0x1 ;  /* 0x0000720007160a11 */ /* 0x000fe200078c08ff */
[----:B------:R-:W-:Y:S01]  /*cfb0*/  FMUL.FTZ R34, R34, c[0x0][0x320] ;  /* 0x0000c80022227a20 */ /* 0x000fe20000410000 */
[----:B------:R-:W-:Y:S01]  /*cfc0*/  @P0 LEA.HI.X R19, R9, c[0x0][0x1cc], R6, 0x1, P5 ;  /* 0x0000730009130a11 */ /* 0x000fe200028f0c06 */
[----:B------:R-:W1:Y:S01]  /*cfd0*/  MUFU.TANH R162, R162 ;  /* 0x000000a200a27308 */ /* 0x000e620000002400 */
[----:B--2---:R-:W-:Y:S01]  /*cfe0*/  @P0 LEA.HI.X R23, R7, c[0x0][0x1cc], R4, 0x1, P6 ;  /* 0x0000730007170a11 */ /* 0x004fe200030f0c04 */
[----:B------:R-:W-:Y:S01]  /*cff0*/  FMUL.FTZ R4, R35, c[0x0][0x320] ;  /* 0x0000c80023047a20 */ /* 0x000fe20000410000 */
[----:B------:R-:W-:Y:S01]  /*d000*/  @P0 IADD3 R8, P4, R181, UR7, RZ ;  /* 0x00000007b5080c10 */ /* 0x000fe2000ff9e0ff */
[----:B------:R-:W3:Y:S03]  /*d010*/  SHFL.IDX PT, R6, R5, RZ, 0x1c1f ;  /* 0x001c1fff05067589 */ /* 0x000ee600000e0000 */
[----:B------:R-:W-:Y:S01]  /*d020*/  @P0 IADD3.X R11, R180, UR6, RZ, P4, !PT ;  /* 0x00000006b40b0c10 */ /* 0x000fe2000a7fe4ff */
[----:B------:R-:W-:Y:S01]  /*d030*/  USHF.L.U32 UR6, UR14, 0x6, URZ ;  /* 0x000000060e067899 */ /* 0x000fe2000800063f */
[C---:B------:R-:W-:Y:S01]  /*d040*/  @P0 LEA R10, P4, R8.reuse, c[0x0][0x1c8], 0x1 ;  /* 0x00007200080a0a11 */ /* 0x040fe200078808ff */
[----:B------:R-:W2:Y:S01]  /*d050*/  MUFU.TANH R142, R142 ;  /* 0x0000008e008e7308 */ /* 0x000ea20000002400 */
[----:B------:R1:W-:Y:S02]  /*d060*/  @P0 LDGSTS.E.BYPASS.LTC128B.128 [R207+0x7100], [R22.64], !P3 ;  /* 0x0710000016cf0fae */ /* 0x0003e4000d901d52 */
[----:B------:R-:W-:Y:S01]  /*d070*/  @P0 LEA.HI.X R11, R8, c[0x0][0x1cc], R11, 0x1, P4 ;  /* 0x00007300080b0a11 */ /* 0x000fe200020f0c0b */
[----:B------:R-:W-:Y:S02]  /*d080*/  IMAD.U32 R7, RZ, RZ, UR6 ;  /* 0x00000006ff077e24 */ /* 0x000fe4000f8e00ff */
[----:B------:R-:W-:Y:S02]  /*d090*/  IMAD.U32 R8, RZ, RZ, UR16 ;  /* 0x00000010ff087e24 */ /* 0x000fe4000f8e00ff */
[----:B------:R1:W-:Y:S01]  /*d0a0*/  @P0 LDGSTS.E.BYPASS.LTC128B.128 [R207+0x9100], [R18.64], !P2 ;  /* 0x0910000012cf0fae */ /* 0x0003e2000d101d52 */
[----:B------:R-:W-:Y:S01]  /*d0b0*/  IADD3 R7, -R216, 0x1, -R7 ;  /* 0x00000001d8077810 */ /* 0x000fe20007ffe907 */
[----:B------:R-:W1:Y:S03]  /*d0c0*/  MUFU.TANH R13, R13 ;  /* 0x0000000d000d7308 */ /* 0x000e660000002400 */
[----:B------:R-:W-:Y:S02]  /*d0d0*/  IADD3 R8, -R8, UR9, R7 ;  /* 0x0000000908087c10 */ /* 0x000fe4000fffe107 */
[----:B------:R5:W-:Y:S01]  /*d0e0*/  @P0 LDGSTS.E.BYPASS.LTC128B.128 [R207+0xb100], [R10.64], !P1 ;  /* 0x0b1000000acf0fae */ /* 0x000be2000c901d52 */
[----:B------:R-:W-:Y:S02]  /*d0f0*/  PLOP3.LUT P0, PT, PT, PT, UP1, 0x40, 0x0 ;  /* 0x000000000000781c */ /* 0x000fe40003f0e818 */
[C---:B------:R-:W-:Y:S02]  /*d100*/  IADD3 R9, R8.reuse, c[0x0][0x328], RZ ;  /* 0x0000ca0008097a10 */ /* 0x040fe40007ffe0ff */
[----:B------:R-:W1:Y:S01]  /*d110*/  MUFU.TANH R160, R160 ;  /* 0x000000a000a07308 */ /* 0x000e620000002400 */
[----:B------:R-:W-:Y:S01]  /*d120*/  IADD3 R7, R8, UR15, RZ ;  /* 0x0000000f08077c10 */ /* 0x000fe2000fffe0ff */
[----:B------:R-:W0:Y:S01]  /*d130*/  LDGDEPBAR ;  /* 0x00000000000079af */ /* 0x000e220000000000 */
[--C-:B---3--:R-:W-:Y:S07]  /*d140*/  IMAD.IADD R14, R9, 0x1, R6.reuse ;  /* 0x00000001090e7824 */ /* 0x108fee00078e0206 */
[----:B------:R-:W3:Y:S10]  /*d150*/  MUFU.TANH R158, R158 ;  /* 0x0000009e009e7308 */ /* 0x000ef40000002400 */
[----:B------:R-:W1:Y:S01]  /*d160*/  MUFU.TANH R156, R156 ;  /* 0x0000009c009c7308 */ /* 0x000e620000002400 */
[----:B-----5:R-:W-:Y:S09]  /*d170*/  IMAD.IADD R11, R7, 0x1, R6 ;  /* 0x00000001070b7824 */ /* 0x020ff200078e0206 */
        /* <DEDUP_REMOVED lines=10> */
[----:B------:R-:W1:Y:S01]  /*d220*/  MUFU.TANH R4, R4 ;  /* 0x0000000400047308 */ /* 0x000e620000002400 */
[----:B------:R-:W-:-:S05]  /*d230*/  @P0 BRA `(.L_x_258) ;  /* 0x000001a000000947 */ /* 0x000fca0003800000 */
[----:B--234-:R-:W-:Y:S01]  /*d240*/  IMAD.U32 R15, RZ, RZ, UR16 ;  /* 0x00000010ff0f7e24 */ /* 0x01cfe2000f8e00ff */
        /* <DEDUP_REMOVED lines=13> */
.L_x_260:
[----:B------:R-:W-:Y:S04]  /*d320*/  MOV R6, c[0x0][0x32c] ;  /* 0x0000cb0000067a02 */ /* 0x000fe80000000f00 */
[----:B------:R-:W-:Y:S11]  /*d330*/  ISETP.NE.AND P0, PT, R6, 0x1, PT ;  /* 0x000000010600780c */ /* 0x000ff60003f05270 */
[----:B------:R-:W-:Y:S02]  /*d340*/  @!UPT UIADD3 URZ, URZ, URZ, URZ ;  /* 0x0000003f3f3ff290 */ /* 0x000fe4000fffe03f */
[----:B------:R-:W-:Y:S05]  /*d350*/  @P0 IMAD.HI.U32 R6, R15, c[0x0][0x330], RZ ;  /* 0x0000cc000f060a27 */ /* 0x000fea00078e00ff */
[----:B------:R-:W-:Y:S02]  /*d360*/  @P0 SHF.R.U32.HI R15, RZ, c[0x0][0x334], R6 ;  /* 0x0000cd00ff0f0a19 */ /* 0x000fe40000011606 */
.L_x_261:
[----:B------:R-:W-:Y:S05]  /*d370*/  BSYNC B0 ;  /* 0x0000000000007941 */ /* 0x000fea0003800000 */
.L_x_259:
[----:B------:R-:W-:Y:S04]  /*d380*/  IMAD.MOV.U32 R6, RZ, RZ, c[0x0][0x32c] ;  /* 0x0000cb00ff067624 */ /* 0x000fe800078e00ff */
[----:B------:R-:W-:Y:S04]  /*d390*/  IMAD R15, R15, R6, -UR6 ;  /* 0x800000060f0f7e24 */ /* 0x000fe8000f8e0206 */
[----:B------:R-:W-:Y:S05]  /*d3a0*/  IMAD.IADD R6, R15, 0x1, -R216 ;  /* 0x000000010f067824 */ /* 0x000fea00078e0ad8 */
[----:B------:R-:W-:Y:S02]  /*d3b0*/  IADD3 R15, R6, c[0x0][0x32c], RZ ;  /* 0x0000cb00060f7a10 */ /* 0x000fe40007ffe0ff */
[----:B------:R-:W-:Y:S02]  /*d3c0*/  IMNMX R11, R11, R6, !PT ;  /* 0x000000060b0b7217 */ /* 0x000fe40007800200 */
[----:B------:R-:W-:Y:S02]  /*d3d0*/  IMNMX R14, R14, R15, PT ;  /* 0x0000000f0e0e7217 */ /* 0x000fe40003800200 */
.L_x_258:
        /* <DEDUP_REMOVED lines=18> */
[----:B-1----:R-:W-:Y:S02]  /*d500*/  FSEL R8, R139, -INF , !P6 ;  /* 0xff8000008b087808 */ /* 0x002fe40007000000 */
        /* <DEDUP_REMOVED lines=50> */
.L_x_264:
[----:B------:R-:W-:Y:S04]  /*d830*/  MOV R9, c[0x0][0x32c] ;  /* 0x0000cb0000097a02 */ /* 0x000fe80000000f00 */
[----:B------:R-:W-:Y:S11]  /*d840*/  ISETP.NE.AND P4, PT, R9, 0x1, PT ;  /* 0x000000010900780c */ /* 0x000ff60003f85270 */
[----:B------:R-:W-:Y:S02]  /*d850*/  @!UPT UIADD3 URZ, URZ, URZ, URZ ;  /* 0x0000003f3f3ff290 */ /* 0x000fe4000fffe03f */
[----:B------:R-:W-:Y:S05]  /*d860*/  @P4 IMAD.HI.U32 R9, R12, c[0x0][0x330], RZ ;  /* 0x0000cc000c094a27 */ /* 0x000fea00078e00ff */
[----:B------:R-:W-:Y:S02]  /*d870*/  @P4 SHF.R.U32.HI R12, RZ, c[0x0][0x334], R9 ;  /* 0x0000cd00ff0c4a19 */ /* 0x000fe40000011609 */
.L_x_265:
[----:B------:R-:W-:Y:S05]  /*d880*/  BSYNC B0 ;  /* 0x0000000000007941 */ /* 0x000fea0003800000 */
.L_x_263:
[----:B------:R-:W-:Y:S04]  /*d890*/  IMAD.MOV.U32 R9, RZ, RZ, c[0x0][0x32c] ;  /* 0x0000cb00ff097624 */ /* 0x000fe800078e00ff */
[----:B------:R-:W-:Y:S04]  /*d8a0*/  IMAD R9, R12, R9, -UR6 ;  /* 0x800000060c097e24 */ /* 0x000fe8000f8e0209 */
[----:B------:R-:W-:Y:S05]  /*d8b0*/  IMAD.IADD R14, R9, 0x1, -R216 ;  /* 0x00000001090e7824 */ /* 0x000fea00078e0ad8 */
[----:B------:R-:W-:Y:S02]  /*d8c0*/  IADD3 R12, R14, c[0x0][0x32c], RZ ;  /* 0x0000cb000e0c7a10 */ /* 0x000fe40007ffe0ff */
[----:B------:R-:W-:Y:S02]  /*d8d0*/  IMNMX R7, R7, R14, !PT ;  /* 0x0000000e07077217 */ /* 0x000fe40007800200 */
[----:B------:R-:W-:Y:S02]  /*d8e0*/  IMNMX R5, R5, R12, PT ;  /* 0x0000000c05057217 */ /* 0x000fe40003800200 */
.L_x_262:
        /* <DEDUP_REMOVED lines=299> */
[----:B------:R-:W-:Y:S01]  /*eba0*/  FMUL.FTZ R87, R2, R87 ;  /* 0x0000005702577220 */ /* 0x000fe20000410000 */
[----:B------:R-:W-:Y:S01]  /*ebb0*/  F2FP.PACK_AB R102, R177, R176 ;  /* 0x000000b0b166723e */ /* 0x000fe200000000ff */
[C---:B------:R-:W-:Y:S01]  /*ebc0*/  FMUL.FTZ R88, R3.reuse, R88 ;  /* 0x0000005803587220 */ /* 0x040fe20000410000 */
        /* <DEDUP_REMOVED lines=158> */
.L_x_257:
[----:B------:R-:W1:Y:S01]  /*f5b0*/  SHFL.BFLY PT, R3, R220, 0x2, 0x1f ;  /* 0x0c401f00dc037f89 */ /* 0x000e6200000e0000 */
[----:B------:R-:W-:-:S02]  /*f5c0*/  MOV R4, RZ ;  /* 0x000000ff00047202 */ /* 0x000fc40000000f00 */
[----:B------:R-:W-:Y:S01]  /*f5d0*/  PLOP3.LUT P1, PT, PT, PT, PT, 0x8, 0x0 ;  /* 0x000000000000781c */ /* 0x000fe20003f2e170 */
[----:B------:R-:W2:Y:S01]  /*f5e0*/  SHFL.BFLY PT, R2, R217, 0x2, 0x1f ;  /* 0x0c401f00d9027f89 */ /* 0x000ea200000e0000 */
[----:B-1----:R-:W-:Y:S01]  /*f5f0*/  FADD.FTZ R6, R3, R220 ;  /* 0x000000dc03067221 */ /* 0x002fe20000010000 */
[----:B------:R-:W-:Y:S01]  /*f600*/  MOV R3, RZ ;  /* 0x000000ff00037202 */ /* 0x000fe20000000f00 */
        /* <DEDUP_REMOVED lines=23> */
[C---:B------:R-:W-:Y:S02]  /*f780*/  FMUL.FTZ R117, R4.reuse, R117 ;  /* 0x0000007504757220 */ /* 0x040fe40000410000 */
        /* <DEDUP_REMOVED lines=41> */
[----:B------:R-:W-:Y:S01]  /*fa20*/  FMUL.FTZ R97, R4, R97 ;  /* 0x0000006104617220 */ /* 0x000fe20000410000 */
[----:B------:R-:W-:Y:S01]  /*fa30*/  MOV R4, 0xff800000 ;  /* 0xff80000000047802 */ /* 0x000fe20000000f00 */
        /* <DEDUP_REMOVED lines=50> */
.L_x_224:
[----:B------:R-:W-:Y:S05]  /*fd60*/  @P1 BRA `(.L_x_267) ;  /* 0x000016a000001947 */ /* 0x000fea0003800000 */
[----:B------:R-:W1:Y:S01]  /*fd70*/  S2R R0, SR_TID.X ;  /* 0x0000000000007919 */ /* 0x000e620000002100 */
[----:B------:R-:W-:Y:S02]  /*fd80*/  F2FP.PACK_AB R128, R129, R128 ;  /* 0x000000808180723e */ /* 0x000fe400000000ff */
[----:B------:R-:W-:Y:S01]  /*fd90*/  F2FP.PACK_AB R130, R131, R130 ;  /* 0x000000828382723e */ /* 0x000fe200000000ff */
[----:B------:R-:W-:Y:S01]  /*fda0*/  BAR.SYNC.DEFER_BLOCKING 0x1, 0x100 ;  /* 0x0044000000007b1d */ /* 0x000fe20000010000 */
        /* <DEDUP_REMOVED lines=10> */
[----:B-1----:R-:W-:Y:S02]  /*fe50*/  SHF.R.S32.HI R5, RZ, 0x1f, R0 ;  /* 0x0000001fff057819 */ /* 0x002fe40000011400 */
[----:B------:R-:W-:Y:S02]  /*fe60*/  F2FP.PACK_AB R104, R105, R104 ;  /* 0x000000686968723e */ /* 0x000fe400000000ff */
[----:B------:R-:W-:-:S02]  /*fe70*/  LEA.HI R2, R5, R0, RZ, 0x2 ;  /* 0x0000000005027211 */ /* 0x000fc400078f10ff */
[----:B------:R-:W-:Y:S02]  /*fe80*/  F2FP.PACK_AB R106, R107, R106 ;  /* 0x0000006a6b6a723e */ /* 0x000fe400000000ff */
[--C-:B------:R-:W-:Y:S02]  /*fe90*/  SHF.R.S32.HI R9, RZ, 0x2, R2.reuse ;  /* 0x00000002ff097819 */ /* 0x100fe40000011402 */
[----:B------:R-:W-:Y:S02]  /*fea0*/  SHF.R.S32.HI R6, RZ, 0x1f, R2 ;  /* 0x0000001fff067819 */ /* 0x000fe40000011402 */
[----:B------:R-:W-:Y:S02]  /*feb0*/  LOP3.LUT R11, R2, 0xfffffffc, RZ, 0xc0, !PT ;  /* 0xfffffffc020b7812 */ /* 0x000fe400078ec0ff */
[----:B------:R-:W-:Y:S02]  /*fec0*/  LEA.HI R6, R6, R9, RZ, 0x3 ;  /* 0x0000000906067211 */ /* 0x000fe400078f18ff */
[----:B------:R-:W-:Y:S01]  /*fed0*/  F2FP.PACK_AB R100, R101, R100 ;  /* 0x000000646564723e */ /* 0x000fe200000000ff */
[----:B------:R-:W-:Y:S01]  /*fee0*/  IMAD.IADD R11, R0, 0x1, -R11 ;  /* 0x00000001000b7824 */ /* 0x000fe200078e0a0b */
[----:B------:R-:W-:-:S02]  /*fef0*/  LOP3.LUT R6, R6, 0xfffffff8, RZ, 0xc0, !PT ;  /* 0xfffffff806067812 */ /* 0x000fc400078ec0ff */
[----:B------:R-:W-:Y:S02]  /*ff00*/  F2FP.PACK_AB R102, R103, R102 ;  /* 0x000000666766723e */ /* 0x000fe400000000ff */
[----:B------:R-:W-:Y:S01]  /*ff10*/  F2FP.PACK_AB R36, R37, R36 ;  /* 0x000000242524723e */ /* 0x000fe200000000ff */
[----:B------:R-:W-:Y:S01]  /*ff20*/  IMAD.IADD R9, R9, 0x1, -R6 ;  /* 0x0000000109097824 */ /* 0x000fe200078e0a06 */
[----:B------:R-:W-:Y:S02]  /*ff30*/  LEA.HI R6, R5, R0, RZ, 0x5 ;  /* 0x0000000005067211 */ /* 0x000fe400078f28ff */
[----:B------:R-:W-:Y:S01]  /*ff40*/  F2FP.PACK_AB R38, R39, R38 ;  /* 0x000000262726723e */ /* 0x000fe200000000ff */
[C---:B------:R-:W-:Y:S01]  /*ff50*/  IMAD.SHL.U32 R8, R9.reuse, 0x40, RZ ;  /* 0x0000004009087824 */ /* 0x040fe200078e00ff */
[----:B------:R-:W-:Y:S02]  /*ff60*/  SHF.R.S32.HI R2, RZ, 0x5, R6 ;  /* 0x00000005ff027819 */ /* 0x000fe40000011406 */
[----:B------:R-:W-:-:S02]  /*ff70*/  LOP3.LUT R12, R9, 0x1, RZ, 0xc0, !PT ;  /* 0x00000001090c7812 */ /* 0x000fc400078ec0ff */
[----:B------:R-:W-:Y:S01]  /*ff80*/  LOP3.LUT R8, R8, 0x1c0, RZ, 0xc0, !PT ;  /* 0x000001c008087812 */ /* 0x000fe200078ec0ff */
[----:B------:R-:W-:Y:S01]  /*ff90*/  IMAD R10, R2, 0x200, R11 ;  /* 0x00000200020a7824 */ /* 0x000fe200078e020b */
[----:B------:R-:W-:Y:S02]  /*ffa0*/  ISETP.NE.U32.AND P0, PT, R12, 0x1, PT ;  /* 0x000000010c00780c */ /* 0x000fe40003f05070 */
[----:B------:R-:W-:Y:S02]  /*ffb0*/  LEA.HI R13, R8, R8, RZ, 0x1d ;  /* 0x00000008080d7211 */ /* 0x000fe400078fe8ff */
[----:B------:R-:W-:Y:S01]  /*ffc0*/  R2P PR, R9, 0x6 ;  /* 0x0000000609007804 */ /* 0x000fe20000000000 */
[----:B------:R-:W-:Y:S01]  /*ffd0*/  IMAD.MOV.U32 R9, RZ, RZ, 0x20 ;  /* 0x00000020ff097424 */ /* 0x000fe200078e00ff */
        /* <DEDUP_REMOVED lines=61> */
[----:B------:R-:W-:Y:S02]  /*103b0*/  ISETP.NE.U32.AND P1, PT, RZ, c[0x0][0x508], PT ;  /* 0x00014200ff007a0c */ /* 0x000fe40003f25070 */
[----:B------:R-:W-:Y:S01]  /*103c0*/  ISETP.NE.U32.AND P0, PT, RZ, c[0x0][0x500], PT ;  /* 0x00014000ff007a0c */ /* 0x000fe20003f05070 */
[----:B------:R-:W-:Y:S01]  /*103d0*/  STS [R13+0x4480], R38 ;  /* 0x004480260d007388 */ /* 0x000fe20000000800 */
[----:B------:R-:W-:Y:S02]  /*103e0*/  ISETP.NE.AND.EX P1, PT, RZ, c[0x0][0x50c], PT, P1 ;  /* 0x00014300ff007a0c */ /* 0x000fe40003f25310 */
[----:B------:R-:W-:Y:S01]  /*103f0*/  ISETP.NE.AND.EX P0, PT, RZ, c[0x0][0x504], PT, P0 ;  /* 0x00014100ff007a0c */ /* 0x000fe20003f05300 */
        /* <DEDUP_REMOVED lines=17> */
[----:B------:R2:W-:Y:S04]  /*10510*/  STS [R15+0x8400], R74 ;  /* 0x0084004a0f007388 */ /* 0x0005e80000000800 */
[----:B------:R-:W-:Y:S04]  /*10520*/  STS [R17+0x8080], R76 ;  /* 0x0080804c11007388 */ /* 0x000fe80000000800 */
[----:B------:R-:W-:Y:S04]  /*10530*/  STS [R17+0x8480], R78 ;  /* 0x0084804e11007388 */ /* 0x000fe80000000800 */
[----:B------:R-:W-:Y:S04]  /*10540*/  STS [R9+0x8000], R80 ;  /* 0x0080005009007388 */ /* 0x000fe80000000800 */
[----:B------:R3:W-:Y:S01]  /*10550*/  STS [R9+0x8400], R82 ;  /* 0x0084005209007388 */ /* 0x0007e20000000800 */
[----:B-1----:R-:W-:-:S03]  /*10560*/  IMAD.MOV.U32 R13, RZ, RZ, 0x4 ;  /* 0x00000004ff0d7424 */ /* 0x002fc600078e00ff */
[----:B------:R-:W-:Y:S04]  /*10570*/  STS [R19+0x8080], R84 ;  /* 0x0080805413007388 */ /* 0x000fe80000000800 */
[----:B------:R1:W-:Y:S01]  /*10580*/  STS [R19+0x8480], R86 ;  /* 0x0084805613007388 */ /* 0x0003e20000000800 */
[----:B--2---:R-:W-:-:S03]  /*10590*/  IMAD.WIDE R14, R208, R13, c[0x0][0x500] ;  /* 0x00014000d00e7625 */ /* 0x004fc600078e020d */
[----:B------:R2:W-:Y:S04]  /*105a0*/  STS [R21+0x8000], R88 ;  /* 0x0080005815007388 */ /* 0x0005e80000000800 */
[----:B------:R2:W-:Y:S04]  /*105b0*/  STS [R21+0x8400], R90 ;  /* 0x0084005a15007388 */ /* 0x0005e80000000800 */
[----:B------:R2:W-:Y:S04]  /*105c0*/  STS [R23+0x8080], R92 ;  /* 0x0080805c17007388 */ /* 0x0005e80000000800 */
[----:B------:R2:W-:Y:S04]  /*105d0*/  STS [R23+0x8480], R94 ;  /* 0x0084805e17007388 */ /* 0x0005e80000000800 */
[----:B------:R2:W-:Y:S04]  /*105e0*/  STS [R25+0x8000], R96 ;  /* 0x0080006019007388 */ /* 0x0005e80000000800 */
[----:B------:R2:W-:Y:S04]  /*105f0*/  STS [R25+0x8400], R3 ;  /* 0x0084000319007388 */ /* 0x0005e80000000800 */
[----:B------:R-:W-:Y:S01]  /*10600*/  BAR.SYNC.DEFER_BLOCKING 0x1, 0x100 ;  /* 0x0044000000007b1d */ /* 0x000fe20000010000 */
[----:B------:R-:W-:-:S02]  /*10610*/  IMAD.MOV.U32 R8, RZ, RZ, c[0x0][0x388] ;  /* 0x0000e200ff087624 */ /* 0x000fc400078e00ff */
[----:B------:R-:W-:-:S03]  /*10620*/  @P1 IMAD.WIDE R12, R208, R13, c[0x0][0x508] ;  /* 0x00014200d00c1625 */ /* 0x000fc600078e020d */
[----:B---3--:R-:W3:Y:S04]  /*10630*/  @P0 LDG.E R9, [R14.64] ;  /* 0x000000120e090981 */ /* 0x008ee8000c1e1900 */
[----:B------:R2:W5:Y:S01]  /*10640*/  @P1 LDG.E R8, [R12.64] ;  /* 0x000000120c081981 */ /* 0x000562000c1e1900 */
[----:B-1----:R-:W-:Y:S02]  /*10650*/  CS2R R18, SRZ ;  /* 0x0000000000127805 */ /* 0x002fe4000001ff00 */
[--C-:B---3--:R-:W-:Y:S01]  /*10660*/  @P0 SHF.R.S32.HI R19, RZ, 0x1f, R9.reuse ;  /* 0x0000001fff130819 */ /* 0x108fe20000011409 */
[----:B------:R-:W-:Y:S01]  /*10670*/  @P0 IMAD.MOV.U32 R18, RZ, RZ, R9 ;  /* 0x000000ffff120224 */ /* 0x000fe200078e0009 */
[----:B------:R-:W-:Y:S05]  /*10680*/  @P1 BRA `(.L_x_268) ;  /* 0x0000004000001947 */ /* 0x000fea0003800000 */
[----:B--2---:R-:W-:Y:S05]  /*10690*/  @!P0 BRA `(.L_x_268) ;  /* 0x0000003000008947 */ /* 0x004fea0003800000 */
[----:B-----5:R-:W2:Y:S04]  /*106a0*/  LDG.E R8, [R14.64] ;  /* 0x000000120e087981 */ /* 0x020ea8000c1e1900 */
[----:B------:R-:W2:Y:S02]  /*106b0*/  LDG.E R3, [R14.64+0x4] ;  /* 0x000004120e037981 */ /* 0x000ea4000c1e1900 */
[----:B--2---:R-:W-:-:S02]  /*106c0*/  IADD3 R8, -R8, R3, RZ ;  /* 0x0000000308087210 */ /* 0x004fc40007ffe1ff */
.L_x_268:
[----:B--2---:R-:W-:Y:S01]  /*106d0*/  LOP3.LUT R9, R6, 0xffffffe0, RZ, 0xc0, !PT ;  /* 0xffffffe006097812 */ /* 0x004fe200078ec0ff */
[----:B------:R-:W1:Y:S01]  /*106e0*/  S2R R57, SR_CTAID.X ;  /* 0x0000000000397919 */ /* 0x000e620000002500 */
[----:B------:R-:W-:Y:S01]  /*106f0*/  SHF.R.S32.HI R13, RZ, 0x1f, R2 ;  /* 0x0000001fff0d7819 */ /* 0x000fe20000011402 */
[----:B------:R-:W-:Y:S01]  /*10700*/  IMAD.MOV.U32 R3, RZ, RZ, c[0x0][0x4e8] ;  /* 0x00013a00ff037624 */ /* 0x000fe200078e00ff */
[----:B------:R-:W-:Y:S01]  /*10710*/  LEA.HI R10, R11, R11, RZ, 0x1 ;  /* 0x0000000b0b0a7211 */ /* 0x000fe200078f08ff */
[----:B------:R-:W-:Y:S01]  /*10720*/  IMAD.IADD R9, R0, 0x1, -R9 ;  /* 0x0000000100097824 */ /* 0x000fe200078e0a09 */
[----:B------:R-:W2:Y:S01]  /*10730*/  S2R R14, SR_CTAID.Y ;  /* 0x00000000000e7919 */ /* 0x000ea20000002600 */
[----:B------:R-:W-:Y:S01]  /*10740*/  LEA.HI R13, R13, R2, RZ, 0x3 ;  /* 0x000000020d0d7211 */ /* 0x000fe200078f18ff */
[----:B------:R-:W-:Y:S01]  /*10750*/  IMAD.WIDE.U32 R16, R18, c[0x0][0x3a0], RZ ;  /* 0x0000e80012107a25 */ /* 0x000fe200078e00ff */
[----:B------:R-:W-:Y:S01]  /*10760*/  ISETP.NE.AND P1, PT, R3, 0x1, PT ;  /* 0x000000010300780c */ /* 0x000fe20003f25270 */
[----:B------:R-:W-:Y:S01]  /*10770*/  BSSY B0, `(.L_x_269) ;  /* 0x0000081000007945 */ /* 0x000fe20003800000 */
[----:B------:R-:W-:Y:S01]  /*10780*/  SHF.R.S32.HI R6, RZ, 0x1f, R9 ;  /* 0x0000001fff067819 */ /* 0x000fe20000011409 */
[----:B------:R-:W-:Y:S01]  /*10790*/  IMAD.MOV.U32 R23, RZ, RZ, R19 ;  /* 0x000000ffff177224 */ /* 0x000fe200078e0013 */
[----:B------:R-:W-:-:S02]  /*107a0*/  LOP3.LUT R13, R13, 0xffffff8, RZ, 0xc0, !PT ;  /* 0x0ffffff80d0d7812 */ /* 0x000fc400078ec0ff */
[----:B------:R-:W-:Y:S02]  /*107b0*/  LEA.HI R3, R6, R9, RZ, 0x2 ;  /* 0x0000000906037211 */ /* 0x000fe400078f10ff */
[----:B------:R-:W-:Y:S02]  /*107c0*/  LOP3.LUT R10, R10, 0x1ffffffe, RZ, 0xc0, !PT ;  /* 0x1ffffffe0a0a7812 */ /* 0x000fe400078ec0ff */
[----:B------:R-:W-:Y:S02]  /*107d0*/  IADD3 R2, -R13, R2, RZ ;  /* 0x000000020d027210 */ /* 0x000fe40007ffe1ff */
[-C--:B------:R-:W-:Y:S02]  /*107e0*/  LEA.HI R6, R5, R0.reuse, RZ, 0x3 ;  /* 0x0000000005067211 */ /* 0x080fe400078f18ff */
[----:B------:R-:W-:Y:S02]  /*107f0*/  SHF.R.S32.HI R3, RZ, 0x2, R3 ;  /* 0x00000002ff037819 */ /* 0x000fe40000011403 */
[----:B------:R-:W-:Y:S01]  /*10800*/  LOP3.LUT P2, RZ, R9, 0x3, RZ, 0xc0, !PT ;  /* 0x0000000309ff7812 */ /* 0x000fe2000784c0ff */
[----:B------:R-:W-:Y:S01]  /*10810*/  IMAD.IADD R9, R11, 0x1, -R10 ;  /* 0x000000010b097824 */ /* 0x000fe200078e0a0a */
[----:B------:R-:W-:Y:S01]  /*10820*/  LOP3.LUT R11, R6, 0xfffffff8, RZ, 0xc0, !PT ;  /* 0xfffffff8060b7812 */ /* 0x000fe200078ec0ff */
[----:B------:R-:W-:Y:S01]  /*10830*/  IMAD R2, R2, 0x10, R3 ;  /* 0x0000001002027824 */ /* 0x000fe200078e0203 */
[-C--:B------:R-:W-:Y:S01]  /*10840*/  LEA.HI R5, R5, R0.reuse, RZ, 0x6 ;  /* 0x0000000005057211 */ /* 0x080fe200078f30ff */
[----:B------:R-:W-:Y:S01]  /*10850*/  IMAD R3, R19, c[0x0][0x3a0], RZ ;  /* 0x0000e80013037a24 */ /* 0x000fe200078e02ff */
[----:B------:R-:W-:Y:S01]  /*10860*/  IADD3 R11, -R11, R0, RZ ;  /* 0x000000000b0b7210 */ /* 0x000fe20007ffe1ff */
[----:B------:R-:W-:Y:S01]  /*10870*/  IMAD R0, R9, 0x8, R2 ;  /* 0x0000000809007824 */ /* 0x000fe200078e0202 */
[----:B--2---:R-:W-:Y:S01]  /*10880*/  SHF.R.S32.HI R9, RZ, 0x1f, R14 ;  /* 0x0000001fff097819 */ /* 0x004fe2000001140e */
[----:B------:R-:W-:Y:S01]  /*10890*/  IMAD R3, R18, c[0x0][0x3a4], R3 ;  /* 0x0000e90012037a24 */ /* 0x000fe200078e0203 */
[----:B------:R-:W-:Y:S01]  /*108a0*/  MOV R22, R18 ;  /* 0x0000001200167202 */ /* 0x000fe20000000f00 */
[----:B-1----:R-:W-:Y:S01]  /*108b0*/  IMAD R13, R57, 0x80, R0 ;  /* 0x00000080390d7824 */ /* 0x002fe200078e0200 */
[----:B------:R-:W-:Y:S01]  /*108c0*/  SHF.R.S32.HI R6, RZ, 0x3, R6 ;  /* 0x00000003ff067819 */ /* 0x000fe20000011406 */
[----:B------:R-:W-:-:S02]  /*108d0*/  IMAD R15, R9, c[0x0][0x490], RZ ;  /* 0x00012400090f7a24 */ /* 0x000fc400078e02ff */
[----:B------:R-:W-:Y:S01]  /*108e0*/  @P1 IMAD.HI.U32 R0, R13, c[0x0][0x4ec], RZ ;  /* 0x00013b000d001a27 */ /* 0x000fe200078e00ff */
[----:B------:R-:W-:Y:S02]  /*108f0*/  MOV R20, R13 ;  /* 0x0000000d00147202 */ /* 0x000fe40000000f00 */
[----:B------:R-:W-:Y:S01]  /*10900*/  LEA R10, R11, R6, 0x5 ;  /* 0x000000060b0a7211 */ /* 0x000fe200078e28ff */
[----:B------:R-:W-:Y:S01]  /*10910*/  IMAD.IADD R17, R17, 0x1, R3 ;  /* 0x0000000111117824 */ /* 0x000fe200078e0203 */
[----:B------:R-:W-:Y:S01]  /*10920*/  @P1 SHF.R.U32.HI R20, RZ, c[0x0][0x4f0], R0 ;  /* 0x00013c00ff141a19 */ /* 0x000fe20000011600 */
[----:B------:R-:W-:Y:S01]  /*10930*/  IMAD.WIDE.U32 R22, R14, c[0x0][0x490], R22 ;  /* 0x000124000e167a25 */ /* 0x000fe200078e0016 */
[----:B------:R-:W-:Y:S02]  /*10940*/  SHF.R.S32.HI R3, RZ, 0x1f, R208 ;  /* 0x0000001fff037819 */ /* 0x000fe400000114d0 */
[----:B------:R-:W-:Y:S01]  /*10950*/  SEL R208, R208, RZ, !P0 ;  /* 0x000000ffd0d07207 */ /* 0x000fe20004000000 */
[----:B------:R-:W-:Y:S01]  /*10960*/  IMAD R15, R14, c[0x0][0x494], R15 ;  /* 0x000125000e0f7a24 */ /* 0x000fe200078e020f */
[----:B------:R-:W-:Y:S01]  /*10970*/  SEL R3, R3, RZ, !P0 ;  /* 0x000000ff03037207 */ /* 0x000fe20004000000 */
[----:B------:R-:W-:-:S02]  /*10980*/  IMAD.MOV R12, RZ, RZ, -R20 ;  /* 0x000000ffff0c7224 */ /* 0x000fc400078e0a14 */
[----:B------:R-:W-:Y:S02]  /*10990*/  IMAD.IADD R23, R23, 0x1, R15 ;  /* 0x0000000117177824 */ /* 0x000fe400078e020f */
[----:B------:R-:W-:Y:S02]  /*109a0*/  IMAD R9, R9, c[0x0][0x3e8], RZ ;  /* 0x0000fa0009097a24 */ /* 0x000fe400078e02ff */
[----:B------:R-:W-:Y:S02]  /*109b0*/  IMAD R12, R12, c[0x0][0x4e8], R13 ;  /* 0x00013a000c0c7a24 */ /* 0x000fe400078e020d */
[----:B------:R-:W-:Y:S02]  /*109c0*/  IMAD R13, R3, c[0x0][0x498], RZ ;  /* 0x00012600030d7a24 */ /* 0x000fe400078e02ff */
[----:B------:R-:W-:-:S04]  /*109d0*/  IMAD.WIDE.U32 R22, R208, c[0x0][0x498], R22 ;  /* 0x00012600d0167a25 */ /* 0x000fc800078e0016 */
[C---:B------:R-:W-:Y:S02]  /*109e0*/  IMAD R9, R14.reuse, c[0x0][0x3ec], R9 ;  /* 0x0000fb000e097a24 */ /* 0x040fe400078e0209 */
[----:B------:R-:W-:Y:S01]  /*109f0*/  IMAD.WIDE.U32 R14, R14, c[0x0][0x3e8], R16 ;  /* 0x0000fa000e0e7a25 */ /* 0x000fe200078e0010 */
[----:B------:R-:W-:Y:S02]  /*10a00*/  SHF.R.S32.HI R16, RZ, 0x1f, R20 ;  /* 0x0000001fff107819 */ /* 0x000fe40000011414 */
[----:B------:R-:W-:Y:S01]  /*10a10*/  IADD3 R20, P0, R20, R22, RZ ;  /* 0x0000001614147210 */ /* 0x000fe20007f1e0ff */
[----:B------:R-:W-:Y:S01]  /*10a20*/  IMAD R13, R208, c[0x0][0x49c], R13 ;  /* 0x00012700d00d7a24 */ /* 0x000fe200078e020d */
[----:B------:R-:W-:Y:S01]  /*10a30*/  SHF.R.S32.HI R17, RZ, 0x1f, R12 ;  /* 0x0000001fff117819 */ /* 0x000fe2000001140c */
[----:B------:R-:W-:Y:S01]  /*10a40*/  IMAD.SHL.U32 R0, R6, 0x40, RZ ;  /* 0x0000004006007824 */ /* 0x000fe200078e00ff */
[----:B------:R-:W-:Y:S01]  /*10a50*/  IADD3 R15, R15, R9, RZ ;  /* 0x000000090f0f7210 */ /* 0x000fe20007ffe0ff */
[----:B------:R-:W-:Y:S01]  /*10a60*/  IMAD R10, R57, 0x80, R10 ;  /* 0x00000080390a7824 */ /* 0x000fe200078e020a */
[----:B------:R-:W-:Y:S01]  /*10a70*/  IADD3.X R21, R16, R23, R13, P0, !PT ;  /* 0x0000001710157210 */ /* 0x000fe200007fe40d */
[----:B------:R-:W-:Y:S01]  /*10a80*/  IMAD R17, R17, c[0x0][0x488], RZ ;  /* 0x0001220011117a24 */ /* 0x000fe200078e02ff */
[----:B------:R-:W-:Y:S01]  /*10a90*/  LOP3.LUT R13, R0, 0x1c0, RZ, 0xc0, !PT ;  /* 0x000001c0000d7812 */ /* 0x000fe200078ec0ff */
[----:B------:R-:W-:-:S02]  /*10aa0*/  IMAD.SHL.U32 R0, R11, 0x8, RZ ;  /* 0x000000080b007824 */ /* 0x000fc400078e00ff */
[----:B------:R-:W-:-:S04]  /*10ab0*/  IMAD.WIDE.U32 R20, R12, c[0x0][0x488], R20 ;  /* 0x000122000c147a25 */ /* 0x000fc800078e0014 */
[----:B------:R-:W-:Y:S01]  /*10ac0*/  IMAD R17, R12, c[0x0][0x48c], R17 ;  /* 0x000123000c117a24 */ /* 0x000fe200078e0211 */
[----:B------:R-:W-:Y:S01]  /*10ad0*/  LOP3.LUT R12, R13, 0x38, R0, 0xf8, !PT ;  /* 0x000000380d0c7812 */ /* 0x000fe200078ef800 */
[----:B------:R-:W-:Y:S01]  /*10ae0*/  IMAD R11, R3, c[0x0][0x3f0], RZ ;  /* 0x0000fc00030b7a24 */ /* 0x000fe200078e02ff */
[----:B------:R-:W-:Y:S01]  /*10af0*/  SHF.R.U32.HI R3, RZ, 0x3, R13 ;  /* 0x00000003ff037819 */ /* 0x000fe2000001160d */
[----:B------:R-:W-:Y:S01]  /*10b00*/  @P1 IMAD.HI.U32 R18, R10, c[0x0][0x4ec], RZ ;  /* 0x00013b000a121a27 */ /* 0x000fe200078e00ff */
[----:B------:R-:W-:Y:S02]  /*10b10*/  LEA R13, P0, R20, c[0x0][0x450], 0x2 ;  /* 0x00011400140d7a11 */ /* 0x000fe400078010ff */
[----:B------:R-:W-:Y:S01]  /*10b20*/  IADD3 R17, R21, R17, RZ ;  /* 0x0000001115117210 */ /* 0x000fe20007ffe0ff */
[----:B------:R-:W-:Y:S01]  /*10b30*/  IMAD R11, R208, c[0x0][0x3f4], R11 ;  /* 0x0000fd00d00b7a24 */ /* 0x000fe200078e020b */
[----:B------:R-:W-:Y:S01]  /*10b40*/  LOP3.LUT R3, R12, R3, RZ, 0x3c, !PT ;  /* 0x000000030c037212 */ /* 0x000fe200078e3cff */
[----:B------:R-:W-:Y:S01]  /*10b50*/  IMAD.WIDE.U32 R14, R208, c[0x0][0x3f0], R14 ;  /* 0x0000fc00d00e7a25 */ /* 0x000fe200078e000e */
[----:B------:R-:W-:Y:S01]  /*10b60*/  LEA.HI.X R17, R20, c[0x0][0x454], R17, 0x2, P0 ;  /* 0x0001150014117a11 */ /* 0x000fe200000f1411 */
[----:B------:R-:W-:Y:S02]  /*10b70*/  SHFL.IDX PT, R34, R13, RZ, 0x1c1f ;  /* 0x001c1fff0d227589 */ /* 0x000fe400000e0000 */
[----:B------:R-:W-:Y:S01]  /*10b80*/  IMAD.MOV.U32 R9, RZ, RZ, R10 ;  /* 0x000000ffff097224 */ /* 0x000fe200078e000a */
[----:B------:R-:W-:Y:S01]  /*10b90*/  @P1 SHF.R.U32.HI R9, RZ, c[0x0][0x4f0], R18 ;  /* 0x00013c00ff091a19 */ /* 0x000fe20000011612 */
[----:B------:R-:W1:Y:S01]  /*10ba0*/  SHFL.IDX PT, R35, R17, RZ, 0x1c1f ;  /* 0x001c1fff11237589 */ /* 0x000e6200000e0000 */
[----:B------:R-:W-:Y:S01]  /*10bb0*/  IMAD.IADD R15, R15, 0x1, R11 ;  /* 0x000000010f0f7824 */ /* 0x000fe200078e020b */
[----:B------:R-:W-:Y:S01]  /*10bc0*/  LEA R11, R57, R2, 0x7 ;  /* 0x00000002390b7211 */ /* 0x000fe200078e38ff */
[----:B-----5:R-:W-:Y:S01]  /*10bd0*/  IMAD R2, R8, c[0x0][0x4e8], RZ ;  /* 0x00013a0008027a24 */ /* 0x020fe200078e02ff */
[----:B------:R-:W-:Y:S01]  /*10be0*/  SHFL.IDX PT, R48, R13, 0x1, 0x1c1f ;  /* 0x003c1f000d307f89 */ /* 0x000fe200000e0000 */
[--C-:B------:R-:W-:Y:S01]  /*10bf0*/  IMAD.MOV R19, RZ, RZ, -R9.reuse ;  /* 0x000000ffff137224 */ /* 0x100fe200078e0a09 */
[----:B------:R-:W-:Y:S01]  /*10c00*/  SHF.R.S32.HI R12, RZ, 0x1f, R9 ;  /* 0x0000001fff0c7819 */ /* 0x000fe20000011409 */
[----:B------:R-:W-:Y:S01]  /*10c10*/  IMAD.WIDE.U32 R14, R9, c[0x0][0x3e0], R14 ;  /* 0x0000f800090e7a25 */ /* 0x000fe200078e000e */
[----:B------:R-:W2:Y:S01]  /*10c20*/  SHFL.IDX PT, R49, R17, 0x1, 0x1c1f ;  /* 0x003c1f0011317f89 */ /* 0x000ea200000e0000 */
[----:B------:R-:W-:-:S02]  /*10c30*/  IADD3 R21, R11, 0x8, RZ ;  /* 0x000000080b157810 */ /* 0x000fc40007ffe0ff */
[----:B------:R-:W-:Y:S01]  /*10c40*/  IMAD R19, R19, c[0x0][0x4e8], R10 ;  /* 0x00013a0013137a24 */ /* 0x000fe200078e020a */
[-C--:B------:R-:W-:Y:S01]  /*10c50*/  ISETP.GE.OR P0, PT, R11, R2.reuse, P2 ;  /* 0x000000020b00720c */ /* 0x080fe20001706670 */
[----:B------:R-:W-:Y:S01]  /*10c60*/  IMAD R12, R12, c[0x0][0x3e0], RZ ;  /* 0x0000f8000c0c7a24 */ /* 0x000fe200078e02ff */
[----:B------:R-:W-:Y:S01]  /*10c70*/  ISETP.GE.OR P2, PT, R21, R2, P2 ;  /* 0x000000021500720c */ /* 0x000fe20001746670 */
[----:B------:R-:W-:Y:S01]  /*10c80*/  IMAD.SHL.U32 R10, R5, 0x8, RZ ;  /* 0x00000008050a7824 */ /* 0x000fe200078e00ff */
[----:B------:R-:W-:Y:S01]  /*10c90*/  SHF.R.S32.HI R8, RZ, 0x1f, R19 ;  /* 0x0000001fff087819 */ /* 0x000fe20000011413 */
[----:B------:R-:W-:Y:S01]  /*10ca0*/  IMAD R12, R9, c[0x0][0x3e4], R12 ;  /* 0x0000f900090c7a24 */ /* 0x000fe200078e020c */
[----:B------:R-:W-:Y:S02]  /*10cb0*/  LEA R57, R57, R6, 0x7 ;  /* 0x0000000639397211 */ /* 0x000fe400078e38ff */
[----:B------:R-:W-:Y:S01]  /*10cc0*/  LOP3.LUT R10, R3, 0x7ffffe00, R10, 0xf8, !PT ;  /* 0x7ffffe00030a7812 */ /* 0x000fe200078ef80a */
[----:B------:R-:W-:-:S02]  /*10cd0*/  IMAD.IADD R15, R15, 0x1, R12 ;  /* 0x000000010f0f7824 */ /* 0x000fc400078e020c */
[----:B------:R-:W-:Y:S01]  /*10ce0*/  IMAD R8, R8, c[0x0][0x3d8], RZ ;  /* 0x0000f60008087a24 */ /* 0x000fe200078e02ff */
[----:B------:R-:W-:Y:S01]  /*10cf0*/  SHF.L.U32 R58, R10, 0x1, RZ ;  /* 0x000000010a3a7819 */ /* 0x000fe200000006ff */
[----:B-1----:R1:W-:Y:S01]  /*10d00*/  @!P0 ST.E [R34.64], R4 ;  /* 0x0000000422008985 */ /* 0x0023e2000c101912 */
[----:B------:R-:W-:-:S04]  /*10d10*/  IMAD.WIDE.U32 R32, R19, c[0x0][0x3d8], R14 ;  /* 0x0000f60013207a25 */ /* 0x000fc800078e000e */
[----:B------:R-:W-:Y:S01]  /*10d20*/  IMAD R3, R19, c[0x0][0x3dc], R8 ;  /* 0x0000f70013037a24 */ /* 0x000fe200078e0208 */
[C---:B------:R-:W-:Y:S01]  /*10d30*/  LEA R56, P0, R32.reuse, c[0x0][0x380], 0x1 ;  /* 0x0000e00020387a11 */ /* 0x040fe200078008ff */
[----:B--2---:R1:W-:Y:S02]  /*10d40*/  @!P2 ST.E [R48.64], R7 ;  /* 0x000000073000a985 */ /* 0x0043e4000c101912 */
[----:B------:R-:W-:Y:S02]  /*10d50*/  IMAD.IADD R3, R33, 0x1, R3 ;  /* 0x0000000121037824 */ /* 0x000fe400078e0203 */
        /* <DEDUP_REMOVED lines=34> */
.L_x_270:
[----:B--2---:R-:W-:Y:S05]  /*10f80*/  BSYNC B0 ;  /* 0x0000000000007941 */ /* 0x004fea0003800000 */
.L_x_269:
        /* <DEDUP_REMOVED lines=23> */
.L_x_272:
[----:B------:R-:W-:Y:S05]  /*11100*/  BSYNC B0 ;  /* 0x0000000000007941 */ /* 0x000fea0003800000 */
.L_x_271:
[----:B------:R-:W-:Y:S01]  /*11110*/  IADD3 R3, R57, 0x40, RZ ;  /* 0x0000004039037810 */ /* 0x000fe20007ffe0ff */
[----:B--2---:R2:W1:Y:S01]  /*11120*/  SHFL.IDX PT, R17, R55, 0x2, 0x181f ;  /* 0x00581f0037117f89 */ /* 0x00446200000e0000 */
        /* <DEDUP_REMOVED lines=21> */
.L_x_274:
[----:B------:R-:W-:Y:S05]  /*11280*/  BSYNC B0 ;  /* 0x0000000000007941 */ /* 0x000fea0003800000 */
.L_x_273:
        /* <DEDUP_REMOVED lines=24> */
.L_x_267:
        /* <DEDUP_REMOVED lines=18> */
.L_x_275:
[----:B-1----:R-:W1:Y:S01]  /*11530*/  S2R R0, SR_TID.X ;  /* 0x0000000000007919 */ /* 0x002e620000002100 */
[----:B------:R-:W-:Y:S01]  /*11540*/  SHF.R.S32.HI R9, RZ, 0x1f, R208 ;  /* 0x0000001fff097819 */ /* 0x000fe200000114d0 */
[----:B------:R-:W-:Y:S01]  /*11550*/  BSSY B0, `(.L_x_276) ;  /* 0x0000028000007945 */ /* 0x000fe20003800000 */
[----:B------:R-:W-:-:S02]  /*11560*/  SEL R208, R208, RZ, !P1 ;  /* 0x000000ffd0d07207 */ /* 0x000fc40004800000 */
[----:B------:R-:W-:Y:S02]  /*11570*/  SEL R9, R9, RZ, !P1 ;  /* 0x000000ff09097207 */ /* 0x000fe40004800000 */
[----:B-1----:R-:W-:-:S13]  /*11580*/  ISETP.GT.AND P0, PT, R0, 0x7f, PT ;  /* 0x0000007f0000780c */ /* 0x002fda0003f04270 */
        /* <DEDUP_REMOVED lines=9> */
[----:B------:R-:W-:Y:S01]  /*11620*/  MOV R10, R12 ;  /* 0x0000000c000a7202 */ /* 0x000fe20000000f00 */
[----:B------:R-:W-:Y:S01]  /*11630*/  IMAD.MOV.U32 R6, RZ, RZ, R7 ;  /* 0x000000ffff067224 */ /* 0x000fe200078e0007 */
[----:B------:R-:W-:-:S13]  /*11640*/  ISETP.NE.AND P0, PT, R3, 0x1, PT ;  /* 0x000000010300780c */ /* 0x000fda0003f05270 */
[----:B------:R-:W-:-:S05]  /*11650*/  @P0 IMAD.HI.U32 R5, R7, c[0x0][0x4ec], RZ ;  /* 0x00013b0007050a27 */ /* 0x000fca00078e00ff */
[----:B------:R-:W-:Y:S01]  /*11660*/  @P0 SHF.R.U32.HI R6, RZ, c[0x0][0x4f0], R5 ;  /* 0x00013c00ff060a19 */ /* 0x000fe20000011605 */
[----:B-1----:R-:W-:Y:S01]  /*11670*/  IMAD.WIDE.U32 R10, R4, c[0x0][0x490], R10 ;  /* 0x00012400040a7a25 */ /* 0x002fe200078e000a */
[----:B------:R-:W-:Y:S02]  /*11680*/  SHF.R.S32.HI R3, RZ, 0x1f, R4 ;  /* 0x0000001fff037819 */ /* 0x000fe40000011404 */
[----:B------:R-:W-:-:S03]  /*11690*/  SHF.R.S32.HI R8, RZ, 0x1f, R6 ;  /* 0x0000001fff087819 */ /* 0x000fc60000011406 */
[----:B------:R-:W-:-:S04]  /*116a0*/  IMAD R3, R3, c[0x0][0x490], RZ ;  /* 0x0001240003037a24 */ /* 0x000fc800078e02ff */
[----:B------:R-:W-:Y:S01]  /*116b0*/  IMAD R3, R4, c[0x0][0x494], R3 ;  /* 0x0001250004037a24 */ /* 0x000fe200078e0203 */
[----:B------:R-:W-:-:S03]  /*116c0*/  IADD3 R4, -R6, RZ, RZ ;  /* 0x000000ff06047210 */ /* 0x000fc60007ffe1ff */
[----:B------:R-:W-:Y:S02]  /*116d0*/  IMAD.IADD R11, R3, 0x1, R11 ;  /* 0x00000001030b7824 */ /* 0x000fe400078e020b */
[----:B------:R-:W-:Y:S02]  /*116e0*/  IMAD R3, R9, c[0x0][0x498], RZ ;  /* 0x0001260009037a24 */ /* 0x000fe400078e02ff */
[----:B------:R-:W-:Y:S02]  /*116f0*/  IMAD R4, R4, c[0x0][0x4e8], R7 ;  /* 0x00013a0004047a24 */ /* 0x000fe400078e0207 */
[----:B------:R-:W-:-:S03]  /*11700*/  IMAD.WIDE.U32 R10, R208, c[0x0][0x498], R10 ;  /* 0x00012600d00a7a25 */ /* 0x000fc600078e000a */
[----:B------:R-:W-:Y:S01]  /*11710*/  SHF.R.S32.HI R5, RZ, 0x1f, R4 ;  /* 0x0000001fff057819 */ /* 0x000fe20000011404 */
[----:B------:R-:W-:Y:S01]  /*11720*/  IMAD R3, R208, c[0x0][0x49c], R3 ;  /* 0x00012700d0037a24 */ /* 0x000fe200078e0203 */
[----:B------:R-:W-:-:S03]  /*11730*/  IADD3 R6, P0, R6, R10, RZ ;  /* 0x0000000a06067210 */ /* 0x000fc60007f1e0ff */
[----:B------:R-:W-:Y:S01]  /*11740*/  IMAD R5, R5, c[0x0][0x488], RZ ;  /* 0x0001220005057a24 */ /* 0x000fe200078e02ff */
[----:B------:R-:W-:Y:S02]  /*11750*/  IADD3.X R7, R8, R11, R3, P0, !PT ;  /* 0x0000000b08077210 */ /* 0x000fe400007fe403 */
[----:B------:R-:W-:Y:S01]  /*11760*/  MOV R3, 0xff800000 ;  /* 0xff80000000037802 */ /* 0x000fe20000000f00 */
[C---:B------:R-:W-:Y:S02]  /*11770*/  IMAD R5, R4.reuse, c[0x0][0x48c], R5 ;  /* 0x0001230004057a24 */ /* 0x040fe400078e0205 */
[----:B------:R-:W-:-:S05]  /*11780*/  IMAD.WIDE.U32 R6, R4, c[0x0][0x488], R6 ;  /* 0x0001220004067a25 */ /* 0x000fca00078e0006 */
[----:B------:R-:W-:Y:S02]  /*11790*/  IADD3 R5, R7, R5, RZ ;  /* 0x0000000507057210 */ /* 0x000fe40007ffe0ff */
[----:B------:R-:W-:-:S04]  /*117a0*/  LEA R4, P0, R6, c[0x0][0x450], 0x2 ;  /* 0x0001140006047a11 */ /* 0x000fc800078010ff */
[----:B------:R-:W-:-:S05]  /*117b0*/  LEA.HI.X R5, R6, c[0x0][0x454], R5, 0x2, P0 ;  /* 0x0001150006057a11 */ /* 0x000fca00000f1405 */
[----:B------:R1:W-:Y:S04]  /*117c0*/  STG.E [R4.64], R3 ;  /* 0x0000000304007986 */ /* 0x0003e8000c101912 */
.L_x_277:
[----:B------:R-:W-:Y:S05]  /*117d0*/  BSYNC B0 ;  /* 0x0000000000007941 */ /* 0x000fea0003800000 */
.L_x_276:
[----:B------:R-:W2:Y:S01]  /*117e0*/  S2R R7, SR_CTAID.Y ;  /* 0x0000000000077919 */ /* 0x000ea20000002600 */
[----:B-1----:R-:W-:Y:S01]  /*117f0*/  SHF.R.S32.HI R3, RZ, 0x1f, R0 ;  /* 0x0000001fff037819 */ /* 0x002fe20000011400 */
[----:B------:R-:W-:Y:S01]  /*11800*/  IMAD R5, R13, c[0x0][0x3a0], RZ ;  /* 0x0000e8000d057a24 */ /* 0x000fe200078e02ff */
[----:B------:R-:W-:Y:S01]  /*11810*/  BSSY B0, `(.L_x_278) ;  /* 0x000003f000007945 */ /* 0x000fe20003800000 */
[----:B------:R-:W1:Y:S01]  /*11820*/  S2R R8, SR_CTAID.X ;  /* 0x0000000000087919 */ /* 0x000e620000002500 */
[----:B------:R-:W-:Y:S01]  /*11830*/  LEA.HI R4, R3, R0, RZ, 0x3 ;  /* 0x0000000003047211 */ /* 0x000fe200078f18ff */
[C---:B------:R-:W-:Y:S01]  /*11840*/  IMAD R10, R12.reuse, c[0x0][0x3a4], R5 ;  /* 0x0000e9000c0a7a24 */ /* 0x040fe200078e0205 */
[----:B------:R-:W-:Y:S01]  /*11850*/  MOV R3, c[0x0][0x4e8] ;  /* 0x00013a0000037a02 */ /* 0x000fe20000000f00 */
[----:B------:R-:W-:Y:S01]  /*11860*/  IMAD.WIDE.U32 R12, R12, c[0x0][0x3a0], RZ ;  /* 0x0000e8000c0c7a25 */ /* 0x000fe200078e00ff */
[----:B------:R-:W-:Y:S02]  /*11870*/  LOP3.LUT R5, R4, 0xfffffff8, RZ, 0xc0, !PT ;  /* 0xfffffff804057812 */ /* 0x000fe400078ec0ff */
[----:B------:R-:W-:Y:S01]  /*11880*/  ISETP.NE.AND P0, PT, R3, 0x1, PT ;  /* 0x000000010300780c */ /* 0x000fe20003f05270 */
[----:B------:R-:W-:Y:S01]  /*11890*/  IMAD R9, R9, c[0x0][0x3f0], RZ ;  /* 0x0000fc0009097a24 */ /* 0x000fe200078e02ff */
[----:B------:R-:W-:Y:S01]  /*118a0*/  SHF.R.S32.HI R4, RZ, 0x3, R4 ;  /* 0x00000003ff047819 */ /* 0x000fe20000011404 */
[----:B------:R-:W-:Y:S01]  /*118b0*/  IMAD.IADD R5, R0, 0x1, -R5 ;  /* 0x0000000100057824 */ /* 0x000fe200078e0a05 */
[----:B------:R-:W-:Y:S01]  /*118c0*/  IADD3 R13, R13, R10, RZ ;  /* 0x0000000a0d0d7210 */ /* 0x000fe20007ffe0ff */
[----:B------:R-:W-:-:S02]  /*118d0*/  IMAD R9, R208, c[0x0][0x3f4], R9 ;  /* 0x0000fd00d0097a24 */ /* 0x000fc400078e0209 */
[----:B-----5:R-:W-:Y:S01]  /*118e0*/  IMAD R2, R2, c[0x0][0x4e8], RZ ;  /* 0x00013a0002027a24 */ /* 0x020fe200078e02ff */
[C---:B------:R-:W-:Y:S02]  /*118f0*/  LEA R3, R5.reuse, R4, 0x5 ;  /* 0x0000000405037211 */ /* 0x040fe400078e28ff */
[----:B------:R-:W-:Y:S02]  /*11900*/  SHF.L.U32 R11, R5, 0x3, RZ ;  /* 0x00000003050b7819 */ /* 0x000fe400000006ff */
[----:B--2---:R-:W-:Y:S01]  /*11910*/  SHF.R.S32.HI R6, RZ, 0x1f, R7 ;  /* 0x0000001fff067819 */ /* 0x004fe20000011407 */
[----:B------:R-:W-:Y:S01]  /*11920*/  IMAD.WIDE.U32 R12, R7, c[0x0][0x3e8], R12 ;  /* 0x0000fa00070c7a25 */ /* 0x000fe200078e000c */
[----:B------:R-:W-:-:S03]  /*11930*/  IADD3 R5, R11, 0x40, RZ ;  /* 0x000000400b057810 */ /* 0x000fc60007ffe0ff */
[----:B------:R-:W-:Y:S02]  /*11940*/  IMAD R6, R6, c[0x0][0x3e8], RZ ;  /* 0x0000fa0006067a24 */ /* 0x000fe400078e02ff */
[----:B-1----:R-:W-:Y:S02]  /*11950*/  IMAD R3, R8, 0x80, R3 ;  /* 0x0000008008037824 */ /* 0x002fe400078e0203 */
[----:B------:R-:W-:Y:S02]  /*11960*/  IMAD R6, R7, c[0x0][0x3ec], R6 ;  /* 0x0000fb0007067a24 */ /* 0x000fe400078e0206 */
[----:B------:R-:W-:-:S03]  /*11970*/  @P0 IMAD.HI.U32 R0, R3, c[0x0][0x4ec], RZ ;  /* 0x00013b0003000a27 */ /* 0x000fc600078e00ff */
[----:B------:R-:W-:Y:S02]  /*11980*/  IADD3 R13, R6, R13, RZ ;  /* 0x0000000d060d7210 */ /* 0x000fe40007ffe0ff */
[----:B------:R-:W-:Y:S02]  /*11990*/  MOV R6, R3 ;  /* 0x0000000300067202 */ /* 0x000fe40000000f00 */
[----:B------:R-:W-:Y:S01]  /*119a0*/  @P0 SHF.R.U32.HI R6, RZ, c[0x0][0x4f0], R0 ;  /* 0x00013c00ff060a19 */ /* 0x000fe20000011600 */
[----:B------:R-:W-:-:S03]  /*119b0*/  IMAD.WIDE.U32 R12, R208, c[0x0][0x3f0], R12 ;  /* 0x0000fc00d00c7a25 */ /* 0x000fc600078e000c */
[--C-:B------:R-:W-:Y:S01]  /*119c0*/  SHF.R.S32.HI R7, RZ, 0x1f, R6.reuse ;  /* 0x0000001fff077819 */ /* 0x100fe20000011406 */
[----:B------:R-:W-:Y:S01]  /*119d0*/  IMAD.MOV R0, RZ, RZ, -R6 ;  /* 0x000000ffff007224 */ /* 0x000fe200078e0a06 */
[----:B------:R-:W-:Y:S02]  /*119e0*/  IADD3 R13, R13, R9, RZ ;  /* 0x000000090d0d7210 */ /* 0x000fe40007ffe0ff */
[----:B------:R-:W-:Y:S01]  /*119f0*/  LEA R9, R8, R4, 0x7 ;  /* 0x0000000408097211 */ /* 0x000fe200078e38ff */
[----:B------:R-:W-:Y:S01]  /*11a00*/  IMAD R7, R7, c[0x0][0x3e0], RZ ;  /* 0x0000f80007077a24 */ /* 0x000fe200078e02ff */
[----:B------:R-:W-:Y:S01]  /*11a10*/  IADD3 R4, R11, 0x80, RZ ;  /* 0x000000800b047810 */ /* 0x000fe20007ffe0ff */
[----:B------:R-:W-:Y:S02]  /*11a20*/  IMAD R0, R0, c[0x0][0x4e8], R3 ;  /* 0x00013a0000007a24 */ /* 0x000fe400078e0203 */
        /* <DEDUP_REMOVED lines=29> */
.L_x_279:
[----:B------:R-:W-:Y:S05]  /*11c00*/  BSYNC B0 ;  /* 0x0000000000007941 */ /* 0x000fea0003800000 */
.L_x_278:
[----:B--23--:R-:W-:Y:S01]  /*11c10*/  IADD3 R7, R9, 0x20, RZ ;  /* 0x0000002009077810 */ /* 0x00cfe20007ffe0ff */
[----:B------:R2:W3:Y:S01]  /*11c20*/  SHFL.IDX PT, R13, R0, 0x1, 0x181f ;  /* 0x00381f00000d7f89 */ /* 0x0004e200000e0000 */
        /* <DEDUP_REMOVED lines=19> */
.L_x_281:
[----:B------:R-:W-:Y:S05]  /*11d60*/  BSYNC B0 ;  /* 0x0000000000007941 */ /* 0x000fea0003800000 */
.L_x_280:
        /* <DEDUP_REMOVED lines=21> */
.L_x_283:
[----:B------:R-:W-:Y:S05]  /*11ec0*/  BSYNC B0 ;  /* 0x0000000000007941 */ /* 0x000fea0003800000 */
.L_x_282:
[----:B------:R-:W-:Y:S01]  /*11ed0*/  IADD3 R9, R9, 0x60, RZ ;  /* 0x0000006009097810 */ /* 0x000fe20007ffe0ff */
[----:B-1----:R1:W2:Y:S03]  /*11ee0*/  SHFL.IDX PT, R7, R0, 0x3, 0x181f ;  /* 0x00781f0000077f89 */ /* 0x0022a600000e0000 */
[----:B------:R-:W-:Y:S01]  /*11ef0*/  ISETP.GE.AND P0, PT, R9, R2, PT ;  /* 0x000000020900720c */ /* 0x000fe20003f06270 */
[----:B------:R1:W3:-:S12]  /*11f00*/  SHFL.IDX PT, R6, R3, 0x3, 0x181f ;  /* 0x00781f0003067f89 */ /* 0x0002d800000e0000 */
[----:B------:R-:W-:Y:S05]  /*11f10*/  @P0 EXIT ;  /* 0x000000000000094d */ /* 0x000fea0003800000 */
[----:B------:R-:W-:Y:S02]  /*11f20*/  ISETP.GE.AND P0, PT, R5, c[0x0][0x3c8], PT ;  /* 0x0000f20005007a0c */ /* 0x000fe40003f06270 */
[----:B------:R-:W-:-:S11]  /*11f30*/  ISETP.GE.AND P1, PT, R11, c[0x0][0x3c8], PT ;  /* 0x0000f2000b007a0c */ /* 0x000fd60003f26270 */
[----:B-123--:R-:W-:Y:S02]  /*11f40*/  @!P0 SHF.R.S32.HI R0, RZ, 0x1f, R5 ;  /* 0x0000001fff008819 */ /* 0x00efe40000011405 */
[----:B------:R-:W-:Y:S02]  /*11f50*/  @!P1 IMAD.WIDE R8, R11, 0x2, R6 ;  /* 0x000000020b089825 */ /* 0x000fe400078e0206 */
[----:B------:R-:W-:-:S03]  /*11f60*/  @!P0 LEA.HI R0, R0, R5, RZ, 0x3 ;  /* 0x0000000500008211 */ /* 0x000fc600078f18ff */
[----:B------:R1:W-:Y:S01]  /*11f70*/  @!P1 ST.E.128 [R8.64], RZ ;  /* 0x000000ff08009985 */ /* 0x0003e2000c101d12 */
[----:B------:R-:W-:-:S05]  /*11f80*/  @!P0 LOP3.LUT R3, R0, 0xfffffff8, RZ, 0xc0, !PT ;  /* 0xfffffff800038812 */ /* 0x000fca00078ec0ff */
[----:B------:R-:W-:-:S05]  /*11f90*/  @!P0 IMAD.WIDE R2, R3, 0x2, R6 ;  /* 0x0000000203028825 */ /* 0x000fca00078e0206 */
[----:B------:R1:W-:Y:S01]  /*11fa0*/  @!P0 ST.E.128 [R2.64], RZ ;  /* 0x000000ff02008985 */ /* 0x0003e2000c101d12 */
[----:B------:R-:W-:-:S13]  /*11fb0*/  ISETP.GE.AND P0, PT, R4, c[0x0][0x3c8], PT ;  /* 0x0000f20004007a0c */ /* 0x000fda0003f06270 */
[----:B------:R-:W-:Y:S05]  /*11fc0*/  @P0 EXIT ;  /* 0x000000000000094d */ /* 0x000fea0003800000 */
[----:B-1----:R-:W-:-:S04]  /*11fd0*/  SHF.R.S32.HI R3, RZ, 0x1f, R4 ;  /* 0x0000001fff037819 */ /* 0x002fc80000011404 */
[----:B------:R-:W-:-:S04]  /*11fe0*/  LEA.HI R3, R3, R4, RZ, 0x3 ;  /* 0x0000000403037211 */ /* 0x000fc800078f18ff */
[----:B------:R-:W-:-:S05]  /*11ff0*/  LOP3.LUT R3, R3, 0xfffffff8, RZ, 0xc0, !PT ;  /* 0xfffffff803037812 */ /* 0x000fca00078ec0ff */
[----:B------:R-:W-:-:S05]  /*12000*/  IMAD.WIDE R6, R3, 0x2, R6 ;  /* 0x0000000203067825 */ /* 0x000fca00078e0206 */
[----:B------:R-:W-:Y:S01]  /*12010*/  ST.E.128 [R6.64], RZ ;  /* 0x000000ff06007985 */ /* 0x000fe2000c101d12 */
[----:B------:R-:W-:Y:S05]  /*12020*/  EXIT ;  /* 0x000000000000794d */ /* 0x000fea0003800000 */
.L_x_284:
        /* <DEDUP_REMOVED lines=13> */
.L_x_2570:


//--------------------- .text._ZN7cutlass13device_kernelIN5flash19enable_sm80_to_sm89INS1_16FlashAttnFwdSm80INS1_25CollectiveMainloopFwdSm80ILi8ELi1ELb0EN4cute5tupleIJNS5_1CILi128EEENS7_ILi64EEENS7_ILi192EEEEEELi192ENS_6half_tEfNS_4arch4Sm80ELb0ELb1ELb1ELb1ELb0ELb1ELb1ELb0EEENS1_21CollectiveEpilogueFwdINS6_IJS8_SA_S9_EEENS6_IJNS7_ILi1EEESI_SI_EEESC_SE_Li256ELb1ELb1ELb0ELb0EEENS1_19SingleTileSchedulerILb1ELb0ELb1ELi128EEEEEEEEEvNT_6ParamsE --------------------------
	.section	.text._ZN7cutlass13device_kernelIN5flash19enable_sm80_to_sm89INS1_16FlashAttnFwdSm80INS1_25CollectiveMainloopFwdSm80ILi8ELi1ELb0EN4cute5tupleIJNS5_1CILi128EEENS7_ILi64EEENS7_ILi192EEEEEELi192ENS_6half_tEfNS_4arch4Sm80ELb0ELb1ELb1ELb1ELb0ELb1ELb1ELb0EEENS1_21CollectiveEpilogueFwdINS6_IJS8_SA_S9_EEENS6_IJNS7_ILi1EEESI_SI_EEESC_SE_Li256ELb1ELb1ELb0ELb0EEENS1_19SingleTileSchedulerILb1ELb0ELb1ELi128EEEEEEEEEvNT_6ParamsE,"ax",@progbits
	.sectioninfo	@"SHI_REGISTERS=250"
	.align	128
.text._ZN7cutlass13device_kernelIN5flash19enable_sm80_to_sm89INS1_16FlashAttnFwdSm80INS1_25CollectiveMainloopFwdSm80ILi8ELi1ELb0EN4cute5tupleIJNS5_1CILi128EEENS7_ILi64EEENS7_ILi192EEEEEELi192ENS_6half_tEfNS_4arch4Sm80ELb0ELb1ELb1ELb1ELb0ELb1ELb1ELb0EEENS1_21CollectiveEpilogueFwdINS6_IJS8_SA_S9_EEENS6_IJNS7_ILi1EEESI_SI_EEESC_SE_Li256ELb1ELb1ELb0ELb0EEENS1_19SingleTileSchedulerILb1ELb0ELb1ELi128EEEEEEEEEvNT_6ParamsE:
        .type           _ZN7cutlass13device_kernelIN5flash19enable_sm80_to_sm89INS1_16FlashAttnFwdSm80INS1_25CollectiveMainloopFwdSm80ILi8ELi1ELb0EN4cute5tupleIJNS5_1CILi128EEENS7_ILi64EEENS7_ILi192EEEEEELi192ENS_6half_tEfNS_4arch4Sm80ELb0ELb1ELb1ELb1ELb0ELb1ELb1ELb0EEENS1_21CollectiveEpilogueFwdINS6_IJS8_SA_S9_EEENS6_IJNS7_ILi1EEESI_SI_EEESC_SE_Li256ELb1ELb1ELb0ELb0EEENS1_19SingleTileSchedulerILb1ELb0ELb1ELi128EEEEEEEEEvNT_6ParamsE,@function
        .size           _ZN7cutlass13device_kernelIN5flash19enable_sm80_to_sm89INS1_16FlashAttnFwdSm80INS1_25CollectiveMainloopFwdSm80ILi8ELi1ELb0EN4cute5tupleIJNS5_1CILi128EEENS7_ILi64EEENS7_ILi192EEEEEELi192ENS_6half_tEfNS_4arch4Sm80ELb0ELb1ELb1ELb1ELb0ELb1ELb1ELb0EEENS1_21CollectiveEpilogueFwdINS6_IJS8_SA_S9_EEENS6_IJNS7_ILi1EEESI_SI_EEESC_SE_Li256ELb1ELb1ELb0ELb0EEENS1_19SingleTileSchedulerILb1ELb0ELb1ELi128EEEEEEEEEvNT_6ParamsE,(.L_x_2571 - _ZN7cutlass13device_kernelIN5flash19enable_sm80_to_sm89INS1_16FlashAttnFwdSm80INS1_25CollectiveMainloopFwdSm80ILi8ELi1ELb0EN4cute5tupleIJNS5_1CILi128EEENS7_ILi64EEENS7_ILi192EEEEEELi192ENS_6half_tEfNS_4arch4Sm80ELb0ELb1ELb1ELb1ELb0ELb1ELb1ELb0EEENS1_21CollectiveEpilogueFwdINS6_IJS8_SA_S9_EEENS6_IJNS7_ILi1EEESI_SI_EEESC_SE_Li256ELb1ELb1ELb0ELb0EEENS1_19SingleTileSchedulerILb1ELb0ELb1ELi128EEEEEEEEEvNT_6ParamsE)
        .other          _ZN7cutlass13device_kernelIN5flash19enable_sm80_to_sm89INS1_16FlashAttnFwdSm80INS1_25CollectiveMainloopFwdSm80ILi8ELi1ELb0EN4cute5tupleIJNS5_1CILi128EEENS7_ILi64EEENS7_ILi192EEEEEELi192ENS_6half_tEfNS_4arch4Sm80ELb0ELb1ELb1ELb1ELb0ELb1ELb1ELb0EEENS1_21CollectiveEpilogueFwdINS6_IJS8_SA_S9_EEENS6_IJNS7_ILi1EEESI_SI_EEESC_SE_Li256ELb1ELb1ELb0ELb0EEENS1_19SingleTileSchedulerILb1ELb0ELb1ELi128EEEEEEEEEvNT_6ParamsE,@"STO_CUDA_ENTRY STV_DEFAULT"
_ZN7cutlass13device_kernelIN5flash19enable_sm80_to_sm89INS1_16FlashAttnFwdSm80INS1_25CollectiveMainloopFwdSm80ILi8ELi1ELb0EN4cute5tupleIJNS5_1CILi128EEENS7_ILi64EEENS7_ILi192EEEEEELi192ENS_6half_tEfNS_4arch4Sm80ELb0ELb1ELb1ELb1ELb0ELb1ELb1ELb0EEENS1_21CollectiveEpilogueFwdINS6_IJS8_SA_S9_EEENS6_IJNS7_ILi1EEESI_SI_EEESC_SE_Li256ELb1ELb1ELb0ELb0EEENS1_19SingleTileSchedulerILb1ELb0ELb1ELi128EEEEEEEEEvNT_6ParamsE:
[----:B------:R-:W-:Y:S02]  /*0000*/  MOV R1, c[0x0][0x28] ;  /* 0x00000a0000017a02 */ /* 0x000fe40000000f00 */
[----:B------:R-:W1:Y:S01]  /*0010*/  S2R R78, SR_TID.X ;  /* 0x00000000004e7919 */ /* 0x000e620000002100 */
[----:B------:R-:W2:Y:S01]  /*0020*/  S2UR UR24, SR_CTAID.Z ;  /* 0x00000000001879c3 */ /* 0x000ea20000002700 */
[----:B------:R-:W-:Y:S02]  /*0030*/  UMOV UR13, 0x4 ;  /* 0x00000004000d7882 */ /* 0x000fe40000000000 */
[----:B------:R-:W-:Y:S02]  /*0040*/  ULDC.64 UR4, c[0x0][0x568] ;  /* 0x00015a0000047ab9 */ /* 0x000fe40000000a00 */
[----:B------:R-:W-:-:S03]  /*0050*/  ULDC.64 UR28, c[0x0][0x118] ;  /* 0x00004600001c7ab9 */ /* 0x000fc60000000a00 */
[----:B------:R-:W3:Y:S01]  /*0060*/  S2UR UR16, SR_CTAID.X ;  /* 0x00000000001079c3 */ /* 0x000ee20000002500 */
[----:B-1----:R-:W-:Y:S01]  /*0070*/  SHF.R.U32.HI R0, RZ, 0x5, R78 ;  /* 0x00000005ff007819 */ /* 0x002fe2000001164e */
[----:B--2---:R-:W-:-:S05]  /*0080*/  UIMAD.WIDE UR4, UR24, UR13, UR4 ;  /* 0x0000000d180472a5 */ /* 0x004fca000f8e0204 */
[----:B------:R-:W1:Y:S02]  /*0090*/  SHFL.IDX PT, R0, R0, RZ, 0x1f ;  /* 0x00001fff00007589 */ /* 0x000e6400000e0000 */
[----:B-1----:R-:W-:-:S13]  /*00a0*/  ISETP.NE.AND P0, PT, R0, RZ, PT ;  /* 0x000000ff0000720c */ /* 0x002fda0003f05270 */
[----:B------:R-:W-:Y:S05]  /*00b0*/  @!P0 BRA `(.L_x_285) ;  /* 0x000001c000008947 */ /* 0x000fea0003800000 */
[----:B---3--:R-:W-:-:S04]  /*00c0*/  ISETP.NE.U32.AND P0, PT, RZ, c[0x0][0x568], PT ;  /* 0x00015a00ff007a0c */ /* 0x008fc80003f05070 */
[----:B------:R-:W-:-:S13]  /*00d0*/  ISETP.NE.AND.EX P0, PT, RZ, c[0x0][0x56c], PT, P0 ;  /* 0x00015b00ff007a0c */ /* 0x000fda0003f05300 */
[----:B------:R-:W-:Y:S05]  /*00e0*/  @!P0 BRA `(.L_x_286) ;  /* 0x0000005000008947 */ /* 0x000fea0003800000 */
[----:B------:R-:W-:Y:S02]  /*00f0*/  MOV R2, UR4 ;  /* 0x0000000400027c02 */ /* 0x000fe40008000f00 */
[----:B------:R-:W-:-:S05]  /*0100*/  MOV R3, UR5 ;  /* 0x0000000500037c02 */ /* 0x000fca0008000f00 */
[----:B------:R-:W2:Y:S02]  /*0110*/  LDG.E R2, [R2.64] ;  /* 0x0000001c02027981 */ /* 0x000ea4000c1e1900 */
[----:B--2---:R1:W2:Y:S02]  /*0120*/  R2UR UR5, R2 ;  /* 0x00000000020573c2 */ /* 0x0042a400000e0000 */
[----:B-12---:R-:W-:Y:S05]  /*0130*/  BRA `(.L_x_287) ;  /* 0x000000e000007947 */ /* 0x006fea0003800000 */
.L_x_286:
[----:B------:R-:W-:-:S04]  /*0140*/  ISETP.NE.U32.AND P0, PT, RZ, c[0x0][0x560], PT ;  /* 0x00015800ff007a0c */ /* 0x000fc80003f05070 */
[----:B------:R-:W-:-:S13]  /*0150*/  ISETP.NE.AND.EX P0, PT, RZ, c[0x0][0x564], PT, P0 ;  /* 0x00015900ff007a0c */ /* 0x000fda0003f05300 */
[----:B------:R-:W-:Y:S05]  /*0160*/  @!P0 BRA `(.L_x_288) ;  /* 0x000000a000008947 */ /* 0x000fea0003800000 */
[----:B------:R-:W-:Y:S02]  /*0170*/  ULDC.64 UR4, c[0x0][0x560] ;  /* 0x0001580000047ab9 */ /* 0x000fe40000000a00 */
[----:B------:R-:W-:-:S06]  /*0180*/  UIMAD.WIDE UR4, UR24, UR13, UR4 ;  /* 0x0000000d180472a5 */ /* 0x000fcc000f8e0204 */
[----:B------:R-:W-:Y:S02]  /*0190*/  MOV R4, UR4 ;  /* 0x0000000400047c02 */ /* 0x000fe40008000f00 */
[----:B------:R-:W-:-:S05]  /*01a0*/  MOV R5, UR5 ;  /* 0x0000000500057c02 */ /* 0x000fca0008000f00 */
[----:B------:R-:W2:Y:S04]  /*01b0*/  LDG.E R2, [R4.64] ;  /* 0x0000001c04027981 */ /* 0x000ea8000c1e1900 */
[----:B------:R-:W3:Y:S01]  /*01c0*/  LDG.E R0, [R4.64+0x4] ;  /* 0x0000041c04007981 */ /* 0x000ee2000c1e1900 */
[----:B--2---:R-:W1:Y:S08]  /*01d0*/  R2UR UR4, R2 ;  /* 0x00000000020473c2 */ /* 0x004e7000000e0000 */
[----:B---3--:R-:W1:Y:S02]  /*01e0*/  R2UR UR5, R0 ;  /* 0x00000000000573c2 */ /* 0x008e6400000e0000 */
[----:B-1----:R-:W-:Y:S01]  /*01f0*/  UIADD3 UR5, -UR4, UR5, URZ ;  /* 0x0000000504057290 */ /* 0x002fe2000fffe13f */
[----:B------:R-:W-:Y:S05]  /*0200*/  BRA `(.L_x_287) ;  /* 0x0000001000007947 */ /* 0x000fea0003800000 */
.L_x_288:
[----:B------:R-:W-:Y:S02]  /*0210*/  ULDC UR5, c[0x0][0x54c] ;  /* 0x0001530000057ab9 */ /* 0x000fe40000000800 */
.L_x_287:
[----:B------:R-:W-:Y:S02]  /*0220*/  ULDC UR4, c[0x0][0x548] ;  /* 0x0001520000047ab9 */ /* 0x000fe40000000800 */
[----:B------:R-:W-:-:S02]  /*0230*/  USHF.L.U32 UR18, UR16, 0x7, URZ ;  /* 0x0000000710127899 */ /* 0x000fc4000800063f */
[----:B------:R-:W-:-:S04]  /*0240*/  UIMAD UR4, UR5, UR4, URZ ;  /* 0x00000004050472a4 */ /* 0x000fc8000f8e023f */
[----:B------:R-:W-:-:S04]  /*0250*/  UISETP.GE.AND UP0, UPT, UR18, UR4, UPT ;  /* 0x000000041200728c */ /* 0x000fc8000bf06270 */
[----:B------:R-:W-:Y:S01]  /*0260*/  USEL UR24, UR24, 0xffffffff, !UP0 ;  /* 0xffffffff18187887 */ /* 0x000fe2000c000000 */
[----:B------:R-:W-:Y:S05]  /*0270*/  BRA `(.L_x_289) ;  /* 0x000001b000007947 */ /* 0x000fea0003800000 */
.L_x_285:
        /* <DEDUP_REMOVED lines=8> */
.L_x_290:
        /* <DEDUP_REMOVED lines=13> */
.L_x_292:
[----:B------:R-:W-:Y:S02]  /*03d0*/  ULDC UR5, c[0x0][0x54c] ;  /* 0x0001530000057ab9 */ /* 0x000fe40000000800 */
.L_x_291:
[----:B------:R-:W-:Y:S02]  /*03e0*/  ULDC UR4, c[0x0][0x548] ;  /* 0x0001520000047ab9 */ /* 0x000fe40000000800 */
[----:B------:R-:W-:-:S02]  /*03f0*/  USHF.L.U32 UR18, UR16, 0x7, URZ ;  /* 0x0000000710127899 */ /* 0x000fc4000800063f */
[----:B------:R-:W-:-:S04]  /*0400*/  UIMAD UR4, UR5, UR4, URZ ;  /* 0x00000004050472a4 */ /* 0x000fc8000f8e023f */
[----:B------:R-:W-:-:S04]  /*0410*/  UISETP.GE.AND UP0, UPT, UR18, UR4, UPT ;  /* 0x000000041200728c */ /* 0x000fc8000bf06270 */
[----:B------:R-:W-:-:S06]  /*0420*/  USEL UR24, UR24, 0xffffffff, !UP0 ;  /* 0xffffffff18187887 */ /* 0x000fcc000c000000 */
.L_x_289:
[----:B------:R-:W-:-:S13]  /*0430*/  ISETP.LE.AND P0, PT, RZ, UR24, PT ;  /* 0x00000018ff007c0c */ /* 0x000fda000bf03270 */
[----:B------:R-:W-:Y:S05]  /*0440*/  @!P0 EXIT ;  /* 0x000000000000894d */ /* 0x000fea0003800000 */
[----:B------:R-:W-:Y:S01]  /*0450*/  ULDC.64 UR4, c[0x0][0x360] ;  /* 0x0000d80000047ab9 */ /* 0x000fe20000000a00 */
[----:B------:R-:W-:Y:S01]  /*0460*/  ISETP.NE.U32.AND P4, PT, RZ, c[0x0][0x348], PT ;  /* 0x0000d200ff007a0c */ /* 0x000fe20003f85070 */
[----:B------:R-:W-:Y:S02]  /*0470*/  UISETP.NE.U32.AND UP0, UPT, URZ, UR4, UPT ;  /* 0x000000043f00728c */ /* 0x000fe4000bf05070 */
[----:B------:R-:W-:Y:S01]  /*0480*/  ULDC.64 UR8, c[0x0][0x370] ;  /* 0x0000dc0000087ab9 */ /* 0x000fe20000000a00 */
[----:B------:R-:W-:Y:S01]  /*0490*/  ISETP.NE.AND.EX P4, PT, RZ, c[0x0][0x34c], PT, P4 ;  /* 0x0000d300ff007a0c */ /* 0x000fe20003f85340 */
[----:B------:R-:W-:Y:S02]  /*04a0*/  UISETP.NE.AND.EX UP0, UPT, URZ, UR5, UPT, UP0 ;  /* 0x000000053f00728c */ /* 0x000fe4000bf05300 */
[----:B------:R-:W-:Y:S02]  /*04b0*/  UISETP.NE.U32.AND UP1, UPT, URZ, UR8, UPT ;  /* 0x000000083f00728c */ /* 0x000fe4000bf25070 */
[----:B------:R-:W-:-:S02]  /*04c0*/  ULDC.64 UR4, c[0x0][0x360] ;  /* 0x0000d80000047ab9 */ /* 0x000fc40000000a00 */
[----:B------:R-:W-:Y:S01]  /*04d0*/  ULDC.64 UR6, c[0x0][0x350] ;  /* 0x0000d40000067ab9 */ /* 0x000fe20000000a00 */
[----:B------:R-:W-:Y:S01]  /*04e0*/  PLOP3.LUT P0, PT, PT, PT, UP0, 0x80, 0x0 ;  /* 0x000000000000781c */ /* 0x000fe20003f0f008 */
[----:B------:R-:W-:Y:S02]  /*04f0*/  UISETP.NE.U32.AND UP5, UPT, URZ, UR6, UPT ;  /* 0x000000063f00728c */ /* 0x000fe4000bfa5070 */
[----:B------:R-:W-:Y:S02]  /*0500*/  UISETP.NE.AND.EX UP1, UPT, URZ, UR9, UPT, UP1 ;  /* 0x000000093f00728c */ /* 0x000fe4000bf25310 */
[----:B------:R-:W-:Y:S02]  /*0510*/  @UP0 UIMAD.WIDE UR4, UR24, UR13, UR4 ;  /* 0x0000000d180402a5 */ /* 0x000fe4000f8e0204 */
[----:B------:R-:W-:Y:S02]  /*0520*/  UISETP.NE.AND.EX UP5, UPT, URZ, UR7, UPT, UP5 ;  /* 0x000000073f00728c */ /* 0x000fe4000bfa5350 */
[----:B------:R-:W-:Y:S01]  /*0530*/  ULDC.64 UR10, c[0x0][0x370] ;  /* 0x0000dc00000a7ab9 */ /* 0x000fe20000000a00 */
[----:B------:R-:W-:Y:S01]  /*0540*/  PLOP3.LUT P3, PT, PT, PT, UP1, 0x80, 0x0 ;  /* 0x000000000000781c */ /* 0x000fe20003f6f018 */
[----:B------:R-:W-:Y:S01]  /*0550*/  IMAD.U32 R13, RZ, RZ, UR5 ;  /* 0x00000005ff0d7e24 */ /* 0x000fe2000f8e00ff */
[----:B------:R-:W-:Y:S01]  /*0560*/  MOV R12, UR4 ;  /* 0x00000004000c7c02 */ /* 0x000fe20008000f00 */
[----:B------:R-:W-:Y:S01]  /*0570*/  ULDC.64 UR4, c[0x0][0x358] ;  /* 0x0000d60000047ab9 */ /* 0x000fe20000000a00 */
[----:B------:R-:W-:Y:S01]  /*0580*/  PLOP3.LUT P2, PT, PT, PT, UP5, 0x80, 0x0 ;  /* 0x000000000000781c */ /* 0x000fe20003f4f058 */
[----:B------:R-:W-:-:S02]  /*0590*/  UISETP.NE.U32.AND UP4, UPT, URZ, UR4, UPT ;  /* 0x000000043f00728c */ /* 0x000fc4000bf85070 */
[----:B------:R-:W-:Y:S01]  /*05a0*/  ULDC.64 UR8, c[0x0][0x348] ;  /* 0x0000d20000087ab9 */ /* 0x000fe20000000a00 */
[----:B------:R-:W2:Y:S01]  /*05b0*/  @P0 LDG.E R0, [R12.64] ;  /* 0x0000001c0c000981 */ /* 0x000ea2000c1e1900 */
[----:B------:R-:W-:Y:S02]  /*05c0*/  ULDC.64 UR6, c[0x0][0x350] ;  /* 0x0000d40000067ab9 */ /* 0x000fe40000000a00 */
[----:B------:R-:W-:Y:S02]  /*05d0*/  @UP1 UIMAD.WIDE UR10, UR24, UR13, UR10 ;  /* 0x0000000d180a12a5 */ /* 0x000fe4000f8e020a */
[----:B------:R-:W-:Y:S02]  /*05e0*/  UISETP.NE.AND.EX UP4, UPT, URZ, UR5, UPT, UP4 ;  /* 0x000000053f00728c */ /* 0x000fe4000bf85340 */
[----:B------:R-:W-:Y:S02]  /*05f0*/  UIMAD.WIDE UR8, UR24, UR13, UR8 ;  /* 0x0000000d180872a5 */ /* 0x000fe4000f8e0208 */
[----:B------:R-:W-:Y:S01]  /*0600*/  UIMAD.WIDE UR6, UR24, UR13, UR6 ;  /* 0x0000000d180672a5 */ /* 0x000fe2000f8e0206 */
[----:B------:R-:W-:Y:S01]  /*0610*/  IMAD.U32 R4, RZ, RZ, UR10 ;  /* 0x0000000aff047e24 */ /* 0x000fe2000f8e00ff */
[----:B------:R-:W-:Y:S01]  /*0620*/  ULDC.64 UR4, c[0x0][0x358] ;  /* 0x0000d60000047ab9 */ /* 0x000fe20000000a00 */
[----:B------:R-:W-:Y:S01]  /*0630*/  PLOP3.LUT P1, PT, PT, PT, UP4, 0x80, 0x0 ;  /* 0x000000000000781c */ /* 0x000fe20003f2f048 */
[----:B------:R-:W-:Y:S01]  /*0640*/  IMAD.U32 R5, RZ, RZ, UR11 ;  /* 0x0000000bff057e24 */ /* 0x000fe2000f8e00ff */
[----:B------:R-:W-:Y:S01]  /*0650*/  MOV R11, UR9 ;  /* 0x00000009000b7c02 */ /* 0x000fe20008000f00 */
[----:B------:R-:W-:Y:S01]  /*0660*/  IMAD.U32 R10, RZ, RZ, UR8 ;  /* 0x00000008ff0a7e24 */ /* 0x000fe2000f8e00ff */
[----:B------:R-:W-:Y:S01]  /*0670*/  UIMAD.WIDE UR4, UR24, UR13, UR4 ;  /* 0x0000000d180472a5 */ /* 0x000fe2000f8e0204 */
[----:B------:R-:W-:Y:S01]  /*0680*/  IMAD.U32 R8, RZ, RZ, UR6 ;  /* 0x00000006ff087e24 */ /* 0x000fe2000f8e00ff */
[----:B------:R-:W3:Y:S01]  /*0690*/  @P3 LDG.E R4, [R4.64] ;  /* 0x0000001c04043981 */ /* 0x000ee2000c1e1900 */
[----:B------:R-:W-:Y:S01]  /*06a0*/  IMAD.U32 R9, RZ, RZ, UR7 ;  /* 0x00000007ff097e24 */ /* 0x000fe2000f8e00ff */
[----:B------:R-:W-:-:S02]  /*06b0*/  MOV R94, RZ ;  /* 0x000000ff005e7202 */ /* 0x000fc40000000f00 */
[----:B------:R-:W4:Y:S01]  /*06c0*/  @P4 LDG.E R3, [R10.64] ;  /* 0x0000001c0a034981 */ /* 0x000f22000c1e1900 */
[----:B------:R-:W-:Y:S01]  /*06d0*/  IMAD.U32 R6, RZ, RZ, UR4 ;  /* 0x00000004ff067e24 */ /* 0x000fe2000f8e00ff */
[----:B------:R-:W-:Y:S02]  /*06e0*/  MOV R7, UR5 ;  /* 0x0000000500077c02 */ /* 0x000fe40008000f00 */
[----:B------:R-:W4:Y:S04]  /*06f0*/  @P2 LDG.E R2, [R8.64] ;  /* 0x0000001c08022981 */ /* 0x000f28000c1e1900 */
[----:B------:R1:W5:Y:S01]  /*0700*/  @P1 LDG.E R94, [R6.64] ;  /* 0x0000001c065e1981 */ /* 0x000362000c1e1900 */
[----:B------:R-:W1:Y:S01]  /*0710*/  S2UR UR15, SR_CTAID.Y ;  /* 0x00000000000f79c3 */ /* 0x000e620000002600 */
[----:B------:R-:W-:-:S02]  /*0720*/  UMOV UR20, URZ ;  /* 0x0000003f00147c82 */ /* 0x000fc40008000000 */
[----:B------:R-:W-:Y:S02]  /*0730*/  ULDC UR23, c[0x0][0x168] ;  /* 0x00005a0000177ab9 */ /* 0x000fe40000000800 */
[----:B------:R-:W-:Y:S02]  /*0740*/  UMOV UR21, URZ ;  /* 0x0000003f00157c82 */ /* 0x000fe40008000000 */
[----:B------:R-:W-:Y:S02]  /*0750*/  UMOV UR19, URZ ;  /* 0x0000003f00137c82 */ /* 0x000fe40008000000 */
[----:B------:R-:W-:Y:S02]  /*0760*/  ULDC UR37, c[0x0][0x1d0] ;  /* 0x0000740000257ab9 */ /* 0x000fe40000000800 */
[----:B------:R-:W-:Y:S02]  /*0770*/  ULDC UR22, c[0x0][0x228] ;  /* 0x00008a0000167ab9 */ /* 0x000fe40000000800 */
[----:B-1----:R-:W-:Y:S01]  /*0780*/  USHF.R.S32.HI UR14, URZ, 0x1f, UR15 ;  /* 0x0000001f3f0e7899 */ /* 0x002fe2000801140f */
[----:B--2---:R1:W2:Y:S08]  /*0790*/  @P0 R2UR UR23, R0 ;  /* 0x00000000001703c2 */ /* 0x0042b000000e0000 */
[----:B---3--:R1:W3:Y:S08]  /*07a0*/  @P3 R2UR UR20, R4 ;  /* 0x00000000041433c2 */ /* 0x0082f000000e0000 */
[----:B----4-:R1:W4:Y:S08]  /*07b0*/  @P4 R2UR UR21, R3 ;  /* 0x00000000031543c2 */ /* 0x01033000000e0000 */
[----:B------:R1:W1:Y:S01]  /*07c0*/  @P2 R2UR UR19, R2 ;  /* 0x00000000021323c2 */ /* 0x00026200000e0000 */
[----:B------:R-:W-:Y:S05]  /*07d0*/  @P0 BRA `(.L_x_293) ;  /* 0x0000006000000947 */ /* 0x000fea0003800000 */
[----:B--2---:R-:W-:Y:S05]  /*07e0*/  @!P4 BRA `(.L_x_293) ;  /* 0x000000500000c947 */ /* 0x004fea0003800000 */
[----:B-1----:R-:W2:Y:S04]  /*07f0*/  LDG.E R0, [R10.64] ;  /* 0x0000001c0a007981 */ /* 0x002ea8000c1e1900 */
[----:B----4-:R-:W4:Y:S01]  /*0800*/  LDG.E R2, [R10.64+0x4] ;  /* 0x0000041c0a027981 */ /* 0x010f22000c1e1900 */
[----:B--2---:R-:W1:Y:S08]  /*0810*/  R2UR UR23, R0 ;  /* 0x00000000001773c2 */ /* 0x004e7000000e0000 */
[----:B----4-:R-:W1:Y:S02]  /*0820*/  R2UR UR4, R2 ;  /* 0x00000000020473c2 */ /* 0x010e6400000e0000 */
[----:B-1----:R-:W-:-:S06]  /*0830*/  UIADD3 UR23, -UR23, UR4, URZ ;  /* 0x0000000417177290 */ /* 0x002fcc000fffe13f */
.L_x_293:
[----:B--2---:R-:W-:-:S04]  /*0840*/  ISETP.NE.U32.AND P0, PT, RZ, c[0x0][0x368], PT ;  /* 0x0000da00ff007a0c */ /* 0x004fc80003f05070 */
[----:B------:R-:W-:-:S13]  /*0850*/  ISETP.NE.AND.EX P0, PT, RZ, c[0x0][0x36c], PT, P0 ;  /* 0x0000db00ff007a0c */ /* 0x000fda0003f05300 */
[----:B------:R-:W-:Y:S05]  /*0860*/  @!P0 BRA `(.L_x_294) ;  /* 0x0000007000008947 */ /* 0x000fea0003800000 */
[----:B------:R-:W-:Y:S02]  /*0870*/  ULDC.64 UR4, c[0x0][0x368] ;  /* 0x0000da0000047ab9 */ /* 0x000fe40000000a00 */
[----:B------:R-:W-:-:S06]  /*0880*/  UIMAD.WIDE UR4, UR24, UR13, UR4 ;  /* 0x0000000d180472a5 */ /* 0x000fcc000f8e0204 */
[----:B-1----:R-:W-:Y:S02]  /*0890*/  MOV R2, UR4 ;  /* 0x0000000400027c02 */ /* 0x002fe40008000f00 */
[----:B------:R-:W-:-:S05]  /*08a0*/  MOV R3, UR5 ;  /* 0x0000000500037c02 */ /* 0x000fca0008000f00 */
[----:B------:R-:W2:Y:S02]  /*08b0*/  LDG.E R0, [R2.64] ;  /* 0x0000001c02007981 */ /* 0x000ea4000c1e1900 */
[----:B--2---:R1:W2:Y:S02]  /*08c0*/  R2UR UR37, R0 ;  /* 0x00000000002573c2 */ /* 0x0042a400000e0000 */
[----:B-12---:R-:W-:Y:S05]  /*08d0*/  BRA `(.L_x_295) ;  /* 0x0000006000007947 */ /* 0x006fea0003800000 */
.L_x_294:
[----:B------:R-:W-:Y:S05]  /*08e0*/  @!P2 BRA `(.L_x_295) ;  /* 0x000000500000a947 */ /* 0x000fea0003800000 */
[----:B-1----:R-:W2:Y:S04]  /*08f0*/  LDG.E R0, [R8.64] ;  /* 0x0000001c08007981 */ /* 0x002ea8000c1e1900 */
[----:B----4-:R-:W4:Y:S01]  /*0900*/  LDG.E R2, [R8.64+0x4] ;  /* 0x0000041c08027981 */ /* 0x010f22000c1e1900 */
[----:B--2---:R-:W1:Y:S08]  /*0910*/  R2UR UR37, R0 ;  /* 0x00000000002573c2 */ /* 0x004e7000000e0000 */
[----:B----4-:R-:W1:Y:S02]  /*0920*/  R2UR UR4, R2 ;  /* 0x00000000020473c2 */ /* 0x010e6400000e0000 */
[----:B-1----:R-:W-:-:S06]  /*0930*/  UIADD3 UR37, -UR37, UR4, URZ ;  /* 0x0000000425257290 */ /* 0x002fcc000fffe13f */
.L_x_295:
[----:B-1----:R-:W2:Y:S01]  /*0940*/  @P1 LDG.E R0, [R6.64] ;  /* 0x0000001c06001981 */ /* 0x002ea2000c1e1900 */
[----:B------:R-:W-:-:S03]  /*0950*/  ULDC.64 UR4, c[0x0][0x378] ;  /* 0x0000de0000047ab9 */ /* 0x000fc60000000a00 */
[----:B----4-:R-:W4:Y:S01]  /*0960*/  @P1 LDG.E R2, [R6.64+0x4] ;  /* 0x0000041c06021981 */ /* 0x010f22000c1e1900 */
[----:B------:R-:W-:Y:S01]  /*0970*/  UISETP.NE.U32.AND UP0, UPT, URZ, UR4, UPT ;  /* 0x000000043f00728c */ /* 0x000fe2000bf05070 */
[----:B------:R-:W-:-:S03]  /*0980*/  IMAD.U32 R79, RZ, RZ, UR37 ;  /* 0x00000025ff4f7e24 */ /* 0x000fc6000f8e00ff */
[----:B------:R-:W-:-:S03]  /*0990*/  UISETP.NE.AND.EX UP0, UPT, URZ, UR5, UPT, UP0 ;  /* 0x000000053f00728c */ /* 0x000fc6000bf05300 */
[----:B------:R-:W-:-:S03]  /*09a0*/  ULDC.64 UR4, c[0x0][0x378] ;  /* 0x0000de0000047ab9 */ /* 0x000fc60000000a00 */
[----:B------:R-:W-:-:S05]  /*09b0*/  PLOP3.LUT P0, PT, PT, PT, UP0, 0x80, 0x0 ;  /* 0x000000000000781c */ /* 0x000fca0003f0f008 */
[----:B------:R-:W-:-:S06]  /*09c0*/  @UP0 UIMAD.WIDE UR4, UR24, UR13, UR4 ;  /* 0x0000000d180402a5 */ /* 0x000fcc000f8e0204 */
[----:B------:R-:W-:Y:S01]  /*09d0*/  MOV R4, UR4 ;  /* 0x0000000400047c02 */ /* 0x000fe20008000f00 */
[----:B------:R-:W-:Y:S01]  /*09e0*/  ULDC UR4, c[0x0][0x2c4] ;  /* 0x0000b10000047ab9 */ /* 0x000fe20000000800 */
[----:B------:R-:W-:Y:S01]  /*09f0*/  IMAD.U32 R5, RZ, RZ, UR5 ;  /* 0x00000005ff057e24 */ /* 0x000fe2000f8e00ff */
[----:B------:R-:W-:-:S03]  /*0a00*/  UISETP.NE.AND UP3, UPT, UR4, 0x1, UPT ;  /* 0x000000010400788c */ /* 0x000fc6000bf65270 */
[----:B------:R-:W-:Y:S01]  /*0a10*/  ULDC.64 UR4, c[0x0][0x2c8] ;  /* 0x0000b20000047ab9 */ /* 0x000fe20000000a00 */
[----:B------:R1:W5:Y:S01]  /*0a20*/  @P0 LDG.E R79, [R4.64] ;  /* 0x0000001c044f0981 */ /* 0x000362000c1e1900 */
[----:B---3--:R-:W-:-:S06]  /*0a30*/  UIADD3 UR8, -UR20, UR37, URZ ;  /* 0x0000002514087290 */ /* 0x008fcc000fffe13f */
[----:B------:R-:W-:-:S04]  /*0a40*/  @UP3 UIADD3 UR10, UR18, 0x7f, URZ ;  /* 0x0000007f120a3890 */ /* 0x000fc8000fffe03f */
[----:B------:R-:W-:Y:S01]  /*0a50*/  UIMAD.WIDE.U32 UR10, UR10, UR4, URZ ;  /* 0x000000040a0a72a5 */ /* 0x000fe2000f8e003f */
[----:B--2---:R-:W2:Y:S08]  /*0a60*/  @P1 R2UR UR6, R0 ;  /* 0x00000000000613c2 */ /* 0x004eb000000e0000 */
[----:B----4-:R-:W2:Y:S02]  /*0a70*/  @P1 R2UR UR7, R2 ;  /* 0x00000000020713c2 */ /* 0x010ea400000e0000 */
[----:B--2---:R-:W-:-:S02]  /*0a80*/  @UP4 UIADD3 UR22, -UR6, UR7, URZ ;  /* 0x0000000706164290 */ /* 0x004fc4000fffe13f */
[----:B------:R-:W-:Y:S02]  /*0a90*/  UIADD3 UR6, UR18, 0x7f, URZ ;  /* 0x0000007f12067890 */ /* 0x000fe4000fffe03f */
[----:B------:R-:W-:Y:S02]  /*0aa0*/  @UP3 USHF.R.U32.HI UR6, URZ, UR5, UR11 ;  /* 0x000000053f063299 */ /* 0x000fe4000801160b */
[----:B------:R-:W-:Y:S02]  /*0ab0*/  UIADD3 UR12, UR8, UR22, URZ ;  /* 0x00000016080c7290 */ /* 0x000fe4000fffe03f */
[----:B------:R-:W-:Y:S02]  /*0ac0*/  ULDC.64 UR4, c[0x0][0x328] ;  /* 0x0000ca0000047ab9 */ /* 0x000fe40000000a00 */
[----:B------:R-:W-:Y:S02]  /*0ad0*/  UISETP.GE.AND UP2, UPT, UR5, 0x1, UPT ;  /* 0x000000010500788c */ /* 0x000fe4000bf46270 */
[----:B------:R-:W-:-:S04]  /*0ae0*/  UIADD3 UR11, UR12, 0x1, -UR23 ;  /* 0x000000010c0b7890 */ /* 0x000fc8000fffe817 */
[----:B------:R-:W-:Y:S01]  /*0af0*/  PLOP3.LUT P0, PT, PT, PT, UP2, 0x40, 0x0 ;  /* 0x000000000000781c */ /* 0x000fe20003f0e828 */
[----:B------:R-:W-:-:S04]  /*0b00*/  UIADD3 UR6, UR11, UR6, URZ ;  /* 0x000000060b067290 */ /* 0x000fc8000fffe03f */
[----:B------:R-:W-:-:S08]  /*0b10*/  UIADD3 UR17, UR6, UR4, URZ ;  /* 0x0000000406117290 */ /* 0x000fd0000fffe03f */
[----:B------:R-:W-:Y:S05]  /*0b20*/  @P0 BRA `(.L_x_296) ;  /* 0x0000014000000947 */ /* 0x000fea0003800000 */
[----:B-1----:R-:W-:Y:S01]  /*0b30*/  ISETP.LT.AND P0, PT, RZ, UR6, PT ;  /* 0x00000006ff007c0c */ /* 0x002fe2000bf01270 */
[----:B------:R-:W-:-:S12]  /*0b40*/  UIADD3 UR4, UR6, -0x1, URZ ;  /* 0xffffffff06047890 */ /* 0x000fd8000fffe03f */
[----:B------:R-:W-:Y:S05]  /*0b50*/  @P0 BRA `(.L_x_297) ;  /* 0x0000008000000947 */ /* 0x000fea0003800000 */
[----:B------:R-:W-:Y:S02]  /*0b60*/  UISETP.NE.AND UP0, UPT, UR5, 0x1, UPT ;  /* 0x000000010500788c */ /* 0x000fe4000bf05270 */
[----:B------:R-:W-:-:S03]  /*0b70*/  UIADD3 UR4, -UR6, URZ, URZ ;  /* 0x0000003f06047290 */ /* 0x000fc6000fffe13f */
[----:B------:R-:W-:Y:S02]  /*0b80*/  ULDC.64 UR6, c[0x0][0x330] ;  /* 0x0000cc0000067ab9 */ /* 0x000fe40000000a00 */
[----:B------:R-:W-:-:S07]  /*0b90*/  UIMAD.WIDE.U32 UR26, UR4, UR6, URZ ;  /* 0x00000006041a72a5 */ /* 0x000fce000f8e003f */
[----:B------:R-:W-:Y:S02]  /*0ba0*/  @UP0 UMOV UR9, UR27 ;  /* 0x0000001b00090c82 */ /* 0x000fe40008000000 */
[----:B------:R-:W-:-:S04]  /*0bb0*/  @UP0 USHF.R.U32.HI UR4, URZ, UR7, UR9 ;  /* 0x000000073f040299 */ /* 0x000fc80008011609 */
[----:B------:R-:W-:Y:S01]  /*0bc0*/  ULOP3.LUT UR4, URZ, UR4, URZ, 0x33, !UPT ;  /* 0x000000043f047292 */ /* 0x000fe2000f8e333f */
[----:B------:R-:W-:Y:S05]  /*0bd0*/  BRA `(.L_x_298) ;  /* 0x0000005000007947 */ /* 0x000fea0003800000 */
.L_x_297:
[----:B------:R-:W-:Y:S02]  /*0be0*/  UISETP.NE.AND UP0, UPT, UR5, 0x1, UPT ;  /* 0x000000010500788c */ /* 0x000fe4000bf05270 */
[----:B------:R-:W-:Y:S02]  /*0bf0*/  ULDC.64 UR6, c[0x0][0x330] ;  /* 0x0000cc0000067ab9 */ /* 0x000fe40000000a00 */
[----:B------:R-:W-:-:S07]  /*0c00*/  UIMAD.WIDE.U32 UR26, UR4, UR6, URZ ;  /* 0x00000006041a72a5 */ /* 0x000fce000f8e003f */
[----:B------:R-:W-:Y:S02]  /*0c10*/  @UP0 UMOV UR9, UR27 ;  /* 0x0000001b00090c82 */ /* 0x000fe40008000000 */
[----:B------:R-:W-:Y:S02]  /*0c20*/  @UP0 USHF.R.U32.HI UR4, URZ, UR7, UR9 ;  /* 0x000000073f040299 */ /* 0x000fe40008011609 */
.L_x_298:
[----:B------:R-:W-:Y:S02]  /*0c30*/  ULDC UR6, c[0x0][0x32c] ;  /* 0x0000cb0000067ab9 */ /* 0x000fe40000000800 */
[----:B------:R-:W-:-:S04]  /*0c40*/  UIMAD UR6, UR4, UR5, UR6 ;  /* 0x00000005040672a4 */ /* 0x000fc8000f8e0206 */
[----:B------:R-:W-:-:S04]  /*0c50*/  UISETP.LT.AND UP0, UPT, UR17, UR6, UPT ;  /* 0x000000061100728c */ /* 0x000fc8000bf01270 */
[----:B------:R-:W-:-:S03]  /*0c60*/  USEL UR17, UR17, UR6, UP0 ;  /* 0x0000000611117287 */ /* 0x000fc60008000000 */
.L_x_296:
[----:B-1----:R-:W-:Y:S01]  /*0c70*/  ULDC.64 UR6, c[0x0][0x2c8] ;  /* 0x0000b20000067ab9 */ /* 0x002fe20000000a00 */
[----:B------:R-:W-:Y:S01]  /*0c80*/  PLOP3.LUT P0, PT, PT, PT, UP2, 0x40, 0x0 ;  /* 0x000000000000781c */ /* 0x000fe20003f0e828 */
[----:B------:R-:W-:Y:S02]  /*0c90*/  UIMAD.WIDE.U32 UR26, UR18, UR6, URZ ;  /* 0x00000006121a72a5 */ /* 0x000fe4000f8e003f */
[----:B------:R-:W-:Y:S02]  /*0ca0*/  UIADD3 UR9, UR12, 0x3f, URZ ;  /* 0x0000003f0c097890 */ /* 0x000fe4000fffe03f */
[----:B------:R-:W-:Y:S02]  /*0cb0*/  UMOV UR25, UR18 ;  /* 0x0000001200197c82 */ /* 0x000fe40008000000 */
[----:B------:R-:W-:Y:S02]  /*0cc0*/  UIADD3 UR10, UR12, -UR23, URZ ;  /* 0x800000170c0a7290 */ /* 0x000fe4000fffe03f */
[----:B------:R-:W-:-:S02]  /*0cd0*/  USHF.R.S32.HI UR4, URZ, 0x1f, UR9 ;  /* 0x0000001f3f047899 */ /* 0x000fc40008011409 */
[----:B------:R-:W-:Y:S02]  /*0ce0*/  @UP3 USHF.R.U32.HI UR25, URZ, UR7, UR27 ;  /* 0x000000073f193299 */ /* 0x000fe4000801161b */
[----:B------:R-:W-:Y:S02]  /*0cf0*/  ULEA.HI UR9, UR4, UR9, URZ, 0x6 ;  /* 0x0000000904097291 */ /* 0x000fe4000f8f303f */
[----:B------:R-:W-:Y:S02]  /*0d00*/  UIADD3 UR7, UR10, UR25, URZ ;  /* 0x000000190a077290 */ /* 0x000fe4000fffe03f */
[----:B------:R-:W-:Y:S02]  /*0d10*/  ULDC UR6, c[0x0][0x324] ;  /* 0x0000c90000067ab9 */ /* 0x000fe40000000800 */
[----:B------:R-:W-:Y:S02]  /*0d20*/  USHF.R.S32.HI UR9, URZ, 0x6, UR9 ;  /* 0x000000063f097899 */ /* 0x000fe40008011409 */
        /* <DEDUP_REMOVED lines=13> */
.L_x_300:
[----:B------:R-:W-:-:S03]  /*0e00*/  UISETP.NE.AND UP0, UPT, UR5, 0x1, UPT ;  /* 0x000000010500788c */ /* 0x000fc6000bf05270 */
[----:B------:R-:W-:Y:S02]  /*0e10*/  ULDC.64 UR4, c[0x0][0x330] ;  /* 0x0000cc0000047ab9 */ /* 0x000fe40000000a00 */
[----:B------:R-:W-:-:S07]  /*0e20*/  UIMAD.WIDE.U32 UR26, UR7, UR4, URZ ;  /* 0x00000004071a72a5 */ /* 0x000fce000f8e003f */
[----:B------:R-:W-:Y:S02]  /*0e30*/  @UP0 UMOV UR25, UR27 ;  /* 0x0000001b00190c82 */ /* 0x000fe40008000000 */
[----:B------:R-:W-:Y:S02]  /*0e40*/  @UP0 USHF.R.U32.HI UR7, URZ, UR5, UR25 ;  /* 0x000000053f070299 */ /* 0x000fe40008011619 */
.L_x_301:
[----:B------:R-:W-:Y:S02]  /*0e50*/  ULDC UR4, c[0x0][0x32c] ;  /* 0x0000cb0000047ab9 */ /* 0x000fe40000000800 */
[----:B------:R-:W-:-:S04]  /*0e60*/  UIMAD UR4, UR7, UR4, URZ ;  /* 0x00000004070472a4 */ /* 0x000fc8000f8e023f */
[----:B------:R-:W-:-:S04]  /*0e70*/  UISETP.LT.AND UP0, UPT, UR6, UR4, UPT ;  /* 0x000000040600728c */ /* 0x000fc8000bf01270 */
[----:B------:R-:W-:Y:S02]  /*0e80*/  USEL UR6, UR6, UR4, !UP0 ;  /* 0x0000000406067287 */ /* 0x000fe4000c000000 */
.L_x_299:
[----:B------:R-:W-:Y:S02]  /*0e90*/  UIADD3 UR17, UR17, 0x3f, URZ ;  /* 0x0000003f11117890 */ /* 0x000fe4000fffe03f */
[----:B------:R-:W-:Y:S02]  /*0ea0*/  USHF.R.S32.HI UR4, URZ, 0x1f, UR6 ;  /* 0x0000001f3f047899 */ /* 0x000fe40008011406 */
[----:B------:R-:W-:Y:S02]  /*0eb0*/  USHF.R.S32.HI UR5, URZ, 0x1f, UR17 ;  /* 0x0000001f3f057899 */ /* 0x000fe40008011411 */
[----:B------:R-:W-:Y:S02]  /*0ec0*/  ULEA.HI UR4, UR4, UR6, URZ, 0x6 ;  /* 0x0000000604047291 */ /* 0x000fe4000f8f303f */
[----:B------:R-:W-:Y:S02]  /*0ed0*/  ULEA.HI UR5, UR5, UR17, URZ, 0x6 ;  /* 0x0000001105057291 */ /* 0x000fe4000f8f303f */
[----:B------:R-:W-:-:S02]  /*0ee0*/  USHF.R.S32.HI UR4, URZ, 0x6, UR4 ;  /* 0x000000063f047899 */ /* 0x000fc40008011404 */
[----:B------:R-:W-:Y:S02]  /*0ef0*/  USHF.R.S32.HI UR5, URZ, 0x6, UR5 ;  /* 0x000000063f057899 */ /* 0x000fe40008011405 */
[----:B------:R-:W-:Y:S02]  /*0f00*/  UISETP.LT.AND UP1, UPT, URZ, UR4, UPT ;  /* 0x000000043f00728c */ /* 0x000fe4000bf21270 */
[----:B------:R-:W-:Y:S02]  /*0f10*/  UISETP.LT.AND UP0, UPT, UR5, UR9, UPT ;  /* 0x000000090500728c */ /* 0x000fe4000bf01270 */
[----:B------:R-:W-:Y:S02]  /*0f20*/  USEL UR4, URZ, UR4, !UP1 ;  /* 0x000000043f047287 */ /* 0x000fe4000c800000 */
[----:B------:R-:W-:Y:S02]  /*0f30*/  USEL UR5, UR5, UR9, UP0 ;  /* 0x0000000905057287 */ /* 0x000fe40008000000 */
[----:B------:R-:W-:-:S02]  /*0f40*/  ULEA UR4, UR4, -UR8, 0x6 ;  /* 0x8000000804047291 */ /* 0x000fc4000f8e303f */
[----:B------:R-:W-:Y:S02]  /*0f50*/  ULEA UR5, UR5, -UR8, 0x6 ;  /* 0x8000000805057291 */ /* 0x000fe4000f8e303f */
[----:B------:R-:W-:Y:S02]  /*0f60*/  UISETP.LT.AND UP1, UPT, URZ, UR4, UPT ;  /* 0x000000043f00728c */ /* 0x000fe4000bf21270 */
[----:B------:R-:W-:Y:S02]  /*0f70*/  UISETP.LT.AND UP0, UPT, UR5, UR22, UPT ;  /* 0x000000160500728c */ /* 0x000fe4000bf01270 */
[----:B------:R-:W-:Y:S02]  /*0f80*/  USEL UR4, URZ, UR4, !UP1 ;  /* 0x000000043f047287 */ /* 0x000fe4000c800000 */
[----:B------:R-:W-:Y:S02]  /*0f90*/  USEL UR5, UR5, UR22, UP0 ;  /* 0x0000001605057287 */ /* 0x000fe40008000000 */
[----:B------:R-:W-:-:S02]  /*0fa0*/  USHF.R.U32.HI UR8, URZ, 0x6, UR4 ;  /* 0x000000063f087899 */ /* 0x000fc40008011604 */
[----:B------:R-:W-:-:S05]  /*0fb0*/  UISETP.GT.AND UP0, UPT, UR5, UR4, UPT ;  /* 0x000000040500728c */ /* 0x000fca000bf04270 */
[----:B------:R-:W-:-:S06]  /*0fc0*/  UMOV UR6, UR8 ;  /* 0x0000000800067c82 */ /* 0x000fcc0008000000 */
[----:B------:R-:W-:-:S04]  /*0fd0*/  @UP0 UIADD3 UR5, UR5, 0x3f, URZ ;  /* 0x0000003f05050890 */ /* 0x000fc8000fffe03f */
[----:B------:R-:W-:-:S04]  /*0fe0*/  @UP0 USHF.R.S32.HI UR4, URZ, 0x1f, UR5 ;  /* 0x0000001f3f040899 */ /* 0x000fc80008011405 */
[----:B------:R-:W-:-:S04]  /*0ff0*/  @UP0 ULEA.HI UR4, UR4, UR5, URZ, 0x6 ;  /* 0x0000000504040291 */ /* 0x000fc8000f8f303f */
[----:B------:R-:W-:-:S04]  /*1000*/  @UP0 USHF.R.S32.HI UR6, URZ, 0x6, UR4 ;  /* 0x000000063f060899 */ /* 0x000fc80008011404 */
[----:B------:R-:W-:-:S06]  /*1010*/  UISETP.GT.AND UP0, UPT, UR6, UR8, UPT ;  /* 0x000000080600728c */ /* 0x000fcc000bf04270 */
[----:B------:R-:W-:-:S13]  /*1020*/  PLOP3.LUT P0, PT, PT, PT, UP0, 0x80, 0x0 ;  /* 0x000000000000781c */ /* 0x000fda0003f0f008 */
[----:B------:R-:W-:Y:S05]  /*1030*/  @!P0 BRA `(.L_x_302) ;  /* 0x0000545000008947 */ /* 0x000fea0003800000 */
[----:B------:R-:W-:Y:S02]  /*1040*/  ULDC.64 UR4, c[0x0][0x340] ;  /* 0x0000d00000047ab9 */ /* 0x000fe40000000a00 */
[----:B------:R-:W-:-:S04]  /*1050*/  UISETP.NE.U32.AND UP0, UPT, URZ, UR4, UPT ;  /* 0x000000043f00728c */ /* 0x000fc8000bf05070 */
[----:B------:R-:W-:-:S03]  /*1060*/  UISETP.NE.AND.EX UP0, UPT, URZ, UR5, UPT, UP0 ;  /* 0x000000053f00728c */ /* 0x000fc6000bf05300 */
[----:B------:R-:W-:-:S03]  /*1070*/  ULDC.64 UR4, c[0x0][0x340] ;  /* 0x0000d00000047ab9 */ /* 0x000fc60000000a00 */
[----:B------:R-:W-:-:S05]  /*1080*/  PLOP3.LUT P2, PT, PT, PT, UP0, 0x80, 0x0 ;  /* 0x000000000000781c */ /* 0x000fca0003f4f008 */
[----:B------:R-:W-:-:S06]  /*1090*/  @UP0 UIMAD.WIDE UR4, UR24, UR13, UR4 ;  /* 0x0000000d180402a5 */ /* 0x000fcc000f8e0204 */
[----:B------:R-:W-:Y:S02]  /*10a0*/  IMAD.U32 R8, RZ, RZ, UR4 ;  /* 0x00000004ff087e24 */ /* 0x000fe4000f8e00ff */
[----:B------:R-:W-:Y:S01]  /*10b0*/  IMAD.U32 R9, RZ, RZ, UR5 ;  /* 0x00000005ff097e24 */ /* 0x000fe2000f8e00ff */
[----:B------:R-:W-:Y:S01]  /*10c0*/  SHF.R.S32.HI R3, RZ, 0x1f, R78 ;  /* 0x0000001fff037819 */ /* 0x000fe2000001144e */
[----:B------:R-:W-:Y:S01]  /*10d0*/  UIADD3 UR17, UR6, -0x1, URZ ;  /* 0xffffffff06117890 */ /* 0x000fe2000fffe03f */
[----:B-----5:R-:W-:Y:S01]  /*10e0*/  SHF.R.S32.HI R2, RZ, 0x1f, R94 ;  /* 0x0000001fff027819 */ /* 0x020fe2000001145e */
[----:B------:R-:W-:Y:S01]  /*10f0*/  ULDC.64 UR4, c[0x0][0x240] ;  /* 0x0000900000047ab9 */ /* 0x000fe20000000a00 */
[----:B------:R-:W-:Y:S01]  /*1100*/  LEA.HI R5, R3, R78, RZ, 0x3 ;  /* 0x0000004e03057211 */ /* 0x000fe200078f18ff */
[----:B------:R1:W2:Y:S01]  /*1110*/  @P2 LDG.E R0, [R8.64] ;  /* 0x0000001c08002981 */ /* 0x0002a2000c1e1900 */
[----:B------:R-:W-:Y:S01]  /*1120*/  UIMAD UR4, UR14, UR4, URZ ;  /* 0x000000040e0472a4 */ /* 0x000fe2000f8e023f */
[----:B------:R-:W-:Y:S01]  /*1130*/  IMAD.U32 R7, RZ, RZ, UR17 ;  /* 0x00000011ff077e24 */ /* 0x000fe2000f8e00ff */
[----:B------:R-:W-:Y:S01]  /*1140*/  SHF.R.S32.HI R19, RZ, 0x3, R5 ;  /* 0x00000003ff137819 */ /* 0x000fe20000011405 */
[----:B------:R-:W-:Y:S01]  /*1150*/  USHF.R.S32.HI UR13, URZ, 0x1f, UR24 ;  /* 0x0000001f3f0d7899 */ /* 0x000fe20008011418 */
[----:B------:R-:W-:Y:S01]  /*1160*/  LOP3.LUT R5, R5, 0x1ffffff8, RZ, 0xc0, !PT ;  /* 0x1ffffff805057812 */ /* 0x000fe200078ec0ff */
[----:B------:R-:W-:Y:S01]  /*1170*/  UIMAD UR6, UR15, UR5, UR4 ;  /* 0x000000050f0672a4 */ /* 0x000fe2000f8e0204 */
[C---:B------:R-:W-:Y:S01]  /*1180*/  IADD3 R94, P3, R19.reuse, R94, RZ ;  /* 0x0000005e135e7210 */ /* 0x040fe20007f7e0ff */
[----:B------:R-:W-:Y:S01]  /*1190*/  USEL UR31, UR24, URZ, !UP4 ;  /* 0x0000003f181f7287 */ /* 0x000fe2000e000000 */
[C---:B------:R-:W-:Y:S01]  /*11a0*/  IADD3 R92, -R19.reuse, UR22, RZ ;  /* 0x00000016135c7c10 */ /* 0x040fe2000fffe1ff */
[----:B------:R-:W-:Y:S01]  /*11b0*/  IMAD.IADD R24, R78, 0x1, -R5 ;  /* 0x000000014e187824 */ /* 0x000fe200078e0a05 */
[C---:B------:R-:W-:Y:S01]  /*11c0*/  LEA.HI.X.SX32 R93, R19.reuse, R2, 0x1, P3 ;  /* 0x00000002135d7211 */ /* 0x040fe200018f0eff */
[----:B------:R-:W-:Y:S01]  /*11d0*/  IMAD.SHL.U32 R19, R19, 0x40, RZ ;  /* 0x0000004013137824 */ /* 0x000fe200078e00ff */
[----:B------:R-:W-:Y:S01]  /*11e0*/  USEL UR27, UR13, URZ, !UP4 ;  /* 0x0000003f0d1b7287 */ /* 0x000fe2000e000000 */
[----:B------:R-:W-:Y:S01]  /*11f0*/  IMAD.SHL.U32 R24, R24, 0x8, RZ ;  /* 0x0000000818187824 */ /* 0x000fe200078e00ff */
[----:B------:R-:W-:Y:S01]  /*1200*/  ULDC.64 UR4, c[0x0][0x248] ;  /* 0x0000920000047ab9 */ /* 0x000fe20000000a00 */
[----:B------:R-:W-:Y:S01]  /*1210*/  IMAD R5, R93, c[0x0][0x238], RZ ;  /* 0x00008e005d057a24 */ /* 0x000fe200078e02ff */
[----:B------:R-:W-:Y:S01]  /*1220*/  LOP3.LUT R19, R19, 0x1c0, RZ, 0xc0, !PT ;  /* 0x000001c013137812 */ /* 0x000fe200078ec0ff */
[----:B------:R-:W-:Y:S01]  /*1230*/  IMAD R4, R7, -0x40, R92 ;  /* 0xffffffc007047824 */ /* 0x000fe200078e025c */
[--C-:B------:R-:W-:Y:S01]  /*1240*/  SHF.R.S32.HI R25, RZ, 0x1f, R24.reuse ;  /* 0x0000001fff197819 */ /* 0x100fe20000011418 */
[----:B------:R-:W-:Y:S01]  /*1250*/  IMAD R2, R94, c[0x0][0x23c], R5 ;  /* 0x00008f005e027a24 */ /* 0x000fe200078e0205 */
[----:B------:R-:W-:Y:S01]  /*1260*/  UIMAD UR4, UR27, UR4, URZ ;  /* 0x000000041b0472a4 */ /* 0x000fe2000f8e023f */
[----:B------:R-:W-:Y:S01]  /*1270*/  IMAD.U32 R5, RZ, RZ, UR15 ;  /* 0x0000000fff057e24 */ /* 0x000fe2000f8e00ff */
[C---:B------:R-:W-:Y:S01]  /*1280*/  ISETP.GE.AND P0, PT, R4.reuse, 0x1, PT ;  /* 0x000000010400780c */ /* 0x040fe20003f06270 */
[----:B------:R-:W-:Y:S01]  /*1290*/  IMAD.U32 R132, RZ, RZ, UR31 ;  /* 0x0000001fff847e24 */ /* 0x000fe2000f8e00ff */
[----:B------:R-:W-:Y:S01]  /*12a0*/  ISETP.GT.AND P1, PT, R4, 0x20, PT ;  /* 0x000000200400780c */ /* 0x000fe20003f24270 */
[----:B-1----:R-:W-:Y:S01]  /*12b0*/  IMAD.WIDE.U32 R8, R94, c[0x0][0x238], R24 ;  /* 0x00008e005e087a25 */ /* 0x002fe200078e0018 */
[----:B------:R-:W-:Y:S01]  /*12c0*/  IADD3 R4, R24, 0x40, RZ ;  /* 0x0000004018047810 */ /* 0x000fe20007ffe0ff */
[----:B------:R-:W-:Y:S01]  /*12d0*/  UIMAD UR5, UR31, UR5, UR4 ;  /* 0x000000051f0572a4 */ /* 0x000fe2000f8e0204 */
[-C--:B------:R-:W-:Y:S01]  /*12e0*/  LEA.HI R22, R3, R78.reuse, RZ, 0x2 ;  /* 0x0000004e03167211 */ /* 0x080fe200078f10ff */
[----:B------:R-:W-:Y:S01]  /*12f0*/  IMAD.IADD R9, R9, 0x1, R2 ;  /* 0x0000000109097824 */ /* 0x000fe200078e0202 */
[----:B------:R-:W-:Y:S01]  /*1300*/  ISETP.GE.AND P4, PT, R4, c[0x0][0x1d4], PT ;  /* 0x0000750004007a0c */ /* 0x000fe20003f86270 */
[----:B------:R-:W-:Y:S01]  /*1310*/  IMAD.U32 R2, RZ, RZ, UR15 ;  /* 0x0000000fff027e24 */ /* 0x000fe2000f8e00ff */
[----:B------:R-:W-:Y:S01]  /*1320*/  LOP3.LUT R6, R19, 0x38, R24, 0xf8, !PT ;  /* 0x0000003813067812 */ /* 0x000fe200078ef818 */
[----:B------:R-:W-:Y:S01]  /*1330*/  UMOV UR38, 0x6 ;  /* 0x0000000600267882 */ /* 0x000fe20000000000 */
[----:B------:R-:W-:Y:S01]  /*1340*/  ISETP.GE.AND P5, PT, R24, c[0x0][0x1d4], PT ;  /* 0x0000750018007a0c */ /* 0x000fe20003fa6270 */
[----:B------:R-:W-:Y:S01]  /*1350*/  IMAD.WIDE.U32 R134, R2, c[0x0][0x240], R8 ;  /* 0x0000900002867a25 */ /* 0x000fe200078e0008 */
[----:B------:R-:W-:Y:S01]  /*1360*/  IADD3 R4, R24, 0x80, RZ ;  /* 0x0000008018047810 */ /* 0x000fe20007ffe0ff */
[----:B------:R-:W-:Y:S01]  /*1370*/  USHF.R.S32.HI UR4, URZ, 0x1f, UR17 ;  /* 0x0000001f3f047899 */ /* 0x000fe20008011411 */
[----:B------:R-:W-:Y:S01]  /*1380*/  SHF.R.S32.HI R121, RZ, 0x2, R22 ;  /* 0x00000002ff797819 */ /* 0x000fe20000011416 */
[----:B------:R-:W-:Y:S01]  /*1390*/  IMAD.WIDE.U32 R24, R5, c[0x0][0x260], R24 ;  /* 0x0000980005187a25 */ /* 0x000fe200078e0018 */
[----:B------:R-:W-:Y:S01]  /*13a0*/  IADD3 R135, R135, UR6, RZ ;  /* 0x0000000687877c10 */ /* 0x000fe2000fffe0ff */
[----:B------:R-:W-:Y:S01]  /*13b0*/  ULDC.64 UR6, c[0x0][0x238] ;  /* 0x00008e0000067ab9 */ /* 0x000fe20000000a00 */
[----:B------:R-:W-:Y:S01]  /*13c0*/  LOP3.LUT R5, R22, 0xfffffffc, RZ, 0xc0, !PT ;  /* 0xfffffffc16057812 */ /* 0x000fe200078ec0ff */
[----:B------:R-:W-:Y:S01]  /*13d0*/  USHF.L.U32 UR26, UR6, 0x6, URZ ;  /* 0x00000006061a7899 */ /* 0x000fe2000800063f */
[----:B------:R-:W-:Y:S01]  /*13e0*/  IMAD.MOV.U32 R2, RZ, RZ, c[0x0][0x27c] ;  /* 0x00009f00ff027624 */ /* 0x000fe200078e00ff */
[----:B------:R-:W-:Y:S01]  /*13f0*/  USHF.L.U64.HI UR25, UR6, UR38, UR7 ;  /* 0x0000002606197299 */ /* 0x000fe20008010207 */
[----:B------:R-:W-:Y:S01]  /*1400*/  IMAD.WIDE.U32 R134, R132, c[0x0][0x248], R134 ;  /* 0x0000920084867a25 */ /* 0x000fe200078e0086 */
[-C--:B------:R-:W-:Y:S01]  /*1410*/  LEA.HI R116, R3, R78.reuse, RZ, 0x6 ;  /* 0x0000004e03747211 */ /* 0x080fe200078f30ff */
[----:B------:R-:W-:Y:S01]  /*1420*/  ULDC UR32, c[0x0][0x23c] ;  /* 0x00008f0000207ab9 */ /* 0x000fe20000000800 */
[----:B------:R-:W-:Y:S01]  /*1430*/  SHF.R.S32.HI R22, RZ, 0x1f, R22 ;  /* 0x0000001fff167819 */ /* 0x000fe20000011416 */
[----:B------:R-:W-:Y:S01]  /*1440*/  UIMAD UR7, UR25, UR17, URZ ;  /* 0x00000011190772a4 */ /* 0x000fe2000f8e023f */
[----:B------:R-:W-:Y:S01]  /*1450*/  IADD3 R139, R135, UR5, RZ ;  /* 0x00000005878b7c10 */ /* 0x000fe2000fffe0ff */
[----:B------:R-:W-:Y:S01]  /*1460*/  IMAD.U32 R80, RZ, RZ, UR26 ;  /* 0x0000001aff507e24 */ /* 0x000fe2000f8e00ff */
[----:B------:R-:W-:Y:S01]  /*1470*/  SHF.R.U32.HI R19, RZ, 0x3, R19 ;  /* 0x00000003ff137819 */ /* 0x000fe20000011613 */
[----:B------:R-:W-:Y:S01]  /*1480*/  IMAD.IADD R18, R78, 0x1, -R5 ;  /* 0x000000014e127824 */ /* 0x000fe200078e0a05 */
[----:B------:R-:W-:Y:S01]  /*1490*/  UIMAD UR7, UR4, UR26, UR7 ;  /* 0x0000001a040772a4 */ /* 0x000fe2000f8e0207 */
[----:B------:R-:W-:Y:S01]  /*14a0*/  IMAD.MOV.U32 R138, RZ, RZ, R134 ;  /* 0x000000ffff8a7224 */ /* 0x000fe200078e0086 */
[----:B------:R-:W-:Y:S01]  /*14b0*/  LEA.HI R22, R22, R121, RZ, 0x3 ;  /* 0x0000007916167211 */ /* 0x000fe200078f18ff */
[----:B------:R-:W-:Y:S01]  /*14c0*/  IMAD.SHL.U32 R16, R18, 0x4, RZ ;  /* 0x0000000412107824 */ /* 0x000fe200078e00ff */
[----:B------:R-:W-:Y:S01]  /*14d0*/  LOP3.LUT R19, R6, R19, RZ, 0x3c, !PT ;  /* 0x0000001306137212 */ /* 0x000fe200078e3cff */
[----:B------:R-:W-:Y:S01]  /*14e0*/  IMAD.WIDE.U32 R8, R80, UR17, R138 ;  /* 0x0000001150087c25 */ /* 0x000fe2000f8e008a */
[----:B------:R-:W-:Y:S01]  /*14f0*/  ISETP.GE.AND P3, PT, R4, c[0x0][0x1d4], PT ;  /* 0x0000750004007a0c */ /* 0x000fe20003f66270 */
[----:B------:R-:W-:Y:S01]  /*1500*/  ULDC.64 UR4, c[0x0][0x260] ;  /* 0x0000980000047ab9 */ /* 0x000fe20000000a00 */
[----:B------:R-:W-:Y:S01]  /*1510*/  IADD3 R15, R16, 0x20, RZ ;  /* 0x00000020100f7810 */ /* 0x000fe20007ffe0ff */
[----:B------:R-:W-:Y:S01]  /*1520*/  IMAD.SHL.U32 R18, R18, 0x8, RZ ;  /* 0x0000000812127824 */ /* 0x000fe200078e00ff */
[----:B------:R-:W-:Y:S01]  /*1530*/  @P0 LEA R10, P6, R8, c[0x0][0x220], 0x1 ;  /* 0x00008800080a0a11 */ /* 0x000fe200078c08ff */
[----:B------:R-:W-:Y:S01]  /*1540*/  IMAD.SHL.U32 R116, R116, 0x8, RZ ;  /* 0x0000000874747824 */ /* 0x000fe200078e00ff */
[C---:B------:R-:W-:Y:S01]  /*1550*/  IADD3 R14, R16.reuse, 0x40, RZ ;  /* 0x00000040100e7810 */ /* 0x040fe20007ffe0ff */
[----:B------:R-:W-:Y:S01]  /*1560*/  IMAD.IADD R13, R16, 0x1, R15 ;  /* 0x00000001100d7824 */ /* 0x000fe200078e020f */
[----:B------:R-:W-:Y:S01]  /*1570*/  LOP3.LUT R22, R22, 0xfffffff8, RZ, 0xc0, !PT ;  /* 0xfffffff816167812 */ /* 0x000fe200078ec0ff */
[----:B------:R-:W-:Y:S01]  /*1580*/  UIMAD UR4, UR14, UR4, URZ ;  /* 0x000000040e0472a4 */ /* 0x000fe2000f8e023f */
[----:B------:R-:W-:Y:S01]  /*1590*/  LOP3.LUT R116, R19, 0xfffffe00, R116, 0xf8, !PT ;  /* 0xfffffe0013747812 */ /* 0x000fe200078ef874 */
[----:B------:R-:W-:Y:S01]  /*15a0*/  IMAD.IADD R12, R16, 0x1, R14 ;  /* 0x00000001100c7824 */ /* 0x000fe200078e020e */
[--C-:B------:R-:W-:Y:S01]  /*15b0*/  SHF.R.S32.HI R19, RZ, 0x1f, R18.reuse ;  /* 0x0000001fff137819 */ /* 0x100fe20000011412 */
[----:B------:R-:W-:Y:S01]  /*15c0*/  UIMAD UR4, UR15, UR5, UR4 ;  /* 0x000000050f0472a4 */ /* 0x000fe2000f8e0204 */
[----:B------:R-:W-:Y:S01]  /*15d0*/  LEA.HI R3, R3, R78, RZ, 0x5 ;  /* 0x0000004e03037211 */ /* 0x000fe200078f28ff */
[----:B------:R-:W-:Y:S01]  /*15e0*/  UIADD3 UR37, UR19, UR37, URZ ;  /* 0x0000002513257290 */ /* 0x000fe2000fffe03f */
[----:B------:R-:W-:Y:S01]  /*15f0*/  IMAD.SHL.U32 R116, R116, 0x2, RZ ;  /* 0x0000000274747824 */ /* 0x000fe200078e00ff */
[----:B------:R-:W-:Y:S01]  /*1600*/  USHF.L.U32 UR33, UR6, 0x5, URZ ;  /* 0x0000000506217899 */ /* 0x000fe2000800063f */
[----:B------:R-:W-:Y:S01]  /*1610*/  SHF.R.S32.HI R88, RZ, 0x1f, R121 ;  /* 0x0000001fff587819 */ /* 0x000fe20000011479 */
[----:B------:R-:W-:Y:S01]  /*1620*/  IMAD.SHL.U32 R3, R3, 0x10, RZ ;  /* 0x0000001003037824 */ /* 0x000fe200078e00ff */
[----:B------:R-:W-:Y:S01]  /*1630*/  IADD3 R25, R25, UR4, RZ ;  /* 0x0000000419197c10 */ /* 0x000fe2000fffe0ff */
[----:B------:R-:W-:Y:S01]  /*1640*/  ULDC.64 UR4, c[0x0][0x210] ;  /* 0x0000840000047ab9 */ /* 0x000fe20000000a00 */
[----:B------:R-:W-:Y:S01]  /*1650*/  IMAD.WIDE.U32 R28, R121, c[0x0][0x280], R18 ;  /* 0x0000a000791c7a25 */ /* 0x000fe200078e0012 */
[----:B------:R-:W-:Y:S01]  /*1660*/  UIMAD UR4, UR14, UR4, URZ ;  /* 0x000000040e0472a4 */ /* 0x000fe2000f8e023f */
[----:B------:R-:W-:Y:S01]  /*1670*/  LOP3.LUT R3, R3, 0xfffffe00, RZ, 0xc0, !PT ;  /* 0xfffffe0003037812 */ /* 0x000fe200078ec0ff */
[----:B------:R-:W-:Y:S01]  /*1680*/  USHF.R.S32.HI UR40, URZ, 0x1f, UR37 ;  /* 0x0000001f3f287899 */ /* 0x000fe20008011425 */
[C---:B------:R-:W-:Y:S01]  /*1690*/  IMAD R124, R88.reuse, c[0x0][0x280], RZ ;  /* 0x0000a000587c7a24 */ /* 0x040fe200078e02ff */
[----:B------:R-:W-:Y:S01]  /*16a0*/  UIMAD UR4, UR15, UR5, UR4 ;  /* 0x000000050f0472a4 */ /* 0x000fe2000f8e0204 */
[----:B------:R-:W-:Y:S01]  /*16b0*/  IMAD R122, R88, c[0x0][0x290], RZ ;  /* 0x0000a400587a7a24 */ /* 0x000fe200078e02ff */
[C---:B------:R-:W-:Y:S01]  /*16c0*/  IADD3 R119, R18.reuse, 0x60, RZ ;  /* 0x0000006012777810 */ /* 0x040fe20007ffe0ff */
[C---:B------:R-:W-:Y:S01]  /*16d0*/  IMAD R124, R121.reuse, c[0x0][0x284], R124 ;  /* 0x0000a100797c7a24 */ /* 0x040fe200078e027c */
[C---:B------:R-:W-:Y:S01]  /*16e0*/  IADD3 R118, R18.reuse, 0x80, RZ ;  /* 0x0000008012767810 */ /* 0x040fe20007ffe0ff */
[C---:B------:R-:W-:Y:S01]  /*16f0*/  IMAD R122, R121.reuse, c[0x0][0x294], R122 ;  /* 0x0000a500797a7a24 */ /* 0x040fe200078e027a */
[----:B------:R-:W-:Y:S01]  /*1700*/  IADD3 R117, R18, 0xa0, RZ ;  /* 0x000000a012757810 */ /* 0x000fe20007ffe0ff */
[----:B------:R-:W-:-:S04]  /*1710*/  IMAD.WIDE.U32 R26, R121, c[0x0][0x290], R18 ;  /* 0x0000a400791a7a25 */ /* 0x000fc800078e0012 */
[----:B------:R-:W-:-:S04]  /*1720*/  IMAD.WIDE.U32 R132, R132, c[0x0][0x268], R24 ;  /* 0x00009a0084847a25 */ /* 0x000fc800078e0018 */
[----:B------:R-:W-:Y:S02]  /*1730*/  IMAD.IADD R125, R124, 0x1, R29 ;  /* 0x000000017c7d7824 */ /* 0x000fe400078e021d */
[----:B------:R-:W-:Y:S02]  /*1740*/  IMAD.IADD R123, R122, 0x1, R27 ;  /* 0x000000017a7b7824 */ /* 0x000fe400078e021b */
[----:B------:R-:W-:Y:S01]  /*1750*/  IMAD.WIDE.U32 R136, R121, c[0x0][0x1e0], RZ ;  /* 0x0000780079887a25 */ /* 0x000fe200078e00ff */
[----:B--2---:R1:W2:Y:S01]  /*1760*/  @P2 R2UR UR30, R0 ;  /* 0x00000000001e23c2 */ /* 0x0042a200000e0000 */
[C---:B------:R-:W-:Y:S02]  /*1770*/  ISETP.GE.AND P2, PT, R2.reuse, 0x1, PT ;  /* 0x000000010200780c */ /* 0x040fe40003f46270 */
[----:B------:R-:W-:-:S05]  /*1780*/  IMAD.SHL.U32 R2, R2, 0x2, RZ ;  /* 0x0000000202027824 */ /* 0x000fca00078e00ff */
[----:B------:R-:W-:Y:S02]  /*1790*/  IADD3 R5, -R2, c[0x0][0x1d4], RZ ;  /* 0x0000750002057a10 */ /* 0x000fe40007ffe1ff */
[----:B-1----:R-:W-:-:S04]  /*17a0*/  IADD3 R0, R9, UR7, RZ ;  /* 0x0000000709007c10 */ /* 0x002fc8000fffe0ff */
[----:B------:R-:W-:Y:S02]  /*17b0*/  @P0 LEA.HI.X R11, R8, c[0x0][0x224], R0, 0x1, P6 ;  /* 0x00008900080b0a11 */ /* 0x000fe400030f0c00 */
[----:B------:R-:W-:-:S03]  /*17c0*/  ISETP.GE.AND P6, PT, R18, c[0x0][0x27c], PT ;  /* 0x00009f0012007a0c */ /* 0x000fc60003fc6270 */
[----:B------:R-:W-:Y:S01]  /*17d0*/  @!PT LDS RZ, [RZ] ;  /* 0x00000000fffff984 */ /* 0x000fe20000000800 */
[----:B------:R-:W-:Y:S01]  /*17e0*/  @!PT LDS RZ, [RZ] ;  /* 0x00000000fffff984 */ /* 0x000fe20000000800 */
[----:B------:R-:W-:Y:S01]  /*17f0*/  @!PT LDS RZ, [RZ] ;  /* 0x00000000fffff984 */ /* 0x000fe20000000800 */
[----:B------:R1:W-:Y:S01]  /*1800*/  @P0 LDGSTS.E.BYPASS.LTC128B.128 [R116+0x6100], [R10.64], !P5 ;  /* 0x061000000a740fae */ /* 0x0003e2000e901d5c */
[----:B------:R-:W-:Y:S02]  /*1810*/  SEL R9, RZ, c[0x0][0x27c], !P6 ;  /* 0x00009f00ff097a07 */ /* 0x000fe40007000000 */
[CC--:B------:R-:W-:Y:S01]  /*1820*/  SEL R17, R2.reuse, R5.reuse, !P6 ;  /* 0x0000000502117207 */ /* 0x0c0fe20007000000 */
[----:B------:R1:W-:Y:S01]  /*1830*/  @P0 LDGSTS.E.BYPASS.LTC128B.128 [R116+0x8100], [R10.64+0x80], !P4 ;  /* 0x081000800a740fae */ /* 0x0003e2000e101d5c */
[----:B------:R-:W-:Y:S02]  /*1840*/  ISETP.GE.AND P6, PT, R13, c[0x0][0x27c], PT ;  /* 0x00009f000d007a0c */ /* 0x000fe40003fc6270 */
[----:B------:R-:W-:Y:S01]  /*1850*/  SHF.R.S32.HI R6, RZ, 0x1f, R17 ;  /* 0x0000001fff067819 */ /* 0x000fe20000011411 */
[----:B------:R1:W-:Y:S01]  /*1860*/  @P0 LDGSTS.E.BYPASS.LTC128B.128 [R116+0xa100], [R10.64+0x100], !P3 ;  /* 0x0a1001000a740fae */ /* 0x0003e2000d901d5c */
[----:B------:R-:W-:Y:S02]  /*1870*/  SEL R20, RZ, c[0x0][0x27c], !P6 ;  /* 0x00009f00ff147a07 */ /* 0x000fe40007000000 */
[----:B------:R-:W-:-:S02]  /*1880*/  SEL R7, R2, R5, !P6 ;  /* 0x0000000502077207 */ /* 0x000fc40007000000 */
[----:B------:R-:W-:Y:S01]  /*1890*/  ISETP.GE.AND P6, PT, R12, c[0x0][0x27c], PT ;  /* 0x00009f000c007a0c */ /* 0x000fe20003fc6270 */
[----:B------:R-:W-:Y:S01]  /*18a0*/  IMAD.IADD R20, R20, 0x1, R13 ;  /* 0x0000000114147824 */ /* 0x000fe200078e020d */
[----:B------:R-:W-:Y:S02]  /*18b0*/  SHF.R.S32.HI R4, RZ, 0x1f, R7 ;  /* 0x0000001fff047819 */ /* 0x000fe40000011407 */
[----:B------:R-:W-:Y:S01]  /*18c0*/  SEL R5, R2, R5, !P6 ;  /* 0x0000000502057207 */ /* 0x000fe20007000000 */
[----:B------:R-:W-:Y:S01]  /*18d0*/  IMAD.IADD R2, R18, 0x1, R9 ;  /* 0x0000000112027824 */ /* 0x000fe200078e0209 */
[----:B------:R-:W-:Y:S01]  /*18e0*/  LEA.HI R4, R4, R7, RZ, 0x4 ;  /* 0x0000000704047211 */ /* 0x000fe200078f20ff */
[----:B------:R-:W-:Y:S01]  /*18f0*/  IMAD.U32 R9, RZ, RZ, UR15 ;  /* 0x0000000fff097e24 */ /* 0x000fe2000f8e00ff */
[----:B------:R-:W-:Y:S01]  /*1900*/  LEA.HI R6, R6, R17, RZ, 0x4 ;  /* 0x0000001106067211 */ /* 0x000fe200078f20ff */
[----:B------:R-:W-:Y:S01]  /*1910*/  IMAD.IADD R7, R121, 0x1, -R22 ;  /* 0x0000000179077824 */ /* 0x000fe200078e0a16 */
[----:B------:R-:W-:Y:S01]  /*1920*/  SHF.R.S32.HI R107, RZ, 0x1f, R2 ;  /* 0x0000001fff6b7819 */ /* 0x000fe20000011402 */
[----:B------:R-:W-:Y:S01]  /*1930*/  IMAD.WIDE.U32 R130, R9, c[0x0][0x210], R18 ;  /* 0x0000840009827a25 */ /* 0x000fe200078e0012 */
[----:B------:R-:W-:-:S02]  /*1940*/  SHF.R.S32.HI R9, RZ, 0x1f, R20 ;  /* 0x0000001fff097819 */ /* 0x000fc40000011414 */
[CC--:B------:R-:W-:Y:S02]  /*1950*/  LEA.HI R115, R107.reuse, R2.reuse, RZ, 0x3 ;  /* 0x000000026b737211 */ /* 0x0c0fe400078f18ff */
[----:B------:R-:W-:Y:S02]  /*1960*/  LEA.HI R107, R107, R2, RZ, 0x6 ;  /* 0x000000026b6b7211 */ /* 0x000fe400078f30ff */
[----:B------:R-:W-:Y:S02]  /*1970*/  SHF.R.S32.HI R2, RZ, 0x1f, R5 ;  /* 0x0000001fff027819 */ /* 0x000fe40000011405 */
[----:B------:R-:W-:Y:S01]  /*1980*/  LEA.HI R114, R9, R20, RZ, 0x3 ;  /* 0x0000001409727211 */ /* 0x000fe200078f18ff */
[----:B------:R-:W-:Y:S01]  /*1990*/  IMAD.SHL.U32 R107, R107, 0x40, RZ ;  /* 0x000000406b6b7824 */ /* 0x000fe200078e00ff */
[----:B------:R-:W-:Y:S02]  /*19a0*/  LEA.HI R2, R2, R5, RZ, 0x4 ;  /* 0x0000000502027211 */ /* 0x000fe400078f20ff */
[----:B------:R-:W-:-:S02]  /*19b0*/  SEL R5, RZ, c[0x0][0x27c], !P6 ;  /* 0x00009f00ff057a07 */ /* 0x000fc40007000000 */
[C---:B------:R-:W-:Y:S01]  /*19c0*/  LOP3.LUT P6, RZ, R7.reuse, 0x4, RZ, 0xc0, !PT ;  /* 0x0000000407ff7812 */ /* 0x040fe200078cc0ff */
[----:B------:R-:W-:Y:S01]  /*19d0*/  IMAD.SHL.U32 R7, R7, 0x40, RZ ;  /* 0x0000004007077824 */ /* 0x000fe200078e00ff */
[----:B------:R-:W-:Y:S01]  /*19e0*/  LEA.HI R9, R9, R20, RZ, 0x6 ;  /* 0x0000001409097211 */ /* 0x000fe200078f30ff */
[----:B------:R-:W-:Y:S01]  /*19f0*/  IMAD.IADD R22, R5, 0x1, R12 ;  /* 0x0000000105167824 */ /* 0x000fe200078e020c */
[----:B------:R-:W-:Y:S02]  /*1a00*/  SHF.R.S32.HI R112, RZ, 0x4, R6 ;  /* 0x00000004ff707819 */ /* 0x000fe40000011406 */
[----:B------:R-:W-:Y:S01]  /*1a10*/  LOP3.LUT R7, R7, 0x1c0, RZ, 0xc0, !PT ;  /* 0x000001c007077812 */ /* 0x000fe200078ec0ff */
[----:B------:R-:W-:Y:S01]  /*1a20*/  IMAD.SHL.U32 R9, R9, 0x40, RZ ;  /* 0x0000004009097824 */ /* 0x000fe200078e00ff */
[----:B------:R-:W-:Y:S02]  /*1a30*/  SHF.R.S32.HI R103, RZ, 0x1f, R22 ;  /* 0x0000001fff677819 */ /* 0x000fe40000011416 */
[----:B------:R-:W-:-:S02]  /*1a40*/  SHF.R.U32.HI R5, RZ, 0x3, R7 ;  /* 0x00000003ff057819 */ /* 0x000fc40000011607 */
[----:B------:R-:W-:Y:S02]  /*1a50*/  LOP3.LUT R6, R7, 0x38, R114, 0xf8, !PT ;  /* 0x0000003807067812 */ /* 0x000fe400078ef872 */
[----:B------:R-:W-:Y:S02]  /*1a60*/  LEA.HI.SX32 R112, R115, R112, 0x1d ;  /* 0x0000007073707211 */ /* 0x000fe400078feaff */
[----:B------:R-:W-:Y:S02]  /*1a70*/  LEA.HI R113, R103, R22, RZ, 0x3 ;  /* 0x0000001667717211 */ /* 0x000fe400078f18ff */
[----:B------:R-:W-:Y:S02]  /*1a80*/  SHF.R.S32.HI R109, RZ, 0x4, R4 ;  /* 0x00000004ff6d7819 */ /* 0x000fe40000011404 */
[----:B------:R-:W-:Y:S02]  /*1a90*/  SHF.R.S32.HI R2, RZ, 0x4, R2 ;  /* 0x00000004ff027819 */ /* 0x000fe40000011402 */
[----:B------:R-:W-:-:S02]  /*1aa0*/  LOP3.LUT R105, R9, 0x7ffff000, RZ, 0xc0, !PT ;  /* 0x7ffff00009697812 */ /* 0x000fc400078ec0ff */
[----:B------:R-:W-:Y:S02]  /*1ab0*/  LOP3.LUT R6, R6, R5, RZ, 0x3c, !PT ;  /* 0x0000000506067212 */ /* 0x000fe400078e3cff */
[----:B------:R-:W-:Y:S02]  /*1ac0*/  SHF.R.S32.HI R9, RZ, 0x1f, R112 ;  /* 0x0000001fff097819 */ /* 0x000fe40000011470 */
[----:B------:R-:W-:Y:S01]  /*1ad0*/  IADD3 R131, R131, UR4, RZ ;  /* 0x0000000483837c10 */ /* 0x000fe2000fffe0ff */
[----:B------:R-:W-:Y:S01]  /*1ae0*/  UMOV UR4, 0x5 ;  /* 0x0000000500047882 */ /* 0x000fe20000000000 */
[----:B------:R-:W-:Y:S01]  /*1af0*/  LEA.HI.SX32 R109, R114, R109, 0x1d ;  /* 0x0000006d726d7211 */ /* 0x000fe200078feaff */
[----:B------:R-:W-:Y:S01]  /*1b00*/  USHF.L.U64.HI UR32, UR6, UR4, UR32 ;  /* 0x0000000406207299 */ /* 0x000fe20008010220 */
[----:B------:R-:W-:Y:S02]  /*1b10*/  LEA.HI.SX32 R108, R113, R2, 0x1d ;  /* 0x00000002716c7211 */ /* 0x000fe400078feaff */
[----:B------:R-:W-:Y:S01]  /*1b20*/  IADD3 R105, R6, R105, R3 ;  /* 0x0000006906697210 */ /* 0x000fe20007ffe003 */
[----:B------:R-:W-:Y:S01]  /*1b30*/  ULDC.64 UR4, c[0x0][0x1e0] ;  /* 0x0000780000047ab9 */ /* 0x000fe20000000a00 */
[----:B------:R-:W-:Y:S01]  /*1b40*/  LEA.HI R6, R9, R112, RZ, 0x3 ;  /* 0x0000007009067211 */ /* 0x000fe200078f18ff */
[----:B------:R-:W-:Y:S01]  /*1b50*/  IMAD.SHL.U32 R112, R112, 0x8, RZ ;  /* 0x0000000870707824 */ /* 0x000fe200078e00ff */
[----:B------:R-:W-:Y:S01]  /*1b60*/  SHF.R.S32.HI R4, RZ, 0x1f, R109 ;  /* 0x0000001fff047819 */ /* 0x000fe2000001146d */
[----:B------:R-:W-:Y:S01]  /*1b70*/  USHF.L.U64.HI UR34, UR4, UR38, UR5 ;  /* 0x0000002604227299 */ /* 0x000fe20008010205 */
[----:B------:R-:W-:Y:S01]  /*1b80*/  SHF.R.S32.HI R9, RZ, 0x1f, R108 ;  /* 0x0000001fff097819 */ /* 0x000fe2000001146c */
[----:B------:R-:W-:Y:S01]  /*1b90*/  USHF.L.U32 UR35, UR4, 0x6, URZ ;  /* 0x0000000604237899 */ /* 0x000fe2000800063f */
[----:B------:R-:W-:Y:S01]  /*1ba0*/  LOP3.LUT R20, R7, 0x38, R115, 0xf8, !PT ;  /* 0x0000003807147812 */ /* 0x000fe200078ef873 */
[----:B------:R-:W-:Y:S01]  /*1bb0*/  IMAD.SHL.U32 R6, R6, 0x200, RZ ;  /* 0x0000020006067824 */ /* 0x000fe200078e00ff */
[----:B------:R-:W-:Y:S01]  /*1bc0*/  ULDC.64 UR4, c[0x0][0x280] ;  /* 0x0000a00000047ab9 */ /* 0x000fe20000000a00 */
[----:B------:R-:W-:Y:S01]  /*1bd0*/  LEA.HI R103, R103, R22, RZ, 0x6 ;  /* 0x0000001667677211 */ /* 0x000fe200078f30ff */
[----:B------:R-:W-:Y:S01]  /*1be0*/  USHF.L.U64.HI UR36, UR4, UR38, UR5 ;  /* 0x0000002604247299 */ /* 0x000fe20008010205 */
[----:B------:R-:W-:Y:S01]  /*1bf0*/  LEA.HI R4, R4, R109, RZ, 0x3 ;  /* 0x0000006d04047211 */ /* 0x000fe200078f18ff */
[----:B------:R-:W-:Y:S01]  /*1c00*/  USHF.L.U32 UR39, UR4, 0x6, URZ ;  /* 0x0000000604277899 */ /* 0x000fe2000800063f */
[----:B------:R-:W-:Y:S01]  /*1c10*/  LEA.HI R2, R9, R108, RZ, 0x3 ;  /* 0x0000006c09027211 */ /* 0x000fe200078f18ff */
[----:B------:R-:W-:Y:S01]  /*1c20*/  IMAD.SHL.U32 R109, R109, 0x8, RZ ;  /* 0x000000086d6d7824 */ /* 0x000fe200078e00ff */
[----:B------:R-:W-:Y:S01]  /*1c30*/  LOP3.LUT R107, R107, 0x7ffff000, RZ, 0xc0, !PT ;  /* 0x7ffff0006b6b7812 */ /* 0x000fe200078ec0ff */
[----:B------:R-:W-:Y:S01]  /*1c40*/  IMAD.SHL.U32 R108, R108, 0x8, RZ ;  /* 0x000000086c6c7824 */ /* 0x000fe200078e00ff */
[----:B------:R-:W-:Y:S01]  /*1c50*/  LOP3.LUT R20, R20, R5, RZ, 0x3c, !PT ;  /* 0x0000000514147212 */ /* 0x000fe200078e3cff */
[----:B------:R-:W-:Y:S01]  /*1c60*/  ULDC.64 UR4, c[0x0][0x290] ;  /* 0x0000a40000047ab9 */ /* 0x000fe20000000a00 */
[----:B------:R-:W-:Y:S01]  /*1c70*/  LOP3.LUT R106, R7, 0x38, R112, 0xf8, !PT ;  /* 0x00000038076a7812 */ /* 0x000fe200078ef870 */
[----:B------:R-:W-:Y:S01]  /*1c80*/  USHF.L.U64.HI UR38, UR4, UR38, UR5 ;  /* 0x0000002604267299 */ /* 0x000fe20008010205 */
[----:B------:R-:W-:Y:S01]  /*1c90*/  IADD3 R107, R20, R107, R3 ;  /* 0x0000006b146b7210 */ /* 0x000fe20007ffe003 */
[----:B------:R-:W-:Y:S01]  /*1ca0*/  USHF.L.U32 UR41, UR4, 0x6, URZ ;  /* 0x0000000604297899 */ /* 0x000fe2000800063f */
[----:B------:R-:W-:Y:S01]  /*1cb0*/  IMAD.SHL.U32 R103, R103, 0x40, RZ ;  /* 0x0000004067677824 */ /* 0x000fe200078e00ff */
[-C--:B------:R-:W-:Y:S01]  /*1cc0*/  LOP3.LUT R106, R106, R5.reuse, RZ, 0x3c, !PT ;  /* 0x000000056a6a7212 */ /* 0x080fe200078e3cff */
[----:B------:R-:W-:Y:S01]  /*1cd0*/  ULDC.64 UR4, c[0x0][0x1e0] ;  /* 0x0000780000047ab9 */ /* 0x000fe20000000a00 */
[----:B------:R-:W-:Y:S01]  /*1ce0*/  LOP3.LUT R6, R6, 0x7ffff000, RZ, 0xc0, !PT ;  /* 0x7ffff00006067812 */ /* 0x000fe200078ec0ff */
[----:B------:R-:W-:Y:S01]  /*1cf0*/  IMAD.SHL.U32 R4, R4, 0x200, RZ ;  /* 0x0000020004047824 */ /* 0x000fe200078e00ff */
[C---:B------:R-:W-:Y:S01]  /*1d00*/  LOP3.LUT R20, R7.reuse, 0x38, R113, 0xf8, !PT ;  /* 0x0000003807147812 */ /* 0x040fe200078ef871 */
[----:B------:R-:W-:Y:S01]  /*1d10*/  IMAD.SHL.U32 R2, R2, 0x200, RZ ;  /* 0x0000020002027824 */ /* 0x000fe200078e00ff */
[C---:B------:R-:W-:Y:S01]  /*1d20*/  LOP3.LUT R104, R7.reuse, 0x38, R109, 0xf8, !PT ;  /* 0x0000003807687812 */ /* 0x040fe200078ef86d */
[----:B------:R-:W-:Y:S01]  /*1d30*/  UIMAD UR43, UR40, UR4, URZ ;  /* 0x00000004282b72a4 */ /* 0x000fe2000f8e023f */
[----:B------:R-:W-:Y:S01]  /*1d40*/  LOP3.LUT R102, R7, 0x38, R108, 0xf8, !PT ;  /* 0x0000003807667812 */ /* 0x000fe200078ef86c */
[----:B------:R-:W-:Y:S01]  /*1d50*/  UIMAD.WIDE.U32 UR44, UR37, UR4, URZ ;  /* 0x00000004252c72a5 */ /* 0x000fe2000f8e003f */
[--C-:B------:R-:W-:Y:S01]  /*1d60*/  IADD3 R106, R106, R6, R3.reuse ;  /* 0x000000066a6a7210 */ /* 0x100fe20007ffe003 */
[----:B------:R-:W-:Y:S01]  /*1d70*/  UIMAD UR43, UR37, UR5, UR43 ;  /* 0x00000005252b72a4 */ /* 0x000fe2000f8e022b */
[----:B------:R-:W-:Y:S01]  /*1d80*/  LOP3.LUT R103, R103, 0x7ffff000, RZ, 0xc0, !PT ;  /* 0x7ffff00067677812 */ /* 0x000fe200078ec0ff */
[----:B------:R-:W-:Y:S01]  /*1d90*/  ULDC.64 UR6, c[0x0][0x1e8] ;  /* 0x00007a0000067ab9 */ /* 0x000fe20000000a00 */
[-C--:B------:R-:W-:Y:S01]  /*1da0*/  LOP3.LUT R20, R20, R5.reuse, RZ, 0x3c, !PT ;  /* 0x0000000514147212 */ /* 0x080fe200078e3cff */
[----:B------:R-:W-:Y:S01]  /*1db0*/  ULDC.64 UR4, c[0x0][0x268] ;  /* 0x00009a0000047ab9 */ /* 0x000fe20000000a00 */
[----:B------:R-:W-:Y:S01]  /*1dc0*/  LOP3.LUT R6, R7, 0x18, R18, 0xf8, !PT ;  /* 0x0000001807067812 */ /* 0x000fe200078ef812 */
[----:B------:R-:W-:Y:S01]  /*1dd0*/  UIMAD UR42, UR14, UR6, URZ ;  /* 0x000000060e2a72a4 */ /* 0x000fe2000f8e023f */
[-C--:B------:R-:W-:Y:S01]  /*1de0*/  LOP3.LUT R104, R104, R5.reuse, RZ, 0x3c, !PT ;  /* 0x0000000568687212 */ /* 0x080fe200078e3cff */
[----:B------:R-:W-:Y:S01]  /*1df0*/  UIADD3 UR45, UR45, UR43, URZ ;  /* 0x0000002b2d2d7290 */ /* 0x000fe2000fffe03f */
[----:B------:R-:W-:Y:S01]  /*1e00*/  LOP3.LUT R4, R4, 0x7ffff000, RZ, 0xc0, !PT ;  /* 0x7ffff00004047812 */ /* 0x000fe200078ec0ff */
[----:B------:R-:W-:Y:S01]  /*1e10*/  UIMAD UR27, UR27, UR4, URZ ;  /* 0x000000041b1b72a4 */ /* 0x000fe2000f8e023f */
[----:B------:R-:W-:Y:S01]  /*1e20*/  LOP3.LUT R102, R102, R5, RZ, 0x3c, !PT ;  /* 0x0000000566667212 */ /* 0x000fe200078e3cff */
[----:B------:R-:W-:Y:S01]  /*1e30*/  UIMAD UR42, UR15, UR7, UR42 ;  /* 0x000000070f2a72a4 */ /* 0x000fe2000f8e022a */
[----:B------:R-:W-:Y:S01]  /*1e40*/  LOP3.LUT R2, R2, 0x7ffff000, RZ, 0xc0, !PT ;  /* 0x7ffff00002027812 */ /* 0x000fe200078ec0ff */
[----:B------:R-:W-:Y:S01]  /*1e50*/  UIMAD.WIDE.U32 UR44, UR15, UR6, UR44 ;  /* 0x000000060f2c72a5 */ /* 0x000fe2000f8e002c */
[----:B------:R-:W-:Y:S01]  /*1e60*/  @P1 IADD3 R8, P0, R8, UR33, RZ ;  /* 0x0000002108081c10 */ /* 0x000fe2000ff1e0ff */
[----:B------:R-:W-:Y:S01]  /*1e70*/  UIMAD UR27, UR31, UR5, UR27 ;  /* 0x000000051f1b72a4 */ /* 0x000fe2000f8e021b */
[----:B------:R-:W-:Y:S01]  /*1e80*/  IADD3 R103, R20, R103, R3 ;  /* 0x0000006714677210 */ /* 0x000fe20007ffe003 */
[----:B--2---:R-:W-:Y:S01]  /*1e90*/  @UP0 USHF.R.S32.HI UR31, URZ, 0x1f, UR30 ;  /* 0x0000001f3f1f0899 */ /* 0x004fe2000801141e */
[----:B------:R-:W-:Y:S01]  /*1ea0*/  LOP3.LUT R111, R3, R6, R5, 0xf6, !PT ;  /* 0x00000006036f7212 */ /* 0x000fe200078ef605 */
[----:B------:R-:W-:Y:S01]  /*1eb0*/  UIADD3 UR45, UR45, UR42, URZ ;  /* 0x0000002a2d2d7290 */ /* 0x000fe2000fffe03f */
[--C-:B------:R-:W-:Y:S01]  /*1ec0*/  IADD3 R104, R104, R4, R3.reuse ;  /* 0x0000000468687210 */ /* 0x100fe20007ffe003 */
[----:B------:R-:W-:Y:S01]  /*1ed0*/  @!UP0 UMOV UR30, UR24 ;  /* 0x00000018001e8c82 */ /* 0x000fe20008000000 */
[----:B------:R-:W-:Y:S01]  /*1ee0*/  IADD3 R102, R102, R2, R3 ;  /* 0x0000000266667210 */ /* 0x000fe20007ffe003 */
[----:B------:R-:W-:Y:S01]  /*1ef0*/  USEL UR42, UR30, URZ, !UP5 ;  /* 0x0000003f1e2a7287 */ /* 0x000fe2000e800000 */
[----:B------:R-:W-:Y:S01]  /*1f00*/  @P1 IADD3.X R3, R0, UR32, RZ, P0, !PT ;  /* 0x0000002000031c10 */ /* 0x000fe200087fe4ff */
[----:B------:R-:W-:Y:S01]  /*1f10*/  @!UP0 UMOV UR31, UR13 ;  /* 0x0000000d001f8c82 */ /* 0x000fe20008000000 */
[C---:B------:R-:W-:Y:S01]  /*1f20*/  @P1 LEA R4, P0, R8.reuse, c[0x0][0x220], 0x1 ;  /* 0x0000880008041a11 */ /* 0x040fe200078008ff */
[----:B------:R-:W-:Y:S01]  /*1f30*/  USEL UR13, UR31, URZ, !UP5 ;  /* 0x0000003f1f0d7287 */ /* 0x000fe2000e800000 */
[----:B------:R-:W-:Y:S01]  /*1f40*/  SHF.R.S32.HI R2, RZ, 0x1f, R79 ;  /* 0x0000001fff027819 */ /* 0x000fe2000001144f */
[----:B------:R-:W-:Y:S01]  /*1f50*/  ULDC.64 UR6, c[0x0][0x1f0] ;  /* 0x00007c0000067ab9 */ /* 0x000fe20000000a00 */
[----:B------:R-:W-:Y:S01]  /*1f60*/  @P1 LEA.HI.X R5, R8, c[0x0][0x224], R3, 0x1, P0 ;  /* 0x0000890008051a11 */ /* 0x000fe200000f0c03 */
[----:B------:R-:W-:Y:S01]  /*1f70*/  IMAD.U32 R3, RZ, RZ, UR42 ;  /* 0x0000002aff037e24 */ /* 0x000fe2000f8e00ff */
[----:B------:R-:W-:Y:S01]  /*1f80*/  SHF.R.S32.HI R17, RZ, 0x1f, R16 ;  /* 0x0000001fff117819 */ /* 0x000fe20000011410 */
[----:B------:R-:W-:Y:S01]  /*1f90*/  IMAD R0, R2, c[0x0][0x280], RZ ;  /* 0x0000a00002007a24 */ /* 0x000fe200078e02ff */
[----:B------:R-:W-:Y:S01]  /*1fa0*/  UIMAD.WIDE.U32 UR30, UR42, UR6, UR44 ;  /* 0x000000062a1e72a5 */ /* 0x000fe2000f8e002c */
[----:B------:R2:W-:Y:S01]  /*1fb0*/  @P1 LDGSTS.E.BYPASS.LTC128B.128 [R116+0x7100], [R4.64], !P5 ;  /* 0x0710000004741fae */ /* 0x0005e2000e901d5c */
[----:B------:R-:W-:Y:S01]  /*1fc0*/  IMAD.WIDE.U32 R130, R3, c[0x0][0x218], R130 ;  /* 0x0000860003827a25 */ /* 0x000fe200078e0082 */
[----:B------:R-:W-:Y:S01]  /*1fd0*/  UIMAD UR6, UR13, UR6, URZ ;  /* 0x000000060d0672a4 */ /* 0x000fe2000f8e023f */
[----:B------:R-:W-:Y:S01]  /*1fe0*/  LEA R111, R111, 0x100, 0x1 ;  /* 0x000001006f6f7811 */ /* 0x000fe200078e08ff */
[----:B------:R2:W-:Y:S01]  /*1ff0*/  @P1 LDGSTS.E.BYPASS.LTC128B.128 [R116+0x9100], [R4.64+0x80], !P4 ;  /* 0x0910008004741fae */ /* 0x0005e2000e101d5c */
[----:B------:R-:W-:Y:S01]  /*2000*/  IMAD R3, R79, c[0x0][0x284], R0 ;  /* 0x0000a1004f037a24 */ /* 0x000fe200078e0200 */
[----:B------:R-:W-:Y:S01]  /*2010*/  ULDC.64 UR4, c[0x0][0x218] ;  /* 0x0000860000047ab9 */ /* 0x000fe20000000a00 */
[C-C-:B------:R-:W-:Y:S01]  /*2020*/  IMAD.WIDE.U32 R128, R121.reuse, c[0x0][0x280], R16.reuse ;  /* 0x0000a00079807a25 */ /* 0x140fe200078e0010 */
[----:B------:R2:W-:Y:S01]  /*2030*/  @P1 LDGSTS.E.BYPASS.LTC128B.128 [R116+0xb100], [R4.64+0x100], !P3 ;  /* 0x0b10010004741fae */ /* 0x0005e2000d901d5c */
[----:B------:R-:W-:Y:S01]  /*2040*/  UIMAD UR4, UR13, UR4, URZ ;  /* 0x000000040d0472a4 */ /* 0x000fe2000f8e023f */
[C---:B------:R-:W-:Y:S01]  /*2050*/  IADD3 R89, P0, R121.reuse, UR37, RZ ;  /* 0x0000002579597c10 */ /* 0x040fe2000ff1e0ff */
[----:B------:R-:W-:Y:S01]  /*2060*/  IMAD.WIDE.U32 R126, R121, c[0x0][0x290], R16 ;  /* 0x0000a400797e7a25 */ /* 0x000fe200078e0010 */
[----:B------:R-:W0:Y:S01]  /*2070*/  LDGDEPBAR ;  /* 0x00000000000079af */ /* 0x000e220000000000 */
[----:B------:R-:W-:Y:S01]  /*2080*/  UIMAD UR6, UR42, UR7, UR6 ;  /* 0x000000072a0672a4 */ /* 0x000fe2000f8e0206 */
[----:B------:R-:W-:Y:S01]  /*2090*/  IADD3 R91, R133, UR27, RZ ;  /* 0x0000001b855b7c10 */ /* 0x000fe2000fffe0ff */
[----:B------:R-:W-:Y:S01]  /*20a0*/  IMAD R0, R88, c[0x0][0x1e0], RZ ;  /* 0x0000780058007a24 */ /* 0x000fe200078e02ff */
[----:B------:R-:W-:Y:S01]  /*20b0*/  UIMAD UR4, UR42, UR5, UR4 ;  /* 0x000000052a0472a4 */ /* 0x000fe2000f8e0204 */
[----:B------:R-:W-:Y:S01]  /*20c0*/  IMAD.IADD R129, R129, 0x1, R124 ;  /* 0x0000000181817824 */ /* 0x000fe200078e027c */
[----:B------:R-:W-:Y:S01]  /*20d0*/  IADD3 R110, R111, 0x40, RZ ;  /* 0x000000406f6e7810 */ /* 0x000fe20007ffe0ff */
[----:B------:R-:W-:Y:S01]  /*20e0*/  IMAD.IADD R127, R127, 0x1, R122 ;  /* 0x000000017f7f7824 */ /* 0x000fe200078e027a */
[----:B------:R-:W-:Y:S01]  /*20f0*/  UIADD3 UR27, UR31, UR6, URZ ;  /* 0x000000061f1b7290 */ /* 0x000fe2000fffe03f */
[----:B------:R-:W-:Y:S01]  /*2100*/  IMAD R2, R2, c[0x0][0x290], RZ ;  /* 0x0000a40002027a24 */ /* 0x000fe200078e02ff */
[----:B------:R-:W-:Y:S01]  /*2110*/  IADD3.X R88, R88, UR40, RZ, P0, !PT ;  /* 0x0000002858587c10 */ /* 0x000fe200087fe4ff */
[----:B------:R-:W-:Y:S01]  /*2120*/  IMAD R95, R121, c[0x0][0x1e4], R0 ;  /* 0x00007900795f7a24 */ /* 0x000fe200078e0200 */
[----:B------:R-:W-:Y:S01]  /*2130*/  @P6 IADD3 R110, R111, -0x40, RZ ;  /* 0xffffffc06f6e6810 */ /* 0x000fe20007ffe0ff */
[----:B------:R-:W-:Y:S01]  /*2140*/  IMAD.MOV.U32 R124, RZ, RZ, R28 ;  /* 0x000000ffff7c7224 */ /* 0x000fe200078e001c */
[----:B------:R-:W-:Y:S01]  /*2150*/  LOP3.LUT R115, R115, 0xfffffff8, RZ, 0xc0, !PT ;  /* 0xfffffff873737812 */ /* 0x000fe200078ec0ff */
[----:B------:R-:W-:Y:S01]  /*2160*/  IMAD.MOV.U32 R122, RZ, RZ, R26 ;  /* 0x000000ffff7a7224 */ /* 0x000fe200078e001a */
[----:B------:R-:W-:Y:S01]  /*2170*/  LOP3.LUT R114, R114, 0xfffffff8, RZ, 0xc0, !PT ;  /* 0xfffffff872727812 */ /* 0x000fe200078ec0ff */
[----:B------:R-:W-:Y:S01]  /*2180*/  IMAD R83, R79, c[0x0][0x294], R2 ;  /* 0x0000a5004f537a24 */ /* 0x000fe200078e0202 */
[----:B------:R-:W-:Y:S01]  /*2190*/  LOP3.LUT R113, R113, 0xfffffff8, RZ, 0xc0, !PT ;  /* 0xfffffff871717812 */ /* 0x000fe200078ec0ff */
[----:B------:R-:W-:Y:S01]  /*21a0*/  IMAD.IADD R95, R137, 0x1, R95 ;  /* 0x00000001895f7824 */ /* 0x000fe200078e025f */
[----:B------:R-:W-:Y:S01]  /*21b0*/  IADD3 R82, P6, P0, R136, UR30, R18 ;  /* 0x0000001e88527c10 */ /* 0x000fe2000f8de012 */
[----:B------:R-:W-:Y:S01]  /*21c0*/  IMAD.WIDE.U32 R126, R79, c[0x0][0x290], R126 ;  /* 0x0000a4004f7e7a25 */ /* 0x000fe200078e007e */
[----:B------:R-:W-:Y:S01]  /*21d0*/  ULDC.U8 UR5, c[0x0][0x298] ;  /* 0x0000a60000057ab9 */ /* 0x000fe20000000000 */
[----:B-1----:R-:W-:-:S02]  /*21e0*/  IADD3 R11, R16, 0x50, RZ ;  /* 0x00000050100b7810 */ /* 0x002fc40007ffe0ff */
[C---:B------:R-:W-:Y:S01]  /*21f0*/  IMAD.WIDE.U32 R128, R79.reuse, c[0x0][0x280], R128 ;  /* 0x0000a0004f807a25 */ /* 0x040fe200078e0080 */
[----:B------:R-:W-:Y:S02]  /*2200*/  ISETP.NE.AND P1, PT, RZ, UR5, PT ;  /* 0x00000005ff007c0c */ /* 0x000fe4000bf25270 */
[C---:B------:R-:W-:Y:S01]  /*2210*/  IADD3 R10, R16.reuse, 0x30, RZ ;  /* 0x00000030100a7810 */ /* 0x040fe20007ffe0ff */
[C---:B------:R-:W-:Y:S01]  /*2220*/  IMAD.WIDE.U32 R124, R79.reuse, c[0x0][0x280], R124 ;  /* 0x0000a0004f7c7a25 */ /* 0x040fe200078e007c */
[----:B------:R-:W-:Y:S02]  /*2230*/  IADD3 R9, R16, 0x10, RZ ;  /* 0x0000001010097810 */ /* 0x000fe40007ffe0ff */
[----:B------:R-:W-:Y:S01]  /*2240*/  SHF.R.S32.HI R101, RZ, 0x1f, R115 ;  /* 0x0000001fff657819 */ /* 0x000fe20000011473 */
[----:B------:R-:W-:Y:S01]  /*2250*/  IMAD.WIDE.U32 R122, R79, c[0x0][0x290], R122 ;  /* 0x0000a4004f7a7a25 */ /* 0x000fe200078e007a */
[----:B------:R-:W-:Y:S02]  /*2260*/  SHF.R.S32.HI R98, RZ, 0x1f, R112 ;  /* 0x0000001fff627819 */ /* 0x000fe40000011470 */
[----:B------:R-:W-:Y:S01]  /*2270*/  SHF.R.S32.HI R100, RZ, 0x1f, R114 ;  /* 0x0000001fff647819 */ /* 0x000fe20000011472 */
[----:B------:R-:W-:Y:S01]  /*2280*/  IMAD.IADD R85, R127, 0x1, R83 ;  /* 0x000000017f557824 */ /* 0x000fe200078e0253 */
[----:B------:R-:W-:Y:S01]  /*2290*/  SHF.R.S32.HI R99, RZ, 0x1f, R113 ;  /* 0x0000001fff637819 */ /* 0x000fe20000011471 */
[----:B------:R-:W-:Y:S01]  /*22a0*/  IMAD.IADD R86, R129, 0x1, R3 ;  /* 0x0000000181567824 */ /* 0x000fe200078e0203 */
[----:B------:R-:W-:Y:S01]  /*22b0*/  IADD3 R87, R131, UR4, RZ ;  /* 0x0000000483577c10 */ /* 0x000fe2000fffe0ff */
[----:B------:R-:W-:Y:S01]  /*22c0*/  IMAD.IADD R84, R3, 0x1, R125 ;  /* 0x0000000103547824 */ /* 0x000fe200078e027d */
[----:B------:R-:W-:Y:S01]  /*22d0*/  SHF.R.S32.HI R97, RZ, 0x1f, R109 ;  /* 0x0000001fff617819 */ /* 0x000fe2000001146d */
[----:B------:R-:W-:Y:S01]  /*22e0*/  IMAD.IADD R83, R83, 0x1, R123 ;  /* 0x0000000153537824 */ /* 0x000fe200078e027b */
[----:B------:R-:W-:Y:S01]  /*22f0*/  SHF.R.S32.HI R96, RZ, 0x1f, R108 ;  /* 0x0000001fff607819 */ /* 0x000fe2000001146c */
[----:B------:R-:W-:Y:S01]  /*2300*/  IMAD.SHL.U32 R107, R107, 0x2, RZ ;  /* 0x000000026b6b7824 */ /* 0x000fe200078e00ff */
[----:B------:R-:W-:Y:S01]  /*2310*/  IADD3.X R81, R95, UR27, R19, P6, P0 ;  /* 0x0000001b5f517c10 */ /* 0x000fe2000b7e0413 */
[----:B------:R-:W-:-:S02]  /*2320*/  IMAD.SHL.U32 R105, R105, 0x2, RZ ;  /* 0x0000000269697824 */ /* 0x000fc400078e00ff */
[----:B------:R-:W-:Y:S02]  /*2330*/  IMAD.SHL.U32 R103, R103, 0x2, RZ ;  /* 0x0000000267677824 */ /* 0x000fe400078e00ff */
[----:B------:R-:W-:Y:S02]  /*2340*/  IMAD.SHL.U32 R106, R106, 0x2, RZ ;  /* 0x000000026a6a7824 */ /* 0x000fe400078e00ff */
[----:B------:R-:W-:Y:S02]  /*2350*/  IMAD.SHL.U32 R104, R104, 0x2, RZ ;  /* 0x0000000268687824 */ /* 0x000fe400078e00ff */
[----:B------:R-:W-:Y:S01]  /*2360*/  IMAD.SHL.U32 R102, R102, 0x2, RZ ;  /* 0x0000000266667824 */ /* 0x000fe200078e00ff */
[----:B--2---:R-:W-:Y:S06]  /*2370*/  BAR.SYNC.DEFER_BLOCKING 0x0 ;  /* 0x0000000000007b1d */ /* 0x004fec0000010000 */
.L_x_327:
[----:B------:R-:W-:Y:S01]  /*2380*/  USHF.R.S32.HI UR13, URZ, 0x1f, UR17 ;  /* 0x0000001f3f0d7899 */ /* 0x000fe20008011411 */
[----:B------:R-:W-:Y:S04]  /*2390*/  DEPBAR.LE SB0, 0x0 ;  /* 0x000080000000791a */ /* 0x000fe80000000000 */
[----:B------:R-:W-:Y:S01]  /*23a0*/  UIMAD UR7, UR34, UR17, URZ ;  /* 0x00000011220772a4 */ /* 0x000fe2000f8e023f */
[----:B------:R-:W-:Y:S01]  /*23b0*/  BAR.SYNC.DEFER_BLOCKING 0x0 ;  /* 0x0000000000007b1d */ /* 0x000fe20000010000 */
[----:B------:R-:W-:Y:S02]  /*23c0*/  UIMAD.WIDE.U32 UR46, UR35, UR17, URZ ;  /* 0x00000011232e72a5 */ /* 0x000fe4000f8e003f */
[----:B------:R-:W-:Y:S04]  /*23d0*/  UIMAD UR7, UR13, UR35, UR7 ;  /* 0x000000230d0772a4 */ /* 0x000fe8000f8e0207 */
[----:B-1----:R-:W-:Y:S01]  /*23e0*/  IADD3 R3, P6, R82, UR46, RZ ;  /* 0x0000002e52037c10 */ /* 0x002fe2000ffde0ff */
[----:B------:R-:W-:Y:S03]  /*23f0*/  UIADD3 UR7, UR47, UR7, URZ ;  /* 0x000000072f077290 */ /* 0x000fe6000fffe03f */
[----:B------:R-:W-:Y:S03]  /*2400*/  LEA R64, P0, R3, c[0x0][0x1c8], 0x1 ;  /* 0x0000720003407a11 */ /* 0x000fe600078008ff */
[----:B------:R-:W-:Y:S04]  /*2410*/  IADD3.X R0, R81, UR7, RZ, P6, !PT ;  /* 0x0000000751007c10 */ /* 0x000fe8000b7fe4ff */
[----:B------:R-:W-:Y:S01]  /*2420*/  LEA.HI.X R65, R3, c[0x0][0x1cc], R0, 0x1, P0 ;  /* 0x0000730003417a11 */ /* 0x000fe200000f0c00 */
[----:B------:R-:W-:Y:S01]  /*2430*/  BSSY B1, `(.L_x_303) ;  /* 0x0000389000017945 */ /* 0x000fe20003800000 */
[----:B------:R-:W-:-:S05]  /*2440*/  @!P2 BRA `(.L_x_304) ;  /* 0x000036f00000a947 */ /* 0x000fca0003800000 */
[----:B------:R-:W-:Y:S02]  /*2450*/  UIMAD UR6, UR36, UR17, URZ ;  /* 0x00000011240672a4 */ /* 0x000fe4000f8e023f */
[----:B------:R-:W-:Y:S02]  /*2460*/  UIMAD UR5, UR38, UR17, URZ ;  /* 0x00000011260572a4 */ /* 0x000fe4000f8e023f */
[----:B------:R-:W-:Y:S02]  /*2470*/  UIMAD UR4, UR17, -0x40, UR22 ;  /* 0xffffffc0110478a4 */ /* 0x000fe4000f8e0216 */
[----:B------:R-:W-:Y:S02]  /*2480*/  UIMAD.WIDE.U32 UR44, UR39, UR17, URZ ;  /* 0x00000011272c72a5 */ /* 0x000fe4000f8e003f */
[----:B------:R-:W-:Y:S02]  /*2490*/  UIMAD.WIDE.U32 UR42, UR41, UR17, URZ ;  /* 0x00000011292a72a5 */ /* 0x000fe4000f8e003f */
[----:B------:R-:W-:Y:S02]  /*24a0*/  UIMAD UR6, UR13, UR39, UR6 ;  /* 0x000000270d0672a4 */ /* 0x000fe4000f8e0206 */
[----:B------:R-:W-:Y:S02]  /*24b0*/  UIMAD UR5, UR13, UR41, UR5 ;  /* 0x000000290d0572a4 */ /* 0x000fe4000f8e0205 */
[----:B------:R-:W-:Y:S02]  /*24c0*/  UISETP.LT.AND UP0, UPT, UR4, 0x40, UPT ;  /* 0x000000400400788c */ /* 0x000fe4000bf01270 */
[----:B------:R-:W-:Y:S02]  /*24d0*/  UIADD3 UR6, UR45, UR6, URZ ;  /* 0x000000062d067290 */ /* 0x000fe4000fffe03f */
[----:B------:R-:W-:Y:S02]  /*24e0*/  UIADD3 UR5, UR43, UR5, URZ ;  /* 0x000000052b057290 */ /* 0x000fe4000fffe03f */
[----:B------:R-:W-:Y:S01]  /*24f0*/  USEL UR4, UR4, 0x40, UP0 ;  /* 0x0000004004047887 */ /* 0x000fe20008000000 */
[----:B------:R-:W-:-:S05]  /*2500*/  @!P1 BRA `(.L_x_305) ;  /* 0x00001b2000009947 */ /* 0x000fca0003800000 */
[----:B------:R-:W-:Y:S01]  /*2510*/  ISETP.GE.AND P0, PT, R121, UR4, PT ;  /* 0x0000000479007c0c */ /* 0x000fe2000bf06270 */
        /* <DEDUP_REMOVED lines=14> */
[----:B------:R-:W-:Y:S01]  /*2600*/  IADD3 R3, P6, R128, UR44, RZ ;  /* 0x0000002c80037c10 */ /* 0x000fe2000ffde0ff */
[----:B------:R-:W-:Y:S01]  /*2610*/  CS2R R62, SRZ ;  /* 0x00000000003e7805 */ /* 0x000fe2000001ff00 */
[----:B------:R-:W-:Y:S01]  /*2620*/  CS2R R34, SRZ ;  /* 0x0000000000227805 */ /* 0x000fe2000001ff00 */
[----:B------:R-:W-:Y:S01]  /*2630*/  CS2R R60, SRZ ;  /* 0x00000000003c7805 */ /* 0x000fe2000001ff00 */
[----:B------:R-:W-:Y:S01]  /*2640*/  IADD3.X R0, R86, UR6, RZ, P6, !PT ;  /* 0x0000000656007c10 */ /* 0x000fe2000b7fe4ff */
[----:B------:R-:W-:Y:S01]  /*2650*/  CS2R R38, SRZ ;  /* 0x0000000000267805 */ /* 0x000fe2000001ff00 */
[----:B------:R-:W-:Y:S01]  /*2660*/  IADD3 R5, P6, R126, UR42, RZ ;  /* 0x0000002a7e057c10 */ /* 0x000fe2000ffde0ff */
[----:B------:R-:W-:Y:S01]  /*2670*/  CS2R R58, SRZ ;  /* 0x00000000003a7805 */ /* 0x000fe2000001ff00 */
[----:B------:R-:W-:Y:S01]  /*2680*/  CS2R R32, SRZ ;  /* 0x0000000000207805 */ /* 0x000fe2000001ff00 */
[----:B------:R-:W-:Y:S01]  /*2690*/  CS2R R54, SRZ ;  /* 0x0000000000367805 */ /* 0x000fe2000001ff00 */
[----:B------:R-:W-:Y:S01]  /*26a0*/  IADD3.X R2, R85, UR5, RZ, P6, !PT ;  /* 0x0000000555027c10 */ /* 0x000fe2000b7fe4ff */
[----:B------:R-:W-:Y:S01]  /*26b0*/  CS2R R28, SRZ ;  /* 0x00000000001c7805 */ /* 0x000fe2000001ff00 */
        /* <DEDUP_REMOVED lines=32> */
.L_x_307:
[----:B------:R-:W-:Y:S05]  /*28c0*/  BSYNC B0 ;  /* 0x0000000000007941 */ /* 0x000fea0003800000 */
.L_x_306:
        /* <DEDUP_REMOVED lines=89> */
.L_x_310:
[----:B------:R-:W-:Y:S05]  /*2e60*/  BSYNC B0 ;  /* 0x0000000000007941 */ /* 0x000fea0003800000 */
.L_x_309:
        /* <DEDUP_REMOVED lines=56> */
.L_x_312:
[----:B------:R-:W-:Y:S05]  /*31f0*/  BSYNC B0 ;  /* 0x0000000000007941 */ /* 0x000fea0003800000 */
.L_x_311:
        /* <DEDUP_REMOVED lines=56> */
.L_x_314:
[----:B------:R-:W-:Y:S05]  /*3580*/  BSYNC B0 ;  /* 0x0000000000007941 */ /* 0x000fea0003800000 */
.L_x_313:
        /* <DEDUP_REMOVED lines=56> */
.L_x_316:
[----:B------:R-:W-:Y:S05]  /*3910*/  BSYNC B0 ;  /* 0x0000000000007941 */ /* 0x000fea0003800000 */
.L_x_315:
        /* <DEDUP_REMOVED lines=56> */
.L_x_318:
[----:B------:R-:W-:Y:S05]  /*3ca0*/  BSYNC B0 ;  /* 0x0000000000007941 */ /* 0x000fea0003800000 */
.L_x_317:
        /* <DEDUP_REMOVED lines=56> */
.L_x_305:
        /* <DEDUP_REMOVED lines=47> */
.L_x_320:
[----:B------:R-:W-:Y:S05]  /*4320*/  BSYNC B0 ;  /* 0x0000000000007941 */ /* 0x000fea0003800000 */
.L_x_319:
[----:B------:R-:W-:Y:S04]  /*4330*/  IADD3 R120, P6, R136, UR46, RZ ;  /* 0x0000002e88787c10 */ /* 0x000fe8000ffde0ff */
[----:B------:R-:W-:Y:S01]  /*4340*/  IADD3.X R90, R95, UR7, RZ, P6, !PT ;  /* 0x000000075f5a7c10 */ /* 0x000fe2000b7fe4ff */
        /* <DEDUP_REMOVED lines=29> */
[----:B------:R-:W-:Y:S01]  /*4520*/  IADD3 R143, P6, P0, R120, UR30, R115 ;  /* 0x0000001e788f7c10 */ /* 0x000fe2000f8de073 */
[----:B------:R-:W-:Y:S01]  /*4530*/  LDS.128 R72, [R106+0x6100] ;  /* 0x006100006a487984 */ /* 0x000fe20000000c00 */
[----:B------:R-:W-:Y:S01]  /*4540*/  P2R R144, PR, RZ, 0x2 ;  /* 0x00000002ff907803 */ /* 0x000fe20000000000 */
[----:B------:R-:W-:Y:S01]  /*4550*/  IMAD.MOV.U32 R41, RZ, RZ, R37 ;  /* 0x000000ffff297224 */ /* 0x000fe200078e0025 */
[----:B------:R-:W-:Y:S01]  /*4560*/  IADD3.X R142, R90, UR27, R101, P6, P0 ;  /* 0x0000001b5a8e7c10 */ /* 0x000fe2000b7e0465 */
[----:B------:R-:W-:Y:S01]  /*4570*/  IMAD.MOV.U32 R58, RZ, RZ, R53 ;  /* 0x000000ffff3a7224 */ /* 0x000fe200078e0035 */
[----:B------:R-:W-:Y:S02]  /*4580*/  ISETP.GE.AND P6, PT, R112, c[0x0][0x1d4], PT ;  /* 0x0000750070007a0c */ /* 0x000fe40003fc6270 */
[----:B------:R-:W-:Y:S01]  /*4590*/  MOV R43, R36 ;  /* 0x00000024002b7202 */ /* 0x000fe20000000f00 */
[----:B------:R-:W1:Y:S01]  /*45a0*/  LDS.128 R24, [R107+0x6100] ;  /* 0x006100006b187984 */ /* 0x000e620000000c00 */
[----:B------:R-:W-:Y:S09]  /*45b0*/  MOV R49, R52 ;  /* 0x0000003400317202 */ /* 0x000ff20000000f00 */
[----:B------:R-:W-:Y:S04]  /*45c0*/  @!P6 IADD3 R141, P1, P0, R120, UR30, R112 ;  /* 0x0000001e788dec10 */ /* 0x000fe8000f83e070 */
[----:B------:R-:W-:Y:S02]  /*45d0*/  @!P6 IADD3.X R140, R90, UR27, R98, P1, P0 ;  /* 0x0000001b5a8cec10 */ /* 0x000fe40008fe0462 */
[----:B------:R-:W-:Y:S02]  /*45e0*/  ISETP.NE.AND P1, PT, R144, RZ, PT ;  /* 0x000000ff9000720c */ /* 0x000fe40003f25270 */
[C---:B------:R-:W-:Y:S04]  /*45f0*/  LEA R144, P0, R143.reuse, c[0x0][0x1c8], 0x1 ;  /* 0x000072008f907a11 */ /* 0x040fe800078008ff */
[----:B------:R-:W-:Y:S02]  /*4600*/  LEA.HI.X R145, R143, c[0x0][0x1cc], R142, 0x1, P0 ;  /* 0x000073008f917a11 */ /* 0x000fe400000f0c8e */
[C---:B------:R-:W-:Y:S04]  /*4610*/  @!P6 LEA R142, P0, R141.reuse, c[0x0][0x1c8], 0x1 ;  /* 0x000072008d8eea11 */ /* 0x040fe800078008ff */
[----:B------:R-:W-:Y:S02]  /*4620*/  @!P6 LEA.HI.X R143, R141, c[0x0][0x1cc], R140, 0x1, P0 ;  /* 0x000073008d8fea11 */ /* 0x000fe400000f0c8c */
[----:B------:R-:W-:Y:S11]  /*4630*/  ISETP.GE.AND P0, PT, R18, c[0x0][0x27c], PT ;  /* 0x00009f0012007a0c */ /* 0x000ff60003f06270 */
[----:B------:R-:W-:Y:S02]  /*4640*/  @!UPT UIADD3 URZ, URZ, URZ, URZ ;  /* 0x0000003f3f3ff290 */ /* 0x000fe4000fffe03f */
[----:B-1----:R-:W-:Y:S01]  /*4650*/  @!P0 IMAD.MOV.U32 R44, RZ, RZ, R25 ;  /* 0x000000ffff2c8224 */ /* 0x002fe200078e0019 */
[--C-:B------:R-:W-:Y:S01]  /*4660*/  @!P0 SHF.R.U64 R57, R54, 0x10, R55.reuse ;  /* 0x0000001036398819 */ /* 0x100fe20000001237 */
[----:B------:R-:W-:Y:S01]  /*4670*/  @!P0 HADD2.F32 R45, -RZ, R43.H0_H0 ;  /* 0x2000002bff2d8230 */ /* 0x000fe20000004100 */
[----:B------:R-:W-:Y:S01]  /*4680*/  @!P0 IMAD.MOV.U32 R43, RZ, RZ, R24 ;  /* 0x000000ffff2b8224 */ /* 0x000fe200078e0018 */
[----:B------:R-:W-:Y:S01]  /*4690*/  @!P0 SHF.R.U32.HI R61, RZ, 0x10, R55 ;  /* 0x00000010ff3d8819 */ /* 0x000fe20000011637 */
[----:B------:R-:W-:Y:S01]  /*46a0*/  @!P0 HADD2.F32 R49, -RZ, R49.H0_H0 ;  /* 0x20000031ff318230 */ /* 0x000fe20000004100 */
[----:B------:R-:W-:Y:S01]  /*46b0*/  @!P0 MOV R55, R72 ;  /* 0x0000004800378202 */ /* 0x000fe20000000f00 */
[----:B------:R-:W-:Y:S01]  /*46c0*/  @!P0 HADD2.F32 R46, -RZ, R41.H0_H0 ;  /* 0x20000029ff2e8230 */ /* 0x000fe20000004100 */
[--C-:B------:R-:W-:Y:S01]  /*46d0*/  @!P0 SHF.R.U32.HI R56, RZ, 0x10, R53.reuse ;  /* 0x00000010ff388819 */ /* 0x100fe20000011635 */
[----:B------:R-:W-:Y:S01]  /*46e0*/  @!P0 HADD2.F32 R48, -RZ, R43.H0_H0 ;  /* 0x2000002bff308230 */ /* 0x000fe20000004100 */
[----:B------:R-:W-:Y:S01]  /*46f0*/  @!P0 SHF.R.U64 R50, R52, 0x10, R53 ;  /* 0x0000001034328819 */ /* 0x000fe20000001235 */
[--C-:B------:R-:W-:Y:S01]  /*4700*/  @!P0 HADD2.F32 R47, -RZ, R55.reuse.H0_H0 ;  /* 0x20000037ff2f8230 */ /* 0x100fe20000004100 */
[----:B------:R-:W-:Y:S01]  /*4710*/  MOV R53, R54 ;  /* 0x0000003600357202 */ /* 0x000fe20000000f00 */
[----:B------:R-:W-:Y:S01]  /*4720*/  @!P0 HADD2.F32 R41, -RZ, R44.H0_H0 ;  /* 0x2000002cff298230 */ /* 0x000fe20000004100 */
[C---:B------:R-:W-:Y:S01]  /*4730*/  @!P0 FMUL.FTZ R0, R48.reuse, R45 ;  /* 0x0000002d30008220 */ /* 0x040fe20000410000 */
[----:B------:R-:W-:Y:S01]  /*4740*/  @!P0 MOV R54, R73 ;  /* 0x0000004900368202 */ /* 0x000fe20000000f00 */
[C---:B------:R-:W-:Y:S01]  /*4750*/  @!P0 FMUL.FTZ R140, R47.reuse, R45 ;  /* 0x0000002d2f8c8220 */ /* 0x040fe20000410000 */
[--C-:B------:R-:W-:Y:S01]  /*4760*/  @!P0 SHF.R.U32.HI R40, RZ, 0x10, R37.reuse ;  /* 0x00000010ff288819 */ /* 0x100fe20000011625 */
[-C--:B------:R-:W-:Y:S01]  /*4770*/  @!P0 FFMA.FTZ R0, R47, R49.reuse, R0 ;  /* 0x000000312f008223 */ /* 0x080fe20000010000 */
[----:B------:R-:W-:Y:S01]  /*4780*/  @!P0 HADD2.F32 R52, -RZ, R58.H0_H0 ;  /* 0x2000003aff348230 */ /* 0x000fe20000004100 */
[----:B------:R-:W-:Y:S01]  /*4790*/  @!P0 FFMA.FTZ R140, R48, R49, -R140 ;  /* 0x00000031308c8223 */ /* 0x000fe2000001088c */
[----:B------:R-:W-:Y:S01]  /*47a0*/  @!P0 HADD2.F32 R51, -RZ, R54.H0_H0 ;  /* 0x20000036ff338230 */ /* 0x000fe20000004100 */
[-C--:B------:R-:W-:Y:S01]  /*47b0*/  @!P0 FMUL.FTZ R3, R41, R46.reuse ;  /* 0x0000002e29038220 */ /* 0x080fe20000410000 */
[----:B------:R-:W-:Y:S01]  /*47c0*/  @!P0 MOV R60, R75 ;  /* 0x0000004b003c8202 */ /* 0x000fe20000000f00 */
[----:B------:R-:W-:Y:S01]  /*47d0*/  @!P0 HADD2.F32 R40, -RZ, R40.H0_H0 ;  /* 0x20000028ff288230 */ /* 0x000fe20000004100 */
[----:B------:R-:W-:Y:S01]  /*47e0*/  @!P0 SHF.R.U64 R42, R36, 0x10, R37 ;  /* 0x00000010242a8819 */ /* 0x000fe20000001225 */
[----:B------:R-:W-:Y:S01]  /*47f0*/  @!P0 FMUL.FTZ R141, R51, R46 ;  /* 0x0000002e338d8220 */ /* 0x000fe20000410000 */
[----:B------:R-:W-:Y:S01]  /*4800*/  @!P0 HADD2.F32 R49, -RZ, R54.H1_H1 ;  /* 0x30000036ff318230 */ /* 0x000fe20000004100 */
[----:B------:R-:W-:Y:S01]  /*4810*/  IMAD.MOV.U32 R36, RZ, RZ, R39 ;  /* 0x000000ffff247224 */ /* 0x000fe200078e0027 */
[----:B------:R-:W-:Y:S01]  /*4820*/  @!P0 HADD2.F32 R54, -RZ, R56.H0_H0 ;  /* 0x20000038ff368230 */ /* 0x000fe20000004100 */
[----:B------:R-:W-:Y:S01]  /*4830*/  @!P0 FFMA.FTZ R141, R41, R52, -R141 ;  /* 0x00000034298d8223 */ /* 0x000fe2000001088d */
[----:B------:R-:W-:Y:S01]  /*4840*/  @!P0 HADD2.F32 R41, -RZ, R44.H1_H1 ;  /* 0x3000002cff298230 */ /* 0x000fe20000004100 */
[----:B------:R-:W-:Y:S01]  /*4850*/  @!P0 FMUL.FTZ R146, R49, R40 ;  /* 0x0000002831928220 */ /* 0x000fe20000410000 */
[----:B------:R-:W-:Y:S01]  /*4860*/  @!P0 HADD2.F32 R47, -RZ, R55.H1_H1 ;  /* 0x30000037ff2f8230 */ /* 0x000fe20000004100 */
[----:B------:R-:W-:Y:S01]  /*4870*/  @!P0 MOV R56, R74 ;  /* 0x0000004a00388202 */ /* 0x000fe20000000f00 */
[----:B------:R-:W-:Y:S01]  /*4880*/  @!P0 HADD2.F32 R42, -RZ, R42.H0_H0 ;  /* 0x2000002aff2a8230 */ /* 0x000fe20000004100 */
[C---:B------:R-:W-:Y:S01]  /*4890*/  @!P0 FMUL.FTZ R4, R41.reuse, R40 ;  /* 0x0000002829048220 */ /* 0x040fe20000410000 */
[----:B------:R-:W-:Y:S01]  /*48a0*/  @!P0 HADD2.F32 R50, -RZ, R50.H0_H0 ;  /* 0x20000032ff328230 */ /* 0x000fe20000004100 */
[----:B------:R-:W-:Y:S01]  /*48b0*/  @!P0 FFMA.FTZ R146, R41, R54, -R146 ;  /* 0x0000003629928223 */ /* 0x000fe20000010892 */
[----:B------:R-:W-:Y:S01]  /*48c0*/  @!P0 HADD2.F32 R43, -RZ, R43.H1_H1 ;  /* 0x3000002bff2b8230 */ /* 0x000fe20000004100 */
[----:B------:R-:W-:Y:S01]  /*48d0*/  @!P0 IMAD.MOV.U32 R41, RZ, RZ, R26 ;  /* 0x000000ffff298224 */ /* 0x000fe200078e001a */
[----:B------:R-:W-:Y:S01]  /*48e0*/  MOV R37, R38 ;  /* 0x0000002600257202 */ /* 0x000fe20000000f00 */
[-C--:B------:R-:W-:Y:S01]  /*48f0*/  @!P0 FMUL.FTZ R147, R47, R42.reuse ;  /* 0x0000002a2f938220 */ /* 0x080fe20000410000 */
[----:B------:R-:W-:Y:S01]  /*4900*/  @!P0 SHF.R.U64 R38, R38, 0x10, R39 ;  /* 0x0000001026268819 */ /* 0x000fe20000001227 */
[C---:B------:R-:W-:Y:S01]  /*4910*/  @!P0 FMUL.FTZ R2, R43.reuse, R42 ;  /* 0x0000002a2b028220 */ /* 0x040fe20000410000 */
        /* <DEDUP_REMOVED lines=13> */
[----:B------:R-:W-:Y:S01]  /*49f0*/  @!P0 FMUL.FTZ R148, R55, R43 ;  /* 0x0000002b37948220 */ /* 0x000fe20000410000 */
        /* <DEDUP_REMOVED lines=42> */
.L_x_322:
[----:B------:R-:W-:Y:S05]  /*4ca0*/  BSYNC B0 ;  /* 0x0000000000007941 */ /* 0x000fea0003800000 */
.L_x_321:
[----:B------:R-:W-:Y:S01]  /*4cb0*/  ISETP.GE.AND P0, PT, R13, c[0x0][0x1d4], PT ;  /* 0x000075000d007a0c */ /* 0x000fe20003f06270 */
[----:B------:R-:W-:Y:S01]  /*4cc0*/  @!UPT UIADD3 URZ, URZ, URZ, URZ ;  /* 0x0000003f3f3ff290 */ /* 0x000fe2000fffe03f */
[----:B------:R-:W-:Y:S11]  /*4cd0*/  BSSY B0, `(.L_x_323) ;  /* 0x0000073000007945 */ /* 0x000ff60003800000 */
[----:B------:R-:W-:-:S05]  /*4ce0*/  @P0 BRA `(.L_x_324) ;  /* 0x0000071000000947 */ /* 0x000fca0003800000 */
[----:B------:R-:W-:Y:S01]  /*4cf0*/  IADD3 R61, P6, P0, R120, UR30, R114 ;  /* 0x0000001e783d7c10 */ /* 0x000fe2000f8de072 */
[----:B------:R-:W2:Y:S01]  /*4d00*/  LDS.128 R56, [R104+0x6100] ;  /* 0x0061000068387984 */ /* 0x000ea20000000c00 */
[----:B------:R-:W-:Y:S02]  /*4d10*/  P2R R60, PR, RZ, 0x2 ;  /* 0x00000002ff3c7803 */ /* 0x000fe40000000000 */
[----:B------:R-:W-:Y:S02]  /*4d20*/  IADD3.X R54, R90, UR27, R100, P6, P0 ;  /* 0x0000001b5a367c10 */ /* 0x000fe4000b7e0464 */
[----:B------:R-:W-:Y:S03]  /*4d30*/  ISETP.GE.AND P6, PT, R109, c[0x0][0x1d4], PT ;  /* 0x000075006d007a0c */ /* 0x000fe60003fc6270 */
[----:B-1----:R-:W1:Y:S10]  /*4d40*/  LDS.128 R24, [R105+0x6100] ;  /* 0x0061000069187984 */ /* 0x002e740000000c00 */
        /* <DEDUP_REMOVED lines=9> */
[----:B--2---:R-:W-:Y:S01]  /*4de0*/  @!P0 MOV R41, R56 ;  /* 0x0000003800298202 */ /* 0x004fe20000000f00 */
[----:B------:R-:W-:Y:S01]  /*4df0*/  @!P0 HADD2.F32 R38, -RZ, R35.H1_H1 ;  /* 0x30000023ff268230 */ /* 0x000fe20000004100 */
[----:B------:R-:W-:Y:S01]  /*4e00*/  @!P0 SHF.R.U64 R30, R30, 0x10, R31 ;  /* 0x000000101e1e8819 */ /* 0x000fe2000000121f */
[----:B------:R-:W-:Y:S01]  /*4e10*/  @!P0 HADD2.F32 R40, -RZ, R77.H1_H1 ;  /* 0x3000004dff288230 */ /* 0x000fe20000004100 */
[----:B------:R-:W-:Y:S01]  /*4e20*/  @!P0 SHF.R.U64 R36, R28, 0x10, R29 ;  /* 0x000000101c248819 */ /* 0x000fe2000000121d */
[--C-:B------:R-:W-:Y:S01]  /*4e30*/  @!P0 HADD2.F32 R39, -RZ, R41.reuse.H0_H0 ;  /* 0x20000029ff278230 */ /* 0x100fe20000004100 */
[----:B------:R-:W-:Y:S01]  /*4e40*/  @!P0 SHF.R.U32.HI R28, RZ, 0x10, R31 ;  /* 0x00000010ff1c8819 */ /* 0x000fe2000001161f */
[----:B-1----:R-:W-:Y:S01]  /*4e50*/  @!P0 IMAD.MOV.U32 R31, RZ, RZ, R24 ;  /* 0x000000ffff1f8224 */ /* 0x002fe200078e0018 */
[----:B------:R-:W-:Y:S01]  /*4e60*/  @!P0 MOV R43, R57 ;  /* 0x00000039002b8202 */ /* 0x000fe20000000f00 */
[----:B------:R-:W-:Y:S01]  /*4e70*/  @!P0 HADD2.F32 R41, -RZ, R41.H1_H1 ;  /* 0x30000029ff298230 */ /* 0x000fe20000004100 */
[----:B------:R-:W-:Y:S01]  /*4e80*/  @!P0 FMUL.FTZ R52, R39, R38 ;  /* 0x0000002627348220 */ /* 0x000fe20000410000 */
[----:B------:R-:W-:Y:S01]  /*4e90*/  @!P0 SHF.R.U32.HI R29, RZ, 0x10, R29 ;  /* 0x00000010ff1d8819 */ /* 0x000fe2000001161d */
[--C-:B------:R-:W-:Y:S01]  /*4ea0*/  @!P0 HADD2.F32 R37, -RZ, R31.reuse.H0_H0 ;  /* 0x2000001fff258230 */ /* 0x100fe20000004100 */
[----:B------:R-:W-:Y:S01]  /*4eb0*/  @!P0 MOV R45, R59 ;  /* 0x0000003b002d8202 */ /* 0x000fe20000000f00 */
[----:B------:R-:W-:Y:S01]  /*4ec0*/  @!P0 HADD2.F32 R31, -RZ, R31.H1_H1 ;  /* 0x3000001fff1f8230 */ /* 0x000fe20000004100 */
[----:B------:R-:W-:Y:S01]  /*4ed0*/  @!P0 MOV R47, R58 ;  /* 0x0000003a002f8202 */ /* 0x000fe20000000f00 */
[----:B------:R-:W-:Y:S01]  /*4ee0*/  @!P0 HADD2.F32 R36, -RZ, R36.H0_H0 ;  /* 0x20000024ff248230 */ /* 0x000fe20000004100 */
[C---:B------:R-:W-:Y:S01]  /*4ef0*/  @!P0 FMUL.FTZ R0, R37.reuse, R38 ;  /* 0x0000002625008220 */ /* 0x040fe20000410000 */
[----:B------:R-:W-:Y:S01]  /*4f00*/  @!P0 SHF.R.U64 R42, R68, 0x10, R69 ;  /* 0x00000010442a8819 */ /* 0x000fe20000001245 */
[----:B------:R-:W-:Y:S01]  /*4f10*/  @!P0 FFMA.FTZ R52, R37, R40, -R52 ;  /* 0x0000002825348223 */ /* 0x000fe20000010834 */
[----:B------:R-:W-:Y:S01]  /*4f20*/  @!P0 HADD2.F32 R50, -RZ, R45.H1_H1 ;  /* 0x3000002dff328230 */ /* 0x000fe20000004100 */
[----:B------:R-:W-:Y:S01]  /*4f30*/  @!P0 IMAD.MOV.U32 R37, RZ, RZ, R25 ;  /* 0x000000ffff258224 */ /* 0x000fe200078e0019 */
[----:B------:R-:W-:Y:S01]  /*4f40*/  @!P0 SHF.R.U32.HI R44, RZ, 0x10, R69 ;  /* 0x00000010ff2c8819 */ /* 0x000fe20000011645 */
[----:B------:R-:W-:Y:S01]  /*4f50*/  @!P0 FMUL.FTZ R73, R41, R36 ;  /* 0x0000002429498220 */ /* 0x000fe20000410000 */
[----:B------:R-:W-:Y:S01]  /*4f60*/  @!P0 HADD2.F32 R42, -RZ, R42.H0_H0 ;  /* 0x2000002aff2a8230 */ /* 0x000fe20000004100 */
[----:B------:R-:W-:Y:S01]  /*4f70*/  @!P0 FFMA.FTZ R0, R39, R40, R0 ;  /* 0x0000002827008223 */ /* 0x000fe20000010000 */
[--C-:B------:R-:W-:Y:S01]  /*4f80*/  @!P0 HADD2.F32 R40, -RZ, R43.reuse.H0_H0 ;  /* 0x2000002bff288230 */ /* 0x100fe20000004100 */
[C---:B------:R-:W-:Y:S01]  /*4f90*/  @!P0 FMUL.FTZ R2, R31.reuse, R36 ;  /* 0x000000241f028220 */ /* 0x040fe20000410000 */
[----:B------:R-:W-:Y:S01]  /*4fa0*/  @!P0 HADD2.F32 R43, -RZ, R43.H1_H1 ;  /* 0x3000002bff2b8230 */ /* 0x000fe20000004100 */
[-C--:B------:R-:W-:Y:S01]  /*4fb0*/  @!P0 FFMA.FTZ R73, R31, R42.reuse, -R73 ;  /* 0x0000002a1f498223 */ /* 0x080fe20000010849 */
[----:B------:R-:W-:Y:S01]  /*4fc0*/  @!P0 HADD2.F32 R36, -RZ, R29.H0_H0 ;  /* 0x2000001dff248230 */ /* 0x000fe20000004100 */
[----:B------:R-:W-:Y:S01]  /*4fd0*/  @!P0 FFMA.FTZ R2, R41, R42, R2 ;  /* 0x0000002a29028223 */ /* 0x000fe20000010002 */
[----:B------:R-:W-:Y:S01]  /*4fe0*/  @!P0 HADD2.F32 R44, -RZ, R44.H0_H0 ;  /* 0x2000002cff2c8230 */ /* 0x000fe20000004100 */
[----:B------:R-:W-:Y:S01]  /*4ff0*/  @!P0 SHF.R.U32.HI R53, RZ, 0x10, R71 ;  /* 0x00000010ff358819 */ /* 0x000fe20000011647 */
[----:B------:R-:W-:Y:S01]  /*5000*/  @!P0 HADD2.F32 R29, -RZ, R37.H1_H1 ;  /* 0x30000025ff1d8230 */ /* 0x000fe20000004100 */
[----:B------:R-:W-:Y:S01]  /*5010*/  @!P0 FMUL.FTZ R75, R43, R36 ;  /* 0x000000242b4b8220 */ /* 0x000fe20000410000 */
[----:B------:R-:W-:Y:S01]  /*5020*/  @!P0 HADD2.F32 R31, -RZ, R35.H0_H0 ;  /* 0x20000023ff1f8230 */ /* 0x000fe20000004100 */
[----:B------:R-:W-:Y:S01]  /*5030*/  @!P0 IMAD.MOV.U32 R35, RZ, RZ, R27 ;  /* 0x000000ffff238224 */ /* 0x000fe200078e001b */
[----:B------:R-:W-:Y:S01]  /*5040*/  @!P0 F2FP.PACK_AB R52, R73, R52 ;  /* 0x000000344934823e */ /* 0x000fe200000000ff */
[C---:B------:R-:W-:Y:S01]  /*5050*/  @!P0 FMUL.FTZ R4, R29.reuse, R36 ;  /* 0x000000241d048220 */ /* 0x040fe20000410000 */
[----:B------:R-:W-:Y:S01]  /*5060*/  @!P0 HADD2.F32 R38, -RZ, R37.H0_H0 ;  /* 0x20000025ff268230 */ /* 0x000fe20000004100 */
        /* <DEDUP_REMOVED lines=15> */
[----:B------:R-:W-:Y:S01]  /*5160*/  @!P0 MOV R24, R52 ;  /* 0x0000003400188202 */ /* 0x000fe20000000f00 */
[-C--:B------:R-:W-:Y:S01]  /*5170*/  @!P0 FMUL.FTZ R74, R48, R31.reuse ;  /* 0x0000001f304a8220 */ /* 0x080fe20000410000 */
[----:B------:R-:W-:Y:S01]  /*5180*/  @!P0 F2FP.PACK_AB R52, R2, R0 ;  /* 0x000000000234823e */ /* 0x000fe200000000ff */
[----:B------:R-:W-:Y:S01]  /*5190*/  @!P0 FMUL.FTZ R7, R36, R31 ;  /* 0x0000001f24078220 */ /* 0x000fe20000410000 */
[----:B------:R-:W-:Y:S02]  /*51a0*/  @!P0 HADD2.F32 R47, -RZ, R47.H1_H1 ;  /* 0x3000002fff2f8230 */ /* 0x000fe40000004100 */
        /* <DEDUP_REMOVED lines=37> */
.L_x_324:
[----:B------:R-:W-:Y:S05]  /*5400*/  BSYNC B0 ;  /* 0x0000000000007941 */ /* 0x000fea0003800000 */
.L_x_323:
[----:B------:R-:W-:Y:S11]  /*5410*/  ISETP.GE.AND P0, PT, R12, c[0x0][0x1d4], PT ;  /* 0x000075000c007a0c */ /* 0x000ff60003f06270 */
[----:B------:R-:W-:Y:S02]  /*5420*/  @!UPT UIADD3 URZ, URZ, URZ, URZ ;  /* 0x0000003f3f3ff290 */ /* 0x000fe4000fffe03f */
[----:B------:R-:W-:-:S05]  /*5430*/  @P0 BRA `(.L_x_308) ;  /* 0x0000088000000947 */ /* 0x000fca0003800000 */
[----:B-1----:R-:W-:Y:S01]  /*5440*/  LDS.128 R52, [R102+0x6100] ;  /* 0x0061000066347984 */ /* 0x002fe20000000c00 */
[----:B------:R-:W-:Y:S04]  /*5450*/  IADD3 R56, P6, P0, R120, UR30, R113 ;  /* 0x0000001e78387c10 */ /* 0x000fe8000f8de071 */
[----:B------:R-:W-:Y:S02]  /*5460*/  IADD3.X R49, R90, UR27, R99, P6, P0 ;  /* 0x0000001b5a317c10 */ /* 0x000fe4000b7e0463 */
[----:B------:R-:W-:Y:S01]  /*5470*/  ISETP.GE.AND P0, PT, R12, c[0x0][0x27c], PT ;  /* 0x00009f000c007a0c */ /* 0x000fe20003f06270 */
[----:B------:R-:W1:Y:S01]  /*5480*/  LDS.128 R24, [R103+0x6100] ;  /* 0x0061000067187984 */ /* 0x000e620000000c00 */
[C---:B------:R-:W-:Y:S04]  /*5490*/  LEA R58, P6, R56.reuse, c[0x0][0x1c8], 0x1 ;  /* 0x00007200383a7a11 */ /* 0x040fe800078c08ff */
[----:B------:R-:W-:Y:S02]  /*54a0*/  LEA.HI.X R59, R56, c[0x0][0x1cc], R49, 0x1, P6 ;  /* 0x00007300383b7a11 */ /* 0x000fe400030f0c31 */
[----:B------:R-:W-:Y:S05]  /*54b0*/  ISETP.GE.AND P6, PT, R108, c[0x0][0x1d4], PT ;  /* 0x000075006c007a0c */ /* 0x000fea0003fc6270 */
[----:B------:R-:W-:Y:S01]  /*54c0*/  @!P0 SHF.R.U32.HI R28, RZ, 0x10, R21 ;  /* 0x00000010ff1c8819 */ /* 0x000fe20000011615 */
[----:B------:R-:W-:Y:S01]  /*54d0*/  @!P0 HADD2.F32 R29, -RZ, R33.H1_H1 ;  /* 0x30000021ff1d8230 */ /* 0x000fe20000004100 */
[----:B------:R-:W-:Y:S01]  /*54e0*/  @!P0 SHF.R.U64 R22, R22, 0x10, R23 ;  /* 0x0000001016168819 */ /* 0x000fe20000001217 */
[--C-:B------:R-:W-:Y:S01]  /*54f0*/  @!P0 HADD2.F32 R39, -RZ, R63.reuse.H1_H1 ;  /* 0x3000003fff278230 */ /* 0x100fe20000004100 */
[----:B------:R-:W-:Y:S01]  /*5500*/  @!P0 SHF.R.U64 R21, R20, 0x10, R21 ;  /* 0x0000001014158819 */ /* 0x000fe20000001215 */
[----:B------:R-:W-:Y:S01]  /*5510*/  @!P0 HADD2.F32 R28, -RZ, R28.H0_H0 ;  /* 0x2000001cff1c8230 */ /* 0x000fe20000004100 */
[----:B------:R-:W-:Y:S01]  /*5520*/  @!P0 SHF.R.U32.HI R20, RZ, 0x10, R23 ;  /* 0x00000010ff148819 */ /* 0x000fe20000011617 */
[----:B------:R-:W-:Y:S01]  /*5530*/  @!P0 HADD2.F32 R35, -RZ, R63.H0_H0 ;  /* 0x2000003fff238230 */ /* 0x000fe20000004100 */
[--C-:B------:R-:W-:Y:S01]  /*5540*/  @!P0 SHF.R.U32.HI R40, RZ, 0x10, R65.reuse ;  /* 0x00000010ff288819 */ /* 0x100fe20000011641 */
[--C-:B------:R-:W-:Y:S01]  /*5550*/  @!P0 HADD2.F32 R45, -RZ, R62.reuse.H1_H1 ;  /* 0x3000003eff2d8230 */ /* 0x100fe20000004100 */
[----:B------:R-:W-:Y:S01]  /*5560*/  @!P0 SHF.R.U64 R36, R64, 0x10, R65 ;  /* 0x0000001040248819 */ /* 0x000fe20000001241 */
        /* <DEDUP_REMOVED lines=11> */
[--C-:B------:R-:W-:Y:S01]  /*5620*/  @!P0 HADD2.F32 R30, -RZ, R23.reuse.H0_H0 ;  /* 0x20000017ff1e8230 */ /* 0x100fe20000004100 */
[----:B------:R-:W-:Y:S01]  /*5630*/  @!P0 MOV R42, R55 ;  /* 0x00000037002a8202 */ /* 0x000fe20000000f00 */
[--C-:B------:R-:W-:Y:S01]  /*5640*/  @!P0 HADD2.F32 R41, -RZ, R34.reuse.H1_H1 ;  /* 0x30000022ff298230 */ /* 0x100fe20000004100 */
[----:B------:R-:W-:Y:S01]  /*5650*/  @!P0 MOV R43, R54 ;  /* 0x00000036002b8202 */ /* 0x000fe20000000f00 */
[----:B------:R-:W-:Y:S01]  /*5660*/  @!P0 HADD2.F32 R38, -RZ, R34.H0_H0 ;  /* 0x20000022ff268230 */ /* 0x000fe20000004100 */
[-C--:B------:R-:W-:Y:S01]  /*5670*/  @!P0 FMUL.FTZ R3, R30, R29.reuse ;  /* 0x0000001d1e038220 */ /* 0x080fe20000410000 */
[----:B------:R-:W-:Y:S01]  /*5680*/  @!P0 HADD2.F32 R23, -RZ, R23.H1_H1 ;  /* 0x30000017ff178230 */ /* 0x000fe20000004100 */
[----:B------:R-:W-:Y:S01]  /*5690*/  @!P0 FMUL.FTZ R56, R41, R28 ;  /* 0x0000001c29388220 */ /* 0x000fe20000410000 */
[----:B------:R-:W-:Y:S01]  /*56a0*/  @!P0 HADD2.F32 R34, -RZ, R37.H0_H0 ;  /* 0x20000025ff228230 */ /* 0x000fe20000004100 */
[----:B------:R-:W-:Y:S01]  /*56b0*/  @!P0 FMUL.FTZ R49, R38, R29 ;  /* 0x0000001d26318220 */ /* 0x000fe20000410000 */
[----:B------:R-:W-:Y:S01]  /*56c0*/  @!P0 MOV R29, R24 ;  /* 0x00000018001d8202 */ /* 0x000fe20000000f00 */
[C---:B------:R-:W-:Y:S01]  /*56d0*/  @!P0 FMUL.FTZ R4, R23.reuse, R28 ;  /* 0x0000001c17048220 */ /* 0x040fe20000410000 */
[----:B------:R-:W-:Y:S01]  /*56e0*/  @!P0 HADD2.F32 R28, -RZ, R21.H0_H0 ;  /* 0x20000015ff1c8230 */ /* 0x000fe20000004100 */
[----:B------:R-:W-:Y:S01]  /*56f0*/  @!P0 FFMA.FTZ R56, R23, R40, -R56 ;  /* 0x0000002817388223 */ /* 0x000fe20000010838 */
[----:B------:R-:W-:Y:S01]  /*5700*/  @!P0 HADD2.F32 R23, -RZ, R33.H0_H0 ;  /* 0x20000021ff178230 */ /* 0x000fe20000004100 */
[----:B------:R-:W-:Y:S01]  /*5710*/  @!P0 FFMA.FTZ R49, R30, R39, -R49 ;  /* 0x000000271e318223 */ /* 0x000fe20000010831 */
[----:B------:R-:W-:Y:S02]  /*5720*/  @!P0 HADD2.F32 R37, -RZ, R37.H1_H1 ;  /* 0x30000025ff258230 */ /* 0x000fe40000004100 */
[--C-:B------:R-:W-:Y:S01]  /*5730*/  @!P0 HADD2.F32 R30, -RZ, R29.reuse.H0_H0 ;  /* 0x2000001dff1e8230 */ /* 0x100fe20000004100 */
[-C--:B------:R-:W-:Y:S01]  /*5740*/  @!P0 FMUL.FTZ R51, R34, R23.reuse ;  /* 0x0000001722338220 */ /* 0x080fe20000410000 */
[----:B------:R-:W-:Y:S01]  /*5750*/  @!P0 HADD2.F32 R21, -RZ, R29.H1_H1 ;  /* 0x3000001dff158230 */ /* 0x000fe20000004100 */
[----:B------:R-:W-:Y:S01]  /*5760*/  @!P0 FMUL.FTZ R60, R37, R28 ;  /* 0x0000001c253c8220 */ /* 0x000fe20000410000 */
[----:B------:R-:W-:Y:S01]  /*5770*/  @!P0 MOV R29, R26 ;  /* 0x0000001a001d8202 */ /* 0x000fe20000000f00 */
[----:B------:R-:W-:Y:S01]  /*5780*/  @!P0 FMUL.FTZ R0, R30, R23 ;  /* 0x000000171e008220 */ /* 0x000fe20000410000 */
[----:B------:R-:W-:Y:S01]  /*5790*/  @!P0 F2FP.PACK_AB R49, R56, R49 ;  /* 0x000000313831823e */ /* 0x000fe200000000ff */
[----:B------:R-:W-:Y:S01]  /*57a0*/  @!P0 IMAD.MOV.U32 R23, RZ, RZ, R27 ;  /* 0x000000ffff178224 */ /* 0x000fe200078e001b */
[----:B------:R-:W-:Y:S01]  /*57b0*/  @!P0 HADD2.F32 R48, -RZ, R42.H0_H0 ;  /* 0x2000002aff308230 */ /* 0x000fe20000004100 */
[----:B------:R-:W-:Y:S01]  /*57c0*/  @!P0 FFMA.FTZ R51, R30, R35, -R51 ;  /* 0x000000231e338223 */ /* 0x000fe20000010833 */
[----:B------:R-:W-:Y:S01]  /*57d0*/  @!P0 MOV R25, R49 ;  /* 0x0000003100198202 */ /* 0x000fe20000000f00 */
[C---:B------:R-:W-:Y:S01]  /*57e0*/  @!P0 FMUL.FTZ R2, R21.reuse, R28 ;  /* 0x0000001c15028220 */ /* 0x040fe20000410000 */
[----:B------:R-:W-:Y:S01]  /*57f0*/  @!P0 HADD2.F32 R31, -RZ, R29.H0_H0 ;  /* 0x2000001dff1f8230 */ /* 0x000fe20000004100 */
[-C--:B------:R-:W-:Y:S01]  /*5800*/  @!P0 FFMA.FTZ R60, R21, R36.reuse, -R60 ;  /* 0x00000024153c8223 */ /* 0x080fe2000001083c */
[--C-:B------:R-:W-:Y:S01]  /*5810*/  @!P0 HADD2.F32 R21, -RZ, R32.reuse.H0_H0 ;  /* 0x20000020ff158230 */ /* 0x100fe20000004100 */
[----:B------:R-:W-:Y:S01]  /*5820*/  @!P0 FFMA.FTZ R0, R34, R35, R0 ;  /* 0x0000002322008223 */ /* 0x000fe20000010000 */
[----:B------:R-:W-:Y:S01]  /*5830*/  @!P0 HADD2.F32 R28, -RZ, R32.H1_H1 ;  /* 0x30000020ff1c8230 */ /* 0x000fe20000004100 */
[----:B------:R-:W-:Y:S01]  /*5840*/  @!P0 FFMA.FTZ R2, R37, R36, R2 ;  /* 0x0000002425028223 */ /* 0x000fe20000010002 */
[----:B------:R-:W-:Y:S01]  /*5850*/  @!P0 HADD2.F32 R30, -RZ, R22.H0_H0 ;  /* 0x20000016ff1e8230 */ /* 0x000fe20000004100 */
[----:B------:R-:W-:Y:S01]  /*5860*/  @!P0 FMUL.FTZ R68, R48, R21 ;  /* 0x0000001530448220 */ /* 0x000fe20000410000 */
[----:B------:R-:W-:Y:S01]  /*5870*/  @!P0 HADD2.F32 R47, -RZ, R42.H1_H1 ;  /* 0x3000002aff2f8230 */ /* 0x000fe20000004100 */
[----:B------:R-:W-:Y:S01]  /*5880*/  @!P0 FMUL.FTZ R5, R31, R28 ;  /* 0x0000001c1f058220 */ /* 0x000fe20000410000 */
[--C-:B------:R-:W-:Y:S01]  /*5890*/  @!P0 HADD2.F32 R42, -RZ, R43.reuse.H0_H0 ;  /* 0x2000002bff2a8230 */ /* 0x100fe20000004100 */
[----:B------:R-:W-:Y:S01]  /*58a0*/  @!P0 FFMA.FTZ R3, R38, R39, R3 ;  /* 0x0000002726038223 */ /* 0x000fe20000010003 */
[----:B------:R-:W-:Y:S01]  /*58b0*/  @!P0 HADD2.F32 R43, -RZ, R43.H1_H1 ;  /* 0x3000002bff2b8230 */ /* 0x000fe20000004100 */
[----:B------:R-:W-:Y:S01]  /*58c0*/  @!P0 FMUL.FTZ R57, R47, R20 ;  /* 0x000000142f398220 */ /* 0x000fe20000410000 */
[--C-:B------:R-:W-:Y:S01]  /*58d0*/  @!P0 HADD2.F32 R22, -RZ, R23.reuse.H0_H0 ;  /* 0x20000017ff168230 */ /* 0x100fe20000004100 */
[----:B------:R-:W-:Y:S01]  /*58e0*/  @!P0 FMUL.FTZ R70, R42, R28 ;  /* 0x0000001c2a468220 */ /* 0x000fe20000410000 */
[----:B------:R-:W-:Y:S01]  /*58f0*/  @!P0 HADD2.F32 R23, -RZ, R23.H1_H1 ;  /* 0x30000017ff178230 */ /* 0x000fe20000004100 */
[----:B------:R-:W-:Y:S01]  /*5900*/  @!P0 FMUL.FTZ R61, R43, R30 ;  /* 0x0000001e2b3d8220 */ /* 0x000fe20000410000 */
[----:B------:R-:W-:Y:S01]  /*5910*/  @!P0 HADD2.F32 R29, -RZ, R29.H1_H1 ;  /* 0x3000001dff1d8230 */ /* 0x000fe20000004100 */
[----:B------:R-:W-:Y:S01]  /*5920*/  @!P0 FFMA.FTZ R68, R22, R45, -R68 ;  /* 0x0000002d16448223 */ /* 0x000fe20000010844 */
[----:B------:R-:W-:Y:S01]  /*5930*/  @!P0 F2FP.PACK_AB R60, R60, R51 ;  /* 0x000000333c3c823e */ /* 0x000fe200000000ff */
[----:B------:R-:W-:Y:S01]  /*5940*/  @!P0 FFMA.FTZ R57, R23, R50, -R57 ;  /* 0x0000003217398223 */ /* 0x000fe20000010839 */
[----:B------:R-:W-:Y:S01]  /*5950*/  @!P0 F2FP.PACK_AB R49, R2, R0 ;  /* 0x000000000231823e */ /* 0x000fe200000000ff */
[----:B------:R-:W-:Y:S02]  /*5960*/  @!P0 FFMA.FTZ R70, R31, R44, -R70 ;  /* 0x0000002c1f468223 */ /* 0x000fe40000010846 */
[----:B------:R-:W-:Y:S01]  /*5970*/  @!P0 FFMA.FTZ R61, R29, R46, -R61 ;  /* 0x0000002e1d3d8223 */ /* 0x000fe2000001083d */
[----:B------:R-:W-:Y:S01]  /*5980*/  @!P0 F2FP.PACK_AB R57, R57, R68 ;  /* 0x000000443939823e */ /* 0x000fe200000000ff */
[----:B------:R-:W-:Y:S02]  /*5990*/  @!P0 IMAD.MOV.U32 R24, RZ, RZ, R60 ;  /* 0x000000ffff188224 */ /* 0x000fe400078e003c */
[----:B------:R-:W-:Y:S01]  /*59a0*/  @!P0 FMUL.FTZ R6, R29, R30 ;  /* 0x0000001e1d068220 */ /* 0x000fe20000410000 */
[----:B------:R-:W-:Y:S01]  /*59b0*/  @!P0 F2FP.PACK_AB R70, R61, R70 ;  /* 0x000000463d46823e */ /* 0x000fe200000000ff */
[----:B------:R-:W-:Y:S01]  /*59c0*/  @!P0 FFMA.FTZ R4, R41, R40, R4 ;  /* 0x0000002829048223 */ /* 0x000fe20000010004 */
[----:B------:R-:W-:Y:S01]  /*59d0*/  @!P0 MOV R27, R57 ;  /* 0x00000039001b8202 */ /* 0x000fe20000000f00 */
[----:B------:R-:W-:Y:S01]  /*59e0*/  @!P0 FMUL.FTZ R7, R22, R21 ;  /* 0x0000001516078220 */ /* 0x000fe20000410000 */
[----:B------:R-:W-:Y:S01]  /*59f0*/  @!P0 MOV R26, R70 ;  /* 0x00000046001a8202 */ /* 0x000fe20000000f00 */
[----:B------:R-:W-:Y:S01]  /*5a00*/  @!P0 FFMA.FTZ R5, R42, R44, R5 ;  /* 0x0000002c2a058223 */ /* 0x000fe20000010005 */
[----:B------:R-:W-:Y:S01]  /*5a10*/  @!P0 F2FP.PACK_AB R56, R4, R3 ;  /* 0x000000030438823e */ /* 0x000fe200000000ff */
[----:B------:R-:W-:Y:S02]  /*5a20*/  @!P0 FMUL.FTZ R8, R23, R20 ;  /* 0x0000001417088220 */ /* 0x000fe40000410000 */
[----:B------:R1:W-:Y:S01]  /*5a30*/  STG.E.128 [R58.64], R24 ;  /* 0x000000183a007986 */ /* 0x0003e2000c101d1c */
[----:B------:R-:W-:Y:S01]  /*5a40*/  @!P0 MOV R53, R56 ;  /* 0x0000003800358202 */ /* 0x000fe20000000f00 */
[----:B------:R-:W-:Y:S02]  /*5a50*/  @!P0 FFMA.FTZ R6, R43, R46, R6 ;  /* 0x0000002e2b068223 */ /* 0x000fe40000010006 */
        /* <DEDUP_REMOVED lines=8> */
[----:B------:R-:W-:Y:S04]  /*5ae0*/  IADD3 R120, P6, P0, R120, UR30, R108 ;  /* 0x0000001e78787c10 */ /* 0x000fe8000f8de06c */
[----:B------:R-:W-:Y:S02]  /*5af0*/  IADD3.X R3, R90, UR27, R96, P6, P0 ;  /* 0x0000001b5a037c10 */ /* 0x000fe4000b7e0460 */
[C---:B------:R-:W-:Y:S04]  /*5b00*/  LEA R4, P0, R120.reuse, c[0x0][0x1c8], 0x1 ;  /* 0x0000720078047a11 */ /* 0x040fe800078008ff */
[----:B------:R-:W-:Y:S05]  /*5b10*/  LEA.HI.X R5, R120, c[0x0][0x1cc], R3, 0x1, P0 ;  /* 0x0000730078057a11 */ /* 0x000fea00000f0c03 */
[----:B------:R1:W-:Y:S01]  /*5b20*/  STG.E.128 [R4.64], R52 ;  /* 0x0000003404007986 */ /* 0x0003e2000c101d1c */
[----:B------:R-:W-:-:S05]  /*5b30*/  BRA `(.L_x_308) ;  /* 0x0000018000007947 */ /* 0x000fca0003800000 */
.L_x_304:
[----:B------:R-:W-:Y:S04]  /*5b40*/  UIMAD UR4, UR17, -0x40, UR22 ;  /* 0xffffffc0110478a4 */ /* 0x000fe8000f8e0216 */
[----:B------:R-:W-:Y:S04]  /*5b50*/  UISETP.LT.AND UP0, UPT, UR4, 0x40, UPT ;  /* 0x000000400400788c */ /* 0x000fe8000bf01270 */
[----:B------:R-:W-:Y:S06]  /*5b60*/  USEL UR4, UR4, 0x40, UP0 ;  /* 0x0000004004047887 */ /* 0x000fec0008000000 */
[----:B------:R-:W-:Y:S11]  /*5b70*/  ISETP.GE.AND P0, PT, R121, UR4, PT ;  /* 0x0000000479007c0c */ /* 0x000ff6000bf06270 */
[----:B------:R-:W-:Y:S02]  /*5b80*/  @!UPT UIADD3 URZ, URZ, URZ, URZ ;  /* 0x0000003f3f3ff290 */ /* 0x000fe4000fffe03f */
[----:B------:R-:W-:-:S05]  /*5b90*/  @P0 BRA `(.L_x_308) ;  /* 0x0000012000000947 */ /* 0x000fca0003800000 */
[----:B------:R-:W-:Y:S02]  /*5ba0*/  ISETP.GE.AND P6, PT, R18, c[0x0][0x1d4], PT ;  /* 0x0000750012007a0c */ /* 0x000fe40003fc6270 */
[----:B------:R-:W-:Y:S11]  /*5bb0*/  ISETP.GE.AND P0, PT, R13, c[0x0][0x1d4], PT ;  /* 0x000075000d007a0c */ /* 0x000ff60003f06270 */
[----:B------:R-:W1:Y:S04]  /*5bc0*/  @!P6 LDS.128 R4, [R111+0x6000] ;  /* 0x006000006f04e984 */ /* 0x000e680000000c00 */
[----:B------:R-:W2:Y:S04]  /*5bd0*/  @!P0 LDS.128 R32, [R110+0x6000] ;  /* 0x006000006e208984 */ /* 0x000ea80000000c00 */
[----:B-1----:R-:W-:Y:S01]  /*5be0*/  @!P6 STG.E.128 [R64.64], R4 ;  /* 0x000000044000e986 */ /* 0x002fe2000c101d1c */
[----:B------:R-:W-:Y:S03]  /*5bf0*/  ISETP.GE.AND P6, PT, R12, c[0x0][0x1d4], PT ;  /* 0x000075000c007a0c */ /* 0x000fe60003fc6270 */
[----:B--2---:R-:W-:Y:S01]  /*5c00*/  @!P0 STG.E.128 [R64.64+0x40], R32 ;  /* 0x0000402040008986 */ /* 0x004fe2000c101d1c */
[----:B------:R-:W-:Y:S09]  /*5c10*/  ISETP.GE.AND P0, PT, R119, c[0x0][0x1d4], PT ;  /* 0x0000750077007a0c */ /* 0x000ff20003f06270 */
[----:B------:R-:W1:Y:S04]  /*5c20*/  @!P6 LDS.128 R28, [R111+0x8000] ;  /* 0x008000006f1ce984 */ /* 0x000e680000000c00 */
[----:B------:R-:W2:Y:S04]  /*5c30*/  @!P0 LDS.128 R24, [R110+0x8000] ;  /* 0x008000006e188984 */ /* 0x000ea80000000c00 */
[----:B-1----:R-:W-:Y:S01]  /*5c40*/  @!P6 STG.E.128 [R64.64+0x80], R28 ;  /* 0x0000801c4000e986 */ /* 0x002fe2000c101d1c */
[----:B------:R-:W-:Y:S03]  /*5c50*/  ISETP.GE.AND P6, PT, R118, c[0x0][0x1d4], PT ;  /* 0x0000750076007a0c */ /* 0x000fe60003fc6270 */
[----:B--2---:R-:W-:Y:S01]  /*5c60*/  @!P0 STG.E.128 [R64.64+0xc0], R24 ;  /* 0x0000c01840008986 */ /* 0x004fe2000c101d1c */
[----:B------:R-:W-:Y:S09]  /*5c70*/  ISETP.GE.AND P0, PT, R117, c[0x0][0x1d4], PT ;  /* 0x0000750075007a0c */ /* 0x000ff20003f06270 */
[----:B------:R-:W1:Y:S04]  /*5c80*/  @!P6 LDS.128 R20, [R111+0xa000] ;  /* 0x00a000006f14e984 */ /* 0x000e680000000c00 */
[----:B------:R-:W2:Y:S04]  /*5c90*/  @!P0 LDS.128 R4, [R110+0xa000] ;  /* 0x00a000006e048984 */ /* 0x000ea80000000c00 */
[----:B-1----:R1:W-:Y:S04]  /*5ca0*/  @!P6 STG.E.128 [R64.64+0x100], R20 ;  /* 0x000100144000e986 */ /* 0x0023e8000c101d1c */
[----:B--2---:R1:W-:Y:S02]  /*5cb0*/  @!P0 STG.E.128 [R64.64+0x140], R4 ;  /* 0x0001400440008986 */ /* 0x0043e4000c101d1c */
.L_x_308:
[----:B------:R-:W-:Y:S05]  /*5cc0*/  BSYNC B1 ;  /* 0x0000000000017941 */ /* 0x000fea0003800000 */
.L_x_303:
[----:B------:R-:W-:Y:S01]  /*5cd0*/  USHF.L.U32 UR4, UR17, 0x6, URZ ;  /* 0x0000000611047899 */ /* 0x000fe2000800063f */
[----:B-1----:R-:W-:Y:S01]  /*5ce0*/  P2R R6, PR, RZ, 0x2 ;  /* 0x00000002ff067803 */ /* 0x002fe20000000000 */
[----:B------:R-:W-:Y:S01]  /*5cf0*/  USHF.L.U64.HI UR13, UR17, 0x6, UR13 ;  /* 0x00000006110d7899 */ /* 0x000fe2000801020d */
[----:B------:R-:W-:Y:S01]  /*5d00*/  BSSY B0, `(.L_x_325) ;  /* 0x000004b000007945 */ /* 0x000fe20003800000 */
[----:B------:R-:W-:Y:S02]  /*5d10*/  UIADD3 UR5, -UR4, UR22, URZ ;  /* 0x0000001604057290 */ /* 0x000fe4000fffe13f */
[----:B------:R-:W-:Y:S02]  /*5d20*/  IADD3 R2, R92, -UR4, RZ ;  /* 0x800000045c027c10 */ /* 0x000fe4000fffe0ff */
[----:B------:R-:W-:Y:S01]  /*5d30*/  IADD3 R3, P0, R94, UR4, RZ ;  /* 0x000000045e037c10 */ /* 0x000fe2000ff1e0ff */
[----:B------:R-:W-:Y:S01]  /*5d40*/  UISETP.LT.AND UP0, UPT, UR5, 0x40, UPT ;  /* 0x000000400500788c */ /* 0x000fe2000bf01270 */
[C---:B------:R-:W-:Y:S02]  /*5d50*/  ISETP.GE.AND P6, PT, R2.reuse, 0x21, PT ;  /* 0x000000210200780c */ /* 0x040fe40003fc6270 */
[----:B------:R-:W-:Y:S01]  /*5d60*/  ISETP.GE.AND P1, PT, R2, 0x1, PT ;  /* 0x000000010200780c */ /* 0x000fe20003f26270 */
[----:B------:R-:W-:Y:S01]  /*5d70*/  USEL UR5, UR5, 0x40, UP0 ;  /* 0x0000004005057887 */ /* 0x000fe20008000000 */
[----:B------:R-:W-:Y:S09]  /*5d80*/  IADD3.X R0, R93, UR13, RZ, P0, !PT ;  /* 0x0000000d5d007c10 */ /* 0x000ff200087fe4ff */
[C---:B------:R-:W-:Y:S02]  /*5d90*/  @P6 IADD3 R5, P0, R3.reuse, 0x20, RZ ;  /* 0x0000002003056810 */ /* 0x040fe40007f1e0ff */
[----:B------:R-:W-:Y:S03]  /*5da0*/  @P1 IMAD.MOV.U32 R90, RZ, RZ, R132 ;  /* 0x000000ffff5a1224 */ /* 0x000fe600078e0084 */
[----:B------:R-:W-:Y:S02]  /*5db0*/  @P6 IMAD.X R4, RZ, RZ, R0, P0 ;  /* 0x000000ffff046224 */ /* 0x000fe400000e0600 */
[----:B------:R-:W-:Y:S02]  /*5dc0*/  @P1 IMAD R0, R0, c[0x0][0x258], RZ ;  /* 0x0000960000001a24 */ /* 0x000fe400078e02ff */
[C---:B-----5:R-:W-:Y:S04]  /*5dd0*/  @P1 IMAD.WIDE.U32 R20, R3.reuse, c[0x0][0x258], R90 ;  /* 0x0000960003141a25 */ /* 0x060fe800078e005a */
[----:B------:R-:W-:Y:S01]  /*5de0*/  @P1 IMAD R0, R3, c[0x0][0x25c], R0 ;  /* 0x0000970003001a24 */ /* 0x000fe200078e0200 */
[----:B------:R-:W-:Y:S01]  /*5df0*/  @P1 LEA R22, P0, R20, c[0x0][0x250], 0x1 ;  /* 0x0000940014161a11 */ /* 0x000fe200078008ff */
[----:B------:R-:W-:Y:S02]  /*5e00*/  @P6 IMAD.MOV.U32 R90, RZ, RZ, R132 ;  /* 0x000000ffff5a6224 */ /* 0x000fe400078e0084 */
[----:B------:R-:W-:Y:S02]  /*5e10*/  @P1 IMAD.IADD R0, R21, 0x1, R0 ;  /* 0x0000000115001824 */ /* 0x000fe400078e0200 */
[----:B------:R-:W-:Y:S03]  /*5e20*/  @P6 IMAD R4, R4, c[0x0][0x258], RZ ;  /* 0x0000960004046a24 */ /* 0x000fe600078e02ff */
[----:B------:R-:W-:Y:S01]  /*5e30*/  @P1 LEA.HI.X R23, R20, c[0x0][0x254], R0, 0x1, P0 ;  /* 0x0000950014171a11 */ /* 0x000fe200000f0c00 */
[C---:B------:R-:W-:Y:S01]  /*5e40*/  @P6 IMAD R4, R5.reuse, c[0x0][0x25c], R4 ;  /* 0x0000970005046a24 */ /* 0x040fe200078e0204 */
[----:B------:R-:W-:Y:S01]  /*5e50*/  ISETP.NE.AND P1, PT, R6, RZ, PT ;  /* 0x000000ff0600720c */ /* 0x000fe20003f25270 */
[----:B------:R-:W-:Y:S04]  /*5e60*/  @P6 IMAD.WIDE.U32 R6, R5, c[0x0][0x258], R90 ;  /* 0x0000960005066a25 */ /* 0x000fe800078e005a */
[----:B------:R-:W-:Y:S01]  /*5e70*/  @P6 IMAD.IADD R4, R7, 0x1, R4 ;  /* 0x0000000107046824 */ /* 0x000fe200078e0204 */
[C---:B------:R-:W-:Y:S04]  /*5e80*/  @P6 LEA R20, P0, R6.reuse, c[0x0][0x250], 0x1 ;  /* 0x0000940006146a11 */ /* 0x040fe800078008ff */
[----:B------:R-:W-:Y:S02]  /*5e90*/  @P6 LEA.HI.X R21, R6, c[0x0][0x254], R4, 0x1, P0 ;  /* 0x0000950006156a11 */ /* 0x000fe400000f0c04 */
[----:B------:R-:W-:Y:S11]  /*5ea0*/  ISETP.GE.AND P0, PT, R2, 0x1, PT ;  /* 0x000000010200780c */ /* 0x000ff60003f06270 */
[----:B------:R-:W-:Y:S02]  /*5eb0*/  @!UPT UIADD3 URZ, URZ, URZ, URZ ;  /* 0x0000003f3f3ff290 */ /* 0x000fe4000fffe03f */
[----:B------:R-:W-:Y:S01]  /*5ec0*/  @!PT LDS RZ, [RZ] ;  /* 0x00000000fffff984 */ /* 0x000fe20000000800 */
[----:B------:R-:W-:Y:S01]  /*5ed0*/  @!PT LDS RZ, [RZ] ;  /* 0x00000000fffff984 */ /* 0x000fe20000000800 */
[----:B------:R-:W-:Y:S01]  /*5ee0*/  @!PT LDS RZ, [RZ] ;  /* 0x00000000fffff984 */ /* 0x000fe20000000800 */
[----:B------:R1:W-:Y:S04]  /*5ef0*/  @P0 LDGSTS.E.BYPASS.LTC128B.128 [R116+0x100], [R22.64], !P5 ;  /* 0x0010000016740fae */ /* 0x0003e8000e901d5c */
[----:B------:R1:W-:Y:S04]  /*5f00*/  @P0 LDGSTS.E.BYPASS.LTC128B.128 [R116+0x2100], [R22.64+0x80], !P4 ;  /* 0x0210008016740fae */ /* 0x0003e8000e101d5c */
[----:B------:R1:W-:Y:S01]  /*5f10*/  @P0 LDGSTS.E.BYPASS.LTC128B.128 [R116+0x4100], [R22.64+0x100], !P3 ;  /* 0x0410010016740fae */ /* 0x0003e2000d901d5c */
[----:B------:R-:W-:Y:S03]  /*5f20*/  ISETP.GE.AND P0, PT, R121, UR5, PT ;  /* 0x0000000579007c0c */ /* 0x000fe6000bf06270 */
[----:B------:R1:W-:Y:S04]  /*5f30*/  @P6 LDGSTS.E.BYPASS.LTC128B.128 [R116+0x1100], [R20.64], !P5 ;  /* 0x0110000014746fae */ /* 0x0003e8000e901d5c */
[----:B------:R1:W-:Y:S04]  /*5f40*/  @P6 LDGSTS.E.BYPASS.LTC128B.128 [R116+0x3100], [R20.64+0x80], !P4 ;  /* 0x0310008014746fae */ /* 0x0003e8000e101d5c */
[----:B------:R1:W-:Y:S04]  /*5f50*/  @P6 LDGSTS.E.BYPASS.LTC128B.128 [R116+0x5100], [R20.64+0x100], !P3 ;  /* 0x0510010014746fae */ /* 0x0003e8000d901d5c */
[----:B------:R-:W0:Y:S01]  /*5f60*/  LDGDEPBAR ;  /* 0x00000000000079af */ /* 0x000e220000000000 */
[----:B------:R-:W-:Y:S04]  /*5f70*/  DEPBAR.LE SB0, 0x0 ;  /* 0x000080000000791a */ /* 0x000fe80000000000 */
[----:B------:R-:W-:Y:S06]  /*5f80*/  BAR.SYNC.DEFER_BLOCKING 0x0 ;  /* 0x0000000000007b1d */ /* 0x000fec0000010000 */
[----:B------:R-:W-:-:S05]  /*5f90*/  @P0 BRA `(.L_x_326) ;  /* 0x0000021000000947 */ /* 0x000fca0003800000 */
[----:B-1----:R-:W-:Y:S01]  /*5fa0*/  IADD3 R3, P0, R89, UR4, RZ ;  /* 0x0000000459037c10 */ /* 0x002fe2000ff1e0ff */
[----:B------:R-:W-:Y:S01]  /*5fb0*/  IMAD.MOV.U32 R20, RZ, RZ, R130 ;  /* 0x000000ffff147224 */ /* 0x000fe200078e0082 */
[----:B------:R-:W-:Y:S01]  /*5fc0*/  ISETP.GE.AND P6, PT, R18, c[0x0][0x1d4], PT ;  /* 0x0000750012007a0c */ /* 0x000fe20003fc6270 */
[----:B------:R-:W-:Y:S01]  /*5fd0*/  IMAD.MOV.U32 R21, RZ, RZ, R87 ;  /* 0x000000ffff157224 */ /* 0x000fe200078e0057 */
[----:B------:R-:W-:Y:S03]  /*5fe0*/  IADD3.X R0, R88, UR13, RZ, P0, !PT ;  /* 0x0000000d58007c10 */ /* 0x000fe600087fe4ff */
        /* <DEDUP_REMOVED lines=28> */
.L_x_326:
[----:B-1----:R-:W-:Y:S05]  /*61b0*/  BSYNC B0 ;  /* 0x0000000000007941 */ /* 0x002fea0003800000 */
.L_x_325:
[----:B------:R-:W-:Y:S01]  /*61c0*/  UISETP.GT.AND UP0, UPT, UR17, UR8, UPT ;  /* 0x000000081100728c */ /* 0x000fe2000bf04270 */
[----:B------:R-:W-:Y:S01]  /*61d0*/  IMAD.U32 R0, RZ, RZ, UR32 ;  /* 0x00000020ff007e24 */ /* 0x000fe2000f8e00ff */
[----:B------:R-:W-:Y:S04]  /*61e0*/  UIADD3 UR17, UR17, -0x1, URZ ;  /* 0xffffffff11117890 */ /* 0x000fe8000fffe03f */
[----:B------:R-:W-:Y:S02]  /*61f0*/  PLOP3.LUT P0, PT, PT, PT, UP0, 0x80, 0x0 ;  /* 0x000000000000781c */ /* 0x000fe40003f0f008 */
[----:B------:R-:W-:Y:S03]  /*6200*/  PLOP3.LUT P6, PT, PT, PT, UP0, 0x80, 0x0 ;  /* 0x000000000000781c */ /* 0x000fe60003fcf008 */
[----:B------:R-:W-:Y:S02]  /*6210*/  @UP0 USHF.R.S32.HI UR5, URZ, 0x1f, UR17 ;  /* 0x0000001f3f050899 */ /* 0x000fe40008011411 */
[----:B------:R-:W-:Y:S04]  /*6220*/  @UP0 UIMAD UR4, UR25, UR17, URZ ;  /* 0x00000011190402a4 */ /* 0x000fe8000f8e023f */
[----:B------:R-:W-:Y:S02]  /*6230*/  @UP0 UIMAD UR4, UR5, UR26, UR4 ;  /* 0x0000001a050402a4 */ /* 0x000fe4000f8e0204 */
[----:B------:R-:W-:Y:S02]  /*6240*/  @P0 IMAD.MOV.U32 R2, RZ, RZ, R134 ;  /* 0x000000ffff020224 */ /* 0x000fe400078e0086 */
[----:B------:R-:W-:Y:S01]  /*6250*/  @P0 IMAD.MOV.U32 R3, RZ, RZ, R139 ;  /* 0x000000ffff030224 */ /* 0x000fe200078e008b */
[----:B------:R-:W-:Y:S03]  /*6260*/  PLOP3.LUT P0, PT, PT, PT, UP0, 0x80, 0x0 ;  /* 0x000000000000781c */ /* 0x000fe60003f0f008 */
[----:B------:R-:W-:Y:S01]  /*6270*/  @P6 IMAD.WIDE.U32 R2, R80, UR17, R2 ;  /* 0x0000001150026c25 */ /* 0x000fe2000f8e0002 */
[----:B------:R-:W-:Y:S09]  /*6280*/  PLOP3.LUT P6, PT, PT, PT, UP0, 0x80, 0x0 ;  /* 0x000000000000781c */ /* 0x000ff20003fcf008 */
[----:B------:R-:W-:Y:S01]  /*6290*/  @P0 IADD3 R5, R3, UR4, RZ ;  /* 0x0000000403050c10 */ /* 0x000fe2000fffe0ff */
[----:B------:R-:W-:Y:S01]  /*62a0*/  IMAD.U32 R3, RZ, RZ, UR33 ;  /* 0x00000021ff037e24 */ /* 0x000fe2000f8e00ff */
[----:B------:R-:W-:Y:S02]  /*62b0*/  PLOP3.LUT P0, PT, PT, PT, UP0, 0x80, 0x0 ;  /* 0x000000000000781c */ /* 0x000fe40003f0f008 */
[C---:B------:R-:W-:Y:S11]  /*62c0*/  @P6 LEA R4, P6, R2.reuse, c[0x0][0x220], 0x1 ;  /* 0x0000880002046a11 */ /* 0x040ff600078c08ff */
[----:B------:R-:W-:Y:S02]  /*62d0*/  @!UPT UIADD3 URZ, URZ, URZ, URZ ;  /* 0x0000003f3f3ff290 */ /* 0x000fe4000fffe03f */
[----:B------:R-:W-:Y:S02]  /*62e0*/  @P0 LEA.HI.X R5, R2, c[0x0][0x224], R5, 0x1, P6 ;  /* 0x0000890002050a11 */ /* 0x000fe400030f0c05 */
[----:B------:R-:W-:Y:S02]  /*62f0*/  PLOP3.LUT P6, PT, PT, PT, UP0, 0x80, 0x0 ;  /* 0x000000000000781c */ /* 0x000fe40003fcf008 */
[----:B------:R-:W-:Y:S11]  /*6300*/  PLOP3.LUT P0, PT, PT, PT, UP0, 0x80, 0x0 ;  /* 0x000000000000781c */ /* 0x000ff60003f0f008 */
[C---:B------:R-:W-:Y:S11]  /*6310*/  @P6 LEA R2, P6, R3.reuse, R4, 0x1 ;  /* 0x0000000403026211 */ /* 0x040ff600078c08ff */
[----:B------:R-:W-:Y:S02]  /*6320*/  @!UPT UIADD3 URZ, URZ, URZ, URZ ;  /* 0x0000003f3f3ff290 */ /* 0x000fe4000fffe03f */
[----:B------:R-:W-:Y:S02]  /*6330*/  @P0 LEA.HI.X R3, R3, R5, R0, 0x1, P6 ;  /* 0x0000000503030211 */ /* 0x000fe400030f0c00 */
[----:B------:R-:W-:Y:S02]  /*6340*/  PLOP3.LUT P6, PT, PT, PT, UP0, 0x80, 0x0 ;  /* 0x000000000000781c */ /* 0x000fe40003fcf008 */
[----:B------:R-:W-:Y:S02]  /*6350*/  PLOP3.LUT P6, PT, PT, PT, UP0, 0x80, 0x0 ;  /* 0x000000000000781c */ /* 0x000fe40003fcf008 */
[----:B------:R-:W-:Y:S02]  /*6360*/  PLOP3.LUT P0, PT, PT, PT, UP0, 0x80, 0x0 ;  /* 0x000000000000781c */ /* 0x000fe40003f0f008 */
[----:B------:R-:W-:Y:S09]  /*6370*/  PLOP3.LUT P0, PT, PT, PT, UP0, 0x80, 0x0 ;  /* 0x000000000000781c */ /* 0x000ff20003f0f008 */
[----:B------:R-:W-:Y:S01]  /*6380*/  @!PT LDS RZ, [RZ] ;  /* 0x00000000fffff984 */ /* 0x000fe20000000800 */
[----:B------:R-:W-:Y:S01]  /*6390*/  @!PT LDS RZ, [RZ] ;  /* 0x00000000fffff984 */ /* 0x000fe20000000800 */
[----:B------:R-:W-:Y:S01]  /*63a0*/  @!PT LDS RZ, [RZ] ;  /* 0x00000000fffff984 */ /* 0x000fe20000000800 */
[----:B------:R1:W-:Y:S01]  /*63b0*/  @P6 LDGSTS.E.BYPASS.LTC128B.128 [R116+0x6100], [R4.64], !P5 ;  /* 0x0610000004746fae */ /* 0x0003e2000e901d5c */
[----:B------:R-:W-:Y:S03]  /*63c0*/  PLOP3.LUT P6, PT, PT, PT, UP0, 0x80, 0x0 ;  /* 0x000000000000781c */ /* 0x000fe60003fcf008 */
[----:B------:R1:W-:Y:S01]  /*63d0*/  @P0 LDGSTS.E.BYPASS.LTC128B.128 [R116+0x8100], [R4.64+0x80], !P4 ;  /* 0x0810008004740fae */ /* 0x0003e2000e101d5c */
[----:B------:R-:W-:Y:S09]  /*63e0*/  PLOP3.LUT P0, PT, PT, PT, UP0, 0x80, 0x0 ;  /* 0x000000000000781c */ /* 0x000ff20003f0f008 */
[----:B------:R1:W-:Y:S01]  /*63f0*/  @P6 LDGSTS.E.BYPASS.LTC128B.128 [R116+0xa100], [R4.64+0x100], !P3 ;  /* 0x0a10010004746fae */ /* 0x0003e2000d901d5c */
[----:B------:R-:W-:Y:S03]  /*6400*/  PLOP3.LUT P6, PT, PT, PT, UP0, 0x80, 0x0 ;  /* 0x000000000000781c */ /* 0x000fe60003fcf008 */
[----:B------:R1:W-:Y:S01]  /*6410*/  @P0 LDGSTS.E.BYPASS.LTC128B.128 [R116+0x7100], [R2.64], !P5 ;  /* 0x0710000002740fae */ /* 0x0003e2000e901d5c */
[----:B------:R-:W-:Y:S09]  /*6420*/  PLOP3.LUT P0, PT, PT, PT, UP0, 0x80, 0x0 ;  /* 0x000000000000781c */ /* 0x000ff20003f0f008 */
[----:B------:R1:W-:Y:S04]  /*6430*/  @P6 LDGSTS.E.BYPASS.LTC128B.128 [R116+0x9100], [R2.64+0x80], !P4 ;  /* 0x0910008002746fae */ /* 0x0003e8000e101d5c */
[----:B------:R1:W-:Y:S01]  /*6440*/  @P0 LDGSTS.E.BYPASS.LTC128B.128 [R116+0xb100], [R2.64+0x100], !P3 ;  /* 0x0b10010002740fae */ /* 0x0003e2000d901d5c */
[----:B------:R-:W-:Y:S03]  /*6450*/  PLOP3.LUT P0, PT, PT, PT, UP0, 0x80, 0x0 ;  /* 0x000000000000781c */ /* 0x000fe60003f0f008 */
[----:B------:R-:W0:Y:S10]  /*6460*/  LDGDEPBAR ;  /* 0x00000000000079af */ /* 0x000e340000000000 */
[----:B------:R-:W-:-:S05]  /*6470*/  @P0 BRA `(.L_x_327) ;  /* 0xffffbf0000000947 */ /* 0x000fca000383ffff */
[----:B------:R-:W-:Y:S06]  /*6480*/  BAR.SYNC.DEFER_BLOCKING 0x0 ;  /* 0x0000000000007b1d */ /* 0x000fec0000010000 */
.L_x_302:
[----:B------:R-:W-:Y:S01]  /*6490*/  UIADD3 UR6, UR18, 0x7f, URZ ;  /* 0x0000007f12067890 */ /* 0x000fe2000fffe03f */
[----:B------:R-:W-:Y:S01]  /*64a0*/  PLOP3.LUT P0, PT, PT, PT, UP2, 0x40, 0x0 ;  /* 0x000000000000781c */ /* 0x000fe20003f0e828 */
[----:B------:R-:W-:-:S02]  /*64b0*/  ULDC.64 UR4, c[0x0][0x2c8] ;  /* 0x0000b20000047ab9 */ /* 0x000fc40000000a00 */
[----:B------:R-:W-:Y:S02]  /*64c0*/  UIMAD.WIDE.U32 UR26, UR6, UR4, URZ ;  /* 0x00000004061a72a5 */ /* 0x000fe4000f8e003f */
[----:B------:R-:W-:Y:S02]  /*64d0*/  ULDC UR7, c[0x0][0x328] ;  /* 0x0000ca0000077ab9 */ /* 0x000fe40000000800 */
[----:B------:R-:W-:Y:S02]  /*64e0*/  @UP3 USHF.R.U32.HI UR6, URZ, UR5, UR27 ;  /* 0x000000053f063299 */ /* 0x000fe4000801161b */
[----:B------:R-:W-:Y:S02]  /*64f0*/  UIADD3 UR19, UR19, UR20, URZ ;  /* 0x0000001413137290 */ /* 0x000fe4000fffe03f */
[----:B------:R-:W-:-:S04]  /*6500*/  UIADD3 UR11, UR11, UR6, URZ ;  /* 0x000000060b0b7290 */ /* 0x000fc8000fffe03f */
[----:B------:R-:W-:Y:S01]  /*6510*/  UIADD3 UR7, UR11, UR7, URZ ;  /* 0x000000070b077290 */ /* 0x000fe2000fffe03f */
[----:B------:R-:W-:Y:S05]  /*6520*/  @P0 BRA `(.L_x_328) ;  /* 0x0000015000000947 */ /* 0x000fea0003800000 */
[----:B------:R-:W-:Y:S01]  /*6530*/  ISETP.LT.AND P0, PT, RZ, UR11, PT ;  /* 0x0000000bff007c0c */ /* 0x000fe2000bf01270 */
[----:B------:R-:W-:Y:S02]  /*6540*/  UIADD3 UR8, UR11, -0x1, URZ ;  /* 0xffffffff0b087890 */ /* 0x000fe4000fffe03f */
[----:B------:R-:W-:-:S10]  /*6550*/  ULDC UR6, c[0x0][0x32c] ;  /* 0x0000cb0000067ab9 */ /* 0x000fd40000000800 */
[----:B------:R-:W-:Y:S05]  /*6560*/  @P0 BRA `(.L_x_329) ;  /* 0x0000008000000947 */ /* 0x000fea0003800000 */
[----:B------:R-:W-:Y:S02]  /*6570*/  UISETP.NE.AND UP0, UPT, UR6, 0x1, UPT ;  /* 0x000000010600788c */ /* 0x000fe4000bf05270 */
[----:B------:R-:W-:Y:S02]  /*6580*/  UIADD3 UR8, -UR11, URZ, URZ ;  /* 0x0000003f0b087290 */ /* 0x000fe4000fffe13f */
[----:B------:R-:W-:Y:S02]  /*6590*/  ULDC.64 UR4, c[0x0][0x330] ;  /* 0x0000cc0000047ab9 */ /* 0x000fe40000000a00 */
[----:B------:R-:W-:-:S07]  /*65a0*/  UIMAD.WIDE.U32 UR26, UR8, UR4, URZ ;  /* 0x00000004081a72a5 */ /* 0x000fce000f8e003f */
[----:B------:R-:W-:Y:S02]  /*65b0*/  @UP0 UMOV UR11, UR27 ;  /* 0x0000001b000b0c82 */ /* 0x000fe40008000000 */
[----:B------:R-:W-:-:S04]  /*65c0*/  @UP0 USHF.R.U32.HI UR8, URZ, UR5, UR11 ;  /* 0x000000053f080299 */ /* 0x000fc8000801160b */
[----:B------:R-:W-:Y:S01]  /*65d0*/  ULOP3.LUT UR8, URZ, UR8, URZ, 0x33, !UPT ;  /* 0x000000083f087292 */ /* 0x000fe2000f8e333f */
[----:B------:R-:W-:Y:S05]  /*65e0*/  BRA `(.L_x_330) ;  /* 0x0000005000007947 */ /* 0x000fea0003800000 */
.L_x_329:
[----:B------:R-:W-:Y:S02]  /*65f0*/  UISETP.NE.AND UP0, UPT, UR6, 0x1, UPT ;  /* 0x000000010600788c */ /* 0x000fe4000bf05270 */
[----:B------:R-:W-:Y:S02]  /*6600*/  ULDC.64 UR4, c[0x0][0x330] ;  /* 0x0000cc0000047ab9 */ /* 0x000fe40000000a00 */
[----:B------:R-:W-:-:S07]  /*6610*/  UIMAD.WIDE.U32 UR26, UR8, UR4, URZ ;  /* 0x00000004081a72a5 */ /* 0x000fce000f8e003f */
[----:B------:R-:W-:Y:S02]  /*6620*/  @UP0 UMOV UR11, UR27 ;  /* 0x0000001b000b0c82 */ /* 0x000fe40008000000 */
[----:B------:R-:W-:Y:S02]  /*6630*/  @UP0 USHF.R.U32.HI UR8, URZ, UR5, UR11 ;  /* 0x000000053f080299 */ /* 0x000fe4000801160b */
.L_x_330:
[----:B------:R-:W-:Y:S02]  /*6640*/  ULDC UR4, c[0x0][0x32c] ;  /* 0x0000cb0000047ab9 */ /* 0x000fe40000000800 */
[----:B------:R-:W-:-:S04]  /*6650*/  UIMAD UR4, UR8, UR6, UR4 ;  /* 0x00000006080472a4 */ /* 0x000fc8000f8e0204 */
[----:B------:R-:W-:-:S04]  /*6660*/  UISETP.LT.AND UP0, UPT, UR7, UR4, UPT ;  /* 0x000000040700728c */ /* 0x000fc8000bf01270 */
[----:B------:R-:W-:-:S04]  /*6670*/  USEL UR7, UR7, UR4, UP0 ;  /* 0x0000000407077287 */ /* 0x000fc80008000000 */
.L_x_328:
[----:B------:R-:W-:Y:S01]  /*6680*/  UIADD3 UR6, UR7, 0x3f, URZ ;  /* 0x0000003f07067890 */ /* 0x000fe2000fffe03f */
[----:B------:R-:W-:Y:S01]  /*6690*/  PLOP3.LUT P0, PT, PT, PT, UP2, 0x40, 0x0 ;  /* 0x000000000000781c */ /* 0x000fe20003f0e828 */
[----:B------:R-:W-:Y:S02]  /*66a0*/  ULDC.64 UR4, c[0x0][0x2c8] ;  /* 0x0000b20000047ab9 */ /* 0x000fe40000000a00 */
[----:B------:R-:W-:Y:S02]  /*66b0*/  USHF.R.S32.HI UR7, URZ, 0x1f, UR6 ;  /* 0x0000001f3f077899 */ /* 0x000fe40008011406 */
[----:B------:R-:W-:Y:S02]  /*66c0*/  UIMAD.WIDE.U32 UR26, UR18, UR4, URZ ;  /* 0x00000004121a72a5 */ /* 0x000fe4000f8e003f */
[----:B------:R-:W-:Y:S02]  /*66d0*/  ULEA.HI UR7, UR7, UR6, URZ, 0x6 ;  /* 0x0000000607077291 */ /* 0x000fe4000f8f303f */
[----:B------:R-:W-:-:S02]  /*66e0*/  ULDC UR4, c[0x0][0x324] ;  /* 0x0000c90000047ab9 */ /* 0x000fc40000000800 */
[----:B------:R-:W-:Y:S02]  /*66f0*/  UMOV UR6, UR18 ;  /* 0x0000001200067c82 */ /* 0x000fe40008000000 */
[----:B------:R-:W-:Y:S02]  /*6700*/  USHF.R.S32.HI UR7, URZ, 0x6, UR7 ;  /* 0x000000063f077899 */ /* 0x000fe40008011407 */
[----:B------:R-:W-:Y:S02]  /*6710*/  @UP3 USHF.R.U32.HI UR6, URZ, UR5, UR27 ;  /* 0x000000053f063299 */ /* 0x000fe4000801161b */
[----:B------:R-:W-:Y:S02]  /*6720*/  UISETP.LT.AND UP0, UPT, UR7, UR9, UPT ;  /* 0x000000090700728c */ /* 0x000fe4000bf01270 */
[----:B------:R-:W-:Y:S02]  /*6730*/  UIADD3 UR5, UR10, UR6, URZ ;  /* 0x000000060a057290 */ /* 0x000fe4000fffe03f */
[----:B------:R-:W-:-:S02]  /*6740*/  USEL UR9, UR7, UR9, UP0 ;  /* 0x0000000907097287 */ /* 0x000fc40008000000 */
[----:B------:R-:W-:Y:S01]  /*6750*/  UIADD3 UR6, UR5, -UR4, URZ ;  /* 0x8000000405067290 */ /* 0x000fe2000fffe03f */
        /* <DEDUP_REMOVED lines=14> */
.L_x_332:
[----:B------:R-:W-:Y:S02]  /*6840*/  ULDC UR4, c[0x0][0x32c] ;  /* 0x0000cb0000047ab9 */ /* 0x000fe40000000800 */
[----:B------:R-:W-:-:S03]  /*6850*/  UISETP.NE.AND UP0, UPT, UR4, 0x1, UPT ;  /* 0x000000010400788c */ /* 0x000fc6000bf05270 */
[----:B------:R-:W-:Y:S02]  /*6860*/  ULDC.64 UR4, c[0x0][0x330] ;  /* 0x0000cc0000047ab9 */ /* 0x000fe40000000a00 */
[----:B------:R-:W-:-:S07]  /*6870*/  UIMAD.WIDE.U32 UR26, UR7, UR4, URZ ;  /* 0x00000004071a72a5 */ /* 0x000fce000f8e003f */
[----:B------:R-:W-:Y:S02]  /*6880*/  @UP0 UMOV UR11, UR27 ;  /* 0x0000001b000b0c82 */ /* 0x000fe40008000000 */
[----:B------:R-:W-:Y:S02]  /*6890*/  @UP0 USHF.R.U32.HI UR7, URZ, UR5, UR11 ;  /* 0x000000053f070299 */ /* 0x000fe4000801160b */
.L_x_333:
[----:B------:R-:W-:Y:S02]  /*68a0*/  ULDC UR4, c[0x0][0x32c] ;  /* 0x0000cb0000047ab9 */ /* 0x000fe40000000800 */
[----:B------:R-:W-:-:S04]  /*68b0*/  UIMAD UR4, UR7, UR4, URZ ;  /* 0x00000004070472a4 */ /* 0x000fc8000f8e023f */
[----:B------:R-:W-:-:S04]  /*68c0*/  UISETP.LT.AND UP0, UPT, UR6, UR4, UPT ;  /* 0x000000040600728c */ /* 0x000fc8000bf01270 */
[----:B------:R-:W-:-:S04]  /*68d0*/  USEL UR6, UR6, UR4, !UP0 ;  /* 0x0000000406067287 */ /* 0x000fc8000c000000 */
.L_x_331:
[----:B------:R-:W-:Y:S01]  /*68e0*/  USHF.R.S32.HI UR4, URZ, 0x1f, UR6 ;  /* 0x0000001f3f047899 */ /* 0x000fe20008011406 */
[----:B------:R-:W-:Y:S01]  /*68f0*/  PLOP3.LUT P2, PT, PT, PT, PT, 0x80, 0x0 ;  /* 0x000000000000781c */ /* 0x000fe20003f4f070 */
[----:B-1----:R-:W-:Y:S01]  /*6900*/  IMAD.MOV.U32 R3, RZ, RZ, RZ ;  /* 0x000000ffff037224 */ /* 0x002fe200078e00ff */
[----:B------:R-:W-:Y:S01]  /*6910*/  CS2R R96, SRZ ;  /* 0x0000000000607805 */ /* 0x000fe2000001ff00 */
[----:B------:R-:W-:Y:S01]  /*6920*/  ULEA.HI UR4, UR4, UR6, URZ, 0x6 ;  /* 0x0000000604047291 */ /* 0x000fe2000f8f303f */
[----:B------:R-:W-:Y:S01]  /*6930*/  IMAD.MOV.U32 R98, RZ, RZ, RZ ;  /* 0x000000ffff627224 */ /* 0x000fe200078e00ff */
[----:B-----5:R-:W-:Y:S01]  /*6940*/  CS2R R94, SRZ ;  /* 0x00000000005e7805 */ /* 0x020fe2000001ff00 */
        /* <DEDUP_REMOVED lines=11> */
[----:B------:R-:W-:Y:S01]  /*6a00*/  MOV R4, RZ ;  /* 0x000000ff00047202 */ /* 0x000fe20000000f00 */
        /* <DEDUP_REMOVED lines=41> */
[----:B------:R-:W-:Y:S02]  /*6ca0*/  ULDC.64 UR4, c[0x0][0x340] ;  /* 0x0000d00000047ab9 */ /* 0x000fe40000000a00 */
[----:B------:R-:W-:-:S02]  /*6cb0*/  UISETP.NE.U32.AND UP1, UPT, URZ, UR4, UPT ;  /* 0x000000043f00728c */ /* 0x000fc4000bf25070 */
[----:B------:R-:W-:Y:S02]  /*6cc0*/  ULDC.64 UR6, c[0x0][0x340] ;  /* 0x0000d00000067ab9 */ /* 0x000fe40000000a00 */
[----:B------:R-:W-:-:S06]  /*6cd0*/  UISETP.NE.AND.EX UP1, UPT, URZ, UR5, UPT, UP1 ;  /* 0x000000053f00728c */ /* 0x000fcc000bf25310 */
[----:B------:R-:W-:-:S05]  /*6ce0*/  PLOP3.LUT P3, PT, PT, PT, UP1, 0x80, 0x0 ;  /* 0x000000000000781c */ /* 0x000fca0003f6f018 */
[----:B------:R-:W-:Y:S02]  /*6cf0*/  @UP1 UMOV UR4, 0x4 ;  /* 0x0000000400041882 */ /* 0x000fe40000000000 */
[----:B------:R-:W-:-:S06]  /*6d00*/  @UP1 UIMAD.WIDE UR4, UR24, UR4, UR6 ;  /* 0x00000004180412a5 */ /* 0x000fcc000f8e0206 */
[----:B------:R-:W-:Y:S02]  /*6d10*/  IMAD.U32 R3, RZ, RZ, UR5 ;  /* 0x00000005ff037e24 */ /* 0x000fe4000f8e00ff */
[----:B------:R-:W-:Y:S01]  /*6d20*/  IMAD.U32 R2, RZ, RZ, UR4 ;  /* 0x00000004ff027e24 */ /* 0x000fe2000f8e00ff */
[----:B------:R-:W-:Y:S01]  /*6d30*/  SHF.R.S32.HI R77, RZ, 0x1f, R78 ;  /* 0x0000001fff4d7819 */ /* 0x000fe2000001144e */
[----:B------:R-:W-:Y:S02]  /*6d40*/  USHF.R.S32.HI UR6, URZ, 0x1f, UR21 ;  /* 0x0000001f3f067899 */ /* 0x000fe40008011415 */
[----:B------:R-:W-:Y:S01]  /*6d50*/  ULDC.64 UR4, c[0x0][0x178] ;  /* 0x00005e0000047ab9 */ /* 0x000fe20000000a00 */
[----:B------:R1:W2:Y:S01]  /*6d60*/  @P3 LDG.E R3, [R2.64] ;  /* 0x0000001c02033981 */ /* 0x0002a2000c1e1900 */
[CC--:B------:R-:W-:Y:S01]  /*6d70*/  LEA.HI R5, R77.reuse, R78.reuse, RZ, 0x3 ;  /* 0x0000004e4d057211 */ /* 0x0c0fe200078f18ff */
[----:B------:R-:W-:Y:S01]  /*6d80*/  UIMAD UR6, UR6, UR4, URZ ;  /* 0x00000004060672a4 */ /* 0x000fe2000f8e023f */
[----:B------:R-:W-:Y:S01]  /*6d90*/  LEA.HI R7, R77, R78, RZ, 0x4 ;  /* 0x0000004e4d077211 */ /* 0x000fe200078f20ff */
[----:B------:R-:W-:Y:S01]  /*6da0*/  UIMAD.WIDE.U32 UR26, UR21, UR4, URZ ;  /* 0x00000004151a72a5 */ /* 0x000fe2000f8e003f */
[----:B------:R-:W-:Y:S01]  /*6db0*/  SHF.R.S32.HI R45, RZ, 0x3, R5 ;  /* 0x00000003ff2d7819 */ /* 0x000fe20000011405 */
[----:B------:R-:W-:Y:S01]  /*6dc0*/  UIMAD UR21, UR21, UR5, UR6 ;  /* 0x00000005151572a4 */ /* 0x000fe2000f8e0206 */
[----:B------:R-:W-:Y:S01]  /*6dd0*/  LOP3.LUT R5, R5, 0xfffffff8, RZ, 0xc0, !PT ;  /* 0xfffffff805057812 */ /* 0x000fe200078ec0ff */
[----:B------:R-:W-:Y:S01]  /*6de0*/  USHF.R.S32.HI UR11, URZ, 0x1f, UR24 ;  /* 0x0000001f3f0b7899 */ /* 0x000fe20008011418 */
[----:B------:R-:W-:Y:S01]  /*6df0*/  SHF.R.S32.HI R4, RZ, 0x4, R7 ;  /* 0x00000004ff047819 */ /* 0x000fe20000011407 */
[----:B------:R-:W-:Y:S01]  /*6e00*/  IMAD.SHL.U32 R19, R45, 0x40, RZ ;  /* 0x000000402d137824 */ /* 0x000fe200078e00ff */
[----:B------:R-:W-:Y:S01]  /*6e10*/  ULDC.64 UR6, c[0x0][0x348] ;  /* 0x0000d20000067ab9 */ /* 0x000fe20000000a00 */
[----:B------:R-:W-:Y:S01]  /*6e20*/  IMAD.IADD R0, R78, 0x1, -R5 ;  /* 0x000000014e007824 */ /* 0x000fe200078e0a05 */
[----:B------:R-:W-:Y:S01]  /*6e30*/  LEA.HI R47, R7, R4, RZ, 0x1 ;  /* 0x00000004072f7211 */ /* 0x000fe200078f08ff */
[----:B------:R-:W-:Y:S01]  /*6e40*/  ULDC.64 UR4, c[0x0][0x1b8] ;  /* 0x00006e0000047ab9 */ /* 0x000fe20000000a00 */
[----:B------:R-:W-:Y:S01]  /*6e50*/  LOP3.LUT R19, R19, 0x1c0, RZ, 0xc0, !PT ;  /* 0x000001c013137812 */ /* 0x000fe200078ec0ff */
[----:B------:R-:W-:Y:S01]  /*6e60*/  IMAD.SHL.U32 R16, R0, 0x8, RZ ;  /* 0x0000000800107824 */ /* 0x000fe200078e00ff */
[----:B------:R-:W-:Y:S01]  /*6e70*/  LOP3.LUT R47, R47, 0xfffffffe, RZ, 0xc0, !PT ;  /* 0xfffffffe2f2f7812 */ /* 0x000fe200078ec0ff */
[----:B------:R-:W-:Y:S01]  /*6e80*/  UIADD3 UR21, UR27, UR21, URZ ;  /* 0x000000151b157290 */ /* 0x000fe2000fffe03f */
[----:B------:R-:W-:Y:S01]  /*6e90*/  PLOP3.LUT P2, PT, PT, PT, UP3, 0x80, 0x0 ;  /* 0x000000000000781c */ /* 0x000fe20003f4f038 */
[----:B------:R-:W-:Y:S01]  /*6ea0*/  UISETP.NE.U32.AND UP0, UPT, URZ, UR6, UPT ;  /* 0x000000063f00728c */ /* 0x000fe2000bf05070 */
[----:B------:R-:W-:Y:S01]  /*6eb0*/  IADD3 R13, P4, R45, UR19, RZ ;  /* 0x000000132d0d7c10 */ /* 0x000fe2000ff9e0ff */
[----:B------:R-:W-:Y:S01]  /*6ec0*/  UIMAD UR6, UR14, UR4, URZ ;  /* 0x000000040e0672a4 */ /* 0x000fe2000f8e023f */
[----:B------:R-:W-:Y:S01]  /*6ed0*/  IMAD.IADD R47, R4, 0x1, -R47 ;  /* 0x00000001042f7824 */ /* 0x000fe200078e0a2f */
[----:B------:R-:W-:Y:S01]  /*6ee0*/  UMOV UR20, UR26 ;  /* 0x0000001a00147c82 */ /* 0x000fe20008000000 */
[----:B-1----:R-:W-:Y:S01]  /*6ef0*/  LOP3.LUT R2, R19, 0x38, R16, 0xf8, !PT ;  /* 0x0000003813027812 */ /* 0x002fe200078ef810 */
[----:B------:R-:W-:Y:S01]  /*6f00*/  UIMAD.WIDE.U32 UR20, UR15, UR4, UR20 ;  /* 0x000000040f1472a5 */ /* 0x000fe2000f8e0014 */
[----:B------:R-:W-:Y:S01]  /*6f10*/  SHF.R.U32.HI R19, RZ, 0x3, R19 ;  /* 0x00000003ff137819 */ /* 0x000fe20000011613 */
[----:B------:R-:W-:Y:S01]  /*6f20*/  USHF.R.S32.HI UR4, URZ, 0x1f, UR19 ;  /* 0x0000001f3f047899 */ /* 0x000fe20008011413 */
[----:B------:R-:W-:Y:S01]  /*6f30*/  IADD3 R4, R16, 0x80, RZ ;  /* 0x0000008010047810 */ /* 0x000fe20007ffe0ff */
[----:B------:R-:W-:Y:S01]  /*6f40*/  UISETP.NE.AND.EX UP0, UPT, URZ, UR7, UPT, UP0 ;  /* 0x000000073f00728c */ /* 0x000fe2000bf05300 */
[----:B------:R-:W-:Y:S01]  /*6f50*/  LOP3.LUT R19, R2, R19, RZ, 0x3c, !PT ;  /* 0x0000001302137212 */ /* 0x000fe200078e3cff */
[----:B------:R-:W-:Y:S01]  /*6f60*/  UIMAD UR6, UR15, UR5, UR6 ;  /* 0x000000050f0672a4 */ /* 0x000fe2000f8e0206 */
[----:B------:R-:W-:Y:S01]  /*6f70*/  IMAD R2, R0, 0x20, R45 ;  /* 0x0000002000027824 */ /* 0x000fe200078e022d */
[----:B------:R-:W-:Y:S01]  /*6f80*/  LOP3.LUT R7, R7, 0xfffffff0, RZ, 0xc0, !PT ;  /* 0xfffffff007077812 */ /* 0x000fe200078ec0ff */
[----:B------:R-:W-:Y:S01]  /*6f90*/  USEL UR13, UR24, URZ, !UP0 ;  /* 0x0000003f180d7287 */ /* 0x000fe2000c000000 */
[----:B------:R-:W-:Y:S01]  /*6fa0*/  PLOP3.LUT P0, PT, PT, PT, UP3, 0x80, 0x0 ;  /* 0x000000000000781c */ /* 0x000fe20003f0f038 */
[----:B------:R-:W-:Y:S01]  /*6fb0*/  UIADD3 UR21, UR21, UR6, URZ ;  /* 0x0000000615157290 */ /* 0x000fe2000fffe03f */
[----:B------:R-:W-:Y:S01]  /*6fc0*/  ISETP.GE.AND P1, PT, R4, c[0x0][0x1d4], PT ;  /* 0x0000750004007a0c */ /* 0x000fe20003f26270 */
[----:B------:R-:W-:Y:S01]  /*6fd0*/  IMAD.IADD R8, R78, 0x1, -R7 ;  /* 0x000000014e087824 */ /* 0x000fe200078e0a07 */
[----:B------:R-:W-:Y:S01]  /*6fe0*/  LEA.HI.X.SX32 R4, R45, UR4, 0x1, P4 ;  /* 0x000000042d047c11 */ /* 0x000fe2000a0f0eff */
[----:B------:R-:W-:Y:S01]  /*6ff0*/  ULDC.64 UR4, c[0x0][0x1c0] ;  /* 0x0000700000047ab9 */ /* 0x000fe20000000a00 */
[----:B------:R-:W-:Y:S01]  /*7000*/  IADD3 R2, R2, UR18, RZ ;  /* 0x0000001202027c10 */ /* 0x000fe2000fffe0ff */
[----:B------:R-:W-:Y:S01]  /*7010*/  UIMAD.WIDE.U32 UR26, UR13, UR4, UR20 ;  /* 0x000000040d1a72a5 */ /* 0x000fe2000f8e0014 */
[----:B------:R-:W-:Y:S01]  /*7020*/  SHF.R.S32.HI R9, RZ, 0x1f, R8 ;  /* 0x0000001fff097819 */ /* 0x000fe20000011408 */
[----:B------:R-:W-:Y:S01]  /*7030*/  USEL UR7, UR11, URZ, !UP0 ;  /* 0x0000003f0b077287 */ /* 0x000fe2000c000000 */
[----:B------:R-:W-:Y:S01]  /*7040*/  SHF.R.S32.HI R17, RZ, 0x1f, R16 ;  /* 0x0000001fff117819 */ /* 0x000fe20000011410 */
[----:B------:R-:W-:Y:S01]  /*7050*/  @P2 IMAD.HI.U32 R5, R2, c[0x0][0x2c8], RZ ;  /* 0x0000b20002052a27 */ /* 0x000fe200078e00ff */
[----:B------:R-:W-:Y:S01]  /*7060*/  LEA.HI R9, R9, R8, RZ, 0x3 ;  /* 0x0000000809097211 */ /* 0x000fe200078f18ff */
[----:B------:R-:W-:Y:S01]  /*7070*/  UIMAD UR7, UR7, UR4, URZ ;  /* 0x00000004070772a4 */ /* 0x000fe2000f8e023f */
[----:B------:R-:W-:Y:S01]  /*7080*/  LEA.HI R44, R77, R78, RZ, 0x6 ;  /* 0x0000004e4d2c7211 */ /* 0x000fe200078f30ff */
[----:B------:R-:W-:Y:S01]  /*7090*/  IMAD.MOV.U32 R6, RZ, RZ, R2 ;  /* 0x000000ffff067224 */ /* 0x000fe200078e0002 */
[----:B------:R-:W-:Y:S01]  /*70a0*/  @P0 SHF.R.U32.HI R6, RZ, c[0x0][0x2cc], R5 ;  /* 0x0000b300ff060a19 */ /* 0x000fe20000011605 */
[----:B------:R-:W-:Y:S01]  /*70b0*/  UIMAD UR5, UR13, UR5, UR7 ;  /* 0x000000050d0572a4 */ /* 0x000fe2000f8e0207 */
[----:B------:R-:W-:Y:S01]  /*70c0*/  LOP3.LUT R7, R9, 0xfffffff8, RZ, 0xc0, !PT ;  /* 0xfffffff809077812 */ /* 0x000fe200078ec0ff */
[----:B------:R-:W-:Y:S01]  /*70d0*/  IMAD R10, R4, c[0x0][0x1e0], RZ ;  /* 0x00007800040a7a24 */ /* 0x000fe200078e02ff */
[----:B------:R-:W-:Y:S01]  /*70e0*/  BSSY B0, `(.L_x_335) ;  /* 0x000006a000007945 */ /* 0x000fe20003800000 */
[----:B------:R-:W-:Y:S01]  /*70f0*/  IMAD.MOV R11, RZ, RZ, -R6 ;  /* 0x000000ffff0b7224 */ /* 0x000fe200078e0a06 */
[----:B------:R-:W-:Y:S01]  /*7100*/  UIADD3 UR6, UR27, UR5, URZ ;  /* 0x000000051b067290 */ /* 0x000fe2000fffe03f */
[----:B------:R-:W-:-:S02]  /*7110*/  IMAD R5, R13, c[0x0][0x1e4], R10 ;  /* 0x000079000d057a24 */ /* 0x000fc400078e020a */
[----:B------:R-:W-:Y:S01]  /*7120*/  IMAD.WIDE.U32 R14, R13, c[0x0][0x1e0], R16 ;  /* 0x000078000d0e7a25 */ /* 0x000fe200078e0010 */
[----:B------:R-:W-:Y:S02]  /*7130*/  ULDC.64 UR4, c[0x0][0x350] ;  /* 0x0000d40000047ab9 */ /* 0x000fe40000000a00 */
[----:B------:R-:W-:Y:S01]  /*7140*/  UISETP.NE.U32.AND UP0, UPT, URZ, UR4, UPT ;  /* 0x000000043f00728c */ /* 0x000fe2000bf05070 */
[----:B------:R-:W-:Y:S02]  /*7150*/  IMAD.IADD R7, R8, 0x1, -R7 ;  /* 0x0000000108077824 */ /* 0x000fe400078e0a07 */
[----:B------:R-:W-:Y:S01]  /*7160*/  IMAD R2, R11, c[0x0][0x2c4], R2 ;  /* 0x0000b1000b027a24 */ /* 0x000fe200078e0202 */
[----:B------:R-:W-:Y:S01]  /*7170*/  UISETP.NE.AND.EX UP0, UPT, URZ, UR5, UPT, UP0 ;  /* 0x000000053f00728c */ /* 0x000fe2000bf05300 */
[----:B------:R-:W-:Y:S01]  /*7180*/  IMAD.U32 R11, RZ, RZ, UR27 ;  /* 0x0000001bff0b7e24 */ /* 0x000fe2000f8e00ff */
[C---:B------:R-:W-:Y:S01]  /*7190*/  LOP3.LUT P6, RZ, R7.reuse, 0x4, RZ, 0xc0, !PT ;  /* 0x0000000407ff7812 */ /* 0x040fe200078cc0ff */
[----:B------:R-:W-:Y:S01]  /*71a0*/  IMAD.U32 R10, RZ, RZ, UR26 ;  /* 0x0000001aff0a7e24 */ /* 0x000fe2000f8e00ff */
[----:B------:R-:W-:Y:S01]  /*71b0*/  LOP3.LUT P0, RZ, R7, 0x2, RZ, 0xc0, !PT ;  /* 0x0000000207ff7812 */ /* 0x000fe2000780c0ff */
[----:B------:R-:W-:Y:S01]  /*71c0*/  IMAD.U32 R11, RZ, RZ, UR6 ;  /* 0x00000006ff0b7e24 */ /* 0x000fe2000f8e00ff */
[----:B------:R-:W-:Y:S01]  /*71d0*/  ULDC.64 UR6, c[0x0][0x1e8] ;  /* 0x00007a0000067ab9 */ /* 0x000fe20000000a00 */
[----:B------:R-:W-:Y:S01]  /*71e0*/  IMAD.IADD R15, R15, 0x1, R5 ;  /* 0x000000010f0f7824 */ /* 0x000fe200078e0205 */
[----:B------:R-:W-:Y:S01]  /*71f0*/  ULDC.64 UR4, c[0x0][0x210] ;  /* 0x0000840000047ab9 */ /* 0x000fe20000000a00 */
[----:B------:R-:W-:Y:S01]  /*7200*/  IMAD.SHL.U32 R5, R7, 0x40, RZ ;  /* 0x0000004007057824 */ /* 0x000fe200078e00ff */
[----:B------:R-:W-:Y:S01]  /*7210*/  UIMAD UR6, UR14, UR6, URZ ;  /* 0x000000060e0672a4 */ /* 0x000fe2000f8e023f */
[----:B------:R-:W-:Y:S01]  /*7220*/  IMAD R4, R4, c[0x0][0x208], RZ ;  /* 0x0000820004047a24 */ /* 0x000fe200078e02ff */
[----:B------:R-:W-:Y:S01]  /*7230*/  UIMAD UR14, UR14, UR4, URZ ;  /* 0x000000040e0e72a4 */ /* 0x000fe2000f8e023f */
[----:B------:R-:W-:Y:S01]  /*7240*/  IMAD.U32 R210, RZ, RZ, UR15 ;  /* 0x0000000fffd27e24 */ /* 0x000fe2000f8e00ff */
[----:B------:R-:W-:Y:S01]  /*7250*/  UIMAD UR13, UR15, UR7, UR6 ;  /* 0x000000070f0d72a4 */ /* 0x000fe2000f8e0206 */
[C---:B------:R-:W-:Y:S01]  /*7260*/  IMAD R4, R13.reuse, c[0x0][0x20c], R4 ;  /* 0x000083000d047a24 */ /* 0x040fe200078e0204 */
[----:B------:R-:W-:Y:S01]  /*7270*/  UIMAD UR14, UR15, UR5, UR14 ;  /* 0x000000050f0e72a4 */ /* 0x000fe2000f8e020e */
[----:B------:R-:W-:Y:S01]  /*7280*/  IMAD.WIDE.U32 R12, R13, c[0x0][0x208], R16 ;  /* 0x000082000d0c7a25 */ /* 0x000fe200078e0010 */
[----:B------:R-:W-:Y:S01]  /*7290*/  ULDC.64 UR6, c[0x0][0x1f0] ;  /* 0x00007c0000067ab9 */ /* 0x000fe20000000a00 */
[----:B------:R-:W-:Y:S01]  /*72a0*/  LOP3.LUT R5, R5, 0x1c0, RZ, 0xc0, !PT ;  /* 0x000001c005057812 */ /* 0x000fe200078ec0ff */
[----:B------:R-:W-:Y:S01]  /*72b0*/  ULDC.64 UR4, c[0x0][0x218] ;  /* 0x0000860000047ab9 */ /* 0x000fe20000000a00 */
[----:B------:R-:W-:-:S02]  /*72c0*/  IMAD.IADD R13, R13, 0x1, R4 ;  /* 0x000000010d0d7824 */ /* 0x000fc400078e0204 */
[----:B------:R-:W-:Y:S02]  /*72d0*/  IMAD.U32 R20, RZ, RZ, UR15 ;  /* 0x0000000fff147e24 */ /* 0x000fe4000f8e00ff */
[----:B------:R-:W-:-:S04]  /*72e0*/  IMAD.WIDE.U32 R210, R210, c[0x0][0x1e8], R14 ;  /* 0x00007a00d2d27a25 */ /* 0x000fc800078e000e */
[----:B------:R-:W-:Y:S01]  /*72f0*/  IMAD.WIDE.U32 R20, R20, c[0x0][0x210], R12 ;  /* 0x0000840014147a25 */ /* 0x000fe200078e000c */
[----:B------:R-:W-:-:S03]  /*7300*/  IADD3 R211, R211, UR13, RZ ;  /* 0x0000000dd3d37c10 */ /* 0x000fc6000fffe0ff */
[----:B------:R-:W-:Y:S01]  /*7310*/  IMAD.SHL.U32 R4, R47, 0x8, RZ ;  /* 0x000000082f047824 */ /* 0x000fe200078e00ff */
[----:B------:R-:W-:Y:S01]  /*7320*/  IADD3 R21, R21, UR14, RZ ;  /* 0x0000000e15157c10 */ /* 0x000fe2000fffe0ff */
[----:B------:R-:W-:Y:S02]  /*7330*/  IMAD.SHL.U32 R8, R0, 0x8, RZ ;  /* 0x0000000800087824 */ /* 0x000fe400078e00ff */
[----:B------:R-:W-:Y:S01]  /*7340*/  IMAD.SHL.U32 R44, R44, 0x8, RZ ;  /* 0x000000082c2c7824 */ /* 0x000fe200078e00ff */
[----:B------:R-:W-:Y:S01]  /*7350*/  LOP3.LUT R4, R5, 0x8, R4, 0xf8, !PT ;  /* 0x0000000805047812 */ /* 0x000fe200078ef804 */
[----:B------:R-:W-:Y:S01]  /*7360*/  IMAD.SHL.U32 R9, R9, 0x40, RZ ;  /* 0x0000004009097824 */ /* 0x000fe200078e00ff */
[----:B------:R-:W-:Y:S02]  /*7370*/  SHF.R.U32.HI R5, RZ, 0x3, R5 ;  /* 0x00000003ff057819 */ /* 0x000fe40000011605 */
[----:B------:R-:W-:Y:S02]  /*7380*/  ISETP.GE.AND P5, PT, R8, c[0x0][0x198], PT ;  /* 0x0000660008007a0c */ /* 0x000fe40003fa6270 */
[----:B------:R-:W-:-:S02]  /*7390*/  LOP3.LUT R4, R4, R5, RZ, 0x3c, !PT ;  /* 0x0000000504047212 */ /* 0x000fc400078e3cff */
[----:B------:R-:W-:Y:S02]  /*73a0*/  IADD3 R5, R16, 0x40, RZ ;  /* 0x0000004010057810 */ /* 0x000fe40007ffe0ff */
[----:B------:R-:W-:Y:S02]  /*73b0*/  LOP3.LUT R44, R19, 0xfffffe00, R44, 0xf8, !PT ;  /* 0xfffffe00132c7812 */ /* 0x000fe400078ef82c */
[----:B------:R-:W-:Y:S01]  /*73c0*/  LOP3.LUT R4, R4, 0xfffffe00, R9, 0xf8, !PT ;  /* 0xfffffe0004047812 */ /* 0x000fe200078ef809 */
[----:B--2---:R1:W2:Y:S01]  /*73d0*/  @P3 R2UR UR20, R3 ;  /* 0x00000000031433c2 */ /* 0x0042a200000e0000 */
[----:B------:R-:W-:Y:S02]  /*73e0*/  ISETP.GE.AND P3, PT, R16, c[0x0][0x1d4], PT ;  /* 0x0000750010007a0c */ /* 0x000fe40003f66270 */
[----:B-1----:R-:W-:Y:S01]  /*73f0*/  SHF.R.S32.HI R3, RZ, 0x1f, R6 ;  /* 0x0000001fff037819 */ /* 0x002fe20000011406 */
[----:B--2---:R-:W-:-:S03]  /*7400*/  @UP1 USHF.R.S32.HI UR21, URZ, 0x1f, UR20 ;  /* 0x0000001f3f151899 */ /* 0x004fc60008011414 */
[----:B------:R-:W-:Y:S01]  /*7410*/  @!UP1 UMOV UR20, UR24 ;  /* 0x0000001800149c82 */ /* 0x000fe20008000000 */
[----:B------:R-:W-:Y:S01]  /*7420*/  IMAD R3, R3, c[0x0][0x1b0], RZ ;  /* 0x00006c0003037a24 */ /* 0x000fe200078e02ff */
[----:B------:R-:W-:Y:S02]  /*7430*/  USEL UR20, UR20, URZ, !UP0 ;  /* 0x0000003f14147287 */ /* 0x000fe4000c000000 */
[----:B------:R-:W-:Y:S01]  /*7440*/  @!UP1 UMOV UR21, UR11 ;  /* 0x0000000b00159c82 */ /* 0x000fe20008000000 */
[C---:B------:R-:W-:Y:S01]  /*7450*/  IMAD R3, R6.reuse, c[0x0][0x1b4], R3 ;  /* 0x00006d0006037a24 */ /* 0x040fe200078e0203 */
[----:B------:R-:W-:Y:S01]  /*7460*/  USEL UR11, UR21, URZ, !UP0 ;  /* 0x0000003f150b7287 */ /* 0x000fe2000c000000 */
[----:B------:R-:W-:Y:S01]  /*7470*/  IMAD.WIDE.U32 R6, R6, c[0x0][0x1b0], R10 ;  /* 0x00006c0006067a25 */ /* 0x000fe200078e000a */
[----:B------:R-:W-:Y:S01]  /*7480*/  IADD3 R11, R45, UR18, RZ ;  /* 0x000000122d0b7c10 */ /* 0x000fe2000fffe0ff */
[----:B------:R-:W-:Y:S02]  /*7490*/  ULDC UR21, c[0x0][0x2c4] ;  /* 0x0000b10000157ab9 */ /* 0x000fe40000000800 */
[----:B------:R-:W-:Y:S01]  /*74a0*/  IMAD.IADD R7, R7, 0x1, R3 ;  /* 0x0000000107077824 */ /* 0x000fe200078e0203 */
[----:B------:R-:W-:Y:S01]  /*74b0*/  SHF.R.S32.HI R3, RZ, 0x1f, R2 ;  /* 0x0000001fff037819 */ /* 0x000fe20000011402 */
[----:B------:R-:W-:Y:S01]  /*74c0*/  UIMAD UR21, UR23, UR21, URZ ;  /* 0x00000015171572a4 */ /* 0x000fe2000f8e023f */
[----:B------:R-:W-:Y:S01]  /*74d0*/  IMAD.U32 R208, RZ, RZ, UR20 ;  /* 0x00000014ffd07e24 */ /* 0x000fe2000f8e00ff */
[----:B------:R-:W-:Y:S01]  /*74e0*/  UIMAD UR6, UR11, UR6, URZ ;  /* 0x000000060b0672a4 */ /* 0x000fe2000f8e023f */
[----:B------:R-:W-:Y:S01]  /*74f0*/  IMAD.WIDE.U32 R6, R2, c[0x0][0x1a8], R6 ;  /* 0x00006a0002067a25 */ /* 0x000fe200078e0006 */
[----:B------:R-:W-:-:S02]  /*7500*/  UIMAD UR4, UR11, UR4, URZ ;  /* 0x000000040b0472a4 */ /* 0x000fc4000f8e023f */
[----:B------:R-:W-:Y:S01]  /*7510*/  ISETP.GE.AND P4, PT, R11, UR21, PT ;  /* 0x000000150b007c0c */ /* 0x000fe2000bf86270 */
[----:B------:R-:W-:Y:S01]  /*7520*/  IMAD R3, R3, c[0x0][0x1a8], RZ ;  /* 0x00006a0003037a24 */ /* 0x000fe200078e02ff */
[----:B------:R-:W-:Y:S01]  /*7530*/  LEA R13, P2, R6, c[0x0][0x160], 0x1 ;  /* 0x00005800060d7a11 */ /* 0x000fe200078408ff */
[----:B------:R-:W-:Y:S01]  /*7540*/  UIMAD UR6, UR20, UR7, UR6 ;  /* 0x00000007140672a4 */ /* 0x000fe2000f8e0206 */
[----:B------:R-:W-:Y:S01]  /*7550*/  IMAD.WIDE.U32 R210, R208, c[0x0][0x1f0], R210 ;  /* 0x00007c00d0d27a25 */ /* 0x000fe200078e00d2 */
[----:B------:R-:W-:Y:S02]  /*7560*/  UIMAD UR4, UR20, UR5, UR4 ;  /* 0x00000005140472a4 */ /* 0x000fe4000f8e0204 */
[----:B------:R1:W2:Y:S01]  /*7570*/  SHFL.IDX PT, R14, R13, RZ, 0x181f ;  /* 0x00181fff0d0e7589 */ /* 0x0002a200000e0000 */
[----:B------:R-:W-:Y:S01]  /*7580*/  IMAD R3, R2, c[0x0][0x1ac], R3 ;  /* 0x00006b0002037a24 */ /* 0x000fe200078e0203 */
[----:B------:R-:W-:Y:S01]  /*7590*/  IADD3 R217, R211, UR6, RZ ;  /* 0x00000006d3d97c10 */ /* 0x000fe2000fffe0ff */
[----:B------:R-:W-:-:S04]  /*75a0*/  IMAD.WIDE.U32 R208, R208, c[0x0][0x218], R20 ;  /* 0x00008600d0d07a25 */ /* 0x000fc800078e0014 */
[----:B------:R-:W-:Y:S01]  /*75b0*/  IMAD.IADD R3, R7, 0x1, R3 ;  /* 0x0000000107037824 */ /* 0x000fe200078e0203 */
[----:B------:R-:W-:Y:S01]  /*75c0*/  IADD3 R7, R8, 0x80, RZ ;  /* 0x0000008008077810 */ /* 0x000fe20007ffe0ff */
[----:B------:R-:W-:Y:S01]  /*75d0*/  IMAD.MOV.U32 R2, RZ, RZ, 0x10 ;  /* 0x00000010ff027424 */ /* 0x000fe200078e00ff */
[----:B------:R-:W-:Y:S02]  /*75e0*/  IADD3 R215, R209, UR4, RZ ;  /* 0x00000004d1d77c10 */ /* 0x000fe4000fffe0ff */
[----:B------:R-:W-:Y:S01]  /*75f0*/  LEA.HI.X R12, R6, c[0x0][0x164], R3, 0x1, P2 ;  /* 0x00005900060c7a11 */ /* 0x000fe200010f0c03 */
[----:B------:R-:W-:Y:S01]  /*7600*/  IMAD.MOV.U32 R3, RZ, RZ, 0x20 ;  /* 0x00000020ff037424 */ /* 0x000fe200078e00ff */
[----:B------:R-:W-:Y:S02]  /*7610*/  SEL R2, R2, 0xfffffff0, !P0 ;  /* 0xfffffff002027807 */ /* 0x000fe40004000000 */
[----:B------:R-:W-:Y:S01]  /*7620*/  ISETP.GE.AND P2, PT, R5, c[0x0][0x1d4], PT ;  /* 0x0000750005007a0c */ /* 0x000fe20003f46270 */
[----:B------:R1:W3:Y:S01]  /*7630*/  SHFL.IDX PT, R15, R12, RZ, 0x181f ;  /* 0x00181fff0c0f7589 */ /* 0x0002e200000e0000 */
[----:B------:R-:W-:-:S02]  /*7640*/  SEL R3, R3, 0xffffffe0, !P6 ;  /* 0xffffffe003037807 */ /* 0x000fc40007000000 */
[----:B------:R-:W-:Y:S02]  /*7650*/  ISETP.GE.AND P6, PT, R7, c[0x0][0x198], PT ;  /* 0x0000660007007a0c */ /* 0x000fe40003fc6270 */
[----:B------:R-:W-:Y:S02]  /*7660*/  ISETP.GE.AND P0, PT, R5, c[0x0][0x198], PT ;  /* 0x0000660005007a0c */ /* 0x000fe40003f06270 */
[----:B------:R-:W-:Y:S01]  /*7670*/  P2R R6, PR, RZ, 0x40 ;  /* 0x00000040ff067803 */ /* 0x000fe20000000000 */
[----:B------:R-:W-:Y:S05]  /*7680*/  @P4 BRA `(.L_x_336) ;  /* 0x000000f000004947 */ /* 0x000fea0003800000 */
[----:B--2---:R-:W-:Y:S02]  /*7690*/  SHF.R.S32.HI R10, RZ, 0x1f, R5 ;  /* 0x0000001fff0a7819 */ /* 0x004fe40000011405 */
[----:B------:R-:W-:Y:S02]  /*76a0*/  SHF.R.S32.HI R6, RZ, 0x1f, R7 ;  /* 0x0000001fff067819 */ /* 0x000fe40000011407 */
[----:B------:R-:W-:Y:S01]  /*76b0*/  LEA.HI R9, R10, R5, RZ, 0x3 ;  /* 0x000000050a097211 */ /* 0x000fe200078f18ff */
[----:B------:R-:W-:Y:S01]  /*76c0*/  IMAD.SHL.U32 R10, R44, 0x2, RZ ;  /* 0x000000022c0a7824 */ /* 0x000fe200078e00ff */
[----:B------:R-:W-:-:S02]  /*76d0*/  LEA.HI R6, R6, R7, RZ, 0x3 ;  /* 0x0000000706067211 */ /* 0x000fc400078f18ff */
[----:B------:R-:W-:Y:S02]  /*76e0*/  LEA R18, P4, R8, R14, 0x1 ;  /* 0x0000000e08127211 */ /* 0x000fe400078808ff */
[----:B------:R-:W-:Y:S02]  /*76f0*/  LOP3.LUT R9, R9, 0xfffffff8, RZ, 0xc0, !PT ;  /* 0xfffffff809097812 */ /* 0x000fe400078ec0ff */
[----:B------:R-:W-:Y:S02]  /*7700*/  LOP3.LUT R6, R6, 0xfffffff8, RZ, 0xc0, !PT ;  /* 0xfffffff806067812 */ /* 0x000fe400078ec0ff */
[----:B---3--:R-:W-:Y:S01]  /*7710*/  LEA.HI.X R19, R8, R15, R17, 0x1, P4 ;  /* 0x0000000f08137211 */ /* 0x008fe200020f0c11 */
[----:B------:R-:W-:-:S04]  /*7720*/  IMAD.WIDE R20, R9, 0x2, R14 ;  /* 0x0000000209147825 */ /* 0x000fc800078e020e */
[----:B------:R-:W-:Y:S01]  /*7730*/  IMAD.WIDE R14, R6, 0x2, R14 ;  /* 0x00000002060e7825 */ /* 0x000fe200078e020e */
[----:B------:R-:W-:Y:S01]  /*7740*/  @!PT LDS RZ, [RZ] ;  /* 0x00000000fffff984 */ /* 0x000fe20000000800 */
[----:B------:R2:W-:Y:S04]  /*7750*/  LDGSTS.E.BYPASS.LTC128B.128 [R10+0xc100], [R18.64], !P5 ;  /* 0x0c100000120a7fae */ /* 0x0005e8000e901d5c */
[----:B------:R2:W-:Y:S04]  /*7760*/  LDGSTS.E.BYPASS.LTC128B.128 [R10+0x10100], [R20.64], !P0 ;  /* 0x10100000140a7fae */ /* 0x0005e8000c101d5c */
[----:B------:R2:W-:Y:S02]  /*7770*/  LDGSTS.E.BYPASS.LTC128B.128 [R10+0x14100], [R14.64], !P6 ;  /* 0x141000000e0a7fae */ /* 0x0005e4000f101d5c */
.L_x_336:
[----:B--2---:R-:W-:Y:S05]  /*7780*/  BSYNC B0 ;  /* 0x0000000000007941 */ /* 0x004fea0003800000 */
.L_x_335:
[----:B------:R-:W-:Y:S01]  /*7790*/  IADD3 R6, R11, 0x20, RZ ;  /* 0x000000200b067810 */ /* 0x000fe20007ffe0ff */
[----:B---3--:R2:W3:Y:S01]  /*77a0*/  SHFL.IDX PT, R15, R12, 0x1, 0x181f ;  /* 0x00381f000c0f7f89 */ /* 0x0084e200000e0000 */
[----:B------:R-:W-:Y:S02]  /*77b0*/  BSSY B0, `(.L_x_337) ;  /* 0x0000014000007945 */ /* 0x000fe40003800000 */
[----:B------:R-:W-:Y:S01]  /*77c0*/  ISETP.GE.AND P4, PT, R6, UR21, PT ;  /* 0x0000001506007c0c */ /* 0x000fe2000bf86270 */
[----:B------:R2:W4:-:S12]  /*77d0*/  SHFL.IDX PT, R14, R13, 0x1, 0x181f ;  /* 0x00381f000d0e7f89 */ /* 0x00051800000e0000 */
[----:B------:R-:W-:Y:S05]  /*77e0*/  @P4 BRA `(.L_x_338) ;  /* 0x0000010000004947 */ /* 0x000fea0003800000 */
[----:B------:R-:W-:Y:S02]  /*77f0*/  IADD3 R9, R8, 0x80, RZ ;  /* 0x0000008008097810 */ /* 0x000fe40007ffe0ff */
[----:B------:R-:W-:Y:S02]  /*7800*/  SHF.R.S32.HI R10, RZ, 0x1f, R5 ;  /* 0x0000001fff0a7819 */ /* 0x000fe40000011405 */
[----:B------:R-:W-:Y:S02]  /*7810*/  SHF.R.S32.HI R6, RZ, 0x1f, R9 ;  /* 0x0000001fff067819 */ /* 0x000fe40000011409 */
[----:B------:R-:W-:Y:S02]  /*7820*/  LEA.HI R10, R10, R5, RZ, 0x3 ;  /* 0x000000050a0a7211 */ /* 0x000fe400078f18ff */
[----:B------:R-:W-:Y:S01]  /*7830*/  LEA.HI R6, R6, R9, RZ, 0x3 ;  /* 0x0000000906067211 */ /* 0x000fe200078f18ff */
[----:B------:R-:W-:Y:S01]  /*7840*/  IMAD.SHL.U32 R9, R44, 0x2, RZ ;  /* 0x000000022c097824 */ /* 0x000fe200078e00ff */
[----:B----4-:R-:W-:-:S02]  /*7850*/  LEA R18, P4, R8, R14, 0x1 ;  /* 0x0000000e08127211 */ /* 0x010fc400078808ff */
        /* <DEDUP_REMOVED lines=9> */
.L_x_338:
[----:B------:R-:W-:Y:S05]  /*78f0*/  BSYNC B0 ;  /* 0x0000000000007941 */ /* 0x000fea0003800000 */
.L_x_337:
[----:B------:R-:W-:Y:S01]  /*7900*/  IADD3 R6, R11, 0x40, RZ ;  /* 0x000000400b067810 */ /* 0x000fe20007ffe0ff */
[----:B---3--:R3:W1:Y:S01]  /*7910*/  SHFL.IDX PT, R15, R12, 0x2, 0x181f ;  /* 0x00581f000c0f7f89 */ /* 0x00866200000e0000 */
[----:B------:R-:W-:Y:S02]  /*7920*/  BSSY B0, `(.L_x_339) ;  /* 0x0000014000007945 */ /* 0x000fe40003800000 */
[----:B------:R-:W-:Y:S01]  /*7930*/  ISETP.GE.AND P4, PT, R6, UR21, PT ;  /* 0x0000001506007c0c */ /* 0x000fe2000bf86270 */
[----:B----4-:R3:W4:-:S12]  /*7940*/  SHFL.IDX PT, R14, R13, 0x2, 0x181f ;  /* 0x00581f000d0e7f89 */ /* 0x01071800000e0000 */
        /* <DEDUP_REMOVED lines=10> */
[----:B-1----:R-:W-:Y:S01]  /*79f0*/  LEA.HI.X R19, R8, R15, R17, 0x1, P4 ;  /* 0x0000000f08137211 */ /* 0x002fe200020f0c11 */
[----:B------:R-:W-:-:S04]  /*7a00*/  IMAD.WIDE R20, R10, 0x2, R14 ;  /* 0x000000020a147825 */ /* 0x000fc800078e020e */
[----:B------:R-:W-:Y:S01]  /*7a10*/  IMAD.WIDE R14, R6, 0x2, R14 ;  /* 0x00000002060e7825 */ /* 0x000fe200078e020e */
[----:B------:R-:W-:Y:S01]  /*7a20*/  @!PT LDS RZ, [RZ] ;  /* 0x00000000fffff984 */ /* 0x000fe20000000800 */
[----:B------:R1:W-:Y:S04]  /*7a30*/  LDGSTS.E.BYPASS.LTC128B.128 [R9+0xe100], [R18.64], !P5 ;  /* 0x0e10000012097fae */ /* 0x0003e8000e901d5c */
[----:B------:R1:W-:Y:S04]  /*7a40*/  LDGSTS.E.BYPASS.LTC128B.128 [R9+0x12100], [R20.64], !P0 ;  /* 0x1210000014097fae */ /* 0x0003e8000c101d5c */
[----:B------:R1:W-:Y:S02]  /*7a50*/  LDGSTS.E.BYPASS.LTC128B.128 [R9+0x16100], [R14.64], !P6 ;  /* 0x161000000e097fae */ /* 0x0003e4000f101d5c */
.L_x_340:
[----:B------:R-:W-:Y:S05]  /*7a60*/  BSYNC B0 ;  /* 0x0000000000007941 */ /* 0x000fea0003800000 */
.L_x_339:
[----:B-1--4-:R1:W4:Y:S01]  /*7a70*/  SHFL.IDX PT, R14, R13, 0x3, 0x181f ;  /* 0x00781f000d0e7f89 */ /* 0x01232200000e0000 */
[----:B------:R-:W-:Y:S01]  /*7a80*/  IADD3 R11, R11, 0x60, RZ ;  /* 0x000000600b0b7810 */ /* 0x000fe20007ffe0ff */
[----:B------:R-:W-:Y:S01]  /*7a90*/  UIADD3 UR19, UR9, -0x1, URZ ;  /* 0xffffffff09137890 */ /* 0x000fe2000fffe03f */
[----:B------:R-:W-:Y:S01]  /*7aa0*/  IMAD.MOV.U32 R216, RZ, RZ, R210 ;  /* 0x000000ffffd87224 */ /* 0x000fe200078e00d2 */
[----:B------:R-:W5:Y:S01]  /*7ab0*/  SHFL.IDX PT, R15, R12, 0x3, 0x181f ;  /* 0x00781f000c0f7f89 */ /* 0x000f6200000e0000 */
[----:B------:R-:W-:Y:S01]  /*7ac0*/  ISETP.GE.AND P6, PT, R11, UR21, PT ;  /* 0x000000150b007c0c */ /* 0x000fe2000bfc6270 */
[----:B------:R-:W-:Y:S01]  /*7ad0*/  USHF.L.U32 UR17, UR19, 0x6, URZ ;  /* 0x0000000613117899 */ /* 0x000fe2000800063f */
[----:B------:R-:W-:Y:S01]  /*7ae0*/  SEL R46, RZ, 0x1, P3 ;  /* 0x00000001ff2e7807 */ /* 0x000fe20001800000 */
[----:B------:R-:W-:-:S02]  /*7af0*/  ULDC.64 UR4, c[0x0][0x1e0] ;  /* 0x0000780000047ab9 */ /* 0x000fc40000000a00 */
[----:B------:R-:W-:Y:S02]  /*7b00*/  UMOV UR11, 0x6 ;  /* 0x00000006000b7882 */ /* 0x000fe40000000000 */
[----:B------:R-:W-:Y:S01]  /*7b10*/  IMAD.U32 R6, RZ, RZ, UR17 ;  /* 0x00000011ff067e24 */ /* 0x000fe2000f8e00ff */
[----:B------:R-:W-:Y:S02]  /*7b20*/  USHF.L.U32 UR13, UR4, 0x6, URZ ;  /* 0x00000006040d7899 */ /* 0x000fe4000800063f */
[----:B------:R-:W-:Y:S02]  /*7b30*/  USHF.L.U64.HI UR14, UR4, UR11, UR5 ;  /* 0x0000000b040e7299 */ /* 0x000fe40008010205 */
[----:B------:R-:W-:Y:S01]  /*7b40*/  IADD3 R11, -R6, UR12, -R45 ;  /* 0x0000000c060b7c10 */ /* 0x000fe2000fffe92d */
[----:B------:R-:W-:Y:S01]  /*7b50*/  @!P6 IMAD.SHL.U32 R9, R44, 0x2, RZ ;  /* 0x000000022c09e824 */ /* 0x000fe200078e00ff */
[----:B------:R-:W-:Y:S01]  /*7b60*/  @!P6 SHF.R.S32.HI R10, RZ, 0x1f, R5 ;  /* 0x0000001fff0ae819 */ /* 0x000fe20000011405 */
[----:B------:R-:W-:-:S02]  /*7b70*/  USHF.R.S32.HI UR20, URZ, 0x1f, UR19 ;  /* 0x0000001f3f147899 */ /* 0x000fc40008011413 */
[----:B------:R-:W-:Y:S01]  /*7b80*/  UIMAD UR6, UR14, UR19, URZ ;  /* 0x000000130e0672a4 */ /* 0x000fe2000f8e023f */
[----:B-123--:R-:W-:Y:S01]  /*7b90*/  @!P6 LEA.HI R13, R10, R5, RZ, 0x3 ;  /* 0x000000050a0de211 */ /* 0x00efe200078f18ff */
[----:B------:R-:W-:Y:S01]  /*7ba0*/  IMAD.U32 R5, RZ, RZ, UR13 ;  /* 0x0000000dff057e24 */ /* 0x000fe2000f8e00ff */
[C---:B----4-:R-:W-:Y:S01]  /*7bb0*/  @!P6 LEA R16, P4, R8.reuse, R14, 0x1 ;  /* 0x0000000e0810e211 */ /* 0x050fe200078808ff */
[----:B------:R-:W-:Y:S01]  /*7bc0*/  UIMAD UR6, UR20, UR13, UR6 ;  /* 0x0000000d140672a4 */ /* 0x000fe2000f8e0206 */
[----:B------:R-:W-:Y:S01]  /*7bd0*/  @!P6 LOP3.LUT R13, R13, 0xfffffff8, RZ, 0xc0, !PT ;  /* 0xfffffff80d0de812 */ /* 0x000fe200078ec0ff */
[----:B------:R-:W-:Y:S01]  /*7be0*/  IMAD.WIDE.U32 R18, R5, UR19, R216 ;  /* 0x0000001305127c25 */ /* 0x000fe2000f8e00d8 */
[C---:B-----5:R-:W-:Y:S01]  /*7bf0*/  @!P6 LEA.HI.X R17, R8.reuse, R15, R17, 0x1, P4 ;  /* 0x0000000f0811e211 */ /* 0x060fe200020f0c11 */
[----:B------:R-:W-:Y:S01]  /*7c00*/  UMOV UR7, 0x5 ;  /* 0x0000000500077882 */ /* 0x000fe20000000000 */
[----:B------:R-:W-:Y:S01]  /*7c10*/  ISETP.GE.AND P4, PT, R11, 0x21, PT ;  /* 0x000000210b00780c */ /* 0x000fe20003f86270 */
[----:B------:R-:W-:Y:S01]  /*7c20*/  @!P6 IMAD.WIDE R20, R13, 0x2, R14 ;  /* 0x000000020d14e825 */ /* 0x000fe200078e020e */
[----:B------:R-:W-:Y:S01]  /*7c30*/  IADD3 R10, R19, UR6, RZ ;  /* 0x00000006130a7c10 */ /* 0x000fe2000fffe0ff */
[----:B------:R-:W-:Y:S01]  /*7c40*/  @!PT LDS RZ, [RZ] ;  /* 0x00000000fffff984 */ /* 0x000fe20000000800 */
[----:B------:R1:W-:Y:S01]  /*7c50*/  @!P6 LDGSTS.E.BYPASS.LTC128B.128 [R9+0xf100], [R16.64], !P5 ;  /* 0x0f1000001009efae */ /* 0x0003e2000e901d5c */
[----:B------:R-:W-:Y:S01]  /*7c60*/  ISETP.GE.AND P5, PT, R11, 0x1, PT ;  /* 0x000000010b00780c */ /* 0x000fe20003fa6270 */
[----:B------:R-:W-:Y:S01]  /*7c70*/  USHF.L.U32 UR6, UR4, 0x5, URZ ;  /* 0x0000000504067899 */ /* 0x000fe2000800063f */
[----:B------:R-:W-:Y:S01]  /*7c80*/  @!P6 IADD3 R13, R8, 0x80, RZ ;  /* 0x00000080080de810 */ /* 0x000fe20007ffe0ff */
[----:B------:R2:W-:Y:S01]  /*7c90*/  @!P6 LDGSTS.E.BYPASS.LTC128B.128 [R9+0x13100], [R20.64], !P0 ;  /* 0x131000001409efae */ /* 0x0005e2000c101d5c */
[----:B------:R-:W-:-:S02]  /*7ca0*/  USHF.L.U64.HI UR7, UR4, UR7, UR5 ;  /* 0x0000000704077299 */ /* 0x000fc40008010205 */
[----:B------:R-:W-:-:S07]  /*7cb0*/  @!P6 SHF.R.S32.HI R8, RZ, 0x1f, R13 ;  /* 0x0000001fff08e819 */ /* 0x000fce000001140d */
[----:B-1----:R-:W-:-:S04]  /*7cc0*/  @P5 LEA R16, P0, R18, c[0x0][0x1c8], 0x1 ;  /* 0x0000720012105a11 */ /* 0x002fc800078008ff */
[C---:B------:R-:W-:Y:S02]  /*7cd0*/  @P5 LEA.HI.X R17, R18.reuse, c[0x0][0x1cc], R10, 0x1, P0 ;  /* 0x0000730012115a11 */ /* 0x040fe400000f0c0a */
[----:B------:R-:W-:-:S04]  /*7ce0*/  @P4 IADD3 R11, P0, R18, UR6, RZ ;  /* 0x00000006120b4c10 */ /* 0x000fc8000ff1e0ff */
[----:B------:R-:W-:Y:S02]  /*7cf0*/  @P4 IADD3.X R10, R10, UR7, RZ, P0, !PT ;  /* 0x000000070a0a4c10 */ /* 0x000fe400087fe4ff */
[----:B------:R-:W-:Y:S02]  /*7d00*/  ISETP.GE.AND P0, PT, R7, c[0x0][0x198], PT ;  /* 0x0000660007007a0c */ /* 0x000fe40003f06270 */
[----:B------:R-:W-:Y:S01]  /*7d10*/  @!P6 LEA.HI R7, R8, R13, RZ, 0x3 ;  /* 0x0000000d0807e211 */ /* 0x000fe200078f18ff */
[----:B------:R-:W-:-:S03]  /*7d20*/  @P4 IMAD.SHL.U32 R8, R44, 0x2, RZ ;  /* 0x000000022c084824 */ /* 0x000fc600078e00ff */
[----:B------:R-:W-:-:S05]  /*7d30*/  @!P6 LOP3.LUT R7, R7, 0xfffffff8, RZ, 0xc0, !PT ;  /* 0xfffffff80707e812 */ /* 0x000fca00078ec0ff */
[----:B------:R-:W-:Y:S01]  /*7d40*/  @!P6 IMAD.WIDE R14, R7, 0x2, R14 ;  /* 0x00000002070ee825 */ /* 0x000fe200078e020e */
[----:B------:R-:W-:-:S04]  /*7d50*/  LEA.HI R7, R77, R78, RZ, 0x5 ;  /* 0x0000004e4d077211 */ /* 0x000fc800078f28ff */
[----:B------:R2:W-:Y:S01]  /*7d60*/  @!P6 LDGSTS.E.BYPASS.LTC128B.128 [R9+0x17100], [R14.64], !P0 ;  /* 0x171000000e09efae */ /* 0x0005e2000c101d5c */
[C---:B------:R-:W-:Y:S02]  /*7d70*/  @P4 LEA R12, P0, R11.reuse, c[0x0][0x1c8], 0x1 ;  /* 0x000072000b0c4a11 */ /* 0x040fe400078008ff */
[----:B------:R-:W-:Y:S01]  /*7d80*/  SHF.R.S32.HI R89, RZ, 0x5, R7 ;  /* 0x00000005ff597819 */ /* 0x000fe20000011407 */
[----:B------:R-:W0:Y:S01]  /*7d90*/  LDGDEPBAR ;  /* 0x00000000000079af */ /* 0x000e220000000000 */
[----:B------:R-:W-:Y:S01]  /*7da0*/  @P4 LEA.HI.X R13, R11, c[0x0][0x1cc], R10, 0x1, P0 ;  /* 0x000073000b0d4a11 */ /* 0x000fe200000f0c0a */
[----:B------:R-:W-:Y:S02]  /*7db0*/  @P5 IMAD.SHL.U32 R11, R44, 0x2, RZ ;  /* 0x000000022c0b5824 */ /* 0x000fe400078e00ff */
[----:B------:R-:W-:Y:S01]  /*7dc0*/  BAR.SYNC.DEFER_BLOCKING 0x0 ;  /* 0x0000000000007b1d */ /* 0x000fe20000010000 */
[----:B------:R-:W-:-:S05]  /*7dd0*/  ISETP.LT.AND P0, PT, RZ, c[0x0][0x27c], PT ;  /* 0x00009f00ff007a0c */ /* 0x000fca0003f01270 */
        /* <DEDUP_REMOVED lines=13> */
.L_x_341:
[----:B------:R-:W-:Y:S01]  /*7eb0*/  ULDC.U8 UR4, c[0x0][0x298] ;  /* 0x0000a60000047ab9 */ /* 0x000fe20000000000 */
[----:B------:R-:W-:Y:S01]  /*7ec0*/  SHF.R.S32.HI R10, RZ, 0x1f, R79 ;  /* 0x0000001fff0a7819 */ /* 0x000fe2000001144f */
[----:B--2---:R-:W-:Y:S01]  /*7ed0*/  IMAD.WIDE.U32 R14, R79, c[0x0][0x280], RZ ;  /* 0x0000a0004f0e7a25 */ /* 0x004fe200078e00ff */
[----:B------:R-:W-:Y:S01]  /*7ee0*/  ISETP.NE.AND P0, PT, RZ, UR4, PT ;  /* 0x00000004ff007c0c */ /* 0x000fe2000bf05270 */
[----:B------:R-:W-:Y:S01]  /*7ef0*/  BSSY B2, `(.L_x_342) ;  /* 0x00006e4000027945 */ /* 0x000fe20003800000 */
[-C--:B------:R-:W-:Y:S01]  /*7f00*/  LEA.HI R73, R77, R78.reuse, RZ, 0x2 ;  /* 0x0000004e4d497211 */ /* 0x080fe200078f10ff */
[C---:B------:R-:W-:Y:S02]  /*7f10*/  IMAD R8, R10.reuse, c[0x0][0x280], RZ ;  /* 0x0000a0000a087a24 */ /* 0x040fe400078e02ff */
[----:B------:R-:W-:Y:S01]  /*7f20*/  IMAD R10, R10, c[0x0][0x290], RZ ;  /* 0x0000a4000a0a7a24 */ /* 0x000fe200078e02ff */
[----:B------:R-:W-:Y:S01]  /*7f30*/  LOP3.LUT R9, R73, 0xfffffffc, RZ, 0xc0, !PT ;  /* 0xfffffffc49097812 */ /* 0x000fe200078ec0ff */
[C---:B------:R-:W-:Y:S01]  /*7f40*/  IMAD R17, R79.reuse, c[0x0][0x284], R8 ;  /* 0x0000a1004f117a24 */ /* 0x040fe200078e0208 */
[----:B------:R-:W-:Y:S01]  /*7f50*/  SHF.R.S32.HI R73, RZ, 0x2, R73 ;  /* 0x00000002ff497819 */ /* 0x000fe20000011449 */
[----:B------:R-:W-:Y:S01]  /*7f60*/  IMAD R10, R79, c[0x0][0x294], R10 ;  /* 0x0000a5004f0a7a24 */ /* 0x000fe200078e020a */
[----:B------:R-:W-:Y:S01]  /*7f70*/  IADD3 R74, -R9, R78, RZ ;  /* 0x0000004e094a7210 */ /* 0x000fe20007ffe1ff */
[----:B------:R-:W-:Y:S01]  /*7f80*/  IMAD.WIDE.U32 R18, R79, c[0x0][0x290], RZ ;  /* 0x0000a4004f127a25 */ /* 0x000fe200078e00ff */
[----:B------:R-:W-:-:S02]  /*7f90*/  IADD3 R9, R73, UR18, RZ ;  /* 0x0000001249097c10 */ /* 0x000fc4000fffe0ff */
[----:B------:R-:W-:Y:S01]  /*7fa0*/  IADD3 R17, R17, R15, RZ ;  /* 0x0000000f11117210 */ /* 0x000fe20007ffe0ff */
[----:B------:R-:W-:Y:S01]  /*7fb0*/  IMAD.IADD R11, R10, 0x1, R19 ;  /* 0x000000010a0b7824 */ /* 0x000fe200078e0213 */
[C---:B------:R-:W-:Y:S01]  /*7fc0*/  SHF.L.U32 R56, R74.reuse, 0x3, RZ ;  /* 0x000000034a387819 */ /* 0x040fe200000006ff */
[----:B------:R-:W-:Y:S01]  /*7fd0*/  IMAD R13, R74, 0x40, R9 ;  /* 0x000000404a0d7824 */ /* 0x000fe200078e0209 */
[----:B------:R-:W-:Y:S05]  /*7fe0*/  @!P0 BRA `(.L_x_343) ;  /* 0x0000353000008947 */ /* 0x000fea0003800000 */
[----:B------:R-:W-:Y:S01]  /*7ff0*/  PLOP3.LUT P4, PT, PT, PT, UP3, 0x80, 0x0 ;  /* 0x000000000000781c */ /* 0x000fe20003f8f038 */
[----:B------:R-:W-:Y:S01]  /*8000*/  IMAD.MOV.U32 R16, RZ, RZ, R14 ;  /* 0x000000ffff107224 */ /* 0x000fe200078e000e */
[----:B------:R-:W-:Y:S01]  /*8010*/  PLOP3.LUT P0, PT, PT, PT, UP3, 0x80, 0x0 ;  /* 0x000000000000781c */ /* 0x000fe20003f0f038 */
[----:B------:R-:W-:Y:S01]  /*8020*/  BSSY B0, `(.L_x_344) ;  /* 0x0000063000007945 */ /* 0x000fe20003800000 */
[----:B------:R-:W-:Y:S01]  /*8030*/  MOV R10, R18 ;  /* 0x00000012000a7202 */ /* 0x000fe20000000f00 */
[----:B------:R-:W-:Y:S01]  /*8040*/  IMAD.SHL.U32 R74, R74, 0x4, RZ ;  /* 0x000000044a4a7824 */ /* 0x000fe200078e00ff */
[----:B------:R-:W-:Y:S01]  /*8050*/  CS2R R18, SRZ ;  /* 0x0000000000127805 */ /* 0x000fe2000001ff00 */
[----:B------:R-:W-:Y:S01]  /*8060*/  CS2R R64, SRZ ;  /* 0x0000000000407805 */ /* 0x000fe2000001ff00 */
[----:B------:R-:W-:Y:S01]  /*8070*/  CS2R R70, SRZ ;  /* 0x0000000000467805 */ /* 0x000fe2000001ff00 */
[----:B------:R-:W-:Y:S01]  /*8080*/  CS2R R82, SRZ ;  /* 0x0000000000527805 */ /* 0x000fe2000001ff00 */
[----:B------:R-:W-:Y:S01]  /*8090*/  CS2R R96, SRZ ;  /* 0x0000000000607805 */ /* 0x000fe2000001ff00 */
[----:B------:R-:W-:Y:S01]  /*80a0*/  CS2R R102, SRZ ;  /* 0x0000000000667805 */ /* 0x000fe2000001ff00 */
[----:B------:R-:W-:Y:S01]  /*80b0*/  CS2R R86, SRZ ;  /* 0x0000000000567805 */ /* 0x000fe2000001ff00 */
[----:B------:R-:W-:Y:S01]  /*80c0*/  @P4 IMAD.HI.U32 R8, R13, c[0x0][0x2c8], RZ ;  /* 0x0000b2000d084a27 */ /* 0x000fe200078e00ff */
[----:B------:R-:W-:Y:S01]  /*80d0*/  CS2R R62, SRZ ;  /* 0x00000000003e7805 */ /* 0x000fe2000001ff00 */
[----:B------:R-:W-:Y:S01]  /*80e0*/  CS2R R68, SRZ ;  /* 0x0000000000447805 */ /* 0x000fe2000001ff00 */
[----:B------:R-:W-:Y:S01]  /*80f0*/  CS2R R80, SRZ ;  /* 0x0000000000507805 */ /* 0x000fe2000001ff00 */
[----:B------:R-:W-:Y:S01]  /*8100*/  CS2R R92, SRZ ;  /* 0x00000000005c7805 */ /* 0x000fe2000001ff00 */
[----:B------:R-:W-:Y:S01]  /*8110*/  @P0 SHF.R.U32.HI R13, RZ, c[0x0][0x2cc], R8 ;  /* 0x0000b300ff0d0a19 */ /* 0x000fe20000011608 */
[----:B------:R-:W-:Y:S01]  /*8120*/  CS2R R100, SRZ ;  /* 0x0000000000647805 */ /* 0x000fe2000001ff00 */
[----:B------:R-:W-:-:S02]  /*8130*/  CS2R R84, SRZ ;  /* 0x0000000000547805 */ /* 0x000fc4000001ff00 */
[----:B------:R-:W-:Y:S01]  /*8140*/  SHF.R.S32.HI R12, RZ, 0x1f, R13 ;  /* 0x0000001fff0c7819 */ /* 0x000fe2000001140d */
[----:B------:R-:W-:-:S04]  /*8150*/  IMAD.WIDE.U32 R16, R13, c[0x0][0x280], R16 ;  /* 0x0000a0000d107a25 */ /* 0x000fc800078e0010 */
[----:B------:R-:W-:Y:S01]  /*8160*/  IMAD R8, R12, c[0x0][0x280], RZ ;  /* 0x0000a0000c087a24 */ /* 0x000fe200078e02ff */
[----:B------:R-:W-:Y:S01]  /*8170*/  LEA R14, P4, R16, c[0x0][0x270], 0x1 ;  /* 0x00009c00100e7a11 */ /* 0x000fe200078808ff */
[----:B------:R-:W-:Y:S02]  /*8180*/  IMAD R12, R12, c[0x0][0x290], RZ ;  /* 0x0000a4000c0c7a24 */ /* 0x000fe400078e02ff */
[C---:B------:R-:W-:Y:S02]  /*8190*/  IMAD.WIDE.U32 R10, R13.reuse, c[0x0][0x290], R10 ;  /* 0x0000a4000d0a7a25 */ /* 0x040fe400078e000a */
[----:B------:R1:W2:Y:S02]  /*81a0*/  SHFL.IDX PT, R22, R14, RZ, 0x1c1f ;  /* 0x001c1fff0e167589 */ /* 0x0002a400000e0000 */
[C---:B------:R-:W-:Y:S02]  /*81b0*/  IMAD R8, R13.reuse, c[0x0][0x284], R8 ;  /* 0x0000a1000d087a24 */ /* 0x040fe400078e0208 */
[----:B------:R-:W-:Y:S01]  /*81c0*/  IMAD R13, R13, c[0x0][0x294], R12 ;  /* 0x0000a5000d0d7a24 */ /* 0x000fe200078e020c */
[----:B------:R-:W-:Y:S01]  /*81d0*/  LEA R12, P0, R10, c[0x0][0x288], 0x1 ;  /* 0x0000a2000a0c7a11 */ /* 0x000fe200078008ff */
[----:B------:R-:W-:-:S03]  /*81e0*/  IMAD.IADD R8, R17, 0x1, R8 ;  /* 0x0000000111087824 */ /* 0x000fc600078e0208 */
[----:B------:R-:W-:Y:S01]  /*81f0*/  IADD3 R13, R11, R13, RZ ;  /* 0x0000000d0b0d7210 */ /* 0x000fe20007ffe0ff */
[----:B------:R1:W3:Y:S01]  /*8200*/  SHFL.IDX PT, R20, R12, RZ, 0x1c1f ;  /* 0x001c1fff0c147589 */ /* 0x0002e200000e0000 */
[----:B------:R-:W-:Y:S02]  /*8210*/  LEA.HI.X R15, R16, c[0x0][0x274], R8, 0x1, P4 ;  /* 0x00009d00100f7a11 */ /* 0x000fe400020f0c08 */
[----:B------:R-:W-:Y:S02]  /*8220*/  LEA.HI.X R13, R10, c[0x0][0x28c], R13, 0x1, P0 ;  /* 0x0000a3000a0d7a11 */ /* 0x000fe400000f0c0d */
[----:B------:R-:W-:Y:S01]  /*8230*/  ISETP.GE.AND P0, PT, R9, UR21, PT ;  /* 0x0000001509007c0c */ /* 0x000fe2000bf06270 */
[----:B------:R1:W4:Y:S04]  /*8240*/  SHFL.IDX PT, R23, R15, RZ, 0x1c1f ;  /* 0x001c1fff0f177589 */ /* 0x00032800000e0000 */
[----:B------:R1:W1:Y:S08]  /*8250*/  SHFL.IDX PT, R21, R13, RZ, 0x1c1f ;  /* 0x001c1fff0d157589 */ /* 0x00027000000e0000 */
[----:B------:R-:W-:Y:S05]  /*8260*/  @P0 BRA `(.L_x_345) ;  /* 0x000003e000000947 */ /* 0x000fea0003800000 */
[C---:B--2---:R-:W-:Y:S01]  /*8270*/  IADD3 R11, R74.reuse, 0x10, RZ ;  /* 0x000000104a0b7810 */ /* 0x044fe20007ffe0ff */
[----:B------:R-:W-:Y:S01]  /*8280*/  CS2R R86, SRZ ;  /* 0x0000000000567805 */ /* 0x000fe2000001ff00 */
[C---:B------:R-:W-:Y:S01]  /*8290*/  ISETP.GE.AND P4, PT, R74.reuse, c[0x0][0x27c], PT ;  /* 0x00009f004a007a0c */ /* 0x040fe20003f86270 */
[----:B------:R-:W-:Y:S01]  /*82a0*/  CS2R R84, SRZ ;  /* 0x0000000000547805 */ /* 0x000fe2000001ff00 */
[----:B------:R-:W-:Y:S01]  /*82b0*/  ISETP.GE.AND P0, PT, R11, c[0x0][0x27c], PT ;  /* 0x00009f000b007a0c */ /* 0x000fe20003f06270 */
[----:B------:R-:W-:Y:S01]  /*82c0*/  CS2R R102, SRZ ;  /* 0x0000000000667805 */ /* 0x000fe2000001ff00 */
[----:B------:R-:W-:Y:S01]  /*82d0*/  CS2R R100, SRZ ;  /* 0x0000000000647805 */ /* 0x000fe2000001ff00 */
[----:B------:R-:W-:-:S02]  /*82e0*/  IADD3 R16, R74, 0x20, RZ ;  /* 0x000000204a107810 */ /* 0x000fc40007ffe0ff */
[----:B------:R-:W-:-:S06]  /*82f0*/  IADD3 R10, R74, 0x40, RZ ;  /* 0x000000404a0a7810 */ /* 0x000fcc0007ffe0ff */
[C---:B----4-:R-:W-:Y:S02]  /*8300*/  @!P4 IMAD.WIDE R28, R74.reuse, 0x2, R22 ;  /* 0x000000024a1cc825 */ /* 0x050fe400078e0216 */
[----:B------:R-:W-:Y:S02]  /*8310*/  @!P0 SHF.R.S32.HI R8, RZ, 0x1f, R11 ;  /* 0x0000001fff088819 */ /* 0x000fe4000001140b */
[----:B-1-3--:R-:W-:Y:S01]  /*8320*/  @!P4 IMAD.WIDE R26, R74, 0x2, R20 ;  /* 0x000000024a1ac825 */ /* 0x00afe200078e0214 */
[----:B------:R1:W5:Y:S01]  /*8330*/  @!P4 LD.E.64 R86, [R28.64] ;  /* 0x0000001c1c56c980 */ /* 0x000362000c101b00 */
[----:B------:R-:W-:Y:S02]  /*8340*/  @!P0 LEA.HI R11, R8, R11, RZ, 0x2 ;  /* 0x0000000b080b8211 */ /* 0x000fe400078f10ff */
[----:B------:R-:W-:Y:S01]  /*8350*/  ISETP.GE.AND P6, PT, R16, c[0x0][0x27c], PT ;  /* 0x00009f0010007a0c */ /* 0x000fe20003fc6270 */
[----:B------:R2:W5:Y:S01]  /*8360*/  @!P4 LD.E.64 R84, [R26.64] ;  /* 0x0000001c1a54c980 */ /* 0x000562000c101b00 */
[----:B------:R-:W-:-:S02]  /*8370*/  @!P0 LOP3.LUT R11, R11, 0xfffffffc, RZ, 0xc0, !PT ;  /* 0xfffffffc0b0b8812 */ /* 0x000fc400078ec0ff */
[----:B------:R-:W-:-:S03]  /*8380*/  IADD3 R8, R74, 0x50, RZ ;  /* 0x000000504a087810 */ /* 0x000fc60007ffe0ff */
        /* <DEDUP_REMOVED lines=8> */
[----:B--2---:R-:W-:-:S04]  /*8410*/  @!P6 SHF.R.S32.HI R27, RZ, 0x1f, R16 ;  /* 0x0000001fff1be819 */ /* 0x004fc80000011410 */
[----:B------:R-:W-:-:S07]  /*8420*/  @!P6 LEA.HI R16, R27, R16, RZ, 0x2 ;  /* 0x000000101b10e211 */ /* 0x000fce00078f10ff */
[----:B------:R-:W-:Y:S02]  /*8430*/  @!P0 SHF.R.S32.HI R17, RZ, 0x1f, R8 ;  /* 0x0000001fff118819 */ /* 0x000fe40000011408 */
[----:B---3--:R-:W-:Y:S02]  /*8440*/  @!P5 SHF.R.S32.HI R24, RZ, 0x1f, R11 ;  /* 0x0000001fff18d819 */ /* 0x008fe4000001140b */
[----:B------:R-:W-:Y:S02]  /*8450*/  @!P4 SHF.R.S32.HI R25, RZ, 0x1f, R10 ;  /* 0x0000001fff19c819 */ /* 0x000fe4000001140a */
[----:B------:R-:W-:Y:S02]  /*8460*/  @!P5 LEA.HI R11, R24, R11, RZ, 0x2 ;  /* 0x0000000b180bd211 */ /* 0x000fe400078f10ff */
[----:B------:R-:W-:Y:S02]  /*8470*/  @!P4 LEA.HI R10, R25, R10, RZ, 0x2 ;  /* 0x0000000a190ac211 */ /* 0x000fe400078f10ff */
[----:B------:R-:W-:-:S02]  /*8480*/  @!P0 LEA.HI R8, R17, R8, RZ, 0x2 ;  /* 0x0000000811088211 */ /* 0x000fc400078f10ff */
[----:B------:R-:W-:Y:S02]  /*8490*/  @!P6 LOP3.LUT R16, R16, 0xfffffffc, RZ, 0xc0, !PT ;  /* 0xfffffffc1010e812 */ /* 0x000fe400078ec0ff */
[----:B------:R-:W-:Y:S02]  /*84a0*/  @!P5 LOP3.LUT R11, R11, 0xfffffffc, RZ, 0xc0, !PT ;  /* 0xfffffffc0b0bd812 */ /* 0x000fe400078ec0ff */
[----:B------:R-:W-:Y:S02]  /*84b0*/  @!P4 LOP3.LUT R10, R10, 0xfffffffc, RZ, 0xc0, !PT ;  /* 0xfffffffc0a0ac812 */ /* 0x000fe400078ec0ff */
[----:B------:R-:W-:Y:S01]  /*84c0*/  @!P0 LOP3.LUT R8, R8, 0xfffffffc, RZ, 0xc0, !PT ;  /* 0xfffffffc08088812 */ /* 0x000fe200078ec0ff */
[C---:B-1----:R-:W-:Y:S01]  /*84d0*/  @!P6 IMAD.WIDE R28, R16.reuse, 0x2, R22 ;  /* 0x00000002101ce825 */ /* 0x042fe200078e0216 */
[----:B------:R-:W-:Y:S01]  /*84e0*/  CS2R R96, SRZ ;  /* 0x0000000000607805 */ /* 0x000fe2000001ff00 */
[----:B------:R-:W-:Y:S02]  /*84f0*/  CS2R R92, SRZ ;  /* 0x00000000005c7805 */ /* 0x000fe4000001ff00 */
[----:B----4-:R-:W-:Y:S01]  /*8500*/  @!P6 IMAD.WIDE R30, R16, 0x2, R20 ;  /* 0x00000002101ee825 */ /* 0x010fe200078e0214 */
[----:B------:R-:W-:Y:S01]  /*8510*/  CS2R R82, SRZ ;  /* 0x0000000000527805 */ /* 0x000fe2000001ff00 */
[----:B------:R-:W-:Y:S01]  /*8520*/  CS2R R80, SRZ ;  /* 0x0000000000507805 */ /* 0x000fe2000001ff00 */
[----:B------:R-:W-:Y:S01]  /*8530*/  CS2R R70, SRZ ;  /* 0x0000000000467805 */ /* 0x000fe2000001ff00 */
[C-C-:B------:R-:W-:Y:S01]  /*8540*/  @!P5 IMAD.WIDE R26, R11.reuse, 0x2, R22.reuse ;  /* 0x000000020b1ad825 */ /* 0x140fe200078e0216 */
[----:B------:R-:W-:Y:S01]  /*8550*/  CS2R R64, SRZ ;  /* 0x0000000000407805 */ /* 0x000fe2000001ff00 */
[----:B------:R-:W-:Y:S01]  /*8560*/  CS2R R68, SRZ ;  /* 0x0000000000447805 */ /* 0x000fe2000001ff00 */
[----:B------:R-:W-:Y:S01]  /*8570*/  CS2R R62, SRZ ;  /* 0x00000000003e7805 */ /* 0x000fe2000001ff00 */
[C---:B------:R-:W-:Y:S01]  /*8580*/  @!P4 IMAD.WIDE R24, R10.reuse, 0x2, R22 ;  /* 0x000000020a18c825 */ /* 0x040fe200078e0216 */
[----:B------:R1:W5:Y:S03]  /*8590*/  @!P6 LD.E.64 R96, [R28.64] ;  /* 0x0000001c1c60e980 */ /* 0x000366000c101b00 */
[--C-:B------:R-:W-:Y:S01]  /*85a0*/  @!P5 IMAD.WIDE R16, R11, 0x2, R20.reuse ;  /* 0x000000020b10d825 */ /* 0x100fe200078e0214 */
[----:B------:R1:W5:Y:S03]  /*85b0*/  @!P6 LD.E.64 R92, [R30.64] ;  /* 0x0000001c1e5ce980 */ /* 0x000366000c101b00 */
[----:B------:R-:W-:Y:S01]  /*85c0*/  @!P4 IMAD.WIDE R10, R10, 0x2, R20 ;  /* 0x000000020a0ac825 */ /* 0x000fe200078e0214 */
[----:B------:R1:W5:Y:S03]  /*85d0*/  @!P5 LD.E.64 R82, [R26.64] ;  /* 0x0000001c1a52d980 */ /* 0x000366000c101b00 */
[C---:B------:R-:W-:Y:S01]  /*85e0*/  @!P0 IMAD.WIDE R22, R8.reuse, 0x2, R22 ;  /* 0x0000000208168825 */ /* 0x040fe200078e0216 */
[----:B------:R1:W5:Y:S03]  /*85f0*/  @!P5 LD.E.64 R80, [R16.64] ;  /* 0x0000001c1050d980 */ /* 0x000366000c101b00 */
[----:B------:R-:W-:Y:S01]  /*8600*/  @!P0 IMAD.WIDE R20, R8, 0x2, R20 ;  /* 0x0000000208148825 */ /* 0x000fe200078e0214 */
[----:B------:R1:W5:Y:S04]  /*8610*/  @!P4 LD.E.64 R70, [R24.64] ;  /* 0x0000001c1846c980 */ /* 0x000368000c101b00 */
[----:B------:R1:W5:Y:S04]  /*8620*/  @!P0 LD.E.64 R64, [R22.64] ;  /* 0x0000001c16408980 */ /* 0x000368000c101b00 */
[----:B------:R1:W5:Y:S04]  /*8630*/  @!P4 LD.E.64 R68, [R10.64] ;  /* 0x0000001c0a44c980 */ /* 0x000368000c101b00 */
[----:B------:R1:W5:Y:S02]  /*8640*/  @!P0 LD.E.64 R62, [R20.64] ;  /* 0x0000001c143e8980 */ /* 0x000364000c101b00 */
.L_x_345:
[----:B--2---:R-:W-:Y:S05]  /*8650*/  BSYNC B0 ;  /* 0x0000000000007941 */ /* 0x004fea0003800000 */
.L_x_344:
[----:B------:R-:W-:Y:S01]  /*8660*/  IADD3 R9, R9, 0x40, RZ ;  /* 0x0000004009097810 */ /* 0x000fe20007ffe0ff */
[----:B-----5:R-:W-:Y:S01]  /*8670*/  IMAD.MOV.U32 R8, RZ, RZ, R64 ;  /* 0x000000ffff087224 */ /* 0x020fe200078e0040 */
[----:B-1----:R1:W2:Y:S01]  /*8680*/  SHFL.IDX PT, R25, R15, 0x1, 0x1c1f ;  /* 0x003c1f000f197f89 */ /* 0x0022a200000e0000 */
[----:B------:R-:W-:Y:S01]  /*8690*/  IMAD.MOV.U32 R11, RZ, RZ, R65 ;  /* 0x000000ffff0b7224 */ /* 0x000fe200078e0041 */
[----:B------:R-:W-:Y:S01]  /*86a0*/  ISETP.GE.AND P0, PT, R9, UR21, PT ;  /* 0x0000001509007c0c */ /* 0x000fe2000bf06270 */
[----:B------:R-:W-:Y:S01]  /*86b0*/  IMAD.MOV.U32 R10, RZ, RZ, R70 ;  /* 0x000000ffff0a7224 */ /* 0x000fe200078e0046 */
[----:B------:R1:W4:Y:S01]  /*86c0*/  SHFL.IDX PT, R24, R14, 0x1, 0x1c1f ;  /* 0x003c1f000e187f89 */ /* 0x00032200000e0000 */
[----:B------:R-:W-:Y:S01]  /*86d0*/  IMAD.MOV.U32 R9, RZ, RZ, R71 ;  /* 0x000000ffff097224 */ /* 0x000fe200078e0047 */
[----:B------:R-:W-:Y:S01]  /*86e0*/  PRMT R51, R11, 0x5410, R8 ;  /* 0x000054100b337816 */ /* 0x000fe20000000008 */
[----:B------:R-:W-:Y:S01]  /*86f0*/  IMAD.MOV.U32 R8, RZ, RZ, R82 ;  /* 0x000000ffff087224 */ /* 0x000fe200078e0052 */
[----:B------:R1:W3:Y:S01]  /*8700*/  SHFL.IDX PT, R21, R13, 0x1, 0x1c1f ;  /* 0x003c1f000d157f89 */ /* 0x0002e200000e0000 */
[----:B------:R-:W-:Y:S01]  /*8710*/  IMAD.MOV.U32 R11, RZ, RZ, R83 ;  /* 0x000000ffff0b7224 */ /* 0x000fe200078e0053 */
[----:B------:R-:W-:Y:S01]  /*8720*/  PRMT R55, R9, 0x5410, R10 ;  /* 0x0000541009377816 */ /* 0x000fe2000000000a */
[----:B------:R-:W-:Y:S01]  /*8730*/  IMAD.MOV.U32 R9, RZ, RZ, R97 ;  /* 0x000000ffff097224 */ /* 0x000fe200078e0061 */
[----:B------:R-:W-:Y:S01]  /*8740*/  PRMT R60, R60, 0x5410, R8 ;  /* 0x000054103c3c7816 */ /* 0x000fe20000000008 */
[----:B------:R-:W-:Y:S01]  /*8750*/  IMAD.MOV.U32 R8, RZ, RZ, R102 ;  /* 0x000000ffff087224 */ /* 0x000fe200078e0066 */
[----:B------:R-:W-:Y:S01]  /*8760*/  MOV R10, R96 ;  /* 0x00000060000a7202 */ /* 0x000fe20000000f00 */
[----:B---3--:R1:W3:Y:S01]  /*8770*/  SHFL.IDX PT, R20, R12, 0x1, 0x1c1f ;  /* 0x003c1f000c147f89 */ /* 0x0082e200000e0000 */
[----:B------:R-:W-:Y:S01]  /*8780*/  PRMT R60, R11, 0x7610, R60 ;  /* 0x000076100b3c7816 */ /* 0x000fe2000000003c */
[----:B------:R-:W-:Y:S01]  /*8790*/  IMAD.MOV.U32 R11, RZ, RZ, R103 ;  /* 0x000000ffff0b7224 */ /* 0x000fe200078e0067 */
[----:B------:R-:W-:Y:S01]  /*87a0*/  PRMT R66, R9, 0x5410, R10 ;  /* 0x0000541009427816 */ /* 0x000fe2000000000a */
[----:B------:R-:W-:Y:S01]  /*87b0*/  IMAD.MOV.U32 R10, RZ, RZ, R86 ;  /* 0x000000ffff0a7224 */ /* 0x000fe200078e0056 */
[----:B------:R-:W-:Y:S01]  /*87c0*/  PRMT R72, R72, 0x5410, R8 ;  /* 0x0000541048487816 */ /* 0x000fe20000000008 */
[----:B------:R-:W-:Y:S01]  /*87d0*/  IMAD.MOV.U32 R8, RZ, RZ, R62 ;  /* 0x000000ffff087224 */ /* 0x000fe200078e003e */
[----:B------:R-:W-:Y:S01]  /*87e0*/  MOV R9, R87 ;  /* 0x0000005700097202 */ /* 0x000fe20000000f00 */
[----:B------:R-:W-:Y:S01]  /*87f0*/  BSSY B0, `(.L_x_346) ;  /* 0x0000060000007945 */ /* 0x000fe20003800000 */
[----:B------:R-:W-:Y:S01]  /*8800*/  PRMT R72, R11, 0x7610, R72 ;  /* 0x000076100b487816 */ /* 0x000fe20000000048 */
[----:B------:R-:W-:Y:S01]  /*8810*/  IMAD.MOV.U32 R11, RZ, RZ, R63 ;  /* 0x000000ffff0b7224 */ /* 0x000fe200078e003f */
[----:B------:R-:W-:Y:S01]  /*8820*/  PRMT R76, R9, 0x5410, R10 ;  /* 0x00005410094c7816 */ /* 0x000fe2000000000a */
[----:B------:R-:W-:Y:S01]  /*8830*/  IMAD.MOV.U32 R10, RZ, RZ, R68 ;  /* 0x000000ffff0a7224 */ /* 0x000fe200078e0044 */
[----:B------:R-:W-:Y:S01]  /*8840*/  PRMT R50, R50, 0x5410, R8 ;  /* 0x0000541032327816 */ /* 0x000fe20000000008 */
[----:B------:R-:W-:Y:S01]  /*8850*/  IMAD.MOV.U32 R9, RZ, RZ, R69 ;  /* 0x000000ffff097224 */ /* 0x000fe200078e0045 */
[----:B------:R-:W-:Y:S01]  /*8860*/  MOV R8, R80 ;  /* 0x0000005000087202 */ /* 0x000fe20000000f00 */
[----:B------:R-:W-:Y:S01]  /*8870*/  CS2R R26, SRZ ;  /* 0x00000000001a7805 */ /* 0x000fe2000001ff00 */
[----:B------:R-:W-:Y:S01]  /*8880*/  PRMT R50, R11, 0x7610, R50 ;  /* 0x000076100b327816 */ /* 0x000fe20000000032 */
[----:B------:R-:W-:Y:S01]  /*8890*/  IMAD.MOV.U32 R11, RZ, RZ, R100 ;  /* 0x000000ffff0b7224 */ /* 0x000fe200078e0064 */
[----:B------:R-:W-:Y:S01]  /*88a0*/  PRMT R54, R9, 0x5410, R10 ;  /* 0x0000541009367816 */ /* 0x000fe2000000000a */
[----:B------:R-:W-:Y:S01]  /*88b0*/  IMAD.MOV.U32 R9, RZ, RZ, R92 ;  /* 0x000000ffff097224 */ /* 0x000fe200078e005c */
[----:B------:R-:W-:Y:S01]  /*88c0*/  PRMT R57, R57, 0x5410, R8 ;  /* 0x0000541039397816 */ /* 0x000fe20000000008 */
[----:B------:R-:W-:Y:S01]  /*88d0*/  IMAD.MOV.U32 R8, RZ, RZ, R93 ;  /* 0x000000ffff087224 */ /* 0x000fe200078e005d */
[----:B------:R-:W-:Y:S01]  /*88e0*/  CS2R R32, SRZ ;  /* 0x0000000000207805 */ /* 0x000fe2000001ff00 */
[----:B------:R-:W-:Y:S01]  /*88f0*/  IMAD.MOV.U32 R10, RZ, RZ, R81 ;  /* 0x000000ffff0a7224 */ /* 0x000fe200078e0051 */
[----:B------:R-:W-:Y:S01]  /*8900*/  CS2R R38, SRZ ;  /* 0x0000000000267805 */ /* 0x000fe2000001ff00 */
[----:B------:R-:W-:Y:S01]  /*8910*/  CS2R R48, SRZ ;  /* 0x0000000000307805 */ /* 0x000fe2000001ff00 */
[----:B------:R-:W-:Y:S01]  /*8920*/  PRMT R61, R8, 0x5410, R9 ;  /* 0x00005410083d7816 */ /* 0x000fe20000000009 */
[----:B------:R-:W-:Y:S01]  /*8930*/  IMAD.MOV.U32 R9, RZ, RZ, R84 ;  /* 0x000000ffff097224 */ /* 0x000fe200078e0054 */
[----:B------:R-:W-:Y:S01]  /*8940*/  PRMT R57, R10, 0x7610, R57 ;  /* 0x000076100a397816 */ /* 0x000fe20000000039 */
[----:B------:R-:W-:Y:S01]  /*8950*/  IMAD.MOV.U32 R8, RZ, RZ, R85 ;  /* 0x000000ffff087224 */ /* 0x000fe200078e0055 */
[----:B------:R-:W-:Y:S01]  /*8960*/  MOV R10, R101 ;  /* 0x00000065000a7202 */ /* 0x000fe20000000f00 */
[----:B------:R-:W-:Y:S01]  /*8970*/  CS2R R58, SRZ ;  /* 0x00000000003a7805 */ /* 0x000fe2000001ff00 */
[----:B------:R-:W-:Y:S01]  /*8980*/  CS2R R16, SRZ ;  /* 0x0000000000107805 */ /* 0x000fe2000001ff00 */
[----:B----4-:R-:W-:Y:S01]  /*8990*/  CS2R R22, SRZ ;  /* 0x0000000000167805 */ /* 0x010fe2000001ff00 */
[----:B------:R-:W-:Y:S01]  /*89a0*/  PRMT R67, R10, 0x5410, R11 ;  /* 0x000054100a437816 */ /* 0x000fe2000000000b */
[----:B------:R-:W-:Y:S01]  /*89b0*/  CS2R R30, SRZ ;  /* 0x00000000001e7805 */ /* 0x000fe2000001ff00 */
[----:B------:R-:W-:Y:S01]  /*89c0*/  PRMT R75, R8, 0x5410, R9 ;  /* 0x00005410084b7816 */ /* 0x000fe20000000009 */
[----:B------:R-:W-:Y:S01]  /*89d0*/  CS2R R36, SRZ ;  /* 0x0000000000247805 */ /* 0x000fe2000001ff00 */
[----:B------:R-:W-:Y:S01]  /*89e0*/  CS2R R42, SRZ ;  /* 0x00000000002a7805 */ /* 0x000fe2000001ff00 */
[----:B------:R-:W-:Y:S01]  /*89f0*/  CS2R R52, SRZ ;  /* 0x0000000000347805 */ /* 0x000fe2000001ff00 */
[----:B------:R-:W-:Y:S05]  /*8a00*/  @P0 BRA `(.L_x_347) ;  /* 0x000003e000000947 */ /* 0x000fea0003800000 */
[C---:B-123--:R-:W-:Y:S01]  /*8a10*/  IADD3 R8, R74.reuse, 0x10, RZ ;  /* 0x000000104a087810 */ /* 0x04efe20007ffe0ff */
        /* <DEDUP_REMOVED lines=11> */
[C---:B------:R-:W-:Y:S01]  /*8ad0*/  @!P4 IMAD.WIDE R10, R74.reuse, 0x2, R20 ;  /* 0x000000024a0ac825 */ /* 0x040fe200078e0214 */
[----:B------:R-:W-:Y:S01]  /*8ae0*/  IADD3 R13, R74, 0x50, RZ ;  /* 0x000000504a0d7810 */ /* 0x000fe20007ffe0ff */
[----:B------:R1:W5:Y:S01]  /*8af0*/  @!P4 LD.E.64 R58, [R18.64] ;  /* 0x0000001c123ac980 */ /* 0x000362000c101b00 */
[----:B------:R-:W-:Y:S02]  /*8b00*/  @!P0 LEA.HI R9, R9, R8, RZ, 0x2 ;  /* 0x0000000809098211 */ /* 0x000fe400078f10ff */
[----:B------:R-:W-:Y:S01]  /*8b10*/  ISETP.GE.AND P6, PT, R14, c[0x0][0x27c], PT ;  /* 0x00009f000e007a0c */ /* 0x000fe20003fc6270 */
[----:B------:R2:W5:Y:S01]  /*8b20*/  @!P4 LD.E.64 R52, [R10.64] ;  /* 0x0000001c0a34c980 */ /* 0x000562000c101b00 */
[----:B------:R-:W-:-:S05]  /*8b30*/  @!P0 LOP3.LUT R9, R9, 0xfffffffc, RZ, 0xc0, !PT ;  /* 0xfffffffc09098812 */ /* 0x000fca00078ec0ff */
[----:B------:R-:W-:-:S04]  /*8b40*/  @!P0 IMAD.WIDE R16, R9, 0x2, R24 ;  /* 0x0000000209108825 */ /* 0x000fc800078e0218 */
[----:B------:R-:W-:Y:S01]  /*8b50*/  @!P0 IMAD.WIDE R8, R9, 0x2, R20 ;  /* 0x0000000209088825 */ /* 0x000fe200078e0214 */
[----:B------:R3:W5:Y:S01]  /*8b60*/  @!P0 LD.E.64 R48, [R16.64] ;  /* 0x0000001c10308980 */ /* 0x000762000c101b00 */
[----:B------:R-:W-:Y:S02]  /*8b70*/  ISETP.GE.AND P5, PT, R15, c[0x0][0x27c], PT ;  /* 0x00009f000f007a0c */ /* 0x000fe40003fa6270 */
[----:B------:R-:W-:Y:S01]  /*8b80*/  ISETP.GE.AND P4, PT, R12, c[0x0][0x27c], PT ;  /* 0x00009f000c007a0c */ /* 0x000fe20003f86270 */
[----:B------:R4:W5:Y:S01]  /*8b90*/  @!P0 LD.E.64 R42, [R8.64] ;  /* 0x0000001c082a8980 */ /* 0x000962000c101b00 */
[----:B------:R-:W-:Y:S02]  /*8ba0*/  ISETP.GE.AND P0, PT, R13, c[0x0][0x27c], PT ;  /* 0x00009f000d007a0c */ /* 0x000fe40003f06270 */
[----:B--2---:R-:W-:-:S07]  /*8bb0*/  @!P6 SHF.R.S32.HI R11, RZ, 0x1f, R14 ;  /* 0x0000001fff0be819 */ /* 0x004fce000001140e */
[----:B------:R-:W-:Y:S02]  /*8bc0*/  @!P5 SHF.R.S32.HI R10, RZ, 0x1f, R15 ;  /* 0x0000001fff0ad819 */ /* 0x000fe4000001140f */
[----:B------:R-:W-:Y:S02]  /*8bd0*/  @!P6 LEA.HI R11, R11, R14, RZ, 0x2 ;  /* 0x0000000e0b0be211 */ /* 0x000fe400078f10ff */
[----:B------:R-:W-:Y:S02]  /*8be0*/  @!P5 LEA.HI R10, R10, R15, RZ, 0x2 ;  /* 0x0000000f0a0ad211 */ /* 0x000fe400078f10ff */
[----:B----4-:R-:W-:Y:S02]  /*8bf0*/  @!P4 SHF.R.S32.HI R9, RZ, 0x1f, R12 ;  /* 0x0000001fff09c819 */ /* 0x010fe4000001140c */
[----:B------:R-:W-:Y:S02]  /*8c00*/  @!P0 SHF.R.S32.HI R8, RZ, 0x1f, R13 ;  /* 0x0000001fff088819 */ /* 0x000fe4000001140d */
[----:B------:R-:W-:-:S02]  /*8c10*/  @!P4 LEA.HI R9, R9, R12, RZ, 0x2 ;  /* 0x0000000c0909c211 */ /* 0x000fc400078f10ff */
[----:B------:R-:W-:Y:S02]  /*8c20*/  @!P0 LEA.HI R8, R8, R13, RZ, 0x2 ;  /* 0x0000000d08088211 */ /* 0x000fe400078f10ff */
[----:B------:R-:W-:Y:S02]  /*8c30*/  @!P6 LOP3.LUT R11, R11, 0xfffffffc, RZ, 0xc0, !PT ;  /* 0xfffffffc0b0be812 */ /* 0x000fe400078ec0ff */
[----:B------:R-:W-:Y:S02]  /*8c40*/  @!P5 LOP3.LUT R10, R10, 0xfffffffc, RZ, 0xc0, !PT ;  /* 0xfffffffc0a0ad812 */ /* 0x000fe400078ec0ff */
[----:B------:R-:W-:Y:S02]  /*8c50*/  @!P4 LOP3.LUT R9, R9, 0xfffffffc, RZ, 0xc0, !PT ;  /* 0xfffffffc0909c812 */ /* 0x000fe400078ec0ff */
[----:B------:R-:W-:Y:S01]  /*8c60*/  @!P0 LOP3.LUT R8, R8, 0xfffffffc, RZ, 0xc0, !PT ;  /* 0xfffffffc08088812 */ /* 0x000fe200078ec0ff */
[--C-:B------:R-:W-:Y:S01]  /*8c70*/  @!P6 IMAD.WIDE R34, R11, 0x2, R24.reuse ;  /* 0x000000020b22e825 */ /* 0x100fe200078e0218 */
[----:B------:R-:W-:Y:S01]  /*8c80*/  CS2R R38, SRZ ;  /* 0x0000000000267805 */ /* 0x000fe2000001ff00 */
[----:B------:R-:W-:Y:S01]  /*8c90*/  CS2R R36, SRZ ;  /* 0x0000000000247805 */ /* 0x000fe2000001ff00 */
[----:B------:R-:W-:Y:S01]  /*8ca0*/  CS2R R32, SRZ ;  /* 0x0000000000207805 */ /* 0x000fe2000001ff00 */
[--C-:B------:R-:W-:Y:S01]  /*8cb0*/  @!P5 IMAD.WIDE R28, R10, 0x2, R24.reuse ;  /* 0x000000020a1cd825 */ /* 0x100fe200078e0218 */
[----:B------:R-:W-:Y:S01]  /*8cc0*/  CS2R R30, SRZ ;  /* 0x00000000001e7805 */ /* 0x000fe2000001ff00 */
[----:B------:R-:W-:Y:S01]  /*8cd0*/  CS2R R26, SRZ ;  /* 0x00000000001a7805 */ /* 0x000fe2000001ff00 */
[----:B-1----:R-:W-:Y:S01]  /*8ce0*/  CS2R R18, SRZ ;  /* 0x0000000000127805 */ /* 0x002fe2000001ff00 */
[--C-:B------:R-:W-:Y:S01]  /*8cf0*/  @!P4 IMAD.WIDE R12, R9, 0x2, R24.reuse ;  /* 0x00000002090cc825 */ /* 0x100fe200078e0218 */
[----:B------:R-:W-:Y:S01]  /*8d00*/  CS2R R22, SRZ ;  /* 0x0000000000167805 */ /* 0x000fe2000001ff00 */
[----:B---3--:R-:W-:Y:S01]  /*8d10*/  CS2R R16, SRZ ;  /* 0x0000000000107805 */ /* 0x008fe2000001ff00 */
[----:B------:R1:W5:Y:S01]  /*8d20*/  @!P6 LD.E.64 R38, [R34.64] ;  /* 0x0000001c2226e980 */ /* 0x000362000c101b00 */
[----:B------:R-:W-:-:S03]  /*8d30*/  @!P0 IMAD.WIDE R24, R8, 0x2, R24 ;  /* 0x0000000208188825 */ /* 0x000fc600078e0218 */
        /* <DEDUP_REMOVED lines=8> */
[----:B------:R1:W5:Y:S04]  /*8dc0*/  @!P5 LD.E.64 R30, [R10.64] ;  /* 0x0000001c0a1ed980 */ /* 0x000368000c101b00 */
[----:B------:R1:W5:Y:S04]  /*8dd0*/  @!P4 LD.E.64 R22, [R14.64] ;  /* 0x0000001c0e16c980 */ /* 0x000368000c101b00 */
[----:B------:R1:W5:Y:S02]  /*8de0*/  @!P0 LD.E.64 R16, [R8.64] ;  /* 0x0000001c08108980 */ /* 0x000364000c101b00 */
.L_x_347:
[----:B-123--:R-:W-:Y:S05]  /*8df0*/  BSYNC B0 ;  /* 0x0000000000007941 */ /* 0x00efea0003800000 */
.L_x_346:
[----:B-----5:R-:W-:Y:S01]  /*8e00*/  IMAD.MOV.U32 R10, RZ, RZ, R18 ;  /* 0x000000ffff0a7224 */ /* 0x020fe200078e0012 */
[----:B------:R-:W-:Y:S01]  /*8e10*/  UIADD3 UR4, -UR18, UR21, URZ ;  /* 0x0000001512047290 */ /* 0x000fe2000fffe13f */
[----:B------:R-:W-:Y:S01]  /*8e20*/  IMAD.MOV.U32 R8, RZ, RZ, R19 ;  /* 0x000000ffff087224 */ /* 0x000fe200078e0013 */
[----:B------:R-:W-:-:S04]  /*8e30*/  DEPBAR.LE SB0, 0x1 ;  /* 0x000080400000791a */ /* 0x000fc80000000000 */
[----:B------:R-:W-:Y:S01]  /*8e40*/  PRMT R13, R8, 0x5410, R10 ;  /* 0x00005410080d7816 */ /* 0x000fe2000000000a */
[----:B------:R-:W-:Y:S01]  /*8e50*/  IMAD.MOV.U32 R9, RZ, RZ, R26 ;  /* 0x000000ffff097224 */ /* 0x000fe200078e001a */
[----:B------:R-:W-:Y:S01]  /*8e60*/  UISETP.LT.AND UP0, UPT, UR4, 0x80, UPT ;  /* 0x000000800400788c */ /* 0x000fe2000bf01270 */
[----:B------:R-:W-:Y:S01]  /*8e70*/  IMAD.MOV.U32 R10, RZ, RZ, R27 ;  /* 0x000000ffff0a7224 */ /* 0x000fe200078e001b */
[----:B------:R-:W-:Y:S01]  /*8e80*/  BSSY B1, `(.L_x_348) ;  /* 0x000014e000017945 */ /* 0x000fe20003800000 */
[----:B------:R-:W-:Y:S01]  /*8e90*/  IMAD.MOV.U32 R8, RZ, RZ, R32 ;  /* 0x000000ffff087224 */ /* 0x000fe200078e0020 */
[----:B------:R-:W-:Y:S01]  /*8ea0*/  USEL UR4, UR4, 0x80, UP0 ;  /* 0x0000008004047887 */ /* 0x000fe20008000000 */
[----:B------:R-:W-:Y:S01]  /*8eb0*/  IMAD.MOV.U32 R11, RZ, RZ, R17 ;  /* 0x000000ffff0b7224 */ /* 0x000fe200078e0011 */
[----:B------:R-:W-:Y:S01]  /*8ec0*/  PRMT R21, R10, 0x5410, R9 ;  /* 0x000054100a157816 */ /* 0x000fe20000000009 */
[----:B------:R-:W-:Y:S02]  /*8ed0*/  IMAD.MOV.U32 R9, RZ, RZ, R33 ;  /* 0x000000ffff097224 */ /* 0x000fe400078e0021 */
[----:B------:R-:W-:Y:S01]  /*8ee0*/  IMAD.MOV.U32 R10, RZ, RZ, R39 ;  /* 0x000000ffff0a7224 */ /* 0x000fe200078e0027 */
[----:B------:R-:W-:Y:S01]  /*8ef0*/  BAR.SYNC.DEFER_BLOCKING 0x0 ;  /* 0x0000000000007b1d */ /* 0x000fe20000010000 */
[----:B------:R-:W-:-:S02]  /*8f00*/  ISETP.GE.AND P0, PT, R73, UR4, PT ;  /* 0x0000000449007c0c */ /* 0x000fc4000bf06270 */
[----:B------:R-:W-:Y:S01]  /*8f10*/  PRMT R25, R9, 0x5410, R8 ;  /* 0x0000541009197816 */ /* 0x000fe20000000008 */
[----:B------:R-:W-:Y:S01]  /*8f20*/  IMAD.MOV.U32 R8, RZ, RZ, R38 ;  /* 0x000000ffff087224 */ /* 0x000fe200078e0026 */
[----:B------:R-:W-:Y:S01]  /*8f30*/  PRMT R28, R28, 0x5410, R10 ;  /* 0x000054101c1c7816 */ /* 0x000fe2000000000a */
[----:B------:R-:W-:Y:S02]  /*8f40*/  IMAD.MOV.U32 R9, RZ, RZ, R48 ;  /* 0x000000ffff097224 */ /* 0x000fe400078e0030 */
[----:B------:R-:W-:Y:S01]  /*8f50*/  IMAD.MOV.U32 R10, RZ, RZ, R58 ;  /* 0x000000ffff0a7224 */ /* 0x000fe200078e003a */
[----:B------:R-:W-:Y:S01]  /*8f60*/  PRMT R29, R8, 0x7610, R29 ;  /* 0x00007610081d7816 */ /* 0x000fe2000000001d */
[----:B------:R-:W-:-:S05]  /*8f70*/  IMAD.MOV.U32 R8, RZ, RZ, R49 ;  /* 0x000000ffff087224 */ /* 0x000fca00078e0031 */
[----:B------:R-:W-:Y:S01]  /*8f80*/  PRMT R34, R8, 0x5410, R9 ;  /* 0x0000541008227816 */ /* 0x000fe20000000009 */
[----:B------:R-:W-:Y:S02]  /*8f90*/  IMAD.MOV.U32 R9, RZ, RZ, R59 ;  /* 0x000000ffff097224 */ /* 0x000fe400078e003b */
[----:B------:R-:W-:-:S03]  /*8fa0*/  IMAD.MOV.U32 R8, RZ, RZ, R16 ;  /* 0x000000ffff087224 */ /* 0x000fc600078e0010 */
[----:B------:R-:W-:Y:S01]  /*8fb0*/  PRMT R40, R9, 0x5410, R10 ;  /* 0x0000541009287816 */ /* 0x000fe2000000000a */
[----:B------:R-:W-:Y:S01]  /*8fc0*/  IMAD.MOV.U32 R9, RZ, RZ, R22 ;  /* 0x000000ffff097224 */ /* 0x000fe200078e0016 */
[----:B------:R-:W-:Y:S02]  /*8fd0*/  SHF.R.S32.HI R10, RZ, 0x1f, R73 ;  /* 0x0000001fff0a7819 */ /* 0x000fe40000011449 */
[----:B------:R-:W-:Y:S01]  /*8fe0*/  PRMT R12, R12, 0x5410, R8 ;  /* 0x000054100c0c7816 */ /* 0x000fe20000000008 */
[----:B------:R-:W-:Y:S01]  /*8ff0*/  IMAD.MOV.U32 R8, RZ, RZ, R23 ;  /* 0x000000ffff087224 */ /* 0x000fe200078e0017 */
[----:B------:R-:W-:Y:S02]  /*9000*/  LEA.HI R10, R10, R73, RZ, 0x3 ;  /* 0x000000490a0a7211 */ /* 0x000fe400078f18ff */
[----:B------:R-:W-:Y:S01]  /*9010*/  PRMT R12, R11, 0x7610, R12 ;  /* 0x000076100b0c7816 */ /* 0x000fe2000000000c */
[----:B------:R-:W-:Y:S01]  /*9020*/  IMAD.MOV.U32 R11, RZ, RZ, R31 ;  /* 0x000000ffff0b7224 */ /* 0x000fe200078e001f */
[----:B------:R-:W-:-:S02]  /*9030*/  LOP3.LUT R10, R10, 0xfffffff8, RZ, 0xc0, !PT ;  /* 0xfffffff80a0a7812 */ /* 0x000fc400078ec0ff */
[----:B------:R-:W-:Y:S01]  /*9040*/  PRMT R20, R8, 0x5410, R9 ;  /* 0x0000541008147816 */ /* 0x000fe20000000009 */
[----:B------:R-:W-:Y:S02]  /*9050*/  IMAD.MOV.U32 R8, RZ, RZ, R30 ;  /* 0x000000ffff087224 */ /* 0x000fe400078e001e */
[----:B------:R-:W-:Y:S02]  /*9060*/  IMAD.IADD R9, R73, 0x1, -R10 ;  /* 0x0000000149097824 */ /* 0x000fe400078e0a0a */
[----:B------:R-:W-:Y:S01]  /*9070*/  IMAD.MOV.U32 R10, RZ, RZ, R36 ;  /* 0x000000ffff0a7224 */ /* 0x000fe200078e0024 */
[----:B------:R-:W-:Y:S01]  /*9080*/  PRMT R24, R11, 0x5410, R8 ;  /* 0x000054100b187816 */ /* 0x000fe20000000008 */
[C---:B------:R-:W-:Y:S01]  /*9090*/  IMAD.SHL.U32 R8, R9.reuse, 0x40, RZ ;  /* 0x0000004009087824 */ /* 0x040fe200078e00ff */
[----:B------:R-:W-:Y:S02]  /*90a0*/  LOP3.LUT P4, RZ, R9, 0x4, RZ, 0xc0, !PT ;  /* 0x0000000409ff7812 */ /* 0x000fe4000788c0ff */
[----:B------:R-:W-:-:S02]  /*90b0*/  PRMT R28, R10, 0x7610, R28 ;  /* 0x000076100a1c7816 */ /* 0x000fc4000000001c */
[----:B------:R-:W-:Y:S01]  /*90c0*/  LOP3.LUT R9, R8, 0x1c0, RZ, 0xc0, !PT ;  /* 0x000001c008097812 */ /* 0x000fe200078ec0ff */
[----:B------:R-:W-:-:S03]  /*90d0*/  IMAD.MOV.U32 R8, RZ, RZ, R42 ;  /* 0x000000ffff087224 */ /* 0x000fc600078e002a */
[----:B------:R-:W-:Y:S02]  /*90e0*/  LOP3.LUT R11, R9, 0x18, R56, 0xf8, !PT ;  /* 0x00000018090b7812 */ /* 0x000fe400078ef838 */
[----:B------:R-:W-:Y:S01]  /*90f0*/  SHF.R.U32.HI R10, RZ, 0x3, R9 ;  /* 0x00000003ff0a7819 */ /* 0x000fe20000011609 */
[----:B------:R-:W-:Y:S01]  /*9100*/  IMAD.MOV.U32 R9, RZ, RZ, R37 ;  /* 0x000000ffff097224 */ /* 0x000fe200078e0025 */
[----:B------:R-:W-:Y:S01]  /*9110*/  PRMT R35, R35, 0x5410, R8 ;  /* 0x0000541023237816 */ /* 0x000fe20000000008 */
[----:B------:R-:W-:Y:S01]  /*9120*/  IMAD.MOV.U32 R8, RZ, RZ, R53 ;  /* 0x000000ffff087224 */ /* 0x000fe200078e0035 */
[----:B------:R-:W-:Y:S02]  /*9130*/  LOP3.LUT R10, R11, R10, RZ, 0x3c, !PT ;  /* 0x0000000a0b0a7212 */ /* 0x000fe400078e3cff */
[----:B------:R-:W-:Y:S01]  /*9140*/  PRMT R29, R29, 0x5410, R9 ;  /* 0x000054101d1d7816 */ /* 0x000fe20000000009 */
[----:B------:R-:W-:Y:S02]  /*9150*/  IMAD.MOV.U32 R9, RZ, RZ, R52 ;  /* 0x000000ffff097224 */ /* 0x000fe400078e0034 */
[----:B------:R-:W-:-:S02]  /*9160*/  IMAD R15, R89, 0x200, R10 ;  /* 0x00000200590f7824 */ /* 0x000fc400078e020a */
[----:B------:R-:W-:Y:S01]  /*9170*/  IMAD.MOV.U32 R10, RZ, RZ, R43 ;  /* 0x000000ffff0a7224 */ /* 0x000fe200078e002b */
[----:B------:R-:W-:Y:S02]  /*9180*/  PRMT R41, R8, 0x5410, R9 ;  /* 0x0000541008297816 */ /* 0x000fe40000000009 */
[C---:B------:R-:W-:Y:S02]  /*9190*/  IADD3 R14, R15.reuse, 0x20, RZ ;  /* 0x000000200f0e7810 */ /* 0x040fe40007ffe0ff */
[C---:B------:R-:W-:Y:S02]  /*91a0*/  @P4 IADD3 R14, R15.reuse, -0x20, RZ ;  /* 0xffffffe00f0e4810 */ /* 0x040fe40007ffe0ff */
[----:B------:R-:W-:Y:S02]  /*91b0*/  PRMT R35, R10, 0x7610, R35 ;  /* 0x000076100a237816 */ /* 0x000fe40000000023 */
[----:B------:R-:W-:Y:S02]  /*91c0*/  LEA R15, R15, 0xc100, 0x1 ;  /* 0x0000c1000f0f7811 */ /* 0x000fe400078e08ff */
[----:B------:R-:W-:Y:S01]  /*91d0*/  LEA R14, R14, 0xc100, 0x1 ;  /* 0x0000c1000e0e7811 */ /* 0x000fe200078e08ff */
[----:B------:R-:W-:Y:S05]  /*91e0*/  @P0 BRA `(.L_x_349) ;  /* 0x0000117000000947 */ /* 0x000fea0003800000 */
[----:B------:R-:W-:Y:S01]  /*91f0*/  ISETP.GE.AND P0, PT, R74, c[0x0][0x27c], PT ;  /* 0x00009f004a007a0c */ /* 0x000fe20003f06270 */
[----:B------:R-:W-:-:S12]  /*9200*/  BSSY B0, `(.L_x_350) ;  /* 0x000002c000007945 */ /* 0x000fd80003800000 */
[----:B------:R-:W-:Y:S05]  /*9210*/  @P0 BRA `(.L_x_351) ;  /* 0x000002a000000947 */ /* 0x000fea0003800000 */
[----:B------:R-:W1:Y:S01]  /*9220*/  LDS.128 R8, [R15] ;  /* 0x000000000f087984 */ /* 0x000e620000000c00 */
[--C-:B------:R-:W-:Y:S01]  /*9230*/  SHF.R.U64 R84, R84, 0x10, R85.reuse ;  /* 0x0000001054547819 */ /* 0x100fe20000001255 */
[--C-:B------:R-:W-:Y:S01]  /*9240*/  HADD2.F32 R91, -RZ, R75.reuse.H1_H1 ;  /* 0x3000004bff5b7230 */ /* 0x100fe20000004100 */
[----:B------:R-:W-:Y:S01]  /*9250*/  SHF.R.U32.HI R85, RZ, 0x10, R85 ;  /* 0x00000010ff557819 */ /* 0x000fe20000011655 */
[----:B------:R-:W-:Y:S01]  /*9260*/  HADD2.F32 R75, -RZ, R75.H0_H0 ;  /* 0x2000004bff4b7230 */ /* 0x000fe20000004100 */
[--C-:B------:R-:W-:Y:S01]  /*9270*/  SHF.R.U64 R56, R86, 0x10, R87.reuse ;  /* 0x0000001056387819 */ /* 0x100fe20000001257 */
[----:B------:R-:W-:Y:S01]  /*9280*/  HADD2.F32 R84, -RZ, R84.H0_H0 ;  /* 0x20000054ff547230 */ /* 0x000fe20000004100 */
[----:B------:R-:W-:Y:S01]  /*9290*/  SHF.R.U32.HI R79, RZ, 0x10, R87 ;  /* 0x00000010ff4f7819 */ /* 0x000fe20000011657 */
[----:B------:R-:W-:Y:S02]  /*92a0*/  HADD2.F32 R85, -RZ, R85.H0_H0 ;  /* 0x20000055ff557230 */ /* 0x000fe40000004100 */
[----:B------:R-:W-:-:S02]  /*92b0*/  HADD2.F32 R95, -RZ, R76.H1_H1 ;  /* 0x3000004cff5f7230 */ /* 0x000fc40000004100 */
[----:B------:R-:W-:Y:S02]  /*92c0*/  HADD2.F32 R94, -RZ, R79.H0_H0 ;  /* 0x2000004fff5e7230 */ /* 0x000fe40000004100 */
[--C-:B-1----:R-:W-:Y:S02]  /*92d0*/  HADD2.F32 R86, -RZ, R11.reuse.H0_H0 ;  /* 0x2000000bff567230 */ /* 0x102fe40000004100 */
[----:B------:R-:W-:Y:S02]  /*92e0*/  HADD2.F32 R11, -RZ, R11.H1_H1 ;  /* 0x3000000bff0b7230 */ /* 0x000fe40000004100 */
[--C-:B------:R-:W-:Y:S02]  /*92f0*/  HADD2.F32 R87, -RZ, R8.reuse.H0_H0 ;  /* 0x20000008ff577230 */ /* 0x100fe40000004100 */
[----:B------:R-:W-:Y:S01]  /*9300*/  HADD2.F32 R88, -RZ, R8.H1_H1 ;  /* 0x30000008ff587230 */ /* 0x000fe20000004100 */
[CC--:B------:R-:W-:Y:S01]  /*9310*/  FMUL.FTZ R79, R11.reuse, R85.reuse ;  /* 0x000000550b4f7220 */ /* 0x0c0fe20000410000 */
[--C-:B------:R-:W-:Y:S01]  /*9320*/  HADD2.F32 R8, -RZ, R10.reuse.H0_H0 ;  /* 0x2000000aff087230 */ /* 0x100fe20000004100 */
[C---:B------:R-:W-:Y:S01]  /*9330*/  FMUL.FTZ R85, R86.reuse, R85 ;  /* 0x0000005556557220 */ /* 0x040fe20000410000 */
[--C-:B------:R-:W-:Y:S01]  /*9340*/  HADD2.F32 R90, -RZ, R9.reuse.H0_H0 ;  /* 0x20000009ff5a7230 */ /* 0x100fe20000004100 */
[-C--:B------:R-:W-:Y:S01]  /*9350*/  FFMA.FTZ R79, R86, R94.reuse, -R79 ;  /* 0x0000005e564f7223 */ /* 0x080fe2000001084f */
[----:B------:R-:W-:Y:S01]  /*9360*/  HADD2.F32 R10, -RZ, R10.H1_H1 ;  /* 0x3000000aff0a7230 */ /* 0x000fe20000004100 */
[----:B------:R-:W-:Y:S01]  /*9370*/  FFMA.FTZ R94, R11, R94, R85 ;  /* 0x0000005e0b5e7223 */ /* 0x000fe20000010055 */
[----:B------:R-:W-:Y:S01]  /*9380*/  HADD2.F32 R9, -RZ, R9.H1_H1 ;  /* 0x30000009ff097230 */ /* 0x000fe20000004100 */
[-C--:B------:R-:W-:Y:S01]  /*9390*/  FMUL.FTZ R98, R88, R91.reuse ;  /* 0x0000005b58627220 */ /* 0x080fe20000410000 */
[----:B------:R-:W-:Y:S01]  /*93a0*/  HADD2.F32 R11, -RZ, R76.H0_H0 ;  /* 0x2000004cff0b7230 */ /* 0x000fe20000004100 */
[----:B------:R-:W-:Y:S01]  /*93b0*/  FMUL.FTZ R91, R87, R91 ;  /* 0x0000005b575b7220 */ /* 0x000fe20000410000 */
[----:B------:R-:W-:Y:S01]  /*93c0*/  HADD2.F32 R76, -RZ, R56.H0_H0 ;  /* 0x20000038ff4c7230 */ /* 0x000fe20000004100 */
[----:B------:R-:W-:-:S02]  /*93d0*/  FMUL.FTZ R56, R10, R75 ;  /* 0x0000004b0a387220 */ /* 0x000fc40000410000 */
[-C--:B------:R-:W-:Y:S02]  /*93e0*/  FMUL.FTZ R85, R9, R84.reuse ;  /* 0x0000005409557220 */ /* 0x080fe40000410000 */
[----:B------:R-:W-:Y:S02]  /*93f0*/  FMUL.FTZ R75, R8, R75 ;  /* 0x0000004b084b7220 */ /* 0x000fe40000410000 */
[----:B------:R-:W-:Y:S02]  /*9400*/  FMUL.FTZ R84, R90, R84 ;  /* 0x000000545a547220 */ /* 0x000fe40000410000 */
[-C--:B------:R-:W-:Y:S02]  /*9410*/  FFMA.FTZ R98, R87, R95.reuse, -R98 ;  /* 0x0000005f57627223 */ /* 0x080fe40000010862 */
[----:B------:R-:W-:Y:S02]  /*9420*/  FFMA.FTZ R91, R88, R95, R91 ;  /* 0x0000005f585b7223 */ /* 0x000fe4000001005b */
[----:B------:R-:W-:-:S02]  /*9430*/  FFMA.FTZ R56, R8, R11, -R56 ;  /* 0x0000000b08387223 */ /* 0x000fc40000010838 */
[----:B------:R-:W-:Y:S01]  /*9440*/  FFMA.FTZ R75, R10, R11, R75 ;  /* 0x0000000b0a4b7223 */ /* 0x000fe2000001004b */
[----:B------:R-:W-:Y:S01]  /*9450*/  F2FP.PACK_AB R11, R94, R79 ;  /* 0x0000004f5e0b723e */ /* 0x000fe200000000ff */
[----:B------:R-:W-:Y:S01]  /*9460*/  FFMA.FTZ R85, R90, R76, -R85 ;  /* 0x0000004c5a557223 */ /* 0x000fe20000010855 */
[----:B------:R-:W-:Y:S01]  /*9470*/  F2FP.PACK_AB R8, R91, R98 ;  /* 0x000000625b08723e */ /* 0x000fe200000000ff */
[----:B------:R-:W-:Y:S01]  /*9480*/  FFMA.FTZ R84, R9, R76, R84 ;  /* 0x0000004c09547223 */ /* 0x000fe20000010054 */
[----:B------:R-:W-:-:S04]  /*9490*/  F2FP.PACK_AB R10, R75, R56 ;  /* 0x000000384b0a723e */ /* 0x000fc800000000ff */
[----:B------:R-:W-:-:S05]  /*94a0*/  F2FP.PACK_AB R9, R84, R85 ;  /* 0x000000555409723e */ /* 0x000fca00000000ff */
[----:B------:R1:W-:Y:S02]  /*94b0*/  STS.128 [R15], R8 ;  /* 0x000000080f007388 */ /* 0x0003e40000000c00 */
.L_x_351:
[----:B------:R-:W-:Y:S05]  /*94c0*/  BSYNC B0 ;  /* 0x0000000000007941 */ /* 0x000fea0003800000 */
.L_x_350:
[----:B-1----:R-:W-:Y:S01]  /*94d0*/  IADD3 R8, R74, 0x10, RZ ;  /* 0x000000104a087810 */ /* 0x002fe20007ffe0ff */
[----:B------:R-:W-:Y:S03]  /*94e0*/  BSSY B0, `(.L_x_352) ;  /* 0x000002d000007945 */ /* 0x000fe60003800000 */
[----:B------:R-:W-:-:S13]  /*94f0*/  ISETP.GE.AND P0, PT, R8, c[0x0][0x27c], PT ;  /* 0x00009f0008007a0c */ /* 0x000fda0003f06270 */
[----:B------:R-:W-:Y:S05]  /*9500*/  @P0 BRA `(.L_x_353) ;  /* 0x000002a000000947 */ /* 0x000fea0003800000 */
[----:B------:R-:W1:Y:S01]  /*9510*/  LDS.128 R8, [R14] ;  /* 0x000000000e087984 */ /* 0x000e620000000c00 */
[--C-:B------:R-:W-:Y:S01]  /*9520*/  SHF.R.U64 R75, R100, 0x10, R101.reuse ;  /* 0x00000010644b7819 */ /* 0x100fe20000001265 */
[--C-:B------:R-:W-:Y:S01]  /*9530*/  HADD2.F32 R86, -RZ, R67.reuse.H1_H1 ;  /* 0x30000043ff567230 */ /* 0x100fe20000004100 */
[----:B------:R-:W-:Y:S01]  /*9540*/  SHF.R.U32.HI R100, RZ, 0x10, R101 ;  /* 0x00000010ff647819 */ /* 0x000fe20000011665 */
[----:B------:R-:W-:Y:S01]  /*9550*/  HADD2.F32 R67, -RZ, R67.H0_H0 ;  /* 0x20000043ff437230 */ /* 0x000fe20000004100 */
[--C-:B------:R-:W-:Y:S01]  /*9560*/  SHF.R.U64 R56, R102, 0x10, R103.reuse ;  /* 0x0000001066387819 */ /* 0x100fe20000001267 */
[----:B------:R-:W-:Y:S01]  /*9570*/  HADD2.F32 R88, -RZ, R72.H1_H1 ;  /* 0x30000048ff587230 */ /* 0x000fe20000004100 */
[----:B------:R-:W-:Y:S01]  /*9580*/  SHF.R.U32.HI R102, RZ, 0x10, R103 ;  /* 0x00000010ff667819 */ /* 0x000fe20000011667 */
[----:B------:R-:W-:-:S04]  /*9590*/  HADD2.F32 R100, -RZ, R100.H0_H0 ;  /* 0x20000064ff647230 */ /* 0x000fc80000004100 */
        /* <DEDUP_REMOVED lines=15> */
[C---:B------:R-:W-:Y:S01]  /*9690*/  FMUL.FTZ R91, R79.reuse, R86 ;  /* 0x000000564f5b7220 */ /* 0x040fe20000410000 */
[----:B------:R-:W-:Y:S01]  /*96a0*/  HADD2.F32 R11, -RZ, R72.H0_H0 ;  /* 0x20000048ff0b7230 */ /* 0x000fe20000004100 */
[----:B------:R-:W-:Y:S01]  /*96b0*/  FFMA.FTZ R90, R79, R88, -R90 ;  /* 0x000000584f5a7223 */ /* 0x000fe2000001085a */
[----:B------:R-:W-:Y:S01]  /*96c0*/  HADD2.F32 R72, -RZ, R56.H0_H0 ;  /* 0x20000038ff487230 */ /* 0x000fe20000004100 */
[----:B------:R-:W-:-:S02]  /*96d0*/  FMUL.FTZ R56, R10, R67 ;  /* 0x000000430a387220 */ /* 0x000fc40000410000 */
[-C--:B------:R-:W-:Y:S02]  /*96e0*/  FMUL.FTZ R75, R9, R76.reuse ;  /* 0x0000004c094b7220 */ /* 0x080fe40000410000 */
[----:B------:R-:W-:Y:S02]  /*96f0*/  FMUL.FTZ R67, R8, R67 ;  /* 0x0000004308437220 */ /* 0x000fe40000410000 */
[C---:B------:R-:W-:Y:S02]  /*9700*/  FMUL.FTZ R76, R85.reuse, R76 ;  /* 0x0000004c554c7220 */ /* 0x040fe40000410000 */
[----:B------:R-:W-:Y:S02]  /*9710*/  FFMA.FTZ R91, R84, R88, R91 ;  /* 0x00000058545b7223 */ /* 0x000fe4000001005b */
[-C--:B------:R-:W-:Y:S02]  /*9720*/  FFMA.FTZ R56, R8, R11.reuse, -R56 ;  /* 0x0000000b08387223 */ /* 0x080fe40000010838 */
        /* <DEDUP_REMOVED lines=8> */
.L_x_353:
[----:B------:R-:W-:Y:S05]  /*97b0*/  BSYNC B0 ;  /* 0x0000000000007941 */ /* 0x000fea0003800000 */
.L_x_352:
[----:B-1----:R-:W-:Y:S01]  /*97c0*/  IADD3 R8, R74, 0x20, RZ ;  /* 0x000000204a087810 */ /* 0x002fe20007ffe0ff */
[----:B------:R-:W-:Y:S03]  /*97d0*/  BSSY B0, `(.L_x_354) ;  /* 0x000002d000007945 */ /* 0x000fe60003800000 */
[----:B------:R-:W-:-:S13]  /*97e0*/  ISETP.GE.AND P0, PT, R8, c[0x0][0x27c], PT ;  /* 0x00009f0008007a0c */ /* 0x000fda0003f06270 */
[----:B------:R-:W-:Y:S05]  /*97f0*/  @P0 BRA `(.L_x_355) ;  /* 0x000002a000000947 */ /* 0x000fea0003800000 */
[----:B------:R-:W1:Y:S01]  /*9800*/  LDS.128 R8, [R15+0x4000] ;  /* 0x004000000f087984 */ /* 0x000e620000000c00 */
        /* <DEDUP_REMOVED lines=35> */
[-C--:B------:R-:W-:Y:S01]  /*9a40*/  FFMA.FTZ R67, R79, R66.reuse, -R67 ;  /* 0x000000424f437223 */ /* 0x080fe20000010843 */
[----:B------:R-:W-:Y:S01]  /*9a50*/  F2FP.PACK_AB R8, R76, R87 ;  /* 0x000000574c08723e */ /* 0x000fe200000000ff */
[----:B------:R-:W-:Y:S01]  /*9a60*/  FFMA.FTZ R72, R9, R66, R72 ;  /* 0x0000004209487223 */ /* 0x000fe20000010048 */
[----:B------:R-:W-:-:S04]  /*9a70*/  F2FP.PACK_AB R10, R61, R56 ;  /* 0x000000383d0a723e */ /* 0x000fc800000000ff */
[----:B------:R-:W-:-:S05]  /*9a80*/  F2FP.PACK_AB R9, R72, R67 ;  /* 0x000000434809723e */ /* 0x000fca00000000ff */
[----:B------:R1:W-:Y:S02]  /*9a90*/  STS.128 [R15+0x4000], R8 ;  /* 0x004000080f007388 */ /* 0x0003e40000000c00 */
.L_x_355:
[----:B------:R-:W-:Y:S05]  /*9aa0*/  BSYNC B0 ;  /* 0x0000000000007941 */ /* 0x000fea0003800000 */
.L_x_354:
        /* <DEDUP_REMOVED lines=45> */
[----:B------:R1:W-:Y:S02]  /*9d80*/  STS.128 [R14+0x4000], R8 ;  /* 0x004000080e007388 */ /* 0x0003e40000000c00 */
.L_x_357:
[----:B------:R-:W-:Y:S05]  /*9d90*/  BSYNC B0 ;  /* 0x0000000000007941 */ /* 0x000fea0003800000 */
.L_x_356:
        /* <DEDUP_REMOVED lines=8> */
[----:B------:R-:W-:Y:S01]  /*9e20*/  HADD2.F32 R69, -RZ, R54.H1_H1 ;  /* 0x30000036ff457230 */ /* 0x000fe20000004100 */
[--C-:B------:R-:W-:Y:S01]  /*9e30*/  SHF.R.U64 R56, R70, 0x10, R71.reuse ;  /* 0x0000001046387819 */ /* 0x100fe20000001247 */
[----:B------:R-:W-:Y:S01]  /*9e40*/  HADD2.F32 R55, -RZ, R55.H0_H0 ;  /* 0x20000037ff377230 */ /* 0x000fe20000004100 */
        /* <DEDUP_REMOVED lines=14> */
[----:B------:R-:W-:Y:S01]  /*9f30*/  HADD2.F32 R11, -RZ, R54.H0_H0 ;  /* 0x20000036ff0b7230 */ /* 0x000fe20000004100 */
[-C--:B------:R-:W-:Y:S01]  /*9f40*/  FMUL.FTZ R75, R66, R69.reuse ;  /* 0x00000045424b7220 */ /* 0x080fe20000410000 */
[----:B------:R-:W-:Y:S01]  /*9f50*/  HADD2.F32 R9, -RZ, R9.H1_H1 ;  /* 0x30000009ff097230 */ /* 0x000fe20000004100 */
[C---:B------:R-:W-:Y:S01]  /*9f60*/  FMUL.FTZ R69, R61.reuse, R69 ;  /* 0x000000453d457220 */ /* 0x040fe20000410000 */
[----:B------:R-:W-:Y:S01]  /*9f70*/  HADD2.F32 R54, -RZ, R57.H0_H0 ;  /* 0x20000039ff367230 */ /* 0x000fe20000004100 */
[----:B------:R-:W-:Y:S01]  /*9f80*/  FFMA.FTZ R75, R61, R72, -R75 ;  /* 0x000000483d4b7223 */ /* 0x000fe2000001084b */
[----:B------:R-:W-:Y:S01]  /*9f90*/  HADD2.F32 R60, -RZ, R56.H0_H0 ;  /* 0x20000038ff3c7230 */ /* 0x000fe20000004100 */
[----:B------:R-:W-:-:S02]  /*9fa0*/  FMUL.FTZ R56, R10, R11 ;  /* 0x0000000b0a387220 */ /* 0x000fc40000410000 */
[-C--:B------:R-:W-:Y:S02]  /*9fb0*/  FMUL.FTZ R57, R9, R54.reuse ;  /* 0x0000003609397220 */ /* 0x080fe40000410000 */
[C---:B------:R-:W-:Y:S02]  /*9fc0*/  FMUL.FTZ R11, R8.reuse, R11 ;  /* 0x0000000b080b7220 */ /* 0x040fe40000410000 */
[C---:B------:R-:W-:Y:S02]  /*9fd0*/  FMUL.FTZ R54, R67.reuse, R54 ;  /* 0x0000003643367220 */ /* 0x040fe40000410000 */
[-C--:B------:R-:W-:Y:S02]  /*9fe0*/  FFMA.FTZ R56, R8, R55.reuse, -R56 ;  /* 0x0000003708387223 */ /* 0x080fe40000010838 */
[----:B------:R-:W-:Y:S02]  /*9ff0*/  FFMA.FTZ R66, R66, R72, R69 ;  /* 0x0000004842427223 */ /* 0x000fe40000010045 */
        /* <DEDUP_REMOVED lines=8> */
.L_x_359:
[----:B------:R-:W-:Y:S05]  /*a080*/  BSYNC B0 ;  /* 0x0000000000007941 */ /* 0x000fea0003800000 */
.L_x_358:
[----:B-1----:R-:W-:-:S04]  /*a090*/  IADD3 R8, R74, 0x50, RZ ;  /* 0x000000504a087810 */ /* 0x002fc80007ffe0ff */
        /* <DEDUP_REMOVED lines=44> */
.L_x_349:
[----:B------:R-:W-:Y:S05]  /*a360*/  BSYNC B1 ;  /* 0x0000000000017941 */ /* 0x000fea0003800000 */
.L_x_348:
[----:B------:R-:W-:-:S04]  /*a370*/  IADD3 R73, R73, 0x40, RZ ;  /* 0x0000004049497810 */ /* 0x000fc80007ffe0ff */
[----:B------:R-:W-:-:S13]  /*a380*/  ISETP.GE.AND P0, PT, R73, UR4, PT ;  /* 0x0000000449007c0c */ /* 0x000fda000bf06270 */
[----:B------:R-:W-:Y:S05]  /*a390*/  @P0 BRA `(.L_x_360) ;  /* 0x0000499000000947 */ /* 0x000fea0003800000 */
[----:B------:R-:W-:Y:S01]  /*a3a0*/  ISETP.GE.AND P0, PT, R74, c[0x0][0x27c], PT ;  /* 0x00009f004a007a0c */ /* 0x000fe20003f06270 */
[----:B------:R-:W-:-:S12]  /*a3b0*/  BSSY B0, `(.L_x_361) ;  /* 0x000002c000007945 */ /* 0x000fd80003800000 */
[----:B------:R-:W-:Y:S05]  /*a3c0*/  @P0 BRA `(.L_x_362) ;  /* 0x000002a000000947 */ /* 0x000fea0003800000 */
[----:B-1----:R-:W1:Y:S01]  /*a3d0*/  LDS.128 R8, [R15+0x2000] ;  /* 0x002000000f087984 */ /* 0x002e620000000c00 */
        /* <DEDUP_REMOVED lines=10> */
[----:B------:R-:W-:Y:S02]  /*a480*/  HADD2.F32 R50, -RZ, R50.H0_H0 ;  /* 0x20000032ff327230 */ /* 0x000fe40000004100 */
[--C-:B-1----:R-:W-:Y:S02]  /*a490*/  HADD2.F32 R53, -RZ, R11.reuse.H0_H0 ;  /* 0x2000000bff357230 */ /* 0x102fe40000004100 */
[----:B------:R-:W-:Y:S02]  /*a4a0*/  HADD2.F32 R11, -RZ, R11.H1_H1 ;  /* 0x3000000bff0b7230 */ /* 0x000fe40000004100 */
[--C-:B------:R-:W-:Y:S02]  /*a4b0*/  HADD2.F32 R54, -RZ, R8.reuse.H0_H0 ;  /* 0x20000008ff367230 */ /* 0x100fe40000004100 */
[----:B------:R-:W-:Y:S01]  /*a4c0*/  HADD2.F32 R55, -RZ, R8.H1_H1 ;  /* 0x30000008ff377230 */ /* 0x000fe20000004100 */
[-C--:B------:R-:W-:Y:S01]  /*a4d0*/  FMUL.FTZ R58, R11, R52.reuse ;  /* 0x000000340b3a7220 */ /* 0x080fe20000410000 */
[--C-:B------:R-:W-:Y:S01]  /*a4e0*/  HADD2.F32 R8, -RZ, R10.reuse.H0_H0 ;  /* 0x2000000aff087230 */ /* 0x100fe20000004100 */
[-C--:B------:R-:W-:Y:S01]  /*a4f0*/  FMUL.FTZ R62, R54, R57.reuse ;  /* 0x00000039363e7220 */ /* 0x080fe20000410000 */
[--C-:B------:R-:W-:Y:S01]  /*a500*/  HADD2.F32 R56, -RZ, R9.reuse.H0_H0 ;  /* 0x20000009ff387230 */ /* 0x100fe20000004100 */
[C---:B------:R-:W-:Y:S01]  /*a510*/  FMUL.FTZ R52, R53.reuse, R52 ;  /* 0x0000003435347220 */ /* 0x040fe20000410000 */
[----:B------:R-:W-:Y:S01]  /*a520*/  HADD2.F32 R10, -RZ, R10.H1_H1 ;  /* 0x3000000aff0a7230 */ /* 0x000fe20000004100 */
[----:B------:R-:W-:Y:S01]  /*a530*/  FFMA.FTZ R58, R53, R60, -R58 ;  /* 0x0000003c353a7223 */ /* 0x000fe2000001083a */
[----:B------:R-:W-:Y:S01]  /*a540*/  HADD2.F32 R9, -RZ, R9.H1_H1 ;  /* 0x30000009ff097230 */ /* 0x000fe20000004100 */
[C---:B------:R-:W-:Y:S01]  /*a550*/  FMUL.FTZ R61, R55.reuse, R57 ;  /* 0x00000039373d7220 */ /* 0x040fe20000410000 */
[----:B------:R-:W-:Y:S01]  /*a560*/  HADD2.F32 R53, -RZ, R40.H0_H0 ;  /* 0x20000028ff357230 */ /* 0x000fe20000004100 */
[----:B------:R-:W-:-:S02]  /*a570*/  FFMA.FTZ R62, R55, R59, R62 ;  /* 0x0000003b373e7223 */ /* 0x000fc4000001003e */
[----:B------:R-:W-:Y:S02]  /*a580*/  FMUL.FTZ R40, R10, R41 ;  /* 0x000000290a287220 */ /* 0x000fe40000410000 */
[----:B------:R-:W-:Y:S02]  /*a590*/  FMUL.FTZ R55, R9, R51 ;  /* 0x0000003309377220 */ /* 0x000fe40000410000 */
[----:B------:R-:W-:Y:S02]  /*a5a0*/  FMUL.FTZ R41, R8, R41 ;  /* 0x0000002908297220 */ /* 0x000fe40000410000 */
[C---:B------:R-:W-:Y:S02]  /*a5b0*/  FMUL.FTZ R51, R56.reuse, R51 ;  /* 0x0000003338337220 */ /* 0x040fe40000410000 */
[----:B------:R-:W-:Y:S02]  /*a5c0*/  FFMA.FTZ R55, R56, R50, -R55 ;  /* 0x0000003238377223 */ /* 0x000fe40000010837 */
[----:B------:R-:W-:-:S02]  /*a5d0*/  FFMA.FTZ R11, R11, R60, R52 ;  /* 0x0000003c0b0b7223 */ /* 0x000fc40000010034 */
        /* <DEDUP_REMOVED lines=9> */
.L_x_362:
[----:B------:R-:W-:Y:S05]  /*a670*/  BSYNC B0 ;  /* 0x0000000000007941 */ /* 0x000fea0003800000 */
.L_x_361:
        /* <DEDUP_REMOVED lines=12> */
[----:B------:R-:W-:Y:S02]  /*a740*/  HADD2.F32 R42, -RZ, R42.H0_H0 ;  /* 0x2000002aff2a7230 */ /* 0x000fe40000004100 */
[----:B------:R-:W-:-:S02]  /*a750*/  HADD2.F32 R40, -RZ, R40.H0_H0 ;  /* 0x20000028ff287230 */ /* 0x000fc40000004100 */
[----:B------:R-:W-:Y:S02]  /*a760*/  HADD2.F32 R54, -RZ, R48.H0_H0 ;  /* 0x20000030ff367230 */ /* 0x000fe40000004100 */
[--C-:B-1----:R-:W-:Y:S02]  /*a770*/  HADD2.F32 R43, -RZ, R11.reuse.H0_H0 ;  /* 0x2000000bff2b7230 */ /* 0x102fe40000004100 */
[----:B------:R-:W-:Y:S02]  /*a780*/  HADD2.F32 R11, -RZ, R11.H1_H1 ;  /* 0x3000000bff0b7230 */ /* 0x000fe40000004100 */
[--C-:B------:R-:W-:Y:S02]  /*a790*/  HADD2.F32 R49, -RZ, R8.reuse.H0_H0 ;  /* 0x20000008ff317230 */ /* 0x100fe40000004100 */
[----:B------:R-:W-:Y:S01]  /*a7a0*/  HADD2.F32 R50, -RZ, R8.H1_H1 ;  /* 0x30000008ff327230 */ /* 0x000fe20000004100 */
[-C--:B------:R-:W-:Y:S01]  /*a7b0*/  FMUL.FTZ R48, R11, R42.reuse ;  /* 0x0000002a0b307220 */ /* 0x080fe20000410000 */
        /* <DEDUP_REMOVED lines=11> */
[----:B------:R-:W-:Y:S01]  /*a870*/  FMUL.FTZ R34, R10, R35 ;  /* 0x000000230a227220 */ /* 0x000fe20000410000 */
[----:B------:R-:W-:Y:S01]  /*a880*/  F2FP.PACK_AB R11, R11, R48 ;  /* 0x000000300b0b723e */ /* 0x000fe200000000ff */
[----:B------:R-:W-:-:S02]  /*a890*/  FMUL.FTZ R43, R9, R42 ;  /* 0x0000002a092b7220 */ /* 0x000fc40000410000 */
[----:B------:R-:W-:Y:S02]  /*a8a0*/  FMUL.FTZ R35, R8, R35 ;  /* 0x0000002308237220 */ /* 0x000fe40000410000 */
[----:B------:R-:W-:Y:S02]  /*a8b0*/  FMUL.FTZ R42, R51, R42 ;  /* 0x0000002a332a7220 */ /* 0x000fe40000410000 */
[-C--:B------:R-:W-:Y:S02]  /*a8c0*/  FFMA.FTZ R56, R49, R53.reuse, -R56 ;  /* 0x0000003531387223 */ /* 0x080fe40000010838 */
[----:B------:R-:W-:Y:S02]  /*a8d0*/  FFMA.FTZ R53, R50, R53, R52 ;  /* 0x0000003532357223 */ /* 0x000fe40000010034 */
[-C--:B------:R-:W-:Y:S02]  /*a8e0*/  FFMA.FTZ R34, R8, R41.reuse, -R34 ;  /* 0x0000002908227223 */ /* 0x080fe40000010822 */
[----:B------:R-:W-:Y:S01]  /*a8f0*/  FFMA.FTZ R35, R10, R41, R35 ;  /* 0x000000290a237223 */ /* 0x000fe20000010023 */
[----:B------:R-:W-:Y:S01]  /*a900*/  F2FP.PACK_AB R8, R53, R56 ;  /* 0x000000383508723e */ /* 0x000fe200000000ff */
[----:B------:R-:W-:-:S02]  /*a910*/  FFMA.FTZ R43, R51, R40, -R43 ;  /* 0x00000028332b7223 */ /* 0x000fc4000001082b */
[----:B------:R-:W-:Y:S01]  /*a920*/  FFMA.FTZ R42, R9, R40, R42 ;  /* 0x00000028092a7223 */ /* 0x000fe2000001002a */
[----:B------:R-:W-:-:S04]  /*a930*/  F2FP.PACK_AB R10, R35, R34 ;  /* 0x00000022230a723e */ /* 0x000fc800000000ff */
[----:B------:R-:W-:-:S05]  /*a940*/  F2FP.PACK_AB R9, R42, R43 ;  /* 0x0000002b2a09723e */ /* 0x000fca00000000ff */
[----:B------:R1:W-:Y:S02]  /*a950*/  STS.128 [R14+0x2000], R8 ;  /* 0x002000080e007388 */ /* 0x0003e40000000c00 */
.L_x_364:
[----:B------:R-:W-:Y:S05]  /*a960*/  BSYNC B0 ;  /* 0x0000000000007941 */ /* 0x000fea0003800000 */
.L_x_363:
[----:B-1----:R-:W-:Y:S01]  /*a970*/  IADD3 R8, R74, 0x20, RZ ;  /* 0x000000204a087810 */ /* 0x002fe20007ffe0ff */
[----:B------:R-:W-:Y:S03]  /*a980*/  BSSY B0, `(.L_x_365) ;  /* 0x000002d000007945 */ /* 0x000fe60003800000 */
[----:B------:R-:W-:-:S13]  /*a990*/  ISETP.GE.AND P0, PT, R8, c[0x0][0x27c], PT ;  /* 0x00009f0008007a0c */ /* 0x000fda0003f06270 */
[----:B------:R-:W-:Y:S05]  /*a9a0*/  @P0 BRA `(.L_x_366) ;  /* 0x000002a000000947 */ /* 0x000fea0003800000 */
[----:B------:R-:W1:Y:S01]  /*a9b0*/  LDS.128 R8, [R15+0x6000] ;  /* 0x006000000f087984 */ /* 0x000e620000000c00 */
[--C-:B------:R-:W-:Y:S01]  /*a9c0*/  SHF.R.U64 R35, R36, 0x10, R37.reuse ;  /* 0x0000001024237819 */ /* 0x100fe20000001225 */
[--C-:B------:R-:W-:Y:S01]  /*a9d0*/  HADD2.F32 R43, -RZ, R29.reuse.H0_H0 ;  /* 0x2000001dff2b7230 */ /* 0x100fe20000004100 */
        /* <DEDUP_REMOVED lines=23> */
[----:B------:R-:W-:Y:S01]  /*ab50*/  HADD2.F32 R35, -RZ, R28.H1_H1 ;  /* 0x3000001cff237230 */ /* 0x000fe20000004100 */
        /* <DEDUP_REMOVED lines=15> */
.L_x_366:
[----:B------:R-:W-:Y:S05]  /*ac50*/  BSYNC B0 ;  /* 0x0000000000007941 */ /* 0x000fea0003800000 */
.L_x_365:
[----:B-1----:R-:W-:Y:S01]  /*ac60*/  IADD3 R8, R74, 0x30, RZ ;  /* 0x000000304a087810 */ /* 0x002fe20007ffe0ff */
[----:B------:R-:W-:Y:S03]  /*ac70*/  BSSY B0, `(.L_x_367) ;  /* 0x000002d000007945 */ /* 0x000fe60003800000 */
[----:B------:R-:W-:-:S13]  /*ac80*/  ISETP.GE.AND P0, PT, R8, c[0x0][0x27c], PT ;  /* 0x00009f0008007a0c */ /* 0x000fda0003f06270 */
[----:B------:R-:W-:Y:S05]  /*ac90*/  @P0 BRA `(.L_x_368) ;  /* 0x000002a000000947 */ /* 0x000fea0003800000 */
[----:B------:R-:W1:Y:S01]  /*aca0*/  LDS.128 R8, [R14+0x6000] ;  /* 0x006000000e087984 */ /* 0x000e620000000c00 */
[--C-:B------:R-:W-:Y:S01]  /*acb0*/  SHF.R.U64 R29, R30, 0x10, R31.reuse ;  /* 0x000000101e1d7819 */ /* 0x100fe2000000121f */
[----:B------:R-:W-:Y:S01]  /*acc0*/  HADD2.F32 R36, -RZ, R24.H1_H1 ;  /* 0x30000018ff247230 */ /* 0x000fe20000004100 */
[----:B------:R-:W-:Y:S01]  /*acd0*/  SHF.R.U32.HI R30, RZ, 0x10, R31 ;  /* 0x00000010ff1e7819 */ /* 0x000fe2000001161f */
[--C-:B------:R-:W-:Y:S01]  /*ace0*/  HADD2.F32 R37, -RZ, R25.reuse.H1_H1 ;  /* 0x30000019ff257230 */ /* 0x100fe20000004100 */
        /* <DEDUP_REMOVED lines=9> */
[-C--:B------:R-:W-:Y:S01]  /*ad80*/  FMUL.FTZ R32, R11, R30.reuse ;  /* 0x0000001e0b207220 */ /* 0x080fe20000410000 */
[----:B------:R-:W-:Y:S01]  /*ad90*/  HADD2.F32 R8, -RZ, R10.H0_H0 ;  /* 0x2000000aff087230 */ /* 0x000fe20000004100 */
[C---:B------:R-:W-:Y:S01]  /*ada0*/  FMUL.FTZ R30, R31.reuse, R30 ;  /* 0x0000001e1f1e7220 */ /* 0x040fe20000410000 */
[--C-:B------:R-:W-:Y:S01]  /*adb0*/  HADD2.F32 R35, -RZ, R9.reuse.H0_H0 ;  /* 0x20000009ff237230 */ /* 0x100fe20000004100 */
[-C--:B------:R-:W-:Y:S01]  /*adc0*/  FFMA.FTZ R32, R31, R38.reuse, -R32 ;  /* 0x000000261f207223 */ /* 0x080fe20000010820 */
[----:B------:R-:W-:Y:S01]  /*add0*/  HADD2.F32 R31, -RZ, R24.H0_H0 ;  /* 0x20000018ff1f7230 */ /* 0x000fe20000004100 */
[----:B------:R-:W-:Y:S01]  /*ade0*/  FFMA.FTZ R11, R11, R38, R30 ;  /* 0x000000260b0b7223 */ /* 0x000fe2000001001e */
[----:B------:R-:W-:Y:S01]  /*adf0*/  HADD2.F32 R10, -RZ, R10.H1_H1 ;  /* 0x3000000aff0a7230 */ /* 0x000fe20000004100 */
[-C--:B------:R-:W-:Y:S01]  /*ae00*/  FMUL.FTZ R40, R34, R36.reuse ;  /* 0x0000002422287220 */ /* 0x080fe20000410000 */
[----:B------:R-:W-:Y:S01]  /*ae10*/  HADD2.F32 R9, -RZ, R9.H1_H1 ;  /* 0x30000009ff097230 */ /* 0x000fe20000004100 */
[C---:B------:R-:W-:Y:S01]  /*ae20*/  FMUL.FTZ R36, R33.reuse, R36 ;  /* 0x0000002421247220 */ /* 0x040fe20000410000 */
[----:B------:R-:W-:Y:S01]  /*ae30*/  HADD2.F32 R24, -RZ, R29.H0_H0 ;  /* 0x2000001dff187230 */ /* 0x000fe20000004100 */
[----:B------:R-:W-:Y:S01]  /*ae40*/  FFMA.FTZ R40, R33, R37, -R40 ;  /* 0x0000002521287223 */ /* 0x000fe20000010828 */
[----:B------:R-:W-:Y:S01]  /*ae50*/  HADD2.F32 R30, -RZ, R28.H0_H0 ;  /* 0x2000001cff1e7230 */ /* 0x000fe20000004100 */
[----:B------:R-:W-:Y:S01]  /*ae60*/  FMUL.FTZ R28, R10, R31 ;  /* 0x0000001f0a1c7220 */ /* 0x000fe20000410000 */
[----:B------:R-:W-:Y:S01]  /*ae70*/  F2FP.PACK_AB R11, R11, R32 ;  /* 0x000000200b0b723e */ /* 0x000fe200000000ff */
[----:B------:R-:W-:-:S02]  /*ae80*/  FMUL.FTZ R29, R9, R24 ;  /* 0x00000018091d7220 */ /* 0x000fc40000410000 */
[----:B------:R-:W-:Y:S02]  /*ae90*/  FMUL.FTZ R31, R8, R31 ;  /* 0x0000001f081f7220 */ /* 0x000fe40000410000 */
[----:B------:R-:W-:Y:S02]  /*aea0*/  FMUL.FTZ R24, R35, R24 ;  /* 0x0000001823187220 */ /* 0x000fe40000410000 */
        /* <DEDUP_REMOVED lines=9> */
.L_x_368:
[----:B------:R-:W-:Y:S05]  /*af40*/  BSYNC B0 ;  /* 0x0000000000007941 */ /* 0x000fea0003800000 */
.L_x_367:
        /* <DEDUP_REMOVED lines=8> */
[----:B------:R-:W-:Y:S01]  /*afd0*/  HADD2.F32 R31, -RZ, R21.H1_H1 ;  /* 0x30000015ff1f7230 */ /* 0x000fe20000004100 */
[--C-:B------:R-:W-:Y:S01]  /*afe0*/  SHF.R.U64 R24, R26, 0x10, R27.reuse ;  /* 0x000000101a187819 */ /* 0x100fe2000000121b */
[----:B------:R-:W-:Y:S01]  /*aff0*/  HADD2.F32 R22, -RZ, R22.H0_H0 ;  /* 0x20000016ff167230 */ /* 0x000fe20000004100 */
[----:B------:R-:W-:Y:S01]  /*b000*/  SHF.R.U32.HI R26, RZ, 0x10, R27 ;  /* 0x00000010ff1a7819 */ /* 0x000fe2000001161b */
[----:B------:R-:W-:Y:S02]  /*b010*/  HADD2.F32 R30, -RZ, R23.H0_H0 ;  /* 0x20000017ff1e7230 */ /* 0x000fe40000004100 */
[----:B------:R-:W-:-:S02]  /*b020*/  HADD2.F32 R21, -RZ, R21.H0_H0 ;  /* 0x20000015ff157230 */ /* 0x000fc40000004100 */
[----:B------:R-:W-:Y:S02]  /*b030*/  HADD2.F32 R32, -RZ, R26.H0_H0 ;  /* 0x2000001aff207230 */ /* 0x000fe40000004100 */
[----:B------:R-:W-:Y:S02]  /*b040*/  HADD2.F32 R24, -RZ, R24.H0_H0 ;  /* 0x20000018ff187230 */ /* 0x000fe40000004100 */
[--C-:B-1----:R-:W-:Y:S02]  /*b050*/  HADD2.F32 R25, -RZ, R11.reuse.H0_H0 ;  /* 0x2000000bff197230 */ /* 0x102fe40000004100 */
[----:B------:R-:W-:Y:S02]  /*b060*/  HADD2.F32 R11, -RZ, R11.H1_H1 ;  /* 0x3000000bff0b7230 */ /* 0x000fe40000004100 */
[--C-:B------:R-:W-:Y:S02]  /*b070*/  HADD2.F32 R28, -RZ, R8.reuse.H1_H1 ;  /* 0x30000008ff1c7230 */ /* 0x100fe40000004100 */
[----:B------:R-:W-:Y:S01]  /*b080*/  HADD2.F32 R27, -RZ, R8.H0_H0 ;  /* 0x20000008ff1b7230 */ /* 0x000fe20000004100 */
[-C--:B------:R-:W-:Y:S01]  /*b090*/  FMUL.FTZ R26, R11, R30.reuse ;  /* 0x0000001e0b1a7220 */ /* 0x080fe20000410000 */
[--C-:B------:R-:W-:Y:S01]  /*b0a0*/  HADD2.F32 R8, -RZ, R10.reuse.H0_H0 ;  /* 0x2000000aff087230 */ /* 0x100fe20000004100 */
[C---:B------:R-:W-:Y:S01]  /*b0b0*/  FMUL.FTZ R30, R25.reuse, R30 ;  /* 0x0000001e191e7220 */ /* 0x040fe20000410000 */
[--C-:B------:R-:W-:Y:S01]  /*b0c0*/  HADD2.F32 R23, -RZ, R9.reuse.H0_H0 ;  /* 0x20000009ff177230 */ /* 0x100fe20000004100 */
[----:B------:R-:W-:Y:S01]  /*b0d0*/  FFMA.FTZ R26, R25, R32, -R26 ;  /* 0x00000020191a7223 */ /* 0x000fe2000001081a */
[----:B------:R-:W-:Y:S01]  /*b0e0*/  HADD2.F32 R10, -RZ, R10.H1_H1 ;  /* 0x3000000aff0a7230 */ /* 0x000fe20000004100 */
[-C--:B------:R-:W-:Y:S01]  /*b0f0*/  FMUL.FTZ R34, R28, R29.reuse ;  /* 0x0000001d1c227220 */ /* 0x080fe20000410000 */
[----:B------:R-:W-:Y:S01]  /*b100*/  HADD2.F32 R9, -RZ, R9.H1_H1 ;  /* 0x30000009ff097230 */ /* 0x000fe20000004100 */
[C---:B------:R-:W-:Y:S01]  /*b110*/  FMUL.FTZ R29, R27.reuse, R29 ;  /* 0x0000001d1b1d7220 */ /* 0x040fe20000410000 */
[----:B------:R-:W-:Y:S01]  /*b120*/  HADD2.F32 R25, -RZ, R20.H0_H0 ;  /* 0x20000014ff197230 */ /* 0x000fe20000004100 */
[----:B------:R-:W-:-:S02]  /*b130*/  FFMA.FTZ R34, R27, R31, -R34 ;  /* 0x0000001f1b227223 */ /* 0x000fc40000010822 */
[-C--:B------:R-:W-:Y:S02]  /*b140*/  FMUL.FTZ R27, R9, R22.reuse ;  /* 0x00000016091b7220 */ /* 0x080fe40000410000 */
[-C--:B------:R-:W-:Y:S02]  /*b150*/  FMUL.FTZ R20, R10, R25.reuse ;  /* 0x000000190a147220 */ /* 0x080fe40000410000 */
[----:B------:R-:W-:Y:S02]  /*b160*/  FMUL.FTZ R25, R8, R25 ;  /* 0x0000001908197220 */ /* 0x000fe40000410000 */
[----:B------:R-:W-:Y:S02]  /*b170*/  FMUL.FTZ R22, R23, R22 ;  /* 0x0000001617167220 */ /* 0x000fe40000410000 */
[----:B------:R-:W-:Y:S02]  /*b180*/  FFMA.FTZ R11, R11, R32, R30 ;  /* 0x000000200b0b7223 */ /* 0x000fe4000001001e */
[----:B------:R-:W-:-:S02]  /*b190*/  FFMA.FTZ R29, R28, R31, R29 ;  /* 0x0000001f1c1d7223 */ /* 0x000fc4000001001d */
[-C--:B------:R-:W-:Y:S01]  /*b1a0*/  FFMA.FTZ R20, R8, R21.reuse, -R20 ;  /* 0x0000001508147223 */ /* 0x080fe20000010814 */
[----:B------:R-:W-:Y:S01]  /*b1b0*/  F2FP.PACK_AB R11, R11, R26 ;  /* 0x0000001a0b0b723e */ /* 0x000fe200000000ff */
[----:B------:R-:W-:Y:S01]  /*b1c0*/  FFMA.FTZ R25, R10, R21, R25 ;  /* 0x000000150a197223 */ /* 0x000fe20000010019 */
[----:B------:R-:W-:Y:S01]  /*b1d0*/  F2FP.PACK_AB R8, R29, R34 ;  /* 0x000000221d08723e */ /* 0x000fe200000000ff */
[-C--:B------:R-:W-:Y:S02]  /*b1e0*/  FFMA.FTZ R27, R23, R24.reuse, -R27 ;  /* 0x00000018171b7223 */ /* 0x080fe4000001081b */
[----:B------:R-:W-:Y:S01]  /*b1f0*/  FFMA.FTZ R22, R9, R24, R22 ;  /* 0x0000001809167223 */ /* 0x000fe20000010016 */
[----:B------:R-:W-:-:S04]  /*b200*/  F2FP.PACK_AB R10, R25, R20 ;  /* 0x00000014190a723e */ /* 0x000fc800000000ff */
[----:B------:R-:W-:-:S05]  /*b210*/  F2FP.PACK_AB R9, R22, R27 ;  /* 0x0000001b1609723e */ /* 0x000fca00000000ff */
[----:B------:R1:W-:Y:S02]  /*b220*/  STS.128 [R15+0xa000], R8 ;  /* 0x00a000080f007388 */ /* 0x0003e40000000c00 */
.L_x_370:
[----:B------:R-:W-:Y:S05]  /*b230*/  BSYNC B0 ;  /* 0x0000000000007941 */ /* 0x000fea0003800000 */
.L_x_369:
[----:B------:R-:W-:-:S04]  /*b240*/  IADD3 R74, R74, 0x50, RZ ;  /* 0x000000504a4a7810 */ /* 0x000fc80007ffe0ff */
[----:B------:R-:W-:-:S13]  /*b250*/  ISETP.GE.AND P0, PT, R74, c[0x0][0x27c], PT ;  /* 0x00009f004a007a0c */ /* 0x000fda0003f06270 */
[----:B------:R-:W-:Y:S05]  /*b260*/  @P0 BRA `(.L_x_360) ;  /* 0x00003ac000000947 */ /* 0x000fea0003800000 */
[----:B-1----:R-:W1:Y:S01]  /*b270*/  LDS.128 R8, [R14+0xa000] ;  /* 0x00a000000e087984 */ /* 0x002e620000000c00 */
        /* <DEDUP_REMOVED lines=10> */
[--C-:B-1----:R-:W-:Y:S02]  /*b320*/  HADD2.F32 R19, -RZ, R11.reuse.H0_H0 ;  /* 0x2000000bff137230 */ /* 0x102fe40000004100 */
[----:B------:R-:W-:Y:S02]  /*b330*/  HADD2.F32 R11, -RZ, R11.H1_H1 ;  /* 0x3000000bff0b7230 */ /* 0x000fe40000004100 */
[--C-:B------:R-:W-:Y:S02]  /*b340*/  HADD2.F32 R21, -RZ, R8.reuse.H1_H1 ;  /* 0x30000008ff157230 */ /* 0x100fe40000004100 */
[----:B------:R-:W-:Y:S01]  /*b350*/  HADD2.F32 R20, -RZ, R8.H0_H0 ;  /* 0x20000008ff147230 */ /* 0x000fe20000004100 */
[-C--:B------:R-:W-:Y:S01]  /*b360*/  FMUL.FTZ R18, R11, R22.reuse ;  /* 0x000000160b127220 */ /* 0x080fe20000410000 */
[--C-:B------:R-:W-:Y:S01]  /*b370*/  HADD2.F32 R8, -RZ, R10.reuse.H0_H0 ;  /* 0x2000000aff087230 */ /* 0x100fe20000004100 */
[----:B------:R-:W-:Y:S01]  /*b380*/  FMUL.FTZ R22, R19, R22 ;  /* 0x0000001613167220 */ /* 0x000fe20000410000 */
[--C-:B------:R-:W-:Y:S01]  /*b390*/  HADD2.F32 R17, -RZ, R9.reuse.H0_H0 ;  /* 0x20000009ff117230 */ /* 0x100fe20000004100 */
[-C--:B------:R-:W-:Y:S01]  /*b3a0*/  FMUL.FTZ R26, R21, R23.reuse ;  /* 0x00000017151a7220 */ /* 0x080fe20000410000 */
[----:B------:R-:W-:Y:S01]  /*b3b0*/  HADD2.F32 R10, -RZ, R10.H1_H1 ;  /* 0x3000000aff0a7230 */ /* 0x000fe20000004100 */
[----:B------:R-:W-:Y:S01]  /*b3c0*/  FFMA.FTZ R18, R19, R24, -R18 ;  /* 0x0000001813127223 */ /* 0x000fe20000010812 */
        /* <DEDUP_REMOVED lines=8> */
[----:B------:R-:W-:Y:S02]  /*b450*/  FMUL.FTZ R16, R17, R16 ;  /* 0x0000001011107220 */ /* 0x000fe40000410000 */
[----:B------:R-:W-:Y:S02]  /*b460*/  FFMA.FTZ R11, R11, R24, R22 ;  /* 0x000000180b0b7223 */ /* 0x000fe40000010016 */
[----:B------:R-:W-:Y:S02]  /*b470*/  FFMA.FTZ R21, R21, R25, R28 ;  /* 0x0000001915157223 */ /* 0x000fe4000001001c */
[-C--:B------:R-:W-:Y:S01]  /*b480*/  FFMA.FTZ R12, R8, R13.reuse, -R12 ;  /* 0x0000000d080c7223 */ /* 0x080fe2000001080c */
[----:B------:R-:W-:Y:S01]  /*b490*/  F2FP.PACK_AB R11, R11, R18 ;  /* 0x000000120b0b723e */ /* 0x000fe200000000ff */
[----:B------:R-:W-:Y:S01]  /*b4a0*/  FFMA.FTZ R19, R10, R13, R19 ;  /* 0x0000000d0a137223 */ /* 0x000fe20000010013 */
[----:B------:R-:W-:Y:S01]  /*b4b0*/  F2FP.PACK_AB R8, R21, R26 ;  /* 0x0000001a1508723e */ /* 0x000fe200000000ff */
[----:B------:R-:W-:-:S02]  /*b4c0*/  FFMA.FTZ R15, R17, R20, -R15 ;  /* 0x00000014110f7223 */ /* 0x000fc4000001080f */
[----:B------:R-:W-:Y:S01]  /*b4d0*/  FFMA.FTZ R16, R9, R20, R16 ;  /* 0x0000001409107223 */ /* 0x000fe20000010010 */
[----:B------:R-:W-:-:S04]  /*b4e0*/  F2FP.PACK_AB R10, R19, R12 ;  /* 0x0000000c130a723e */ /* 0x000fc800000000ff */
[----:B------:R-:W-:-:S05]  /*b4f0*/  F2FP.PACK_AB R9, R16, R15 ;  /* 0x0000000f1009723e */ /* 0x000fca00000000ff */
[----:B------:R1:W-:Y:S01]  /*b500*/  STS.128 [R14+0xa000], R8 ;  /* 0x00a000080e007388 */ /* 0x0003e20000000c00 */
[----:B------:R-:W-:Y:S05]  /*b510*/  BRA `(.L_x_360) ;  /* 0x0000381000007947 */ /* 0x000fea0003800000 */
.L_x_343:
[----:B------:R-:W-:Y:S01]  /*b520*/  PLOP3.LUT P4, PT, PT, PT, UP3, 0x80, 0x0 ;  /* 0x000000000000781c */ /* 0x000fe20003f8f038 */
[----:B------:R-:W-:Y:S01]  /*b530*/  IMAD.MOV.U32 R10, RZ, RZ, R18 ;  /* 0x000000ffff0a7224 */ /* 0x000fe200078e0012 */
[----:B------:R-:W-:Y:S01]  /*b540*/  PLOP3.LUT P0, PT, PT, PT, UP3, 0x80, 0x0 ;  /* 0x000000000000781c */ /* 0x000fe20003f0f038 */
[----:B------:R-:W-:Y:S01]  /*b550*/  IMAD.MOV.U32 R15, RZ, RZ, R17 ;  /* 0x000000ffff0f7224 */ /* 0x000fe200078e0011 */
        /* <DEDUP_REMOVED lines=15> */
[----:B------:R-:W-:-:S03]  /*b650*/  CS2R R80, SRZ ;  /* 0x0000000000507805 */ /* 0x000fc6000001ff00 */
[----:B------:R-:W-:Y:S01]  /*b660*/  SHF.R.S32.HI R16, RZ, 0x1f, R13 ;  /* 0x0000001fff107819 */ /* 0x000fe2000001140d */
[----:B------:R-:W-:-:S04]  /*b670*/  IMAD.WIDE.U32 R10, R13, c[0x0][0x290], R10 ;  /* 0x0000a4000d0a7a25 */ /* 0x000fc800078e000a */
[----:B------:R-:W-:Y:S01]  /*b680*/  IMAD R8, R16, c[0x0][0x280], RZ ;  /* 0x0000a00010087a24 */ /* 0x000fe200078e02ff */
[----:B------:R-:W-:Y:S01]  /*b690*/  LEA R12, P0, R10, c[0x0][0x288], 0x1 ;  /* 0x0000a2000a0c7a11 */ /* 0x000fe200078008ff */
[----:B------:R-:W-:Y:S02]  /*b6a0*/  IMAD R16, R16, c[0x0][0x290], RZ ;  /* 0x0000a40010107a24 */ /* 0x000fe400078e02ff */
[----:B------:R-:W-:-:S04]  /*b6b0*/  IMAD.WIDE.U32 R18, R13, c[0x0][0x280], R14 ;  /* 0x0000a0000d127a25 */ /* 0x000fc800078e000e */
[C---:B------:R-:W-:Y:S01]  /*b6c0*/  IMAD R16, R13.reuse, c[0x0][0x294], R16 ;  /* 0x0000a5000d107a24 */ /* 0x040fe200078e0210 */
[----:B------:R-:W-:Y:S01]  /*b6d0*/  LEA R14, P4, R18, c[0x0][0x270], 0x1 ;  /* 0x00009c00120e7a11 */ /* 0x000fe200078808ff */
[----:B------:R-:W-:Y:S02]  /*b6e0*/  IMAD R17, R13, c[0x0][0x284], R8 ;  /* 0x0000a1000d117a24 */ /* 0x000fe400078e0208 */
[----:B------:R-:W-:Y:S02]  /*b6f0*/  IMAD.IADD R16, R11, 0x1, R16 ;  /* 0x000000010b107824 */ /* 0x000fe400078e0210 */
[----:B------:R1:W2:Y:S01]  /*b700*/  SHFL.IDX PT, R20, R14, RZ, 0x1c1f ;  /* 0x001c1fff0e147589 */ /* 0x0002a200000e0000 */
[----:B------:R-:W-:Y:S02]  /*b710*/  IADD3 R17, R19, R17, RZ ;  /* 0x0000001113117210 */ /* 0x000fe40007ffe0ff */
[----:B------:R-:W-:Y:S02]  /*b720*/  LEA.HI.X R16, R10, c[0x0][0x28c], R16, 0x1, P0 ;  /* 0x0000a3000a107a11 */ /* 0x000fe400000f0c10 */
[----:B------:R-:W-:-:S02]  /*b730*/  ISETP.GE.AND P0, PT, R9, UR21, PT ;  /* 0x0000001509007c0c */ /* 0x000fc4000bf06270 */
[----:B------:R-:W-:Y:S01]  /*b740*/  LEA.HI.X R17, R18, c[0x0][0x274], R17, 0x1, P4 ;  /* 0x00009d0012117a11 */ /* 0x000fe200020f0c11 */
[----:B------:R1:W3:Y:S04]  /*b750*/  SHFL.IDX PT, R19, R16, RZ, 0x1c1f ;  /* 0x001c1fff10137589 */ /* 0x0002e800000e0000 */
[----:B------:R1:W4:Y:S04]  /*b760*/  SHFL.IDX PT, R18, R12, RZ, 0x1c1f ;  /* 0x001c1fff0c127589 */ /* 0x00032800000e0000 */
[----:B------:R1:W1:Y:S02]  /*b770*/  SHFL.IDX PT, R21, R17, RZ, 0x1c1f ;  /* 0x001c1fff11157589 */ /* 0x00026400000e0000 */
        /* <DEDUP_REMOVED lines=11> */
[----:B-12---:R-:W-:Y:S01]  /*b830*/  @!P0 IMAD.WIDE R22, R56, 0x2, R20 ;  /* 0x0000000238168825 */ /* 0x006fe200078e0214 */
[----:B------:R-:W-:Y:S02]  /*b840*/  @!P4 LEA.HI R8, R8, R11, RZ, 0x3 ;  /* 0x0000000b0808c211 */ /* 0x000fe400078f18ff */
[----:B------:R-:W-:Y:S02]  /*b850*/  @!P5 LOP3.LUT R10, R10, 0xfffffff8, RZ, 0xc0, !PT ;  /* 0xfffffff80a0ad812 */ /* 0x000fe400078ec0ff */
[----:B------:R-:W-:Y:S01]  /*b860*/  @!P4 LOP3.LUT R8, R8, 0xfffffff8, RZ, 0xc0, !PT ;  /* 0xfffffff80808c812 */ /* 0x000fe200078ec0ff */
[----:B------:R1:W5:Y:S01]  /*b870*/  @!P0 LD.E.128 R84, [R22.64] ;  /* 0x0000001c16548980 */ /* 0x000362000c101d00 */
[----:B------:R-:W-:Y:S01]  /*b880*/  CS2R R82, SRZ ;  /* 0x0000000000527805 */ /* 0x000fe2000001ff00 */
[----:B------:R-:W-:Y:S01]  /*b890*/  CS2R R80, SRZ ;  /* 0x0000000000507805 */ /* 0x000fe2000001ff00 */
[----:B------:R-:W-:Y:S01]  /*b8a0*/  CS2R R66, SRZ ;  /* 0x0000000000427805 */ /* 0x000fe2000001ff00 */
[----:B------:R-:W-:Y:S01]  /*b8b0*/  CS2R R64, SRZ ;  /* 0x0000000000407805 */ /* 0x000fe2000001ff00 */
[----:B------:R-:W-:Y:S01]  /*b8c0*/  CS2R R62, SRZ ;  /* 0x00000000003e7805 */ /* 0x000fe2000001ff00 */
[----:B------:R-:W-:Y:S01]  /*b8d0*/  CS2R R60, SRZ ;  /* 0x00000000003c7805 */ /* 0x000fe2000001ff00 */
[----:B---34-:R-:W-:Y:S01]  /*b8e0*/  @!P4 IMAD.WIDE R24, R8, 0x2, R18 ;  /* 0x000000020818c825 */ /* 0x018fe200078e0212 */
[----:B------:R-:W-:Y:S01]  /*b8f0*/  CS2R R50, SRZ ;  /* 0x0000000000327805 */ /* 0x000fe2000001ff00 */
[----:B------:R-:W-:Y:S01]  /*b900*/  CS2R R48, SRZ ;  /* 0x0000000000307805 */ /* 0x000fe2000001ff00 */
[----:B------:R-:W-:Y:S01]  /*b910*/  CS2R R42, SRZ ;  /* 0x00000000002a7805 */ /* 0x000fe2000001ff00 */
[----:B------:R-:W-:-:S06]  /*b920*/  CS2R R40, SRZ ;  /* 0x0000000000287805 */ /* 0x000fcc000001ff00 */
[----:B------:R2:W5:Y:S01]  /*b930*/  @!P4 LD.E.128 R40, [R24.64] ;  /* 0x0000001c1828c980 */ /* 0x000562000c101d00 */
[----:B-1----:R-:W-:-:S04]  /*b940*/  @!P5 IMAD.WIDE R22, R10, 0x2, R20 ;  /* 0x000000020a16d825 */ /* 0x002fc800078e0214 */
[----:B------:R-:W-:Y:S01]  /*b950*/  @!P5 IMAD.WIDE R10, R10, 0x2, R18 ;  /* 0x000000020a0ad825 */ /* 0x000fe200078e0212 */
[----:B------:R2:W5:Y:S03]  /*b960*/  @!P5 LD.E.128 R64, [R22.64] ;  /* 0x0000001c1640d980 */ /* 0x000566000c101d00 */
[----:B------:R-:W-:Y:S01]  /*b970*/  @!P4 IMAD.WIDE R20, R8, 0x2, R20 ;  /* 0x000000020814c825 */ /* 0x000fe200078e0214 */
[----:B------:R2:W5:Y:S03]  /*b980*/  @!P5 LD.E.128 R60, [R10.64] ;  /* 0x0000001c0a3cd980 */ /* 0x000566000c101d00 */
[----:B------:R-:W-:Y:S01]  /*b990*/  @!P0 IMAD.WIDE R18, R56, 0x2, R18 ;  /* 0x0000000238128825 */ /* 0x000fe200078e0212 */
[----:B------:R2:W5:Y:S04]  /*b9a0*/  @!P4 LD.E.128 R48, [R20.64] ;  /* 0x0000001c1430c980 */ /* 0x000568000c101d00 */
[----:B------:R2:W5:Y:S02]  /*b9b0*/  @!P0 LD.E.128 R80, [R18.64] ;  /* 0x0000001c12508980 */ /* 0x000564000c101d00 */
.L_x_372:
[----:B------:R-:W-:Y:S05]  /*b9c0*/  BSYNC B0 ;  /* 0x0000000000007941 */ /* 0x000fea0003800000 */
.L_x_371:
[----:B------:R-:W-:Y:S01]  /*b9d0*/  IADD3 R9, R9, 0x40, RZ ;  /* 0x0000004009097810 */ /* 0x000fe20007ffe0ff */
[----:B-----5:R-:W-:Y:S01]  /*b9e0*/  IMAD.MOV.U32 R8, RZ, RZ, R50 ;  /* 0x000000ffff087224 */ /* 0x020fe200078e0032 */
[----:B------:R-:W4:Y:S01]  /*b9f0*/  SHFL.IDX PT, R15, R17, 0x1, 0x1c1f ;  /* 0x003c1f00110f7f89 */ /* 0x000f2200000e0000 */
[----:B--2---:R-:W-:Y:S01]  /*ba00*/  IMAD.MOV.U32 R11, RZ, RZ, R51 ;  /* 0x000000ffff0b7224 */ /* 0x004fe200078e0033 */
[----:B------:R-:W-:Y:S01]  /*ba10*/  ISETP.GE.AND P0, PT, R9, UR21, PT ;  /* 0x0000001509007c0c */ /* 0x000fe2000bf06270 */
[----:B------:R-:W-:Y:S01]  /*ba20*/  IMAD.MOV.U32 R10, RZ, RZ, R48 ;  /* 0x000000ffff0a7224 */ /* 0x000fe200078e0030 */
[----:B-1----:R-:W1:Y:S01]  /*ba30*/  SHFL.IDX PT, R14, R14, 0x1, 0x1c1f ;  /* 0x003c1f000e0e7f89 */ /* 0x002e6200000e0000 */
        /* <DEDUP_REMOVED lines=10> */
[----:B------:R-:W1:Y:S01]  /*bae0*/  SHFL.IDX PT, R12, R12, 0x1, 0x1c1f ;  /* 0x003c1f000c0c7f89 */ /* 0x000e6200000e0000 */
        /* <DEDUP_REMOVED lines=33> */
[----:B------:R-:W-:Y:S01]  /*bd00*/  CS2R R20, SRZ ;  /* 0x0000000000147805 */ /* 0x000fe2000001ff00 */
[----:B------:R-:W-:Y:S01]  /*bd10*/  PRMT R97, R10, 0x5410, R11 ;  /* 0x000054100a617816 */ /* 0x000fe2000000000b */
[----:B---34-:R-:W-:Y:S01]  /*bd20*/  CS2R R18, SRZ ;  /* 0x0000000000127805 */ /* 0x018fe2000001ff00 */
[----:B------:R-:W-:Y:S01]  /*bd30*/  PRMT R96, R8, 0x5410, R9 ;  /* 0x0000541008607816 */ /* 0x000fe20000000009 */
[----:B--2---:R-:W-:Y:S01]  /*bd40*/  CS2R R16, SRZ ;  /* 0x0000000000107805 */ /* 0x004fe2000001ff00 */
[----:B------:R-:W-:Y:S01]  /*bd50*/  CS2R R34, SRZ ;  /* 0x0000000000227805 */ /* 0x000fe2000001ff00 */
[----:B------:R-:W-:Y:S01]  /*bd60*/  CS2R R32, SRZ ;  /* 0x0000000000207805 */ /* 0x000fe2000001ff00 */
[----:B------:R-:W-:Y:S05]  /*bd70*/  @P0 BRA `(.L_x_374) ;  /* 0x0000023000000947 */ /* 0x000fea0003800000 */
[C---:B-1----:R-:W-:Y:S01]  /*bd80*/  IADD3 R10, R56.reuse, 0x20, RZ ;  /* 0x00000020380a7810 */ /* 0x042fe20007ffe0ff */
        /* <DEDUP_REMOVED lines=25> */
[----:B------:R-:W-:Y:S01]  /*bf20*/  CS2R R22, SRZ ;  /* 0x0000000000167805 */ /* 0x000fe2000001ff00 */
[----:B------:R2:W5:Y:S01]  /*bf30*/  @!P4 LD.E.128 R24, [R10.64] ;  /* 0x0000001c0a18c980 */ /* 0x000562000c101d00 */
[----:B------:R-:W-:-:S03]  /*bf40*/  @!P0 IMAD.WIDE R8, R8, 0x2, R12 ;  /* 0x0000000208088825 */ /* 0x000fc600078e020c */
[----:B------:R2:W5:Y:S01]  /*bf50*/  @!P4 LD.E.128 R16, [R52.64] ;  /* 0x0000001c3410c980 */ /* 0x000562000c101d00 */
[----:B------:R-:W-:-:S03]  /*bf60*/  @!P5 IMAD.WIDE R12, R56, 0x2, R12 ;  /* 0x00000002380cd825 */ /* 0x000fc600078e020c */
[----:B------:R2:W5:Y:S01]  /*bf70*/  @!P0 LD.E.128 R28, [R14.64] ;  /* 0x0000001c0e1c8980 */ /* 0x000562000c101d00 */
[----:B-1----:R-:W-:-:S03]  /*bf80*/  CS2R R20, SRZ ;  /* 0x0000000000147805 */ /* 0x002fc6000001ff00 */
[----:B------:R2:W5:Y:S04]  /*bf90*/  @!P5 LD.E.128 R32, [R12.64] ;  /* 0x0000001c0c20d980 */ /* 0x000568000c101d00 */
[----:B------:R2:W5:Y:S02]  /*bfa0*/  @!P0 LD.E.128 R20, [R8.64] ;  /* 0x0000001c08148980 */ /* 0x000564000c101d00 */
.L_x_374:
[----:B-1----:R-:W-:Y:S05]  /*bfb0*/  BSYNC B0 ;  /* 0x0000000000007941 */ /* 0x002fea0003800000 */
.L_x_373:
[----:B--2--5:R-:W-:Y:S01]  /*bfc0*/  IMAD.MOV.U32 R8, RZ, RZ, R30 ;  /* 0x000000ffff087224 */ /* 0x024fe200078e001e */
[----:B------:R-:W-:Y:S01]  /*bfd0*/  UIADD3 UR4, -UR18, UR21, URZ ;  /* 0x0000001512047290 */ /* 0x000fe2000fffe13f */
[----:B------:R-:W-:Y:S01]  /*bfe0*/  IMAD.MOV.U32 R11, RZ, RZ, R31 ;  /* 0x000000ffff0b7224 */ /* 0x000fe200078e001f */
[----:B------:R-:W-:-:S04]  /*bff0*/  DEPBAR.LE SB0, 0x1 ;  /* 0x000080400000791a */ /* 0x000fc80000000000 */
[----:B------:R-:W-:Y:S01]  /*c000*/  IMAD.MOV.U32 R10, RZ, RZ, R28 ;  /* 0x000000ffff0a7224 */ /* 0x000fe200078e001c */
[----:B------:R-:W-:Y:S01]  /*c010*/  PRMT R55, R11, 0x5410, R8 ;  /* 0x000054100b377816 */ /* 0x000fe20000000008 */
[----:B------:R-:W-:Y:S01]  /*c020*/  IMAD.MOV.U32 R9, RZ, RZ, R29 ;  /* 0x000000ffff097224 */ /* 0x000fe200078e001d */
[----:B------:R-:W-:Y:S01]  /*c030*/  MOV R8, R26 ;  /* 0x0000001a00087202 */ /* 0x000fe20000000f00 */
[----:B------:R-:W-:Y:S01]  /*c040*/  UISETP.LT.AND UP0, UPT, UR4, 0x80, UPT ;  /* 0x000000800400788c */ /* 0x000fe2000bf01270 */
[----:B------:R-:W-:Y:S01]  /*c050*/  IMAD.MOV.U32 R11, RZ, RZ, R27 ;  /* 0x000000ffff0b7224 */ /* 0x000fe200078e001b */
[----:B------:R-:W-:Y:S01]  /*c060*/  BSSY B1, `(.L_x_375) ;  /* 0x0000174000017945 */ /* 0x000fe20003800000 */
[----:B------:R-:W-:Y:S01]  /*c070*/  PRMT R54, R9, 0x5410, R10 ;  /* 0x0000541009367816 */ /* 0x000fe2000000000a */
[----:B------:R-:W-:Y:S01]  /*c080*/  IMAD.MOV.U32 R10, RZ, RZ, R24 ;  /* 0x000000ffff0a7224 */ /* 0x000fe200078e0018 */
[----:B------:R-:W-:Y:S01]  /*c090*/  PRMT R68, R68, 0x5410, R8 ;  /* 0x0000541044447816 */ /* 0x000fe20000000008 */
[----:B------:R-:W-:Y:S01]  /*c0a0*/  IMAD.MOV.U32 R9, RZ, RZ, R25 ;  /* 0x000000ffff097224 */ /* 0x000fe200078e0019 */
[----:B------:R-:W-:Y:S01]  /*c0b0*/  USEL UR4, UR4, 0x80, UP0 ;  /* 0x0000008004047887 */ /* 0x000fe20008000000 */
[----:B------:R-:W-:Y:S01]  /*c0c0*/  IMAD.MOV.U32 R8, RZ, RZ, R38 ;  /* 0x000000ffff087224 */ /* 0x000fe200078e0026 */
[----:B------:R-:W-:-:S02]  /*c0d0*/  PRMT R68, R11, 0x7610, R68 ;  /* 0x000076100b447816 */ /* 0x000fc40000000044 */
[----:B------:R-:W-:Y:S01]  /*c0e0*/  PRMT R59, R9, 0x5410, R10 ;  /* 0x00005410093b7816 */ /* 0x000fe2000000000a */
[----:B------:R-:W-:Y:S01]  /*c0f0*/  IMAD.MOV.U32 R10, RZ, RZ, R36 ;  /* 0x000000ffff0a7224 */ /* 0x000fe200078e0024 */
[----:B------:R-:W-:Y:S01]  /*c100*/  PRMT R72, R72, 0x5410, R8 ;  /* 0x0000541048487816 */ /* 0x000fe20000000008 */
[----:B------:R-:W-:Y:S01]  /*c110*/  IMAD.MOV.U32 R9, RZ, RZ, R37 ;  /* 0x000000ffff097224 */ /* 0x000fe200078e0025 */
[----:B------:R-:W-:Y:S01]  /*c120*/  MOV R11, R39 ;  /* 0x00000027000b7202 */ /* 0x000fe20000000f00 */
[----:B------:R-:W-:Y:S01]  /*c130*/  IMAD.MOV.U32 R8, RZ, RZ, R22 ;  /* 0x000000ffff087224 */ /* 0x000fe200078e0016 */
[----:B------:R-:W-:Y:S01]  /*c140*/  BAR.SYNC.DEFER_BLOCKING 0x0 ;  /* 0x0000000000007b1d */ /* 0x000fe20000010000 */
[----:B------:R-:W-:Y:S02]  /*c150*/  ISETP.GE.AND P0, PT, R73, UR4, PT ;  /* 0x0000000449007c0c */ /* 0x000fe4000bf06270 */
[----:B------:R-:W-:Y:S01]  /*c160*/  PRMT R71, R9, 0x5410, R10 ;  /* 0x0000541009477816 */ /* 0x000fe2000000000a */
[----:B------:R-:W-:Y:S01]  /*c170*/  IMAD.MOV.U32 R10, RZ, RZ, R20 ;  /* 0x000000ffff0a7224 */ /* 0x000fe200078e0014 */
[----:B------:R-:W-:Y:S01]  /*c180*/  PRMT R53, R53, 0x5410, R8 ;  /* 0x0000541035357816 */ /* 0x000fe20000000008 */
[----:B------:R-:W-:Y:S01]  /*c190*/  IMAD.MOV.U32 R9, RZ, RZ, R21 ;  /* 0x000000ffff097224 */ /* 0x000fe200078e0015 */
[----:B------:R-:W-:Y:S01]  /*c1a0*/  PRMT R72, R11, 0x7610, R72 ;  /* 0x000076100b487816 */ /* 0x000fe20000000048 */
[----:B------:R-:W-:Y:S01]  /*c1b0*/  IMAD.MOV.U32 R8, RZ, RZ, R18 ;  /* 0x000000ffff087224 */ /* 0x000fe200078e0012 */
[----:B------:R-:W-:-:S02]  /*c1c0*/  MOV R11, R23 ;  /* 0x00000017000b7202 */ /* 0x000fc40000000f00 */
[----:B------:R-:W-:Y:S01]  /*c1d0*/  PRMT R52, R9, 0x5410, R10 ;  /* 0x0000541009347816 */ /* 0x000fe2000000000a */
[----:B------:R-:W-:Y:S01]  /*c1e0*/  IMAD.MOV.U32 R9, RZ, RZ, R16 ;  /* 0x000000ffff097224 */ /* 0x000fe200078e0010 */
[----:B------:R-:W-:Y:S01]  /*c1f0*/  PRMT R58, R58, 0x5410, R8 ;  /* 0x000054103a3a7816 */ /* 0x000fe20000000008 */
[----:B------:R-:W-:Y:S01]  /*c200*/  IMAD.MOV.U32 R8, RZ, RZ, R17 ;  /* 0x000000ffff087224 */ /* 0x000fe200078e0011 */
[----:B------:R-:W-:Y:S02]  /*c210*/  MOV R10, R19 ;  /* 0x00000013000a7202 */ /* 0x000fe40000000f00 */
[----:B------:R-:W-:Y:S01]  /*c220*/  PRMT R53, R11, 0x7610, R53 ;  /* 0x000076100b357816 */ /* 0x000fe20000000035 */
[----:B------:R-:W-:Y:S01]  /*c230*/  IMAD.MOV.U32 R11, RZ, RZ, R34 ;  /* 0x000000ffff0b7224 */ /* 0x000fe200078e0022 */
[----:B------:R-:W-:Y:S01]  /*c240*/  PRMT R57, R8, 0x5410, R9 ;  /* 0x0000541008397816 */ /* 0x000fe20000000009 */
[----:B------:R-:W-:Y:S01]  /*c250*/  IMAD.MOV.U32 R9, RZ, RZ, R32 ;  /* 0x000000ffff097224 */ /* 0x000fe200078e0020 */
[----:B------:R-:W-:Y:S01]  /*c260*/  PRMT R58, R10, 0x7610, R58 ;  /* 0x000076100a3a7816 */ /* 0x000fe2000000003a */
[----:B------:R-:W-:Y:S01]  /*c270*/  IMAD.MOV.U32 R8, RZ, RZ, R33 ;  /* 0x000000ffff087224 */ /* 0x000fe200078e0021 */
[----:B------:R-:W-:-:S04]  /*c280*/  MOV R10, R35 ;  /* 0x00000023000a7202 */ /* 0x000fc80000000f00 */
[----:B------:R-:W-:Y:S02]  /*c290*/  PRMT R70, R10, 0x5410, R11 ;  /* 0x000054100a467816 */ /* 0x000fe4000000000b */
[----:B------:R-:W-:Y:S01]  /*c2a0*/  PRMT R69, R8, 0x5410, R9 ;  /* 0x0000541008457816 */ /* 0x000fe20000000009 */
[----:B------:R-:W-:Y:S05]  /*c2b0*/  @P0 BRA `(.L_x_376) ;  /* 0x000014e000000947 */ /* 0x000fea0003800000 */
[----:B------:R-:W-:Y:S01]  /*c2c0*/  ISETP.GE.AND P0, PT, R56, c[0x0][0x27c], PT ;  /* 0x00009f0038007a0c */ /* 0x000fe20003f06270 */
[----:B------:R-:W-:-:S12]  /*c2d0*/  BSSY B0, `(.L_x_377) ;  /* 0x0000068000007945 */ /* 0x000fd80003800000 */
[----:B------:R-:W-:Y:S05]  /*c2e0*/  @P0 BRA `(.L_x_378) ;  /* 0x0000066000000947 */ /* 0x000fea0003800000 */
[----:B------:R-:W-:Y:S01]  /*c2f0*/  MOV R9, c[0x0][0x27c] ;  /* 0x00009f0000097a02 */ /* 0x000fe20000000f00 */
[----:B------:R-:W-:Y:S01]  /*c300*/  HADD2.F32 R109, -RZ, R96.H0_H0 ;  /* 0x20000060ff6d7230 */ /* 0x000fe20000004100 */
[----:B------:R-:W-:Y:S01]  /*c310*/  SHF.L.U32 R13, R73, 0x6, RZ ;  /* 0x00000006490d7819 */ /* 0x000fe200000006ff */
[----:B------:R-:W-:Y:S01]  /*c320*/  HADD2.F32 R118, -RZ, R98.H0_H0 ;  /* 0x20000062ff767230 */ /* 0x000fe20000004100 */
[----:B------:R-:W-:Y:S01]  /*c330*/  LEA.HI R12, R9, R74, RZ, 0x1d ;  /* 0x0000004a090c7211 */ /* 0x000fe200078fe8ff */
[----:B------:R-:W-:Y:S01]  /*c340*/  HADD2.F32 R104, -RZ, R97.H0_H0 ;  /* 0x20000061ff687230 */ /* 0x000fe20000004100 */
[----:B------:R-:W-:Y:S01]  /*c350*/  LOP3.LUT R13, R13, 0x1c0, RZ, 0xc0, !PT ;  /* 0x000001c00d0d7812 */ /* 0x000fe200078ec0ff */
[----:B------:R-:W-:Y:S01]  /*c360*/  HADD2.F32 R96, -RZ, R96.H1_H1 ;  /* 0x30000060ff607230 */ /* 0x000fe20000004100 */
[----:B------:R-:W-:Y:S01]  /*c370*/  SHF.R.S32.HI R9, RZ, 0x1f, R12 ;  /* 0x0000001fff097819 */ /* 0x000fe2000001140c */
[----:B------:R-:W-:Y:S01]  /*c380*/  HADD2.F32 R112, -RZ, R99.H0_H0 ;  /* 0x20000063ff707230 */ /* 0x000fe20000004100 */
[----:B------:R-:W-:Y:S01]  /*c390*/  SHF.L.U32 R8, R12, 0x3, RZ ;  /* 0x000000030c087819 */ /* 0x000fe200000006ff */
[----:B------:R-:W-:Y:S01]  /*c3a0*/  HADD2.F32 R98, -RZ, R98.H1_H1 ;  /* 0x30000062ff627230 */ /* 0x000fe20000004100 */
[----:B------:R-:W-:Y:S01]  /*c3b0*/  LEA.HI R9, R9, R12, RZ, 0x3 ;  /* 0x0000000c09097211 */ /* 0x000fe200078f18ff */
[----:B------:R-:W-:Y:S01]  /*c3c0*/  HADD2.F32 R97, -RZ, R97.H1_H1 ;  /* 0x30000061ff617230 */ /* 0x000fe20000004100 */
[----:B------:R-:W-:Y:S01]  /*c3d0*/  SHF.R.U32.HI R11, RZ, 0x3, R13 ;  /* 0x00000003ff0b7819 */ /* 0x000fe2000001160d */
[----:B------:R-:W-:Y:S01]  /*c3e0*/  HADD2.F32 R99, -RZ, R99.H1_H1 ;  /* 0x30000063ff637230 */ /* 0x000fe20000004100 */
[----:B------:R-:W-:-:S02]  /*c3f0*/  LOP3.LUT R8, R13, 0x38, R8, 0xf8, !PT ;  /* 0x000000380d087812 */ /* 0x000fc400078ef808 */
[----:B------:R-:W-:Y:S02]  /*c400*/  SHF.L.U32 R9, R9, 0xa, RZ ;  /* 0x0000000a09097819 */ /* 0x000fe400000006ff */
[----:B------:R-:W-:Y:S02]  /*c410*/  SHF.L.U32 R10, R89, 0x9, RZ ;  /* 0x00000009590a7819 */ /* 0x000fe400000006ff */
[----:B------:R-:W-:Y:S02]  /*c420*/  LOP3.LUT R95, R13, 0x38, R56, 0xf8, !PT ;  /* 0x000000380d5f7812 */ /* 0x000fe400078ef838 */
[----:B------:R-:W-:Y:S02]  /*c430*/  LOP3.LUT R8, R8, R11, RZ, 0x3c, !PT ;  /* 0x0000000b08087212 */ /* 0x000fe400078e3cff */
[----:B------:R-:W-:Y:S02]  /*c440*/  LOP3.LUT R9, R9, 0x7fffe000, RZ, 0xc0, !PT ;  /* 0x7fffe00009097812 */ /* 0x000fe400078ec0ff */
[----:B------:R-:W-:-:S02]  /*c450*/  LOP3.LUT R95, R10, R95, R11, 0xf6, !PT ;  /* 0x0000005f0a5f7212 */ /* 0x000fc400078ef60b */
[----:B------:R-:W-:Y:S02]  /*c460*/  IADD3 R8, R8, R9, R10 ;  /* 0x0000000908087210 */ /* 0x000fe40007ffe00a */
[----:B------:R-:W-:Y:S02]  /*c470*/  SHF.L.U32 R95, R95, 0x1, RZ ;  /* 0x000000015f5f7819 */ /* 0x000fe400000006ff */
[----:B------:R-:W-:Y:S02]  /*c480*/  SHF.L.U32 R94, R8, 0x1, RZ ;  /* 0x00000001085e7819 */ /* 0x000fe400000006ff */
[--C-:B------:R-:W-:Y:S01]  /*c490*/  SHF.R.U32.HI R100, RZ, 0x10, R83.reuse ;  /* 0x00000010ff647819 */ /* 0x100fe20000011653 */
[----:B------:R-:W1:Y:S01]  /*c4a0*/  LDS.128 R12, [R95+0xc100] ;  /* 0x00c100005f0c7984 */ /* 0x000e620000000c00 */
[----:B------:R-:W-:Y:S02]  /*c4b0*/  SHF.R.U64 R82, R82, 0x10, R83 ;  /* 0x0000001052527819 */ /* 0x000fe40000001253 */
[----:B------:R-:W-:Y:S01]  /*c4c0*/  SHF.R.U64 R83, R84, 0x10, R85 ;  /* 0x0000001054537819 */ /* 0x000fe20000001255 */
[----:B------:R-:W2:Y:S01]  /*c4d0*/  LDS.128 R8, [R94+0xc100] ;  /* 0x00c100005e087984 */ /* 0x000ea20000000c00 */
[----:B------:R-:W-:Y:S01]  /*c4e0*/  SHF.R.U64 R86, R86, 0x10, R87 ;  /* 0x0000001056567819 */ /* 0x000fe20000001257 */
[----:B------:R-:W-:Y:S01]  /*c4f0*/  HADD2.F32 R100, -RZ, R100.H0_H0 ;  /* 0x20000064ff647230 */ /* 0x000fe20000004100 */
[----:B------:R-:W-:-:S02]  /*c500*/  SHF.R.U32.HI R84, RZ, 0x10, R85 ;  /* 0x00000010ff547819 */ /* 0x000fc40000011655 */
[----:B------:R-:W-:Y:S01]  /*c510*/  SHF.R.U32.HI R87, RZ, 0x10, R87 ;  /* 0x00000010ff577819 */ /* 0x000fe20000011657 */
[----:B------:R-:W-:Y:S01]  /*c520*/  HADD2.F32 R111, -RZ, R86.H0_H0 ;  /* 0x20000056ff6f7230 */ /* 0x000fe20000004100 */
[--C-:B------:R-:W-:Y:S02]  /*c530*/  SHF.R.U64 R80, R80, 0x10, R81.reuse ;  /* 0x0000001050507819 */ /* 0x100fe40000001251 */
[----:B------:R-:W-:Y:S01]  /*c540*/  SHF.R.U32.HI R81, RZ, 0x10, R81 ;  /* 0x00000010ff517819 */ /* 0x000fe20000011651 */
[----:B------:R-:W-:Y:S02]  /*c550*/  HADD2.F32 R116, -RZ, R87.H0_H0 ;  /* 0x20000057ff747230 */ /* 0x000fe40000004100 */
[--C-:B-1----:R-:W-:Y:S02]  /*c560*/  HADD2.F32 R85, -RZ, R15.reuse.H0_H0 ;  /* 0x2000000fff557230 */ /* 0x102fe40000004100 */
[----:B------:R-:W-:Y:S02]  /*c570*/  HADD2.F32 R15, -RZ, R15.H1_H1 ;  /* 0x3000000fff0f7230 */ /* 0x000fe40000004100 */
[--C-:B--2---:R-:W-:Y:S01]  /*c580*/  HADD2.F32 R105, -RZ, R11.reuse.H0_H0 ;  /* 0x2000000bff697230 */ /* 0x104fe20000004100 */
[----:B------:R-:W-:Y:S01]  /*c590*/  FMUL.FTZ R110, R85, R104 ;  /* 0x00000068556e7220 */ /* 0x000fe20000410000 */
[----:B------:R-:W-:Y:S01]  /*c5a0*/  HADD2.F32 R11, -RZ, R11.H1_H1 ;  /* 0x3000000bff0b7230 */ /* 0x000fe20000004100 */
[----:B------:R-:W-:Y:S01]  /*c5b0*/  FMUL.FTZ R114, R15, R100 ;  /* 0x000000640f727220 */ /* 0x000fe20000410000 */
[----:B------:R-:W-:Y:S01]  /*c5c0*/  HADD2.F32 R101, -RZ, R13.H0_H0 ;  /* 0x2000000dff657230 */ /* 0x000fe20000004100 */
[----:B------:R-:W-:Y:S01]  /*c5d0*/  FMUL.FTZ R104, R105, R104 ;  /* 0x0000006869687220 */ /* 0x000fe20000410000 */
[----:B------:R-:W-:Y:S01]  /*c5e0*/  HADD2.F32 R106, -RZ, R9.H0_H0 ;  /* 0x20000009ff6a7230 */ /* 0x000fe20000004100 */
[----:B------:R-:W-:Y:S01]  /*c5f0*/  FMUL.FTZ R100, R11, R100 ;  /* 0x000000640b647220 */ /* 0x000fe20000410000 */
[----:B------:R-:W-:Y:S01]  /*c600*/  HADD2.F32 R13, -RZ, R13.H1_H1 ;  /* 0x3000000dff0d7230 */ /* 0x000fe20000004100 */
[-C--:B------:R-:W-:Y:S01]  /*c610*/  FMUL.FTZ R87, R101, R109.reuse ;  /* 0x0000006d65577220 */ /* 0x080fe20000410000 */
[----:B------:R-:W-:Y:S01]  /*c620*/  HADD2.F32 R102, -RZ, R12.H0_H0 ;  /* 0x2000000cff667230 */ /* 0x000fe20000004100 */
[----:B------:R-:W-:Y:S01]  /*c630*/  FFMA.FTZ R11, R11, R116, R114 ;  /* 0x000000740b0b7223 */ /* 0x000fe20000010072 */
[----:B------:R-:W-:Y:S01]  /*c640*/  HADD2.F32 R114, -RZ, R81.H0_H0 ;  /* 0x20000051ff727230 */ /* 0x000fe20000004100 */
[C---:B------:R-:W-:Y:S01]  /*c650*/  FMUL.FTZ R109, R106.reuse, R109 ;  /* 0x0000006d6a6d7220 */ /* 0x040fe20000410000 */
[----:B------:R-:W-:Y:S01]  /*c660*/  HADD2.F32 R9, -RZ, R9.H1_H1 ;  /* 0x30000009ff097230 */ /* 0x000fe20000004100 */
[----:B------:R-:W-:Y:S01]  /*c670*/  FFMA.FTZ R87, R106, R118, R87 ;  /* 0x000000766a577223 */ /* 0x000fe20000010057 */
[----:B------:R-:W-:Y:S01]  /*c680*/  HADD2.F32 R106, -RZ, R84.H0_H0 ;  /* 0x20000054ff6a7230 */ /* 0x000fe20000004100 */
[----:B------:R-:W-:Y:S01]  /*c690*/  FMUL.FTZ R84, R13, R114 ;  /* 0x000000720d547220 */ /* 0x000fe20000410000 */
[----:B------:R-:W-:Y:S01]  /*c6a0*/  HADD2.F32 R103, -RZ, R12.H1_H1 ;  /* 0x3000000cff677230 */ /* 0x000fe20000004100 */
[----:B------:R-:W-:Y:S01]  /*c6b0*/  FMUL.FTZ R81, R102, R96 ;  /* 0x0000006066517220 */ /* 0x000fe20000410000 */
[----:B------:R-:W-:Y:S01]  /*c6c0*/  HADD2.F32 R107, -RZ, R8.H0_H0 ;  /* 0x20000008ff6b7230 */ /* 0x000fe20000004100 */
[C---:B------:R-:W-:Y:S01]  /*c6d0*/  FMUL.FTZ R114, R9.reuse, R114 ;  /* 0x0000007209727220 */ /* 0x040fe20000410000 */
[----:B------:R-:W-:Y:S01]  /*c6e0*/  HADD2.F32 R12, -RZ, R14.H0_H0 ;  /* 0x2000000eff0c7230 */ /* 0x000fe20000004100 */
[----:B------:R-:W-:Y:S01]  /*c6f0*/  FFMA.FTZ R84, R9, R106, R84 ;  /* 0x0000006a09547223 */ /* 0x000fe20000010054 */
[----:B------:R-:W-:Y:S01]  /*c700*/  HADD2.F32 R108, -RZ, R8.H1_H1 ;  /* 0x30000008ff6c7230 */ /* 0x000fe20000004100 */
[----:B------:R-:W-:Y:S01]  /*c710*/  FMUL.FTZ R9, R107, R96 ;  /* 0x000000606b097220 */ /* 0x000fe20000410000 */
[----:B------:R-:W-:Y:S01]  /*c720*/  HADD2.F32 R8, -RZ, R10.H0_H0 ;  /* 0x2000000aff087230 */ /* 0x000fe20000004100 */
[----:B------:R-:W-:Y:S01]  /*c730*/  FFMA.FTZ R110, R105, R112, R110 ;  /* 0x00000070696e7223 */ /* 0x000fe2000001006e */
[----:B------:R-:W-:Y:S01]  /*c740*/  HADD2.F32 R14, -RZ, R14.H1_H1 ;  /* 0x3000000eff0e7230 */ /* 0x000fe20000004100 */
[----:B------:R-:W-:Y:S01]  /*c750*/  FFMA.FTZ R81, R107, R98, R81 ;  /* 0x000000626b517223 */ /* 0x000fe20000010051 */
[----:B------:R-:W-:Y:S01]  /*c760*/  HADD2.F32 R105, -RZ, R80.H0_H0 ;  /* 0x20000050ff697230 */ /* 0x000fe20000004100 */
[-C--:B------:R-:W-:Y:S01]  /*c770*/  FMUL.FTZ R96, R12, R97.reuse ;  /* 0x000000610c607220 */ /* 0x080fe20000410000 */
[----:B------:R-:W-:Y:S01]  /*c780*/  HADD2.F32 R107, -RZ, R82.H0_H0 ;  /* 0x20000052ff6b7230 */ /* 0x000fe20000004100 */
[C---:B------:R-:W-:Y:S01]  /*c790*/  FMUL.FTZ R97, R8.reuse, R97 ;  /* 0x0000006108617220 */ /* 0x040fe20000410000 */
[----:B------:R-:W-:Y:S01]  /*c7a0*/  HADD2.F32 R10, -RZ, R10.H1_H1 ;  /* 0x3000000aff0a7230 */ /* 0x000fe20000004100 */
[----:B------:R-:W-:Y:S01]  /*c7b0*/  FFMA.FTZ R80, R8, R99, R96 ;  /* 0x0000006308507223 */ /* 0x000fe20000010060 */
[----:B------:R-:W-:Y:S01]  /*c7c0*/  HADD2.F32 R8, -RZ, R83.H0_H0 ;  /* 0x20000053ff087230 */ /* 0x000fe20000004100 */
[----:B------:R-:W-:Y:S01]  /*c7d0*/  FMUL.FTZ R113, R103, R105 ;  /* 0x0000006967717220 */ /* 0x000fe20000410000 */
[----:B------:R-:W-:Y:S01]  /*c7e0*/  F2FP.PACK_AB R11, R11, R110 ;  /* 0x0000006e0b0b723e */ /* 0x000fe200000000ff */
        /* <DEDUP_REMOVED lines=13> */
[-C--:B------:R-:W-:Y:S02]  /*c8c0*/  FFMA.FTZ R14, R14, R111.reuse, -R107 ;  /* 0x0000006f0e0e7223 */ /* 0x080fe4000001086b */
[----:B------:R-:W-:Y:S01]  /*c8d0*/  FFMA.FTZ R108, R108, R8, R113 ;  /* 0x000000086c6c7223 */ /* 0x000fe20000010071 */
[----:B------:R-:W-:Y:S01]  /*c8e0*/  F2FP.PACK_AB R12, R105, R98 ;  /* 0x00000062690c723e */ /* 0x000fe200000000ff */
[----:B------:R-:W-:Y:S01]  /*c8f0*/  FFMA.FTZ R83, R10, R111, R83 ;  /* 0x0000006f0a537223 */ /* 0x000fe20000010053 */
[----:B------:R-:W-:Y:S02]  /*c900*/  F2FP.PACK_AB R14, R14, R97 ;  /* 0x000000610e0e723e */ /* 0x000fe400000000ff */
[----:B------:R-:W-:Y:S02]  /*c910*/  F2FP.PACK_AB R8, R108, R81 ;  /* 0x000000516c08723e */ /* 0x000fe400000000ff */
[----:B------:R-:W-:Y:S01]  /*c920*/  F2FP.PACK_AB R10, R83, R80 ;  /* 0x00000050530a723e */ /* 0x000fe200000000ff */
[----:B------:R1:W-:Y:S04]  /*c930*/  STS.128 [R95+0xc100], R12 ;  /* 0x00c1000c5f007388 */ /* 0x0003e80000000c00 */
[----:B------:R1:W-:Y:S02]  /*c940*/  STS.128 [R94+0xc100], R8 ;  /* 0x00c100085e007388 */ /* 0x0003e40000000c00 */
.L_x_378:
[----:B------:R-:W-:Y:S05]  /*c950*/  BSYNC B0 ;  /* 0x0000000000007941 */ /* 0x000fea0003800000 */
.L_x_377:
[----:B-1----:R-:W-:Y:S01]  /*c960*/  IADD3 R12, R56, 0x20, RZ ;  /* 0x00000020380c7810 */ /* 0x002fe20007ffe0ff */
[----:B------:R-:W-:Y:S03]  /*c970*/  BSSY B0, `(.L_x_379) ;  /* 0x0000071000007945 */ /* 0x000fe60003800000 */
[----:B------:R-:W-:-:S13]  /*c980*/  ISETP.GE.AND P0, PT, R12, c[0x0][0x27c], PT ;  /* 0x00009f000c007a0c */ /* 0x000fda0003f06270 */
[----:B------:R-:W-:Y:S05]  /*c990*/  @P0 BRA `(.L_x_380) ;  /* 0x000006e000000947 */ /* 0x000fea0003800000 */
[----:B------:R-:W-:Y:S01]  /*c9a0*/  SHF.R.S32.HI R11, RZ, 0x1f, R12 ;  /* 0x0000001fff0b7819 */ /* 0x000fe2000001140c */
[----:B------:R-:W-:Y:S01]  /*c9b0*/  HADD2.F32 R102, -RZ, R91.H0_H0 ;  /* 0x2000005bff667230 */ /* 0x000fe20000004100 */
[----:B------:R-:W-:Y:S01]  /*c9c0*/  MOV R8, c[0x0][0x27c] ;  /* 0x00009f0000087a02 */ /* 0x000fe20000000f00 */
[--C-:B------:R-:W-:Y:S01]  /*c9d0*/  HADD2.F32 R86, -RZ, R90.reuse.H0_H0 ;  /* 0x2000005aff567230 */ /* 0x100fe20000004100 */
[CC--:B------:R-:W-:Y:S01]  /*c9e0*/  LEA.HI R10, R11.reuse, R12.reuse, RZ, 0x3 ;  /* 0x0000000c0b0a7211 */ /* 0x0c0fe200078f18ff */
[----:B------:R-:W-:Y:S01]  /*c9f0*/  HADD2.F32 R108, -RZ, R93.H0_H0 ;  /* 0x2000005dff6c7230 */ /* 0x000fe20000004100 */
[----:B------:R-:W-:Y:S01]  /*ca00*/  LEA.HI R11, R11, R12, RZ, 0x6 ;  /* 0x0000000c0b0b7211 */ /* 0x000fe200078f30ff */
[----:B------:R-:W-:Y:S01]  /*ca10*/  HADD2.F32 R90, -RZ, R90.H1_H1 ;  /* 0x3000005aff5a7230 */ /* 0x000fe20000004100 */
[----:B------:R-:W-:Y:S01]  /*ca20*/  SHF.R.S32.HI R13, RZ, 0x3, R10 ;  /* 0x00000003ff0d7819 */ /* 0x000fe2000001140a */
[--C-:B------:R-:W-:Y:S01]  /*ca30*/  HADD2.F32 R100, -RZ, R92.reuse.H0_H0 ;  /* 0x2000005cff647230 */ /* 0x100fe20000004100 */
[----:B------:R-:W-:Y:S01]  /*ca40*/  SHF.L.U32 R9, R73, 0x6, RZ ;  /* 0x0000000649097819 */ /* 0x000fe200000006ff */
[----:B------:R-:W-:Y:S01]  /*ca50*/  IMAD.SHL.U32 R11, R11, 0x80, RZ ;  /* 0x000000800b0b7824 */ /* 0x000fe200078e00ff */
[----:B------:R-:W-:Y:S01]  /*ca60*/  LEA.HI R8, R8, R13, RZ, 0x1d ;  /* 0x0000000d08087211 */ /* 0x000fe200078fe8ff */
[----:B------:R-:W-:Y:S01]  /*ca70*/  HADD2.F32 R92, -RZ, R92.H1_H1 ;  /* 0x3000005cff5c7230 */ /* 0x000fe20000004100 */
[----:B------:R-:W-:Y:S01]  /*ca80*/  LOP3.LUT R9, R9, 0x1c0, RZ, 0xc0, !PT ;  /* 0x000001c009097812 */ /* 0x000fe200078ec0ff */
[----:B------:R-:W-:Y:S01]  /*ca90*/  HADD2.F32 R91, -RZ, R91.H1_H1 ;  /* 0x3000005bff5b7230 */ /* 0x000fe20000004100 */
[----:B------:R-:W-:Y:S01]  /*caa0*/  SHF.R.S32.HI R13, RZ, 0x1f, R8 ;  /* 0x0000001fff0d7819 */ /* 0x000fe20000011408 */
[----:B------:R-:W-:Y:S01]  /*cab0*/  HADD2.F32 R93, -RZ, R93.H1_H1 ;  /* 0x3000005dff5d7230 */ /* 0x000fe20000004100 */
[----:B------:R-:W-:-:S02]  /*cac0*/  LOP3.LUT R15, R9, 0x38, R10, 0xf8, !PT ;  /* 0x00000038090f7812 */ /* 0x000fc400078ef80a */
[----:B------:R-:W-:Y:S01]  /*cad0*/  LEA.HI R13, R13, R8, RZ, 0x3 ;  /* 0x000000080d0d7211 */ /* 0x000fe200078f18ff */
[----:B------:R-:W-:Y:S01]  /*cae0*/  IMAD.SHL.U32 R8, R8, 0x8, RZ ;  /* 0x0000000808087824 */ /* 0x000fe200078e00ff */
[----:B------:R-:W-:Y:S02]  /*caf0*/  SHF.R.U32.HI R10, RZ, 0x3, R9 ;  /* 0x00000003ff0a7819 */ /* 0x000fe40000011609 */
[----:B------:R-:W-:Y:S02]  /*cb00*/  SHF.L.U32 R13, R13, 0xa, RZ ;  /* 0x0000000a0d0d7819 */ /* 0x000fe400000006ff */
[----:B------:R-:W-:Y:S02]  /*cb10*/  LOP3.LUT R12, R11, 0x7fffe000, RZ, 0xc0, !PT ;  /* 0x7fffe0000b0c7812 */ /* 0x000fe400078ec0ff */
[----:B------:R-:W-:Y:S02]  /*cb20*/  LOP3.LUT R9, R9, 0x38, R8, 0xf8, !PT ;  /* 0x0000003809097812 */ /* 0x000fe400078ef808 */
[----:B------:R-:W-:-:S02]  /*cb30*/  LOP3.LUT R14, R13, 0x7fffe000, RZ, 0xc0, !PT ;  /* 0x7fffe0000d0e7812 */ /* 0x000fc400078ec0ff */
[----:B------:R-:W-:Y:S02]  /*cb40*/  LOP3.LUT R15, R15, R10, RZ, 0x3c, !PT ;  /* 0x0000000a0f0f7212 */ /* 0x000fe400078e3cff */
[----:B------:R-:W-:Y:S02]  /*cb50*/  LEA R12, R89, R12, 0x9 ;  /* 0x0000000c590c7211 */ /* 0x000fe400078e48ff */
[----:B------:R-:W-:Y:S01]  /*cb60*/  LOP3.LUT R8, R9, R10, RZ, 0x3c, !PT ;  /* 0x0000000a09087212 */ /* 0x000fe200078e3cff */
[----:B------:R-:W-:Y:S01]  /*cb70*/  IMAD R9, R89, 0x200, R14 ;  /* 0x0000020059097824 */ /* 0x000fe200078e020e */
[----:B------:R-:W-:Y:S01]  /*cb80*/  SHF.R.U32.HI R82, RZ, 0x10, R61 ;  /* 0x00000010ff527819 */ /* 0x000fe2000001163d */
[----:B------:R-:W-:Y:S01]  /*cb90*/  IMAD.IADD R12, R12, 0x1, R15 ;  /* 0x000000010c0c7824 */ /* 0x000fe200078e020f */
[--C-:B------:R-:W-:Y:S02]  /*cba0*/  SHF.R.U64 R64, R64, 0x10, R65.reuse ;  /* 0x0000001040407819 */ /* 0x100fe40000001241 */
[----:B------:R-:W-:Y:S01]  /*cbb0*/  IADD3 R8, R9, R8, RZ ;  /* 0x0000000809087210 */ /* 0x000fe20007ffe0ff */
[----:B------:R-:W-:Y:S01]  /*cbc0*/  HADD2.F32 R82, -RZ, R82.H0_H0 ;  /* 0x20000052ff527230 */ /* 0x000fe20000004100 */
[----:B------:R-:W-:Y:S01]  /*cbd0*/  SHF.L.U32 R81, R12, 0x1, RZ ;  /* 0x000000010c517819 */ /* 0x000fe200000006ff */
[----:B------:R-:W-:Y:S01]  /*cbe0*/  HADD2.F32 R64, -RZ, R64.H0_H0 ;  /* 0x20000040ff407230 */ /* 0x000fe20000004100 */
[----:B------:R-:W-:Y:S01]  /*cbf0*/  SHF.R.U32.HI R65, RZ, 0x10, R65 ;  /* 0x00000010ff417819 */ /* 0x000fe20000011641 */
[----:B------:R-:W-:Y:S01]  /*cc00*/  IMAD.SHL.U32 R80, R8, 0x2, RZ ;  /* 0x0000000208507824 */ /* 0x000fe200078e00ff */
[----:B------:R-:W-:Y:S01]  /*cc10*/  SHF.R.U64 R60, R60, 0x10, R61 ;  /* 0x000000103c3c7819 */ /* 0x000fe2000000123d */
[----:B------:R-:W1:Y:S01]  /*cc20*/  LDS.128 R12, [R81+0xc100] ;  /* 0x00c10000510c7984 */ /* 0x000e620000000c00 */
[--C-:B------:R-:W-:Y:S01]  /*cc30*/  SHF.R.U64 R61, R66, 0x10, R67.reuse ;  /* 0x00000010423d7819 */ /* 0x100fe20000001243 */
[----:B------:R-:W-:Y:S01]  /*cc40*/  HADD2.F32 R104, -RZ, R65.H0_H0 ;  /* 0x20000041ff687230 */ /* 0x000fe20000004100 */
[----:B------:R-:W-:Y:S01]  /*cc50*/  SHF.R.U32.HI R66, RZ, 0x10, R67 ;  /* 0x00000010ff427819 */ /* 0x000fe20000011643 */
[----:B------:R-:W2:Y:S01]  /*cc60*/  LDS.128 R8, [R80+0xc100] ;  /* 0x00c1000050087984 */ /* 0x000ea20000000c00 */
[----:B------:R-:W-:-:S02]  /*cc70*/  SHF.R.U64 R62, R62, 0x10, R63 ;  /* 0x000000103e3e7819 */ /* 0x000fc4000000123f */
[----:B------:R-:W-:Y:S01]  /*cc80*/  SHF.R.U32.HI R63, RZ, 0x10, R63 ;  /* 0x00000010ff3f7819 */ /* 0x000fe2000001163f */
[----:B------:R-:W-:Y:S02]  /*cc90*/  HADD2.F32 R110, -RZ, R66.H0_H0 ;  /* 0x20000042ff6e7230 */ /* 0x000fe40000004100 */
[--C-:B-1----:R-:W-:Y:S02]  /*cca0*/  HADD2.F32 R83, -RZ, R13.reuse.H1_H1 ;  /* 0x3000000dff537230 */ /* 0x102fe40000004100 */
[----:B------:R-:W-:Y:S02]  /*ccb0*/  HADD2.F32 R67, -RZ, R13.H0_H0 ;  /* 0x2000000dff437230 */ /* 0x000fe40000004100 */
[----:B------:R-:W-:Y:S01]  /*ccc0*/  HADD2.F32 R13, -RZ, R15.H0_H0 ;  /* 0x2000000fff0d7230 */ /* 0x000fe20000004100 */
[----:B------:R-:W-:Y:S01]  /*ccd0*/  FMUL.FTZ R65, R83, R82 ;  /* 0x0000005253417220 */ /* 0x000fe20000410000 */
[--C-:B--2---:R-:W-:Y:S01]  /*cce0*/  HADD2.F32 R94, -RZ, R9.reuse.H1_H1 ;  /* 0x30000009ff5e7230 */ /* 0x104fe20000004100 */
[----:B------:R-:W-:Y:S01]  /*ccf0*/  FMUL.FTZ R98, R67, R86 ;  /* 0x0000005643627220 */ /* 0x000fe20000410000 */
[----:B------:R-:W-:Y:S01]  /*cd00*/  HADD2.F32 R87, -RZ, R9.H0_H0 ;  /* 0x20000009ff577230 */ /* 0x000fe20000004100 */
[----:B------:R-:W-:Y:S01]  /*cd10*/  FMUL.FTZ R106, R13, R102 ;  /* 0x000000660d6a7220 */ /* 0x000fe20000410000 */
[----:B------:R-:W-:Y:S01]  /*cd20*/  HADD2.F32 R9, -RZ, R11.H0_H0 ;  /* 0x2000000bff097230 */ /* 0x000fe20000004100 */
[C---:B------:R-:W-:Y:S01]  /*cd30*/  FMUL.FTZ R82, R94.reuse, R82 ;  /* 0x000000525e527220 */ /* 0x040fe20000410000 */
[----:B------:R-:W-:Y:S01]  /*cd40*/  HADD2.F32 R84, -RZ, R12.H0_H0 ;  /* 0x2000000cff547230 */ /* 0x000fe20000004100 */
[----:B------:R-:W-:Y:S01]  /*cd50*/  FFMA.FTZ R65, R94, R104, R65 ;  /* 0x000000685e417223 */ /* 0x000fe20000010041 */
[----:B------:R-:W-:Y:S01]  /*cd60*/  HADD2.F32 R15, -RZ, R15.H1_H1 ;  /* 0x3000000fff0f7230 */ /* 0x000fe20000004100 */
[C---:B------:R-:W-:Y:S01]  /*cd70*/  FMUL.FTZ R102, R9.reuse, R102 ;  /* 0x0000006609667220 */ /* 0x040fe20000410000 */
[----:B------:R-:W-:Y:S01]  /*cd80*/  HADD2.F32 R94, -RZ, R63.H0_H0 ;  /* 0x2000003fff5e7230 */ /* 0x000fe20000004100 */
[----:B------:R-:W-:Y:S01]  /*cd90*/  FFMA.FTZ R106, R9, R108, R106 ;  /* 0x0000006c096a7223 */ /* 0x000fe2000001006a */
[----:B------:R-:W-:Y:S01]  /*cda0*/  HADD2.F32 R95, -RZ, R8.H0_H0 ;  /* 0x20000008ff5f7230 */ /* 0x000fe20000004100 */
[----:B------:R-:W-:Y:S01]  /*cdb0*/  FMUL.FTZ R9, R84, R90 ;  /* 0x0000005a54097220 */ /* 0x000fe20000410000 */
[----:B------:R-:W-:Y:S01]  /*cdc0*/  HADD2.F32 R85, -RZ, R12.H1_H1 ;  /* 0x3000000cff557230 */ /* 0x000fe20000004100 */
[----:B------:R-:W-:Y:S01]  /*cdd0*/  FMUL.FTZ R66, R15, R94 ;  /* 0x0000005e0f427220 */ /* 0x000fe20000410000 */
[----:B------:R-:W-:Y:S01]  /*cde0*/  HADD2.F32 R11, -RZ, R11.H1_H1 ;  /* 0x3000000bff0b7230 */ /* 0x000fe20000004100 */
[C---:B------:R-:W-:Y:S01]  /*cdf0*/  FMUL.FTZ R63, R95.reuse, R90 ;  /* 0x0000005a5f3f7220 */ /* 0x040fe20000410000 */
[----:B------:R-:W-:Y:S01]  /*ce00*/  HADD2.F32 R12, -RZ, R14.H0_H0 ;  /* 0x2000000eff0c7230 */ /* 0x000fe20000004100 */
[----:B------:R-:W-:Y:S01]  /*ce10*/  FFMA.FTZ R95, R95, R92, R9 ;  /* 0x0000005c5f5f7223 */ /* 0x000fe20000010009 */
[----:B------:R-:W-:Y:S01]  /*ce20*/  HADD2.F32 R96, -RZ, R8.H1_H1 ;  /* 0x30000008ff607230 */ /* 0x000fe20000004100 */
[----:B------:R-:W-:Y:S01]  /*ce30*/  FMUL.FTZ R94, R11, R94 ;  /* 0x0000005e0b5e7220 */ /* 0x000fe20000410000 */
[----:B------:R-:W-:Y:S01]  /*ce40*/  HADD2.F32 R8, -RZ, R10.H0_H0 ;  /* 0x2000000aff087230 */ /* 0x000fe20000004100 */
[C---:B------:R-:W-:Y:S01]  /*ce50*/  FMUL.FTZ R86, R87.reuse, R86 ;  /* 0x0000005657567220 */ /* 0x040fe20000410000 */
[----:B------:R-:W-:Y:S01]  /*ce60*/  HADD2.F32 R14, -RZ, R14.H1_H1 ;  /* 0x3000000eff0e7230 */ /* 0x000fe20000004100 */
[----:B------:R-:W-:Y:S01]  /*ce70*/  FFMA.FTZ R98, R87, R100, R98 ;  /* 0x0000006457627223 */ /* 0x000fe20000010062 */
[----:B------:R-:W-:Y:S01]  /*ce80*/  HADD2.F32 R87, -RZ, R62.H0_H0 ;  /* 0x2000003eff577230 */ /* 0x000fe20000004100 */
[----:B------:R-:W-:Y:S01]  /*ce90*/  FFMA.FTZ R11, R11, R110, R66 ;  /* 0x0000006e0b0b7223 */ /* 0x000fe20000010042 */
[----:B------:R-:W-:Y:S01]  /*cea0*/  HADD2.F32 R66, -RZ, R60.H0_H0 ;  /* 0x2000003cff427230 */ /* 0x000fe20000004100 */
[-C--:B------:R-:W-:Y:S01]  /*ceb0*/  FMUL.FTZ R9, R12, R91.reuse ;  /* 0x0000005b0c097220 */ /* 0x080fe20000410000 */
[----:B------:R-:W-:Y:S01]  /*cec0*/  HADD2.F32 R10, -RZ, R10.H1_H1 ;  /* 0x3000000aff0a7230 */ /* 0x000fe20000004100 */
[C---:B------:R-:W-:Y:S01]  /*ced0*/  FMUL.FTZ R91, R8.reuse, R91 ;  /* 0x0000005b085b7220 */ /* 0x040fe20000410000 */
[----:B------:R-:W-:Y:S01]  /*cee0*/  F2FP.PACK_AB R11, R11, R106 ;  /* 0x0000006a0b0b723e */ /* 0x000fe200000000ff */
[----:B------:R-:W-:Y:S01]  /*cef0*/  FFMA.FTZ R60, R8, R93, R9 ;  /* 0x0000005d083c7223 */ /* 0x000fe20000010009 */
[----:B------:R-:W-:Y:S01]  /*cf00*/  HADD2.F32 R9, -RZ, R61.H0_H0 ;  /* 0x2000003dff097230 */ /* 0x000fe20000004100 */
[----:B------:R-:W-:-:S02]  /*cf10*/  FMUL.FTZ R97, R85, R66 ;  /* 0x0000004255617220 */ /* 0x000fc40000410000 */
[-C--:B------:R-:W-:Y:S02]  /*cf20*/  FMUL.FTZ R61, R14, R87.reuse ;  /* 0x000000570e3d7220 */ /* 0x080fe40000410000 */
[----:B------:R-:W-:Y:S02]  /*cf30*/  FMUL.FTZ R66, R96, R66 ;  /* 0x0000004260427220 */ /* 0x000fe40000410000 */
[----:B------:R-:W-:Y:S02]  /*cf40*/  FMUL.FTZ R87, R10, R87 ;  /* 0x000000570a577220 */ /* 0x000fe40000410000 */
[----:B------:R-:W-:Y:S02]  /*cf50*/  FFMA.FTZ R91, R12, R93, -R91 ;  /* 0x0000005d0c5b7223 */ /* 0x000fe4000001085b */
[----:B------:R-:W-:Y:S02]  /*cf60*/  FFMA.FTZ R86, R67, R100, -R86 ;  /* 0x0000006443567223 */ /* 0x000fe40000010856 */
[----:B------:R-:W-:-:S02]  /*cf70*/  FFMA.FTZ R83, R83, R104, -R82 ;  /* 0x0000006853537223 */ /* 0x000fc40000010852 */
[----:B------:R-:W-:Y:S02]  /*cf80*/  FFMA.FTZ R102, R13, R108, -R102 ;  /* 0x0000006c0d667223 */ /* 0x000fe40000010866 */
[----:B------:R-:W-:Y:S01]  /*cf90*/  FFMA.FTZ R15, R15, R110, -R94 ;  /* 0x0000006e0f0f7223 */ /* 0x000fe2000001085e */
[----:B------:R-:W-:Y:S01]  /*cfa0*/  F2FP.PACK_AB R13, R83, R86 ;  /* 0x00000056530d723e */ /* 0x000fe200000000ff */
[----:B------:R-:W-:Y:S02]  /*cfb0*/  FFMA.FTZ R63, R84, R92, -R63 ;  /* 0x0000005c543f7223 */ /* 0x000fe4000001083f */
[----:B------:R-:W-:Y:S01]  /*cfc0*/  FFMA.FTZ R12, R85, R64, -R66 ;  /* 0x00000040550c7223 */ /* 0x000fe20000010842 */
[----:B------:R-:W-:Y:S01]  /*cfd0*/  F2FP.PACK_AB R15, R15, R102 ;  /* 0x000000660f0f723e */ /* 0x000fe200000000ff */
[----:B------:R-:W-:Y:S02]  /*cfe0*/  FFMA.FTZ R14, R14, R9, -R87 ;  /* 0x000000090e0e7223 */ /* 0x000fe40000010857 */
[----:B------:R-:W-:Y:S01]  /*cff0*/  FFMA.FTZ R8, R96, R64, R97 ;  /* 0x0000004060087223 */ /* 0x000fe20000010061 */
[----:B------:R-:W-:Y:S01]  /*d000*/  F2FP.PACK_AB R12, R12, R63 ;  /* 0x0000003f0c0c723e */ /* 0x000fe200000000ff */
[----:B------:R-:W-:Y:S01]  /*d010*/  FFMA.FTZ R61, R10, R9, R61 ;  /* 0x000000090a3d7223 */ /* 0x000fe2000001003d */
[----:B------:R-:W-:-:S02]  /*d020*/  F2FP.PACK_AB R14, R14, R91 ;  /* 0x0000005b0e0e723e */ /* 0x000fc400000000ff */
[----:B------:R-:W-:Y:S02]  /*d030*/  F2FP.PACK_AB R9, R65, R98 ;  /* 0x000000624109723e */ /* 0x000fe400000000ff */
[----:B------:R-:W-:Y:S01]  /*d040*/  F2FP.PACK_AB R8, R8, R95 ;  /* 0x0000005f0808723e */ /* 0x000fe200000000ff */
[----:B------:R1:W-:Y:S01]  /*d050*/  STS.128 [R81+0xc100], R12 ;  /* 0x00c1000c51007388 */ /* 0x0003e20000000c00 */
[----:B------:R-:W-:-:S05]  /*d060*/  F2FP.PACK_AB R10, R61, R60 ;  /* 0x0000003c3d0a723e */ /* 0x000fca00000000ff */
[----:B------:R1:W-:Y:S02]  /*d070*/  STS.128 [R80+0xc100], R8 ;  /* 0x00c1000850007388 */ /* 0x0003e40000000c00 */
.L_x_380:
[----:B------:R-:W-:Y:S05]  /*d080*/  BSYNC B0 ;  /* 0x0000000000007941 */ /* 0x000fea0003800000 */
.L_x_379:
[----:B-1----:R-:W-:-:S04]  /*d090*/  IADD3 R12, R56, 0x40, RZ ;  /* 0x00000040380c7810 */ /* 0x002fc80007ffe0ff */
[----:B------:R-:W-:-:S13]  /*d0a0*/  ISETP.GE.AND P0, PT, R12, c[0x0][0x27c], PT ;  /* 0x00009f000c007a0c */ /* 0x000fda0003f06270 */
[----:B------:R-:W-:Y:S05]  /*d0b0*/  @P0 BRA `(.L_x_376) ;  /* 0x000006e000000947 */ /* 0x000fea0003800000 */
[----:B------:R-:W-:Y:S01]  /*d0c0*/  SHF.R.S32.HI R11, RZ, 0x1f, R12 ;  /* 0x0000001fff0b7819 */ /* 0x000fe2000001140c */
[----:B------:R-:W-:Y:S01]  /*d0d0*/  HADD2.F32 R90, -RZ, R76.H0_H0 ;  /* 0x2000004cff5a7230 */ /* 0x000fe20000004100 */
[----:B------:R-:W-:Y:S01]  /*d0e0*/  MOV R8, c[0x0][0x27c] ;  /* 0x00009f0000087a02 */ /* 0x000fe20000000f00 */
[----:B------:R-:W-:Y:S01]  /*d0f0*/  HADD2.F32 R96, -RZ, R88.H0_H0 ;  /* 0x20000058ff607230 */ /* 0x000fe20000004100 */
[CC--:B------:R-:W-:Y:S01]  /*d100*/  LEA.HI R10, R11.reuse, R12.reuse, RZ, 0x3 ;  /* 0x0000000c0b0a7211 */ /* 0x0c0fe200078f18ff */
[--C-:B------:R-:W-:Y:S01]  /*d110*/  HADD2.F32 R66, -RZ, R75.reuse.H0_H0 ;  /* 0x2000004bff427230 */ /* 0x100fe20000004100 */
        /* <DEDUP_REMOVED lines=8> */
[----:B------:R-:W-:-:S02]  /*d1a0*/  LOP3.LUT R9, R9, 0x1c0, RZ, 0xc0, !PT ;  /* 0x000001c009097812 */ /* 0x000fc400078ec0ff */
[----:B------:R-:W-:Y:S02]  /*d1b0*/  SHF.R.S32.HI R13, RZ, 0x1f, R8 ;  /* 0x0000001fff0d7819 */ /* 0x000fe40000011408 */
[----:B------:R-:W-:Y:S02]  /*d1c0*/  LOP3.LUT R15, R9, 0x38, R10, 0xf8, !PT ;  /* 0x00000038090f7812 */ /* 0x000fe400078ef80a */
[----:B------:R-:W-:Y:S01]  /*d1d0*/  LEA.HI R13, R13, R8, RZ, 0x3 ;  /* 0x000000080d0d7211 */ /* 0x000fe200078f18ff */
[----:B------:R-:W-:Y:S01]  /*d1e0*/  IMAD.SHL.U32 R8, R8, 0x8, RZ ;  /* 0x0000000808087824 */ /* 0x000fe200078e00ff */
[----:B------:R-:W-:Y:S02]  /*d1f0*/  SHF.R.U32.HI R10, RZ, 0x3, R9 ;  /* 0x00000003ff0a7819 */ /* 0x000fe40000011609 */
[----:B------:R-:W-:Y:S02]  /*d200*/  SHF.L.U32 R13, R13, 0xa, RZ ;  /* 0x0000000a0d0d7819 */ /* 0x000fe400000006ff */
[----:B------:R-:W-:-:S02]  /*d210*/  LOP3.LUT R12, R11, 0x7fffe000, RZ, 0xc0, !PT ;  /* 0x7fffe0000b0c7812 */ /* 0x000fc400078ec0ff */
[----:B------:R-:W-:Y:S02]  /*d220*/  LOP3.LUT R9, R9, 0x38, R8, 0xf8, !PT ;  /* 0x0000003809097812 */ /* 0x000fe400078ef808 */
[----:B------:R-:W-:Y:S02]  /*d230*/  LOP3.LUT R14, R13, 0x7fffe000, RZ, 0xc0, !PT ;  /* 0x7fffe0000d0e7812 */ /* 0x000fe400078ec0ff */
[----:B------:R-:W-:Y:S02]  /*d240*/  LOP3.LUT R15, R15, R10, RZ, 0x3c, !PT ;  /* 0x0000000a0f0f7212 */ /* 0x000fe400078e3cff */
[----:B------:R-:W-:Y:S02]  /*d250*/  LEA R12, R89, R12, 0x9 ;  /* 0x0000000c590c7211 */ /* 0x000fe400078e48ff */
[----:B------:R-:W-:Y:S01]  /*d260*/  LOP3.LUT R8, R9, R10, RZ, 0x3c, !PT ;  /* 0x0000000a09087212 */ /* 0x000fe200078e3cff */
[----:B------:R-:W-:Y:S01]  /*d270*/  IMAD R9, R89, 0x200, R14 ;  /* 0x0000020059097824 */ /* 0x000fe200078e020e */
[----:B------:R-:W-:Y:S01]  /*d280*/  SHF.R.U32.HI R62, RZ, 0x10, R41 ;  /* 0x00000010ff3e7819 */ /* 0x000fe20000011629 */
[----:B------:R-:W-:Y:S01]  /*d290*/  IMAD.IADD R12, R12, 0x1, R15 ;  /* 0x000000010c0c7824 */ /* 0x000fe200078e020f */
[----:B------:R-:W-:-:S02]  /*d2a0*/  SHF.R.U64 R48, R48, 0x10, R49 ;  /* 0x0000001030307819 */ /* 0x000fc40000001231 */
        /* <DEDUP_REMOVED lines=12> */
[--C-:B------:R-:W-:Y:S01]  /*d370*/  SHF.R.U64 R42, R42, 0x10, R43.reuse ;  /* 0x000000102a2a7819 */ /* 0x100fe2000000122b */
[----:B------:R-:W-:Y:S01]  /*d380*/  HADD2.F32 R83, -RZ, R41.H0_H0 ;  /* 0x20000029ff537230 */ /* 0x000fe20000004100 */
[----:B------:R-:W-:Y:S01]  /*d390*/  SHF.R.U32.HI R43, RZ, 0x10, R43 ;  /* 0x00000010ff2b7819 */ /* 0x000fe2000001162b */
[----:B------:R-:W-:-:S02]  /*d3a0*/  HADD2.F32 R98, -RZ, R50.H0_H0 ;  /* 0x20000032ff627230 */ /* 0x000fc40000004100 */
        /* <DEDUP_REMOVED lines=16> */
[----:B------:R-:W-:Y:S01]  /*d4b0*/  HADD2.F32 R11, -RZ, R11.H1_H1 ;  /* 0x3000000bff0b7230 */ /* 0x000fe20000004100 */
[----:B------:R-:W-:Y:S01]  /*d4c0*/  FMUL.FTZ R66, R67, R66 ;  /* 0x0000004243427220 */ /* 0x000fe20000410000 */
[----:B------:R-:W-:Y:S01]  /*d4d0*/  HADD2.F32 R81, -RZ, R8.H0_H0 ;  /* 0x20000008ff517230 */ /* 0x000fe20000004100 */
[-C--:B------:R-:W-:Y:S01]  /*d4e0*/  FMUL.FTZ R50, R15, R80.reuse ;  /* 0x000000500f327220 */ /* 0x080fe20000410000 */
[----:B------:R-:W-:Y:S01]  /*d4f0*/  HADD2.F32 R9, -RZ, R76.H1_H1 ;  /* 0x3000004cff097230 */ /* 0x000fe20000004100 */
[-C--:B------:R-:W-:Y:S01]  /*d500*/  FMUL.FTZ R76, R64, R75.reuse ;  /* 0x0000004b404c7220 */ /* 0x080fe20000410000 */
[----:B------:R-:W-:Y:S01]  /*d510*/  HADD2.F32 R65, -RZ, R12.H1_H1 ;  /* 0x3000000cff417230 */ /* 0x000fe20000004100 */
[----:B------:R-:W-:Y:S01]  /*d520*/  FMUL.FTZ R80, R11, R80 ;  /* 0x000000500b507220 */ /* 0x000fe20000410000 */
[----:B------:R-:W-:Y:S01]  /*d530*/  HADD2.F32 R12, -RZ, R14.H0_H0 ;  /* 0x2000000eff0c7230 */ /* 0x000fe20000004100 */
[C---:B------:R-:W-:Y:S01]  /*d540*/  FMUL.FTZ R75, R81.reuse, R75 ;  /* 0x0000004b514b7220 */ /* 0x040fe20000410000 */
[----:B------:R-:W-:Y:S01]  /*d550*/  HADD2.F32 R82, -RZ, R8.H1_H1 ;  /* 0x30000008ff527230 */ /* 0x000fe20000004100 */
[----:B------:R-:W-:Y:S01]  /*d560*/  FFMA.FTZ R76, R81, R79, R76 ;  /* 0x0000004f514c7223 */ /* 0x000fe2000001004c */
[----:B------:R-:W-:Y:S01]  /*d570*/  HADD2.F32 R14, -RZ, R14.H1_H1 ;  /* 0x3000000eff0e7230 */ /* 0x000fe20000004100 */
[----:B------:R-:W-:Y:S01]  /*d580*/  FFMA.FTZ R84, R67, R86, R84 ;  /* 0x0000005643547223 */ /* 0x000fe20000010054 */
[----:B------:R-:W-:Y:S01]  /*d590*/  HADD2.F32 R8, -RZ, R10.H0_H0 ;  /* 0x2000000aff087230 */ /* 0x000fe20000004100 */
[----:B------:R-:W-:Y:S01]  /*d5a0*/  FFMA.FTZ R11, R11, R98, R50 ;  /* 0x000000620b0b7223 */ /* 0x000fe20000010032 */
[----:B------:R-:W-:Y:S01]  /*d5b0*/  HADD2.F32 R43, -RZ, R88.H1_H1 ;  /* 0x30000058ff2b7230 */ /* 0x000fe20000004100 */
[-C--:B------:R-:W-:Y:S01]  /*d5c0*/  FMUL.FTZ R50, R12, R9.reuse ;  /* 0x000000090c327220 */ /* 0x080fe20000410000 */
[----:B------:R-:W-:Y:S01]  /*d5d0*/  HADD2.F32 R81, -RZ, R42.H0_H0 ;  /* 0x2000002aff517230 */ /* 0x000fe20000004100 */
[C---:B------:R-:W-:Y:S01]  /*d5e0*/  FMUL.FTZ R9, R8.reuse, R9 ;  /* 0x0000000908097220 */ /* 0x040fe20000410000 */
[----:B------:R-:W-:Y:S01]  /*d5f0*/  HADD2.F32 R10, -RZ, R10.H1_H1 ;  /* 0x3000000aff0a7230 */ /* 0x000fe20000004100 */
[----:B------:R-:W-:Y:S01]  /*d600*/  FFMA.FTZ R66, R51, R86, -R66 ;  /* 0x0000005633427223 */ /* 0x000fe20000010842 */
[----:B------:R-:W-:Y:S01]  /*d610*/  HADD2.F32 R67, -RZ, R40.H0_H0 ;  /* 0x20000028ff437230 */ /* 0x000fe20000004100 */
[----:B------:R-:W-:Y:S01]  /*d620*/  FFMA.FTZ R40, R8, R43, R50 ;  /* 0x0000002b08287223 */ /* 0x000fe20000010032 */
[----:B------:R-:W-:Y:S01]  /*d630*/  F2FP.PACK_AB R11, R11, R94 ;  /* 0x0000005e0b0b723e */ /* 0x000fe200000000ff */
[----:B------:R-:W-:-:S02]  /*d640*/  FMUL.FTZ R41, R14, R81 ;  /* 0x000000510e297220 */ /* 0x000fc40000410000 */
[----:B------:R-:W-:Y:S02]  /*d650*/  FMUL.FTZ R8, R82, R67 ;  /* 0x0000004352087220 */ /* 0x000fe40000410000 */
[----:B------:R-:W-:Y:S02]  /*d660*/  FMUL.FTZ R81, R10, R81 ;  /* 0x000000510a517220 */ /* 0x000fe40000410000 */
[----:B------:R-:W-:Y:S02]  /*d670*/  FMUL.FTZ R85, R65, R67 ;  /* 0x0000004341557220 */ /* 0x000fe40000410000 */
[----:B------:R-:W-:Y:S01]  /*d680*/  FFMA.FTZ R43, R12, R43, -R9 ;  /* 0x0000002b0c2b7223 */ /* 0x000fe20000010809 */
[----:B------:R-:W-:Y:S01]  /*d690*/  F2FP.PACK_AB R9, R49, R84 ;  /* 0x000000543109723e */ /* 0x000fe200000000ff */
[----:B------:R-:W-:Y:S02]  /*d6a0*/  FFMA.FTZ R63, R63, R92, -R62 ;  /* 0x0000005c3f3f7223 */ /* 0x000fe4000001083e */
[----:B------:R-:W-:-:S02]  /*d6b0*/  FFMA.FTZ R90, R13, R96, -R90 ;  /* 0x000000600d5a7223 */ /* 0x000fc4000001085a */
        /* <DEDUP_REMOVED lines=12> */
[----:B------:R1:W-:Y:S04]  /*d780*/  STS.128 [R61+0xc100], R12 ;  /* 0x00c1000c3d007388 */ /* 0x0003e80000000c00 */
[----:B------:R1:W-:Y:S02]  /*d790*/  STS.128 [R60+0xc100], R8 ;  /* 0x00c100083c007388 */ /* 0x0003e40000000c00 */
.L_x_376:
[----:B------:R-:W-:Y:S05]  /*d7a0*/  BSYNC B1 ;  /* 0x0000000000017941 */ /* 0x000fea0003800000 */
.L_x_375:
[----:B------:R-:W-:-:S04]  /*d7b0*/  IADD3 R73, R73, 0x40, RZ ;  /* 0x0000004049497810 */ /* 0x000fc80007ffe0ff */
[----:B------:R-:W-:-:S13]  /*d7c0*/  ISETP.GE.AND P0, PT, R73, UR4, PT ;  /* 0x0000000449007c0c */ /* 0x000fda000bf06270 */
[----:B------:R-:W-:Y:S05]  /*d7d0*/  @P0 BRA `(.L_x_360) ;  /* 0x0000155000000947 */ /* 0x000fea0003800000 */
[----:B------:R-:W-:Y:S01]  /*d7e0*/  ISETP.GE.AND P0, PT, R56, c[0x0][0x27c], PT ;  /* 0x00009f0038007a0c */ /* 0x000fe20003f06270 */
[----:B------:R-:W-:-:S12]  /*d7f0*/  BSSY B0, `(.L_x_381) ;  /* 0x000006b000007945 */ /* 0x000fd80003800000 */
[----:B------:R-:W-:Y:S05]  /*d800*/  @P0 BRA `(.L_x_382) ;  /* 0x0000069000000947 */ /* 0x000fea0003800000 */
[----:B-1----:R-:W-:Y:S01]  /*d810*/  MOV R11, c[0x0][0x27c] ;  /* 0x00009f00000b7a02 */ /* 0x002fe20000000f00 */
[----:B------:R-:W-:Y:S01]  /*d820*/  HADD2.F32 R63, -RZ, R69.H0_H0 ;  /* 0x20000045ff3f7230 */ /* 0x000fe20000004100 */
[----:B------:R-:W-:Y:S01]  /*d830*/  SHF.R.S32.HI R8, RZ, 0x1f, R73 ;  /* 0x0000001fff087819 */ /* 0x000fe20000011449 */
[----:B------:R-:W-:Y:S01]  /*d840*/  HADD2.F32 R80, -RZ, R71.H0_H0 ;  /* 0x20000047ff507230 */ /* 0x000fe20000004100 */
[----:B------:R-:W-:Y:S01]  /*d850*/  LEA.HI R11, R11, R74, RZ, 0x1d ;  /* 0x0000004a0b0b7211 */ /* 0x000fe200078fe8ff */
[----:B------:R-:W-:Y:S01]  /*d860*/  HADD2.F32 R50, -RZ, R70.H0_H0 ;  /* 0x20000046ff327230 */ /* 0x000fe20000004100 */
[----:B------:R-:W-:Y:S01]  /*d870*/  LEA.HI R8, R8, R73, RZ, 0x3 ;  /* 0x0000004908087211 */ /* 0x000fe200078f18ff */
[----:B------:R-:W-:Y:S01]  /*d880*/  HADD2.F32 R69, -RZ, R69.H1_H1 ;  /* 0x30000045ff457230 */ /* 0x000fe20000004100 */
[----:B------:R-:W-:Y:S01]  /*d890*/  SHF.R.S32.HI R10, RZ, 0x1f, R11 ;  /* 0x0000001fff0a7819 */ /* 0x000fe2000001140b */
[----:B------:R-:W-:Y:S01]  /*d8a0*/  HADD2.F32 R66, -RZ, R72.H0_H0 ;  /* 0x20000048ff427230 */ /* 0x000fe20000004100 */
[----:B------:R-:W-:Y:S01]  /*d8b0*/  SHF.L.U32 R9, R73, 0x6, RZ ;  /* 0x0000000649097819 */ /* 0x000fe200000006ff */
[----:B------:R-:W-:Y:S01]  /*d8c0*/  IMAD.SHL.U32 R8, R8, 0x40, RZ ;  /* 0x0000004008087824 */ /* 0x000fe200078e00ff */
[----:B------:R-:W-:Y:S01]  /*d8d0*/  LEA.HI R10, R10, R11, RZ, 0x3 ;  /* 0x0000000b0a0a7211 */ /* 0x000fe200078f18ff */
[----:B------:R-:W-:Y:S01]  /*d8e0*/  HADD2.F32 R71, -RZ, R71.H1_H1 ;  /* 0x30000047ff477230 */ /* 0x000fe20000004100 */
[----:B------:R-:W-:-:S02]  /*d8f0*/  LOP3.LUT R9, R9, 0x1c0, RZ, 0xc0, !PT ;  /* 0x000001c009097812 */ /* 0x000fc400078ec0ff */
[----:B------:R-:W-:Y:S01]  /*d900*/  SHF.L.U32 R12, R11, 0x3, RZ ;  /* 0x000000030b0c7819 */ /* 0x000fe200000006ff */
[----:B------:R-:W-:Y:S01]  /*d910*/  IMAD.SHL.U32 R10, R10, 0x400, RZ ;  /* 0x000004000a0a7824 */ /* 0x000fe200078e00ff */
[C---:B------:R-:W-:Y:S02]  /*d920*/  LOP3.LUT R14, R9.reuse, 0x38, R56, 0xf8, !PT ;  /* 0x00000038090e7812 */ /* 0x040fe400078ef838 */
[----:B------:R-:W-:Y:S02]  /*d930*/  SHF.R.U32.HI R13, RZ, 0x3, R9 ;  /* 0x00000003ff0d7819 */ /* 0x000fe40000011609 */
[----:B------:R-:W-:Y:S02]  /*d940*/  LOP3.LUT R8, R8, 0xfffffe00, RZ, 0xc0, !PT ;  /* 0xfffffe0008087812 */ /* 0x000fe400078ec0ff */
[----:B------:R-:W-:Y:S02]  /*d950*/  LOP3.LUT R12, R9, 0x38, R12, 0xf8, !PT ;  /* 0x00000038090c7812 */ /* 0x000fe400078ef80c */
[----:B------:R-:W-:-:S02]  /*d960*/  LOP3.LUT R14, R8, R14, R13, 0xf6, !PT ;  /* 0x0000000e080e7212 */ /* 0x000fc400078ef60d */
[----:B------:R-:W-:Y:S02]  /*d970*/  LOP3.LUT R13, R12, R13, RZ, 0x3c, !PT ;  /* 0x0000000d0c0d7212 */ /* 0x000fe400078e3cff */
[----:B------:R-:W-:Y:S02]  /*d980*/  LOP3.LUT R10, R10, 0x7fffe000, RZ, 0xc0, !PT ;  /* 0x7fffe0000a0a7812 */ /* 0x000fe400078ec0ff */
[----:B------:R-:W-:Y:S02]  /*d990*/  SHF.L.U32 R41, R14, 0x1, RZ ;  /* 0x000000010e297819 */ /* 0x000fe400000006ff */
[----:B------:R-:W-:Y:S02]  /*d9a0*/  IADD3 R40, R13, R10, R8 ;  /* 0x0000000a0d287210 */ /* 0x000fe40007ffe008 */
[----:B------:R-:W-:Y:S01]  /*d9b0*/  SHF.R.U32.HI R42, RZ, 0x10, R35 ;  /* 0x00000010ff2a7819 */ /* 0x000fe20000011623 */
[----:B------:R-:W1:Y:S01]  /*d9c0*/  LDS.128 R12, [R41+0xc100] ;  /* 0x00c10000290c7984 */ /* 0x000e620000000c00 */
[----:B------:R-:W-:-:S02]  /*d9d0*/  SHF.L.U32 R40, R40, 0x1, RZ ;  /* 0x0000000128287819 */ /* 0x000fc400000006ff */
[----:B------:R-:W-:Y:S01]  /*d9e0*/  SHF.R.U64 R34, R34, 0x10, R35 ;  /* 0x0000001022227819 */ /* 0x000fe20000001223 */
[----:B------:R-:W-:Y:S01]  /*d9f0*/  HADD2.F32 R42, -RZ, R42.H0_H0 ;  /* 0x2000002aff2a7230 */ /* 0x000fe20000004100 */
[----:B------:R-:W-:Y:S01]  /*da00*/  SHF.R.U64 R35, R36, 0x10, R37 ;  /* 0x0000001024237819 */ /* 0x000fe20000001225 */
[----:B------:R-:W2:Y:S01]  /*da10*/  LDS.128 R8, [R40+0xc100] ;  /* 0x00c1000028087984 */ /* 0x000ea20000000c00 */
[----:B------:R-:W-:Y:S01]  /*da20*/  SHF.R.U64 R38, R38, 0x10, R39 ;  /* 0x0000001026267819 */ /* 0x000fe20000001227 */
[----:B------:R-:W-:Y:S01]  /*da30*/  HADD2.F32 R65, -RZ, R34.H0_H0 ;  /* 0x20000022ff417230 */ /* 0x000fe20000004100 */
[----:B------:R-:W-:Y:S02]  /*da40*/  SHF.R.U32.HI R36, RZ, 0x10, R37 ;  /* 0x00000010ff247819 */ /* 0x000fe40000011625 */
[----:B------:R-:W-:Y:S01]  /*da50*/  SHF.R.U32.HI R39, RZ, 0x10, R39 ;  /* 0x00000010ff277819 */ /* 0x000fe20000011627 */
[----:B------:R-:W-:Y:S01]  /*da60*/  HADD2.F32 R67, -RZ, R38.H0_H0 ;  /* 0x20000026ff437230 */ /* 0x000fe20000004100 */
[----:B------:R-:W-:-:S02]  /*da70*/  SHF.R.U64 R32, R32, 0x10, R33 ;  /* 0x0000001020207819 */ /* 0x000fc40000001221 */
[----:B------:R-:W-:Y:S01]  /*da80*/  SHF.R.U32.HI R33, RZ, 0x10, R33 ;  /* 0x00000010ff217819 */ /* 0x000fe20000011621 */
[----:B------:R-:W-:Y:S02]  /*da90*/  HADD2.F32 R76, -RZ, R39.H0_H0 ;  /* 0x20000027ff4c7230 */ /* 0x000fe40000004100 */
[--C-:B-1----:R-:W-:Y:S02]  /*daa0*/  HADD2.F32 R37, -RZ, R15.reuse.H0_H0 ;  /* 0x2000000fff257230 */ /* 0x102fe40000004100 */
[----:B------:R-:W-:Y:S02]  /*dab0*/  HADD2.F32 R15, -RZ, R15.H1_H1 ;  /* 0x3000000fff0f7230 */ /* 0x000fe40000004100 */
[----:B------:R-:W-:Y:S01]  /*dac0*/  HADD2.F32 R43, -RZ, R13.H0_H0 ;  /* 0x2000000dff2b7230 */ /* 0x000fe20000004100 */
[----:B------:R-:W-:Y:S01]  /*dad0*/  FMUL.FTZ R64, R37, R50 ;  /* 0x0000003225407220 */ /* 0x000fe20000410000 */
[--C-:B--2---:R-:W-:Y:S01]  /*dae0*/  HADD2.F32 R51, -RZ, R11.reuse.H0_H0 ;  /* 0x2000000bff337230 */ /* 0x104fe20000004100 */
[----:B------:R-:W-:Y:S01]  /*daf0*/  FMUL.FTZ R74, R15, R42 ;  /* 0x0000002a0f4a7220 */ /* 0x000fe20000410000 */
[----:B------:R-:W-:Y:S01]  /*db00*/  HADD2.F32 R11, -RZ, R11.H1_H1 ;  /* 0x3000000bff0b7230 */ /* 0x000fe20000004100 */
[-C--:B------:R-:W-:Y:S01]  /*db10*/  FMUL.FTZ R39, R43, R63.reuse ;  /* 0x0000003f2b277220 */ /* 0x080fe20000410000 */
[----:B------:R-:W-:Y:S01]  /*db20*/  HADD2.F32 R60, -RZ, R9.H0_H0 ;  /* 0x20000009ff3c7230 */ /* 0x000fe20000004100 */
[----:B------:R-:W-:Y:S01]  /*db30*/  FMUL.FTZ R50, R51, R50 ;  /* 0x0000003233327220 */ /* 0x000fe20000410000 */
[----:B------:R-:W-:Y:S01]  /*db40*/  HADD2.F32 R13, -RZ, R13.H1_H1 ;  /* 0x3000000dff0d7230 */ /* 0x000fe20000004100 */
[C---:B------:R-:W-:Y:S01]  /*db50*/  FMUL.FTZ R42, R11.reuse, R42 ;  /* 0x0000002a0b2a7220 */ /* 0x040fe20000410000 */
[----:B------:R-:W-:Y:S01]  /*db60*/  HADD2.F32 R48, -RZ, R12.H0_H0 ;  /* 0x2000000cff307230 */ /* 0x000fe20000004100 */
[----:B------:R-:W-:Y:S01]  /*db70*/  FFMA.FTZ R11, R11, R76, R74 ;  /* 0x0000004c0b0b7223 */ /* 0x000fe2000001004a */
[----:B------:R-:W-:Y:S01]  /*db80*/  HADD2.F32 R74, -RZ, R33.H0_H0 ;  /* 0x20000021ff4a7230 */ /* 0x000fe20000004100 */
[C---:B------:R-:W-:Y:S01]  /*db90*/  FMUL.FTZ R63, R60.reuse, R63 ;  /* 0x0000003f3c3f7220 */ /* 0x040fe20000410000 */
[----:B------:R-:W-:Y:S01]  /*dba0*/  HADD2.F32 R9, -RZ, R9.H1_H1 ;  /* 0x30000009ff097230 */ /* 0x000fe20000004100 */
[----:B------:R-:W-:Y:S01]  /*dbb0*/  FFMA.FTZ R39, R60, R80, R39 ;  /* 0x000000503c277223 */ /* 0x000fe20000010027 */
[----:B------:R-:W-:Y:S01]  /*dbc0*/  HADD2.F32 R60, -RZ, R36.H0_H0 ;  /* 0x20000024ff3c7230 */ /* 0x000fe20000004100 */
[-C--:B------:R-:W-:Y:S01]  /*dbd0*/  FMUL.FTZ R36, R13, R74.reuse ;  /* 0x0000004a0d247220 */ /* 0x080fe20000410000 */
[----:B------:R-:W-:Y:S01]  /*dbe0*/  HADD2.F32 R49, -RZ, R12.H1_H1 ;  /* 0x3000000cff317230 */ /* 0x000fe20000004100 */
[C---:B------:R-:W-:Y:S01]  /*dbf0*/  FMUL.FTZ R74, R9.reuse, R74 ;  /* 0x0000004a094a7220 */ /* 0x040fe20000410000 */
[----:B------:R-:W-:Y:S01]  /*dc00*/  HADD2.F32 R12, -RZ, R14.H0_H0 ;  /* 0x2000000eff0c7230 */ /* 0x000fe20000004100 */
[----:B------:R-:W-:Y:S01]  /*dc10*/  FFMA.FTZ R36, R9, R60, R36 ;  /* 0x0000003c09247223 */ /* 0x000fe20000010024 */
[----:B------:R-:W-:Y:S01]  /*dc20*/  HADD2.F32 R61, -RZ, R8.H0_H0 ;  /* 0x20000008ff3d7230 */ /* 0x000fe20000004100 */
[----:B------:R-:W-:Y:S01]  /*dc30*/  FFMA.FTZ R64, R51, R66, R64 ;  /* 0x0000004233407223 */ /* 0x000fe20000010040 */
[----:B------:R-:W-:Y:S01]  /*dc40*/  HADD2.F32 R33, -RZ, R70.H1_H1 ;  /* 0x30000046ff217230 */ /* 0x000fe20000004100 */
[-C--:B------:R-:W-:Y:S01]  /*dc50*/  FMUL.FTZ R70, R48, R69.reuse ;  /* 0x0000004530467220 */ /* 0x080fe20000410000 */
[----:B------:R-:W-:Y:S01]  /*dc60*/  HADD2.F32 R62, -RZ, R8.H1_H1 ;  /* 0x30000008ff3e7230 */ /* 0x000fe20000004100 */
[C---:B------:R-:W-:Y:S01]  /*dc70*/  FMUL.FTZ R69, R61.reuse, R69 ;  /* 0x000000453d457220 */ /* 0x040fe20000410000 */
[----:B------:R-:W-:Y:S01]  /*dc80*/  HADD2.F32 R8, -RZ, R10.H0_H0 ;  /* 0x2000000aff087230 */ /* 0x000fe20000004100 */
[----:B------:R-:W-:Y:S01]  /*dc90*/  FFMA.FTZ R70, R61, R71, R70 ;  /* 0x000000473d467223 */ /* 0x000fe20000010046 */
[----:B------:R-:W-:Y:S01]  /*dca0*/  HADD2.F32 R9, -RZ, R72.H1_H1 ;  /* 0x30000048ff097230 */ /* 0x000fe20000004100 */
[-C--:B------:R-:W-:Y:S01]  /*dcb0*/  FMUL.FTZ R51, R12, R33.reuse ;  /* 0x000000210c337220 */ /* 0x080fe20000410000 */
[----:B------:R-:W-:Y:S01]  /*dcc0*/  HADD2.F32 R14, -RZ, R14.H1_H1 ;  /* 0x3000000eff0e7230 */ /* 0x000fe20000004100 */
[C---:B------:R-:W-:Y:S01]  /*dcd0*/  FMUL.FTZ R33, R8.reuse, R33 ;  /* 0x0000002108217220 */ /* 0x040fe20000410000 */
[----:B------:R-:W-:Y:S01]  /*dce0*/  HADD2.F32 R61, -RZ, R32.H0_H0 ;  /* 0x20000020ff3d7230 */ /* 0x000fe20000004100 */
[-C--:B------:R-:W-:Y:S01]  /*dcf0*/  FFMA.FTZ R32, R8, R9.reuse, R51 ;  /* 0x0000000908207223 */ /* 0x080fe20000010033 */
[----:B------:R-:W-:Y:S01]  /*dd00*/  HADD2.F32 R10, -RZ, R10.H1_H1 ;  /* 0x3000000aff0a7230 */ /* 0x000fe20000004100 */
[----:B------:R-:W-:Y:S01]  /*dd10*/  FFMA.FTZ R33, R12, R9, -R33 ;  /* 0x000000090c217223 */ /* 0x000fe20000010821 */
[----:B------:R-:W-:Y:S01]  /*dd20*/  HADD2.F32 R8, -RZ, R35.H0_H0 ;  /* 0x20000023ff087230 */ /* 0x000fe20000004100 */
[----:B------:R-:W-:Y:S01]  /*dd30*/  FMUL.FTZ R51, R49, R61 ;  /* 0x0000003d31337220 */ /* 0x000fe20000410000 */
[----:B------:R-:W-:Y:S01]  /*dd40*/  F2FP.PACK_AB R11, R11, R64 ;  /* 0x000000400b0b723e */ /* 0x000fe200000000ff */
[----:B------:R-:W-:Y:S01]  /*dd50*/  FMUL.FTZ R35, R14, R65 ;  /* 0x000000410e237220 */ /* 0x000fe20000410000 */
[----:B------:R-:W-:Y:S01]  /*dd60*/  F2FP.PACK_AB R9, R36, R39 ;  /* 0x000000272409723e */ /* 0x000fe200000000ff */
[----:B------:R-:W-:-:S02]  /*dd70*/  FMUL.FTZ R61, R62, R61 ;  /* 0x0000003d3e3d7220 */ /* 0x000fc40000410000 */
[----:B------:R-:W-:Y:S02]  /*dd80*/  FMUL.FTZ R65, R10, R65 ;  /* 0x000000410a417220 */ /* 0x000fe40000410000 */
[----:B------:R-:W-:Y:S02]  /*dd90*/  FFMA.FTZ R50, R37, R66, -R50 ;  /* 0x0000004225327223 */ /* 0x000fe40000010832 */
[----:B------:R-:W-:Y:S02]  /*dda0*/  FFMA.FTZ R15, R15, R76, -R42 ;  /* 0x0000004c0f0f7223 */ /* 0x000fe4000001082a */
[----:B------:R-:W-:Y:S02]  /*ddb0*/  FFMA.FTZ R63, R43, R80, -R63 ;  /* 0x000000502b3f7223 */ /* 0x000fe4000001083f */
[----:B------:R-:W-:Y:S01]  /*ddc0*/  FFMA.FTZ R74, R13, R60, -R74 ;  /* 0x0000003c0d4a7223 */ /* 0x000fe2000001084a */
[----:B------:R-:W-:Y:S01]  /*ddd0*/  F2FP.PACK_AB R15, R15, R50 ;  /* 0x000000320f0f723e */ /* 0x000fe200000000ff */
[----:B------:R-:W-:-:S02]  /*dde0*/  FFMA.FTZ R69, R48, R71, -R69 ;  /* 0x0000004730457223 */ /* 0x000fc40000010845 */
[-C--:B------:R-:W-:Y:S01]  /*ddf0*/  FFMA.FTZ R12, R49, R8.reuse, -R61 ;  /* 0x00000008310c7223 */ /* 0x080fe2000001083d */
[----:B------:R-:W-:Y:S01]  /*de00*/  F2FP.PACK_AB R13, R74, R63 ;  /* 0x0000003f4a0d723e */ /* 0x000fe200000000ff */
[----:B------:R-:W-:Y:S02]  /*de10*/  FFMA.FTZ R14, R14, R67, -R65 ;  /* 0x000000430e0e7223 */ /* 0x000fe40000010841 */
        /* <DEDUP_REMOVED lines=8> */
.L_x_382:
[----:B------:R-:W-:Y:S05]  /*dea0*/  BSYNC B0 ;  /* 0x0000000000007941 */ /* 0x000fea0003800000 */
.L_x_381:
[----:B-1----:R-:W-:Y:S01]  /*deb0*/  IADD3 R9, R56, 0x20, RZ ;  /* 0x0000002038097810 */ /* 0x002fe20007ffe0ff */
[----:B------:R-:W-:Y:S03]  /*dec0*/  BSSY B0, `(.L_x_383) ;  /* 0x0000073000007945 */ /* 0x000fe60003800000 */
[----:B------:R-:W-:-:S13]  /*ded0*/  ISETP.GE.AND P0, PT, R9, c[0x0][0x27c], PT ;  /* 0x00009f0009007a0c */ /* 0x000fda0003f06270 */
[----:B------:R-:W-:Y:S05]  /*dee0*/  @P0 BRA `(.L_x_384) ;  /* 0x0000070000000947 */ /* 0x000fea0003800000 */
[----:B------:R-:W-:Y:S01]  /*def0*/  SHF.R.S32.HI R12, RZ, 0x1f, R9 ;  /* 0x0000001fff0c7819 */ /* 0x000fe20000011409 */
[----:B------:R-:W-:Y:S01]  /*df00*/  IMAD.MOV.U32 R13, RZ, RZ, c[0x0][0x27c] ;  /* 0x00009f00ff0d7624 */ /* 0x000fe200078e00ff */
[----:B------:R-:W-:Y:S01]  /*df10*/  SHF.R.S32.HI R8, RZ, 0x1f, R73 ;  /* 0x0000001fff087819 */ /* 0x000fe20000011449 */
[----:B------:R-:W-:Y:S01]  /*df20*/  IMAD.SHL.U32 R14, R73, 0x40, RZ ;  /* 0x00000040490e7824 */ /* 0x000fe200078e00ff */
[CC--:B------:R-:W-:Y:S01]  /*df30*/  LEA.HI R15, R12.reuse, R9.reuse, RZ, 0x3 ;  /* 0x000000090c0f7211 */ /* 0x0c0fe200078f18ff */
[----:B------:R-:W-:Y:S01]  /*df40*/  HADD2.F32 R60, -RZ, R58.H0_H0 ;  /* 0x2000003aff3c7230 */ /* 0x000fe20000004100 */
[----:B------:R-:W-:Y:S01]  /*df50*/  LEA.HI R12, R12, R9, RZ, 0x6 ;  /* 0x000000090c0c7211 */ /* 0x000fe200078f30ff */
[----:B------:R-:W-:Y:S01]  /*df60*/  HADD2.F32 R66, -RZ, R68.H0_H0 ;  /* 0x20000044ff427230 */ /* 0x000fe20000004100 */
[----:B------:R-:W-:Y:S01]  /*df70*/  SHF.R.S32.HI R10, RZ, 0x3, R15 ;  /* 0x00000003ff0a7819 */ /* 0x000fe2000001140f */
[--C-:B------:R-:W-:Y:S01]  /*df80*/  HADD2.F32 R38, -RZ, R57.reuse.H0_H0 ;  /* 0x20000039ff267230 */ /* 0x100fe20000004100 */
[----:B------:R-:W-:Y:S01]  /*df90*/  LEA.HI R9, R8, R73, RZ, 0x3 ;  /* 0x0000004908097211 */ /* 0x000fe200078f18ff */
[----:B------:R-:W-:Y:S01]  /*dfa0*/  HADD2.F32 R57, -RZ, R57.H1_H1 ;  /* 0x30000039ff397230 */ /* 0x000fe20000004100 */
[----:B------:R-:W-:Y:S01]  /*dfb0*/  LEA.HI R13, R13, R10, RZ, 0x1d ;  /* 0x0000000a0d0d7211 */ /* 0x000fe200078fe8ff */
[--C-:B------:R-:W-:Y:S01]  /*dfc0*/  HADD2.F32 R50, -RZ, R59.reuse.H0_H0 ;  /* 0x2000003bff327230 */ /* 0x100fe20000004100 */
[----:B------:R-:W-:Y:S01]  /*dfd0*/  LOP3.LUT R14, R14, 0x1c0, RZ, 0xc0, !PT ;  /* 0x000001c00e0e7812 */ /* 0x000fe200078ec0ff */
[----:B------:R-:W-:Y:S01]  /*dfe0*/  IMAD.SHL.U32 R9, R9, 0x40, RZ ;  /* 0x0000004009097824 */ /* 0x000fe200078e00ff */
[----:B------:R-:W-:Y:S01]  /*dff0*/  SHF.R.S32.HI R8, RZ, 0x1f, R13 ;  /* 0x0000001fff087819 */ /* 0x000fe2000001140d */
[----:B------:R-:W-:Y:S01]  /*e000*/  IMAD.SHL.U32 R11, R13, 0x8, RZ ;  /* 0x000000080d0b7824 */ /* 0x000fe200078e00ff */
[----:B------:R-:W-:Y:S01]  /*e010*/  SHF.L.U32 R12, R12, 0x7, RZ ;  /* 0x000000070c0c7819 */ /* 0x000fe200000006ff */
[----:B------:R-:W-:Y:S01]  /*e020*/  HADD2.F32 R59, -RZ, R59.H1_H1 ;  /* 0x3000003bff3b7230 */ /* 0x000fe20000004100 */
[----:B------:R-:W-:-:S02]  /*e030*/  LOP3.LUT R15, R14, 0x38, R15, 0xf8, !PT ;  /* 0x000000380e0f7812 */ /* 0x000fc400078ef80f */
[----:B------:R-:W-:Y:S02]  /*e040*/  SHF.R.U32.HI R10, RZ, 0x3, R14 ;  /* 0x00000003ff0a7819 */ /* 0x000fe4000001160e */
[----:B------:R-:W-:Y:S02]  /*e050*/  LEA.HI R8, R8, R13, RZ, 0x3 ;  /* 0x0000000d08087211 */ /* 0x000fe400078f18ff */
[----:B------:R-:W-:Y:S02]  /*e060*/  LOP3.LUT R12, R12, 0x7fffe000, RZ, 0xc0, !PT ;  /* 0x7fffe0000c0c7812 */ /* 0x000fe400078ec0ff */
[----:B------:R-:W-:Y:S02]  /*e070*/  LOP3.LUT R15, R15, R10, RZ, 0x3c, !PT ;  /* 0x0000000a0f0f7212 */ /* 0x000fe400078e3cff */
[----:B------:R-:W-:Y:S02]  /*e080*/  LOP3.LUT R9, R9, 0xfffffe00, RZ, 0xc0, !PT ;  /* 0xfffffe0009097812 */ /* 0x000fe400078ec0ff */
[----:B------:R-:W-:-:S02]  /*e090*/  LOP3.LUT R11, R14, 0x38, R11, 0xf8, !PT ;  /* 0x000000380e0b7812 */ /* 0x000fc400078ef80b */
[----:B------:R-:W-:Y:S02]  /*e0a0*/  SHF.L.U32 R8, R8, 0xa, RZ ;  /* 0x0000000a08087819 */ /* 0x000fe400000006ff */
[----:B------:R-:W-:Y:S02]  /*e0b0*/  IADD3 R12, R15, R12, R9 ;  /* 0x0000000c0f0c7210 */ /* 0x000fe40007ffe009 */
[----:B------:R-:W-:Y:S02]  /*e0c0*/  LOP3.LUT R10, R11, R10, RZ, 0x3c, !PT ;  /* 0x0000000a0b0a7212 */ /* 0x000fe400078e3cff */
[----:B------:R-:W-:Y:S01]  /*e0d0*/  LOP3.LUT R8, R8, 0x7fffe000, RZ, 0xc0, !PT ;  /* 0x7fffe00008087812 */ /* 0x000fe200078ec0ff */
[----:B------:R-:W-:Y:S01]  /*e0e0*/  IMAD.SHL.U32 R33, R12, 0x2, RZ ;  /* 0x000000020c217824 */ /* 0x000fe200078e00ff */
[----:B------:R-:W-:Y:S02]  /*e0f0*/  SHF.R.U32.HI R34, RZ, 0x10, R17 ;  /* 0x00000010ff227819 */ /* 0x000fe40000011611 */
[----:B------:R-:W-:-:S02]  /*e100*/  IADD3 R8, R10, R8, R9 ;  /* 0x000000080a087210 */ /* 0x000fc40007ffe009 */
[----:B------:R-:W1:Y:S01]  /*e110*/  LDS.128 R12, [R33+0xc100] ;  /* 0x00c10000210c7984 */ /* 0x000e620000000c00 */
[--C-:B------:R-:W-:Y:S01]  /*e120*/  SHF.R.U64 R24, R24, 0x10, R25.reuse ;  /* 0x0000001018187819 */ /* 0x100fe20000001219 */
[----:B------:R-:W-:Y:S01]  /*e130*/  HADD2.F32 R34, -RZ, R34.H0_H0 ;  /* 0x20000022ff227230 */ /* 0x000fe20000004100 */
[----:B------:R-:W-:Y:S02]  /*e140*/  SHF.L.U32 R32, R8, 0x1, RZ ;  /* 0x0000000108207819 */ /* 0x000fe400000006ff */
[----:B------:R-:W-:Y:S01]  /*e150*/  SHF.R.U32.HI R25, RZ, 0x10, R25 ;  /* 0x00000010ff197819 */ /* 0x000fe20000011619 */
[----:B------:R-:W-:Y:S01]  /*e160*/  HADD2.F32 R24, -RZ, R24.H0_H0 ;  /* 0x20000018ff187230 */ /* 0x000fe20000004100 */
[----:B------:R-:W-:Y:S01]  /*e170*/  SHF.R.U64 R16, R16, 0x10, R17 ;  /* 0x0000001010107819 */ /* 0x000fe20000001211 */
[----:B------:R-:W2:Y:S01]  /*e180*/  LDS.128 R8, [R32+0xc100] ;  /* 0x00c1000020087984 */ /* 0x000ea20000000c00 */
[--C-:B------:R-:W-:Y:S01]  /*e190*/  SHF.R.U64 R17, R26, 0x10, R27.reuse ;  /* 0x000000101a117819 */ /* 0x100fe2000000121b */
[----:B------:R-:W-:Y:S01]  /*e1a0*/  HADD2.F32 R62, -RZ, R25.H0_H0 ;  /* 0x20000019ff3e7230 */ /* 0x000fe20000004100 */
[----:B------:R-:W-:-:S02]  /*e1b0*/  SHF.R.U32.HI R26, RZ, 0x10, R27 ;  /* 0x00000010ff1a7819 */ /* 0x000fc4000001161b */
[--C-:B------:R-:W-:Y:S01]  /*e1c0*/  SHF.R.U64 R18, R18, 0x10, R19.reuse ;  /* 0x0000001012127819 */ /* 0x100fe20000001213 */
[----:B------:R-:W-:Y:S01]  /*e1d0*/  HADD2.F32 R43, -RZ, R17.H0_H0 ;  /* 0x20000011ff2b7230 */ /* 0x000fe20000004100 */
[----:B------:R-:W-:Y:S01]  /*e1e0*/  SHF.R.U32.HI R19, RZ, 0x10, R19 ;  /* 0x00000010ff137819 */ /* 0x000fe20000011613 */
[----:B------:R-:W-:Y:S02]  /*e1f0*/  HADD2.F32 R70, -RZ, R26.H0_H0 ;  /* 0x2000001aff467230 */ /* 0x000fe40000004100 */
[--C-:B-1----:R-:W-:Y:S02]  /*e200*/  HADD2.F32 R35, -RZ, R13.reuse.H1_H1 ;  /* 0x3000000dff237230 */ /* 0x102fe40000004100 */
[----:B------:R-:W-:Y:S02]  /*e210*/  HADD2.F32 R27, -RZ, R13.H0_H0 ;  /* 0x2000000dff1b7230 */ /* 0x000fe40000004100 */
[----:B------:R-:W-:Y:S01]  /*e220*/  HADD2.F32 R13, -RZ, R15.H0_H0 ;  /* 0x2000000fff0d7230 */ /* 0x000fe20000004100 */
[----:B------:R-:W-:Y:S01]  /*e230*/  FMUL.FTZ R25, R35, R34 ;  /* 0x0000002223197220 */ /* 0x000fe20000410000 */
[----:B------:R-:W-:Y:S01]  /*e240*/  HADD2.F32 R36, -RZ, R12.H0_H0 ;  /* 0x2000000cff247230 */ /* 0x000fe20000004100 */
[----:B------:R-:W-:Y:S01]  /*e250*/  FMUL.FTZ R48, R27, R38 ;  /* 0x000000261b307220 */ /* 0x000fe20000410000 */
[--C-:B--2---:R-:W-:Y:S01]  /*e260*/  HADD2.F32 R40, -RZ, R9.reuse.H1_H1 ;  /* 0x30000009ff287230 */ /* 0x104fe20000004100 */
[----:B------:R-:W-:Y:S01]  /*e270*/  FMUL.FTZ R64, R13, R60 ;  /* 0x0000003c0d407220 */ /* 0x000fe20000410000 */
[----:B------:R-:W-:-:S02]  /*e280*/  HADD2.F32 R39, -RZ, R9.H0_H0 ;  /* 0x20000009ff277230 */ /* 0x000fc40000004100 */
[----:B------:R-:W-:Y:S01]  /*e290*/  HADD2.F32 R9, -RZ, R11.H0_H0 ;  /* 0x2000000bff097230 */ /* 0x000fe20000004100 */
[C---:B------:R-:W-:Y:S01]  /*e2a0*/  FMUL.FTZ R34, R40.reuse, R34 ;  /* 0x0000002228227220 */ /* 0x040fe20000410000 */
[----:B------:R-:W-:Y:S01]  /*e2b0*/  HADD2.F32 R15, -RZ, R15.H1_H1 ;  /* 0x3000000fff0f7230 */ /* 0x000fe20000004100 */
        /* <DEDUP_REMOVED lines=16> */
[C---:B------:R-:W-:Y:S01]  /*e3c0*/  FMUL.FTZ R38, R39.reuse, R38 ;  /* 0x0000002627267220 */ /* 0x040fe20000410000 */
[----:B------:R-:W-:Y:S01]  /*e3d0*/  HADD2.F32 R8, -RZ, R10.H0_H0 ;  /* 0x2000000aff087230 */ /* 0x000fe20000004100 */
[----:B------:R-:W-:Y:S01]  /*e3e0*/  FFMA.FTZ R48, R39, R50, R48 ;  /* 0x0000003227307223 */ /* 0x000fe20000010030 */
        /* <DEDUP_REMOVED lines=32> */
.L_x_384:
[----:B------:R-:W-:Y:S05]  /*e5f0*/  BSYNC B0 ;  /* 0x0000000000007941 */ /* 0x000fea0003800000 */
.L_x_383:
[----:B------:R-:W-:-:S04]  /*e600*/  IADD3 R56, R56, 0x40, RZ ;  /* 0x0000004038387810 */ /* 0x000fc80007ffe0ff */
[----:B------:R-:W-:-:S13]  /*e610*/  ISETP.GE.AND P0, PT, R56, c[0x0][0x27c], PT ;  /* 0x00009f0038007a0c */ /* 0x000fda0003f06270 */
[----:B------:R-:W-:Y:S05]  /*e620*/  @P0 BRA `(.L_x_360) ;  /* 0x0000070000000947 */ /* 0x000fea0003800000 */
[----:B-1----:R-:W-:Y:S01]  /*e630*/  SHF.R.S32.HI R13, RZ, 0x1f, R56 ;  /* 0x0000001fff0d7819 */ /* 0x002fe20000011438 */
[----:B------:R-:W-:Y:S01]  /*e640*/  IMAD.MOV.U32 R11, RZ, RZ, c[0x0][0x27c] ;  /* 0x00009f00ff0b7624 */ /* 0x000fe200078e00ff */
[----:B------:R-:W-:Y:S01]  /*e650*/  SHF.R.S32.HI R8, RZ, 0x1f, R73 ;  /* 0x0000001fff087819 */ /* 0x000fe20000011449 */
[----:B------:R-:W-:Y:S01]  /*e660*/  IMAD.SHL.U32 R12, R73, 0x40, RZ ;  /* 0x00000040490c7824 */ /* 0x000fe200078e00ff */
[----:B------:R-:W-:Y:S01]  /*e670*/  LEA.HI R9, R13, R56, RZ, 0x3 ;  /* 0x000000380d097211 */ /* 0x000fe200078f18ff */
[--C-:B------:R-:W-:Y:S01]  /*e680*/  HADD2.F32 R37, -RZ, R55.reuse.H0_H0 ;  /* 0x20000037ff257230 */ /* 0x100fe20000004100 */
[----:B------:R-:W-:Y:S01]  /*e690*/  LEA.HI R8, R8, R73, RZ, 0x3 ;  /* 0x0000004908087211 */ /* 0x000fe200078f18ff */
[--C-:B------:R-:W-:Y:S01]  /*e6a0*/  HADD2.F32 R38, -RZ, R52.reuse.H0_H0 ;  /* 0x20000034ff267230 */ /* 0x100fe20000004100 */
[----:B------:R-:W-:Y:S01]  /*e6b0*/  SHF.R.S32.HI R10, RZ, 0x3, R9 ;  /* 0x00000003ff0a7819 */ /* 0x000fe20000011409 */
[----:B------:R-:W-:Y:S01]  /*e6c0*/  HADD2.F32 R52, -RZ, R52.H1_H1 ;  /* 0x30000034ff347230 */ /* 0x000fe20000004100 */
[----:B------:R-:W-:Y:S01]  /*e6d0*/  LOP3.LUT R12, R12, 0x1c0, RZ, 0xc0, !PT ;  /* 0x000001c00c0c7812 */ /* 0x000fe200078ec0ff */
[----:B------:R-:W-:Y:S01]  /*e6e0*/  IMAD.SHL.U32 R8, R8, 0x40, RZ ;  /* 0x0000004008087824 */ /* 0x000fe200078e00ff */
[----:B------:R-:W-:Y:S01]  /*e6f0*/  LEA.HI R11, R11, R10, RZ, 0x1d ;  /* 0x0000000a0b0b7211 */ /* 0x000fe200078fe8ff */
[--C-:B------:R-:W-:Y:S01]  /*e700*/  HADD2.F32 R42, -RZ, R54.reuse.H0_H0 ;  /* 0x20000036ff2a7230 */ /* 0x100fe20000004100 */
[----:B------:R-:W-:Y:S01]  /*e710*/  LEA.HI R13, R13, R56, RZ, 0x6 ;  /* 0x000000380d0d7211 */ /* 0x000fe200078f30ff */
[----:B------:R-:W-:Y:S01]  /*e720*/  HADD2.F32 R54, -RZ, R54.H1_H1 ;  /* 0x30000036ff367230 */ /* 0x000fe20000004100 */
[----:B------:R-:W-:Y:S01]  /*e730*/  SHF.R.S32.HI R10, RZ, 0x1f, R11 ;  /* 0x0000001fff0a7819 */ /* 0x000fe2000001140b */
[----:B------:R-:W-:Y:S01]  /*e740*/  IMAD.SHL.U32 R15, R11, 0x8, RZ ;  /* 0x000000080b0f7824 */ /* 0x000fe200078e00ff */
[----:B------:R-:W-:Y:S01]  /*e750*/  LOP3.LUT R14, R12, 0x38, R9, 0xf8, !PT ;  /* 0x000000380c0e7812 */ /* 0x000fe200078ef809 */
[----:B------:R-:W-:Y:S01]  /*e760*/  HADD2.F32 R55, -RZ, R55.H1_H1 ;  /* 0x30000037ff377230 */ /* 0x000fe20000004100 */
[----:B------:R-:W-:-:S02]  /*e770*/  SHF.L.U32 R13, R13, 0x7, RZ ;  /* 0x000000070d0d7819 */ /* 0x000fc400000006ff */
[----:B------:R-:W-:Y:S02]  /*e780*/  SHF.R.U32.HI R9, RZ, 0x3, R12 ;  /* 0x00000003ff097819 */ /* 0x000fe4000001160c */
[----:B------:R-:W-:Y:S02]  /*e790*/  LEA.HI R10, R10, R11, RZ, 0x3 ;  /* 0x0000000b0a0a7211 */ /* 0x000fe400078f18ff */
[----:B------:R-:W-:Y:S02]  /*e7a0*/  LOP3.LUT R13, R13, 0x7fffe000, RZ, 0xc0, !PT ;  /* 0x7fffe0000d0d7812 */ /* 0x000fe400078ec0ff */
[----:B------:R-:W-:Y:S02]  /*e7b0*/  LOP3.LUT R8, R8, 0xfffffe00, RZ, 0xc0, !PT ;  /* 0xfffffe0008087812 */ /* 0x000fe400078ec0ff */
[----:B------:R-:W-:Y:S02]  /*e7c0*/  LOP3.LUT R14, R14, R9, RZ, 0x3c, !PT ;  /* 0x000000090e0e7212 */ /* 0x000fe400078e3cff */
[----:B------:R-:W-:-:S02]  /*e7d0*/  LOP3.LUT R12, R12, 0x38, R15, 0xf8, !PT ;  /* 0x000000380c0c7812 */ /* 0x000fc400078ef80f */
[----:B------:R-:W-:Y:S02]  /*e7e0*/  SHF.L.U32 R11, R10, 0xa, RZ ;  /* 0x0000000a0a0b7819 */ /* 0x000fe400000006ff */
[--C-:B------:R-:W-:Y:S02]  /*e7f0*/  IADD3 R13, R14, R13, R8.reuse ;  /* 0x0000000d0e0d7210 */ /* 0x100fe40007ffe008 */
[----:B------:R-:W-:Y:S02]  /*e800*/  LOP3.LUT R10, R12, R9, RZ, 0x3c, !PT ;  /* 0x000000090c0a7212 */ /* 0x000fe400078e3cff */
[----:B------:R-:W-:Y:S01]  /*e810*/  LOP3.LUT R9, R11, 0x7fffe000, RZ, 0xc0, !PT ;  /* 0x7fffe0000b097812 */ /* 0x000fe200078ec0ff */
[----:B------:R-:W-:Y:S01]  /*e820*/  IMAD.SHL.U32 R17, R13, 0x2, RZ ;  /* 0x000000020d117824 */ /* 0x000fe200078e00ff */
[----:B------:R-:W-:Y:S02]  /*e830*/  SHF.R.U64 R19, R22, 0x10, R23 ;  /* 0x0000001016137819 */ /* 0x000fe40000001217 */
[----:B------:R-:W-:-:S02]  /*e840*/  IADD3 R9, R10, R9, R8 ;  /* 0x000000090a097210 */ /* 0x000fc40007ffe008 */
[----:B------:R-:W1:Y:S01]  /*e850*/  LDS.128 R12, [R17+0xc100] ;  /* 0x00c10000110c7984 */ /* 0x000e620000000c00 */
[--C-:B------:R-:W-:Y:S02]  /*e860*/  SHF.R.U64 R22, R28, 0x10, R29.reuse ;  /* 0x000000101c167819 */ /* 0x100fe4000000121d */
[----:B------:R-:W-:Y:S02]  /*e870*/  SHF.L.U32 R16, R9, 0x1, RZ ;  /* 0x0000000109107819 */ /* 0x000fe400000006ff */
[----:B------:R-:W-:Y:S01]  /*e880*/  SHF.R.U32.HI R28, RZ, 0x10, R29 ;  /* 0x00000010ff1c7819 */ /* 0x000fe2000001161d */
[--C-:B------:R-:W-:Y:S01]  /*e890*/  HADD2.F32 R29, -RZ, R53.reuse.H0_H0 ;  /* 0x20000035ff1d7230 */ /* 0x100fe20000004100 */
[----:B------:R-:W-:Y:S01]  /*e8a0*/  SHF.R.U32.HI R23, RZ, 0x10, R23 ;  /* 0x00000010ff177819 */ /* 0x000fe20000011617 */
[----:B------:R-:W2:Y:S01]  /*e8b0*/  LDS.128 R8, [R16+0xc100] ;  /* 0x00c1000010087984 */ /* 0x000ea20000000c00 */
[--C-:B------:R-:W-:Y:S01]  /*e8c0*/  SHF.R.U64 R18, R30, 0x10, R31.reuse ;  /* 0x000000101e127819 */ /* 0x100fe2000000121f */
[----:B------:R-:W-:Y:S01]  /*e8d0*/  HADD2.F32 R53, -RZ, R53.H1_H1 ;  /* 0x30000035ff357230 */ /* 0x000fe20000004100 */
[----:B------:R-:W-:Y:S01]  /*e8e0*/  SHF.R.U32.HI R30, RZ, 0x10, R31 ;  /* 0x00000010ff1e7819 */ /* 0x000fe2000001161f */
[----:B------:R-:W-:Y:S01]  /*e8f0*/  HADD2.F32 R36, -RZ, R23.H0_H0 ;  /* 0x20000017ff247230 */ /* 0x000fe20000004100 */
[--C-:B------:R-:W-:Y:S01]  /*e900*/  SHF.R.U64 R20, R20, 0x10, R21.reuse ;  /* 0x0000001014147819 */ /* 0x100fe20000001215 */
[----:B------:R-:W-:Y:S01]  /*e910*/  HADD2.F32 R23, -RZ, R19.H0_H0 ;  /* 0x20000013ff177230 */ /* 0x000fe20000004100 */
[----:B------:R-:W-:Y:S01]  /*e920*/  SHF.R.U32.HI R21, RZ, 0x10, R21 ;  /* 0x00000010ff157819 */ /* 0x000fe20000011615 */
[----:B------:R-:W-:-:S02]  /*e930*/  HADD2.F32 R50, -RZ, R28.H0_H0 ;  /* 0x2000001cff327230 */ /* 0x000fc40000004100 */
[----:B------:R-:W-:Y:S02]  /*e940*/  HADD2.F32 R20, -RZ, R20.H0_H0 ;  /* 0x20000014ff147230 */ /* 0x000fe40000004100 */
[----:B------:R-:W-:Y:S02]  /*e950*/  HADD2.F32 R48, -RZ, R21.H0_H0 ;  /* 0x20000015ff307230 */ /* 0x000fe40000004100 */
[----:B------:R-:W-:Y:S02]  /*e960*/  HADD2.F32 R22, -RZ, R22.H0_H0 ;  /* 0x20000016ff167230 */ /* 0x000fe40000004100 */
[--C-:B-1----:R-:W-:Y:S02]  /*e970*/  HADD2.F32 R24, -RZ, R15.reuse.H0_H0 ;  /* 0x2000000fff187230 */ /* 0x102fe40000004100 */
[----:B------:R-:W-:Y:S02]  /*e980*/  HADD2.F32 R15, -RZ, R15.H1_H1 ;  /* 0x3000000fff0f7230 */ /* 0x000fe40000004100 */
[--C-:B------:R-:W-:Y:S01]  /*e990*/  HADD2.F32 R26, -RZ, R12.reuse.H0_H0 ;  /* 0x2000000cff1a7230 */ /* 0x100fe20000004100 */
[----:B------:R-:W-:Y:S01]  /*e9a0*/  FMUL.FTZ R35, R24, R29 ;  /* 0x0000001d18237220 */ /* 0x000fe20000410000 */
[----:B------:R-:W-:-:S02]  /*e9b0*/  HADD2.F32 R27, -RZ, R12.H1_H1 ;  /* 0x3000000cff1b7230 */ /* 0x000fc40000004100 */
[--C-:B--2---:R-:W-:Y:S02]  /*e9c0*/  HADD2.F32 R32, -RZ, R11.reuse.H0_H0 ;  /* 0x2000000bff207230 */ /* 0x104fe40000004100 */
[----:B------:R-:W-:Y:S02]  /*e9d0*/  HADD2.F32 R11, -RZ, R11.H1_H1 ;  /* 0x3000000bff0b7230 */ /* 0x000fe40000004100 */
[----:B------:R-:W-:Y:S01]  /*e9e0*/  HADD2.F32 R33, -RZ, R8.H0_H0 ;  /* 0x20000008ff217230 */ /* 0x000fe20000004100 */
[C---:B------:R-:W-:Y:S01]  /*e9f0*/  FMUL.FTZ R29, R32.reuse, R29 ;  /* 0x0000001d201d7220 */ /* 0x040fe20000410000 */
[----:B------:R-:W-:Y:S01]  /*ea00*/  HADD2.F32 R12, -RZ, R14.H0_H0 ;  /* 0x2000000eff0c7230 */ /* 0x000fe20000004100 */
        /* <DEDUP_REMOVED lines=13> */
[----:B------:R-:W-:Y:S01]  /*eae0*/  HADD2.F32 R14, -RZ, R14.H1_H1 ;  /* 0x3000000eff0e7230 */ /* 0x000fe20000004100 */
[----:B------:R-:W-:Y:S01]  /*eaf0*/  FMUL.FTZ R11, R12, R53 ;  /* 0x000000350c0b7220 */ /* 0x000fe20000410000 */
[----:B------:R-:W-:Y:S01]  /*eb00*/  HADD2.F32 R9, -RZ, R9.H1_H1 ;  /* 0x30000009ff097230 */ /* 0x000fe20000004100 */
[-C--:B------:R-:W-:Y:S01]  /*eb10*/  FMUL.FTZ R40, R25, R38.reuse ;  /* 0x0000002619287220 */ /* 0x080fe20000410000 */
[----:B------:R-:W-:Y:S01]  /*eb20*/  HADD2.F32 R10, -RZ, R10.H1_H1 ;  /* 0x3000000aff0a7230 */ /* 0x000fe20000004100 */
[----:B------:R-:W-:Y:S01]  /*eb30*/  FFMA.FTZ R19, R8, R55, R11 ;  /* 0x0000003708137223 */ /* 0x000fe2000001000b */
[----:B------:R-:W-:Y:S01]  /*eb40*/  HADD2.F32 R11, -RZ, R18.H0_H0 ;  /* 0x20000012ff0b7230 */ /* 0x000fe20000004100 */
[----:B------:R-:W-:-:S02]  /*eb50*/  FMUL.FTZ R38, R31, R38 ;  /* 0x000000261f267220 */ /* 0x000fc40000410000 */
[----:B------:R-:W-:Y:S02]  /*eb60*/  FFMA.FTZ R40, R31, R42, R40 ;  /* 0x0000002a1f287223 */ /* 0x000fe40000010028 */
[----:B------:R-:W-:Y:S02]  /*eb70*/  FMUL.FTZ R28, R13, R48 ;  /* 0x000000300d1c7220 */ /* 0x000fe40000410000 */
[----:B------:R-:W-:Y:S02]  /*eb80*/  FMUL.FTZ R53, R8, R53 ;  /* 0x0000003508357220 */ /* 0x000fe40000410000 */
[----:B------:R-:W-:Y:S02]  /*eb90*/  FMUL.FTZ R31, R27, R20 ;  /* 0x000000141b1f7220 */ /* 0x000fe40000410000 */
[----:B------:R-:W-:Y:S02]  /*eba0*/  FMUL.FTZ R18, R14, R23 ;  /* 0x000000170e127220 */ /* 0x000fe40000410000 */
[----:B------:R-:W-:-:S02]  /*ebb0*/  FMUL.FTZ R48, R9, R48 ;  /* 0x0000003009307220 */ /* 0x000fc40000410000 */
[----:B------:R-:W-:Y:S02]  /*ebc0*/  FMUL.FTZ R20, R34, R20 ;  /* 0x0000001422147220 */ /* 0x000fe40000410000 */
[----:B------:R-:W-:Y:S02]  /*ebd0*/  FMUL.FTZ R23, R10, R23 ;  /* 0x000000170a177220 */ /* 0x000fe40000410000 */
[----:B------:R-:W-:Y:S02]  /*ebe0*/  FFMA.FTZ R53, R12, R55, -R53 ;  /* 0x000000370c357223 */ /* 0x000fe40000010835 */
[----:B------:R-:W-:Y:S02]  /*ebf0*/  FFMA.FTZ R29, R24, R37, -R29 ;  /* 0x00000025181d7223 */ /* 0x000fe4000001081d */
        /* <DEDUP_REMOVED lines=11> */
[----:B------:R-:W-:Y:S01]  /*ecb0*/  F2FP.PACK_AB R14, R14, R53 ;  /* 0x000000350e0e723e */ /* 0x000fe200000000ff */
[----:B------:R-:W-:Y:S01]  /*ecc0*/  FFMA.FTZ R10, R10, R11, R18 ;  /* 0x0000000b0a0a7223 */ /* 0x000fe20000010012 */
[----:B------:R-:W-:-:S02]  /*ecd0*/  F2FP.PACK_AB R11, R30, R35 ;  /* 0x000000231e0b723e */ /* 0x000fc400000000ff */
[----:B------:R-:W-:Y:S01]  /*ece0*/  F2FP.PACK_AB R9, R9, R40 ;  /* 0x000000280909723e */ /* 0x000fe200000000ff */
[----:B------:R1:W-:Y:S01]  /*ecf0*/  STS.128 [R17+0xc100], R12 ;  /* 0x00c1000c11007388 */ /* 0x0003e20000000c00 */
[----:B------:R-:W-:Y:S02]  /*ed00*/  F2FP.PACK_AB R8, R8, R33 ;  /* 0x000000210808723e */ /* 0x000fe400000000ff */
[----:B------:R-:W-:-:S05]  /*ed10*/  F2FP.PACK_AB R10, R10, R19 ;  /* 0x000000130a0a723e */ /* 0x000fca00000000ff */
[----:B------:R1:W-:Y:S02]  /*ed20*/  STS.128 [R16+0xc100], R8 ;  /* 0x00c1000810007388 */ /* 0x0003e40000000c00 */
.L_x_360:
[----:B------:R-:W-:Y:S05]  /*ed30*/  BSYNC B2 ;  /* 0x0000000000027941 */ /* 0x000fea0003800000 */
.L_x_342:
[----:B-12---:R-:W-:Y:S01]  /*ed40*/  IMAD.SHL.U32 R8, R0, 0x40, RZ ;  /* 0x0000004000087824 */ /* 0x006fe200078e00ff */
[----:B------:R-:W-:-:S04]  /*ed50*/  DEPBAR.LE SB0, 0x0 ;  /* 0x000080000000791a */ /* 0x000fc80000000000 */
[----:B------:R-:W-:Y:S01]  /*ed60*/  IMAD.SHL.U32 R11, R45, 0x8, RZ ;  /* 0x000000082d0b7824 */ /* 0x000fe200078e00ff */
[----:B------:R-:W-:Y:S01]  /*ed70*/  LOP3.LUT R8, R8, 0x1c0, RZ, 0xc0, !PT ;  /* 0x000001c008087812 */ /* 0x000fe200078ec0ff */
[----:B------:R-:W-:Y:S01]  /*ed80*/  ULDC.64 UR4, c[0x0][0x208] ;  /* 0x0000820000047ab9 */ /* 0x000fe20000000a00 */
[----:B------:R-:W-:Y:S01]  /*ed90*/  IMAD R206, R89, 0x400, R4 ;  /* 0x0000040059ce7824 */ /* 0x000fe200078e0204 */
[----:B------:R-:W-:Y:S01]  /*eda0*/  UIMAD UR20, UR20, UR4, URZ ;  /* 0x00000004141472a4 */ /* 0x000fe2000f8e023f */
[----:B------:R-:W-:Y:S01]  /*edb0*/  LOP3.LUT R11, R8, 0x8, R11, 0xf8, !PT ;  /* 0x00000008080b7812 */ /* 0x000fe200078ef80b */
[----:B------:R-:W-:Y:S01]  /*edc0*/  UIMAD.WIDE.U32 UR26, UR19, UR4, URZ ;  /* 0x00000004131a72a5 */ /* 0x000fe2000f8e003f */
[----:B------:R-:W-:Y:S01]  /*edd0*/  SHF.R.U32.HI R8, RZ, 0x3, R8 ;  /* 0x00000003ff087819 */ /* 0x000fe20000011608 */
[----:B------:R-:W-:Y:S01]  /*ede0*/  UIMAD UR20, UR19, UR5, UR20 ;  /* 0x00000005131472a4 */ /* 0x000fe2000f8e0214 */
[----:B------:R-:W-:Y:S01]  /*edf0*/  IMAD.SHL.U32 R206, R206, 0x2, RZ ;  /* 0x00000002cece7824 */ /* 0x000fe200078e00ff */
[----:B------:R-:W-:Y:S01]  /*ee00*/  BAR.SYNC.DEFER_BLOCKING 0x0 ;  /* 0x0000000000007b1d */ /* 0x000fe20000010000 */
[----:B------:R-:W-:Y:S01]  /*ee10*/  LOP3.LUT R8, R11, R8, RZ, 0x3c, !PT ;  /* 0x000000080b087212 */ /* 0x000fe200078e3cff */
[----:B------:R-:W-:Y:S01]  /*ee20*/  UIADD3 UR20, UR27, UR20, URZ ;  /* 0x000000141b147290 */ /* 0x000fe2000fffe03f */
[----:B------:R-:W-:Y:S01]  /*ee30*/  SEL R10, RZ, 0x2, P2 ;  /* 0x00000002ff0a7807 */ /* 0x000fe20001000000 */
[----:B------:R-:W-:Y:S01]  /*ee40*/  IMAD R202, R2, 0x2, R206 ;  /* 0x0000000202ca7824 */ /* 0x000fe200078e02ce */
[----:B------:R-:W-:Y:S01]  /*ee50*/  SEL R9, RZ, 0x4, P1 ;  /* 0x00000004ff097807 */ /* 0x000fe20000800000 */
[----:B------:R-:W-:Y:S01]  /*ee60*/  IMAD R205, R47, 0x200, R8 ;  /* 0x000002002fcd7824 */ /* 0x000fe200078e0208 */
[----:B------:R-:W-:Y:S01]  /*ee70*/  LOP3.LUT P4, RZ, R0, 0x2, RZ, 0xc0, !PT ;  /* 0x0000000200ff7812 */ /* 0x000fe2000788c0ff */
[----:B------:R-:W-:Y:S01]  /*ee80*/  IMAD.U32 R8, RZ, RZ, UR26 ;  /* 0x0000001aff087e24 */ /* 0x000fe2000f8e00ff */
[----:B------:R-:W-:Y:S01]  /*ee90*/  IADD3 R16, -R45, UR12, -R6 ;  /* 0x0000000c2d107c10 */ /* 0x000fe2000fffe906 */
[----:B------:R-:W-:Y:S01]  /*eea0*/  IMAD.SHL.U32 R205, R205, 0x2, RZ ;  /* 0x00000002cdcd7824 */ /* 0x000fe200078e00ff */
[----:B------:R-:W-:Y:S01]  /*eeb0*/  IADD3 R46, R9, R10, R46 ;  /* 0x0000000a092e7210 */ /* 0x000fe20007ffe02e */
[----:B------:R-:W-:Y:S01]  /*eec0*/  IMAD.U32 R9, RZ, RZ, UR27 ;  /* 0x0000001bff097e24 */ /* 0x000fe2000f8e00ff */
[----:B------:R-:W-:Y:S01]  /*eed0*/  LEA R9, P0, R8, R208, 0x6 ;  /* 0x000000d008097211 */ /* 0x000fe200078030ff */
[----:B------:R-:W-:Y:S01]  /*eee0*/  IMAD.U32 R11, RZ, RZ, UR20 ;  /* 0x00000014ff0b7e24 */ /* 0x000fe2000f8e00ff */
[----:B------:R-:W-:Y:S01]  /*eef0*/  ISETP.LT.OR P6, PT, R16, 0x1, P3 ;  /* 0x000000011000780c */ /* 0x000fe20001fc1670 */
[----:B------:R-:W-:Y:S01]  /*ef00*/  IMAD.SHL.U32 R207, R44, 0x2, RZ ;  /* 0x000000022ccf7824 */ /* 0x000fe200078e00ff */
[----:B------:R-:W-:Y:S01]  /*ef10*/  IADD3 R10, R205, 0x6100, RZ ;  /* 0x00006100cd0a7810 */ /* 0x000fe20007ffe0ff */
[----:B------:R-:W-:Y:S01]  /*ef20*/  USHF.L.U32 UR20, UR4, 0x6, URZ ;  /* 0x0000000604147899 */ /* 0x000fe2000800063f */
[----:B------:R-:W-:Y:S01]  /*ef30*/  LEA.HI.X R8, R8, R215, R11, 0x6, P0 ;  /* 0x000000d708087211 */ /* 0x000fe200000f340b */
[----:B------:R-:W-:Y:S01]  /*ef40*/  USHF.L.U64.HI UR11, UR4, UR11, UR5 ;  /* 0x0000000b040b7299 */ /* 0x000fe20008010205 */
[----:B------:R-:W-:Y:S01]  /*ef50*/  LEA R18, P0, R9, c[0x0][0x1f8], 0x1 ;  /* 0x00007e0009127a11 */ /* 0x000fe200078008ff */
[----:B------:R-:W-:Y:S01]  /*ef60*/  IMAD R201, R3, 0x2, R206 ;  /* 0x0000000203c97824 */ /* 0x000fe200078e02ce */
[----:B------:R-:W-:Y:S01]  /*ef70*/  LOP3.LUT P5, RZ, R46, 0x2, RZ, 0xc0, !PT ;  /* 0x000000022eff7812 */ /* 0x000fe200078ac0ff */
[----:B------:R-:W-:Y:S01]  /*ef80*/  LDSM.16.M88.4 R12, [R206+0xc100] ;  /* 0x00c10000ce0c783b */ /* 0x000fe20000000200 */
[----:B------:R-:W-:Y:S01]  /*ef90*/  IADD3 R204, R205, 0x6120, RZ ;  /* 0x00006120cdcc7810 */ /* 0x000fe20007ffe0ff */
[----:B------:R-:W-:Y:S01]  /*efa0*/  IMAD R199, R3, 0x2, R202 ;  /* 0x0000000203c77824 */ /* 0x000fe200078e02ca */
[----:B------:R-:W-:Y:S01]  /*efb0*/  @P4 IADD3 R204, R10, -0x20, RZ ;  /* 0xffffffe00acc4810 */ /* 0x000fe20007ffe0ff */
[----:B------:R-:W1:Y:S01]  /*efc0*/  LDSM.16.M88.4 R40, [R205+0x6100] ;  /* 0x00610000cd28783b */ /* 0x000e620000000200 */
[----:B------:R-:W-:Y:S01]  /*efd0*/  LEA.HI.X R19, R9, c[0x0][0x1fc], R8, 0x1, P0 ;  /* 0x00007f0009137a11 */ /* 0x000fe200000f0c08 */
[----:B------:R-:W-:Y:S01]  /*efe0*/  UISETP.GT.AND UP0, UPT, UR19, UR8, UPT ;  /* 0x000000081300728c */ /* 0x000fe2000bf04270 */
[----:B------:R-:W-:Y:S01]  /*eff0*/  ISETP.LT.OR P0, PT, R16, 0x1, !P5 ;  /* 0x000000011000780c */ /* 0x000fe20006f01670 */
[----:B------:R-:W2:Y:S01]  /*f000*/  LDSM.16.M88.4 R32, [R205+0x6900] ;  /* 0x00690000cd20783b */ /* 0x000ea20000000200 */
[----:B------:R-:W-:Y:S01]  /*f010*/  LOP3.LUT P4, RZ, R46, 0x4, RZ, 0xc0, !PT ;  /* 0x000000042eff7812 */ /* 0x000fe2000788c0ff */
[----:B------:R-:W-:Y:S01]  /*f020*/  UIADD3 UR17, UR12, 0x1, -UR17 ;  /* 0x000000010c117890 */ /* 0x000fe2000fffe811 */
[----:B------:R-:W-:Y:S01]  /*f030*/  ISETP.LT.OR P5, PT, R16, 0x21, !P5 ;  /* 0x000000211000780c */ /* 0x000fe20006fa1670 */
[----:B------:R-:W-:Y:S01]  /*f040*/  LDSM.16.M88.4 R48, [R202+0xc100] ;  /* 0x00c10000ca30783b */ /* 0x000fe20000000200 */
[----:B------:R-:W-:-:S02]  /*f050*/  IADD3 R195, R204, 0x800, RZ ;  /* 0x00000800ccc37810 */ /* 0x000fc40007ffe0ff */
[C---:B------:R-:W-:Y:S01]  /*f060*/  IADD3 R194, R204.reuse, 0x1000, RZ ;  /* 0x00001000ccc27810 */ /* 0x040fe20007ffe0ff */
[----:B------:R-:W3:Y:S01]  /*f070*/  LDSM.16.M88.4 R24, [R205+0x7100] ;  /* 0x00710000cd18783b */ /* 0x000ee20000000200 */
[----:B------:R-:W-:Y:S01]  /*f080*/  @UP0 UIADD3 UR5, UR9, -0x2, URZ ;  /* 0xfffffffe09050890 */ /* 0x000fe2000fffe03f */
[C---:B------:R-:W-:Y:S02]  /*f090*/  IADD3 R193, R204.reuse, 0x1800, RZ ;  /* 0x00001800ccc17810 */ /* 0x040fe40007ffe0ff */
[----:B------:R-:W4:Y:S01]  /*f0a0*/  LDSM.16.M88.4 R20, [R205+0x7900] ;  /* 0x00790000cd14783b */ /* 0x000f220000000200 */
[----:B------:R-:W-:Y:S01]  /*f0b0*/  @UP0 USHF.R.S32.HI UR4, URZ, 0x1f, UR5 ;  /* 0x0000001f3f040899 */ /* 0x000fe20008011405 */
[C---:B------:R-:W-:Y:S02]  /*f0c0*/  IADD3 R191, R204.reuse, 0x2000, RZ ;  /* 0x00002000ccbf7810 */ /* 0x040fe40007ffe0ff */
[----:B------:R-:W5:Y:S01]  /*f0d0*/  LDSM.16.M88.4 R8, [R204] ;  /* 0x00000000cc08783b */ /* 0x000f620000000200 */
[----:B------:R-:W-:-:S02]  /*f0e0*/  IADD3 R190, R204, 0x2800, RZ ;  /* 0x00002800ccbe7810 */ /* 0x000fc40007ffe0ff */
[C---:B------:R-:W-:Y:S01]  /*f0f0*/  IADD3 R189, R204.reuse, 0x3000, RZ ;  /* 0x00003000ccbd7810 */ /* 0x040fe20007ffe0ff */
[----:B------:R-:W3:Y:S01]  /*f100*/  LDSM.16.M88.4 R84, [R204+0x800] ;  /* 0x00080000cc54783b */ /* 0x000ee20000000200 */
[C---:B------:R-:W-:Y:S02]  /*f110*/  IADD3 R188, R204.reuse, 0x3800, RZ ;  /* 0x00003800ccbc7810 */ /* 0x040fe40007ffe0ff */
[C---:B------:R-:W-:Y:S01]  /*f120*/  IADD3 R187, R204.reuse, 0x4000, RZ ;  /* 0x00004000ccbb7810 */ /* 0x040fe20007ffe0ff */
[----:B------:R-:W3:Y:S01]  /*f130*/  LDSM.16.M88.4 R56, [R204+0x1000] ;  /* 0x00100000cc38783b */ /* 0x000ee20000000200 */
[C---:B------:R-:W-:Y:S02]  /*f140*/  IADD3 R186, R204.reuse, 0x4800, RZ ;  /* 0x00004800ccba7810 */ /* 0x040fe40007ffe0ff */
[C---:B------:R-:W-:Y:S01]  /*f150*/  IADD3 R185, R204.reuse, 0x5000, RZ ;  /* 0x00005000ccb97810 */ /* 0x040fe20007ffe0ff */
[----:B------:R-:W3:Y:S01]  /*f160*/  LDSM.16.M88.4 R52, [R204+0x1800] ;  /* 0x00180000cc34783b */ /* 0x000ee20000000200 */
[----:B------:R-:W-:-:S03]  /*f170*/  IADD3 R184, R204, 0x5800, RZ ;  /* 0x00005800ccb87810 */ /* 0x000fc60007ffe0ff */
[----:B------:R-:W-:Y:S01]  /*f180*/  @!PT LDS RZ, [RZ] ;  /* 0x00000000fffff984 */ /* 0x000fe20000000800 */
[----:B------:R-:W-:Y:S01]  /*f190*/  @!PT LDS RZ, [RZ] ;  /* 0x00000000fffff984 */ /* 0x000fe20000000800 */
[----:B------:R-:W-:Y:S01]  /*f1a0*/  @!PT LDS RZ, [RZ] ;  /* 0x00000000fffff984 */ /* 0x000fe20000000800 */
[----:B------:R3:W-:Y:S01]  /*f1b0*/  LDGSTS.E.BYPASS.LTC128B.128 [R207+0x100], [R18.64], !P6 ;  /* 0x0010000012cf7fae */ /* 0x0007e2000f101d5c */
[C---:B------:R-:W-:Y:S02]  /*f1c0*/  ISETP.LT.OR P6, PT, R16.reuse, 0x1, !P4 ;  /* 0x000000011000780c */ /* 0x040fe400067c1670 */
[----:B------:R-:W-:Y:S01]  /*f1d0*/  ISETP.LT.OR P4, PT, R16, 0x21, !P4 ;  /* 0x000000211000780c */ /* 0x000fe20006781670 */
[----:B------:R3:W-:Y:S01]  /*f1e0*/  LDGSTS.E.BYPASS.LTC128B.128 [R207+0x2100], [R18.64+0x80], !P0 ;  /* 0x0210008012cf7fae */ /* 0x0007e2000c101d5c */
[----:B------:R-:W-:Y:S01]  /*f1f0*/  IADD3 R60, P0, R18, UR20, RZ ;  /* 0x00000014123c7c10 */ /* 0x000fe2000ff1e0ff */
[----:B-1----:R-:W-:Y:S03]  /*f200*/  HMMA.16816.F32 R44, R12, R40, RZ ;  /* 0x000000280c2c723c */ /* 0x002fe600000018ff */
[----:B------:R-:W-:Y:S02]  /*f210*/  IADD3.X R61, R19, UR11, RZ, P0, !PT ;  /* 0x0000000b133d7c10 */ /* 0x000fe400087fe4ff */
[----:B------:R-:W-:-:S03]  /*f220*/  ISETP.LT.OR P0, PT, R16, 0x21, P3 ;  /* 0x000000211000780c */ /* 0x000fc60001f01670 */
[----:B------:R1:W-:Y:S01]  /*f230*/  LDGSTS.E.BYPASS.LTC128B.128 [R207+0x4100], [R18.64+0x100], !P6 ;  /* 0x0410010012cf7fae */ /* 0x0003e2000f101d5c */
[----:B------:R-:W-:Y:S01]  /*f240*/  LOP3.LUT P6, RZ, R0, 0x4, RZ, 0xc0, !PT ;  /* 0x0000000400ff7812 */ /* 0x000fe200078cc0ff */
[----:B------:R-:W-:Y:S01]  /*f250*/  IMAD.MOV.U32 R0, RZ, RZ, 0x40 ;  /* 0x00000040ff007424 */ /* 0x000fe200078e00ff */
[----:B------:R-:W-:Y:S04]  /*f260*/  HMMA.16816.F32 R40, R12, R42, RZ ;  /* 0x0000002a0c28723c */ /* 0x000fe800000018ff */
[----:B------:R-:W-:-:S03]  /*f270*/  SEL R0, R0, 0xffffffc0, !P6 ;  /* 0xffffffc000007807 */ /* 0x000fc60007000000 */
[----:B------:R4:W-:Y:S01]  /*f280*/  LDGSTS.E.BYPASS.LTC128B.128 [R207+0x1100], [R60.64], !P0 ;  /* 0x011000003ccf7fae */ /* 0x0009e2000c101d5c */
[C---:B--2---:R-:W-:Y:S01]  /*f290*/  HMMA.16816.F32 R36, R12.reuse, R32, RZ ;  /* 0x000000200c24723c */ /* 0x044fe200000018ff */
[----:B------:R-:W-:Y:S02]  /*f2a0*/  IMAD.IADD R200, R205, 0x1, R0 ;  /* 0x00000001cdc87824 */ /* 0x000fe400078e0200 */
[----:B------:R2:W-:Y:S01]  /*f2b0*/  LDGSTS.E.BYPASS.LTC128B.128 [R207+0x3100], [R60.64+0x80], !P5 ;  /* 0x031000803ccf7fae */ /* 0x0005e2000e901d5c */
[----:B------:R-:W-:Y:S01]  /*f2c0*/  IMAD.IADD R192, R0, 0x1, R204 ;  /* 0x0000000100c07824 */ /* 0x000fe200078e02cc */
[----:B------:R-:W-:Y:S02]  /*f2d0*/  PLOP3.LUT P5, PT, PT, PT, UP0, 0x80, 0x0 ;  /* 0x000000000000781c */ /* 0x000fe40003faf008 */
[----:B------:R2:W-:Y:S01]  /*f2e0*/  LDGSTS.E.BYPASS.LTC128B.128 [R207+0x5100], [R60.64+0x100], !P4 ;  /* 0x051001003ccf7fae */ /* 0x0005e2000e101d5c */
[----:B------:R-:W-:Y:S01]  /*f2f0*/  HMMA.16816.F32 R32, R12, R34, RZ ;  /* 0x000000220c20723c */ /* 0x000fe200000018ff */
[----:B------:R-:W-:-:S02]  /*f300*/  PLOP3.LUT P4, PT, PT, PT, UP3, 0x80, 0x0 ;  /* 0x000000000000781c */ /* 0x000fc40003f8f038 */
[----:B------:R-:W-:Y:S04]  /*f310*/  LDSM.16.M88.4 R68, [R201+0xc100] ;  /* 0x00c10000c944783b */ /* 0x000fe80000000200 */
[----:B------:R-:W-:Y:S01]  /*f320*/  LDSM.16.M88.4 R80, [R200+0x6900] ;  /* 0x00690000c850783b */ /* 0x000fe20000000200 */
[C---:B---3--:R-:W-:Y:S03]  /*f330*/  HMMA.16816.F32 R28, R12.reuse, R24, RZ ;  /* 0x000000180c1c723c */ /* 0x048fe600000018ff */
[----:B-1----:R-:W1:Y:S04]  /*f340*/  LDSM.16.M88.4 R16, [R200+0x6100] ;  /* 0x00610000c810783b */ /* 0x002e680000000200 */
[----:B------:R-:W3:Y:S01]  /*f350*/  LDSM.16.M88.4 R64, [R200+0x7100] ;  /* 0x00710000c840783b */ /* 0x000ee20000000200 */
[C---:B------:R-:W-:Y:S03]  /*f360*/  HMMA.16816.F32 R24, R12.reuse, R26, RZ ;  /* 0x0000001a0c18723c */ /* 0x040fe600000018ff */
[----:B------:R-:W0:Y:S05]  /*f370*/  LDGDEPBAR ;  /* 0x00000000000079af */ /* 0x000e2a0000000000 */
[C---:B----4-:R-:W-:Y:S01]  /*f380*/  HMMA.16816.F32 R72, R12.reuse, R20, RZ ;  /* 0x000000140c48723c */ /* 0x050fe200000018ff */
[----:B--2---:R-:W2:Y:S07]  /*f390*/  LDSM.16.M88.4 R60, [R200+0x7900] ;  /* 0x00790000c83c783b */ /* 0x004eae0000000200 */
[----:B------:R-:W-:Y:S01]  /*f3a0*/  HMMA.16816.F32 R12, R12, R22, RZ ;  /* 0x000000160c0c723c */ /* 0x000fe200000018ff */
[----:B------:R-:W-:Y:S07]  /*f3b0*/  LDSM.16.M88.4 R20, [R199+0xc100] ;  /* 0x00c10000c714783b */ /* 0x000fee0000000200 */
[C---:B-----5:R-:W-:Y:S08]  /*f3c0*/  HMMA.16816.F32 R44, R48.reuse, R8, R44 ;  /* 0x00000008302c723c */ /* 0x060ff0000000182c */
[C---:B------:R-:W-:Y:S01]  /*f3d0*/  HMMA.16816.F32 R40, R48.reuse, R10, R40 ;  /* 0x0000000a3028723c */ /* 0x040fe20000001828 */
[----:B------:R-:W4:Y:S07]  /*f3e0*/  LDSM.16.M88.4 R8, [R192] ;  /* 0x00000000c008783b */ /* 0x000f2e0000000200 */
[C---:B------:R-:W-:Y:S08]  /*f3f0*/  HMMA.16816.F32 R36, R48.reuse, R84, R36 ;  /* 0x000000543024723c */ /* 0x040ff00000001824 */
[C---:B------:R-:W-:Y:S01]  /*f400*/  HMMA.16816.F32 R32, R48.reuse, R86, R32 ;  /* 0x000000563020723c */ /* 0x040fe20000001820 */
[----:B------:R-:W-:Y:S07]  /*f410*/  LDSM.16.M88.4 R84, [R206+0x10100] ;  /* 0x01010000ce54783b */ /* 0x000fee0000000200 */
[C---:B------:R-:W-:Y:S08]  /*f420*/  HMMA.16816.F32 R28, R48.reuse, R56, R28 ;  /* 0x00000038301c723c */ /* 0x040ff0000000181c */
[C---:B------:R-:W-:Y:S01]  /*f430*/  HMMA.16816.F32 R24, R48.reuse, R58, R24 ;  /* 0x0000003a3018723c */ /* 0x040fe20000001818 */
[----:B------:R-:W5:Y:S07]  /*f440*/  LDSM.16.M88.4 R56, [R192+0x800] ;  /* 0x00080000c038783b */ /* 0x000f6e0000000200 */
[C---:B------:R-:W-:Y:S08]  /*f450*/  HMMA.16816.F32 R72, R48.reuse, R52, R72 ;  /* 0x000000343048723c */ /* 0x040ff00000001848 */
[----:B------:R-:W-:Y:S01]  /*f460*/  HMMA.16816.F32 R12, R48, R54, R12 ;  /* 0x00000036300c723c */ /* 0x000fe2000000180c */
[----:B------:R-:W2:Y:S04]  /*f470*/  LDSM.16.M88.4 R52, [R192+0x1000] ;  /* 0x00100000c034783b */ /* 0x000ea80000000200 */
[----:B------:R-:W2:Y:S03]  /*f480*/  LDSM.16.M88.4 R48, [R192+0x1800] ;  /* 0x00180000c030783b */ /* 0x000ea60000000200 */
[C---:B-1----:R-:W-:Y:S08]  /*f490*/  HMMA.16816.F32 R44, R68.reuse, R16, R44 ;  /* 0x00000010442c723c */ /* 0x042ff0000000182c */
[C---:B------:R-:W-:Y:S01]  /*f4a0*/  HMMA.16816.F32 R40, R68.reuse, R18, R40 ;  /* 0x000000124428723c */ /* 0x040fe20000001828 */
[----:B------:R-:W1:Y:S07]  /*f4b0*/  LDSM.16.M88.4 R16, [R205+0x8100] ;  /* 0x00810000cd10783b */ /* 0x000e6e0000000200 */
[C---:B------:R-:W-:Y:S08]  /*f4c0*/  HMMA.16816.F32 R36, R68.reuse, R80, R36 ;  /* 0x000000504424723c */ /* 0x040ff00000001824 */
[C---:B------:R-:W-:Y:S01]  /*f4d0*/  HMMA.16816.F32 R32, R68.reuse, R82, R32 ;  /* 0x000000524420723c */ /* 0x040fe20000001820 */
[----:B------:R-:W-:Y:S07]  /*f4e0*/  LDSM.16.M88.4 R80, [R205+0x9900] ;  /* 0x00990000cd50783b */ /* 0x000fee0000000200 */
[C---:B---3--:R-:W-:Y:S08]  /*f4f0*/  HMMA.16816.F32 R28, R68.reuse, R64, R28 ;  /* 0x00000040441c723c */ /* 0x048ff0000000181c */
[C---:B------:R-:W-:Y:S01]  /*f500*/  HMMA.16816.F32 R24, R68.reuse, R66, R24 ;  /* 0x000000424418723c */ /* 0x040fe20000001818 */
[----:B------:R-:W-:Y:S07]  /*f510*/  LDSM.16.M88.4 R64, [R202+0x10100] ;  /* 0x01010000ca40783b */ /* 0x000fee0000000200 */
[C---:B--2---:R-:W-:Y:S08]  /*f520*/  HMMA.16816.F32 R72, R68.reuse, R60, R72 ;  /* 0x0000003c4448723c */ /* 0x044ff00000001848 */
[----:B------:R-:W-:Y:S01]  /*f530*/  HMMA.16816.F32 R68, R68, R62, R12 ;  /* 0x0000003e4444723c */ /* 0x000fe2000000180c */
[----:B------:R-:W2:Y:S04]  /*f540*/  LDSM.16.M88.4 R12, [R205+0x8900] ;  /* 0x00890000cd0c783b */ /* 0x000ea80000000200 */
[----:B------:R-:W-:Y:S03]  /*f550*/  LDSM.16.M88.4 R60, [R204+0x2000] ;  /* 0x00200000cc3c783b */ /* 0x000fe60000000200 */
[C---:B----4-:R-:W-:Y:S08]  /*f560*/  HMMA.16816.F32 R44, R20.reuse, R8, R44 ;  /* 0x00000008142c723c */ /* 0x050ff0000000182c */
[C---:B------:R-:W-:Y:S01]  /*f570*/  HMMA.16816.F32 R40, R20.reuse, R10, R40 ;  /* 0x0000000a1428723c */ /* 0x040fe20000001828 */
[----:B------:R-:W3:Y:S07]  /*f580*/  LDSM.16.M88.4 R8, [R205+0x9100] ;  /* 0x00910000cd08783b */ /* 0x000eee0000000200 */
[C---:B-----5:R-:W-:Y:S08]  /*f590*/  HMMA.16816.F32 R36, R20.reuse, R56, R36 ;  /* 0x000000381424723c */ /* 0x060ff00000001824 */
[C---:B------:R-:W-:Y:S01]  /*f5a0*/  HMMA.16816.F32 R32, R20.reuse, R58, R32 ;  /* 0x0000003a1420723c */ /* 0x040fe20000001820 */
[----:B------:R-:W4:Y:S07]  /*f5b0*/  LDSM.16.M88.4 R56, [R204+0x2800] ;  /* 0x00280000cc38783b */ /* 0x000f2e0000000200 */
[C---:B------:R-:W-:Y:S08]  /*f5c0*/  HMMA.16816.F32 R28, R20.reuse, R52, R28 ;  /* 0x00000034141c723c */ /* 0x040ff0000000181c */
[C---:B------:R-:W-:Y:S01]  /*f5d0*/  HMMA.16816.F32 R24, R20.reuse, R54, R24 ;  /* 0x000000361418723c */ /* 0x040fe20000001818 */
[----:B------:R-:W5:Y:S07]  /*f5e0*/  LDSM.16.M88.4 R52, [R204+0x3000] ;  /* 0x00300000cc34783b */ /* 0x000f6e0000000200 */
[C---:B------:R-:W-:Y:S08]  /*f5f0*/  HMMA.16816.F32 R72, R20.reuse, R48, R72 ;  /* 0x000000301448723c */ /* 0x040ff00000001848 */
[----:B------:R-:W-:Y:S01]  /*f600*/  HMMA.16816.F32 R68, R20, R50, R68 ;  /* 0x000000321444723c */ /* 0x000fe20000001844 */
[----:B------:R-:W4:Y:S04]  /*f610*/  LDSM.16.M88.4 R48, [R204+0x3800] ;  /* 0x00380000cc30783b */ /* 0x000f280000000200 */
[----:B------:R-:W-:Y:S03]  /*f620*/  LDSM.16.M88.4 R20, [R201+0x10100] ;  /* 0x01010000c914783b */ /* 0x000fe60000000200 */
[C---:B-1----:R-:W-:Y:S08]  /*f630*/  HMMA.16816.F32 R44, R84.reuse, R16, R44 ;  /* 0x00000010542c723c */ /* 0x042ff0000000182c */
[C---:B------:R-:W-:Y:S01]  /*f640*/  HMMA.16816.F32 R40, R84.reuse, R18, R40 ;  /* 0x000000125428723c */ /* 0x040fe20000001828 */
[----:B------:R-:W1:Y:S07]  /*f650*/  LDSM.16.M88.4 R16, [R200+0x8100] ;  /* 0x00810000c810783b */ /* 0x000e6e0000000200 */
[C---:B--2---:R-:W-:Y:S08]  /*f660*/  HMMA.16816.F32 R36, R84.reuse, R12, R36 ;  /* 0x0000000c5424723c */ /* 0x044ff00000001824 */
[C---:B------:R-:W-:Y:S01]  /*f670*/  HMMA.16816.F32 R32, R84.reuse, R14, R32 ;  /* 0x0000000e5420723c */ /* 0x040fe20000001820 */
[----:B------:R-:W2:Y:S07]  /*f680*/  LDSM.16.M88.4 R12, [R200+0x8900] ;  /* 0x00890000c80c783b */ /* 0x000eae0000000200 */
[C---:B---3--:R-:W-:Y:S08]  /*f690*/  HMMA.16816.F32 R28, R84.reuse, R8, R28 ;  /* 0x00000008541c723c */ /* 0x048ff0000000181c */
[C---:B------:R-:W-:Y:S01]  /*f6a0*/  HMMA.16816.F32 R24, R84.reuse, R10, R24 ;  /* 0x0000000a5418723c */ /* 0x040fe20000001818 */
[----:B------:R-:W3:Y:S07]  /*f6b0*/  LDSM.16.M88.4 R8, [R200+0x9100] ;  /* 0x00910000c808783b */ /* 0x000eee0000000200 */
[----:B------:R-:W-:Y:S08]  /*f6c0*/  HMMA.16816.F32 R72, R84, R80, R72 ;  /* 0x000000505448723c */ /* 0x000ff00000001848 */
[C---:B------:R-:W-:Y:S08]  /*f6d0*/  HMMA.16816.F32 R44, R64.reuse, R60, R44 ;  /* 0x0000003c402c723c */ /* 0x040ff0000000182c */
[----:B------:R-:W-:Y:S01]  /*f6e0*/  HMMA.16816.F32 R40, R64, R62, R40 ;  /* 0x0000003e4028723c */ /* 0x000fe20000001828 */
[----:B------:R-:W-:Y:S07]  /*f6f0*/  LDSM.16.M88.4 R60, [R200+0x9900] ;  /* 0x00990000c83c783b */ /* 0x000fee0000000200 */
[----:B------:R-:W-:Y:S08]  /*f700*/  HMMA.16816.F32 R68, R84, R82, R68 ;  /* 0x000000525444723c */ /* 0x000ff00000001844 */
[C---:B----4-:R-:W-:Y:S08]  /*f710*/  HMMA.16816.F32 R36, R64.reuse, R56, R36 ;  /* 0x000000384024723c */ /* 0x050ff00000001824 */
[C---:B------:R-:W-:Y:S08]  /*f720*/  HMMA.16816.F32 R32, R64.reuse, R58, R32 ;  /* 0x0000003a4020723c */ /* 0x040ff00000001820 */
[C---:B-----5:R-:W-:Y:S08]  /*f730*/  HMMA.16816.F32 R28, R64.reuse, R52, R28 ;  /* 0x00000034401c723c */ /* 0x060ff0000000181c */
[C---:B------:R-:W-:Y:S01]  /*f740*/  HMMA.16816.F32 R56, R64.reuse, R54, R24 ;  /* 0x000000364038723c */ /* 0x040fe20000001818 */
[----:B------:R-:W-:Y:S04]  /*f750*/  LDSM.16.M88.4 R52, [R199+0x10100] ;  /* 0x01010000c734783b */ /* 0x000fe80000000200 */
[----:B------:R-:W4:Y:S03]  /*f760*/  LDSM.16.M88.4 R24, [R192+0x2000] ;  /* 0x00200000c018783b */ /* 0x000f260000000200 */
[----:B------:R-:W-:Y:S01]  /*f770*/  HMMA.16816.F32 R80, R64, R48, R72 ;  /* 0x000000304050723c */ /* 0x000fe20000001848 */
[----:B------:R-:W5:Y:S07]  /*f780*/  LDSM.16.M88.4 R72, [R192+0x2800] ;  /* 0x00280000c048783b */ /* 0x000f6e0000000200 */
[C---:B-1----:R-:W-:Y:S08]  /*f790*/  HMMA.16816.F32 R44, R20.reuse, R16, R44 ;  /* 0x00000010142c723c */ /* 0x042ff0000000182c */
[----:B------:R-:W-:Y:S01]  /*f7a0*/  HMMA.16816.F32 R40, R20, R18, R40 ;  /* 0x000000121428723c */ /* 0x000fe20000001828 */
[----:B------:R-:W-:Y:S07]  /*f7b0*/  LDSM.16.M88.4 R16, [R205+0xa100] ;  /* 0x00a10000cd10783b */ /* 0x000fee0000000200 */
[----:B------:R-:W-:Y:S01]  /*f7c0*/  HMMA.16816.F32 R68, R64, R50, R68 ;  /* 0x000000324044723c */ /* 0x000fe20000001844 */
[----:B------:R-:W-:Y:S07]  /*f7d0*/  LDSM.16.M88.4 R64, [R192+0x3800] ;  /* 0x00380000c040783b */ /* 0x000fee0000000200 */
[C---:B--2---:R-:W-:Y:S08]  /*f7e0*/  HMMA.16816.F32 R36, R20.reuse, R12, R36 ;  /* 0x0000000c1424723c */ /* 0x044ff00000001824 */
[C---:B---3--:R-:W-:Y:S01]  /*f7f0*/  HMMA.16816.F32 R48, R20.reuse, R8, R28 ;  /* 0x000000081430723c */ /* 0x048fe2000000181c */
[----:B------:R-:W1:Y:S07]  /*f800*/  LDSM.16.M88.4 R28, [R206+0x14100] ;  /* 0x01410000ce1c783b */ /* 0x000e6e0000000200 */
[----:B------:R-:W-:Y:S01]  /*f810*/  HMMA.16816.F32 R32, R20, R14, R32 ;  /* 0x0000000e1420723c */ /* 0x000fe20000001820 */
[----:B------:R-:W2:Y:S07]  /*f820*/  LDSM.16.M88.4 R12, [R192+0x3000] ;  /* 0x00300000c00c783b */ /* 0x000eae0000000200 */
[C---:B----4-:R-:W-:Y:S08]  /*f830*/  HMMA.16816.F32 R44, R52.reuse, R24, R44 ;  /* 0x00000018342c723c */ /* 0x050ff0000000182c */
[----:B------:R-:W-:Y:S01]  /*f840*/  HMMA.16816.F32 R40, R52, R26, R40 ;  /* 0x0000001a3428723c */ /* 0x000fe20000001828 */
[----:B------:R-:W-:Y:S07]  /*f850*/  LDSM.16.M88.4 R24, [R205+0xb100] ;  /* 0x00b10000cd18783b */ /* 0x000fee0000000200 */
[C---:B------:R-:W-:Y:S01]  /*f860*/  HMMA.16816.F32 R56, R20.reuse, R10, R56 ;  /* 0x0000000a1438723c */ /* 0x040fe20000001838 */
[----:B------:R-:W-:Y:S07]  /*f870*/  LDSM.16.M88.4 R8, [R205+0xa900] ;  /* 0x00a90000cd08783b */ /* 0x000fee0000000200 */
[C---:B------:R-:W-:Y:S08]  /*f880*/  HMMA.16816.F32 R80, R20.reuse, R60, R80 ;  /* 0x0000003c1450723c */ /* 0x040ff00000001850 */
[----:B------:R-:W-:Y:S01]  /*f890*/  HMMA.16816.F32 R68, R20, R62, R68 ;  /* 0x0000003e1444723c */ /* 0x000fe20000001844 */
[----:B------:R-:W-:Y:S04]  /*f8a0*/  LDSM.16.M88.4 R60, [R202+0x14100] ;  /* 0x01410000ca3c783b */ /* 0x000fe80000000200 */
[----:B------:R-:W-:Y:S03]  /*f8b0*/  LDSM.16.M88.4 R20, [R205+0xb900] ;  /* 0x00b90000cd14783b */ /* 0x000fe60000000200 */
[----:B-----5:R-:W-:Y:S01]  /*f8c0*/  HMMA.16816.F32 R84, R52, R72, R36 ;  /* 0x000000483454723c */ /* 0x020fe20000001824 */
[----:B------:R-:W3:Y:S07]  /*f8d0*/  LDSM.16.M88.4 R36, [R204+0x4000] ;  /* 0x00400000cc24783b */ /* 0x000eee0000000200 */
[C---:B-1----:R-:W-:Y:S08]  /*f8e0*/  HMMA.16816.F32 R44, R28.reuse, R16, R44 ;  /* 0x000000101c2c723c */ /* 0x042ff0000000182c */
[----:B------:R-:W-:Y:S01]  /*f8f0*/  HMMA.16816.F32 R40, R28, R18, R40 ;  /* 0x000000121c28723c */ /* 0x000fe20000001828 */
[----:B------:R-:W-:Y:S07]  /*f900*/  LDSM.16.M88.4 R16, [R201+0x14100] ;  /* 0x01410000c910783b */ /* 0x000fee0000000200 */
[C---:B------:R-:W-:Y:S08]  /*f910*/  HMMA.16816.F32 R32, R52.reuse, R74, R32 ;  /* 0x0000004a3420723c */ /* 0x040ff00000001820 */
[C---:B--2---:R-:W-:Y:S08]  /*f920*/  HMMA.16816.F32 R48, R52.reuse, R12, R48 ;  /* 0x0000000c3430723c */ /* 0x044ff00000001830 */
[C---:B------:R-:W-:Y:S01]  /*f930*/  HMMA.16816.F32 R56, R52.reuse, R14, R56 ;  /* 0x0000000e3438723c */ /* 0x040fe20000001838 */
[----:B------:R-:W1:Y:S07]  /*f940*/  LDSM.16.M88.4 R12, [R200+0xa100] ;  /* 0x00a10000c80c783b */ /* 0x000e6e0000000200 */
[C---:B------:R-:W-:Y:S08]  /*f950*/  HMMA.16816.F32 R80, R52.reuse, R64, R80 ;  /* 0x000000403450723c */ /* 0x040ff00000001850 */
[----:B------:R-:W-:Y:S01]  /*f960*/  HMMA.16816.F32 R68, R52, R66, R68 ;  /* 0x000000423444723c */ /* 0x000fe20000001844 */
[----:B------:R-:W2:Y:S04]  /*f970*/  LDSM.16.M88.4 R64, [R204+0x4800] ;  /* 0x00480000cc40783b */ /* 0x000ea80000000200 */
[----:B------:R-:W4:Y:S03]  /*f980*/  LDSM.16.M88.4 R52, [R204+0x5000] ;  /* 0x00500000cc34783b */ /* 0x000f260000000200 */
[C---:B---3--:R-:W-:Y:S08]  /*f990*/  HMMA.16816.F32 R44, R60.reuse, R36, R44 ;  /* 0x000000243c2c723c */ /* 0x048ff0000000182c */
[----:B------:R-:W-:Y:S01]  /*f9a0*/  HMMA.16816.F32 R40, R60, R38, R40 ;  /* 0x000000263c28723c */ /* 0x000fe20000001828 */
[----:B------:R-:W-:Y:S07]  /*f9b0*/  LDSM.16.M88.4 R36, [R200+0xb100] ;  /* 0x00b10000c824783b */ /* 0x000fee0000000200 */
[C---:B------:R-:W-:Y:S08]  /*f9c0*/  HMMA.16816.F32 R32, R28.reuse, R10, R32 ;  /* 0x0000000a1c20723c */ /* 0x040ff00000001820 */
[C---:B------:R-:W-:Y:S08]  /*f9d0*/  HMMA.16816.F32 R48, R28.reuse, R24, R48 ;  /* 0x000000181c30723c */ /* 0x040ff00000001830 */
[C---:B------:R-:W-:Y:S01]  /*f9e0*/  HMMA.16816.F32 R56, R28.reuse, R26, R56 ;  /* 0x0000001a1c38723c */ /* 0x040fe20000001838 */
[----:B------:R-:W-:Y:S07]  /*f9f0*/  LDSM.16.M88.4 R24, [R192+0x4000] ;  /* 0x00400000c018783b */ /* 0x000fee0000000200 */
[C---:B------:R-:W-:Y:S08]  /*fa00*/  HMMA.16816.F32 R80, R28.reuse, R20, R80 ;  /* 0x000000141c50723c */ /* 0x040ff00000001850 */
[C---:B------:R-:W-:Y:S01]  /*fa10*/  HMMA.16816.F32 R68, R28.reuse, R22, R68 ;  /* 0x000000161c44723c */ /* 0x040fe20000001844 */
[----:B------:R-:W3:Y:S07]  /*fa20*/  LDSM.16.M88.4 R20, [R199+0x14100] ;  /* 0x01410000c714783b */ /* 0x000eee0000000200 */
[----:B------:R-:W-:Y:S01]  /*fa30*/  HMMA.16816.F32 R84, R28, R8, R84 ;  /* 0x000000081c54723c */ /* 0x000fe20000001854 */
[----:B------:R-:W5:Y:S04]  /*fa40*/  LDSM.16.M88.4 R28, [R200+0xa900] ;  /* 0x00a90000c81c783b */ /* 0x000f680000000200 */
[----:B------:R-:W3:Y:S03]  /*fa50*/  LDSM.16.M88.4 R8, [R204+0x5800] ;  /* 0x00580000cc08783b */ /* 0x000ee60000000200 */
[C---:B-1----:R-:W-:Y:S08]  /*fa60*/  HMMA.16816.F32 R44, R16.reuse, R12, R44 ;  /* 0x0000000c102c723c */ /* 0x042ff0000000182c */
[----:B------:R-:W-:Y:S01]  /*fa70*/  HMMA.16816.F32 R40, R16, R14, R40 ;  /* 0x0000000e1028723c */ /* 0x000fe20000001828 */
[----:B------:R-:W-:Y:S07]  /*fa80*/  LDSM.16.M88.4 R12, [R192+0x5000] ;  /* 0x00500000c00c783b */ /* 0x000fee0000000200 */
[C---:B--2---:R-:W-:Y:S08]  /*fa90*/  HMMA.16816.F32 R32, R60.reuse, R66, R32 ;  /* 0x000000423c20723c */ /* 0x044ff00000001820 */
[C---:B----4-:R-:W-:Y:S08]  /*faa0*/  HMMA.16816.F32 R48, R60.reuse, R52, R48 ;  /* 0x000000343c30723c */ /* 0x050ff00000001830 */
[----:B------:R-:W-:Y:S01]  /*fab0*/  HMMA.16816.F32 R56, R60, R54, R56 ;  /* 0x000000363c38723c */ /* 0x000fe20000001838 */
[----:B------:R-:W1:Y:S07]  /*fac0*/  LDSM.16.M88.4 R52, [R192+0x4800] ;  /* 0x00480000c034783b */ /* 0x000e6e0000000200 */
[C---:B---3--:R-:W-:Y:S08]  /*fad0*/  HMMA.16816.F32 R44, R20.reuse, R24, R44 ;  /* 0x00000018142c723c */ /* 0x048ff0000000182c */
[----:B------:R-:W-:Y:S01]  /*fae0*/  HMMA.16816.F32 R40, R20, R26, R40 ;  /* 0x0000001a1428723c */ /* 0x000fe20000001828 */
[----:B------:R-:W2:Y:S07]  /*faf0*/  LDSM.16.M88.4 R24, [R200+0xb900] ;  /* 0x00b90000c818783b */ /* 0x000eae0000000200 */
[C---:B-----5:R-:W-:Y:S07]  /*fb00*/  HMMA.16816.F32 R32, R16.reuse, R30, R32 ;  /* 0x0000001e1020723c */ /* 0x060fee0000001820 */
[----:B------:R-:W-:Y:S01]  /*fb10*/  LOP3.LUT R31, R7, 0xffffffe0, RZ, 0xc0, !PT ;  /* 0xffffffe0071f7812 */ /* 0x000fe200078ec0ff */
[----:B------:R-:W-:Y:S01]  /*fb20*/  HMMA.16816.F32 R48, R16, R36, R48 ;  /* 0x000000241030723c */ /* 0x000fe20000001830 */
[----:B------:R-:W-:-:S03]  /*fb30*/  FMUL.FTZ R0, R44, c[0x0][0x320] ;  /* 0x0000c8002c007a20 */ /* 0x000fc60000410000 */
[----:B------:R-:W-:-:S03]  /*fb40*/  IMAD.IADD R31, R78, 0x1, -R31 ;  /* 0x000000014e1f7824 */ /* 0x000fc600078e0a1f */
[----:B------:R-:W-:Y:S01]  /*fb50*/  @P5 IMAD.WIDE.U32 R36, R5, UR5, R216 ;  /* 0x0000000505245c25 */ /* 0x000fe2000f8e00d8 */
[C---:B------:R-:W-:Y:S01]  /*fb60*/  HMMA.16816.F32 R80, R60.reuse, R8, R80 ;  /* 0x000000083c50723c */ /* 0x040fe20000001850 */
[----:B------:R-:W-:Y:S01]  /*fb70*/  @UP0 UIMAD UR5, UR14, UR5, URZ ;  /* 0x000000050e0502a4 */ /* 0x000fe2000f8e023f */
[----:B------:R-:W3:Y:S01]  /*fb80*/  MUFU.TANH R0, R0 ;  /* 0x0000000000007308 */ /* 0x000ee20000002400 */
[----:B------:R-:W-:Y:S02]  /*fb90*/  FMUL.FTZ R30, R41, c[0x0][0x320] ;  /* 0x0000c800291e7a20 */ /* 0x000fe40000410000 */
[----:B------:R-:W-:Y:S01]  /*fba0*/  @UP0 UIMAD UR4, UR4, UR13, UR5 ;  /* 0x0000000d040402a4 */ /* 0x000fe2000f8e0205 */
[----:B------:R-:W-:Y:S02]  /*fbb0*/  FMUL.FTZ R40, R40, c[0x0][0x320] ;  /* 0x0000c80028287a20 */ /* 0x000fe40000410000 */
[C---:B------:R-:W-:Y:S02]  /*fbc0*/  HMMA.16816.F32 R84, R60.reuse, R64, R84 ;  /* 0x000000403c54723c */ /* 0x040fe40000001854 */
[----:B------:R-:W4:Y:S06]  /*fbd0*/  MUFU.TANH R30, R30 ;  /* 0x0000001e001e7308 */ /* 0x000f2c0000002400 */
[----:B------:R-:W-:Y:S01]  /*fbe0*/  HMMA.16816.F32 R68, R60, R10, R68 ;  /* 0x0000000a3c44723c */ /* 0x000fe20000001844 */
[----:B------:R-:W5:Y:S01]  /*fbf0*/  LDSM.16.M88.4 R8, [R192+0x5800] ;  /* 0x00580000c008783b */ /* 0x000f620000000200 */
[----:B------:R-:W-:-:S04]  /*fc00*/  DEPBAR.LE SB0, 0x0 ;  /* 0x000080000000791a */ /* 0x000fc80000000000 */
[----:B------:R2:W2:Y:S02]  /*fc10*/  MUFU.TANH R5, R40 ;  /* 0x0000002800057308 */ /* 0x0004a40000002400 */
[----:B------:R-:W-:Y:S08]  /*fc20*/  HMMA.16816.F32 R56, R16, R38, R56 ;  /* 0x000000261038723c */ /* 0x000ff00000001838 */
[C---:B-1----:R-:W-:Y:S08]  /*fc30*/  HMMA.16816.F32 R32, R20.reuse, R54, R32 ;  /* 0x000000361420723c */ /* 0x042ff00000001820 */
[----:B------:R-:W-:Y:S07]  /*fc40*/  HMMA.16816.F32 R48, R20, R12, R48 ;  /* 0x0000000c1430723c */ /* 0x000fee0000001830 */
[----:B------:R-:W-:Y:S01]  /*fc50*/  LEA.HI R13, R77, R78, RZ, 0x2 ;  /* 0x0000004e4d0d7211 */ /* 0x000fe200078f10ff */
[----:B--2---:R-:W-:Y:S01]  /*fc60*/  HMMA.16816.F32 R80, R16, R24, R80 ;  /* 0x000000181050723c */ /* 0x004fe20000001850 */
[----:B------:R-:W-:-:S02]  /*fc70*/  SHF.R.S32.HI R12, RZ, 0x1f, R89 ;  /* 0x0000001fff0c7819 */ /* 0x000fc40000011459 */
[----:B------:R-:W-:Y:S02]  /*fc80*/  LOP3.LUT R13, R13, 0xfffffffc, RZ, 0xc0, !PT ;  /* 0xfffffffc0d0d7812 */ /* 0x000fe400078ec0ff */
[----:B------:R-:W-:Y:S02]  /*fc90*/  LEA.HI R12, R12, R89, RZ, 0x3 ;  /* 0x000000590c0c7211 */ /* 0x000fe400078f18ff */
[----:B------:R-:W-:Y:S01]  /*fca0*/  SHF.R.S32.HI R24, RZ, 0x1f, R31 ;  /* 0x0000001fff187819 */ /* 0x000fe2000001141f */
[C---:B------:R-:W-:Y:S01]  /*fcb0*/  HMMA.16816.F32 R84, R16.reuse, R28, R84 ;  /* 0x0000001c1054723c */ /* 0x040fe20000001854 */
[----:B------:R-:W-:Y:S01]  /*fcc0*/  LOP3.LUT R12, R12, 0xffffff8, RZ, 0xc0, !PT ;  /* 0x0ffffff80c0c7812 */ /* 0x000fe200078ec0ff */
[----:B------:R-:W-:Y:S01]  /*fcd0*/  IMAD.IADD R78, R78, 0x1, -R13 ;  /* 0x000000014e4e7824 */ /* 0x000fe200078e0a0d */
[----:B------:R-:W-:Y:S01]  /*fce0*/  LEA.HI R24, R24, R31, RZ, 0x2 ;  /* 0x0000001f18187211 */ /* 0x000fe200078f10ff */
[----:B------:R-:W-:Y:S01]  /*fcf0*/  FMUL.FTZ R13, R32, c[0x0][0x320] ;  /* 0x0000c800200d7a20 */ /* 0x000fe20000410000 */
[----:B------:R-:W-:Y:S01]  /*fd00*/  @P5 LEA R32, P0, R36, c[0x0][0x1c8], 0x1 ;  /* 0x0000720024205a11 */ /* 0x000fe200078008ff */
[----:B------:R-:W-:Y:S01]  /*fd10*/  IMAD.IADD R212, R89, 0x1, -R12 ;  /* 0x0000000159d47824 */ /* 0x000fe200078e0a0c */
[----:B------:R-:W-:Y:S01]  /*fd20*/  LEA.HI R25, R78, R78, RZ, 0x1 ;  /* 0x0000004e4e197211 */ /* 0x000fe200078f08ff */
[----:B------:R-:W-:Y:S01]  /*fd30*/  HMMA.16816.F32 R68, R16, R26, R68 ;  /* 0x0000001a1044723c */ /* 0x000fe20000001844 */
[----:B------:R-:W-:Y:S01]  /*fd40*/  FMUL.FTZ R29, R45, c[0x0][0x320] ;  /* 0x0000c8002d1d7a20 */ /* 0x000fe20000410000 */
[----:B------:R-:W1:Y:S01]  /*fd50*/  MUFU.TANH R13, R13 ;  /* 0x0000000d000d7308 */ /* 0x000e620000002400 */
[----:B------:R-:W-:Y:S01]  /*fd60*/  LOP3.LUT R25, R25, 0x1ffffffe, RZ, 0xc0, !PT ;  /* 0x1ffffffe19197812 */ /* 0x000fe200078ec0ff */
[----:B------:R-:W-:-:S02]  /*fd70*/  FMUL.FTZ R28, R46, c[0x0][0x320] ;  /* 0x0000c8002e1c7a20 */ /* 0x000fc40000410000 */
[----:B------:R-:W-:Y:S02]  /*fd80*/  FMUL.FTZ R48, R48, c[0x0][0x320] ;  /* 0x0000c80030307a20 */ /* 0x000fe40000410000 */
[C---:B------:R-:W-:Y:S01]  /*fd90*/  HMMA.16816.F32 R56, R20.reuse, R14, R56 ;  /* 0x0000000e1438723c */ /* 0x040fe20000001838 */
[----:B------:R-:W-:Y:S01]  /*fda0*/  IMAD.IADD R25, R78, 0x1, -R25 ;  /* 0x000000014e197824 */ /* 0x000fe200078e0a19 */
[----:B------:R-:W2:Y:S01]  /*fdb0*/  MUFU.TANH R29, R29 ;  /* 0x0000001d001d7308 */ /* 0x000ea20000002400 */
[----:B------:R-:W-:Y:S02]  /*fdc0*/  IMAD.U32 R17, RZ, RZ, UR6 ;  /* 0x00000006ff117e24 */ /* 0x000fe4000f8e00ff */
[----:B------:R-:W-:Y:S02]  /*fdd0*/  FMUL.FTZ R49, R49, c[0x0][0x320] ;  /* 0x0000c80031317a20 */ /* 0x000fe40000410000 */
[----:B------:R-:W-:Y:S01]  /*fde0*/  LEA.HI.SX32 R15, R24, UR18, 0x1e ;  /* 0x00000012180f7c11 */ /* 0x000fe2000f8ff2ff */
[----:B------:R-:W-:Y:S01]  /*fdf0*/  FMUL.FTZ R14, R33, c[0x0][0x320] ;  /* 0x0000c800210e7a20 */ /* 0x000fe20000410000 */
[C---:B------:R-:W-:Y:S01]  /*fe00*/  HMMA.16816.F32 R84, R20.reuse, R52, R84 ;  /* 0x000000341454723c */ /* 0x040fe20000001854 */
[----:B------:R-:W-:Y:S01]  /*fe10*/  @P5 LEA R16, P6, R17, R32, 0x1 ;  /* 0x0000002011105211 */ /* 0x000fe200078c08ff */
[----:B------:R-:W1:Y:S01]  /*fe20*/  MUFU.TANH R28, R28 ;  /* 0x0000001c001c7308 */ /* 0x000e620000002400 */
[----:B------:R-:W-:Y:S01]  /*fe30*/  IMAD R212, R212, 0x10, R15 ;  /* 0x00000010d4d47824 */ /* 0x000fe200078e020f */
[----:B------:R-:W-:Y:S01]  /*fe40*/  @P5 IADD3 R15, R37, UR4, RZ ;  /* 0x00000004250f5c10 */ /* 0x000fe2000fffe0ff */
[----:B------:R-:W-:Y:S01]  /*fe50*/  ULDC UR4, c[0x0][0x324] ;  /* 0x0000c90000047ab9 */ /* 0x000fe20000000800 */
[----:B------:R-:W-:Y:S01]  /*fe60*/  LOP3.LUT R24, R24, 0x7ffffffc, RZ, 0xc0, !PT ;  /* 0x7ffffffc18187812 */ /* 0x000fe200078ec0ff */
[----:B------:R-:W-:Y:S01]  /*fe70*/  IMAD R212, R25, 0x8, R212 ;  /* 0x0000000819d47824 */ /* 0x000fe200078e02d4 */
[----:B------:R-:W-:Y:S01]  /*fe80*/  @P5 LEA.HI.X R33, R36, c[0x0][0x1cc], R15, 0x1, P0 ;  /* 0x0000730024215a11 */ /* 0x000fe200000f0c0f */
[----:B-----5:R-:W-:Y:S01]  /*fe90*/  HMMA.16816.F32 R80, R20, R8, R80 ;  /* 0x000000081450723c */ /* 0x020fe20000001850 */
[----:B------:R-:W-:Y:S01]  /*fea0*/  PLOP3.LUT P0, PT, PT, PT, UP3, 0x80, 0x0 ;  /* 0x000000000000781c */ /* 0x000fe20003f0f038 */
[----:B------:R-:W-:Y:S01]  /*feb0*/  @P4 IMAD.HI.U32 R18, R212, c[0x0][0x2c8], RZ ;  /* 0x0000b200d4124a27 */ /* 0x000fe200078e00ff */
[----:B------:R-:W-:Y:S01]  /*fec0*/  BAR.SYNC.DEFER_BLOCKING 0x0 ;  /* 0x0000000000007b1d */ /* 0x000fe20000010000 */
[----:B------:R-:W-:-:S02]  /*fed0*/  ULOP3.LUT UR4, URZ, UR4, URZ, 0x33, !UPT ;  /* 0x000000043f047292 */ /* 0x000fc4000f8e333f */
[----:B------:R-:W-:Y:S02]  /*fee0*/  IMAD.U32 R15, RZ, RZ, UR7 ;  /* 0x00000007ff0f7e24 */ /* 0x000fe4000f8e00ff */
[----:B------:R-:W-:Y:S01]  /*fef0*/  HMMA.16816.F32 R68, R20, R10, R68 ;  /* 0x0000000a1444723c */ /* 0x000fe20000001844 */
[----:B------:R-:W-:Y:S01]  /*ff00*/  IMAD.U32 R9, RZ, RZ, UR6 ;  /* 0x00000006ff097e24 */ /* 0x000fe2000f8e00ff */
[----:B------:R-:W1:Y:S01]  /*ff10*/  MUFU.TANH R14, R14 ;  /* 0x0000000e000e7308 */ /* 0x000e620000002400 */
[----:B------:R-:W-:Y:S02]  /*ff20*/  IMAD.MOV.U32 R8, RZ, RZ, R212 ;  /* 0x000000ffff087224 */ /* 0x000fe400078e00d4 */
[----:B------:R-:W-:Y:S01]  /*ff30*/  IMAD.IADD R213, R31, 0x1, -R24 ;  /* 0x000000011fd57824 */ /* 0x000fe200078e0a18 */
[----:B------:R-:W-:Y:S01]  /*ff40*/  @P0 SHF.R.U32.HI R8, RZ, c[0x0][0x2cc], R18 ;  /* 0x0000b300ff080a19 */ /* 0x000fe20000011612 */
[----:B------:R-:W-:Y:S01]  /*ff50*/  IMAD.U32 R10, RZ, RZ, UR17 ;  /* 0x00000011ff0a7e24 */ /* 0x000fe2000f8e00ff */
[----:B------:R-:W-:Y:S01]  /*ff60*/  @P5 LEA.HI.X R17, R9, R33, R15, 0x1, P6 ;  /* 0x0000002109115211 */ /* 0x000fe200030f0c0f */
[----:B------:R-:W-:Y:S01]  /*ff70*/  IMAD.SHL.U32 R213, R213, 0x2, RZ ;  /* 0x00000002d5d57824 */ /* 0x000fe200078e00ff */
[----:B------:R-:W-:Y:S01]  /*ff80*/  PLOP3.LUT P0, PT, PT, PT, UP2, 0x40, 0x0 ;  /* 0x000000000000781c */ /* 0x000fe20003f0e828 */
[----:B------:R-:W5:Y:S01]  /*ff90*/  SHFL.IDX PT, R9, R8, RZ, 0x1c1f ;  /* 0x001c1fff08097589 */ /* 0x000f6200000e0000 */
[----:B------:R-:W-:Y:S01]  /*ffa0*/  FMUL.FTZ R84, R84, c[0x0][0x320] ;  /* 0x0000c80054547a20 */ /* 0x000fe20000410000 */
[----:B------:R1:W1:Y:S01]  /*ffb0*/  MUFU.TANH R155, R48 ;  /* 0x00000030009b7308 */ /* 0x0002620000002400 */
[----:B------:R-:W-:Y:S01]  /*ffc0*/  FMUL.FTZ R85, R85, c[0x0][0x320] ;  /* 0x0000c80055557a20 */ /* 0x000fe20000410000 */
[----:B------:R-:W-:Y:S01]  /*ffd0*/  IADD3 R21, R10, -UR23, -R213 ;  /* 0x800000170a157c10 */ /* 0x000fe2000fffe8d5 */
[----:B------:R-:W-:-:S02]  /*ffe0*/  FMUL.FTZ R56, R56, c[0x0][0x320] ;  /* 0x0000c80038387a20 */ /* 0x000fc40000410000 */
[----:B------:R-:W-:Y:S01]  /*fff0*/  FMUL.FTZ R57, R57, c[0x0][0x320] ;  /* 0x0000c80039397a20 */ /* 0x000fe20000410000 */
[----:B------:R-:W-:Y:S01]  /*10000*/  @!PT LDS RZ, [RZ] ;  /* 0x00000000fffff984 */ /* 0x000fe20000000800 */
[----:B------:R-:W-:Y:S01]  /*10010*/  @!PT LDS RZ, [RZ] ;  /* 0x00000000fffff984 */ /* 0x000fe20000000800 */
[----:B------:R1:W-:Y:S01]  /*10020*/  @P5 LDGSTS.E.BYPASS.LTC128B.128 [R207+0x6100], [R32.64], !P3 ;  /* 0x0610000020cf5fae */ /* 0x0003e2000d901d5c */
[----:B------:R-:W-:Y:S01]  /*10030*/  FMUL.FTZ R80, R80, c[0x0][0x320] ;  /* 0x0000c80050507a20 */ /* 0x000fe20000410000 */
[----:B------:R1:W1:Y:S01]  /*10040*/  MUFU.TANH R7, R84 ;  /* 0x0000005400077308 */ /* 0x0002620000002400 */
[----:B------:R-:W-:Y:S01]  /*10050*/  FMUL.FTZ R81, R81, c[0x0][0x320] ;  /* 0x0000c80051517a20 */ /* 0x000fe20000410000 */
[----:B------:R-:W-:Y:S01]  /*10060*/  IADD3 R22, R21, c[0x0][0x328], RZ ;  /* 0x0000ca0015167a10 */ /* 0x000fe20007ffe0ff */
[----:B------:R-:W-:Y:S01]  /*10070*/  FMUL.FTZ R68, R68, c[0x0][0x320] ;  /* 0x0000c80044447a20 */ /* 0x000fe20000410000 */
[----:B------:R1:W-:Y:S01]  /*10080*/  @P5 LDGSTS.E.BYPASS.LTC128B.128 [R207+0x8100], [R32.64+0x80], !P2 ;  /* 0x0810008020cf5fae */ /* 0x0003e2000d101d5c */
[----:B------:R-:W-:Y:S01]  /*10090*/  FMUL.FTZ R69, R69, c[0x0][0x320] ;  /* 0x0000c80045457a20 */ /* 0x000fe20000410000 */
[----:B------:R-:W-:Y:S02]  /*100a0*/  IADD3 R21, R21, UR4, RZ ;  /* 0x0000000415157c10 */ /* 0x000fe4000fffe0ff */
[----:B------:R1:W1:Y:S01]  /*100b0*/  MUFU.TANH R12, R85 ;  /* 0x00000055000c7308 */ /* 0x0002620000002400 */
[----:B------:R1:W-:Y:S04]  /*100c0*/  @P5 LDGSTS.E.BYPASS.LTC128B.128 [R207+0xa100], [R32.64+0x100], !P1 ;  /* 0x0a10010020cf5fae */ /* 0x0003e8000c901d5c */
[----:B------:R1:W-:Y:S01]  /*100d0*/  @P5 LDGSTS.E.BYPASS.LTC128B.128 [R207+0x7100], [R16.64], !P3 ;  /* 0x0710000010cf5fae */ /* 0x0003e2000d901d5c */
[----:B-----5:R-:W-:-:S02]  /*100e0*/  IMAD.IADD R11, R22, 0x1, R9 ;  /* 0x00000001160b7824 */ /* 0x020fc400078e0209 */
[----:B------:R1:W1:Y:S01]  /*100f0*/  MUFU.TANH R163, R49 ;  /* 0x0000003100a37308 */ /* 0x0002620000002400 */
[----:B------:R1:W-:Y:S01]  /*10100*/  @P5 LDGSTS.E.BYPASS.LTC128B.128 [R207+0x9100], [R16.64+0x80], !P2 ;  /* 0x0910008010cf5fae */ /* 0x0003e2000d101d5c */
[----:B------:R-:W-:-:S03]  /*10110*/  IMAD.IADD R23, R21, 0x1, R9 ;  /* 0x0000000115177824 */ /* 0x000fc600078e0209 */
[----:B------:R1:W-:Y:S03]  /*10120*/  @P5 LDGSTS.E.BYPASS.LTC128B.128 [R207+0xb100], [R16.64+0x100], !P1 ;  /* 0x0b10010010cf5fae */ /* 0x0003e6000c901d5c */
[----:B------:R1:W1:Y:S01]  /*10130*/  MUFU.TANH R161, R56 ;  /* 0x0000003800a17308 */ /* 0x0002620000002400 */
[----:B------:R-:W0:Y:S07]  /*10140*/  LDGDEPBAR ;  /* 0x00000000000079af */ /* 0x000e2e0000000000 */
[----:B------:R1:W1:Y:S08]  /*10150*/  MUFU.TANH R157, R57 ;  /* 0x00000039009d7308 */ /* 0x0002700000002400 */
[----:B------:R2:W2:Y:S08]  /*10160*/  MUFU.TANH R167, R80 ;  /* 0x0000005000a77308 */ /* 0x0004b00000002400 */
[----:B------:R2:W2:Y:S01]  /*10170*/  MUFU.TANH R165, R81 ;  /* 0x0000005100a57308 */ /* 0x0004a20000002400 */
[----:B-1----:R-:W-:-:S04]  /*10180*/  IADD3 R16, -R213, UR12, -R6 ;  /* 0x0000000cd5107c10 */ /* 0x002fc8000fffe906 */
[----:B------:R-:W-:-:S03]  /*10190*/  IMNMX R24, R11, R16, PT ;  /* 0x000000100b187217 */ /* 0x000fc60003800200 */
[----:B------:R1:W1:Y:S08]  /*101a0*/  MUFU.TANH R143, R68 ;  /* 0x00000044008f7308 */ /* 0x0002700000002400 */
[----:B------:R1:W1:Y:S01]  /*101b0*/  MUFU.TANH R141, R69 ;  /* 0x00000045008d7308 */ /* 0x0002620000002400 */
[----:B------:R-:W-:Y:S05]  /*101c0*/  @P0 BRA `(.L_x_385) ;  /* 0x0000016000000947 */ /* 0x000fea0003800000 */
[----:B--234-:R-:W-:Y:S01]  /*101d0*/  IMAD.U32 R10, RZ, RZ, UR23 ;  /* 0x00000017ff0a7e24 */ /* 0x01cfe2000f8e00ff */
        /* <DEDUP_REMOVED lines=11> */
.L_x_387:
[----:B------:R-:W-:-:S04]  /*10290*/  MOV R9, c[0x0][0x32c] ;  /* 0x0000cb0000097a02 */ /* 0x000fc80000000f00 */
[----:B------:R-:W-:-:S13]  /*102a0*/  ISETP.NE.AND P0, PT, R9, 0x1, PT ;  /* 0x000000010900780c */ /* 0x000fda0003f05270 */
[----:B------:R-:W-:-:S05]  /*102b0*/  @P0 IMAD.HI.U32 R9, R11, c[0x0][0x330], RZ ;  /* 0x0000cc000b090a27 */ /* 0x000fca00078e00ff */
[----:B------:R-:W-:Y:S02]  /*102c0*/  @P0 SHF.R.U32.HI R11, RZ, c[0x0][0x334], R9 ;  /* 0x0000cd00ff0b0a19 */ /* 0x000fe40000011609 */
.L_x_388:
[----:B------:R-:W-:Y:S05]  /*102d0*/  BSYNC B0 ;  /* 0x0000000000007941 */ /* 0x000fea0003800000 */
.L_x_386:
[----:B------:R-:W-:-:S04]  /*102e0*/  IMAD R10, R11, c[0x0][0x32c], -R6 ;  /* 0x0000cb000b0a7a24 */ /* 0x000fc800078e0a06 */
[----:B------:R-:W-:-:S05]  /*102f0*/  IMAD.IADD R10, R10, 0x1, -R213 ;  /* 0x000000010a0a7824 */ /* 0x000fca00078e0ad5 */
[----:B------:R-:W-:Y:S02]  /*10300*/  IADD3 R9, R10, c[0x0][0x32c], RZ ;  /* 0x0000cb000a097a10 */ /* 0x000fe40007ffe0ff */
[----:B------:R-:W-:Y:S02]  /*10310*/  IMNMX R23, R23, R10, !PT ;  /* 0x0000000a17177217 */ /* 0x000fe40007800200 */
[----:B------:R-:W-:Y:S02]  /*10320*/  IMNMX R24, R24, R9, PT ;  /* 0x0000000918187217 */ /* 0x000fe40003800200 */
.L_x_385:
        /* <DEDUP_REMOVED lines=19> */
[----:B------:R-:W-:Y:S01]  /*10460*/  ISETP.GT.AND P6, PT, R23, 0x8, P0 ;  /* 0x000000081700780c */ /* 0x000fe200007c4270 */
        /* <DEDUP_REMOVED lines=12> */
[----:B------:R-:W3:Y:S01]  /*10530*/  MUFU.TANH R19, R19 ;  /* 0x0000001300137308 */ /* 0x000ee20000002400 */
[----:B------:R-:W-:Y:S01]  /*10540*/  FSEL R17, R5, -INF , !P6 ;  /* 0xff80000005117808 */ /* 0x000fe20007000000 */
[----:B--2---:R-:W-:Y:S01]  /*10550*/  IMAD.IADD R21, R21, 0x1, R8 ;  /* 0x0000000115157824 */ /* 0x004fe200078e0208 */
[----:B------:R-:W-:-:S02]  /*10560*/  FSEL R15, R30, -INF , !P5 ;  /* 0xff8000001e0f7808 */ /* 0x000fc40006800000 */
[C---:B------:R-:W-:Y:S02]  /*10570*/  ISETP.GT.AND P6, PT, R23.reuse, 0x11, P0 ;  /* 0x000000111700780c */ /* 0x040fe400007c4270 */
[C---:B------:R-:W-:Y:S01]  /*10580*/  ISETP.GT.AND P5, PT, R23.reuse, 0x18, P0 ;  /* 0x000000181700780c */ /* 0x040fe200007a4270 */
[----:B------:R2:W4:Y:S01]  /*10590*/  MUFU.TANH R170, R58 ;  /* 0x0000003a00aa7308 */ /* 0x0005220000002400 */
[----:B------:R-:W-:Y:S02]  /*105a0*/  FSEL R5, R14, -INF , !P4 ;  /* 0xff8000000e057808 */ /* 0x000fe40006000000 */
[----:B------:R-:W-:Y:S02]  /*105b0*/  ISETP.GT.AND P4, PT, R23, 0x28, P0 ;  /* 0x000000281700780c */ /* 0x000fe40000784270 */
[C---:B------:R-:W-:Y:S02]  /*105c0*/  ISETP.LT.OR P6, PT, R24.reuse, 0x12, P6 ;  /* 0x000000121800780c */ /* 0x040fe400037c1670 */
[C---:B------:R-:W-:Y:S01]  /*105d0*/  ISETP.LT.OR P5, PT, R24.reuse, 0x19, P5 ;  /* 0x000000191800780c */ /* 0x040fe20002fa1670 */
[----:B------:R2:W1:Y:S01]  /*105e0*/  MUFU.TANH R166, R59 ;  /* 0x0000003b00a67308 */ /* 0x0004620000002400 */
[----:B------:R-:W-:-:S02]  /*105f0*/  ISETP.LT.OR P4, PT, R24, 0x29, P4 ;  /* 0x000000291800780c */ /* 0x000fc40002781670 */
[----:B------:R-:W-:Y:S02]  /*10600*/  FSEL R9, R12, -INF , !P6 ;  /* 0xff8000000c097808 */ /* 0x000fe40007000000 */
[----:B------:R-:W-:Y:S01]  /*10610*/  FSEL R7, R13, -INF , !P5 ;  /* 0xff8000000d077808 */ /* 0x000fe20006800000 */
[----:B------:R-:W-:Y:S01]  /*10620*/  IMAD.IADD R13, R22, 0x1, R8 ;  /* 0x00000001160d7824 */ /* 0x000fe200078e0208 */
[C---:B------:R-:W-:Y:S01]  /*10630*/  ISETP.GT.AND P6, PT, R23.reuse, 0x20, P0 ;  /* 0x000000201700780c */ /* 0x040fe200007c4270 */
[----:B------:R-:W1:Y:S01]  /*10640*/  MUFU.TANH R10, R10 ;  /* 0x0000000a000a7308 */ /* 0x000e620000002400 */
[----:B------:R-:W-:Y:S02]  /*10650*/  ISETP.GT.AND P5, PT, R23, 0x21, P0 ;  /* 0x000000211700780c */ /* 0x000fe400007a4270 */
[----:B------:R-:W-:Y:S02]  /*10660*/  FSEL R161, R161, -INF , !P4 ;  /* 0xff800000a1a17808 */ /* 0x000fe40006000000 */
[----:B------:R-:W-:-:S02]  /*10670*/  ISETP.GT.AND P4, PT, R23, 0x31, P0 ;  /* 0x000000311700780c */ /* 0x000fc40000784270 */
[C---:B------:R-:W-:Y:S01]  /*10680*/  ISETP.LT.OR P6, PT, R24.reuse, 0x21, P6 ;  /* 0x000000211800780c */ /* 0x040fe200037c1670 */
[----:B------:R-:W1:Y:S01]  /*10690*/  MUFU.TANH R18, R18 ;  /* 0x0000001200127308 */ /* 0x000e620000002400 */
[C---:B------:R-:W-:Y:S02]  /*106a0*/  ISETP.LT.OR P5, PT, R24.reuse, 0x22, P5 ;  /* 0x000000221800780c */ /* 0x040fe40002fa1670 */
[----:B------:R-:W-:Y:S02]  /*106b0*/  ISETP.LT.OR P4, PT, R24, 0x32, P4 ;  /* 0x000000321800780c */ /* 0x000fe40002781670 */
[----:B------:R-:W-:Y:S02]  /*106c0*/  FSEL R155, R155, -INF , !P6 ;  /* 0xff8000009b9b7808 */ /* 0x000fe40007000000 */
[----:B------:R-:W-:Y:S01]  /*106d0*/  FSEL R163, R163, -INF , !P5 ;  /* 0xff800000a3a37808 */ /* 0x000fe20006800000 */
[----:B------:R2:W1:Y:S01]  /*106e0*/  MUFU.TANH R164, R82 ;  /* 0x0000005200a47308 */ /* 0x0004620000002400 */
[----:B------:R-:W-:-:S02]  /*106f0*/  ISETP.GT.AND P6, PT, R23, 0x29, P0 ;  /* 0x000000291700780c */ /* 0x000fc400007c4270 */
[----:B------:R-:W-:Y:S02]  /*10700*/  ISETP.GT.AND P5, PT, R23, 0x30, P0 ;  /* 0x000000301700780c */ /* 0x000fe400007a4270 */
[----:B------:R-:W-:Y:S02]  /*10710*/  FSEL R165, R165, -INF , !P4 ;  /* 0xff800000a5a57808 */ /* 0x000fe40006000000 */
[----:B------:R-:W-:Y:S01]  /*10720*/  PLOP3.LUT P4, PT, PT, PT, UP2, 0x40, 0x0 ;  /* 0x000000000000781c */ /* 0x000fe20003f8e828 */
[----:B------:R2:W1:Y:S01]  /*10730*/  MUFU.TANH R142, R83 ;  /* 0x00000053008e7308 */ /* 0x0004620000002400 */
[C---:B------:R-:W-:Y:S02]  /*10740*/  ISETP.LT.OR P6, PT, R24.reuse, 0x2a, P6 ;  /* 0x0000002a1800780c */ /* 0x040fe400037c1670 */
[----:B------:R-:W-:Y:S02]  /*10750*/  ISETP.LT.OR P5, PT, R24, 0x31, P5 ;  /* 0x000000311800780c */ /* 0x000fe40002fa1670 */
[----:B------:R-:W-:-:S02]  /*10760*/  FSEL R157, R157, -INF , !P6 ;  /* 0xff8000009d9d7808 */ /* 0x000fc40007000000 */
[----:B------:R-:W-:Y:S01]  /*10770*/  FSEL R167, R167, -INF , !P5 ;  /* 0xff800000a7a77808 */ /* 0x000fe20006800000 */
[----:B------:R-:W1:Y:S01]  /*10780*/  MUFU.TANH R26, R26 ;  /* 0x0000001a001a7308 */ /* 0x000e620000002400 */
[C---:B------:R-:W-:Y:S02]  /*10790*/  ISETP.GT.AND P6, PT, R23.reuse, 0x38, P0 ;  /* 0x000000381700780c */ /* 0x040fe400007c4270 */
[----:B------:R-:W-:Y:S02]  /*107a0*/  ISETP.GT.AND P5, PT, R23, 0x39, P0 ;  /* 0x000000391700780c */ /* 0x000fe400007a4270 */
[C---:B------:R-:W-:Y:S02]  /*107b0*/  ISETP.LT.OR P6, PT, R24.reuse, 0x39, P6 ;  /* 0x000000391800780c */ /* 0x040fe400037c1670 */
[----:B------:R-:W-:Y:S01]  /*107c0*/  ISETP.LT.OR P5, PT, R24, 0x3a, P5 ;  /* 0x0000003a1800780c */ /* 0x000fe20002fa1670 */
[----:B------:R-:W1:Y:S01]  /*107d0*/  MUFU.TANH R25, R25 ;  /* 0x0000001900197308 */ /* 0x000e620000002400 */
[----:B------:R-:W-:-:S02]  /*107e0*/  IMNMX R0, R13, R16, PT ;  /* 0x000000100d007217 */ /* 0x000fc40003800200 */
[----:B-1----:R-:W-:Y:S02]  /*107f0*/  FSEL R143, R143, -INF , !P6 ;  /* 0xff8000008f8f7808 */ /* 0x002fe40007000000 */
[----:B------:R-:W-:-:S03]  /*10800*/  FSEL R141, R141, -INF , !P5 ;  /* 0xff8000008d8d7808 */ /* 0x000fc60006800000 */
[----:B------:R2:W1:Y:S08]  /*10810*/  MUFU.TANH R140, R70 ;  /* 0x00000046008c7308 */ /* 0x0004700000002400 */
[----:B------:R2:W1:Y:S08]  /*10820*/  MUFU.TANH R160, R71 ;  /* 0x0000004700a07308 */ /* 0x0004700000002400 */
[----:B------:R2:W1:Y:S08]  /*10830*/  MUFU.TANH R172, R50 ;  /* 0x0000003200ac7308 */ /* 0x0004700000002400 */
[----:B------:R2:W1:Y:S08]  /*10840*/  MUFU.TANH R12, R47 ;  /* 0x0000002f000c7308 */ /* 0x0004700000002400 */
[----:B------:R-:W1:Y:S08]  /*10850*/  MUFU.TANH R42, R42 ;  /* 0x0000002a002a7308 */ /* 0x000e700000002400 */
        /* <DEDUP_REMOVED lines=14> */
.L_x_391:
[----:B------:R-:W-:-:S04]  /*10940*/  MOV R8, c[0x0][0x32c] ;  /* 0x0000cb0000087a02 */ /* 0x000fc80000000f00 */
[----:B------:R-:W-:-:S13]  /*10950*/  ISETP.NE.AND P4, PT, R8, 0x1, PT ;  /* 0x000000010800780c */ /* 0x000fda0003f85270 */
[----:B------:R-:W-:-:S05]  /*10960*/  @P4 IMAD.HI.U32 R8, R13, c[0x0][0x330], RZ ;  /* 0x0000cc000d084a27 */ /* 0x000fca00078e00ff */
[----:B------:R-:W-:Y:S02]  /*10970*/  @P4 SHF.R.U32.HI R13, RZ, c[0x0][0x334], R8 ;  /* 0x0000cd00ff0d4a19 */ /* 0x000fe40000011608 */
.L_x_392:
[----:B------:R-:W-:Y:S05]  /*10980*/  BSYNC B0 ;  /* 0x0000000000007941 */ /* 0x000fea0003800000 */
.L_x_390:
[----:B------:R-:W-:-:S04]  /*10990*/  IMAD R6, R13, c[0x0][0x32c], -R6 ;  /* 0x0000cb000d067a24 */ /* 0x000fc800078e0a06 */
[----:B------:R-:W-:-:S05]  /*109a0*/  IMAD.IADD R6, R6, 0x1, -R213 ;  /* 0x0000000106067824 */ /* 0x000fca00078e0ad5 */
[----:B------:R-:W-:Y:S02]  /*109b0*/  IADD3 R13, R6, c[0x0][0x32c], RZ ;  /* 0x0000cb00060d7a10 */ /* 0x000fe40007ffe0ff */
[----:B------:R-:W-:Y:S02]  /*109c0*/  IMNMX R21, R21, R6, !PT ;  /* 0x0000000615157217 */ /* 0x000fe40007800200 */
[----:B------:R-:W-:Y:S02]  /*109d0*/  IMNMX R0, R0, R13, PT ;  /* 0x0000000d00007217 */ /* 0x000fe40003800200 */
.L_x_389:
[----:B---34-:R-:W-:Y:S01]  /*109e0*/  FMNMX.FTZ R8, R20, R29, !PT ;  /* 0x0000001d14087209 */ /* 0x018fe20007810000 */
[----:B------:R-:W-:Y:S01]  /*109f0*/  IMAD.SHL.U32 R203, R4, 0x2, RZ ;  /* 0x0000000204cb7824 */ /* 0x000fe200078e00ff */
[----:B------:R-:W-:Y:S01]  /*10a00*/  ISETP.GT.AND P5, PT, R21, 0x9, P0 ;  /* 0x000000091500780c */ /* 0x000fe200007a4270 */
[----:B------:R-:W-:Y:S01]  /*10a10*/  @UP3 USHF.L.U32 UR16, UR16, 0x7, URZ ;  /* 0x0000000710103899 */ /* 0x000fe2000800063f */
[----:B------:R-:W-:Y:S01]  /*10a20*/  FMNMX.FTZ R8, R17, R8, !PT ;  /* 0x0000000811087209 */ /* 0x000fe20007810000 */
[--C-:B------:R-:W-:Y:S01]  /*10a30*/  IMAD R197, R3, 0x2, R203.reuse ;  /* 0x0000000203c57824 */ /* 0x100fe200078e02cb */
[----:B------:R-:W-:Y:S01]  /*10a40*/  ISETP.LT.OR P5, PT, R0, 0xa, P5 ;  /* 0x0000000a0000780c */ /* 0x000fe20002fa1670 */
[----:B------:R-:W-:Y:S01]  /*10a50*/  IMAD R198, R2, 0x2, R203 ;  /* 0x0000000202c67824 */ /* 0x000fe200078e02cb */
[----:B------:R-:W-:Y:S01]  /*10a60*/  FMNMX.FTZ R8, R15, R8, !PT ;  /* 0x000000080f087209 */ /* 0x000fe20007810000 */
[----:B------:R-:W-:Y:S01]  /*10a70*/  LDSM.16.MT88.4 R124, [R203+0x100] ;  /* 0x00010000cb7c783b */ /* 0x000fe20000004200 */
[----:B------:R-:W-:Y:S01]  /*10a80*/  FSEL R6, R19, -INF , !P5 ;  /* 0xff80000013067808 */ /* 0x000fe20006800000 */
[----:B------:R-:W-:Y:S01]  /*10a90*/  IMAD R196, R3, 0x2, R198 ;  /* 0x0000000203c47824 */ /* 0x000fe200078e02c6 */
[----:B------:R-:W-:Y:S01]  /*10aa0*/  FMNMX.FTZ R8, R11, R8, !PT ;  /* 0x000000080b087209 */ /* 0x000fe20007810000 */
[----:B--2---:R-:W-:Y:S01]  /*10ab0*/  LDSM.16.MT88.4 R56, [R197+0x2100] ;  /* 0x00210000c538783b */ /* 0x004fe20000004200 */
[C---:B------:R-:W-:Y:S01]  /*10ac0*/  ISETP.GT.AND P6, PT, R21.reuse, 0x1, P0 ;  /* 0x000000011500780c */ /* 0x040fe200007c4270 */
[----:B------:R-:W-:Y:S01]  /*10ad0*/  ULDC.64 UR4, c[0x0][0x2c8] ;  /* 0x0000b20000047ab9 */ /* 0x000fe20000000a00 */
[----:B------:R-:W-:Y:S01]  /*10ae0*/  ISETP.GT.AND P5, PT, R21, RZ, P0 ;  /* 0x000000ff1500720c */ /* 0x000fe200007a4270 */
[----:B------:R-:W-:Y:S01]  /*10af0*/  LDSM.16.MT88.4 R64, [R196+0x2100] ;  /* 0x00210000c440783b */ /* 0x000fe20000004200 */
[----:B------:R-:W-:Y:S01]  /*10b00*/  FMNMX.FTZ R8, R9, R8, !PT ;  /* 0x0000000809087209 */ /* 0x000fe20007810000 */
[----:B------:R-:W-:Y:S01]  /*10b10*/  UIMAD.WIDE.U32 UR16, UR16, UR4, URZ ;  /* 0x00000004101072a5 */ /* 0x000fe2000f8e003f */
[----:B------:R-:W-:Y:S01]  /*10b20*/  ISETP.GT.AND P4, PT, R21, 0x8, P0 ;  /* 0x000000081500780c */ /* 0x000fe20000784270 */
[----:B------:R-:W-:Y:S01]  /*10b30*/  LDSM.16.MT88.4 R116, [R198+0x100] ;  /* 0x00010000c674783b */ /* 0x000fe20000004200 */
[C---:B------:R-:W-:Y:S01]  /*10b40*/  ISETP.LT.OR P6, PT, R0.reuse, 0x2, P6 ;  /* 0x000000020000780c */ /* 0x040fe200037c1670 */
[----:B------:R-:W-:Y:S01]  /*10b50*/  UIADD3 UR9, UR9, -0x2, URZ ;  /* 0xfffffffe09097890 */ /* 0x000fe2000fffe03f */
[C---:B------:R-:W-:Y:S01]  /*10b60*/  ISETP.LT.OR P5, PT, R0.reuse, 0x1, P5 ;  /* 0x000000010000780c */ /* 0x040fe20002fa1670 */
[----:B------:R-:W-:Y:S01]  /*10b70*/  LDSM.16.MT88.4 R108, [R197+0x100] ;  /* 0x00010000c56c783b */ /* 0x000fe20000004200 */
[----:B------:R-:W-:Y:S01]  /*10b80*/  FMNMX.FTZ R8, R7, R8, !PT ;  /* 0x0000000807087209 */ /* 0x000fe20007810000 */
[----:B------:R-:W-:Y:S01]  /*10b90*/  @UP3 UMOV UR13, UR17 ;  /* 0x00000011000d3c82 */ /* 0x000fe20008000000 */
[----:B------:R-:W-:Y:S01]  /*10ba0*/  ISETP.LT.OR P4, PT, R0, 0x9, P4 ;  /* 0x000000090000780c */ /* 0x000fe20002781670 */
[----:B------:R-:W-:Y:S01]  /*10bb0*/  LDSM.16.MT88.4 R100, [R196+0x100] ;  /* 0x00010000c464783b */ /* 0x000fe20000004200 */
[----:B-1----:R-:W-:Y:S01]  /*10bc0*/  FSEL R22, R12, -INF , !P6 ;  /* 0xff8000000c167808 */ /* 0x002fe20007000000 */
[----:B------:R-:W-:Y:S01]  /*10bd0*/  @UP3 USHF.R.U32.HI UR18, URZ, UR5, UR13 ;  /* 0x000000053f123299 */ /* 0x000fe2000801160d */
[----:B------:R-:W-:Y:S01]  /*10be0*/  FSEL R28, R28, -INF , !P5 ;  /* 0xff8000001c1c7808 */ /* 0x000fe20006800000 */
[----:B------:R-:W-:Y:S01]  /*10bf0*/  LDSM.16.MT88.4 R48, [R198+0x2100] ;  /* 0x00210000c630783b */ /* 0x000fe20000004200 */
[----:B------:R-:W-:Y:S01]  /*10c00*/  ISETP.GT.AND P6, PT, R21, 0x10, P0 ;  /* 0x000000101500780c */ /* 0x000fe200007c4270 */
[----:B------:R-:W-:Y:S01]  /*10c10*/  UIADD3 UR18, UR10, UR18, URZ ;  /* 0x000000120a127290 */ /* 0x000fe2000fffe03f */
[----:B------:R-:W-:Y:S01]  /*10c20*/  FMNMX.FTZ R24, R5, R8, !PT ;  /* 0x0000000805187209 */ /* 0x000fe20007810000 */
[----:B------:R-:W-:Y:S01]  /*10c30*/  LDSM.16.MT88.4 R72, [R203+0x4100] ;  /* 0x00410000cb48783b */ /* 0x000fe20000004200 */
[----:B------:R-:W-:Y:S01]  /*10c40*/  FSEL R16, R42, -INF , !P4 ;  /* 0xff8000002a107808 */ /* 0x000fe20006000000 */
[----:B------:R-:W-:Y:S01]  /*10c50*/  ULDC UR10, c[0x0][0x328] ;  /* 0x0000ca00000a7ab9 */ /* 0x000fe20000000800 */
[----:B------:R-:W-:Y:S01]  /*10c60*/  FMNMX.FTZ R13, R28, R22, !PT ;  /* 0x000000161c0d7209 */ /* 0x000fe20007810000 */
[----:B------:R-:W-:Y:S01]  /*10c70*/  LDSM.16.MT88.4 R40, [R203+0x2100] ;  /* 0x00210000cb28783b */ /* 0x000fe20000004200 */
[----:B------:R-:W-:Y:S01]  /*10c80*/  ISETP.GT.AND P5, PT, R21, 0x19, P0 ;  /* 0x000000191500780c */ /* 0x000fe200007a4270 */
[----:B------:R-:W-:Y:S01]  /*10c90*/  UIADD3 UR10, UR18, UR10, URZ ;  /* 0x0000000a120a7290 */ /* 0x000fe2000fffe03f */
[----:B------:R-:W-:Y:S01]  /*10ca0*/  ISETP.LT.OR P6, PT, R0, 0x11, P6 ;  /* 0x000000110000780c */ /* 0x000fe200037c1670 */
[----:B------:R-:W-:Y:S01]  /*10cb0*/  LDSM.16.MT88.4 R80, [R198+0x4100] ;  /* 0x00410000c650783b */ /* 0x000fe20000004200 */
[----:B------:R-:W-:Y:S01]  /*10cc0*/  FMNMX.FTZ R24, R155, R24, !PT ;  /* 0x000000189b187209 */ /* 0x000fe20007810000 */
[----:B------:R-:W-:Y:S01]  /*10cd0*/  IMAD.U32 R181, RZ, RZ, UR9 ;  /* 0x00000009ffb57e24 */ /* 0x000fe2000f8e00ff */
[----:B------:R-:W-:Y:S01]  /*10ce0*/  ISETP.GT.AND P4, PT, R21, 0x11, P0 ;  /* 0x000000111500780c */ /* 0x000fe20000784270 */
[----:B------:R-:W-:Y:S01]  /*10cf0*/  LDSM.16.MT88.4 R88, [R197+0x4100] ;  /* 0x00410000c558783b */ /* 0x000fe20000004200 */
[----:B------:R-:W-:-:S02]  /*10d00*/  FMNMX.FTZ R13, R16, R13, !PT ;  /* 0x0000000d100d7209 */ /* 0x000fc40007810000 */
[----:B------:R-:W-:Y:S01]  /*10d10*/  ISETP.LT.OR P5, PT, R0, 0x1a, P5 ;  /* 0x0000001a0000780c */ /* 0x000fe20002fa1670 */
[----:B------:R-:W-:Y:S01]  /*10d20*/  LDSM.16.MT88.4 R136, [R198+0x900] ;  /* 0x00090000c688783b */ /* 0x000fe20000004200 */
[----:B------:R-:W-:Y:S02]  /*10d30*/  FSEL R14, R26, -INF , !P6 ;  /* 0xff8000001a0e7808 */ /* 0x000fe40007000000 */
[----:B------:R-:W-:Y:S01]  /*10d40*/  FMNMX.FTZ R24, R163, R24, !PT ;  /* 0x00000018a3187209 */ /* 0x000fe20007810000 */
[----:B------:R-:W-:Y:S01]  /*10d50*/  LDSM.16.MT88.4 R32, [R197+0x900] ;  /* 0x00090000c520783b */ /* 0x000fe20000004200 */
[----:B------:R-:W-:Y:S02]  /*10d60*/  ISETP.LT.OR P4, PT, R0, 0x12, P4 ;  /* 0x000000120000780c */ /* 0x000fe40002781670 */
[----:B------:R-:W-:Y:S02]  /*10d70*/  ISETP.GT.AND P6, PT, R21, 0x18, P0 ;  /* 0x000000181500780c */ /* 0x000fe400007c4270 */
[----:B------:R-:W-:-:S02]  /*10d80*/  FMNMX.FTZ R13, R6, R13, !PT ;  /* 0x0000000d060d7209 */ /* 0x000fc40007810000 */
[----:B------:R-:W-:Y:S02]  /*10d90*/  FSEL R8, R18, -INF , !P5 ;  /* 0xff80000012087808 */ /* 0x000fe40006800000 */
[----:B------:R-:W-:Y:S02]  /*10da0*/  FMNMX.FTZ R18, R161, R24, !PT ;  /* 0x00000018a1127209 */ /* 0x000fe40007810000 */
[----:B------:R-:W-:Y:S02]  /*10db0*/  FSEL R12, R25, -INF , !P4 ;  /* 0xff800000190c7808 */ /* 0x000fe40006000000 */
[----:B------:R-:W-:Y:S01]  /*10dc0*/  ISETP.LT.OR P6, PT, R0, 0x19, P6 ;  /* 0x000000190000780c */ /* 0x000fe200037c1670 */
[----:B------:R-:W-:Y:S01]  /*10dd0*/  LDSM.16.MT88.4 R24, [R198+0x2900] ;  /* 0x00290000c618783b */ /* 0x000fe20000004200 */
[----:B------:R-:W-:Y:S02]  /*10de0*/  FMNMX.FTZ R13, R14, R13, !PT ;  /* 0x0000000d0e0d7209 */ /* 0x000fe40007810000 */
[----:B------:R-:W-:-:S02]  /*10df0*/  FMNMX.FTZ R18, R157, R18, !PT ;  /* 0x000000129d127209 */ /* 0x000fc40007810000 */
[----:B------:R-:W-:Y:S02]  /*10e00*/  ISETP.GT.AND P4, PT, R21, 0x20, P0 ;  /* 0x000000201500780c */ /* 0x000fe40000784270 */
[----:B------:R-:W-:Y:S02]  /*10e10*/  FSEL R10, R10, -INF , !P6 ;  /* 0xff8000000a0a7808 */ /* 0x000fe40007000000 */
[----:B------:R-:W-:Y:S02]  /*10e20*/  FMNMX.FTZ R13, R12, R13, !PT ;  /* 0x0000000d0c0d7209 */ /* 0x000fe40007810000 */
[----:B------:R-:W-:Y:S02]  /*10e30*/  FMNMX.FTZ R18, R167, R18, !PT ;  /* 0x00000012a7127209 */ /* 0x000fe40007810000 */
[----:B------:R-:W-:Y:S02]  /*10e40*/  ISETP.GT.AND P6, PT, R21, 0x21, P0 ;  /* 0x000000211500780c */ /* 0x000fe400007c4270 */
        /* <DEDUP_REMOVED lines=13> */
[C---:B------:R-:W-:Y:S02]  /*10f20*/  ISETP.GT.AND P6, PT, R21.reuse, 0x30, P0 ;  /* 0x000000301500780c */ /* 0x040fe400007c4270 */
[----:B------:R-:W-:Y:S01]  /*10f30*/  ISETP.LT.OR P4, PT, R0, 0x2a, P4 ;  /* 0x0000002a0000780c */ /* 0x000fe20002781670 */
[----:B------:R-:W1:Y:S01]  /*10f40*/  SHFL.BFLY PT, R18, R13, 0x2, 0x1f ;  /* 0x0c401f000d127f89 */ /* 0x000e6200000e0000 */
[----:B------:R-:W-:Y:S02]  /*10f50*/  FSEL R170, R170, -INF , !P5 ;  /* 0xff800000aaaa7808 */ /* 0x000fe40006800000 */
[----:B------:R-:W-:Y:S02]  /*10f60*/  FMNMX.FTZ R19, R162, R19, !PT ;  /* 0x00000013a2137209 */ /* 0x000fe40007810000 */
[----:B------:R-:W-:Y:S02]  /*10f70*/  ISETP.GT.AND P5, PT, R21, 0x31, P0 ;  /* 0x000000311500780c */ /* 0x000fe400007a4270 */
[----:B------:R-:W-:-:S02]  /*10f80*/  ISETP.LT.OR P6, PT, R0, 0x31, P6 ;  /* 0x000000310000780c */ /* 0x000fc400037c1670 */
[----:B------:R-:W-:Y:S02]  /*10f90*/  FSEL R166, R166, -INF , !P4 ;  /* 0xff800000a6a67808 */ /* 0x000fe40006000000 */
[----:B------:R-:W-:Y:S02]  /*10fa0*/  FMNMX.FTZ R19, R170, R19, !PT ;  /* 0x00000013aa137209 */ /* 0x000fe40007810000 */
[----:B------:R-:W-:Y:S02]  /*10fb0*/  ISETP.GT.AND P4, PT, R21, 0x38, P0 ;  /* 0x000000381500780c */ /* 0x000fe40000784270 */
[----:B------:R-:W-:Y:S02]  /*10fc0*/  ISETP.LT.OR P5, PT, R0, 0x32, P5 ;  /* 0x000000320000780c */ /* 0x000fe40002fa1670 */
[----:B------:R-:W-:Y:S02]  /*10fd0*/  FSEL R164, R164, -INF , !P6 ;  /* 0xff800000a4a47808 */ /* 0x000fe40007000000 */
[----:B------:R-:W-:-:S02]  /*10fe0*/  FMNMX.FTZ R19, R166, R19, !PT ;  /* 0x00000013a6137209 */ /* 0x000fc40007810000 */
[----:B------:R-:W-:Y:S02]  /*10ff0*/  ISETP.GT.AND P0, PT, R21, 0x39, P0 ;  /* 0x000000391500780c */ /* 0x000fe40000704270 */
[----:B------:R-:W-:Y:S02]  /*11000*/  ISETP.LT.OR P4, PT, R0, 0x39, P4 ;  /* 0x000000390000780c */ /* 0x000fe40002781670 */
[----:B------:R-:W-:Y:S02]  /*11010*/  FSEL R142, R142, -INF , !P5 ;  /* 0xff8000008e8e7808 */ /* 0x000fe40006800000 */
[----:B------:R-:W-:Y:S02]  /*11020*/  FMNMX.FTZ R19, R164, R19, !PT ;  /* 0x00000013a4137209 */ /* 0x000fe40007810000 */
[----:B------:R-:W-:Y:S02]  /*11030*/  ISETP.LT.OR P0, PT, R0, 0x3a, P0 ;  /* 0x0000003a0000780c */ /* 0x000fe40000701670 */
[----:B------:R-:W-:-:S02]  /*11040*/  FSEL R140, R140, -INF , !P4 ;  /* 0xff8000008c8c7808 */ /* 0x000fc40006000000 */
[----:B------:R-:W-:Y:S02]  /*11050*/  FMNMX.FTZ R19, R142, R19, !PT ;  /* 0x000000138e137209 */ /* 0x000fe40007810000 */
[----:B------:R-:W-:Y:S02]  /*11060*/  FSEL R160, R160, -INF , !P0 ;  /* 0xff800000a0a07808 */ /* 0x000fe40004000000 */
[----:B------:R-:W-:Y:S02]  /*11070*/  FMNMX.FTZ R19, R140, R19, !PT ;  /* 0x000000138c137209 */ /* 0x000fe40007810000 */
[----:B-1----:R-:W-:Y:S02]  /*11080*/  FMNMX.FTZ R21, R13, R18, !PT ;  /* 0x000000120d157209 */ /* 0x002fe40007810000 */
[----:B------:R-:W-:-:S03]  /*11090*/  FMNMX.FTZ R19, R160, R19, !PT ;  /* 0x00000013a0137209 */ /* 0x000fc60007810000 */
[----:B------:R-:W1:Y:S04]  /*110a0*/  SHFL.BFLY PT, R0, R21, 0x1, 0x1f ;  /* 0x0c201f0015007f89 */ /* 0x000e6800000e0000 */
[----:B------:R-:W2:Y:S01]  /*110b0*/  SHFL.BFLY PT, R18, R19, 0x2, 0x1f ;  /* 0x0c401f0013127f89 */ /* 0x000ea200000e0000 */
[----:B-1----:R-:W-:Y:S02]  /*110c0*/  FMNMX.FTZ R0, R21, R0, !PT ;  /* 0x0000000015007209 */ /* 0x002fe40007810000 */
[----:B--2---:R-:W-:-:S03]  /*110d0*/  FMNMX.FTZ R13, R19, R18, !PT ;  /* 0x00000012130d7209 */ /* 0x004fc60007810000 */
[C---:B------:R-:W-:Y:S01]  /*110e0*/  FMUL.FTZ R168, R0.reuse, c[0x0][0x2d0] ;  /* 0x0000b40000a87a20 */ /* 0x040fe20000410000 */
[----:B------:R-:W-:Y:S01]  /*110f0*/  FSETP.NEU.FTZ.AND P0, PT, R0, -INF , PT ;  /* 0xff8000000000780b */ /* 0x000fe20003f1d000 */
[----:B------:R-:W1:Y:S03]  /*11100*/  SHFL.BFLY PT, R132, R13, 0x1, 0x1f ;  /* 0x0c201f000d847f89 */ /* 0x000e6600000e0000 */
[----:B------:R-:W-:-:S05]  /*11110*/  FSEL R168, R168, RZ, P0 ;  /* 0x000000ffa8a87208 */ /* 0x000fca0000000000 */
[--C-:B------:R-:W-:Y:S02]  /*11120*/  FFMA.FTZ R152, R20, c[0x0][0x2d0], -R168.reuse ;  /* 0x0000b40014987a23 */ /* 0x100fe400000108a8 */
[--C-:B------:R-:W-:Y:S02]  /*11130*/  FFMA.FTZ R151, R29, c[0x0][0x2d0], -R168.reuse ;  /* 0x0000b4001d977a23 */ /* 0x100fe400000108a8 */
[--C-:B------:R-:W-:Y:S02]  /*11140*/  FFMA.FTZ R149, R17, c[0x0][0x2d0], -R168.reuse ;  /* 0x0000b40011957a23 */ /* 0x100fe400000108a8 */
[--C-:B------:R-:W-:Y:S01]  /*11150*/  FFMA.FTZ R146, R15, c[0x0][0x2d0], -R168.reuse ;  /* 0x0000b4000f927a23 */ /* 0x100fe200000108a8 */
[----:B------:R-:W-:Y:S01]  /*11160*/  MUFU.EX2 R152, R152 ;  /* 0x0000009800987308 */ /* 0x000fe20000000800 */
[--C-:B------:R-:W-:Y:S02]  /*11170*/  FFMA.FTZ R144, R7, c[0x0][0x2d0], -R168.reuse ;  /* 0x0000b40007907a23 */ /* 0x100fe400000108a8 */
[----:B------:R-:W-:-:S02]  /*11180*/  FFMA.FTZ R133, R5, c[0x0][0x2d0], -R168 ;  /* 0x0000b40005857a23 */ /* 0x000fc400000108a8 */
[--C-:B------:R-:W-:Y:S02]  /*11190*/  FFMA.FTZ R150, R11, c[0x0][0x2d0], -R168.reuse ;  /* 0x0000b4000b967a23 */ /* 0x100fe400000108a8 */
[--C-:B------:R-:W-:Y:S01]  /*111a0*/  FFMA.FTZ R145, R9, c[0x0][0x2d0], -R168.reuse ;  /* 0x0000b40009917a23 */ /* 0x100fe200000108a8 */
[----:B------:R-:W2:Y:S01]  /*111b0*/  MUFU.EX2 R151, R151 ;  /* 0x0000009700977308 */ /* 0x000ea20000000800 */
[--C-:B------:R-:W-:Y:S01]  /*111c0*/  FFMA.FTZ R158, R163, c[0x0][0x2d0], -R168.reuse ;  /* 0x0000b400a39e7a23 */ /* 0x100fe200000108a8 */
[----:B-1----:R-:W-:Y:S01]  /*111d0*/  FMNMX.FTZ R132, R13, R132, !PT ;  /* 0x000000840d847209 */ /* 0x002fe20007810000 */
[--C-:B------:R-:W-:Y:S02]  /*111e0*/  FFMA.FTZ R156, R161, c[0x0][0x2d0], -R168.reuse ;  /* 0x0000b400a19c7a23 */ /* 0x100fe400000108a8 */
[--C-:B------:R-:W-:Y:S01]  /*111f0*/  FFMA.FTZ R155, R155, c[0x0][0x2d0], -R168.reuse ;  /* 0x0000b4009b9b7a23 */ /* 0x100fe200000108a8 */
[C---:B------:R-:W-:Y:S01]  /*11200*/  FSETP.NEU.FTZ.AND P0, PT, R132.reuse, -INF , PT ;  /* 0xff8000008400780b */ /* 0x040fe20003f1d000 */
[----:B------:R-:W-:Y:S01]  /*11210*/  FMUL.FTZ R159, R132, c[0x0][0x2d0] ;  /* 0x0000b400849f7a20 */ /* 0x000fe20000410000 */
[----:B------:R-:W-:Y:S01]  /*11220*/  MUFU.EX2 R149, R149 ;  /* 0x0000009500957308 */ /* 0x000fe20000000800 */
[----:B------:R-:W-:-:S02]  /*11230*/  FFMA.FTZ R157, R157, c[0x0][0x2d0], -R168 ;  /* 0x0000b4009d9d7a23 */ /* 0x000fc400000108a8 */
[--C-:B------:R-:W-:Y:S01]  /*11240*/  FFMA.FTZ R167, R167, c[0x0][0x2d0], -R168.reuse ;  /* 0x0000b400a7a77a23 */ /* 0x100fe200000108a8 */
[----:B------:R-:W-:Y:S01]  /*11250*/  FSEL R159, R159, RZ, P0 ;  /* 0x000000ff9f9f7208 */ /* 0x000fe20000000000 */
[----:B------:R-:W-:Y:S01]  /*11260*/  FFMA.FTZ R218, R141, c[0x0][0x2d0], -R168 ;  /* 0x0000b4008dda7a23 */ /* 0x000fe200000108a8 */
[----:B------:R-:W-:Y:S02]  /*11270*/  PLOP3.LUT P0, PT, PT, PT, UP2, 0x40, 0x0 ;  /* 0x000000000000781c */ /* 0x000fe40003f0e828 */
[----:B------:R-:W1:Y:S01]  /*11280*/  MUFU.EX2 R146, R146 ;  /* 0x0000009200927308 */ /* 0x000e620000000800 */
[--C-:B------:R-:W-:Y:S01]  /*11290*/  FFMA.FTZ R153, R28, c[0x0][0x2d0], -R159.reuse ;  /* 0x0000b4001c997a23 */ /* 0x100fe2000001089f */
[----:B--2---:R-:W-:Y:S01]  /*112a0*/  F2FP.PACK_AB R96, R151, R152 ;  /* 0x000000989760723e */ /* 0x004fe200000000ff */
[--C-:B------:R-:W-:Y:S01]  /*112b0*/  FFMA.FTZ R154, R22, c[0x0][0x2d0], -R159.reuse ;  /* 0x0000b400169a7a23 */ /* 0x100fe2000001089f */
[----:B------:R-:W-:Y:S01]  /*112c0*/  LDSM.16.MT88.4 R28, [R196+0x900] ;  /* 0x00090000c41c783b */ /* 0x000fe20000004200 */
[----:B------:R-:W-:-:S02]  /*112d0*/  FFMA.FTZ R148, R16, c[0x0][0x2d0], -R159 ;  /* 0x0000b40010947a23 */ /* 0x000fc4000001089f */
[--C-:B------:R-:W-:Y:S01]  /*112e0*/  FFMA.FTZ R147, R6, c[0x0][0x2d0], -R159.reuse ;  /* 0x0000b40006937a23 */ /* 0x100fe2000001089f */
[----:B------:R-:W-:Y:S01]  /*112f0*/  MUFU.EX2 R153, R153 ;  /* 0x0000009900997308 */ /* 0x000fe20000000800 */
[----:B------:R-:W2:Y:S01]  /*11300*/  LDSM.16.MT88.4 R4, [R196+0x4100] ;  /* 0x00410000c404783b */ /* 0x000ea20000004200 */
[--C-:B------:R-:W-:Y:S02]  /*11310*/  FFMA.FTZ R3, R10, c[0x0][0x2d0], -R159.reuse ;  /* 0x0000b4000a037a23 */ /* 0x100fe4000001089f */
[--C-:B------:R-:W-:Y:S01]  /*11320*/  FFMA.FTZ R2, R8, c[0x0][0x2d0], -R159.reuse ;  /* 0x0000b40008027a23 */ /* 0x100fe2000001089f */
[----:B------:R-:W-:Y:S01]  /*11330*/  LDSM.16.MT88.4 R16, [R197+0x2900] ;  /* 0x00290000c510783b */ /* 0x000fe20000004200 */
[--C-:B------:R-:W-:Y:S02]  /*11340*/  FFMA.FTZ R135, R14, c[0x0][0x2d0], -R159.reuse ;  /* 0x0000b4000e877a23 */ /* 0x100fe4000001089f */
[----:B------:R-:W3:Y:S01]  /*11350*/  MUFU.EX2 R154, R154 ;  /* 0x0000009a009a7308 */ /* 0x000ee20000000800 */
[----:B------:R-:W4:Y:S01]  /*11360*/  LDSM.16.MT88.4 R8, [R203+0x2900] ;  /* 0x00290000cb08783b */ /* 0x000f220000004200 */
[--C-:B------:R-:W-:Y:S01]  /*11370*/  FFMA.FTZ R134, R12, c[0x0][0x2d0], -R159.reuse ;  /* 0x0000b4000c867a23 */ /* 0x100fe2000001089f */
[----:B-1----:R-:W-:Y:S01]  /*11380*/  F2FP.PACK_AB R98, R146, R149 ;  /* 0x000000959262723e */ /* 0x002fe200000000ff */
[--C-:B------:R-:W-:Y:S01]  /*11390*/  FFMA.FTZ R161, R172, c[0x0][0x2d0], -R159.reuse ;  /* 0x0000b400aca17a23 */ /* 0x100fe2000001089f */
[----:B------:R-:W1:Y:S01]  /*113a0*/  LDSM.16.MT88.4 R12, [R196+0x2900] ;  /* 0x00290000c40c783b */ /* 0x000e620000004200 */
[----:B------:R-:W-:-:S02]  /*113b0*/  FFMA.FTZ R162, R162, c[0x0][0x2d0], -R159 ;  /* 0x0000b400a2a27a23 */ /* 0x000fc4000001089f */
[----:B------:R-:W-:Y:S01]  /*113c0*/  MUFU.EX2 R148, R148 ;  /* 0x0000009400947308 */ /* 0x000fe20000000800 */
[----:B------:R-:W5:Y:S01]  /*113d0*/  LDSM.16.MT88.4 R20, [R203+0x900] ;  /* 0x00090000cb14783b */ /* 0x000f620000004200 */
[--C-:B------:R-:W-:Y:S02]  /*113e0*/  FFMA.FTZ R163, R170, c[0x0][0x2d0], -R159.reuse ;  /* 0x0000b400aaa37a23 */ /* 0x100fe4000001089f */
[----:B------:R-:W-:Y:S02]  /*113f0*/  FFMA.FTZ R166, R166, c[0x0][0x2d0], -R159 ;  /* 0x0000b400a6a67a23 */ /* 0x000fe4000001089f */
[--C-:B------:R-:W-:Y:S02]  /*11400*/  FFMA.FTZ R170, R165, c[0x0][0x2d0], -R168.reuse ;  /* 0x0000b400a5aa7a23 */ /* 0x100fe400000108a8 */
[----:B------:R-:W2:Y:S01]  /*11410*/  MUFU.EX2 R147, R147 ;  /* 0x0000009300937308 */ /* 0x000ea20000000800 */
[----:B---3--:R-:W-:Y:S01]  /*11420*/  F2FP.PACK_AB R97, R154, R153 ;  /* 0x000000999a61723e */ /* 0x008fe200000000ff */
[----:B------:R-:W-:-:S02]  /*11430*/  FFMA.FTZ R165, R143, c[0x0][0x2d0], -R168 ;  /* 0x0000b4008fa57a23 */ /* 0x000fc400000108a8 */
[--C-:B------:R-:W-:Y:S02]  /*11440*/  FFMA.FTZ R164, R164, c[0x0][0x2d0], -R159.reuse ;  /* 0x0000b400a4a47a23 */ /* 0x100fe4000001089f */
[--C-:B------:R-:W-:Y:S02]  /*11450*/  FFMA.FTZ R169, R142, c[0x0][0x2d0], -R159.reuse ;  /* 0x0000b4008ea97a23 */ /* 0x100fe4000001089f */
[----:B------:R-:W-:Y:S01]  /*11460*/  MUFU.EX2 R150, R150 ;  /* 0x0000009600967308 */ /* 0x000fe20000000800 */
[--C-:B------:R-:W-:Y:S02]  /*11470*/  FFMA.FTZ R168, R140, c[0x0][0x2d0], -R159.reuse ;  /* 0x0000b4008ca87a23 */ /* 0x100fe4000001089f */
[----:B------:R-:W-:Y:S01]  /*11480*/  FFMA.FTZ R219, R160, c[0x0][0x2d0], -R159 ;  /* 0x0000b400a0db7a23 */ /* 0x000fe2000001089f */
[----:B------:R-:W-:Y:S01]  /*11490*/  LDSM.16.MT88.4 R140, [R198+0x1900] ;  /* 0x00190000c68c783b */ /* 0x000fe20000004200 */
[----:B------:R-:W-:Y:S02]  /*114a0*/  FADD.FTZ R152, R152, R151 ;  /* 0x0000009798987221 */ /* 0x000fe40000010000 */
[----:B------:R-:W-:Y:S01]  /*114b0*/  FADD.FTZ R153, R153, R154 ;  /* 0x0000009a99997221 */ /* 0x000fe20000010000 */
[----:B--2---:R-:W-:Y:S01]  /*114c0*/  F2FP.PACK_AB R99, R147, R148 ;  /* 0x000000949363723e */ /* 0x004fe200000000ff */
[----:B------:R-:W2:Y:S01]  /*114d0*/  MUFU.EX2 R145, R145 ;  /* 0x0000009100917308 */ /* 0x000ea20000000800 */
        /* <DEDUP_REMOVED lines=9> */
[----:B------:R-:W3:Y:S06]  /*11570*/  MUFU.EX2 R134, R134 ;  /* 0x0000008600867308 */ /* 0x000eec0000000800 */
        /* <DEDUP_REMOVED lines=39> */
[----:B---3--:R-:W-:Y:S01]  /*117f0*/  F2FP.PACK_AB R5, R134, R135 ;  /* 0x000000878605723e */ /* 0x008fe200000000ff */
[----:B------:R-:W-:-:S04]  /*11800*/  FADD.FTZ R150, R150, R149 ;  /* 0x0000009596967221 */ /* 0x000fc80000010000 */
[----:B------:R-:W-:Y:S01]  /*11810*/  FADD.FTZ R145, R145, R150 ;  /* 0x0000009691917221 */ /* 0x000fe20000010000 */
[----:B------:R-:W-:Y:S02]  /*11820*/  F2FP.PACK_AB R6, R133, R144 ;  /* 0x000000908506723e */ /* 0x000fe400000000ff */
[----:B-1----:R-:W-:Y:S01]  /*11830*/  F2FP.PACK_AB R7, R2, R3 ;  /* 0x000000030207723e */ /* 0x002fe200000000ff */
[----:B------:R-:W-:-:S04]  /*11840*/  FADD.FTZ R144, R144, R145 ;  /* 0x0000009190907221 */ /* 0x000fc80000010000 */
[----:B------:R-:W-:Y:S02]  /*11850*/  FADD.FTZ R144, R133, R144 ;  /* 0x0000009085907221 */ /* 0x000fe40000010000 */
[C---:B----4-:R-:W-:Y:S08]  /*11860*/  HMMA.16816.F32 R36, R4.reuse, R8, R36 ;  /* 0x000000080424723c */ /* 0x050ff00000001824 */
        /* <DEDUP_REMOVED lines=8> */
[C---:B-----5:R-:W-:Y:S08]  /*118f0*/  HMMA.16816.F32 R128, R4.reuse, R20, R128 ;  /* 0x000000140480723c */ /* 0x060ff00000001880 */
        /* <DEDUP_REMOVED lines=12> */
[C---:B------:R-:W-:Y:S01]  /*119c0*/  HMMA.16816.F32 R116, R4.reuse, R138, R116 ;  /* 0x0000008a0474723c */ /* 0x040fe20000001874 */
[----:B------:R-:W-:Y:S07]  /*119d0*/  LDSM.16.MT88.4 R136, [R197+0x1900] ;  /* 0x00190000c588783b */ /* 0x000fee0000004200 */
[C---:B------:R-:W-:Y:S08]  /*119e0*/  HMMA.16816.F32 R112, R4.reuse, R32, R112 ;  /* 0x000000200470723c */ /* 0x040ff00000001870 */
[C---:B------:R-:W-:Y:S01]  /*119f0*/  HMMA.16816.F32 R108, R4.reuse, R34, R108 ;  /* 0x00000022046c723c */ /* 0x040fe2000000186c */
[----:B------:R-:W5:Y:S07]  /*11a00*/  LDSM.16.MT88.4 R32, [R197+0x1100] ;  /* 0x00110000c520783b */ /* 0x000f6e0000004200 */
[C---:B------:R-:W-:Y:S08]  /*11a10*/  HMMA.16816.F32 R104, R4.reuse, R28, R104 ;  /* 0x0000001c0468723c */ /* 0x040ff00000001868 */
[C---:B------:R-:W-:Y:S01]  /*11a20*/  HMMA.16816.F32 R100, R4.reuse, R30, R100 ;  /* 0x0000001e0464723c */ /* 0x040fe20000001864 */
[----:B------:R-:W-:Y:S07]  /*11a30*/  LDSM.16.MT88.4 R28, [R196+0x1100] ;  /* 0x00110000c41c783b */ /* 0x000fee0000004200 */
[C---:B------:R-:W-:Y:S08]  /*11a40*/  HMMA.16816.F32 R44, R4.reuse, R24, R44 ;  /* 0x00000018042c723c */ /* 0x040ff0000000182c */
[C---:B------:R-:W-:Y:S01]  /*11a50*/  HMMA.16816.F32 R48, R4.reuse, R26, R48 ;  /* 0x0000001a0430723c */ /* 0x040fe20000001830 */
[----:B------:R-:W-:Y:S07]  /*11a60*/  LDSM.16.MT88.4 R24, [R198+0x3100] ;  /* 0x00310000c618783b */ /* 0x000fee0000004200 */
[C---:B----4-:R-:W-:Y:S08]  /*11a70*/  HMMA.16816.F32 R68, R4.reuse, R20, R68 ;  /* 0x000000140444723c */ /* 0x050ff00000001844 */
[----:B------:R-:W-:Y:S01]  /*11a80*/  HMMA.16816.F32 R72, R4, R22, R72 ;  /* 0x000000160448723c */ /* 0x000fe20000001848 */
[----:B------:R-:W-:Y:S06]  /*11a90*/  LDSM.16.MT88.4 R20, [R203+0x5100] ;  /* 0x00510000cb14783b */ /* 0x000fec0000004200 */
[----:B------:R-:W-:Y:S01]  /*11aa0*/  F2FP.PACK_AB R4, R158, R155 ;  /* 0x0000009b9e04723e */ /* 0x000fe200000000ff */
[----:B------:R-:W-:Y:S01]  /*11ab0*/  FADD.FTZ R155, R155, R144 ;  /* 0x000000909b9b7221 */ /* 0x000fe20000010000 */
[----:B------:R-:W-:-:S02]  /*11ac0*/  F2FP.PACK_AB R6, R157, R156 ;  /* 0x0000009c9d06723e */ /* 0x000fc400000000ff */
[----:B------:R-:W-:Y:S01]  /*11ad0*/  F2FP.PACK_AB R5, R162, R161 ;  /* 0x000000a1a205723e */ /* 0x000fe200000000ff */
[----:B------:R-:W-:Y:S01]  /*11ae0*/  FADD.FTZ R155, R158, R155 ;  /* 0x0000009b9e9b7221 */ /* 0x000fe20000010000 */
[----:B------:R-:W-:-:S03]  /*11af0*/  F2FP.PACK_AB R7, R166, R163 ;  /* 0x000000a3a607723e */ /* 0x000fc600000000ff */
[----:B------:R-:W-:-:S04]  /*11b00*/  FADD.FTZ R156, R156, R155 ;  /* 0x0000009b9c9c7221 */ /* 0x000fc80000010000 */
[----:B-1----:R-:W-:Y:S01]  /*11b10*/  HMMA.16816.F32 R128, R4, R8, R128 ;  /* 0x000000080480723c */ /* 0x002fe20000001880 */
[----:B------:R-:W-:-:S07]  /*11b20*/  FADD.FTZ R156, R157, R156 ;  /* 0x0000009c9d9c7221 */ /* 0x000fce0000010000 */
        /* <DEDUP_REMOVED lines=8> */
[C---:B-----5:R-:W-:Y:S08]  /*11bb0*/  HMMA.16816.F32 R112, R4.reuse, R32, R112 ;  /* 0x000000200470723c */ /* 0x060ff00000001870 */
        /* <DEDUP_REMOVED lines=20> */
[C---:B-1----:R-:W-:Y:S08]  /*11d00*/  HMMA.16816.F32 R84, R4.reuse, R8, R84 ;  /* 0x000000080454723c */ /* 0x042ff00000001854 */
[C---:B------:R-:W-:Y:S01]  /*11d10*/  HMMA.16816.F32 R88, R4.reuse, R10, R88 ;  /* 0x0000000a0458723c */ /* 0x040fe20000001858 */
[----:B------:R-:W1:Y:S07]  /*11d20*/  LDSM.16.MT88.4 R8, [R203+0x3900] ;  /* 0x00390000cb08783b */ /* 0x000e6e0000004200 */
[C---:B--2---:R-:W-:Y:S08]  /*11d30*/  HMMA.16816.F32 R92, R4.reuse, R16, R92 ;  /* 0x00000010045c723c */ /* 0x044ff0000000185c */
[----:B------:R-:W-:Y:S01]  /*11d40*/  HMMA.16816.F32 R96, R4, R18, R96 ;  /* 0x000000120460723c */ /* 0x000fe20000001860 */
[----:B------:R-:W2:Y:S06]  /*11d50*/  LDSM.16.MT88.4 R16, [R203+0x5900] ;  /* 0x00590000cb10783b */ /* 0x000eac0000004200 */
[----:B------:R-:W-:Y:S01]  /*11d60*/  F2FP.PACK_AB R4, R170, R167 ;  /* 0x000000a7aa04723e */ /* 0x000fe200000000ff */
[----:B------:R-:W-:Y:S01]  /*11d70*/  FADD.FTZ R167, R167, R156 ;  /* 0x0000009ca7a77221 */ /* 0x000fe20000010000 */
[----:B------:R-:W-:-:S02]  /*11d80*/  F2FP.PACK_AB R6, R218, R165 ;  /* 0x000000a5da06723e */ /* 0x000fc400000000ff */
[----:B------:R-:W-:Y:S01]  /*11d90*/  F2FP.PACK_AB R5, R169, R164 ;  /* 0x000000a4a905723e */ /* 0x000fe200000000ff */
[----:B------:R-:W-:Y:S01]  /*11da0*/  FADD.FTZ R170, R170, R167 ;  /* 0x000000a7aaaa7221 */ /* 0x000fe20000010000 */
[----:B------:R-:W-:-:S03]  /*11db0*/  F2FP.PACK_AB R7, R219, R168 ;  /* 0x000000a8db07723e */ /* 0x000fc600000000ff */
[----:B------:R-:W-:-:S04]  /*11dc0*/  FADD.FTZ R165, R165, R170 ;  /* 0x000000aaa5a57221 */ /* 0x000fc80000010000 */
[----:B---3--:R-:W-:Y:S01]  /*11dd0*/  HMMA.16816.F32 R128, R4, R12, R128 ;  /* 0x0000000c0480723c */ /* 0x008fe20000001880 */
[----:B------:R-:W-:-:S07]  /*11de0*/  FADD.FTZ R218, R218, R165 ;  /* 0x000000a5dada7221 */ /* 0x000fce0000010000 */
        /* <DEDUP_REMOVED lines=9> */
[C---:B---3--:R-:W-:Y:S07]  /*11e80*/  HMMA.16816.F32 R76, R4.reuse, R12, R76 ;  /* 0x0000000c044c723c */ /* 0x048fee000000184c */
[----:B------:R-:W-:Y:S01]  /*11e90*/  FADD.FTZ R12, R148, R153 ;  /* 0x00000099940c7221 */ /* 0x000fe20000010000 */
[----:B------:R-:W-:Y:S03]  /*11ea0*/  HMMA.16816.F32 R116, R4, R142, R116 ;  /* 0x0000008e0474723c */ /* 0x000fe60000001874 */
[----:B------:R-:W-:-:S04]  /*11eb0*/  FADD.FTZ R12, R147, R12 ;  /* 0x0000000c930c7221 */ /* 0x000fc80000010000 */
        /* <DEDUP_REMOVED lines=17> */
[----:B------:R-:W-:-:S05]  /*11fd0*/  FADD.FTZ R219, R219, R168 ;  /* 0x000000a8dbdb7221 */ /* 0x000fca0000010000 */
[C---:B------:R-:W-:Y:S08]  /*11fe0*/  HMMA.16816.F32 R52, R4.reuse, R24, R52 ;  /* 0x000000180434723c */ /* 0x040ff00000001834 */
[C---:B------:R-:W-:Y:S08]  /*11ff0*/  HMMA.16816.F32 R56, R4.reuse, R26, R56 ;  /* 0x0000001a0438723c */ /* 0x040ff00000001838 */
[C---:B------:R-:W-:Y:S08]  /*12000*/  HMMA.16816.F32 R60, R4.reuse, R20, R60 ;  /* 0x00000014043c723c */ /* 0x040ff0000000183c */
[C---:B------:R-:W-:Y:S08]  /*12010*/  HMMA.16816.F32 R64, R4.reuse, R22, R64 ;  /* 0x000000160440723c */ /* 0x040ff00000001840 */
        /* <DEDUP_REMOVED lines=17> */
.L_x_394:
[----:B------:R-:W-:Y:S02]  /*12130*/  UISETP.NE.AND UP0, UPT, UR9, 0x1, UPT ;  /* 0x000000010900788c */ /* 0x000fe4000bf05270 */
[----:B------:R-:W-:Y:S02]  /*12140*/  ULDC.64 UR4, c[0x0][0x330] ;  /* 0x0000cc0000047ab9 */ /* 0x000fe40000000a00 */
[----:B------:R-:W-:-:S07]  /*12150*/  UIMAD.WIDE.U32 UR16, UR13, UR4, URZ ;  /* 0x000000040d1072a5 */ /* 0x000fce000f8e003f */
[----:B------:R-:W-:Y:S02]  /*12160*/  @UP0 USHF.R.U32.HI UR13, URZ, UR5, UR17 ;  /* 0x000000053f0d0299 */ /* 0x000fe40008011611 */
.L_x_395:
[----:B------:R-:W-:Y:S02]  /*12170*/  ULDC UR4, c[0x0][0x32c] ;  /* 0x0000cb0000047ab9 */ /* 0x000fe40000000800 */
[----:B------:R-:W-:-:S04]  /*12180*/  UIMAD UR4, UR13, UR9, UR4 ;  /* 0x000000090d0472a4 */ /* 0x000fc8000f8e0204 */
[----:B------:R-:W-:-:S04]  /*12190*/  UISETP.LT.AND UP0, UPT, UR10, UR4, UPT ;  /* 0x000000040a00728c */ /* 0x000fc8000bf01270 */
[----:B------:R-:W-:-:S04]  /*121a0*/  USEL UR10, UR10, UR4, UP0 ;  /* 0x000000040a0a7287 */ /* 0x000fc80008000000 */
.L_x_393:
[----:B------:R-:W-:-:S04]  /*121b0*/  USHF.R.S32.HI UR4, URZ, 0x1f, UR10 ;  /* 0x0000001f3f047899 */ /* 0x000fc8000801140a */
[----:B------:R-:W-:-:S04]  /*121c0*/  ULEA.HI UR4, UR4, UR10, URZ, 0x6 ;  /* 0x0000000a04047291 */ /* 0x000fc8000f8f303f */
[----:B------:R-:W-:-:S04]  /*121d0*/  USHF.R.S32.HI UR5, URZ, 0x6, UR4 ;  /* 0x000000063f057899 */ /* 0x000fc80008011404 */
[----:B------:R-:W-:-:S04]  /*121e0*/  UISETP.LT.AND UP0, UPT, UR8, UR5, UPT ;  /* 0x000000050800728c */ /* 0x000fc8000bf01270 */
[----:B------:R-:W-:-:S06]  /*121f0*/  USEL UR5, UR8, UR5, !UP0 ;  /* 0x0000000508057287 */ /* 0x000fcc000c000000 */
[----:B------:R-:W-:-:S13]  /*12200*/  ISETP.GE.AND P0, PT, R181, UR5, PT ;  /* 0x00000005b5007c0c */ /* 0x000fda000bf06270 */
[----:B------:R-:W-:Y:S05]  /*12210*/  @!P0 BRA `(.L_x_396) ;  /* 0x0000393000008947 */ /* 0x000fea0003800000 */
[----:B------:R-:W-:Y:S01]  /*12220*/  PLOP3.LUT P4, PT, PT, PT, UP3, 0x80, 0x0 ;  /* 0x000000000000781c */ /* 0x000fe20003f8f038 */
[----:B------:R-:W-:Y:S01]  /*12230*/  IMAD.MOV.U32 R2, RZ, RZ, R132 ;  /* 0x000000ffff027224 */ /* 0x000fe200078e0084 */
[----:B------:R-:W-:Y:S01]  /*12240*/  PLOP3.LUT P0, PT, PT, PT, UP3, 0x80, 0x0 ;  /* 0x000000000000781c */ /* 0x000fe20003f0f038 */
[----:B------:R-:W-:Y:S01]  /*12250*/  IMAD.MOV.U32 R3, RZ, RZ, R0 ;  /* 0x000000ffff037224 */ /* 0x000fe200078e0000 */
[C---:B------:R-:W-:Y:S01]  /*12260*/  IADD3 RZ, P6, R208.reuse, 0x40, RZ ;  /* 0x00000040d0ff7810 */ /* 0x040fe20007fde0ff */
[----:B------:R-:W-:Y:S01]  /*12270*/  IMAD.MOV.U32 R228, RZ, RZ, R181 ;  /* 0x000000ffffe47224 */ /* 0x000fe200078e00b5 */
[C---:B------:R-:W-:Y:S01]  /*12280*/  IADD3 RZ, P5, R208.reuse, 0x80, RZ ;  /* 0x00000080d0ff7810 */ /* 0x040fe20007fbe0ff */
[----:B------:R-:W-:Y:S01]  /*12290*/  IMAD.MOV.U32 R222, RZ, RZ, c[0x0][0x208] ;  /* 0x00008200ffde7624 */ /* 0x000fe200078e00ff */
[----:B------:R-:W-:Y:S01]  /*122a0*/  IADD3 R220, R208, 0x40, RZ ;  /* 0x00000040d0dc7810 */ /* 0x000fe20007ffe0ff */
[--C-:B------:R-:W-:Y:S01]  /*122b0*/  IMAD.X R226, RZ, RZ, R215.reuse, P6 ;  /* 0x000000ffffe27224 */ /* 0x100fe200030e06d7 */
[----:B------:R-:W-:Y:S01]  /*122c0*/  IADD3 RZ, P6, R210, 0x80, RZ ;  /* 0x00000080d2ff7810 */ /* 0x000fe20007fde0ff */
[----:B------:R-:W-:Y:S01]  /*122d0*/  IMAD.X R225, RZ, RZ, R215, P5 ;  /* 0x000000ffffe17224 */ /* 0x000fe200028e06d7 */
[----:B------:R-:W-:Y:S01]  /*122e0*/  IADD3 R183, R208, 0x80, RZ ;  /* 0x00000080d0b77810 */ /* 0x000fe20007ffe0ff */
[----:B------:R-:W-:Y:S01]  /*122f0*/  @P4 IMAD.HI.U32 R221, R212, c[0x0][0x2c8], RZ ;  /* 0x0000b200d4dd4a27 */ /* 0x000fe200078e00ff */
[C---:B------:R-:W-:Y:S01]  /*12300*/  IADD3 RZ, P4, R210.reuse, 0x40, RZ ;  /* 0x00000040d2ff7810 */ /* 0x040fe20007f9e0ff */
[----:B------:R-:W-:Y:S01]  /*12310*/  ULDC UR4, c[0x0][0x324] ;  /* 0x0000c90000047ab9 */ /* 0x000fe20000000800 */
[C---:B------:R-:W-:Y:S01]  /*12320*/  IADD3 R182, R210.reuse, 0x40, RZ ;  /* 0x00000040d2b67810 */ /* 0x040fe20007ffe0ff */
[----:B------:R-:W-:Y:S01]  /*12330*/  IMAD.X R223, RZ, RZ, R217, P6 ;  /* 0x000000ffffdf7224 */ /* 0x000fe200030e06d9 */
[----:B------:R-:W-:Y:S01]  /*12340*/  @P0 SHF.R.U32.HI R221, RZ, c[0x0][0x2cc], R221 ;  /* 0x0000b300ffdd0a19 */ /* 0x000fe200000116dd */
[----:B------:R-:W-:Y:S01]  /*12350*/  IMAD.X R224, RZ, RZ, R217, P4 ;  /* 0x000000ffffe07224 */ /* 0x000fe200020e06d9 */
[----:B------:R-:W-:Y:S01]  /*12360*/  IADD3 R180, R210, 0x80, RZ ;  /* 0x00000080d2b47810 */ /* 0x000fe20007ffe0ff */
[----:B------:R-:W-:Y:S01]  /*12370*/  IMAD.MOV.U32 R227, RZ, RZ, c[0x0][0x20c] ;  /* 0x00008300ffe37624 */ /* 0x000fe200078e00ff */
[----:B------:R-:W-:-:S02]  /*12380*/  ULOP3.LUT UR4, URZ, UR4, URZ, 0x33, !UPT ;  /* 0x000000043f047292 */ /* 0x000fc4000f8e333f */
.L_x_405:
[----:B------:R-:W-:Y:S04]  /*12390*/  DEPBAR.LE SB0, 0x0 ;  /* 0x000080000000791a */ /* 0x000fe80000000000 */
[----:B------:R-:W-:Y:S01]  /*123a0*/  BAR.SYNC.DEFER_BLOCKING 0x0 ;  /* 0x0000000000007b1d */ /* 0x000fe20000010000 */
[C---:B------:R-:W-:Y:S11]  /*123b0*/  ISETP.LT.AND P6, PT, R228.reuse, UR8, PT ;  /* 0x00000008e4007c0c */ /* 0x040ff6000bfc1270 */
[----:B------:R-:W-:Y:S02]  /*123c0*/  @!UPT UIADD3 URZ, URZ, URZ, URZ ;  /* 0x0000003f3f3ff290 */ /* 0x000fe4000fffe03f */
[----:B------:R-:W-:Y:S01]  /*123d0*/  @!P6 SHF.R.S32.HI R15, RZ, 0x1f, R228 ;  /* 0x0000001fff0fe819 */ /* 0x000fe200000114e4 */
[----:B------:R-:W-:Y:S04]  /*123e0*/  @!P6 IMAD.WIDE.U32 R8, R228, c[0x0][0x208], RZ ;  /* 0x00008200e408ea25 */ /* 0x000fe800078e00ff */
[----:B------:R-:W-:Y:S02]  /*123f0*/  @!P6 IMAD R15, R15, c[0x0][0x208], RZ ;  /* 0x000082000f0fea24 */ /* 0x000fe400078e02ff */
[----:B------:R-:W-:Y:S02]  /*12400*/  @!P6 IMAD.SHL.U32 R13, R8, 0x40, RZ ;  /* 0x00000040080de824 */ /* 0x000fe400078e00ff */
[----:B------:R-:W-:Y:S01]  /*12410*/  @!P6 IMAD R15, R228, c[0x0][0x20c], R15 ;  /* 0x00008300e40fea24 */ /* 0x000fe200078e020f */
[----:B------:R-:W-:Y:S02]  /*12420*/  LDSM.16.M88.4 R132, [R206+0xc100] ;  /* 0x00c10000ce84783b */ /* 0x000fe40000000200 */
[----:B------:R-:W-:Y:S01]  /*12430*/  @!P6 IADD3 R19, P0, R13, R183, RZ ;  /* 0x000000b70d13e210 */ /* 0x000fe20007f1e0ff */
[----:B------:R-:W-:Y:S01]  /*12440*/  @!P6 IMAD.IADD R15, R9, 0x1, R15 ;  /* 0x00000001090fe824 */ /* 0x000fe200078e020f */
[C---:B------:R-:W-:Y:S02]  /*12450*/  @!P6 IADD3 R9, P5, R13.reuse, R208, RZ ;  /* 0x000000d00d09e210 */ /* 0x040fe40007fbe0ff */
[----:B------:R-:W-:Y:S01]  /*12460*/  @!P6 IADD3 R11, P4, R13, R220, RZ ;  /* 0x000000dc0d0be210 */ /* 0x000fe20007f9e0ff */
[----:B------:R-:W1:Y:S01]  /*12470*/  LDSM.16.M88.4 R136, [R205+0x6100] ;  /* 0x00610000cd88783b */ /* 0x000e620000000200 */
[----:B------:R-:W-:Y:S04]  /*12480*/  @!P6 SHF.L.U64.HI R15, R8, 0x6, R15 ;  /* 0x00000006080fe819 */ /* 0x000fe8000001020f */
[C---:B------:R-:W-:Y:S01]  /*12490*/  @!P6 IADD3.X R10, R15.reuse, R225, RZ, P0, !PT ;  /* 0x000000e10f0ae210 */ /* 0x040fe200007fe4ff */
[----:B------:R-:W-:Y:S01]  /*124a0*/  @!P6 IMAD.X R0, R15, 0x1, R215, P5 ;  /* 0x000000010f00e824 */ /* 0x000fe200028e06d7 */
[----:B------:R-:W2:Y:S01]  /*124b0*/  LDSM.16.M88.4 R140, [R205+0x6900] ;  /* 0x00690000cd8c783b */ /* 0x000ea20000000200 */
[----:B------:R-:W-:Y:S01]  /*124c0*/  @!P6 LEA R16, P5, R9, c[0x0][0x1f8], 0x1 ;  /* 0x00007e000910ea11 */ /* 0x000fe200078a08ff */
[----:B------:R-:W-:Y:S01]  /*124d0*/  @!P6 IMAD.X R8, R15, 0x1, R226, P4 ;  /* 0x000000010f08e824 */ /* 0x000fe200020e06e2 */
[----:B------:R-:W-:Y:S02]  /*124e0*/  @!P6 LEA R24, P0, R19, c[0x0][0x1f8], 0x1 ;  /* 0x00007e001318ea11 */ /* 0x000fe400078008ff */
[----:B------:R-:W-:Y:S02]  /*124f0*/  @!P6 LEA R20, P4, R11, c[0x0][0x1f8], 0x1 ;  /* 0x00007e000b14ea11 */ /* 0x000fe400078808ff */
[----:B------:R-:W3:Y:S01]  /*12500*/  LDSM.16.M88.4 R144, [R205+0x7100] ;  /* 0x00710000cd90783b */ /* 0x000ee20000000200 */
[----:B------:R-:W-:Y:S02]  /*12510*/  @!P6 LEA.HI.X R17, R9, c[0x0][0x1fc], R0, 0x1, P5 ;  /* 0x00007f000911ea11 */ /* 0x000fe400028f0c00 */
[----:B------:R-:W-:Y:S02]  /*12520*/  @!P6 LEA.HI.X R25, R19, c[0x0][0x1fc], R10, 0x1, P0 ;  /* 0x00007f001319ea11 */ /* 0x000fe400000f0c0a */
[C---:B------:R-:W-:Y:S02]  /*12530*/  @!P6 LEA R13, P0, R222.reuse, R13, 0x5 ;  /* 0x0000000dde0de211 */ /* 0x040fe400078028ff */
[----:B------:R-:W4:Y:S01]  /*12540*/  LDSM.16.M88.4 R148, [R205+0x7900] ;  /* 0x00790000cd94783b */ /* 0x000f220000000200 */
[----:B------:R-:W-:Y:S02]  /*12550*/  @!P6 LEA.HI.X R21, R11, c[0x0][0x1fc], R8, 0x1, P4 ;  /* 0x00007f000b15ea11 */ /* 0x000fe400020f0c08 */
[C---:B------:R-:W-:Y:S02]  /*12560*/  @!P6 IADD3 R9, P5, R13.reuse, R208, RZ ;  /* 0x000000d00d09e210 */ /* 0x040fe40007fbe0ff */
[----:B------:R-:W-:Y:S02]  /*12570*/  @!P6 LEA.HI.X R15, R222, R15, R227, 0x5, P0 ;  /* 0x0000000fde0fe211 */ /* 0x000fe400000f2ce3 */
[----:B------:R-:W-:Y:S01]  /*12580*/  LDSM.16.M88.4 R152, [R202+0xc100] ;  /* 0x00c10000ca98783b */ /* 0x000fe20000000200 */
[C---:B------:R-:W-:Y:S02]  /*12590*/  @!P6 IADD3 R11, P4, R13.reuse, R220, RZ ;  /* 0x000000dc0d0be210 */ /* 0x040fe40007f9e0ff */
[----:B------:R-:W-:Y:S01]  /*125a0*/  @!P6 IADD3 R13, P0, R13, R183, RZ ;  /* 0x000000b70d0de210 */ /* 0x000fe20007f1e0ff */
[----:B------:R-:W-:Y:S01]  /*125b0*/  @!P6 IMAD.X R0, R15, 0x1, R215, P5 ;  /* 0x000000010f00e824 */ /* 0x000fe200028e06d7 */
[----:B------:R-:W-:Y:S01]  /*125c0*/  @!P6 LEA R32, P5, R9, c[0x0][0x1f8], 0x1 ;  /* 0x00007e000920ea11 */ /* 0x000fe200078a08ff */
[----:B------:R-:W-:Y:S01]  /*125d0*/  @!P6 IMAD.X R8, R15, 0x1, R226, P4 ;  /* 0x000000010f08e824 */ /* 0x000fe200020e06e2 */
[----:B------:R-:W5:Y:S01]  /*125e0*/  LDSM.16.M88.4 R156, [R204] ;  /* 0x00000000cc9c783b */ /* 0x000f620000000200 */
[----:B------:R-:W-:Y:S01]  /*125f0*/  @!P6 LEA R232, P4, R11, c[0x0][0x1f8], 0x1 ;  /* 0x00007e000be8ea11 */ /* 0x000fe200078808ff */
[----:B------:R-:W-:Y:S01]  /*12600*/  @!P6 IMAD.X R10, R15, 0x1, R225, P0 ;  /* 0x000000010f0ae824 */ /* 0x000fe200000e06e1 */
[----:B------:R-:W-:Y:S01]  /*12610*/  @!P6 LEA R230, P0, R13, c[0x0][0x1f8], 0x1 ;  /* 0x00007e000de6ea11 */ /* 0x000fe200078008ff */
[C---:B-1----:R-:W-:Y:S03]  /*12620*/  HMMA.16816.F32 R4, R132.reuse, R136, RZ ;  /* 0x000000888404723c */ /* 0x042fe600000018ff */
[----:B------:R-:W1:Y:S01]  /*12630*/  LDSM.16.M88.4 R160, [R195] ;  /* 0x00000000c3a0783b */ /* 0x000e620000000200 */
[----:B------:R-:W-:Y:S02]  /*12640*/  @!P6 LEA.HI.X R33, R9, c[0x0][0x1fc], R0, 0x1, P5 ;  /* 0x00007f000921ea11 */ /* 0x000fe400028f0c00 */
[----:B------:R-:W-:Y:S02]  /*12650*/  @!P6 LEA.HI.X R233, R11, c[0x0][0x1fc], R8, 0x1, P4 ;  /* 0x00007f000be9ea11 */ /* 0x000fe400020f0c08 */
[----:B------:R-:W-:Y:S02]  /*12660*/  @!P6 LEA.HI.X R231, R13, c[0x0][0x1fc], R10, 0x1, P0 ;  /* 0x00007f000de7ea11 */ /* 0x000fe400000f0c0a */
[C---:B------:R-:W-:Y:S01]  /*12670*/  HMMA.16816.F32 R8, R132.reuse, R138, RZ ;  /* 0x0000008a8408723c */ /* 0x040fe200000018ff */
[----:B------:R-:W1:Y:S07]  /*12680*/  LDSM.16.M88.4 R164, [R194] ;  /* 0x00000000c2a4783b */ /* 0x000e6e0000000200 */
[C---:B--2---:R-:W-:Y:S01]  /*12690*/  HMMA.16816.F32 R12, R132.reuse, R140, RZ ;  /* 0x0000008c840c723c */ /* 0x044fe200000018ff */
[----:B------:R-:W2:Y:S07]  /*126a0*/  LDSM.16.M88.4 R168, [R193] ;  /* 0x00000000c1a8783b */ /* 0x000eae0000000200 */
[----:B------:R-:W-:Y:S01]  /*126b0*/  @!PT LDS RZ, [RZ] ;  /* 0x00000000fffff984 */ /* 0x000fe20000000800 */
[----:B------:R-:W-:Y:S01]  /*126c0*/  @!PT LDS RZ, [RZ] ;  /* 0x00000000fffff984 */ /* 0x000fe20000000800 */
[----:B------:R-:W-:Y:S01]  /*126d0*/  @!PT LDS RZ, [RZ] ;  /* 0x00000000fffff984 */ /* 0x000fe20000000800 */
[----:B------:R1:W-:Y:S07]  /*126e0*/  @!P6 LDGSTS.E.BYPASS.LTC128B.128 [R207+0x100], [R16.64], !P3 ;  /* 0x0010000010cfefae */ /* 0x0003ee000d901d5c */
[----:B------:R3:W-:Y:S07]  /*126f0*/  @!P6 LDGSTS.E.BYPASS.LTC128B.128 [R207+0x2100], [R20.64], !P2 ;  /* 0x0210000014cfefae */ /* 0x0007ee000d101d5c */
[----:B------:R2:W-:Y:S07]  /*12700*/  @!P6 LDGSTS.E.BYPASS.LTC128B.128 [R207+0x4100], [R24.64], !P1 ;  /* 0x0410000018cfefae */ /* 0x0005ee000c901d5c */
[----:B------:R4:W-:Y:S01]  /*12710*/  @!P6 LDGSTS.E.BYPASS.LTC128B.128 [R207+0x1100], [R32.64], !P3 ;  /* 0x0110000020cfefae */ /* 0x0009e2000d901d5c */
[C---:B-1----:R-:W-:Y:S06]  /*12720*/  HMMA.16816.F32 R16, R132.reuse, R142, RZ ;  /* 0x0000008e8410723c */ /* 0x042fec00000018ff */
[----:B------:R1:W-:Y:S02]  /*12730*/  @!P6 LDGSTS.E.BYPASS.LTC128B.128 [R207+0x3100], [R232.64], !P2 ;  /* 0x03100000e8cfefae */ /* 0x0003e4000d101d5c */
[C---:B---3--:R-:W-:Y:S05]  /*12740*/  HMMA.16816.F32 R20, R132.reuse, R144, RZ ;  /* 0x000000908414723c */ /* 0x048fea00000018ff */
[----:B------:R3:W-:Y:S01]  /*12750*/  @!P6 LDGSTS.E.BYPASS.LTC128B.128 [R207+0x5100], [R230.64], !P1 ;  /* 0x05100000e6cfefae */ /* 0x0007e2000c901d5c */
[----:B------:R-:W-:Y:S02]  /*12760*/  ISETP.GT.AND P6, PT, R228, UR8, PT ;  /* 0x00000008e4007c0c */ /* 0x000fe4000bfc4270 */
[C---:B--2---:R-:W-:Y:S04]  /*12770*/  HMMA.16816.F32 R24, R132.reuse, R146, RZ ;  /* 0x000000928418723c */ /* 0x044fe800000018ff */
[----:B------:R-:W-:Y:S04]  /*12780*/  LDSM.16.M88.4 R172, [R201+0xc100] ;  /* 0x00c10000c9ac783b */ /* 0x000fe80000000200 */
[C---:B----4-:R-:W-:Y:S03]  /*12790*/  HMMA.16816.F32 R28, R132.reuse, R148, RZ ;  /* 0x00000094841c723c */ /* 0x050fe600000018ff */
[----:B------:R-:W0:Y:S05]  /*127a0*/  LDGDEPBAR ;  /* 0x00000000000079af */ /* 0x000e2a0000000000 */
[----:B------:R-:W-:Y:S02]  /*127b0*/  HMMA.16816.F32 R32, R132, R150, RZ ;  /* 0x000000968420723c */ /* 0x000fe400000018ff */
[----:B------:R-:W2:Y:S06]  /*127c0*/  LDSM.16.M88.4 R176, [R200+0x6100] ;  /* 0x00610000c8b0783b */ /* 0x000eac0000000200 */
[C---:B-----5:R-:W-:Y:S01]  /*127d0*/  HMMA.16816.F32 R4, R152.reuse, R156, R4 ;  /* 0x0000009c9804723c */ /* 0x060fe20000001804 */
[----:B------:R-:W4:Y:S07]  /*127e0*/  LDSM.16.M88.4 R132, [R200+0x6900] ;  /* 0x00690000c884783b */ /* 0x000f2e0000000200 */
[C---:B------:R-:W-:Y:S01]  /*127f0*/  HMMA.16816.F32 R8, R152.reuse, R158, R8 ;  /* 0x0000009e9808723c */ /* 0x040fe20000001808 */
[----:B------:R-:W5:Y:S07]  /*12800*/  LDSM.16.M88.4 R136, [R200+0x7100] ;  /* 0x00710000c888783b */ /* 0x000f6e0000000200 */
[C---:B------:R-:W-:Y:S01]  /*12810*/  HMMA.16816.F32 R12, R152.reuse, R160, R12 ;  /* 0x000000a0980c723c */ /* 0x040fe2000000180c */
[----:B------:R-:W1:Y:S07]  /*12820*/  LDSM.16.M88.4 R140, [R200+0x7900] ;  /* 0x00790000c88c783b */ /* 0x000e6e0000000200 */
[C---:B------:R-:W-:Y:S01]  /*12830*/  HMMA.16816.F32 R16, R152.reuse, R162, R16 ;  /* 0x000000a29810723c */ /* 0x040fe20000001810 */
[----:B------:R-:W-:Y:S07]  /*12840*/  LDSM.16.M88.4 R144, [R199+0xc100] ;  /* 0x00c10000c790783b */ /* 0x000fee0000000200 */
[C---:B------:R-:W-:Y:S01]  /*12850*/  HMMA.16816.F32 R20, R152.reuse, R164, R20 ;  /* 0x000000a49814723c */ /* 0x040fe20000001814 */
[----:B------:R-:W1:Y:S07]  /*12860*/  LDSM.16.M88.4 R148, [R192] ;  /* 0x00000000c094783b */ /* 0x000e6e0000000200 */
[C---:B------:R-:W-:Y:S01]  /*12870*/  HMMA.16816.F32 R24, R152.reuse, R166, R24 ;  /* 0x000000a69818723c */ /* 0x040fe20000001818 */
[----:B------:R-:W-:Y:S07]  /*12880*/  LDSM.16.M88.4 R156, [R192+0x1000] ;  /* 0x00100000c09c783b */ /* 0x000fee0000000200 */
[C---:B------:R-:W-:Y:S01]  /*12890*/  HMMA.16816.F32 R28, R152.reuse, R168, R28 ;  /* 0x000000a8981c723c */ /* 0x040fe2000000181c */
[----:B------:R-:W-:Y:S07]  /*128a0*/  LDSM.16.M88.4 R160, [R192+0x1800] ;  /* 0x00180000c0a0783b */ /* 0x000fee0000000200 */
[----:B------:R-:W-:Y:S01]  /*128b0*/  HMMA.16816.F32 R32, R152, R170, R32 ;  /* 0x000000aa9820723c */ /* 0x000fe20000001820 */
[----:B------:R-:W1:Y:S07]  /*128c0*/  LDSM.16.M88.4 R152, [R192+0x800] ;  /* 0x00080000c098783b */ /* 0x000e6e0000000200 */
[C---:B--2---:R-:W-:Y:S01]  /*128d0*/  HMMA.16816.F32 R4, R172.reuse, R176, R4 ;  /* 0x000000b0ac04723c */ /* 0x044fe20000001804 */
[----:B------:R-:W-:Y:S07]  /*128e0*/  LDSM.16.M88.4 R164, [R206+0x10100] ;  /* 0x01010000cea4783b */ /* 0x000fee0000000200 */
[C---:B------:R-:W-:Y:S01]  /*128f0*/  HMMA.16816.F32 R8, R172.reuse, R178, R8 ;  /* 0x000000b2ac08723c */ /* 0x040fe20000001808 */
[----:B------:R-:W2:Y:S07]  /*12900*/  LDSM.16.M88.4 R168, [R205+0x8100] ;  /* 0x00810000cda8783b */ /* 0x000eae0000000200 */
[C---:B----4-:R-:W-:Y:S01]  /*12910*/  HMMA.16816.F32 R12, R172.reuse, R132, R12 ;  /* 0x00000084ac0c723c */ /* 0x050fe2000000180c */
[----:B------:R-:W-:Y:S07]  /*12920*/  LDSM.16.M88.4 R176, [R191] ;  /* 0x00000000bfb0783b */ /* 0x000fee0000000200 */
[C---:B------:R-:W-:Y:S01]  /*12930*/  HMMA.16816.F32 R16, R172.reuse, R134, R16 ;  /* 0x00000086ac10723c */ /* 0x040fe20000001810 */
[----:B------:R-:W4:Y:S07]  /*12940*/  LDSM.16.M88.4 R132, [R205+0x8900] ;  /* 0x00890000cd84783b */ /* 0x000f2e0000000200 */
[C---:B-----5:R-:W-:Y:S08]  /*12950*/  HMMA.16816.F32 R20, R172.reuse, R136, R20 ;  /* 0x00000088ac14723c */ /* 0x060ff00000001814 */
[C---:B------:R-:W-:Y:S01]  /*12960*/  HMMA.16816.F32 R24, R172.reuse, R138, R24 ;  /* 0x0000008aac18723c */ /* 0x040fe20000001818 */
[----:B------:R-:W5:Y:S07]  /*12970*/  LDSM.16.M88.4 R136, [R205+0x9100] ;  /* 0x00910000cd88783b */ /* 0x000f6e0000000200 */
[C---:B-1----:R-:W-:Y:S08]  /*12980*/  HMMA.16816.F32 R28, R172.reuse, R140, R28 ;  /* 0x0000008cac1c723c */ /* 0x042ff0000000181c */
[----:B------:R-:W-:Y:S01]  /*12990*/  HMMA.16816.F32 R32, R172, R142, R32 ;  /* 0x0000008eac20723c */ /* 0x000fe20000001820 */
[----:B------:R-:W1:Y:S07]  /*129a0*/  LDSM.16.M88.4 R140, [R205+0x9900] ;  /* 0x00990000cd8c783b */ /* 0x000e6e0000000200 */
[C---:B------:R-:W-:Y:S01]  /*129b0*/  HMMA.16816.F32 R4, R144.reuse, R148, R4 ;  /* 0x000000949004723c */ /* 0x040fe20000001804 */
[----:B------:R-:W1:Y:S07]  /*129c0*/  LDSM.16.M88.4 R172, [R202+0x10100] ;  /* 0x01010000caac783b */ /* 0x000e6e0000000200 */
        /* <DEDUP_REMOVED lines=10> */
[----:B------:R-:W1:Y:S07]  /*12a70*/  LDSM.16.M88.4 R144, [R190] ;  /* 0x00000000be90783b */ /* 0x000e6e0000000200 */
[C---:B--2---:R-:W-:Y:S01]  /*12a80*/  HMMA.16816.F32 R4, R164.reuse, R168, R4 ;  /* 0x000000a8a404723c */ /* 0x044fe20000001804 */
[----:B------:R-:W2:Y:S07]  /*12a90*/  LDSM.16.M88.4 R160, [R200+0x8100] ;  /* 0x00810000c8a0783b */ /* 0x000eae0000000200 */
[C---:B------:R-:W-:Y:S01]  /*12aa0*/  HMMA.16816.F32 R8, R164.reuse, R170, R8 ;  /* 0x000000aaa408723c */ /* 0x040fe20000001808 */
[----:B------:R-:W-:Y:S07]  /*12ab0*/  LDSM.16.M88.4 R168, [R192+0x2000] ;  /* 0x00200000c0a8783b */ /* 0x000fee0000000200 */
[C---:B----4-:R-:W-:Y:S08]  /*12ac0*/  HMMA.16816.F32 R12, R164.reuse, R132, R12 ;  /* 0x00000084a40c723c */ /* 0x050ff0000000180c */
        /* <DEDUP_REMOVED lines=11> */
[----:B------:R-:W-:Y:S07]  /*12b80*/  LDSM.16.M88.4 R176, [R205+0xa100] ;  /* 0x00a10000cdb0783b */ /* 0x000fee0000000200 */
[C---:B------:R-:W-:Y:S08]  /*12b90*/  HMMA.16816.F32 R12, R172.reuse, R144, R12 ;  /* 0x00000090ac0c723c */ /* 0x040ff0000000180c */
        /* <DEDUP_REMOVED lines=8> */
[C---:B--2---:R-:W-:Y:S01]  /*12c20*/  HMMA.16816.F32 R4, R156.reuse, R160, R4 ;  /* 0x000000a09c04723c */ /* 0x044fe20000001804 */
[----:B------:R-:W2:Y:S07]  /*12c30*/  LDSM.16.M88.4 R172, [R206+0x14100] ;  /* 0x01410000ceac783b */ /* 0x000eae0000000200 */
[C---:B------:R-:W-:Y:S01]  /*12c40*/  HMMA.16816.F32 R8, R156.reuse, R162, R8 ;  /* 0x000000a29c08723c */ /* 0x040fe20000001808 */
[----:B------:R-:W-:Y:S07]  /*12c50*/  LDSM.16.M88.4 R160, [R187] ;  /* 0x00000000bba0783b */ /* 0x000fee0000000200 */
        /* <DEDUP_REMOVED lines=37> */
[C---:B------:R-:W-:Y:S08]  /*12eb0*/  HMMA.16816.F32 R8, R156.reuse, R162, R8 ;  /* 0x000000a29c08723c */ /* 0x040ff00000001808 */
[C---:B------:R-:W-:Y:S08]  /*12ec0*/  HMMA.16816.F32 R12, R156.reuse, R144, R12 ;  /* 0x000000909c0c723c */ /* 0x040ff0000000180c */
[C---:B------:R-:W-:Y:S08]  /*12ed0*/  HMMA.16816.F32 R16, R156.reuse, R146, R16 ;  /* 0x000000929c10723c */ /* 0x040ff00000001810 */
[C---:B------:R-:W-:Y:S08]  /*12ee0*/  HMMA.16816.F32 R20, R156.reuse, R148, R20 ;  /* 0x000000949c14723c */ /* 0x040ff00000001814 */
[C---:B------:R-:W-:Y:S08]  /*12ef0*/  HMMA.16816.F32 R24, R156.reuse, R150, R24 ;  /* 0x000000969c18723c */ /* 0x040ff00000001818 */
[C---:B------:R-:W-:Y:S08]  /*12f00*/  HMMA.16816.F32 R28, R156.reuse, R152, R28 ;  /* 0x000000989c1c723c */ /* 0x040ff0000000181c */
[----:B------:R-:W-:Y:S08]  /*12f10*/  HMMA.16816.F32 R32, R156, R154, R32 ;  /* 0x0000009a9c20723c */ /* 0x000ff00000001820 */
[C---:B--2---:R-:W-:Y:S08]  /*12f20*/  HMMA.16816.F32 R4, R164.reuse, R168, R4 ;  /* 0x000000a8a404723c */ /* 0x044ff00000001804 */
[C---:B------:R-:W-:Y:S08]  /*12f30*/  HMMA.16816.F32 R8, R164.reuse, R170, R8 ;  /* 0x000000aaa408723c */ /* 0x040ff00000001808 */
[C---:B----4-:R-:W-:Y:S08]  /*12f40*/  HMMA.16816.F32 R12, R164.reuse, R132, R12 ;  /* 0x00000084a40c723c */ /* 0x050ff0000000180c */
[C---:B------:R-:W-:Y:S01]  /*12f50*/  HMMA.16816.F32 R16, R164.reuse, R134, R16 ;  /* 0x00000086a410723c */ /* 0x040fe20000001810 */
[----:B------:R-:W2:Y:S07]  /*12f60*/  LDSM.16.M88.4 R132, [R192+0x4800] ;  /* 0x00480000c084783b */ /* 0x000eae0000000200 */
[C---:B-----5:R-:W-:Y:S08]  /*12f70*/  HMMA.16816.F32 R20, R164.reuse, R136, R20 ;  /* 0x00000088a414723c */ /* 0x060ff00000001814 */
[C---:B------:R-:W-:Y:S01]  /*12f80*/  HMMA.16816.F32 R24, R164.reuse, R138, R24 ;  /* 0x0000008aa418723c */ /* 0x040fe20000001818 */
[----:B------:R-:W4:Y:S07]  /*12f90*/  LDSM.16.M88.4 R136, [R192+0x5000] ;  /* 0x00500000c088783b */ /* 0x000f2e0000000200 */
[C---:B-1----:R-:W-:Y:S08]  /*12fa0*/  HMMA.16816.F32 R28, R164.reuse, R140, R28 ;  /* 0x0000008ca41c723c */ /* 0x042ff0000000181c */
[----:B------:R-:W-:Y:S08]  /*12fb0*/  HMMA.16816.F32 R32, R164, R142, R32 ;  /* 0x0000008ea420723c */ /* 0x000ff00000001820 */
[C---:B------:R-:W-:Y:S08]  /*12fc0*/  HMMA.16816.F32 R4, R172.reuse, R176, R4 ;  /* 0x000000b0ac04723c */ /* 0x040ff00000001804 */
[C---:B------:R-:W-:Y:S08]  /*12fd0*/  HMMA.16816.F32 R8, R172.reuse, R178, R8 ;  /* 0x000000b2ac08723c */ /* 0x040ff00000001808 */
[C---:B--2---:R-:W-:Y:S08]  /*12fe0*/  HMMA.16816.F32 R12, R172.reuse, R132, R12 ;  /* 0x00000084ac0c723c */ /* 0x044ff0000000180c */
[C---:B------:R-:W-:Y:S04]  /*12ff0*/  HMMA.16816.F32 R16, R172.reuse, R134, R16 ;  /* 0x00000086ac10723c */ /* 0x040fe80000001810 */
[----:B------:R-:W-:Y:S02]  /*13000*/  FMUL.FTZ R178, R4, c[0x0][0x320] ;  /* 0x0000c80004b27a20 */ /* 0x000fe40000410000 */
[----:B------:R-:W-:Y:S02]  /*13010*/  FMUL.FTZ R181, R5, c[0x0][0x320] ;  /* 0x0000c80005b57a20 */ /* 0x000fe40000410000 */
[----:B------:R-:W-:Y:S01]  /*13020*/  FMUL.FTZ R9, R9, c[0x0][0x320] ;  /* 0x0000c80009097a20 */ /* 0x000fe20000410000 */
[C---:B----4-:R-:W-:Y:S01]  /*13030*/  HMMA.16816.F32 R20, R172.reuse, R136, R20 ;  /* 0x00000088ac14723c */ /* 0x050fe20000001814 */
[----:B------:R-:W1:Y:S02]  /*13040*/  MUFU.TANH R178, R178 ;  /* 0x000000b200b27308 */ /* 0x000e640000002400 */
[----:B------:R-:W-:Y:S02]  /*13050*/  FMUL.FTZ R10, R10, c[0x0][0x320] ;  /* 0x0000c8000a0a7a20 */ /* 0x000fe40000410000 */
[----:B------:R-:W-:Y:S02]  /*13060*/  FMUL.FTZ R11, R11, c[0x0][0x320] ;  /* 0x0000c8000b0b7a20 */ /* 0x000fe40000410000 */
[----:B------:R-:W-:Y:S01]  /*13070*/  FMUL.FTZ R229, R8, c[0x0][0x320] ;  /* 0x0000c80008e57a20 */ /* 0x000fe20000410000 */
[C---:B------:R-:W-:Y:S03]  /*13080*/  HMMA.16816.F32 R24, R172.reuse, R138, R24 ;  /* 0x0000008aac18723c */ /* 0x040fe60000001818 */
[----:B---3--:R-:W2:Y:S01]  /*13090*/  MUFU.TANH R230, R9 ;  /* 0x0000000900e67308 */ /* 0x008ea20000002400 */
[----:B------:R-:W-:Y:S02]  /*130a0*/  FMUL.FTZ R232, R12, c[0x0][0x320] ;  /* 0x0000c8000ce87a20 */ /* 0x000fe40000410000 */
[----:B------:R-:W-:Y:S02]  /*130b0*/  FMUL.FTZ R12, R15, c[0x0][0x320] ;  /* 0x0000c8000f0c7a20 */ /* 0x000fe40000410000 */
[----:B------:R-:W-:Y:S04]  /*130c0*/  FMUL.FTZ R17, R17, c[0x0][0x320] ;  /* 0x0000c80011117a20 */ /* 0x000fe80000410000 */
[----:B------:R-:W-:Y:S01]  /*130d0*/  FMUL.FTZ R15, R18, c[0x0][0x320] ;  /* 0x0000c800120f7a20 */ /* 0x000fe20000410000 */
[----:B------:R-:W3:Y:S01]  /*130e0*/  MUFU.TANH R177, R10 ;  /* 0x0000000a00b17308 */ /* 0x000ee20000002400 */
[----:B------:R-:W-:Y:S02]  /*130f0*/  FMUL.FTZ R231, R13, c[0x0][0x320] ;  /* 0x0000c8000de77a20 */ /* 0x000fe40000410000 */
[----:B------:R-:W-:Y:S02]  /*13100*/  FMUL.FTZ R18, R22, c[0x0][0x320] ;  /* 0x0000c80016127a20 */ /* 0x000fe40000410000 */
[----:B------:R-:W-:Y:S02]  /*13110*/  FMUL.FTZ R13, R14, c[0x0][0x320] ;  /* 0x0000c8000e0d7a20 */ /* 0x000fe40000410000 */
[----:B------:R-:W-:Y:S02]  /*13120*/  FMUL.FTZ R14, R19, c[0x0][0x320] ;  /* 0x0000c800130e7a20 */ /* 0x000fe40000410000 */
[----:B------:R-:W-:Y:S01]  /*13130*/  FMUL.FTZ R19, R21, c[0x0][0x320] ;  /* 0x0000c80015137a20 */ /* 0x000fe20000410000 */
[----:B------:R4:W1:Y:S01]  /*13140*/  MUFU.TANH R179, R11 ;  /* 0x0000000b00b37308 */ /* 0x0008620000002400 */
[----:B------:R-:W-:Y:S01]  /*13150*/  FMUL.FTZ R22, R24, c[0x0][0x320] ;  /* 0x0000c80018167a20 */ /* 0x000fe20000410000 */
[----:B------:R-:W-:Y:S01]  /*13160*/  @P6 IADD3 R24, R228, -0x1, RZ ;  /* 0xffffffffe4186810 */ /* 0x000fe20007ffe0ff */
[----:B------:R-:W-:Y:S02]  /*13170*/  FMUL.FTZ R21, R25, c[0x0][0x320] ;  /* 0x0000c80019157a20 */ /* 0x000fe40000410000 */
[----:B------:R-:W-:Y:S02]  /*13180*/  FMUL.FTZ R234, R20, c[0x0][0x320] ;  /* 0x0000c80014ea7a20 */ /* 0x000fe40000410000 */
[----:B------:R-:W-:Y:S02]  /*13190*/  FMUL.FTZ R0, R6, c[0x0][0x320] ;  /* 0x0000c80006007a20 */ /* 0x000fe40000410000 */
[----:B------:R-:W-:Y:S01]  /*131a0*/  FMUL.FTZ R176, R7, c[0x0][0x320] ;  /* 0x0000c80007b07a20 */ /* 0x000fe20000410000 */
[----:B------:R5:W1:Y:S01]  /*131b0*/  MUFU.TANH R233, R17 ;  /* 0x0000001100e97308 */ /* 0x000a620000002400 */
[----:B------:R-:W-:Y:S09]  /*131c0*/  FMUL.FTZ R235, R16, c[0x0][0x320] ;  /* 0x0000c80010eb7a20 */ /* 0x000ff20000410000 */
[----:B------:R1:W1:Y:S01]  /*131d0*/  MUFU.TANH R20, R234 ;  /* 0x000000ea00147308 */ /* 0x0002620000002400 */
[----:B----4-:R-:W4:Y:S01]  /*131e0*/  LDSM.16.M88.4 R8, [R192+0x5800] ;  /* 0x00580000c008783b */ /* 0x010f220000000200 */
[----:B------:R-:W-:Y:S08]  /*131f0*/  DEPBAR.LE SB0, 0x0 ;  /* 0x000080000000791a */ /* 0x000ff00000000000 */
[----:B------:R-:W2:Y:S01]  /*13200*/  MUFU.TANH R181, R181 ;  /* 0x000000b500b57308 */ /* 0x000ea20000002400 */
[----:B------:R-:W-:Y:S01]  /*13210*/  BAR.SYNC.DEFER_BLOCKING 0x0 ;  /* 0x0000000000007b1d */ /* 0x000fe20000010000 */
[----:B-----5:R-:W-:Y:S01]  /*13220*/  FMUL.FTZ R17, R23, c[0x0][0x320] ;  /* 0x0000c80017117a20 */ /* 0x020fe20000410000 */
[----:B------:R-:W-:Y:S07]  /*13230*/  @P6 SHF.R.S32.HI R23, RZ, 0x1f, R24 ;  /* 0x0000001fff176819 */ /* 0x000fee0000011418 */
[----:B------:R-:W2:Y:S01]  /*13240*/  MUFU.TANH R0, R0 ;  /* 0x0000000000007308 */ /* 0x000ea20000002400 */
[----:B------:R-:W-:Y:S01]  /*13250*/  @P6 IMAD R23, R23, c[0x0][0x1e0], RZ ;  /* 0x0000780017176a24 */ /* 0x000fe200078e02ff */
[----:B-1----:R-:W-:Y:S03]  /*13260*/  MOV R234, R212 ;  /* 0x000000d400ea7202 */ /* 0x002fe60000000f00 */
[----:B------:R-:W-:Y:S05]  /*13270*/  @P6 IMAD R23, R24, c[0x0][0x1e4], R23 ;  /* 0x0000790018176a24 */ /* 0x000fea00078e0217 */
[----:B------:R-:W1:Y:S10]  /*13280*/  MUFU.TANH R176, R176 ;  /* 0x000000b000b07308 */ /* 0x000e740000002400 */
[----:B------:R-:W1:Y:S01]  /*13290*/  MUFU.TANH R229, R229 ;  /* 0x000000e500e57308 */ /* 0x000e620000002400 */
[C---:B----4-:R-:W-:Y:S09]  /*132a0*/  HMMA.16816.F32 R28, R172.reuse, R8, R28 ;  /* 0x00000008ac1c723c */ /* 0x050ff2000000181c */
[----:B------:R-:W4:Y:S03]  /*132b0*/  MUFU.TANH R232, R232 ;  /* 0x000000e800e87308 */ /* 0x000f260000002400 */
[----:B------:R-:W-:Y:S01]  /*132c0*/  FMUL.FTZ R9, R26, c[0x0][0x320] ;  /* 0x0000c8001a097a20 */ /* 0x000fe20000410000 */
[----:B------:R-:W-:Y:S03]  /*132d0*/  HMMA.16816.F32 R32, R172, R10, R32 ;  /* 0x0000000aac20723c */ /* 0x000fe60000001820 */
[----:B------:R-:W-:Y:S02]  /*132e0*/  FMUL.FTZ R8, R27, c[0x0][0x320] ;  /* 0x0000c8001b087a20 */ /* 0x000fe40000410000 */
[----:B------:R-:W-:Y:S01]  /*132f0*/  @P6 IMAD.WIDE.U32 R26, R24, c[0x0][0x1e0], RZ ;  /* 0x00007800181a6a25 */ /* 0x000fe200078e00ff */
[----:B------:R-:W1:Y:S06]  /*13300*/  MUFU.TANH R231, R231 ;  /* 0x000000e700e77308 */ /* 0x000e6c0000002400 */
[C---:B------:R-:W-:Y:S01]  /*13310*/  @P6 SHF.L.U32 R25, R26.reuse, 0x6, RZ ;  /* 0x000000061a196819 */ /* 0x040fe200000006ff */
[----:B------:R-:W-:Y:S03]  /*13320*/  @P6 IMAD.IADD R23, R27, 0x1, R23 ;  /* 0x000000011b176824 */ /* 0x000fe600078e0217 */
[----:B------:R-:W-:Y:S01]  /*13330*/  @P6 IADD3 R24, P4, R25, R210, RZ ;  /* 0x000000d219186210 */ /* 0x000fe20007f9e0ff */
[----:B------:R-:W-:Y:S01]  /*13340*/  FMUL.FTZ R27, R29, c[0x0][0x320] ;  /* 0x0000c8001d1b7a20 */ /* 0x000fe20000410000 */
[----:B------:R-:W1:Y:S01]  /*13350*/  MUFU.TANH R13, R13 ;  /* 0x0000000d000d7308 */ /* 0x000e620000002400 */
[----:B------:R-:W-:Y:S01]  /*13360*/  @P6 SHF.L.U64.HI R23, R26, 0x6, R23 ;  /* 0x000000061a176819 */ /* 0x000fe20000010217 */
[----:B------:R-:W-:Y:S01]  /*13370*/  FMUL.FTZ R31, R31, c[0x0][0x320] ;  /* 0x0000c8001f1f7a20 */ /* 0x000fe20000410000 */
[----:B------:R-:W-:Y:S01]  /*13380*/  @P6 LEA R236, P0, R24, c[0x0][0x1c8], 0x1 ;  /* 0x0000720018ec6a11 */ /* 0x000fe200078008ff */
[----:B------:R-:W-:Y:S02]  /*13390*/  FMUL.FTZ R28, R28, c[0x0][0x320] ;  /* 0x0000c8001c1c7a20 */ /* 0x000fe40000410000 */
[----:B------:R-:W-:Y:S01]  /*133a0*/  @P6 IMAD.X R29, R23, 0x1, R217, P4 ;  /* 0x00000001171d6824 */ /* 0x000fe200020e06d9 */
[----:B------:R-:W-:Y:S01]  /*133b0*/  @P6 IADD3 R26, P4, R25, R182, RZ ;  /* 0x000000b6191a6210 */ /* 0x000fe20007f9e0ff */
[----:B------:R-:W-:Y:S02]  /*133c0*/  FMUL.FTZ R32, R32, c[0x0][0x320] ;  /* 0x0000c80020207a20 */ /* 0x000fe40000410000 */
[----:B------:R-:W1:Y:S01]  /*133d0*/  MUFU.TANH R12, R12 ;  /* 0x0000000c000c7308 */ /* 0x000e620000002400 */
[----:B------:R-:W-:Y:S01]  /*133e0*/  @P6 LEA.HI.X R237, R24, c[0x0][0x1cc], R29, 0x1, P0 ;  /* 0x0000730018ed6a11 */ /* 0x000fe200000f0c1d */
[--C-:B------:R-:W-:Y:S01]  /*133f0*/  @P6 IMAD.X R29, R23, 0x1, R224.reuse, P4 ;  /* 0x00000001171d6824 */ /* 0x100fe200020e06e0 */
[----:B------:R-:W-:Y:S01]  /*13400*/  @P6 LEA R238, P5, R26, c[0x0][0x1c8], 0x1 ;  /* 0x000072001aee6a11 */ /* 0x000fe200078a08ff */
[----:B------:R-:W-:Y:S01]  /*13410*/  FMUL.FTZ R24, R30, c[0x0][0x320] ;  /* 0x0000c8001e187a20 */ /* 0x000fe20000410000 */
[----:B------:R-:W-:Y:S01]  /*13420*/  @P6 IADD3 R10, P0, R25, R180, RZ ;  /* 0x000000b4190a6210 */ /* 0x000fe20007f1e0ff */
[----:B------:R-:W-:Y:S01]  /*13430*/  @!PT LDS RZ, [RZ] ;  /* 0x00000000fffff984 */ /* 0x000fe20000000800 */
[----:B------:R-:W-:Y:S01]  /*13440*/  @!PT LDS RZ, [RZ] ;  /* 0x00000000fffff984 */ /* 0x000fe20000000800 */
[----:B------:R-:W-:Y:S01]  /*13450*/  @!PT LDS RZ, [RZ] ;  /* 0x00000000fffff984 */ /* 0x000fe20000000800 */
[----:B------:R1:W-:Y:S01]  /*13460*/  @P6 LDGSTS.E.BYPASS.LTC128B.128 [R207+0x6100], [R236.64], !P3 ;  /* 0x06100000eccf6fae */ /* 0x0003e2000d901d5c */
[----:B------:R-:W-:Y:S02]  /*13470*/  @P6 LEA.HI.X R239, R26, c[0x0][0x1cc], R29, 0x1, P5 ;  /* 0x000073001aef6a11 */ /* 0x000fe400028f0c1d */
[C---:B------:R-:W-:Y:S01]  /*13480*/  @P6 LEA R240, P4, R10.reuse, c[0x0][0x1c8], 0x1 ;  /* 0x000072000af06a11 */ /* 0x040fe200078808ff */
[----:B------:R-:W1:Y:S01]  /*13490*/  MUFU.TANH R16, R235 ;  /* 0x000000eb00107308 */ /* 0x000e620000002400 */
[----:B------:R-:W-:Y:S02]  /*134a0*/  @P6 IADD3.X R11, R23, R223, RZ, P0, !PT ;  /* 0x000000df170b6210 */ /* 0x000fe400007fe4ff */
[----:B------:R1:W-:Y:S01]  /*134b0*/  @P6 LDGSTS.E.BYPASS.LTC128B.128 [R207+0x8100], [R238.64], !P2 ;  /* 0x08100000eecf6fae */ /* 0x0003e2000d101d5c */
[----:B------:R-:W-:Y:S02]  /*134c0*/  @P6 IADD3 R25, P0, R25, UR6, RZ ;  /* 0x0000000619196c10 */ /* 0x000fe4000ff1e0ff */
[----:B------:R-:W-:Y:S02]  /*134d0*/  @P6 LEA.HI.X R241, R10, c[0x0][0x1cc], R11, 0x1, P4 ;  /* 0x000073000af16a11 */ /* 0x000fe400020f0c0b */
[C---:B------:R-:W-:Y:S02]  /*134e0*/  @P6 IADD3 R10, P5, R25.reuse, R210, RZ ;  /* 0x000000d2190a6210 */ /* 0x040fe40007fbe0ff */
[----:B------:R-:W1:Y:S01]  /*134f0*/  MUFU.TANH R15, R15 ;  /* 0x0000000f000f7308 */ /* 0x000e620000002400 */
[----:B------:R1:W-:Y:S01]  /*13500*/  @P6 LDGSTS.E.BYPASS.LTC128B.128 [R207+0xa100], [R240.64], !P1 ;  /* 0x0a100000f0cf6fae */ /* 0x0003e2000c901d5c */
[----:B------:R-:W-:Y:S02]  /*13510*/  @P6 IADD3 R30, P4, R25, R182, RZ ;  /* 0x000000b6191e6210 */ /* 0x000fe40007f9e0ff */
[----:B------:R-:W-:Y:S02]  /*13520*/  @P6 IADD3.X R11, R23, UR7, RZ, P0, !PT ;  /* 0x00000007170b6c10 */ /* 0x000fe400087fe4ff */
[----:B------:R-:W-:Y:S03]  /*13530*/  @P6 IADD3 R26, P0, R25, R180, RZ ;  /* 0x000000b4191a6210 */ /* 0x000fe60007f1e0ff */
[C---:B------:R-:W-:Y:S01]  /*13540*/  @P6 IMAD.X R25, R11.reuse, 0x1, R217, P5 ;  /* 0x000000010b196824 */ /* 0x040fe200028e06d9 */
[----:B------:R5:W1:Y:S01]  /*13550*/  MUFU.TANH R23, R31 ;  /* 0x0000001f00177308 */ /* 0x000a620000002400 */
[----:B------:R-:W-:Y:S01]  /*13560*/  @P6 LEA R244, P5, R10, c[0x0][0x1c8], 0x1 ;  /* 0x000072000af46a11 */ /* 0x000fe200078a08ff */
[C---:B------:R-:W-:Y:S01]  /*13570*/  @P6 IMAD.X R29, R11.reuse, 0x1, R224, P4 ;  /* 0x000000010b1d6824 */ /* 0x040fe200020e06e0 */
[----:B------:R-:W-:Y:S01]  /*13580*/  @P6 LEA R242, P4, R30, c[0x0][0x1c8], 0x1 ;  /* 0x000072001ef26a11 */ /* 0x000fe200078808ff */
[----:B------:R-:W-:Y:S01]  /*13590*/  @P6 IMAD.X R11, R11, 0x1, R223, P0 ;  /* 0x000000010b0b6824 */ /* 0x000fe200000e06df */
[----:B------:R-:W-:Y:S02]  /*135a0*/  @P6 LEA R246, P0, R26, c[0x0][0x1c8], 0x1 ;  /* 0x000072001af66a11 */ /* 0x000fe400078008ff */
[----:B------:R-:W-:Y:S01]  /*135b0*/  @P6 LEA.HI.X R245, R10, c[0x0][0x1cc], R25, 0x1, P5 ;  /* 0x000073000af56a11 */ /* 0x000fe200028f0c19 */
[----:B------:R-:W-:Y:S01]  /*135c0*/  FMUL.FTZ R25, R35, c[0x0][0x320] ;  /* 0x0000c80023197a20 */ /* 0x000fe20000410000 */
[----:B------:R-:W-:Y:S01]  /*135d0*/  @P6 LEA.HI.X R247, R26, c[0x0][0x1cc], R11, 0x1, P0 ;  /* 0x000073001af76a11 */ /* 0x000fe200000f0c0b */
[----:B------:R-:W1:Y:S01]  /*135e0*/  MUFU.TANH R14, R14 ;  /* 0x0000000e000e7308 */ /* 0x000e620000002400 */
[----:B------:R-:W-:Y:S01]  /*135f0*/  @P6 LEA.HI.X R243, R30, c[0x0][0x1cc], R29, 0x1, P4 ;  /* 0x000073001ef36a11 */ /* 0x000fe200020f0c1d */
[----:B------:R1:W-:Y:S01]  /*13600*/  @P6 LDGSTS.E.BYPASS.LTC128B.128 [R207+0x7100], [R244.64], !P3 ;  /* 0x07100000f4cf6fae */ /* 0x0003e2000d901d5c */
[----:B------:R-:W-:Y:S01]  /*13610*/  PLOP3.LUT P0, PT, PT, PT, UP3, 0x80, 0x0 ;  /* 0x000000000000781c */ /* 0x000fe20003f0f038 */
[----:B------:R-:W-:Y:S02]  /*13620*/  FMUL.FTZ R11, R33, c[0x0][0x320] ;  /* 0x0000c800210b7a20 */ /* 0x000fe40000410000 */
[----:B------:R-:W-:Y:S02]  /*13630*/  FMUL.FTZ R26, R34, c[0x0][0x320] ;  /* 0x0000c800221a7a20 */ /* 0x000fe40000410000 */
[----:B------:R-:W-:Y:S01]  /*13640*/  IMAD.SHL.U32 R30, R228, 0x40, RZ ;  /* 0x00000040e41e7824 */ /* 0x000fe200078e00ff */
[----:B------:R1:W-:Y:S01]  /*13650*/  @P6 LDGSTS.E.BYPASS.LTC128B.128 [R207+0x9100], [R242.64], !P2 ;  /* 0x09100000f2cf6fae */ /* 0x0003e2000d101d5c */
[----:B------:R2:W1:Y:S01]  /*13660*/  MUFU.TANH R29, R32 ;  /* 0x00000020001d7308 */ /* 0x0004620000002400 */
[----:B-----5:R-:W-:Y:S05]  /*13670*/  IMAD.U32 R31, RZ, RZ, UR23 ;  /* 0x00000017ff1f7e24 */ /* 0x020fea000f8e00ff */
[----:B------:R1:W-:Y:S01]  /*13680*/  @P6 LDGSTS.E.BYPASS.LTC128B.128 [R207+0xb100], [R246.64], !P1 ;  /* 0x0b100000f6cf6fae */ /* 0x0003e2000c901d5c */
[----:B------:R-:W-:Y:S01]  /*13690*/  @P0 IMAD.MOV.U32 R234, RZ, RZ, R221 ;  /* 0x000000ffffea0224 */ /* 0x000fe200078e00dd */
[----:B------:R-:W-:Y:S02]  /*136a0*/  PLOP3.LUT P0, PT, PT, PT, UP2, 0x40, 0x0 ;  /* 0x000000000000781c */ /* 0x000fe40003f0e828 */
[----:B------:R-:W1:Y:S03]  /*136b0*/  MUFU.TANH R19, R19 ;  /* 0x0000001300137308 */ /* 0x000e660000002400 */
[----:B------:R-:W0:Y:S07]  /*136c0*/  LDGDEPBAR ;  /* 0x00000000000079af */ /* 0x000e2e0000000000 */
[----:B------:R-:W1:Y:S01]  /*136d0*/  MUFU.TANH R18, R18 ;  /* 0x0000001200127308 */ /* 0x000e620000002400 */
[----:B------:R-:W5:Y:S01]  /*136e0*/  SHFL.IDX PT, R10, R234, RZ, 0x1c1f ;  /* 0x001c1fffea0a7589 */ /* 0x000f6200000e0000 */
[----:B--2---:R-:W-:Y:S04]  /*136f0*/  IADD3 R32, -R213, 0x1, -R30 ;  /* 0x00000001d5207810 */ /* 0x004fe80007ffe91e */
[----:B------:R-:W-:Y:S04]  /*13700*/  IADD3 R31, -R31, UR12, R32 ;  /* 0x0000000c1f1f7c10 */ /* 0x000fe8000fffe120 */
[----:B------:R-:W2:Y:S01]  /*13710*/  MUFU.TANH R17, R17 ;  /* 0x0000001100117308 */ /* 0x000ea20000002400 */
[C---:B------:R-:W-:Y:S02]  /*13720*/  IADD3 R32, R31.reuse, c[0x0][0x328], RZ ;  /* 0x0000ca001f207a10 */ /* 0x040fe40007ffe0ff */
[----:B------:R-:W-:Y:S07]  /*13730*/  IADD3 R31, R31, UR4, RZ ;  /* 0x000000041f1f7c10 */ /* 0x000fee000fffe0ff */
[----:B------:R-:W1:Y:S01]  /*13740*/  MUFU.TANH R22, R22 ;  /* 0x0000001600167308 */ /* 0x000e620000002400 */
[----:B-----5:R-:W-:Y:S01]  /*13750*/  IADD3 R34, R32, R10, RZ ;  /* 0x0000000a20227210 */ /* 0x020fe20007ffe0ff */
[----:B------:R-:W-:Y:S08]  /*13760*/  IMAD.IADD R33, R31, 0x1, R10 ;  /* 0x000000011f217824 */ /* 0x000ff000078e020a */
        /* <DEDUP_REMOVED lines=24> */
.L_x_399:
[----:B------:R-:W-:Y:S04]  /*138f0*/  MOV R4, c[0x0][0x32c] ;  /* 0x0000cb0000047a02 */ /* 0x000fe80000000f00 */
[----:B------:R-:W-:Y:S11]  /*13900*/  ISETP.NE.AND P0, PT, R4, 0x1, PT ;  /* 0x000000010400780c */ /* 0x000ff60003f05270 */
[----:B------:R-:W-:Y:S02]  /*13910*/  @!UPT UIADD3 URZ, URZ, URZ, URZ ;  /* 0x0000003f3f3ff290 */ /* 0x000fe4000fffe03f */
[----:B------:R-:W-:Y:S05]  /*13920*/  @P0 IMAD.HI.U32 R4, R5, c[0x0][0x330], RZ ;  /* 0x0000cc0005040a27 */ /* 0x000fea00078e00ff */
[----:B------:R-:W-:Y:S02]  /*13930*/  @P0 SHF.R.U32.HI R5, RZ, c[0x0][0x334], R4 ;  /* 0x0000cd00ff050a19 */ /* 0x000fe40000011604 */
.L_x_400:
[----:B------:R-:W-:Y:S05]  /*13940*/  BSYNC B0 ;  /* 0x0000000000007941 */ /* 0x000fea0003800000 */
.L_x_398:
[----:B------:R-:W-:Y:S04]  /*13950*/  IMAD R4, R5, c[0x0][0x32c], -R30 ;  /* 0x0000cb0005047a24 */ /* 0x000fe800078e0a1e */
[----:B------:R-:W-:Y:S05]  /*13960*/  IMAD.IADD R4, R4, 0x1, -R213 ;  /* 0x0000000104047824 */ /* 0x000fea00078e0ad5 */
[----:B------:R-:W-:Y:S02]  /*13970*/  IADD3 R5, R4, c[0x0][0x32c], RZ ;  /* 0x0000cb0004057a10 */ /* 0x000fe40007ffe0ff */
[----:B------:R-:W-:Y:S02]  /*13980*/  IMNMX R33, R33, R4, !PT ;  /* 0x0000000421217217 */ /* 0x000fe40007800200 */
[----:B------:R-:W-:Y:S02]  /*13990*/  IMNMX R34, R34, R5, PT ;  /* 0x0000000522227217 */ /* 0x000fe40003800200 */
.L_x_397:
[----:B--234-:R-:W-:Y:S01]  /*139a0*/  ISETP.GT.AND P0, PT, R228, -0x1, PT ;  /* 0xffffffffe400780c */ /* 0x01cfe20003f04270 */
[----:B------:R-:W2:Y:S03]  /*139b0*/  SHFL.IDX PT, R7, R234, 0x1, 0x1c1f ;  /* 0x003c1f00ea077f89 */ /* 0x000ea600000e0000 */
[C---:B------:R-:W-:Y:S02]  /*139c0*/  ISETP.GT.AND P4, PT, R33.reuse, 0x1, P0 ;  /* 0x000000012100780c */ /* 0x040fe40000784270 */
[----:B------:R-:W-:Y:S02]  /*139d0*/  ISETP.GT.AND P5, PT, R33, RZ, P0 ;  /* 0x000000ff2100720c */ /* 0x000fe400007a4270 */
[C---:B------:R-:W-:Y:S02]  /*139e0*/  ISETP.LT.OR P4, PT, R34.reuse, 0x2, P4 ;  /* 0x000000022200780c */ /* 0x040fe40002781670 */
[C---:B------:R-:W-:Y:S02]  /*139f0*/  ISETP.LT.OR P5, PT, R34.reuse, 0x1, P5 ;  /* 0x000000012200780c */ /* 0x040fe40002fa1670 */
[----:B------:R-:W-:Y:S02]  /*13a00*/  FSEL R10, R181, -INF , !P4 ;  /* 0xff800000b50a7808 */ /* 0x000fe40006000000 */
[C---:B------:R-:W-:Y:S02]  /*13a10*/  ISETP.GT.AND P4, PT, R33.reuse, 0x10, P0 ;  /* 0x000000102100780c */ /* 0x040fe40000784270 */
[C---:B------:R-:W-:Y:S02]  /*13a20*/  ISETP.GT.AND P6, PT, R33.reuse, 0x8, P0 ;  /* 0x000000082100780c */ /* 0x040fe400007c4270 */
[----:B------:R-:W-:Y:S02]  /*13a30*/  ISETP.LT.OR P4, PT, R34, 0x11, P4 ;  /* 0x000000112200780c */ /* 0x000fe40002781670 */
[----:B------:R-:W-:Y:S02]  /*13a40*/  FSEL R178, R178, -INF , !P5 ;  /* 0xff800000b2b27808 */ /* 0x000fe40006800000 */
[C---:B------:R-:W-:Y:S02]  /*13a50*/  ISETP.GT.AND P5, PT, R33.reuse, 0x9, P0 ;  /* 0x000000092100780c */ /* 0x040fe400007a4270 */
[----:B------:R-:W-:Y:S01]  /*13a60*/  FSEL R164, R232, -INF , !P4 ;  /* 0xff800000e8a47808 */ /* 0x000fe20006000000 */
[--C-:B--2---:R-:W-:Y:S01]  /*13a70*/  IMAD.IADD R4, R32, 0x1, R7.reuse ;  /* 0x0000000120047824 */ /* 0x104fe200078e0207 */
[----:B------:R-:W-:Y:S01]  /*13a80*/  ISETP.GT.AND P4, PT, R33, 0x19, P0 ;  /* 0x000000192100780c */ /* 0x000fe20000784270 */
[----:B------:R-:W-:Y:S01]  /*13a90*/  IMAD.IADD R5, R31, 0x1, R7 ;  /* 0x000000011f057824 */ /* 0x000fe200078e0207 */
        /* <DEDUP_REMOVED lines=52> */
.L_x_403:
[----:B------:R-:W-:Y:S04]  /*13de0*/  MOV R7, c[0x0][0x32c] ;  /* 0x0000cb0000077a02 */ /* 0x000fe80000000f00 */
[----:B------:R-:W-:Y:S11]  /*13df0*/  ISETP.NE.AND P4, PT, R7, 0x1, PT ;  /* 0x000000010700780c */ /* 0x000ff60003f85270 */
[----:B------:R-:W-:Y:S02]  /*13e00*/  @!UPT UIADD3 URZ, URZ, URZ, URZ ;  /* 0x0000003f3f3ff290 */ /* 0x000fe4000fffe03f */
[----:B------:R-:W-:Y:S05]  /*13e10*/  @P4 IMAD.HI.U32 R7, R11, c[0x0][0x330], RZ ;  /* 0x0000cc000b074a27 */ /* 0x000fea00078e00ff */
[----:B------:R-:W-:Y:S02]  /*13e20*/  @P4 SHF.R.U32.HI R11, RZ, c[0x0][0x334], R7 ;  /* 0x0000cd00ff0b4a19 */ /* 0x000fe40000011607 */
.L_x_404:
[----:B------:R-:W-:Y:S05]  /*13e30*/  BSYNC B0 ;  /* 0x0000000000007941 */ /* 0x000fea0003800000 */
.L_x_402:
[----:B------:R-:W-:Y:S04]  /*13e40*/  IMAD R30, R11, c[0x0][0x32c], -R30 ;  /* 0x0000cb000b1e7a24 */ /* 0x000fe800078e0a1e */
[----:B------:R-:W-:Y:S05]  /*13e50*/  IMAD.IADD R30, R30, 0x1, -R213 ;  /* 0x000000011e1e7824 */ /* 0x000fea00078e0ad5 */
[----:B------:R-:W-:Y:S02]  /*13e60*/  IADD3 R7, R30, c[0x0][0x32c], RZ ;  /* 0x0000cb001e077a10 */ /* 0x000fe40007ffe0ff */
[----:B------:R-:W-:Y:S02]  /*13e70*/  IMNMX R5, R5, R30, !PT ;  /* 0x0000001e05057217 */ /* 0x000fe40007800200 */
[----:B------:R-:W-:Y:S02]  /*13e80*/  IMNMX R4, R4, R7, PT ;  /* 0x0000000704047217 */ /* 0x000fe40003800200 */
.L_x_401:
[----:B------:R-:W-:Y:S01]  /*13e90*/  FMNMX.FTZ R7, R178, R3, !PT ;  /* 0x00000003b2077209 */ /* 0x000fe20007810000 */
[----:B------:R-:W-:Y:S01]  /*13ea0*/  LDSM.16.MT88.4 R28, [R197+0x100] ;  /* 0x00010000c51c783b */ /* 0x000fe20000004200 */
[C---:B------:R-:W-:Y:S02]  /*13eb0*/  ISETP.GT.AND P6, PT, R5.reuse, RZ, P0 ;  /* 0x000000ff0500720c */ /* 0x040fe400007c4270 */
[----:B------:R-:W-:Y:S02]  /*13ec0*/  FMNMX.FTZ R7, R10, R7, !PT ;  /* 0x000000070a077209 */ /* 0x000fe40007810000 */
[C---:B------:R-:W-:Y:S02]  /*13ed0*/  ISETP.GT.AND P5, PT, R5.reuse, 0x1, P0 ;  /* 0x000000010500780c */ /* 0x040fe400007a4270 */
[----:B------:R-:W-:Y:S02]  /*13ee0*/  FMNMX.FTZ R7, R6, R7, !PT ;  /* 0x0000000706077209 */ /* 0x000fe40007810000 */
        /* <DEDUP_REMOVED lines=67> */
[----:B------:R-:W-:Y:S01]  /*14320*/  FMNMX.FTZ R12, R149, R12, !PT ;  /* 0x0000000c950c7209 */ /* 0x000fe20007810000 */
[----:B------:R-:W-:Y:S01]  /*14330*/  LDSM.16.MT88.4 R20, [R198+0x100] ;  /* 0x00010000c614783b */ /* 0x000fe20000004200 */
[----:B------:R-:W-:Y:S02]  /*14340*/  ISETP.LT.OR P4, PT, R4, 0x39, P4 ;  /* 0x000000390400780c */ /* 0x000fe40002781670 */
[----:B------:R-:W-:Y:S02]  /*14350*/  ISETP.GT.AND P0, PT, R5, 0x39, P0 ;  /* 0x000000390500780c */ /* 0x000fe40000704270 */
[----:B------:R-:W-:Y:S02]  /*14360*/  FSEL R145, R26, -INF , !P4 ;  /* 0xff8000001a917808 */ /* 0x000fe40006000000 */
[----:B------:R-:W-:Y:S04]  /*14370*/  ISETP.LT.OR P0, PT, R4, 0x3a, P0 ;  /* 0x0000003a0400780c */ /* 0x000fe80000701670 */
[----:B------:R-:W-:Y:S02]  /*14380*/  FSEL R133, R25, -INF , !P0 ;  /* 0xff80000019857808 */ /* 0x000fe40004000000 */
[----:B-1----:R-:W-:Y:S02]  /*14390*/  FMNMX.FTZ R8, R7, R0, !PT ;  /* 0x0000000007087209 */ /* 0x002fe40007810000 */
[----:B------:R-:W-:Y:S02]  /*143a0*/  FMNMX.FTZ R0, R147, R12, !PT ;  /* 0x0000000c93007209 */ /* 0x000fe40007810000 */
[----:B------:R-:W-:Y:S02]  /*143b0*/  LDSM.16.MT88.4 R12, [R203+0x100] ;  /* 0x00010000cb0c783b */ /* 0x000fe40000004200 */
[----:B------:R-:W-:Y:S04]  /*143c0*/  FMNMX.FTZ R0, R145, R0, !PT ;  /* 0x0000000091007209 */ /* 0x000fe80007810000 */
[----:B------:R-:W-:Y:S02]  /*143d0*/  FMNMX.FTZ R7, R133, R0, !PT ;  /* 0x0000000085077209 */ /* 0x000fe40007810000 */
[----:B------:R-:W1:Y:S08]  /*143e0*/  SHFL.BFLY PT, R9, R8, 0x1, 0x1f ;  /* 0x0c201f0008097f89 */ /* 0x000e7000000e0000 */
[----:B------:R-:W2:Y:S01]  /*143f0*/  SHFL.BFLY PT, R4, R7, 0x2, 0x1f ;  /* 0x0c401f0007047f89 */ /* 0x000ea200000e0000 */
[----:B-1----:R-:W-:Y:S04]  /*14400*/  FMNMX.FTZ R0, R8, R9, !PT ;  /* 0x0000000908007209 */ /* 0x002fe80007810000 */
[C---:B------:R-:W-:Y:S01]  /*14410*/  FSETP.NEU.FTZ.AND P0, PT, R0.reuse, -INF , PT ;  /* 0xff8000000000780b */ /* 0x040fe20003f1d000 */
[C---:B------:R-:W-:Y:S01]  /*14420*/  FMUL.FTZ R151, R0.reuse, c[0x0][0x2d0] ;  /* 0x0000b40000977a20 */ /* 0x040fe20000410000 */
[----:B--2---:R-:W-:Y:S04]  /*14430*/  FMNMX.FTZ R5, R7, R4, !PT ;  /* 0x0000000407057209 */ /* 0x004fe80007810000 */
[----:B------:R-:W-:Y:S02]  /*14440*/  FSEL R151, R151, RZ, P0 ;  /* 0x000000ff97977208 */ /* 0x000fe40000000000 */
[----:B------:R-:W-:Y:S01]  /*14450*/  FSEL R4, R0, RZ, P0 ;  /* 0x000000ff00047208 */ /* 0x000fe20000000000 */
[----:B------:R-:W1:Y:S02]  /*14460*/  SHFL.BFLY PT, R132, R5, 0x1, 0x1f ;  /* 0x0c201f0005847f89 */ /* 0x000e6400000e0000 */
[----:B------:R-:W-:Y:S02]  /*14470*/  FFMA.FTZ R168, R178, c[0x0][0x2d0], -R151 ;  /* 0x0000b400b2a87a23 */ /* 0x000fe40000010897 */
[----:B------:R-:W-:Y:S02]  /*14480*/  FADD.FTZ R3, -R4, R3 ;  /* 0x0000000304037221 */ /* 0x000fe40000010100 */
[--C-:B------:R-:W-:Y:S02]  /*14490*/  FFMA.FTZ R135, R10, c[0x0][0x2d0], -R151.reuse ;  /* 0x0000b4000a877a23 */ /* 0x100fe40000010897 */
[--C-:B------:R-:W-:Y:S01]  /*144a0*/  FFMA.FTZ R134, R6, c[0x0][0x2d0], -R151.reuse ;  /* 0x0000b40006867a23 */ /* 0x100fe20000010897 */
[----:B------:R-:W-:Y:S01]  /*144b0*/  MUFU.EX2 R168, R168 ;  /* 0x000000a800a87308 */ /* 0x000fe20000000800 */
[--C-:B------:R-:W-:Y:S02]  /*144c0*/  FFMA.FTZ R169, R230, c[0x0][0x2d0], -R151.reuse ;  /* 0x0000b400e6a97a23 */ /* 0x100fe40000010897 */
[----:B------:R-:W-:Y:S02]  /*144d0*/  FMUL.FTZ R6, R3, c[0x0][0x2d0] ;  /* 0x0000b40003067a20 */ /* 0x000fe40000410000 */
[--C-:B------:R-:W-:Y:S02]  /*144e0*/  FFMA.FTZ R174, R164, c[0x0][0x2d0], -R151.reuse ;  /* 0x0000b400a4ae7a23 */ /* 0x100fe40000010897 */
[----:B------:R-:W-:Y:S01]  /*144f0*/  LDSM.16.MT88.4 R164, [R203+0x5900] ;  /* 0x00590000cba4783b */ /* 0x000fe20000004200 */
[--C-:B------:R-:W-:Y:S02]  /*14500*/  FFMA.FTZ R175, R162, c[0x0][0x2d0], -R151.reuse ;  /* 0x0000b400a2af7a23 */ /* 0x100fe40000010897 */
[----:B------:R-:W2:Y:S01]  /*14510*/  MUFU.EX2 R135, R135 ;  /* 0x0000008700877308 */ /* 0x000ea20000000800 */
[--C-:B------:R-:W-:Y:S02]  /*14520*/  FFMA.FTZ R176, R142, c[0x0][0x2d0], -R151.reuse ;  /* 0x0000b4008eb07a23 */ /* 0x100fe40000010897 */
[--C-:B------:R-:W-:Y:S01]  /*14530*/  FFMA.FTZ R229, R160, c[0x0][0x2d0], -R151.reuse ;  /* 0x0000b400a0e57a23 */ /* 0x100fe20000010897 */
[----:B-1----:R-:W-:Y:S01]  /*14540*/  FMNMX.FTZ R132, R5, R132, !PT ;  /* 0x0000008405847209 */ /* 0x002fe20007810000 */
[--C-:B------:R-:W-:Y:S02]  /*14550*/  FFMA.FTZ R232, R158, c[0x0][0x2d0], -R151.reuse ;  /* 0x0000b4009ee87a23 */ /* 0x100fe40000010897 */
[--C-:B------:R-:W-:Y:S01]  /*14560*/  FFMA.FTZ R231, R156, c[0x0][0x2d0], -R151.reuse ;  /* 0x0000b4009ce77a23 */ /* 0x100fe20000010897 */
[C---:B------:R-:W-:Y:S01]  /*14570*/  FSETP.NEU.FTZ.AND P0, PT, R132.reuse, -INF , PT ;  /* 0xff8000008400780b */ /* 0x040fe20003f1d000 */
[----:B------:R-:W-:Y:S01]  /*14580*/  FMUL.FTZ R144, R132, c[0x0][0x2d0] ;  /* 0x0000b40084907a20 */ /* 0x000fe20000410000 */
[----:B------:R-:W-:Y:S01]  /*14590*/  MUFU.EX2 R134, R134 ;  /* 0x0000008600867308 */ /* 0x000fe20000000800 */
[--C-:B------:R-:W-:Y:S01]  /*145a0*/  FFMA.FTZ R234, R154, c[0x0][0x2d0], -R151.reuse ;  /* 0x0000b4009aea7a23 */ /* 0x100fe20000010897 */
[----:B------:R-:W-:Y:S01]  /*145b0*/  FSEL R5, R132, RZ, P0 ;  /* 0x000000ff84057208 */ /* 0x000fe20000000000 */
[--C-:B------:R-:W-:Y:S01]  /*145c0*/  FFMA.FTZ R237, R152, c[0x0][0x2d0], -R151.reuse ;  /* 0x0000b40098ed7a23 */ /* 0x100fe20000010897 */
[----:B------:R-:W-:Y:S01]  /*145d0*/  FSEL R144, R144, RZ, P0 ;  /* 0x000000ff90907208 */ /* 0x000fe20000000000 */
[--C-:B------:R-:W-:Y:S01]  /*145e0*/  FFMA.FTZ R240, R150, c[0x0][0x2d0], -R151.reuse ;  /* 0x0000b40096f07a23 */ /* 0x100fe20000010897 */
[----:B------:R-:W-:Y:S01]  /*145f0*/  ISETP.GT.AND P0, PT, R228, UR5, PT ;  /* 0x00000005e4007c0c */ /* 0x000fe2000bf04270 */
[----:B------:R-:W-:Y:S02]  /*14600*/  FADD.FTZ R5, -R5, R2 ;  /* 0x0000000205057221 */ /* 0x000fe40000010100 */
[--C-:B------:R-:W-:Y:S01]  /*14610*/  FFMA.FTZ R173, R19, c[0x0][0x2d0], -R144.reuse ;  /* 0x0000b40013ad7a23 */ /* 0x100fe20000010890 */
[----:B------:R-:W1:Y:S01]  /*14620*/  MUFU.EX2 R169, R169 ;  /* 0x000000a900a97308 */ /* 0x000e620000000800 */
[--C-:B------:R-:W-:Y:S02]  /*14630*/  FFMA.FTZ R172, R11, c[0x0][0x2d0], -R144.reuse ;  /* 0x0000b4000bac7a23 */ /* 0x100fe40000010890 */
[--C-:B------:R-:W-:Y:S01]  /*14640*/  FFMA.FTZ R171, R177, c[0x0][0x2d0], -R144.reuse ;  /* 0x0000b400b1ab7a23 */ /* 0x100fe20000010890 */
[----:B--2---:R-:W-:Y:S01]  /*14650*/  F2FP.PACK_AB R136, R135, R168 ;  /* 0x000000a88788723e */ /* 0x004fe200000000ff */
[--C-:B------:R-:W-:Y:S02]  /*14660*/  FFMA.FTZ R170, R179, c[0x0][0x2d0], -R144.reuse ;  /* 0x0000b400b3aa7a23 */ /* 0x100fe40000010890 */
[----:B------:R-:W-:Y:S02]  /*14670*/  FMUL.FTZ R2, R5, c[0x0][0x2d0] ;  /* 0x0000b40005027a20 */ /* 0x000fe40000410000 */
[--C-:B------:R-:W-:Y:S01]  /*14680*/  FFMA.FTZ R177, R140, c[0x0][0x2d0], -R151.reuse ;  /* 0x0000b4008cb17a23 */ /* 0x100fe20000010897 */
[----:B------:R-:W2:Y:S01]  /*14690*/  MUFU.EX2 R3, R6 ;  /* 0x0000000600037308 */ /* 0x000ea20000000800 */
[--C-:B------:R-:W-:Y:S02]  /*146a0*/  FFMA.FTZ R178, R163, c[0x0][0x2d0], -R144.reuse ;  /* 0x0000b400a3b27a23 */ /* 0x100fe40000010890 */
[--C-:B------:R-:W-:Y:S02]  /*146b0*/  FFMA.FTZ R179, R161, c[0x0][0x2d0], -R144.reuse ;  /* 0x0000b400a1b37a23 */ /* 0x100fe40000010890 */
[----:B------:R-:W-:Y:S01]  /*146c0*/  LDSM.16.MT88.4 R160, [R196+0x3900] ;  /* 0x00390000c4a0783b */ /* 0x000fe20000004200 */
[--C-:B------:R-:W-:Y:S02]  /*146d0*/  FFMA.FTZ R181, R143, c[0x0][0x2d0], -R144.reuse ;  /* 0x0000b4008fb57a23 */ /* 0x100fe40000010890 */
[--C-:B------:R-:W-:Y:S02]  /*146e0*/  FFMA.FTZ R230, R141, c[0x0][0x2d0], -R144.reuse ;  /* 0x0000b4008de67a23 */ /* 0x100fe40000010890 */
[----:B------:R-:W-:Y:S01]  /*146f0*/  MUFU.EX2 R173, R173 ;  /* 0x000000ad00ad7308 */ /* 0x000fe20000000800 */
[--C-:B------:R-:W-:Y:S02]  /*14700*/  FFMA.FTZ R233, R159, c[0x0][0x2d0], -R144.reuse ;  /* 0x0000b4009fe97a23 */ /* 0x100fe40000010890 */
[----:B------:R-:W-:Y:S01]  /*14710*/  LDSM.16.MT88.4 R140, [R197+0x2900] ;  /* 0x00290000c58c783b */ /* 0x000fe20000004200 */
[----:B-1----:R-:W-:Y:S01]  /*14720*/  F2FP.PACK_AB R138, R169, R134 ;  /* 0x00000086a98a723e */ /* 0x002fe200000000ff */
[--C-:B------:R-:W-:Y:S02]  /*14730*/  FFMA.FTZ R236, R157, c[0x0][0x2d0], -R144.reuse ;  /* 0x0000b4009dec7a23 */ /* 0x100fe40000010890 */
[--C-:B------:R-:W-:Y:S02]  /*14740*/  FFMA.FTZ R235, R155, c[0x0][0x2d0], -R144.reuse ;  /* 0x0000b4009beb7a23 */ /* 0x100fe40000010890 */
[--C-:B------:R-:W-:Y:S01]  /*14750*/  FFMA.FTZ R238, R153, c[0x0][0x2d0], -R144.reuse ;  /* 0x0000b40099ee7a23 */ /* 0x100fe20000010890 */
[----:B------:R-:W1:Y:S01]  /*14760*/  MUFU.EX2 R172, R172 ;  /* 0x000000ac00ac7308 */ /* 0x000e620000000800 */
[----:B------:R-:W-:Y:S01]  /*14770*/  LDSM.16.MT88.4 R152, [R198+0x3900] ;  /* 0x00390000c698783b */ /* 0x000fe20000004200 */
[--C-:B------:R-:W-:Y:S02]  /*14780*/  FFMA.FTZ R239, R148, c[0x0][0x2d0], -R151.reuse ;  /* 0x0000b40094ef7a23 */ /* 0x100fe40000010897 */
[C---:B--2---:R-:W-:Y:S02]  /*14790*/  FMUL.FTZ R4, R3.reuse, R128 ;  /* 0x0000008003047220 */ /* 0x044fe40000410000 */
[C---:B------:R-:W-:Y:S02]  /*147a0*/  FMUL.FTZ R5, R3.reuse, R129 ;  /* 0x0000008103057220 */ /* 0x040fe40000410000 */
[C---:B------:R-:W-:Y:S01]  /*147b0*/  FMUL.FTZ R8, R3.reuse, R124 ;  /* 0x0000007c03087220 */ /* 0x040fe20000410000 */
[----:B------:R-:W-:Y:S01]  /*147c0*/  LDSM.16.MT88.4 R156, [R197+0x3900] ;  /* 0x00390000c59c783b */ /* 0x000fe20000004200 */
        /* <DEDUP_REMOVED lines=11> */
[--C-:B------:R-:W-:Y:S02]  /*14880*/  FFMA.FTZ R244, R147, c[0x0][0x2d0], -R144.reuse ;  /* 0x0000b40093f47a23 */ /* 0x100fe40000010890 */
[--C-:B------:R-:W-:Y:S01]  /*14890*/  FFMA.FTZ R243, R145, c[0x0][0x2d0], -R144.reuse ;  /* 0x0000b40091f37a23 */ /* 0x100fe20000010890 */
[----:B------:R-:W1:Y:S01]  /*148a0*/  MUFU.EX2 R2, R2 ;  /* 0x0000000200027308 */ /* 0x000e620000000800 */
[----:B------:R-:W-:Y:S02]  /*148b0*/  FFMA.FTZ R151, R146, c[0x0][0x2d0], -R151 ;  /* 0x0000b40092977a23 */ /* 0x000fe40000010897 */
[----:B------:R-:W-:Y:S02]  /*148c0*/  FFMA.FTZ R144, R133, c[0x0][0x2d0], -R144 ;  /* 0x0000b40085907a23 */ /* 0x000fe40000010890 */
[C---:B------:R-:W-:Y:S02]  /*148d0*/  FMUL.FTZ R36, R3.reuse, R36 ;  /* 0x0000002403247220 */ /* 0x040fe40000410000 */
[C---:B------:R-:W-:Y:S02]  /*148e0*/  FMUL.FTZ R37, R3.reuse, R37 ;  /* 0x0000002503257220 */ /* 0x040fe40000410000 */
        /* <DEDUP_REMOVED lines=125> */
[----:B------:R-:W-:Y:S02]  /*150c0*/  FMUL.FTZ R85, R3, R85 ;  /* 0x0000005503557220 */ /* 0x000fe40000410000 */
[C---:B------:R-:W-:Y:S01]  /*150d0*/  FMUL.FTZ R86, R2.reuse, R86 ;  /* 0x0000005602567220 */ /* 0x040fe20000410000 */
[----:B------:R-:W-:Y:S01]  /*150e0*/  F2FP.PACK_AB R100, R175, R174 ;  /* 0x000000aeaf64723e */ /* 0x000fe200000000ff */
[C---:B------:R-:W-:Y:S01]  /*150f0*/  HMMA.16816.F32 R80, R136.reuse, R102, R80 ;  /* 0x000000668850723c */ /* 0x040fe20000001850 */
[----:B------:R-:W-:Y:S03]  /*15100*/  MUFU.EX2 R239, R239 ;  /* 0x000000ef00ef7308 */ /* 0x000fe60000000800 */
[----:B------:R-:W-:Y:S01]  /*15110*/  FMUL.FTZ R87, R2, R87 ;  /* 0x0000005702577220 */ /* 0x000fe20000410000 */
[----:B----4-:R-:W-:Y:S01]  /*15120*/  F2FP.PACK_AB R101, R179, R178 ;  /* 0x000000b2b365723e */ /* 0x010fe200000000ff */
[----:B------:R-:W-:Y:S01]  /*15130*/  FMUL.FTZ R88, R3, R88 ;  /* 0x0000005803587220 */ /* 0x000fe20000410000 */
[----:B------:R-:W-:Y:S01]  /*15140*/  F2FP.PACK_AB R102, R177, R176 ;  /* 0x000000b0b166723e */ /* 0x000fe200000000ff */
[C---:B------:R-:W-:Y:S01]  /*15150*/  FMUL.FTZ R89, R3.reuse, R89 ;  /* 0x0000005903597220 */ /* 0x040fe20000410000 */
[----:B-----5:R-:W-:Y:S02]  /*15160*/  F2FP.PACK_AB R103, R230, R181 ;  /* 0x000000b5e667723e */ /* 0x020fe400000000ff */
[C---:B--2---:R-:W-:Y:S01]  /*15170*/  HMMA.16816.F32 R84, R136.reuse, R108, R84 ;  /* 0x0000006c8854723c */ /* 0x044fe20000001854 */
[----:B------:R-:W-:Y:S02]  /*15180*/  MUFU.EX2 R241, R241 ;  /* 0x000000f100f17308 */ /* 0x000fe40000000800 */
[C---:B------:R-:W-:Y:S02]  /*15190*/  FMUL.FTZ R90, R2.reuse, R90 ;  /* 0x0000005a025a7220 */ /* 0x040fe40000410000 */
[C---:B------:R-:W-:Y:S02]  /*151a0*/  FMUL.FTZ R91, R2.reuse, R91 ;  /* 0x0000005b025b7220 */ /* 0x040fe40000410000 */
[C---:B------:R-:W-:Y:S02]  /*151b0*/  FMUL.FTZ R92, R3.reuse, R92 ;  /* 0x0000005c035c7220 */ /* 0x040fe40000410000 */
[C---:B------:R-:W-:Y:S02]  /*151c0*/  FMUL.FTZ R93, R3.reuse, R93 ;  /* 0x0000005d035d7220 */ /* 0x040fe40000410000 */
[----:B------:R-:W1:Y:S01]  /*151d0*/  MUFU.EX2 R244, R244 ;  /* 0x000000f400f47308 */ /* 0x000e620000000800 */
[C---:B------:R-:W-:Y:S01]  /*151e0*/  HMMA.16816.F32 R88, R136.reuse, R110, R88 ;  /* 0x0000006e8858723c */ /* 0x040fe20000001858 */
[----:B------:R-:W2:Y:S02]  /*151f0*/  LDSM.16.MT88.4 R108, [R197+0x900] ;  /* 0x00090000c56c783b */ /* 0x000ea40000004200 */
[C---:B------:R-:W-:Y:S02]  /*15200*/  FMUL.FTZ R94, R2.reuse, R94 ;  /* 0x0000005e025e7220 */ /* 0x040fe40000410000 */
[C---:B------:R-:W-:Y:S02]  /*15210*/  FMUL.FTZ R95, R2.reuse, R95 ;  /* 0x0000005f025f7220 */ /* 0x040fe40000410000 */
[C---:B------:R-:W-:Y:S02]  /*15220*/  FMUL.FTZ R96, R3.reuse, R96 ;  /* 0x0000006003607220 */ /* 0x040fe40000410000 */
[C---:B------:R-:W-:Y:S01]  /*15230*/  FMUL.FTZ R97, R3.reuse, R97 ;  /* 0x0000006103617220 */ /* 0x040fe20000410000 */
[----:B------:R-:W4:Y:S02]  /*15240*/  MUFU.EX2 R243, R243 ;  /* 0x000000f300f37308 */ /* 0x000f240000000800 */
        /* <DEDUP_REMOVED lines=131> */
[----:B------:R-:W-:Y:S01]  /*15a80*/  FADD.FTZ R230, R230, R181 ;  /* 0x000000b5e6e67221 */ /* 0x000fe20000010000 */
[----:B------:R-:W-:Y:S03]  /*15a90*/  IADD3 R181, R228, -0x1, RZ ;  /* 0xffffffffe4b57810 */ /* 0x000fe60007ffe0ff */
[----:B------:R-:W-:Y:S01]  /*15aa0*/  FADD.FTZ R233, R233, R230 ;  /* 0x000000e6e9e97221 */ /* 0x000fe20000010000 */
[----:B------:R-:W-:Y:S04]  /*15ab0*/  HMMA.16816.F32 R96, R136, R14, R96 ;  /* 0x0000000e8860723c */ /* 0x000fe80000001860 */
[----:B------:R-:W-:Y:S01]  /*15ac0*/  FADD.FTZ R236, R236, R233 ;  /* 0x000000e9ecec7221 */ /* 0x000fe20000010000 */
[----:B------:R-:W-:Y:S03]  /*15ad0*/  MOV R228, R181 ;  /* 0x000000b500e47202 */ /* 0x000fe60000000f00 */
[----:B------:R-:W-:Y:S04]  /*15ae0*/  FADD.FTZ R235, R235, R236 ;  /* 0x000000ecebeb7221 */ /* 0x000fe80000010000 */
[----:B------:R-:W-:Y:S04]  /*15af0*/  FADD.FTZ R238, R238, R235 ;  /* 0x000000ebeeee7221 */ /* 0x000fe80000010000 */
[----:B------:R-:W-:Y:S04]  /*15b00*/  FADD.FTZ R241, R241, R238 ;  /* 0x000000eef1f17221 */ /* 0x000fe80000010000 */
[----:B------:R-:W-:Y:S04]  /*15b10*/  FADD.FTZ R244, R244, R241 ;  /* 0x000000f1f4f47221 */ /* 0x000fe80000010000 */
[----:B------:R-:W-:Y:S04]  /*15b20*/  FADD.FTZ R219, R243, R244 ;  /* 0x000000f4f3db7221 */ /* 0x000fe80000010000 */
[----:B------:R-:W-:Y:S01]  /*15b30*/  FADD.FTZ R219, R246, R219 ;  /* 0x000000dbf6db7221 */ /* 0x000fe20000010000 */
[----:B------:R-:W-:-:S05]  /*15b40*/  @P0 BRA `(.L_x_405) ;  /* 0xffffc84000000947 */ /* 0x000fca000383ffff */
.L_x_396:
        /* <DEDUP_REMOVED lines=23> */
.L_x_407:
[----:B------:R-:W-:Y:S02]  /*15cc0*/  ULDC UR4, c[0x0][0x32c] ;  /* 0x0000cb0000047ab9 */ /* 0x000fe40000000800 */
[----:B------:R-:W-:-:S03]  /*15cd0*/  UISETP.NE.AND UP0, UPT, UR4, 0x1, UPT ;  /* 0x000000010400788c */ /* 0x000fc6000bf05270 */
[----:B------:R-:W-:Y:S02]  /*15ce0*/  ULDC.64 UR4, c[0x0][0x330] ;  /* 0x0000cc0000047ab9 */ /* 0x000fe40000000a00 */
[----:B------:R-:W-:-:S07]  /*15cf0*/  UIMAD.WIDE.U32 UR16, UR10, UR4, URZ ;  /* 0x000000040a1072a5 */ /* 0x000fce000f8e003f */
[----:B------:R-:W-:Y:S02]  /*15d00*/  @UP0 UMOV UR13, UR17 ;  /* 0x00000011000d0c82 */ /* 0x000fe40008000000 */
[----:B------:R-:W-:Y:S02]  /*15d10*/  @UP0 USHF.R.U32.HI UR10, URZ, UR5, UR13 ;  /* 0x000000053f0a0299 */ /* 0x000fe4000801160d */
.L_x_408:
[----:B------:R-:W-:Y:S02]  /*15d20*/  ULDC UR4, c[0x0][0x32c] ;  /* 0x0000cb0000047ab9 */ /* 0x000fe40000000800 */
[----:B------:R-:W-:-:S04]  /*15d30*/  UIMAD UR4, UR10, UR4, URZ ;  /* 0x000000040a0472a4 */ /* 0x000fc8000f8e023f */
[----:B------:R-:W-:-:S04]  /*15d40*/  UISETP.LT.AND UP0, UPT, UR9, UR4, UPT ;  /* 0x000000040900728c */ /* 0x000fc8000bf01270 */
[----:B------:R-:W-:-:S04]  /*15d50*/  USEL UR9, UR9, UR4, !UP0 ;  /* 0x0000000409097287 */ /* 0x000fc8000c000000 */
.L_x_406:
[----:B------:R-:W-:-:S04]  /*15d60*/  UIADD3 UR9, UR9, 0x3f, URZ ;  /* 0x0000003f09097890 */ /* 0x000fc8000fffe03f */
[----:B------:R-:W-:-:S04]  /*15d70*/  USHF.R.S32.HI UR4, URZ, 0x1f, UR9 ;  /* 0x0000001f3f047899 */ /* 0x000fc80008011409 */
[----:B------:R-:W-:-:S04]  /*15d80*/  ULEA.HI UR4, UR4, UR9, URZ, 0x6 ;  /* 0x0000000904047291 */ /* 0x000fc8000f8f303f */
[----:B------:R-:W-:-:S04]  /*15d90*/  USHF.R.S32.HI UR4, URZ, 0x6, UR4 ;  /* 0x000000063f047899 */ /* 0x000fc80008011404 */
[----:B------:R-:W-:-:S04]  /*15da0*/  UISETP.LT.AND UP0, UPT, UR8, UR4, UPT ;  /* 0x000000040800728c */ /* 0x000fc8000bf01270 */
[----:B------:R-:W-:-:S06]  /*15db0*/  USEL UR4, UR8, UR4, !UP0 ;  /* 0x0000000408047287 */ /* 0x000fcc000c000000 */
[----:B------:R-:W-:-:S13]  /*15dc0*/  ISETP.GE.AND P0, PT, R181, UR4, PT ;  /* 0x00000004b5007c0c */ /* 0x000fda000bf06270 */
[----:B------:R-:W-:Y:S05]  /*15dd0*/  @!P0 BRA `(.L_x_409) ;  /* 0x00002dd000008947 */ /* 0x000fea0003800000 */
[----:B------:R-:W-:Y:S01]  /*15de0*/  IADD3 RZ, P6, R208, 0x40, RZ ;  /* 0x00000040d0ff7810 */ /* 0x000fe20007fde0ff */
[----:B------:R-:W-:Y:S01]  /*15df0*/  IMAD.MOV.U32 R135, RZ, RZ, R132 ;  /* 0x000000ffff877224 */ /* 0x000fe200078e0084 */
[C---:B------:R-:W-:Y:S01]  /*15e00*/  IADD3 RZ, P4, R210.reuse, 0x40, RZ ;  /* 0x00000040d2ff7810 */ /* 0x040fe20007f9e0ff */
[----:B------:R-:W-:Y:S01]  /*15e10*/  IMAD.MOV.U32 R3, RZ, RZ, R0 ;  /* 0x000000ffff037224 */ /* 0x000fe200078e0000 */
[----:B------:R-:W-:Y:S01]  /*15e20*/  IADD3 RZ, P0, R210, 0x80, RZ ;  /* 0x00000080d2ff7810 */ /* 0x000fe20007f1e0ff */
[----:B------:R-:W-:Y:S01]  /*15e30*/  IMAD.MOV.U32 R230, RZ, RZ, R181 ;  /* 0x000000ffffe67224 */ /* 0x000fe200078e00b5 */
[C---:B------:R-:W-:Y:S01]  /*15e40*/  IADD3 RZ, P5, R208.reuse, 0x80, RZ ;  /* 0x00000080d0ff7810 */ /* 0x040fe20007fbe0ff */
[----:B------:R-:W-:Y:S01]  /*15e50*/  IMAD.X R229, RZ, RZ, R215, P6 ;  /* 0x000000ffffe57224 */ /* 0x000fe200030e06d7 */
[C---:B------:R-:W-:Y:S01]  /*15e60*/  IADD3 R223, R208.reuse, 0x40, RZ ;  /* 0x00000040d0df7810 */ /* 0x040fe20007ffe0ff */
[--C-:B------:R-:W-:Y:S01]  /*15e70*/  IMAD.X R227, RZ, RZ, R217.reuse, P4 ;  /* 0x000000ffffe37224 */ /* 0x100fe200020e06d9 */
[----:B------:R-:W-:Y:S01]  /*15e80*/  IADD3.X R228, RZ, R215, RZ, P5, !PT ;  /* 0x000000d7ffe47210 */ /* 0x000fe20002ffe4ff */
[----:B------:R-:W-:Y:S01]  /*15e90*/  IMAD.X R226, RZ, RZ, R217, P0 ;  /* 0x000000ffffe27224 */ /* 0x000fe200000e06d9 */
[----:B------:R-:W-:Y:S01]  /*15ea0*/  IADD3 R222, R208, 0x80, RZ ;  /* 0x00000080d0de7810 */ /* 0x000fe20007ffe0ff */
[----:B------:R-:W-:Y:S01]  /*15eb0*/  IMAD.MOV.U32 R224, RZ, RZ, c[0x0][0x20c] ;  /* 0x00008300ffe07624 */ /* 0x000fe200078e00ff */
[----:B------:R-:W-:-:S02]  /*15ec0*/  IADD3 R221, R210, 0x40, RZ ;  /* 0x00000040d2dd7810 */ /* 0x000fc40007ffe0ff */
[----:B------:R-:W-:Y:S02]  /*15ed0*/  IADD3 R220, R210, 0x80, RZ ;  /* 0x00000080d2dc7810 */ /* 0x000fe40007ffe0ff */
[----:B------:R-:W-:Y:S02]  /*15ee0*/  MOV R225, c[0x0][0x208] ;  /* 0x0000820000e17a02 */ /* 0x000fe40000000f00 */
.L_x_410:
[C---:B------:R-:W-:Y:S01]  /*15ef0*/  ISETP.LT.AND P6, PT, R230.reuse, UR8, PT ;  /* 0x00000008e6007c0c */ /* 0x040fe2000bfc1270 */
[----:B------:R-:W-:Y:S04]  /*15f00*/  DEPBAR.LE SB0, 0x0 ;  /* 0x000080000000791a */ /* 0x000fe80000000000 */
[----:B------:R-:W-:Y:S08]  /*15f10*/  BAR.SYNC.DEFER_BLOCKING 0x0 ;  /* 0x0000000000007b1d */ /* 0x000ff00000010000 */
[----:B------:R-:W-:Y:S01]  /*15f20*/  @!P6 SHF.R.S32.HI R15, RZ, 0x1f, R230 ;  /* 0x0000001fff0fe819 */ /* 0x000fe200000114e6 */
[----:B------:R-:W-:Y:S04]  /*15f30*/  @!P6 IMAD.WIDE.U32 R4, R230, c[0x0][0x208], RZ ;  /* 0x00008200e604ea25 */ /* 0x000fe800078e00ff */
[----:B------:R-:W-:Y:S01]  /*15f40*/  @!P6 IMAD R15, R15, c[0x0][0x208], RZ ;  /* 0x000082000f0fea24 */ /* 0x000fe200078e02ff */
[----:B------:R-:W-:Y:S03]  /*15f50*/  @!P6 SHF.L.U32 R13, R4, 0x6, RZ ;  /* 0x00000006040de819 */ /* 0x000fe600000006ff */
[----:B------:R-:W-:Y:S01]  /*15f60*/  @!P6 IMAD R15, R230, c[0x0][0x20c], R15 ;  /* 0x00008300e60fea24 */ /* 0x000fe200078e020f */
[C---:B------:R-:W-:Y:S02]  /*15f70*/  @!P6 IADD3 R17, P0, R13.reuse, R222, RZ ;  /* 0x000000de0d11e210 */ /* 0x040fe40007f1e0ff */
[----:B------:R-:W-:Y:S02]  /*15f80*/  @!P6 IADD3 R7, P4, R13, R223, RZ ;  /* 0x000000df0d07e210 */ /* 0x000fe40007f9e0ff */
[----:B------:R-:W-:Y:S01]  /*15f90*/  @!P6 IADD3 R15, R5, R15, RZ ;  /* 0x0000000f050fe210 */ /* 0x000fe20007ffe0ff */
[----:B------:R-:W-:Y:S01]  /*15fa0*/  LDSM.16.M88.4 R32, [R206+0xc100] ;  /* 0x00c10000ce20783b */ /* 0x000fe20000000200 */
[----:B------:R-:W-:Y:S02]  /*15fb0*/  @!P6 IADD3 R5, P5, R13, R208, RZ ;  /* 0x000000d00d05e210 */ /* 0x000fe40007fbe0ff */
[----:B------:R-:W-:Y:S04]  /*15fc0*/  @!P6 SHF.L.U64.HI R15, R4, 0x6, R15 ;  /* 0x00000006040fe819 */ /* 0x000fe8000001020f */
[----:B------:R-:W-:Y:S01]  /*15fd0*/  @!P6 IADD3.X R4, R15, R228, RZ, P0, !PT ;  /* 0x000000e40f04e210 */ /* 0x000fe200007fe4ff */
[----:B------:R-:W1:Y:S01]  /*15fe0*/  LDSM.16.M88.4 R8, [R205+0x6100] ;  /* 0x00610000cd08783b */ /* 0x000e620000000200 */
[----:B------:R-:W-:Y:S02]  /*15ff0*/  @!P6 LEA R28, P0, R17, c[0x0][0x1f8], 0x1 ;  /* 0x00007e00111cea11 */ /* 0x000fe400078008ff */
[----:B------:R-:W-:Y:S02]  /*16000*/  @!P6 IADD3.X R0, R15, R215, RZ, P5, !PT ;  /* 0x000000d70f00e210 */ /* 0x000fe40002ffe4ff */
[----:B------:R-:W-:Y:S02]  /*16010*/  @!P6 LEA.HI.X R29, R17, c[0x0][0x1fc], R4, 0x1, P0 ;  /* 0x00007f00111dea11 */ /* 0x000fe400000f0c04 */
[----:B------:R-:W-:Y:S01]  /*16020*/  @!P6 LEA R22, P5, R5, c[0x0][0x1f8], 0x1 ;  /* 0x00007e000516ea11 */ /* 0x000fe200078a08ff */
[----:B------:R-:W2:Y:S01]  /*16030*/  LDSM.16.M88.4 R16, [R205+0x6900] ;  /* 0x00690000cd10783b */ /* 0x000ea20000000200 */
[----:B------:R-:W-:Y:S02]  /*16040*/  @!P6 IADD3.X R2, R15, R229, RZ, P4, !PT ;  /* 0x000000e50f02e210 */ /* 0x000fe400027fe4ff */
[----:B------:R-:W-:Y:S02]  /*16050*/  @!P6 LEA R20, P4, R7, c[0x0][0x1f8], 0x1 ;  /* 0x00007e000714ea11 */ /* 0x000fe400078808ff */
[----:B------:R-:W-:Y:S02]  /*16060*/  @!P6 LEA R13, P0, R225, R13, 0x5 ;  /* 0x0000000de10de211 */ /* 0x000fe400078028ff */
[----:B------:R-:W-:Y:S01]  /*16070*/  @!P6 LEA.HI.X R23, R5, c[0x0][0x1fc], R0, 0x1, P5 ;  /* 0x00007f000517ea11 */ /* 0x000fe200028f0c00 */
[----:B------:R-:W3:Y:S01]  /*16080*/  LDSM.16.M88.4 R24, [R205+0x7100] ;  /* 0x00710000cd18783b */ /* 0x000ee20000000200 */
[----:B------:R-:W-:Y:S02]  /*16090*/  @!P6 LEA.HI.X R21, R7, c[0x0][0x1fc], R2, 0x1, P4 ;  /* 0x00007f000715ea11 */ /* 0x000fe400020f0c02 */
[----:B------:R-:W-:Y:S02]  /*160a0*/  @!P6 IADD3 R5, P5, R13, R208, RZ ;  /* 0x000000d00d05e210 */ /* 0x000fe40007fbe0ff */
[----:B------:R-:W-:Y:S02]  /*160b0*/  @!P6 LEA.HI.X R15, R225, R15, R224, 0x5, P0 ;  /* 0x0000000fe10fe211 */ /* 0x000fe400000f2ce0 */
[C---:B------:R-:W-:Y:S01]  /*160c0*/  @!P6 IADD3 R7, P4, R13.reuse, R223, RZ ;  /* 0x000000df0d07e210 */ /* 0x040fe20007f9e0ff */
[----:B------:R-:W4:Y:S01]  /*160d0*/  LDSM.16.M88.4 R136, [R205+0x7900] ;  /* 0x00790000cd88783b */ /* 0x000f220000000200 */
[----:B------:R-:W-:Y:S02]  /*160e0*/  @!P6 IADD3 R13, P0, R13, R222, RZ ;  /* 0x000000de0d0de210 */ /* 0x000fe40007f1e0ff */
[----:B------:R-:W-:Y:S02]  /*160f0*/  @!P6 IADD3.X R0, R15, R215, RZ, P5, !PT ;  /* 0x000000d70f00e210 */ /* 0x000fe40002ffe4ff */
[----:B------:R-:W-:Y:S02]  /*16100*/  @!P6 LEA R170, P5, R5, c[0x0][0x1f8], 0x1 ;  /* 0x00007e0005aaea11 */ /* 0x000fe400078a08ff */
[----:B------:R-:W-:Y:S01]  /*16110*/  @!P6 IADD3.X R2, R15, R229, RZ, P4, !PT ;  /* 0x000000e50f02e210 */ /* 0x000fe200027fe4ff */
[----:B------:R-:W-:Y:S01]  /*16120*/  LDSM.16.M88.4 R140, [R202+0xc100] ;  /* 0x00c10000ca8c783b */ /* 0x000fe20000000200 */
[----:B------:R-:W-:Y:S02]  /*16130*/  @!P6 LEA R168, P4, R7, c[0x0][0x1f8], 0x1 ;  /* 0x00007e0007a8ea11 */ /* 0x000fe400078808ff */
[----:B------:R-:W-:Y:S02]  /*16140*/  @!P6 IADD3.X R4, R15, R228, RZ, P0, !PT ;  /* 0x000000e40f04e210 */ /* 0x000fe400007fe4ff */
[----:B------:R-:W-:Y:S02]  /*16150*/  @!P6 LEA R132, P0, R13, c[0x0][0x1f8], 0x1 ;  /* 0x00007e000d84ea11 */ /* 0x000fe400078008ff */
[----:B------:R-:W-:Y:S01]  /*16160*/  @!P6 LEA.HI.X R171, R5, c[0x0][0x1fc], R0, 0x1, P5 ;  /* 0x00007f0005abea11 */ /* 0x000fe200028f0c00 */
[----:B------:R-:W5:Y:S01]  /*16170*/  LDSM.16.M88.4 R144, [R204] ;  /* 0x00000000cc90783b */ /* 0x000f620000000200 */
[----:B------:R-:W-:Y:S02]  /*16180*/  @!P6 LEA.HI.X R169, R7, c[0x0][0x1fc], R2, 0x1, P4 ;  /* 0x00007f0007a9ea11 */ /* 0x000fe400020f0c02 */
[----:B------:R-:W-:Y:S02]  /*16190*/  @!P6 LEA.HI.X R133, R13, c[0x0][0x1fc], R4, 0x1, P0 ;  /* 0x00007f000d85ea11 */ /* 0x000fe400000f0c04 */
[C---:B-1----:R-:W-:Y:S03]  /*161a0*/  HMMA.16816.F32 R4, R32.reuse, R8, RZ ;  /* 0x000000082004723c */ /* 0x042fe600000018ff */
[----:B------:R-:W1:Y:S05]  /*161b0*/  LDSM.16.M88.4 R148, [R195] ;  /* 0x00000000c394783b */ /* 0x000e6a0000000200 */
[C---:B------:R-:W-:Y:S03]  /*161c0*/  HMMA.16816.F32 R8, R32.reuse, R10, RZ ;  /* 0x0000000a2008723c */ /* 0x040fe600000018ff */
[----:B------:R-:W1:Y:S05]  /*161d0*/  LDSM.16.M88.4 R152, [R194] ;  /* 0x00000000c298783b */ /* 0x000e6a0000000200 */
[C---:B--2---:R-:W-:Y:S03]  /*161e0*/  HMMA.16816.F32 R12, R32.reuse, R16, RZ ;  /* 0x00000010200c723c */ /* 0x044fe600000018ff */
        /* <DEDUP_REMOVED lines=12> */
[C---:B------:R-:W-:Y:S01]  /*162b0*/  ISETP.GT.AND P6, PT, R230.reuse, UR8, PT ;  /* 0x00000008e6007c0c */ /* 0x040fe2000bfc4270 */
        /* <DEDUP_REMOVED lines=115> */
[----:B------:R-:W1:Y:S06]  /*169f0*/  LDSM.16.M88.4 R168, [R199+0x14100] ;  /* 0x01410000c7a8783b */ /* 0x000e6c0000000200 */
[----:B------:R-:W-:Y:S01]  /*16a00*/  IADD3 R181, R230, -0x1, RZ ;  /* 0xffffffffe6b57810 */ /* 0x000fe20007ffe0ff */
        /* <DEDUP_REMOVED lines=49> */
[----:B-1----:R-:W-:Y:S02]  /*16d20*/  FMNMX.FTZ R5, R174, R3, !PT ;  /* 0x00000003ae057209 */ /* 0x002fe40007810000 */
[----:B------:R-:W-:Y:S09]  /*16d30*/  @P6 SHF.R.S32.HI R6, RZ, 0x1f, R181 ;  /* 0x0000001fff066819 */ /* 0x000ff200000114b5 */
[----:B------:R-:W-:Y:S02]  /*16d40*/  FMUL.FTZ R22, R22, c[0x0][0x320] ;  /* 0x0000c80016167a20 */ /* 0x000fe40000410000 */
[----:B------:R-:W-:Y:S02]  /*16d50*/  FMUL.FTZ R23, R23, c[0x0][0x320] ;  /* 0x0000c80017177a20 */ /* 0x000fe40000410000 */
[----:B------:R-:W-:Y:S02]  /*16d60*/  FMUL.FTZ R20, R20, c[0x0][0x320] ;  /* 0x0000c80014147a20 */ /* 0x000fe40000410000 */
[----:B------:R-:W-:Y:S02]  /*16d70*/  FMUL.FTZ R21, R21, c[0x0][0x320] ;  /* 0x0000c80015157a20 */ /* 0x000fe40000410000 */
[----:B------:R-:W-:Y:S02]  /*16d80*/  FMUL.FTZ R24, R24, c[0x0][0x320] ;  /* 0x0000c80018187a20 */ /* 0x000fe40000410000 */
[----:B------:R-:W-:Y:S01]  /*16d90*/  FMUL.FTZ R25, R25, c[0x0][0x320] ;  /* 0x0000c80019197a20 */ /* 0x000fe20000410000 */
[----:B------:R-:W1:Y:S01]  /*16da0*/  MUFU.TANH R172, R172 ;  /* 0x000000ac00ac7308 */ /* 0x000e620000002400 */
[----:B------:R-:W-:Y:S02]  /*16db0*/  FMUL.FTZ R26, R26, c[0x0][0x320] ;  /* 0x0000c8001a1a7a20 */ /* 0x000fe40000410000 */
[----:B------:R-:W-:Y:S01]  /*16dc0*/  FMUL.FTZ R27, R27, c[0x0][0x320] ;  /* 0x0000c8001b1b7a20 */ /* 0x000fe20000410000 */
[C---:B--2---:R-:W-:Y:S06]  /*16dd0*/  HMMA.16816.F32 R28, R168.reuse, R8, R28 ;  /* 0x00000008a81c723c */ /* 0x044fec000000181c */
[----:B------:R-:W2:Y:S01]  /*16de0*/  MUFU.TANH R232, R232 ;  /* 0x000000e800e87308 */ /* 0x000ea20000002400 */
[----:B----4-:R-:W-:Y:S01]  /*16df0*/  FMNMX.FTZ R9, R234, R135, !PT ;  /* 0x00000087ea097209 */ /* 0x010fe20007810000 */
        /* <DEDUP_REMOVED lines=64> */
[----:B--2---:R-:W-:Y:S01]  /*17200*/  FMNMX.FTZ R11, R4, R9, !PT ;  /* 0x00000009040b7209 */ /* 0x004fe20007810000 */
[----:B------:R-:W-:Y:S06]  /*17210*/  @P6 IMAD.WIDE.U32 R8, R181, c[0x0][0x1e0], RZ ;  /* 0x00007800b5086a25 */ /* 0x000fec00078e00ff */
[----:B------:R-:W2:Y:S01]  /*17220*/  SHFL.BFLY PT, R2, R11, 0x1, 0x1f ;  /* 0x0c201f000b027f89 */ /* 0x000ea200000e0000 */
[----:B-1----:R-:W-:Y:S02]  /*17230*/  FMNMX.FTZ R5, R7, R0, !PT ;  /* 0x0000000007057209 */ /* 0x002fe40007810000 */
[----:B------:R-:W-:Y:S05]  /*17240*/  @P6 SHF.L.U32 R7, R8, 0x6, RZ ;  /* 0x0000000608076819 */ /* 0x000fea00000006ff */
[----:B------:R-:W1:Y:S01]  /*17250*/  SHFL.BFLY PT, R132, R5, 0x1, 0x1f ;  /* 0x0c201f0005847f89 */ /* 0x000e6200000e0000 */
[----:B--2---:R-:W-:Y:S05]  /*17260*/  FMNMX.FTZ R0, R11, R2, !PT ;  /* 0x000000020b007209 */ /* 0x004fea0007810000 */
[C---:B------:R-:W-:Y:S02]  /*17270*/  FADD.FTZ R2, -R0.reuse, R3 ;  /* 0x0000000300027221 */ /* 0x040fe40000010100 */
[----:B------:R-:W-:Y:S02]  /*17280*/  FMUL.FTZ R151, R0, c[0x0][0x2d0] ;  /* 0x0000b40000977a20 */ /* 0x000fe40000410000 */
[----:B------:R-:W-:Y:S02]  /*17290*/  FMUL.FTZ R3, R2, c[0x0][0x2d0] ;  /* 0x0000b40002037a20 */ /* 0x000fe40000410000 */
[--C-:B------:R-:W-:Y:S01]  /*172a0*/  FFMA.FTZ R174, R174, c[0x0][0x2d0], -R151.reuse ;  /* 0x0000b400aeae7a23 */ /* 0x100fe20000010897 */
[----:B-1----:R-:W-:Y:S01]  /*172b0*/  FMNMX.FTZ R132, R5, R132, !PT ;  /* 0x0000008405847209 */ /* 0x002fe20007810000 */
[----:B------:R-:W-:Y:S01]  /*172c0*/  @P6 IMAD R5, R6, c[0x0][0x1e0], RZ ;  /* 0x0000780006056a24 */ /* 0x000fe200078e02ff */
[----:B------:R-:W-:Y:S01]  /*172d0*/  @P6 IADD3 R6, P4, R7, R210, RZ ;  /* 0x000000d207066210 */ /* 0x000fe20007f9e0ff */
[----:B------:R-:W-:Y:S01]  /*172e0*/  FFMA.FTZ R173, R172, c[0x0][0x2d0], -R151 ;  /* 0x0000b400acad7a23 */ /* 0x000fe20000010897 */
[----:B------:R-:W1:Y:S01]  /*172f0*/  MUFU.EX2 R3, R3 ;  /* 0x0000000300037308 */ /* 0x000e620000000800 */
[----:B------:R-:W-:Y:S01]  /*17300*/  FADD.FTZ R2, -R132, R135 ;  /* 0x0000008784027221 */ /* 0x000fe20000010100 */
[----:B------:R-:W-:Y:S01]  /*17310*/  @P6 LEA R18, P5, R6, c[0x0][0x1c8], 0x1 ;  /* 0x0000720006126a11 */ /* 0x000fe200078a08ff */
[----:B------:R-:W-:Y:S02]  /*17320*/  @P6 IMAD R5, R181, c[0x0][0x1e4], R5 ;  /* 0x00007900b5056a24 */ /* 0x000fe400078e0205 */
[----:B------:R-:W-:Y:S02]  /*17330*/  FMUL.FTZ R4, R2, c[0x0][0x2d0] ;  /* 0x0000b40002047a20 */ /* 0x000fe40000410000 */
[----:B------:R-:W-:Y:S01]  /*17340*/  FMUL.FTZ R145, R132, c[0x0][0x2d0] ;  /* 0x0000b40084917a20 */ /* 0x000fe20000410000 */
[----:B------:R-:W-:Y:S01]  /*17350*/  @P6 IADD3 R5, R9, R5, RZ ;  /* 0x0000000509056210 */ /* 0x000fe20007ffe0ff */
[--C-:B------:R-:W-:Y:S01]  /*17360*/  FFMA.FTZ R172, R238, c[0x0][0x2d0], -R151.reuse ;  /* 0x0000b400eeac7a23 */ /* 0x100fe20000010897 */
[----:B------:R2:W3:Y:S01]  /*17370*/  MUFU.EX2 R2, R4 ;  /* 0x0000000400027308 */ /* 0x0004e20000000800 */
[----:B------:R-:W-:Y:S01]  /*17380*/  FFMA.FTZ R171, R242, c[0x0][0x2d0], -R151 ;  /* 0x0000b400f2ab7a23 */ /* 0x000fe20000010897 */
[----:B------:R-:W-:Y:S01]  /*17390*/  @P6 SHF.L.U64.HI R5, R8, 0x6, R5 ;  /* 0x0000000608056819 */ /* 0x000fe20000010205 */
[--C-:B------:R-:W-:Y:S01]  /*173a0*/  FFMA.FTZ R170, R234, c[0x0][0x2d0], -R145.reuse ;  /* 0x0000b400eaaa7a23 */ /* 0x100fe20000010891 */
[----:B------:R-:W-:Y:S01]  /*173b0*/  @P6 IADD3 R8, P0, R7, R221, RZ ;  /* 0x000000dd07086210 */ /* 0x000fe20007f1e0ff */
[--C-:B------:R-:W-:Y:S01]  /*173c0*/  FFMA.FTZ R169, R232, c[0x0][0x2d0], -R145.reuse ;  /* 0x0000b400e8a97a23 */ /* 0x100fe20000010891 */
[C---:B------:R-:W-:Y:S01]  /*173d0*/  @P6 IADD3.X R9, R5.reuse, R217, RZ, P4, !PT ;  /* 0x000000d905096210 */ /* 0x040fe200027fe4ff */
[--C-:B------:R-:W-:Y:S01]  /*173e0*/  FFMA.FTZ R168, R240, c[0x0][0x2d0], -R145.reuse ;  /* 0x0000b400f0a87a23 */ /* 0x100fe20000010891 */
[----:B------:R-:W-:Y:S01]  /*173f0*/  @P6 LEA R20, P4, R8, c[0x0][0x1c8], 0x1 ;  /* 0x0000720008146a11 */ /* 0x000fe200078808ff */
[----:B------:R-:W-:Y:S01]  /*17400*/  FFMA.FTZ R135, R236, c[0x0][0x2d0], -R145 ;  /* 0x0000b400ec877a23 */ /* 0x000fe20000010891 */
[----:B------:R-:W-:Y:S01]  /*17410*/  @P6 LEA.HI.X R19, R6, c[0x0][0x1cc], R9, 0x1, P5 ;  /* 0x0000730006136a11 */ /* 0x000fe200028f0c09 */
[----:B------:R-:W-:Y:S01]  /*17420*/  MUFU.EX2 R174, R174 ;  /* 0x000000ae00ae7308 */ /* 0x000fe20000000800 */
[----:B------:R-:W-:Y:S01]  /*17430*/  @P6 IADD3.X R11, R5, R227, RZ, P0, !PT ;  /* 0x000000e3050b6210 */ /* 0x000fe200007fe4ff */
[----:B------:R-:W-:Y:S02]  /*17440*/  FFMA.FTZ R179, R142, c[0x0][0x2d0], -R145 ;  /* 0x0000b4008eb37a23 */ /* 0x000fe40000010891 */
[----:B------:R4:W-:Y:S01]  /*17450*/  @P6 LDGSTS.E.BYPASS.LTC128B.128 [R207+0x6100], [R18.64], !P3 ;  /* 0x0610000012cf6fae */ /* 0x0009e2000d901d5c */
[----:B------:R-:W-:Y:S01]  /*17460*/  @P6 LEA.HI.X R21, R8, c[0x0][0x1cc], R11, 0x1, P4 ;  /* 0x0000730008156a11 */ /* 0x000fe200020f0c0b */
[C---:B-1----:R-:W-:Y:S02]  /*17470*/  FMUL.FTZ R32, R3.reuse, R100 ;  /* 0x0000006403207220 */ /* 0x042fe40000410000 */
[----:B------:R-:W-:Y:S02]  /*17480*/  FMUL.FTZ R33, R3, R101 ;  /* 0x0000006503217220 */ /* 0x000fe40000410000 */
[----:B------:R-:W1:Y:S01]  /*17490*/  MUFU.EX2 R173, R173 ;  /* 0x000000ad00ad7308 */ /* 0x000e620000000800 */
[----:B------:R-:W-:Y:S01]  /*174a0*/  FFMA.FTZ R183, R136, c[0x0][0x2d0], -R145 ;  /* 0x0000b40088b77a23 */ /* 0x000fe20000010891 */
[----:B------:R5:W-:Y:S01]  /*174b0*/  @P6 LDGSTS.E.BYPASS.LTC128B.128 [R207+0x8100], [R20.64], !P2 ;  /* 0x0810000014cf6fae */ /* 0x000be2000d101d5c */
[----:B--2---:R-:W-:Y:S01]  /*174c0*/  @P6 IADD3 R4, P0, R7, R220, RZ ;  /* 0x000000dc07046210 */ /* 0x004fe20007f1e0ff */
[C---:B---3--:R-:W-:Y:S02]  /*174d0*/  FMUL.FTZ R34, R2.reuse, R102 ;  /* 0x0000006602227220 */ /* 0x048fe40000410000 */
[----:B------:R-:W-:Y:S01]  /*174e0*/  FMUL.FTZ R35, R2, R103 ;  /* 0x0000006702237220 */ /* 0x000fe20000410000 */
[----:B------:R-:W-:Y:S01]  /*174f0*/  @P6 LEA R16, P4, R4, c[0x0][0x1c8], 0x1 ;  /* 0x0000720004106a11 */ /* 0x000fe200078808ff */
[--C-:B------:R-:W-:Y:S01]  /*17500*/  FFMA.FTZ R231, R166, c[0x0][0x2d0], -R151.reuse ;  /* 0x0000b400a6e77a23 */ /* 0x100fe20000010897 */
[----:B------:R-:W-:Y:S01]  /*17510*/  @P6 IADD3.X R9, R5, R226, RZ, P0, !PT ;  /* 0x000000e205096210 */ /* 0x000fe200007fe4ff */
[----:B------:R-:W-:Y:S01]  /*17520*/  MUFU.EX2 R172, R172 ;  /* 0x000000ac00ac7308 */ /* 0x000fe20000000800 */
[----:B------:R-:W-:Y:S01]  /*17530*/  @P6 IADD3 R7, P0, R7, UR6, RZ ;  /* 0x0000000607076c10 */ /* 0x000fe2000ff1e0ff */
[----:B------:R-:W-:Y:S01]  /*17540*/  FFMA.FTZ R232, R162, c[0x0][0x2d0], -R151 ;  /* 0x0000b400a2e87a23 */ /* 0x000fe20000010897 */
[----:B------:R-:W-:Y:S01]  /*17550*/  @P6 LEA.HI.X R17, R4, c[0x0][0x1cc], R9, 0x1, P4 ;  /* 0x0000730004116a11 */ /* 0x000fe200020f0c09 */
[--C-:B------:R-:W-:Y:S01]  /*17560*/  FFMA.FTZ R233, R164, c[0x0][0x2d0], -R151.reuse ;  /* 0x0000b400a4e97a23 */ /* 0x100fe20000010897 */
[----:B------:R-:W-:Y:S01]  /*17570*/  @P6 IADD3 R4, P5, R7, R210, RZ ;  /* 0x000000d207046210 */ /* 0x000fe20007fbe0ff */
[----:B------:R-:W-:Y:S01]  /*17580*/  FFMA.FTZ R234, R160, c[0x0][0x2d0], -R151 ;  /* 0x0000b400a0ea7a23 */ /* 0x000fe20000010897 */
[----:B------:R-:W-:Y:S01]  /*17590*/  @P6 IADD3.X R5, R5, UR7, RZ, P0, !PT ;  /* 0x0000000705056c10 */ /* 0x000fe200087fe4ff */
[----:B------:R2:W-:Y:S01]  /*175a0*/  @P6 LDGSTS.E.BYPASS.LTC128B.128 [R207+0xa100], [R16.64], !P1 ;  /* 0x0a10000010cf6fae */ /* 0x0005e2000c901d5c */
[----:B------:R-:W-:Y:S01]  /*175b0*/  @P6 IADD3 R6, P4, R7, R221, RZ ;  /* 0x000000dd07066210 */ /* 0x000fe20007f9e0ff */
[----:B------:R-:W3:Y:S01]  /*175c0*/  MUFU.EX2 R171, R171 ;  /* 0x000000ab00ab7308 */ /* 0x000ee20000000800 */
[C---:B------:R-:W-:Y:S01]  /*175d0*/  @P6 IADD3.X R9, R5.reuse, R217, RZ, P5, !PT ;  /* 0x000000d905096210 */ /* 0x040fe20002ffe4ff */
[----:B----4-:R-:W-:Y:S01]  /*175e0*/  FMUL.FTZ R18, R2, R118 ;  /* 0x0000007602127220 */ /* 0x010fe20000410000 */
[----:B------:R-:W-:Y:S01]  /*175f0*/  @P6 LEA R24, P5, R4, c[0x0][0x1c8], 0x1 ;  /* 0x0000720004186a11 */ /* 0x000fe200078a08ff */
[----:B------:R-:W-:Y:S01]  /*17600*/  FMUL.FTZ R19, R2, R119 ;  /* 0x0000007702137220 */ /* 0x000fe20000410000 */
[----:B------:R-:W-:Y:S01]  /*17610*/  @P6 IADD3.X R11, R5, R227, RZ, P4, !PT ;  /* 0x000000e3050b6210 */ /* 0x000fe200027fe4ff */
[----:B------:R-:W-:Y:S01]  /*17620*/  FFMA.FTZ R235, R156, c[0x0][0x2d0], -R145 ;  /* 0x0000b4009ceb7a23 */ /* 0x000fe20000010891 */
[----:B------:R-:W-:Y:S01]  /*17630*/  @P6 LEA.HI.X R25, R4, c[0x0][0x1cc], R9, 0x1, P5 ;  /* 0x0000730004196a11 */ /* 0x000fe200028f0c09 */
[----:B------:R-:W-:Y:S01]  /*17640*/  FMUL.FTZ R4, R3, R128 ;  /* 0x0000008003047220 */ /* 0x000fe20000410000 */
[C---:B------:R-:W-:Y:S01]  /*17650*/  @P6 LEA R10, P4, R6.reuse, c[0x0][0x1c8], 0x1 ;  /* 0x00007200060a6a11 */ /* 0x040fe200078808ff */
[----:B------:R-:W-:Y:S01]  /*17660*/  MUFU.EX2 R170, R170 ;  /* 0x000000aa00aa7308 */ /* 0x000fe20000000800 */
[----:B------:R-:W-:Y:S01]  /*17670*/  @P6 IADD3 R7, P0, R7, R220, RZ ;  /* 0x000000dc07076210 */ /* 0x000fe20007f1e0ff */
[----:B------:R4:W-:Y:S01]  /*17680*/  @P6 LDGSTS.E.BYPASS.LTC128B.128 [R207+0x7100], [R24.64], !P3 ;  /* 0x0710000018cf6fae */ /* 0x0009e2000d901d5c */
[----:B------:R-:W-:Y:S01]  /*17690*/  @P6 LEA.HI.X R11, R6, c[0x0][0x1cc], R11, 0x1, P4 ;  /* 0x00007300060b6a11 */ /* 0x000fe200020f0c0b */
[C---:B------:R-:W-:Y:S01]  /*176a0*/  FMUL.FTZ R6, R2.reuse, R130 ;  /* 0x0000008202067220 */ /* 0x040fe20000410000 */
[----:B------:R-:W-:Y:S01]  /*176b0*/  @P6 IADD3.X R8, R5, R226, RZ, P0, !PT ;  /* 0x000000e205086210 */ /* 0x000fe200007fe4ff */
[----:B------:R-:W-:Y:S01]  /*176c0*/  FMUL.FTZ R5, R3, R129 ;  /* 0x0000008103057220 */ /* 0x000fe20000410000 */
[----:B------:R-:W-:Y:S01]  /*176d0*/  @P6 LEA R26, P0, R7, c[0x0][0x1c8], 0x1 ;  /* 0x00007200071a6a11 */ /* 0x000fe200078008ff */
[----:B------:R-:W-:Y:S01]  /*176e0*/  FMUL.FTZ R9, R3, R125 ;  /* 0x0000007d03097220 */ /* 0x000fe20000410000 */
[----:B-1----:R-:W-:Y:S01]  /*176f0*/  F2FP.PACK_AB R128, R173, R174 ;  /* 0x000000aead80723e */ /* 0x002fe200000000ff */
[----:B------:R1:W-:Y:S01]  /*17700*/  @P6 LDGSTS.E.BYPASS.LTC128B.128 [R207+0x9100], [R10.64], !P2 ;  /* 0x091000000acf6fae */ /* 0x0003e2000d101d5c */
[----:B------:R-:W-:Y:S01]  /*17710*/  @P6 LEA.HI.X R27, R7, c[0x0][0x1cc], R8, 0x1, P0 ;  /* 0x00007300071b6a11 */ /* 0x000fe200000f0c08 */
[----:B------:R-:W1:Y:S01]  /*17720*/  MUFU.EX2 R169, R169 ;  /* 0x000000a900a97308 */ /* 0x000e620000000800 */
[----:B------:R-:W-:Y:S01]  /*17730*/  FMUL.FTZ R7, R2, R131 ;  /* 0x0000008302077220 */ /* 0x000fe20000410000 */
[----:B---3--:R-:W-:Y:S01]  /*17740*/  F2FP.PACK_AB R130, R171, R172 ;  /* 0x000000acab82723e */ /* 0x008fe200000000ff */
[C---:B------:R-:W-:Y:S01]  /*17750*/  FMUL.FTZ R8, R3.reuse, R124 ;  /* 0x0000007c03087220 */ /* 0x040fe20000410000 */
[----:B------:R-:W-:Y:S01]  /*17760*/  ISETP.GT.AND P0, PT, R230, UR4, PT ;  /* 0x00000004e6007c0c */ /* 0x000fe2000bf04270 */
[C---:B--2---:R-:W-:Y:S01]  /*17770*/  FMUL.FTZ R16, R3.reuse, R116 ;  /* 0x0000007403107220 */ /* 0x044fe20000410000 */
[----:B------:R2:W-:Y:S01]  /*17780*/  @P6 LDGSTS.E.BYPASS.LTC128B.128 [R207+0xb100], [R26.64], !P1 ;  /* 0x0b1000001acf6fae */ /* 0x0005e2000c901d5c */
[C---:B------:R-:W-:Y:S02]  /*17790*/  FMUL.FTZ R17, R3.reuse, R117 ;  /* 0x0000007503117220 */ /* 0x040fe40000410000 */
[--C-:B------:R-:W-:Y:S01]  /*177a0*/  FFMA.FTZ R236, R154, c[0x0][0x2d0], -R145.reuse ;  /* 0x0000b4009aec7a23 */ /* 0x100fe20000010891 */
[----:B------:R-:W-:Y:S01]  /*177b0*/  MUFU.EX2 R168, R168 ;  /* 0x000000a800a87308 */ /* 0x000fe20000000800 */
[--C-:B------:R-:W-:Y:S02]  /*177c0*/  FFMA.FTZ R237, R158, c[0x0][0x2d0], -R145.reuse ;  /* 0x0000b4009eed7a23 */ /* 0x100fe40000010891 */
[----:B------:R-:W-:Y:S01]  /*177d0*/  FFMA.FTZ R238, R152, c[0x0][0x2d0], -R145 ;  /* 0x0000b40098ee7a23 */ /* 0x000fe20000010891 */
[----:B------:R-:W3:Y:S01]  /*177e0*/  LDSM.16.MT88.4 R12, [R203+0x100] ;  /* 0x00010000cb0c783b */ /* 0x000ee20000004200 */
[--C-:B------:R-:W-:Y:S02]  /*177f0*/  FFMA.FTZ R239, R150, c[0x0][0x2d0], -R151.reuse ;  /* 0x0000b40096ef7a23 */ /* 0x100fe40000010897 */
[C---:B----4-:R-:W-:Y:S02]  /*17800*/  FMUL.FTZ R24, R3.reuse, R108 ;  /* 0x0000006c03187220 */ /* 0x050fe40000410000 */
[----:B------:R-:W-:Y:S01]  /*17810*/  FMUL.FTZ R25, R3, R109 ;  /* 0x0000006d03197220 */ /* 0x000fe20000410000 */
[----:B------:R-:W4:Y:S01]  /*17820*/  MUFU.EX2 R135, R135 ;  /* 0x0000008700877308 */ /* 0x000f220000000800 */
[--C-:B------:R-:W-:Y:S01]  /*17830*/  FFMA.FTZ R240, R149, c[0x0][0x2d0], -R151.reuse ;  /* 0x0000b40095f07a23 */ /* 0x100fe20000010897 */
[----:B-----5:R-:W5:Y:S01]  /*17840*/  LDSM.16.MT88.4 R20, [R198+0x100] ;  /* 0x00010000c614783b */ /* 0x020f620000004200 */
[----:B------:R-:W-:Y:S01]  /*17850*/  FFMA.FTZ R241, R148, c[0x0][0x2d0], -R151 ;  /* 0x0000b40094f17a23 */ /* 0x000fe20000010897 */
[----:B-1----:R-:W-:Y:S01]  /*17860*/  F2FP.PACK_AB R129, R169, R170 ;  /* 0x000000aaa981723e */ /* 0x002fe200000000ff */
[C---:B------:R-:W-:Y:S02]  /*17870*/  FMUL.FTZ R10, R2.reuse, R126 ;  /* 0x0000007e020a7220 */ /* 0x040fe40000410000 */
[----:B------:R-:W-:Y:S02]  /*17880*/  FMUL.FTZ R11, R2, R127 ;  /* 0x0000007f020b7220 */ /* 0x000fe40000410000 */
[--C-:B------:R-:W-:Y:S01]  /*17890*/  FFMA.FTZ R243, R146, c[0x0][0x2d0], -R145.reuse ;  /* 0x0000b40092f37a23 */ /* 0x100fe20000010891 */
[----:B------:R-:W1:Y:S01]  /*178a0*/  LDSM.16.MT88.4 R28, [R197+0x100] ;  /* 0x00010000c51c783b */ /* 0x000e620000004200 */
[----:B------:R-:W-:Y:S01]  /*178b0*/  FFMA.FTZ R244, R144, c[0x0][0x2d0], -R145 ;  /* 0x0000b40090f47a23 */ /* 0x000fe20000010891 */
[----:B------:R-:W-:Y:S01]  /*178c0*/  MUFU.EX2 R179, R179 ;  /* 0x000000b300b37308 */ /* 0x000fe20000000800 */
[C---:B--2---:R-:W-:Y:S02]  /*178d0*/  FMUL.FTZ R26, R2.reuse, R110 ;  /* 0x0000006e021a7220 */ /* 0x044fe40000410000 */
[C---:B------:R-:W-:Y:S02]  /*178e0*/  FMUL.FTZ R27, R2.reuse, R111 ;  /* 0x0000006f021b7220 */ /* 0x040fe40000410000 */
[C---:B------:R-:W-:Y:S01]  /*178f0*/  FMUL.FTZ R36, R3.reuse, R36 ;  /* 0x0000002403247220 */ /* 0x040fe20000410000 */
[----:B------:R-:W-:Y:S01]  /*17900*/  LDSM.16.MT88.4 R100, [R197+0x2100] ;  /* 0x00210000c564783b */ /* 0x000fe20000004200 */
[----:B------:R-:W-:Y:S02]  /*17910*/  FMUL.FTZ R37, R3, R37 ;  /* 0x0000002503257220 */ /* 0x000fe40000410000 */
[C---:B------:R-:W-:Y:S01]  /*17920*/  FMUL.FTZ R38, R2.reuse, R38 ;  /* 0x0000002602267220 */ /* 0x040fe20000410000 */
[----:B------:R-:W-:Y:S01]  /*17930*/  MUFU.EX2 R183, R183 ;  /* 0x000000b700b77308 */ /* 0x000fe20000000800 */
[C---:B------:R-:W-:Y:S01]  /*17940*/  FMUL.FTZ R39, R2.reuse, R39 ;  /* 0x0000002702277220 */ /* 0x040fe20000410000 */
[----:B----4-:R-:W-:Y:S01]  /*17950*/  F2FP.PACK_AB R131, R135, R168 ;  /* 0x000000a88783723e */ /* 0x010fe200000000ff */
[C---:B------:R-:W-:Y:S01]  /*17960*/  FMUL.FTZ R40, R3.reuse, R40 ;  /* 0x0000002803287220 */ /* 0x040fe20000410000 */
[----:B------:R-:W-:Y:S01]  /*17970*/  LDSM.16.MT88.4 R108, [R196+0x2100] ;  /* 0x00210000c46c783b */ /* 0x000fe20000004200 */
[C---:B------:R-:W-:Y:S02]  /*17980*/  FMUL.FTZ R41, R3.reuse, R41 ;  /* 0x0000002903297220 */ /* 0x040fe40000410000 */
[C---:B------:R-:W-:Y:S02]  /*17990*/  FMUL.FTZ R42, R2.reuse, R42 ;  /* 0x0000002a022a7220 */ /* 0x040fe40000410000 */
[C---:B------:R-:W-:Y:S01]  /*179a0*/  FMUL.FTZ R43, R2.reuse, R43 ;  /* 0x0000002b022b7220 */ /* 0x040fe20000410000 */
[----:B------:R-:W-:Y:S01]  /*179b0*/  MUFU.EX2 R231, R231 ;  /* 0x000000e700e77308 */ /* 0x000fe20000000800 */
[C---:B------:R-:W-:Y:S01]  /*179c0*/  FMUL.FTZ R44, R3.reuse, R44 ;  /* 0x0000002c032c7220 */ /* 0x040fe20000410000 */
[C---:B---3--:R-:W-:Y:S01]  /*179d0*/  HMMA.16816.F32 R4, R128.reuse, R12, R4 ;  /* 0x0000000c8004723c */ /* 0x048fe20000001804 */
[----:B------:R-:W-:Y:S04]  /*179e0*/  LDSM.16.MT88.4 R116, [R198+0x900] ;  /* 0x00090000c674783b */ /* 0x000fe80000004200 */
[C---:B------:R-:W-:Y:S02]  /*179f0*/  FMUL.FTZ R45, R3.reuse, R45 ;  /* 0x0000002d032d7220 */ /* 0x040fe40000410000 */
[C---:B------:R-:W-:Y:S01]  /*17a00*/  FMUL.FTZ R12, R3.reuse, R120 ;  /* 0x00000078030c7220 */ /* 0x040fe20000410000 */
[C---:B------:R-:W-:Y:S01]  /*17a10*/  HMMA.16816.F32 R8, R128.reuse, R14, R8 ;  /* 0x0000000e8008723c */ /* 0x040fe20000001808 */
[----:B------:R-:W-:Y:S01]  /*17a20*/  LDSM.16.MT88.4 R124, [R203+0x2900] ;  /* 0x00290000cb7c783b */ /* 0x000fe20000004200 */
[----:B------:R-:W-:Y:S02]  /*17a30*/  MUFU.EX2 R232, R232 ;  /* 0x000000e800e87308 */ /* 0x000fe40000000800 */
[C---:B------:R-:W-:Y:S02]  /*17a40*/  FMUL.FTZ R13, R3.reuse, R121 ;  /* 0x00000079030d7220 */ /* 0x040fe40000410000 */
[C---:B------:R-:W-:Y:S02]  /*17a50*/  FMUL.FTZ R46, R2.reuse, R46 ;  /* 0x0000002e022e7220 */ /* 0x040fe40000410000 */
[C---:B------:R-:W-:Y:S01]  /*17a60*/  FMUL.FTZ R14, R2.reuse, R122 ;  /* 0x0000007a020e7220 */ /* 0x040fe20000410000 */
[----:B------:R-:W-:Y:S03]  /*17a70*/  LDSM.16.MT88.4 R152, [R198+0x3900] ;  /* 0x00390000c698783b */ /* 0x000fe60000004200 */
[C---:B------:R-:W-:Y:S01]  /*17a80*/  FMUL.FTZ R15, R2.reuse, R123 ;  /* 0x0000007b020f7220 */ /* 0x040fe20000410000 */
[----:B------:R-:W-:Y:S01]  /*17a90*/  MUFU.EX2 R233, R233 ;  /* 0x000000e900e97308 */ /* 0x000fe20000000800 */
[C---:B------:R-:W-:Y:S02]  /*17aa0*/  FMUL.FTZ R47, R2.reuse, R47 ;  /* 0x0000002f022f7220 */ /* 0x040fe40000410000 */
[C---:B------:R-:W-:Y:S01]  /*17ab0*/  FMUL.FTZ R48, R3.reuse, R48 ;  /* 0x0000003003307220 */ /* 0x040fe20000410000 */
[----:B------:R-:W2:Y:S01]  /*17ac0*/  LDSM.16.MT88.4 R120, [R196+0x100] ;  /* 0x00010000c478783b */ /* 0x000ea20000004200 */
[C---:B------:R-:W-:Y:S01]  /*17ad0*/  FMUL.FTZ R49, R3.reuse, R49 ;  /* 0x0000003103317220 */ /* 0x040fe20000410000 */
[C---:B-----5:R-:W-:Y:S03]  /*17ae0*/  HMMA.16816.F32 R12, R128.reuse, R20, R12 ;  /* 0x00000014800c723c */ /* 0x060fe6000000180c */
[C---:B------:R-:W-:Y:S01]  /*17af0*/  FMUL.FTZ R50, R2.reuse, R50 ;  /* 0x0000003202327220 */ /* 0x040fe20000410000 */
[----:B------:R-:W-:Y:S01]  /*17b00*/  MUFU.EX2 R234, R234 ;  /* 0x000000ea00ea7308 */ /* 0x000fe20000000800 */
[C---:B------:R-:W-:Y:S01]  /*17b10*/  FMUL.FTZ R51, R2.reuse, R51 ;  /* 0x0000003302337220 */ /* 0x040fe20000410000 */
[----:B------:R-:W-:Y:S01]  /*17b20*/  LDSM.16.MT88.4 R156, [R197+0x3900] ;  /* 0x00390000c59c783b */ /* 0x000fe20000004200 */
[C---:B------:R-:W-:Y:S01]  /*17b30*/  FMUL.FTZ R20, R3.reuse, R112 ;  /* 0x0000007003147220 */ /* 0x040fe20000410000 */
[C---:B------:R-:W-:Y:S04]  /*17b40*/  HMMA.16816.F32 R16, R128.reuse, R22, R16 ;  /* 0x000000168010723c */ /* 0x040fe80000001810 */
[C---:B------:R-:W-:Y:S02]  /*17b50*/  FMUL.FTZ R21, R3.reuse, R113 ;  /* 0x0000007103157220 */ /* 0x040fe40000410000 */
[----:B------:R-:W-:Y:S01]  /*17b60*/  LDSM.16.MT88.4 R160, [R196+0x3900] ;  /* 0x00390000c4a0783b */ /* 0x000fe20000004200 */
[C---:B------:R-:W-:Y:S01]  /*17b70*/  FMUL.FTZ R22, R2.reuse, R114 ;  /* 0x0000007202167220 */ /* 0x040fe20000410000 */
[----:B------:R-:W-:Y:S01]  /*17b80*/  MUFU.EX2 R235, R235 ;  /* 0x000000eb00eb7308 */ /* 0x000fe20000000800 */
[C---:B------:R-:W-:Y:S03]  /*17b90*/  FMUL.FTZ R23, R2.reuse, R115 ;  /* 0x0000007302177220 */ /* 0x040fe60000410000 */
[C---:B------:R-:W-:Y:S02]  /*17ba0*/  FMUL.FTZ R52, R3.reuse, R52 ;  /* 0x0000003403347220 */ /* 0x040fe40000410000 */
[----:B------:R-:W3:Y:S01]  /*17bb0*/  LDSM.16.MT88.4 R112, [R203+0x2100] ;  /* 0x00210000cb70783b */ /* 0x000ee20000004200 */
[C---:B------:R-:W-:Y:S01]  /*17bc0*/  FMUL.FTZ R53, R3.reuse, R53 ;  /* 0x0000003503357220 */ /* 0x040fe20000410000 */
[C---:B-1----:R-:W-:Y:S02]  /*17bd0*/  HMMA.16816.F32 R20, R128.reuse, R28, R20 ;  /* 0x0000001c8014723c */ /* 0x042fe40000001814 */
[----:B------:R-:W-:Y:S01]  /*17be0*/  MUFU.EX2 R236, R236 ;  /* 0x000000ec00ec7308 */ /* 0x000fe20000000800 */
[C---:B------:R-:W-:Y:S02]  /*17bf0*/  FMUL.FTZ R54, R2.reuse, R54 ;  /* 0x0000003602367220 */ /* 0x040fe40000410000 */
[C---:B------:R-:W-:Y:S01]  /*17c00*/  FMUL.FTZ R55, R2.reuse, R55 ;  /* 0x0000003702377220 */ /* 0x040fe20000410000 */
[----:B------:R-:W-:Y:S01]  /*17c10*/  LDSM.16.MT88.4 R164, [R203+0x5900] ;  /* 0x00590000cba4783b */ /* 0x000fe20000004200 */
[C---:B------:R-:W-:Y:S01]  /*17c20*/  FMUL.FTZ R28, R3.reuse, R104 ;  /* 0x00000068031c7220 */ /* 0x040fe20000410000 */
[C---:B------:R-:W-:Y:S04]  /*17c30*/  HMMA.16816.F32 R24, R128.reuse, R30, R24 ;  /* 0x0000001e8018723c */ /* 0x040fe80000001818 */
[C---:B------:R-:W-:Y:S01]  /*17c40*/  FMUL.FTZ R29, R3.reuse, R105 ;  /* 0x00000069031d7220 */ /* 0x040fe20000410000 */
[----:B------:R-:W-:Y:S01]  /*17c50*/  MUFU.EX2 R237, R237 ;  /* 0x000000ed00ed7308 */ /* 0x000fe20000000800 */
[----:B------:R-:W0:Y:S01]  /*17c60*/  LDGDEPBAR ;  /* 0x00000000000079af */ /* 0x000e220000000000 */
[C---:B------:R-:W-:Y:S02]  /*17c70*/  FMUL.FTZ R30, R2.reuse, R106 ;  /* 0x0000006a021e7220 */ /* 0x040fe40000410000 */
[C---:B------:R-:W-:Y:S03]  /*17c80*/  FMUL.FTZ R31, R2.reuse, R107 ;  /* 0x0000006b021f7220 */ /* 0x040fe60000410000 */
[C---:B------:R-:W-:Y:S02]  /*17c90*/  FMUL.FTZ R56, R3.reuse, R56 ;  /* 0x0000003803387220 */ /* 0x040fe40000410000 */
[----:B------:R-:W1:Y:S01]  /*17ca0*/  LDSM.16.MT88.4 R104, [R198+0x2100] ;  /* 0x00210000c668783b */ /* 0x000e620000004200 */
[C---:B------:R-:W-:Y:S01]  /*17cb0*/  FMUL.FTZ R57, R3.reuse, R57 ;  /* 0x0000003903397220 */ /* 0x040fe20000410000 */
[C---:B--2---:R-:W-:Y:S01]  /*17cc0*/  HMMA.16816.F32 R28, R128.reuse, R120, R28 ;  /* 0x00000078801c723c */ /* 0x044fe2000000181c */
[----:B------:R-:W-:Y:S02]  /*17cd0*/  MUFU.EX2 R238, R238 ;  /* 0x000000ee00ee7308 */ /* 0x000fe40000000800 */
[C---:B------:R-:W-:Y:S02]  /*17ce0*/  FMUL.FTZ R58, R2.reuse, R58 ;  /* 0x0000003a023a7220 */ /* 0x040fe40000410000 */
[C---:B------:R-:W-:Y:S02]  /*17cf0*/  FMUL.FTZ R59, R2.reuse, R59 ;  /* 0x0000003b023b7220 */ /* 0x040fe40000410000 */
[C---:B------:R-:W-:Y:S01]  /*17d00*/  FMUL.FTZ R60, R3.reuse, R60 ;  /* 0x0000003c033c7220 */ /* 0x040fe20000410000 */
[C---:B------:R-:W-:Y:S01]  /*17d10*/  HMMA.16816.F32 R32, R128.reuse, R122, R32 ;  /* 0x0000007a8020723c */ /* 0x040fe20000001820 */
[----:B------:R-:W-:Y:S02]  /*17d20*/  LDSM.16.MT88.4 R120, [R196+0x900] ;  /* 0x00090000c478783b */ /* 0x000fe40000004200 */
[----:B------:R-:W-:Y:S01]  /*17d30*/  MUFU.EX2 R239, R239 ;  /* 0x000000ef00ef7308 */ /* 0x000fe20000000800 */
[C---:B------:R-:W-:Y:S02]  /*17d40*/  FMUL.FTZ R61, R3.reuse, R61 ;  /* 0x0000003d033d7220 */ /* 0x040fe40000410000 */
[C---:B------:R-:W-:Y:S02]  /*17d50*/  FMUL.FTZ R62, R2.reuse, R62 ;  /* 0x0000003e023e7220 */ /* 0x040fe40000410000 */
[C---:B---3--:R-:W-:Y:S04]  /*17d60*/  HMMA.16816.F32 R36, R128.reuse, R112, R36 ;  /* 0x000000708024723c */ /* 0x048fe80000001824 */
[C---:B------:R-:W-:Y:S01]  /*17d70*/  FMUL.FTZ R63, R2.reuse, R63 ;  /* 0x0000003f023f7220 */ /* 0x040fe20000410000 */
[----:B------:R-:W-:Y:S01]  /*17d80*/  MUFU.EX2 R240, R240 ;  /* 0x000000f000f07308 */ /* 0x000fe20000000800 */
[C---:B------:R-:W-:Y:S02]  /*17d90*/  FMUL.FTZ R64, R3.reuse, R64 ;  /* 0x0000004003407220 */ /* 0x040fe40000410000 */
[C---:B------:R-:W-:Y:S01]  /*17da0*/  HMMA.16816.F32 R40, R128.reuse, R114, R40 ;  /* 0x000000728028723c */ /* 0x040fe20000001828 */
[----:B------:R-:W-:Y:S03]  /*17db0*/  LDSM.16.MT88.4 R112, [R203+0x900] ;  /* 0x00090000cb70783b */ /* 0x000fe60000004200 */
[C---:B------:R-:W-:Y:S02]  /*17dc0*/  FMUL.FTZ R65, R3.reuse, R65 ;  /* 0x0000004103417220 */ /* 0x040fe40000410000 */
[C---:B------:R-:W-:Y:S01]  /*17dd0*/  FMUL.FTZ R66, R2.reuse, R66 ;  /* 0x0000004202427220 */ /* 0x040fe20000410000 */
[----:B------:R-:W-:Y:S01]  /*17de0*/  MUFU.EX2 R241, R241 ;  /* 0x000000f100f17308 */ /* 0x000fe20000000800 */
[C---:B------:R-:W-:Y:S04]  /*17df0*/  FMUL.FTZ R67, R2.reuse, R67 ;  /* 0x0000004302437220 */ /* 0x040fe80000410000 */
[C---:B------:R-:W-:Y:S01]  /*17e00*/  FMUL.FTZ R68, R3.reuse, R68 ;  /* 0x0000004403447220 */ /* 0x040fe20000410000 */
[C---:B-1----:R-:W-:Y:S03]  /*17e10*/  HMMA.16816.F32 R44, R128.reuse, R104, R44 ;  /* 0x00000068802c723c */ /* 0x042fe6000000182c */
[C---:B------:R-:W-:Y:S01]  /*17e20*/  FMUL.FTZ R69, R3.reuse, R69 ;  /* 0x0000004503457220 */ /* 0x040fe20000410000 */
[----:B------:R-:W-:Y:S01]  /*17e30*/  MUFU.EX2 R243, R243 ;  /* 0x000000f300f37308 */ /* 0x000fe20000000800 */
[C---:B------:R-:W-:Y:S02]  /*17e40*/  FMUL.FTZ R70, R2.reuse, R70 ;  /* 0x0000004602467220 */ /* 0x040fe40000410000 */
[C---:B------:R-:W-:Y:S01]  /*17e50*/  FMUL.FTZ R71, R2.reuse, R71 ;  /* 0x0000004702477220 */ /* 0x040fe20000410000 */
[C---:B------:R-:W-:Y:S01]  /*17e60*/  HMMA.16816.F32 R48, R128.reuse, R106, R48 ;  /* 0x0000006a8030723c */ /* 0x040fe20000001830 */
[----:B------:R-:W1:Y:S03]  /*17e70*/  LDSM.16.MT88.4 R104, [R203+0x4100] ;  /* 0x00410000cb68783b */ /* 0x000e660000004200 */
[C---:B------:R-:W-:Y:S02]  /*17e80*/  FMUL.FTZ R72, R3.reuse, R72 ;  /* 0x0000004803487220 */ /* 0x040fe40000410000 */
[C---:B------:R-:W-:Y:S01]  /*17e90*/  FMUL.FTZ R73, R3.reuse, R73 ;  /* 0x0000004903497220 */ /* 0x040fe20000410000 */
[----:B------:R-:W-:Y:S01]  /*17ea0*/  MUFU.EX2 R244, R244 ;  /* 0x000000f400f47308 */ /* 0x000fe20000000800 */
[C---:B------:R-:W-:Y:S04]  /*17eb0*/  HMMA.16816.F32 R52, R128.reuse, R100, R52 ;  /* 0x000000648034723c */ /* 0x040fe80000001834 */
[C---:B------:R-:W-:Y:S02]  /*17ec0*/  FMUL.FTZ R74, R2.reuse, R74 ;  /* 0x0000004a024a7220 */ /* 0x040fe40000410000 */
        /* <DEDUP_REMOVED lines=20> */
[----:B------:R-:W-:Y:S02]  /*18010*/  FMUL.FTZ R87, R2, R87 ;  /* 0x0000005702577220 */ /* 0x000fe40000410000 */
[C---:B--2---:R-:W-:Y:S04]  /*18020*/  HMMA.16816.F32 R76, R128.reuse, R100, R76 ;  /* 0x00000064804c723c */ /* 0x044fe8000000184c */
[----:B------:R-:W-:Y:S02]  /*18030*/  FFMA.FTZ R175, R182, c[0x0][0x2d0], -R151 ;  /* 0x0000b400b6af7a23 */ /* 0x000fe40000010897 */
[----:B------:R-:W-:Y:S02]  /*18040*/  FFMA.FTZ R182, R138, c[0x0][0x2d0], -R145 ;  /* 0x0000b4008ab67a23 */ /* 0x000fe40000010891 */
[C---:B------:R-:W-:Y:S01]  /*18050*/  HMMA.16816.F32 R80, R128.reuse, R102, R80 ;  /* 0x000000668050723c */ /* 0x040fe20000001850 */
[----:B------:R-:W-:Y:S01]  /*18060*/  LDSM.16.MT88.4 R136, [R198+0x2900] ;  /* 0x00290000c688783b */ /* 0x000fe20000004200 */
[----:B------:R-:W-:Y:S02]  /*18070*/  MUFU.EX2 R175, R175 ;  /* 0x000000af00af7308 */ /* 0x000fe40000000800 */
[--C-:B------:R-:W-:Y:S02]  /*18080*/  FFMA.FTZ R176, R176, c[0x0][0x2d0], -R151.reuse ;  /* 0x0000b400b0b07a23 */ /* 0x100fe40000010897 */
[----:B------:R-:W-:Y:S02]  /*18090*/  FFMA.FTZ R177, R180, c[0x0][0x2d0], -R151 ;  /* 0x0000b400b4b17a23 */ /* 0x000fe40000010897 */
[C---:B---3--:R-:W-:Y:S04]  /*180a0*/  HMMA.16816.F32 R84, R128.reuse, R108, R84 ;  /* 0x0000006c8054723c */ /* 0x048fe80000001854 */
[----:B------:R-:W-:Y:S01]  /*180b0*/  FFMA.FTZ R180, R140, c[0x0][0x2d0], -R145 ;  /* 0x0000b4008cb47a23 */ /* 0x000fe20000010891 */
[----:B------:R-:W2:Y:S01]  /*180c0*/  MUFU.EX2 R176, R176 ;  /* 0x000000b000b07308 */ /* 0x000ea20000000800 */
[--C-:B------:R-:W-:Y:S01]  /*180d0*/  FFMA.FTZ R178, R178, c[0x0][0x2d0], -R151.reuse ;  /* 0x0000b400b2b27a23 */ /* 0x100fe20000010897 */
[----:B------:R-:W-:Y:S01]  /*180e0*/  LDSM.16.MT88.4 R140, [R197+0x2900] ;  /* 0x00290000c58c783b */ /* 0x000fe20000004200 */
[C---:B------:R-:W-:Y:S04]  /*180f0*/  FMUL.FTZ R88, R3.reuse, R88 ;  /* 0x0000005803587220 */ /* 0x040fe80000410000 */
[----:B------:R-:W-:Y:S02]  /*18100*/  FMUL.FTZ R89, R3, R89 ;  /* 0x0000005903597220 */ /* 0x000fe40000410000 */
[C---:B------:R-:W-:Y:S01]  /*18110*/  FMUL.FTZ R90, R2.reuse, R90 ;  /* 0x0000005a025a7220 */ /* 0x040fe20000410000 */
[----:B------:R-:W-:Y:S01]  /*18120*/  MUFU.EX2 R177, R177 ;  /* 0x000000b100b17308 */ /* 0x000fe20000000800 */
[C---:B------:R-:W-:Y:S02]  /*18130*/  FMUL.FTZ R91, R2.reuse, R91 ;  /* 0x0000005b025b7220 */ /* 0x040fe40000410000 */
[----:B------:R-:W-:Y:S02]  /*18140*/  FFMA.FTZ R151, R147, c[0x0][0x2d0], -R151 ;  /* 0x0000b40093977a23 */ /* 0x000fe40000010897 */
[C---:B------:R-:W-:Y:S02]  /*18150*/  FMUL.FTZ R92, R3.reuse, R92 ;  /* 0x0000005c035c7220 */ /* 0x040fe40000410000 */
[C---:B------:R-:W-:Y:S01]  /*18160*/  FMUL.FTZ R93, R3.reuse, R93 ;  /* 0x0000005d035d7220 */ /* 0x040fe20000410000 */
[C---:B------:R-:W-:Y:S01]  /*18170*/  HMMA.16816.F32 R88, R128.reuse, R110, R88 ;  /* 0x0000006e8058723c */ /* 0x040fe20000001858 */
[----:B------:R-:W3:Y:S01]  /*18180*/  LDSM.16.MT88.4 R108, [R197+0x900] ;  /* 0x00090000c56c783b */ /* 0x000ee20000004200 */
[----:B------:R-:W4:Y:S01]  /*18190*/  MUFU.EX2 R178, R178 ;  /* 0x000000b200b27308 */ /* 0x000f220000000800 */
[C---:B------:R-:W-:Y:S02]  /*181a0*/  FMUL.FTZ R94, R2.reuse, R94 ;  /* 0x0000005e025e7220 */ /* 0x040fe40000410000 */
[----:B------:R-:W-:Y:S01]  /*181b0*/  FMUL.FTZ R95, R2, R95 ;  /* 0x0000005f025f7220 */ /* 0x000fe20000410000 */
[----:B--2---:R-:W-:Y:S01]  /*181c0*/  F2FP.PACK_AB R100, R176, R175 ;  /* 0x000000afb064723e */ /* 0x004fe200000000ff */
[C---:B------:R-:W-:Y:S02]  /*181d0*/  FMUL.FTZ R96, R3.reuse, R96 ;  /* 0x0000006003607220 */ /* 0x040fe40000410000 */
[----:B------:R-:W-:Y:S03]  /*181e0*/  FMUL.FTZ R97, R3, R97 ;  /* 0x0000006103617220 */ /* 0x000fe60000410000 */
[C---:B-1----:R-:W-:Y:S01]  /*181f0*/  HMMA.16816.F32 R92, R128.reuse, R104, R92 ;  /* 0x00000068805c723c */ /* 0x042fe2000000185c */
[----:B------:R-:W1:Y:S02]  /*18200*/  MUFU.EX2 R180, R180 ;  /* 0x000000b400b47308 */ /* 0x000e640000000800 */
[C---:B------:R-:W-:Y:S02]  /*18210*/  FMUL.FTZ R98, R2.reuse, R98 ;  /* 0x0000006202627220 */ /* 0x040fe40000410000 */
[----:B------:R-:W-:Y:S02]  /*18220*/  FMUL.FTZ R99, R2, R99 ;  /* 0x0000006302637220 */ /* 0x000fe40000410000 */
[--C-:B------:R-:W-:Y:S02]  /*18230*/  FFMA.FTZ R134, R134, c[0x0][0x2d0], -R145.reuse ;  /* 0x0000b40086867a23 */ /* 0x100fe40000010891 */
[----:B------:R-:W-:Y:S02]  /*18240*/  FFMA.FTZ R145, R133, c[0x0][0x2d0], -R145 ;  /* 0x0000b40085917a23 */ /* 0x000fe40000010891 */
[----:B------:R-:W2:Y:S01]  /*18250*/  MUFU.EX2 R182, R182 ;  /* 0x000000b600b67308 */ /* 0x000ea20000000800 */
[----:B------:R-:W-:Y:S01]  /*18260*/  HMMA.16816.F32 R96, R128, R106, R96 ;  /* 0x0000006a8060723c */ /* 0x000fe20000001860 */
[----:B------:R-:W5:Y:S02]  /*18270*/  LDSM.16.MT88.4 R104, [R196+0x2900] ;  /* 0x00290000c468783b */ /* 0x000f640000004200 */
[----:B----4-:R-:W-:Y:S01]  /*18280*/  F2FP.PACK_AB R102, R178, R177 ;  /* 0x000000b1b266723e */ /* 0x010fe200000000ff */
[----:B------:R-:W-:Y:S02]  /*18290*/  FFMA.FTZ R174, R3, R218, R174 ;  /* 0x000000da03ae7223 */ /* 0x000fe400000100ae */
[----:B------:R-:W-:Y:S02]  /*182a0*/  FFMA.FTZ R170, R2, R219, R170 ;  /* 0x000000db02aa7223 */ /* 0x000fe400000100aa */
[----:B------:R-:W-:Y:S01]  /*182b0*/  FADD.FTZ R173, R173, R174 ;  /* 0x000000aeadad7221 */ /* 0x000fe20000010000 */
[----:B------:R-:W-:Y:S01]  /*182c0*/  LDSM.16.MT88.4 R128, [R198+0x3100] ;  /* 0x00310000c680783b */ /* 0x000fe20000004200 */
[----:B------:R4:W3:Y:S02]  /*182d0*/  MUFU.EX2 R242, R151 ;  /* 0x0000009700f27308 */ /* 0x0008e40000000800 */
[----:B------:R-:W-:Y:S01]  /*182e0*/  FADD.FTZ R169, R169, R170 ;  /* 0x000000aaa9a97221 */ /* 0x000fe20000010000 */
[----:B-1----:R-:W-:Y:S01]  /*182f0*/  F2FP.PACK_AB R101, R180, R179 ;  /* 0x000000b3b465723e */ /* 0x002fe200000000ff */
[----:B------:R-:W-:Y:S02]  /*18300*/  FADD.FTZ R172, R172, R173 ;  /* 0x000000adacac7221 */ /* 0x000fe40000010000 */
[----:B------:R-:W-:Y:S02]  /*18310*/  FADD.FTZ R2, R168, R169 ;  /* 0x000000a9a8027221 */ /* 0x000fe40000010000 */
[----:B------:R-:W-:Y:S02]  /*18320*/  FADD.FTZ R172, R171, R172 ;  /* 0x000000acabac7221 */ /* 0x000fe40000010000 */
[----:B------:R1:W-:Y:S01]  /*18330*/  MUFU.EX2 R133, R145 ;  /* 0x0000009100857308 */ /* 0x0003e20000000800 */
[----:B------:R-:W-:Y:S01]  /*18340*/  FADD.FTZ R2, R135, R2 ;  /* 0x0000000287027221 */ /* 0x000fe20000010000 */
[----:B------:R-:W-:Y:S01]  /*18350*/  MOV R135, R132 ;  /* 0x0000008400877202 */ /* 0x000fe20000000f00 */
[----:B------:R-:W-:Y:S01]  /*18360*/  FADD.FTZ R175, R175, R172 ;  /* 0x000000acafaf7221 */ /* 0x000fe20000010000 */
[----:B--2---:R-:W-:Y:S01]  /*18370*/  F2FP.PACK_AB R103, R183, R182 ;  /* 0x000000b6b767723e */ /* 0x004fe200000000ff */
[----:B------:R-:W-:Y:S02]  /*18380*/  FADD.FTZ R3, R179, R2 ;  /* 0x00000002b3037221 */ /* 0x000fe40000010000 */
[----:B------:R-:W-:Y:S02]  /*18390*/  FADD.FTZ R176, R176, R175 ;  /* 0x000000afb0b07221 */ /* 0x000fe40000010000 */
[----:B------:R-:W-:Y:S01]  /*183a0*/  FADD.FTZ R3, R180, R3 ;  /* 0x00000003b4037221 */ /* 0x000fe20000010000 */
[----:B------:R-:W2:Y:S01]  /*183b0*/  MUFU.EX2 R134, R134 ;  /* 0x0000008600867308 */ /* 0x000ea20000000800 */
[C---:B------:R-:W-:Y:S01]  /*183c0*/  HMMA.16816.F32 R4, R100.reuse, R112, R4 ;  /* 0x000000706404723c */ /* 0x040fe20000001804 */
[----:B----4-:R-:W-:Y:S04]  /*183d0*/  LDSM.16.MT88.4 R148, [R203+0x3900] ;  /* 0x00390000cb94783b */ /* 0x010fe80000004200 */
[----:B------:R-:W-:Y:S02]  /*183e0*/  FADD.FTZ R177, R177, R176 ;  /* 0x000000b0b1b17221 */ /* 0x000fe40000010000 */
[----:B------:R-:W-:Y:S01]  /*183f0*/  FADD.FTZ R2, R182, R3 ;  /* 0x00000003b6027221 */ /* 0x000fe20000010000 */
[C---:B------:R-:W-:Y:S01]  /*18400*/  HMMA.16816.F32 R8, R100.reuse, R114, R8 ;  /* 0x000000726408723c */ /* 0x040fe20000001808 */
[----:B------:R-:W-:Y:S03]  /*18410*/  LDSM.16.MT88.4 R112, [R198+0x4900] ;  /* 0x00490000c670783b */ /* 0x000fe60000004200 */
[----:B------:R-:W-:Y:S01]  /*18420*/  MOV R3, R0 ;  /* 0x0000000000037202 */ /* 0x000fe20000000f00 */
[----:B------:R-:W-:Y:S02]  /*18430*/  FADD.FTZ R178, R178, R177 ;  /* 0x000000b1b2b27221 */ /* 0x000fe40000010000 */
[----:B------:R-:W-:Y:S01]  /*18440*/  FADD.FTZ R2, R183, R2 ;  /* 0x00000002b7027221 */ /* 0x000fe20000010000 */
        /* <DEDUP_REMOVED lines=19> */
[C---:B-----5:R-:W-:Y:S08]  /*18580*/  HMMA.16816.F32 R60, R100.reuse, R104, R60 ;  /* 0x00000068643c723c */ /* 0x060ff0000000183c */
[C---:B------:R-:W-:Y:S01]  /*18590*/  HMMA.16816.F32 R64, R100.reuse, R106, R64 ;  /* 0x0000006a6440723c */ /* 0x040fe20000001840 */
[----:B------:R-:W3:Y:S07]  /*185a0*/  LDSM.16.MT88.4 R104, [R196+0x4900] ;  /* 0x00490000c468783b */ /* 0x000eee0000004200 */
[C---:B-1----:R-:W-:Y:S08]  /*185b0*/  HMMA.16816.F32 R68, R100.reuse, R108, R68 ;  /* 0x0000006c6444723c */ /* 0x042ff00000001844 */
[C---:B------:R-:W-:Y:S01]  /*185c0*/  HMMA.16816.F32 R72, R100.reuse, R110, R72 ;  /* 0x0000006e6448723c */ /* 0x040fe20000001848 */
[----:B------:R-:W1:Y:S07]  /*185d0*/  LDSM.16.MT88.4 R108, [R203+0x1100] ;  /* 0x00110000cb6c783b */ /* 0x000e6e0000004200 */
[C---:B------:R-:W-:Y:S08]  /*185e0*/  HMMA.16816.F32 R76, R100.reuse, R112, R76 ;  /* 0x00000070644c723c */ /* 0x040ff0000000184c */
[C---:B------:R-:W-:Y:S01]  /*185f0*/  HMMA.16816.F32 R80, R100.reuse, R114, R80 ;  /* 0x000000726450723c */ /* 0x040fe20000001850 */
[----:B------:R-:W4:Y:S07]  /*18600*/  LDSM.16.MT88.4 R112, [R197+0x1100] ;  /* 0x00110000c570783b */ /* 0x000f2e0000004200 */
[C---:B------:R-:W-:Y:S08]  /*18610*/  HMMA.16816.F32 R84, R100.reuse, R116, R84 ;  /* 0x000000746454723c */ /* 0x040ff00000001854 */
[C---:B------:R-:W-:Y:S01]  /*18620*/  HMMA.16816.F32 R88, R100.reuse, R118, R88 ;  /* 0x000000766458723c */ /* 0x040fe20000001858 */
[----:B------:R-:W5:Y:S07]  /*18630*/  LDSM.16.MT88.4 R116, [R203+0x3100] ;  /* 0x00310000cb74783b */ /* 0x000f6e0000004200 */
        /* <DEDUP_REMOVED lines=8> */
[----:B------:R-:W-:Y:S01]  /*186c0*/  F2FP.PACK_AB R103, R238, R237 ;  /* 0x000000edee67723e */ /* 0x000fe200000000ff */
[----:B------:R-:W-:Y:S01]  /*186d0*/  FADD.FTZ R232, R232, R231 ;  /* 0x000000e7e8e87221 */ /* 0x000fe20000010000 */
[----:B------:R-:W-:Y:S01]  /*186e0*/  IADD3 R2, R230, -0x1, RZ ;  /* 0xffffffffe6027810 */ /* 0x000fe20007ffe0ff */
[----:B------:R-:W-:Y:S02]  /*186f0*/  FADD.FTZ R236, R236, R235 ;  /* 0x000000ebecec7221 */ /* 0x000fe40000010000 */
[----:B------:R-:W-:Y:S01]  /*18700*/  FADD.FTZ R233, R233, R232 ;  /* 0x000000e8e9e97221 */ /* 0x000fe20000010000 */
[----:B------:R-:W-:Y:S01]  /*18710*/  MOV R230, R2 ;  /* 0x0000000200e67202 */ /* 0x000fe20000000f00 */
        /* <DEDUP_REMOVED lines=8> */
[C---:B----4-:R-:W-:Y:S08]  /*187a0*/  HMMA.16816.F32 R20, R100.reuse, R112, R20 ;  /* 0x000000706414723c */ /* 0x050ff00000001814 */
[C---:B------:R-:W-:Y:S01]  /*187b0*/  HMMA.16816.F32 R24, R100.reuse, R114, R24 ;  /* 0x000000726418723c */ /* 0x040fe20000001818 */
[----:B------:R-:W4:Y:S07]  /*187c0*/  LDSM.16.MT88.4 R112, [R198+0x5100] ;  /* 0x00510000c670783b */ /* 0x000f2e0000004200 */
[C---:B------:R-:W-:Y:S08]  /*187d0*/  HMMA.16816.F32 R28, R100.reuse, R124, R28 ;  /* 0x0000007c641c723c */ /* 0x040ff0000000181c */
[C---:B------:R-:W-:Y:S01]  /*187e0*/  HMMA.16816.F32 R32, R100.reuse, R126, R32 ;  /* 0x0000007e6420723c */ /* 0x040fe20000001820 */
[----:B------:R-:W-:Y:S07]  /*187f0*/  LDSM.16.MT88.4 R124, [R203+0x1900] ;  /* 0x00190000cb7c783b */ /* 0x000fee0000004200 */
[C---:B-----5:R-:W-:Y:S08]  /*18800*/  HMMA.16816.F32 R36, R100.reuse, R116, R36 ;  /* 0x000000746424723c */ /* 0x060ff00000001824 */
[C---:B------:R-:W-:Y:S01]  /*18810*/  HMMA.16816.F32 R40, R100.reuse, R118, R40 ;  /* 0x000000766428723c */ /* 0x040fe20000001828 */
[----:B------:R-:W5:Y:S07]  /*18820*/  LDSM.16.MT88.4 R116, [R197+0x5100] ;  /* 0x00510000c574783b */ /* 0x000f6e0000004200 */
        /* <DEDUP_REMOVED lines=9> */
[----:B--2---:R-:W-:Y:S01]  /*188c0*/  F2FP.PACK_AB R139, R133, R134 ;  /* 0x00000086858b723e */ /* 0x004fe200000000ff */
        /* <DEDUP_REMOVED lines=12> */
[C---:B----4-:R-:W-:Y:S08]  /*18990*/  HMMA.16816.F32 R76, R100.reuse, R112, R76 ;  /* 0x00000070644c723c */ /* 0x050ff0000000184c */
[C---:B------:R-:W-:Y:S08]  /*189a0*/  HMMA.16816.F32 R80, R100.reuse, R114, R80 ;  /* 0x000000726450723c */ /* 0x040ff00000001850 */
[C---:B-----5:R-:W-:Y:S08]  /*189b0*/  HMMA.16816.F32 R84, R100.reuse, R116, R84 ;  /* 0x000000746454723c */ /* 0x060ff00000001854 */
        /* <DEDUP_REMOVED lines=31> */
.L_x_409:
[----:B------:R-:W-:-:S13]  /*18bb0*/  ISETP.GE.AND P0, PT, R181, UR8, PT ;  /* 0x00000008b5007c0c */ /* 0x000fda000bf06270 */
[----:B------:R-:W-:Y:S05]  /*18bc0*/  @!P0 BRA `(.L_x_411) ;  /* 0x0000390000008947 */ /* 0x000fea0003800000 */
[C---:B------:R-:W-:Y:S01]  /*18bd0*/  IADD3 RZ, P6, R208.reuse, 0x40, RZ ;  /* 0x00000040d0ff7810 */ /* 0x040fe20007fde0ff */
[----:B------:R-:W-:Y:S01]  /*18be0*/  ULDC.64 UR4, c[0x0][0x208] ;  /* 0x0000820000047ab9 */ /* 0x000fe20000000a00 */
[----:B------:R-:W-:Y:S01]  /*18bf0*/  IADD3 RZ, P5, R208, 0x80, RZ ;  /* 0x00000080d0ff7810 */ /* 0x000fe20007fbe0ff */
[----:B------:R-:W-:Y:S01]  /*18c00*/  USHF.L.U64.HI UR5, UR4, 0x5, UR5 ;  /* 0x0000000504057899 */ /* 0x000fe20008010205 */
[C---:B------:R-:W-:Y:S01]  /*18c10*/  IADD3 RZ, P4, R210.reuse, 0x40, RZ ;  /* 0x00000040d2ff7810 */ /* 0x040fe20007f9e0ff */
[----:B------:R-:W-:Y:S01]  /*18c20*/  USHF.L.U32 UR10, UR4, 0x5, URZ ;  /* 0x00000005040a7899 */ /* 0x000fe2000800063f */
[C---:B------:R-:W-:Y:S01]  /*18c30*/  IADD3 RZ, P0, R210.reuse, 0x80, RZ ;  /* 0x00000080d2ff7810 */ /* 0x040fe20007f1e0ff */
[----:B------:R-:W-:Y:S01]  /*18c40*/  IMAD.MOV.U32 R2, RZ, RZ, R132 ;  /* 0x000000ffff027224 */ /* 0x000fe200078e0084 */
[C---:B------:R-:W-:Y:S01]  /*18c50*/  IADD3 R182, R210.reuse, 0x40, RZ ;  /* 0x00000040d2b67810 */ /* 0x040fe20007ffe0ff */
[----:B------:R-:W-:Y:S01]  /*18c60*/  IMAD.MOV.U32 R3, RZ, RZ, R0 ;  /* 0x000000ffff037224 */ /* 0x000fe200078e0000 */
[----:B------:R-:W-:Y:S01]  /*18c70*/  IADD3 R180, R210, 0x80, RZ ;  /* 0x00000080d2b47810 */ /* 0x000fe20007ffe0ff */
[--C-:B------:R-:W-:Y:S01]  /*18c80*/  IMAD.X R225, RZ, RZ, R215.reuse, P6 ;  /* 0x000000ffffe17224 */ /* 0x100fe200030e06d7 */
[C---:B------:R-:W-:Y:S01]  /*18c90*/  IADD3 R222, R208.reuse, 0x80, RZ ;  /* 0x00000080d0de7810 */ /* 0x040fe20007ffe0ff */
[----:B------:R-:W-:Y:S01]  /*18ca0*/  IMAD.X R223, RZ, RZ, R215, P5 ;  /* 0x000000ffffdf7224 */ /* 0x000fe200028e06d7 */
[----:B------:R-:W-:Y:S01]  /*18cb0*/  IADD3 R224, R208, 0x40, RZ ;  /* 0x00000040d0e07810 */ /* 0x000fe20007ffe0ff */
[--C-:B------:R-:W-:Y:S01]  /*18cc0*/  IMAD.X R220, RZ, RZ, R217.reuse, P4 ;  /* 0x000000ffffdc7224 */ /* 0x100fe200020e06d9 */
[----:B------:R-:W-:Y:S01]  /*18cd0*/  ULDC UR9, c[0x0][0x208] ;  /* 0x0000820000097ab9 */ /* 0x000fe20000000800 */
[----:B------:R-:W-:Y:S01]  /*18ce0*/  IMAD.X R183, RZ, RZ, R217, P0 ;  /* 0x000000ffffb77224 */ /* 0x000fe200000e06d9 */
[----:B------:R-:W-:Y:S01]  /*18cf0*/  ULDC UR4, c[0x0][0x324] ;  /* 0x0000c90000047ab9 */ /* 0x000fe20000000800 */
[----:B------:R-:W-:Y:S01]  /*18d00*/  IMAD.MOV.U32 R214, RZ, RZ, R208 ;  /* 0x000000ffffd67224 */ /* 0x000fe200078e00d0 */
[----:B------:R-:W-:-:S02]  /*18d10*/  USHF.L.U32 UR9, UR9, 0x6, URZ ;  /* 0x0000000609097899 */ /* 0x000fc4000800063f */
[----:B------:R-:W-:Y:S02]  /*18d20*/  ULOP3.LUT UR4, URZ, UR4, URZ, 0x33, !UPT ;  /* 0x000000043f047292 */ /* 0x000fe4000f8e333f */
.L_x_420:
[----:B------:R-:W-:Y:S04]  /*18d30*/  DEPBAR.LE SB0, 0x0 ;  /* 0x000080000000791a */ /* 0x000fe80000000000 */
[----:B------:R-:W-:Y:S01]  /*18d40*/  BAR.SYNC.DEFER_BLOCKING 0x0 ;  /* 0x0000000000007b1d */ /* 0x000fe20000010000 */
[----:B------:R-:W-:Y:S01]  /*18d50*/  SHF.R.S32.HI R0, RZ, 0x1f, R181 ;  /* 0x0000001fff007819 */ /* 0x000fe200000114b5 */
[C---:B------:R-:W-:Y:S01]  /*18d60*/  IMAD R15, R181.reuse, UR11, RZ ;  /* 0x0000000bb50f7c24 */ /* 0x040fe2000f8e02ff */
[C---:B------:R-:W-:Y:S01]  /*18d70*/  ISETP.GT.AND P6, PT, R181.reuse, UR8, PT ;  /* 0x00000008b5007c0c */ /* 0x040fe2000bfc4270 */
[C---:B------:R-:W-:Y:S04]  /*18d80*/  IMAD.WIDE.U32 R18, R181.reuse, UR9, R214 ;  /* 0x00000009b5127c25 */ /* 0x040fe8000f8e00d6 */
[C---:B------:R-:W-:Y:S01]  /*18d90*/  IMAD.WIDE.U32 R16, R181.reuse, UR9, R224 ;  /* 0x00000009b5107c25 */ /* 0x040fe2000f8e00e0 */
[----:B------:R-:W-:Y:S03]  /*18da0*/  LEA R22, P5, R18, c[0x0][0x1f8], 0x1 ;  /* 0x00007e0012167a11 */ /* 0x000fe600078a08ff */
[----:B------:R-:W-:Y:S01]  /*18db0*/  IMAD R15, R0, UR9, R15 ;  /* 0x00000009000f7c24 */ /* 0x000fe2000f8e020f */
[----:B------:R-:W-:Y:S01]  /*18dc0*/  LEA R20, P4, R16, c[0x0][0x1f8], 0x1 ;  /* 0x00007e0010147a11 */ /* 0x000fe200078808ff */
[----:B------:R-:W-:Y:S03]  /*18dd0*/  IMAD.WIDE.U32 R12, R181, UR9, R222 ;  /* 0x00000009b50c7c25 */ /* 0x000fe6000f8e00de */
[----:B------:R-:W-:Y:S01]  /*18de0*/  IADD3 R0, R19, R15, RZ ;  /* 0x0000000f13007210 */ /* 0x000fe20007ffe0ff */
[C---:B------:R-:W-:Y:S01]  /*18df0*/  IMAD.IADD R4, R15.reuse, 0x1, R17 ;  /* 0x000000010f047824 */ /* 0x040fe200078e0211 */
[----:B------:R-:W-:Y:S01]  /*18e00*/  LEA R28, P0, R12, c[0x0][0x1f8], 0x1 ;  /* 0x00007e000c1c7a11 */ /* 0x000fe200078008ff */
[----:B------:R-:W-:Y:S01]  /*18e10*/  IMAD.U32 R6, RZ, RZ, UR10 ;  /* 0x0000000aff067e24 */ /* 0x000fe2000f8e00ff */
[----:B------:R-:W-:Y:S01]  /*18e20*/  LEA.HI.X R23, R18, c[0x0][0x1fc], R0, 0x1, P5 ;  /* 0x00007f0012177a11 */ /* 0x000fe200028f0c00 */
[----:B------:R-:W-:Y:S01]  /*18e30*/  IMAD.U32 R7, RZ, RZ, UR5 ;  /* 0x00000005ff077e24 */ /* 0x000fe2000f8e00ff */
[----:B------:R-:W-:Y:S01]  /*18e40*/  LEA.HI.X R21, R16, c[0x0][0x1fc], R4, 0x1, P4 ;  /* 0x00007f0010157a11 */ /* 0x000fe200020f0c04 */
[----:B------:R-:W-:Y:S01]  /*18e50*/  LDSM.16.M88.4 R32, [R206+0xc100] ;  /* 0x00c10000ce20783b */ /* 0x000fe20000000200 */
[----:B------:R-:W-:Y:S02]  /*18e60*/  IMAD.IADD R5, R15, 0x1, R13 ;  /* 0x000000010f057824 */ /* 0x000fe400078e020d */
[----:B------:R-:W-:Y:S03]  /*18e70*/  IMAD.WIDE.U32 R6, R181, UR9, R6 ;  /* 0x00000009b5067c25 */ /* 0x000fe6000f8e0006 */
[----:B------:R-:W-:Y:S01]  /*18e80*/  LEA.HI.X R29, R12, c[0x0][0x1fc], R5, 0x1, P0 ;  /* 0x00007f000c1d7a11 */ /* 0x000fe200000f0c05 */
[----:B------:R-:W1:Y:S01]  /*18e90*/  LDSM.16.M88.4 R8, [R205+0x6100] ;  /* 0x00610000cd08783b */ /* 0x000e620000000200 */
[-C--:B------:R-:W-:Y:S02]  /*18ea0*/  IADD3 R5, P5, R208, R6.reuse, RZ ;  /* 0x00000006d0057210 */ /* 0x080fe40007fbe0ff */
[----:B------:R-:W-:Y:S02]  /*18eb0*/  IADD3 R15, R15, R7, RZ ;  /* 0x000000070f0f7210 */ /* 0x000fe40007ffe0ff */
[-C--:B------:R-:W-:Y:S02]  /*18ec0*/  IADD3 R7, P4, R224, R6.reuse, RZ ;  /* 0x00000006e0077210 */ /* 0x080fe40007f9e0ff */
[----:B------:R-:W2:Y:S01]  /*18ed0*/  LDSM.16.M88.4 R16, [R205+0x6900] ;  /* 0x00690000cd10783b */ /* 0x000ea20000000200 */
[----:B------:R-:W-:Y:S01]  /*18ee0*/  IADD3 R13, P0, R222, R6, RZ ;  /* 0x00000006de0d7210 */ /* 0x000fe20007f1e0ff */
[----:B------:R-:W-:Y:S01]  /*18ef0*/  IMAD.X R0, R15, 0x1, R215, P5 ;  /* 0x000000010f007824 */ /* 0x000fe200028e06d7 */
[----:B------:R-:W-:Y:S01]  /*18f00*/  LEA R168, P5, R5, c[0x0][0x1f8], 0x1 ;  /* 0x00007e0005a87a11 */ /* 0x000fe200078a08ff */
[----:B------:R-:W-:Y:S01]  /*18f10*/  IMAD.X R4, R15, 0x1, R225, P4 ;  /* 0x000000010f047824 */ /* 0x000fe200020e06e1 */
[----:B------:R-:W-:Y:S02]  /*18f20*/  LEA R166, P4, R7, c[0x0][0x1f8], 0x1 ;  /* 0x00007e0007a67a11 */ /* 0x000fe400078808ff */
[----:B------:R-:W3:Y:S01]  /*18f30*/  LDSM.16.M88.4 R24, [R205+0x7100] ;  /* 0x00710000cd18783b */ /* 0x000ee20000000200 */
[----:B------:R-:W-:Y:S02]  /*18f40*/  IADD3.X R6, R15, R223, RZ, P0, !PT ;  /* 0x000000df0f067210 */ /* 0x000fe400007fe4ff */
[----:B------:R-:W-:Y:S02]  /*18f50*/  LEA R164, P0, R13, c[0x0][0x1f8], 0x1 ;  /* 0x00007e000da47a11 */ /* 0x000fe400078008ff */
[----:B------:R-:W-:Y:S02]  /*18f60*/  LEA.HI.X R169, R5, c[0x0][0x1fc], R0, 0x1, P5 ;  /* 0x00007f0005a97a11 */ /* 0x000fe400028f0c00 */
[----:B------:R-:W4:Y:S01]  /*18f70*/  LDSM.16.M88.4 R132, [R205+0x7900] ;  /* 0x00790000cd84783b */ /* 0x000f220000000200 */
[----:B------:R-:W-:Y:S02]  /*18f80*/  LEA.HI.X R167, R7, c[0x0][0x1fc], R4, 0x1, P4 ;  /* 0x00007f0007a77a11 */ /* 0x000fe400020f0c04 */
[----:B------:R-:W-:Y:S02]  /*18f90*/  LEA.HI.X R165, R13, c[0x0][0x1fc], R6, 0x1, P0 ;  /* 0x00007f000da57a11 */ /* 0x000fe400000f0c06 */
[----:B------:R-:W-:Y:S02]  /*18fa0*/  PLOP3.LUT P4, PT, PT, PT, UP3, 0x80, 0x0 ;  /* 0x000000000000781c */ /* 0x000fe40003f8f038 */
[----:B------:R-:W-:Y:S01]  /*18fb0*/  LDSM.16.M88.4 R136, [R202+0xc100] ;  /* 0x00c10000ca88783b */ /* 0x000fe20000000200 */
[----:B------:R-:W-:Y:S06]  /*18fc0*/  PLOP3.LUT P0, PT, PT, PT, UP3, 0x80, 0x0 ;  /* 0x000000000000781c */ /* 0x000fec0003f0f038 */
[----:B------:R-:W5:Y:S01]  /*18fd0*/  LDSM.16.M88.4 R140, [R204] ;  /* 0x00000000cc8c783b */ /* 0x000f620000000200 */
[C---:B-1----:R-:W-:Y:S06]  /*18fe0*/  HMMA.16816.F32 R4, R32.reuse, R8, RZ ;  /* 0x000000082004723c */ /* 0x042fec00000018ff */
[----:B------:R-:W1:Y:S02]  /*18ff0*/  LDSM.16.M88.4 R144, [R195] ;  /* 0x00000000c390783b */ /* 0x000e640000000200 */
[C---:B------:R-:W-:Y:S05]  /*19000*/  HMMA.16816.F32 R8, R32.reuse, R10, RZ ;  /* 0x0000000a2008723c */ /* 0x040fea00000018ff */
[----:B------:R-:W1:Y:S03]  /*19010*/  LDSM.16.M88.4 R148, [R194] ;  /* 0x00000000c294783b */ /* 0x000e660000000200 */
[C---:B--2---:R-:W-:Y:S04]  /*19020*/  HMMA.16816.F32 R12, R32.reuse, R16, RZ ;  /* 0x00000010200c723c */ /* 0x044fe800000018ff */
[----:B------:R-:W2:Y:S04]  /*19030*/  LDSM.16.M88.4 R152, [R193] ;  /* 0x00000000c198783b */ /* 0x000ea80000000200 */
[C---:B------:R-:W-:Y:S03]  /*19040*/  HMMA.16816.F32 R16, R32.reuse, R18, RZ ;  /* 0x000000122010723c */ /* 0x040fe600000018ff */
        /* <DEDUP_REMOVED lines=164> */
[----:B------:R-:W-:Y:S03]  /*19a90*/  FMUL.FTZ R13, R13, c[0x0][0x320] ;  /* 0x0000c8000d0d7a20 */ /* 0x000fe60000410000 */
[----:B------:R-:W1:Y:S10]  /*19aa0*/  MUFU.TANH R132, R10 ;  /* 0x0000000a00847308 */ /* 0x000e740000002400 */
[----:B------:R-:W1:Y:S01]  /*19ab0*/  MUFU.TANH R133, R11 ;  /* 0x0000000b00857308 */ /* 0x000e620000002400 */
[C---:B--2---:R-:W-:Y:S09]  /*19ac0*/  HMMA.16816.F32 R20, R164.reuse, R4, R20 ;  /* 0x00000004a414723c */ /* 0x044ff20000001814 */
[----:B------:R2:W1:Y:S03]  /*19ad0*/  MUFU.TANH R12, R8 ;  /* 0x00000008000c7308 */ /* 0x0004660000002400 */
[----:B------:R-:W-:Y:S01]  /*19ae0*/  FMUL.FTZ R4, R17, c[0x0][0x320] ;  /* 0x0000c80011047a20 */ /* 0x000fe20000410000 */
[C---:B------:R-:W-:Y:S06]  /*19af0*/  HMMA.16816.F32 R24, R164.reuse, R6, R24 ;  /* 0x00000006a418723c */ /* 0x040fec0000001818 */
[----:B------:R5:W1:Y:S01]  /*19b00*/  MUFU.TANH R161, R15 ;  /* 0x0000000f00a17308 */ /* 0x000a620000002400 */
[----:B------:R-:W-:Y:S05]  /*19b10*/  @P6 IADD3 R6, R181, -0x1, RZ ;  /* 0xffffffffb5066810 */ /* 0x000fea0007ffe0ff */
[----:B------:R-:W-:Y:S01]  /*19b20*/  @P6 SHF.R.S32.HI R5, RZ, 0x1f, R6 ;  /* 0x0000001fff056819 */ /* 0x000fe20000011406 */
[----:B------:R-:W-:Y:S03]  /*19b30*/  FMUL.FTZ R21, R21, c[0x0][0x320] ;  /* 0x0000c80015157a20 */ /* 0x000fe60000410000 */
[----:B------:R1:W1:Y:S01]  /*19b40*/  MUFU.TANH R143, R18 ;  /* 0x00000012008f7308 */ /* 0x0002620000002400 */
[----:B------:R-:W-:Y:S02]  /*19b50*/  FMUL.FTZ R22, R22, c[0x0][0x320] ;  /* 0x0000c80016167a20 */ /* 0x000fe40000410000 */
[----:B------:R-:W-:Y:S01]  /*19b60*/  FMUL.FTZ R23, R23, c[0x0][0x320] ;  /* 0x0000c80017177a20 */ /* 0x000fe20000410000 */
[----:B--2---:R-:W2:Y:S01]  /*19b70*/  LDSM.16.M88.4 R8, [R192+0x5800] ;  /* 0x00580000c008783b */ /* 0x004ea20000000200 */
[----:B------:R-:W-:Y:S04]  /*19b80*/  DEPBAR.LE SB0, 0x0 ;  /* 0x000080000000791a */ /* 0x000fe80000000000 */
[----:B------:R-:W-:Y:S01]  /*19b90*/  FMUL.FTZ R25, R25, c[0x0][0x320] ;  /* 0x0000c80019197a20 */ /* 0x000fe20000410000 */
[----:B------:R1:W1:Y:S01]  /*19ba0*/  MUFU.TANH R158, R21 ;  /* 0x00000015009e7308 */ /* 0x0002620000002400 */
[----:B------:R-:W-:Y:S01]  /*19bb0*/  BAR.SYNC.DEFER_BLOCKING 0x0 ;  /* 0x0000000000007b1d */ /* 0x000fe20000010000 */
[----:B------:R-:W-:Y:S02]  /*19bc0*/  FMUL.FTZ R160, R20, c[0x0][0x320] ;  /* 0x0000c80014a07a20 */ /* 0x000fe40000410000 */
[----:B------:R-:W-:Y:S01]  /*19bd0*/  FMUL.FTZ R26, R26, c[0x0][0x320] ;  /* 0x0000c8001a1a7a20 */ /* 0x000fe20000410000 */
[----:B-----5:R-:W-:Y:S01]  /*19be0*/  MOV R15, R212 ;  /* 0x000000d4000f7202 */ /* 0x020fe20000000f00 */
[----:B------:R-:W-:Y:S02]  /*19bf0*/  FMUL.FTZ R27, R27, c[0x0][0x320] ;  /* 0x0000c8001b1b7a20 */ /* 0x000fe40000410000 */
[----:B------:R-:W-:Y:S02]  /*19c00*/  FMUL.FTZ R156, R24, c[0x0][0x320] ;  /* 0x0000c800189c7a20 */ /* 0x000fe40000410000 */
[----:B------:R5:W1:Y:S01]  /*19c10*/  MUFU.TANH R141, R19 ;  /* 0x00000013008d7308 */ /* 0x000a620000002400 */
[----:B------:R-:W-:Y:S04]  /*19c20*/  @P6 IMAD R5, R5, c[0x0][0x1e0], RZ ;  /* 0x0000780005056a24 */ /* 0x000fe800078e02ff */
[C---:B------:R-:W-:Y:S02]  /*19c30*/  @P6 IMAD R5, R6.reuse, c[0x0][0x1e4], R5 ;  /* 0x0000790006056a24 */ /* 0x040fe400078e0205 */
[----:B------:R-:W-:Y:S03]  /*19c40*/  @P6 IMAD.WIDE.U32 R6, R6, c[0x0][0x1e0], RZ ;  /* 0x0000780006066a25 */ /* 0x000fe600078e00ff */
[----:B------:R1:W1:Y:S01]  /*19c50*/  MUFU.TANH R159, R22 ;  /* 0x00000016009f7308 */ /* 0x0002620000002400 */
[----:B------:R-:W-:Y:S02]  /*19c60*/  @P6 IMAD.IADD R5, R7, 0x1, R5 ;  /* 0x0000000107056824 */ /* 0x000fe400078e0205 */
[C---:B------:R-:W-:Y:S03]  /*19c70*/  @P6 IMAD.SHL.U32 R7, R6.reuse, 0x40, RZ ;  /* 0x0000004006076824 */ /* 0x040fe600078e00ff */
[----:B------:R-:W-:Y:S02]  /*19c80*/  @P6 SHF.L.U64.HI R5, R6, 0x6, R5 ;  /* 0x0000000606056819 */ /* 0x000fe40000010205 */
[----:B------:R-:W-:Y:S02]  /*19c90*/  @P6 IADD3 R6, P5, R7, R210, RZ ;  /* 0x000000d207066210 */ /* 0x000fe40007fbe0ff */
[----:B------:R1:W1:Y:S01]  /*19ca0*/  MUFU.TANH R157, R23 ;  /* 0x00000017009d7308 */ /* 0x0002620000002400 */
[C---:B--2---:R-:W-:Y:S09]  /*19cb0*/  HMMA.16816.F32 R28, R164.reuse, R8, R28 ;  /* 0x00000008a41c723c */ /* 0x044ff2000000181c */
[----:B------:R2:W1:Y:S03]  /*19cc0*/  MUFU.TANH R154, R25 ;  /* 0x00000019009a7308 */ /* 0x0004660000002400 */
[----:B------:R-:W-:Y:S01]  /*19cd0*/  @P6 IMAD.X R9, R5, 0x1, R217, P5 ;  /* 0x0000000105096824 */ /* 0x000fe200028e06d9 */
[----:B------:R-:W-:Y:S03]  /*19ce0*/  HMMA.16816.F32 R32, R164, R10, R32 ;  /* 0x0000000aa420723c */ /* 0x000fe60000001820 */
[----:B------:R-:W-:Y:S01]  /*19cf0*/  @P4 IMAD.HI.U32 R8, R212, c[0x0][0x2c8], RZ ;  /* 0x0000b200d4084a27 */ /* 0x000fe200078e00ff */
[C---:B------:R-:W-:Y:S02]  /*19d00*/  @P6 LEA R16, P4, R6.reuse, c[0x0][0x1c8], 0x1 ;  /* 0x0000720006106a11 */ /* 0x040fe400078808ff */
[----:B------:R2:W2:Y:S02]  /*19d10*/  MUFU.TANH R155, R26 ;  /* 0x0000001a009b7308 */ /* 0x0004a40000002400 */
[----:B------:R-:W-:Y:S04]  /*19d20*/  @P6 LEA.HI.X R17, R6, c[0x0][0x1cc], R9, 0x1, P4 ;  /* 0x0000730006116a11 */ /* 0x000fe800020f0c09 */
[C---:B------:R-:W-:Y:S01]  /*19d30*/  @P6 IADD3 R6, P5, R7.reuse, R182, RZ ;  /* 0x000000b607066210 */ /* 0x040fe20007fbe0ff */
[----:B------:R-:W-:Y:S01]  /*19d40*/  @!PT LDS RZ, [RZ] ;  /* 0x00000000fffff984 */ /* 0x000fe20000000800 */
[----:B------:R-:W-:Y:S01]  /*19d50*/  @!PT LDS RZ, [RZ] ;  /* 0x00000000fffff984 */ /* 0x000fe20000000800 */
[----:B------:R-:W-:Y:S01]  /*19d60*/  @!PT LDS RZ, [RZ] ;  /* 0x00000000fffff984 */ /* 0x000fe20000000800 */
[----:B------:R2:W-:Y:S01]  /*19d70*/  @P6 LDGSTS.E.BYPASS.LTC128B.128 [R207+0x6100], [R16.64], !P3 ;  /* 0x0610000010cf6fae */ /* 0x0005e2000d901d5c */
[----:B------:R-:W-:Y:S01]  /*19d80*/  @P0 SHF.R.U32.HI R15, RZ, c[0x0][0x2cc], R8 ;  /* 0x0000b300ff0f0a19 */ /* 0x000fe20000011608 */
[----:B------:R-:W-:Y:S01]  /*19d90*/  FMUL.FTZ R28, R28, c[0x0][0x320] ;  /* 0x0000c8001c1c7a20 */ /* 0x000fe20000410000 */
[C---:B------:R-:W-:Y:S01]  /*19da0*/  @P6 IADD3 R8, P4, R7.reuse, R180, RZ ;  /* 0x000000b407086210 */ /* 0x040fe20007f9e0ff */
[----:B------:R-:W2:Y:S01]  /*19db0*/  MUFU.TANH R153, R27 ;  /* 0x0000001b00997308 */ /* 0x000ea20000002400 */
[----:B------:R-:W-:Y:S01]  /*19dc0*/  @P6 IADD3 R11, P0, R7, UR6, RZ ;  /* 0x00000006070b6c10 */ /* 0x000fe2000ff1e0ff */
[----:B------:R-:W-:Y:S01]  /*19dd0*/  FMUL.FTZ R29, R29, c[0x0][0x320] ;  /* 0x0000c8001d1d7a20 */ /* 0x000fe20000410000 */
[C---:B------:R-:W-:Y:S01]  /*19de0*/  @P6 IADD3.X R7, R5.reuse, R220, RZ, P5, !PT ;  /* 0x000000dc05076210 */ /* 0x040fe20002ffe4ff */
[----:B------:R-:W-:Y:S01]  /*19df0*/  @P6 IMAD.X R9, R5, 0x1, R183, P4 ;  /* 0x0000000105096824 */ /* 0x000fe200020e06b7 */
[----:B------:R-:W-:Y:S01]  /*19e00*/  @P6 LEA R20, P5, R6, c[0x0][0x1c8], 0x1 ;  /* 0x0000720006146a11 */ /* 0x000fe200078a08ff */
[----:B------:R-:W-:Y:S01]  /*19e10*/  FMUL.FTZ R30, R30, c[0x0][0x320] ;  /* 0x0000c8001e1e7a20 */ /* 0x000fe20000410000 */
[----:B-1----:R-:W-:Y:S01]  /*19e20*/  @P6 LEA R18, P4, R8, c[0x0][0x1c8], 0x1 ;  /* 0x0000720008126a11 */ /* 0x002fe200078808ff */
[----:B------:R-:W-:Y:S01]  /*19e30*/  FMUL.FTZ R31, R31, c[0x0][0x320] ;  /* 0x0000c8001f1f7a20 */ /* 0x000fe20000410000 */
[----:B------:R-:W-:Y:S01]  /*19e40*/  @P6 LEA.HI.X R21, R6, c[0x0][0x1cc], R7, 0x1, P5 ;  /* 0x0000730006156a11 */ /* 0x000fe200028f0c07 */
[----:B------:R1:W1:Y:S01]  /*19e50*/  MUFU.TANH R163, R14 ;  /* 0x0000000e00a37308 */ /* 0x0002620000002400 */
[----:B-----5:R-:W-:Y:S01]  /*19e60*/  @P6 LEA.HI.X R19, R8, c[0x0][0x1cc], R9, 0x1, P4 ;  /* 0x0000730008136a11 */ /* 0x020fe200020f0c09 */
[----:B------:R-:W-:Y:S01]  /*19e70*/  FMUL.FTZ R32, R32, c[0x0][0x320] ;  /* 0x0000c80020207a20 */ /* 0x000fe20000410000 */
[C---:B------:R-:W-:Y:S01]  /*19e80*/  @P6 IADD3 R6, P5, R11.reuse, R210, RZ ;  /* 0x000000d20b066210 */ /* 0x040fe20007fbe0ff */
[----:B------:R3:W-:Y:S01]  /*19e90*/  @P6 LDGSTS.E.BYPASS.LTC128B.128 [R207+0x8100], [R20.64], !P2 ;  /* 0x0810000014cf6fae */ /* 0x0007e2000d101d5c */
[----:B------:R-:W-:Y:S01]  /*19ea0*/  @P6 IADD3 R7, P4, R11, R182, RZ ;  /* 0x000000b60b076210 */ /* 0x000fe20007f9e0ff */
[----:B------:R-:W-:Y:S01]  /*19eb0*/  FMUL.FTZ R33, R33, c[0x0][0x320] ;  /* 0x0000c80021217a20 */ /* 0x000fe20000410000 */
[----:B------:R-:W-:Y:S01]  /*19ec0*/  @P6 IADD3.X R5, R5, UR7, RZ, P0, !PT ;  /* 0x0000000705056c10 */ /* 0x000fe200087fe4ff */
[----:B------:R-:W-:Y:S01]  /*19ed0*/  FMUL.FTZ R34, R34, c[0x0][0x320] ;  /* 0x0000c80022227a20 */ /* 0x000fe20000410000 */
[----:B------:R-:W-:Y:S01]  /*19ee0*/  @P6 IADD3 R11, P0, R11, R180, RZ ;  /* 0x000000b40b0b6210 */ /* 0x000fe20007f1e0ff */
[----:B------:R5:W3:Y:S01]  /*19ef0*/  MUFU.TANH R162, R13 ;  /* 0x0000000d00a27308 */ /* 0x000ae20000002400 */
[----:B------:R3:W-:Y:S01]  /*19f00*/  @P6 LDGSTS.E.BYPASS.LTC128B.128 [R207+0xa100], [R18.64], !P1 ;  /* 0x0a10000012cf6fae */ /* 0x0007e2000c901d5c */
[C---:B------:R-:W-:Y:S01]  /*19f10*/  @P6 IADD3.X R9, R5.reuse, R217, RZ, P5, !PT ;  /* 0x000000d905096210 */ /* 0x040fe20002ffe4ff */
[----:B------:R-:W-:Y:S01]  /*19f20*/  @P6 IMAD.X R8, R5, 0x1, R220, P4 ;  /* 0x0000000105086824 */ /* 0x000fe200020e06dc */
[C---:B------:R-:W-:Y:S02]  /*19f30*/  @P6 LEA R22, P5, R6.reuse, c[0x0][0x1c8], 0x1 ;  /* 0x0000720006166a11 */ /* 0x040fe400078a08ff */
[C---:B------:R-:W-:Y:S02]  /*19f40*/  @P6 LEA R24, P4, R7.reuse, c[0x0][0x1c8], 0x1 ;  /* 0x0000720007186a11 */ /* 0x040fe400078808ff */
[----:B------:R-:W-:Y:S02]  /*19f50*/  @P6 LEA.HI.X R23, R6, c[0x0][0x1cc], R9, 0x1, P5 ;  /* 0x0000730006176a11 */ /* 0x000fe400028f0c09 */
[----:B------:R-:W3:Y:S01]  /*19f60*/  MUFU.TANH R0, R0 ;  /* 0x0000000000007308 */ /* 0x000ee20000002400 */
[----:B--2---:R-:W-:Y:S01]  /*19f70*/  @P6 LEA.HI.X R25, R7, c[0x0][0x1cc], R8, 0x1, P4 ;  /* 0x0000730007196a11 */ /* 0x004fe200020f0c08 */
[----:B------:R-:W5:Y:S01]  /*19f80*/  SHFL.IDX PT, R6, R15, RZ, 0x1c1f ;  /* 0x001c1fff0f067589 */ /* 0x000f6200000e0000 */
[----:B------:R-:W-:Y:S01]  /*19f90*/  @P6 IADD3.X R10, R5, R183, RZ, P0, !PT ;  /* 0x000000b7050a6210 */ /* 0x000fe200007fe4ff */
[----:B------:R-:W-:Y:S01]  /*19fa0*/  FMUL.FTZ R5, R35, c[0x0][0x320] ;  /* 0x0000c80023057a20 */ /* 0x000fe20000410000 */
[----:B------:R-:W-:Y:S01]  /*19fb0*/  @P6 LEA R26, P0, R11, c[0x0][0x1c8], 0x1 ;  /* 0x000072000b1a6a11 */ /* 0x000fe200078008ff */
[----:B-1----:R-:W-:Y:S01]  /*19fc0*/  IMAD.SHL.U32 R14, R181, 0x40, RZ ;  /* 0x00000040b50e7824 */ /* 0x002fe200078e00ff */
[----:B------:R-:W-:Y:S02]  /*19fd0*/  MOV R7, UR23 ;  /* 0x0000001700077c02 */ /* 0x000fe40008000f00 */
[----:B------:R1:W-:Y:S01]  /*19fe0*/  @P6 LDGSTS.E.BYPASS.LTC128B.128 [R207+0x7100], [R22.64], !P3 ;  /* 0x0710000016cf6fae */ /* 0x0003e2000d901d5c */
[----:B------:R-:W2:Y:S01]  /*19ff0*/  MUFU.TANH R136, R136 ;  /* 0x0000008800887308 */ /* 0x000ea20000002400 */
[----:B------:R-:W-:Y:S02]  /*1a000*/  @P6 LEA.HI.X R27, R11, c[0x0][0x1cc], R10, 0x1, P0 ;  /* 0x000073000b1b6a11 */ /* 0x000fe400000f0c0a */
[----:B------:R-:W-:Y:S02]  /*1a010*/  PLOP3.LUT P0, PT, PT, PT, UP2, 0x40, 0x0 ;  /* 0x000000000000781c */ /* 0x000fe40003f0e828 */
[----:B------:R-:W-:Y:S01]  /*1a020*/  IADD3 R8, -R213, 0x1, -R14 ;  /* 0x00000001d5087810 */ /* 0x000fe20007ffe90e */
[----:B------:R1:W-:Y:S03]  /*1a030*/  @P6 LDGSTS.E.BYPASS.LTC128B.128 [R207+0x9100], [R24.64], !P2 ;  /* 0x0910000018cf6fae */ /* 0x0003e6000d101d5c */
[----:B------:R-:W-:Y:S01]  /*1a040*/  IADD3 R7, -R7, UR12, R8 ;  /* 0x0000000c07077c10 */ /* 0x000fe2000fffe108 */
[----:B------:R-:W1:Y:S03]  /*1a050*/  MUFU.TANH R139, R139 ;  /* 0x0000008b008b7308 */ /* 0x000e660000002400 */
[----:B------:R1:W-:Y:S01]  /*1a060*/  @P6 LDGSTS.E.BYPASS.LTC128B.128 [R207+0xb100], [R26.64], !P1 ;  /* 0x0b1000001acf6fae */ /* 0x0003e2000c901d5c */
[C---:B------:R-:W-:Y:S02]  /*1a070*/  IADD3 R9, R7.reuse, c[0x0][0x328], RZ ;  /* 0x0000ca0007097a10 */ /* 0x040fe40007ffe0ff */
[----:B------:R-:W-:Y:S03]  /*1a080*/  IADD3 R7, R7, UR4, RZ ;  /* 0x0000000407077c10 */ /* 0x000fe6000fffe0ff */
[----:B-----5:R-:W-:Y:S01]  /*1a090*/  IMAD.IADD R13, R9, 0x1, R6 ;  /* 0x00000001090d7824 */ /* 0x020fe200078e0206 */
[----:B------:R-:W1:Y:S01]  /*1a0a0*/  MUFU.TANH R142, R142 ;  /* 0x0000008e008e7308 */ /* 0x000e620000002400 */
[----:B------:R-:W0:Y:S01]  /*1a0b0*/  LDGDEPBAR ;  /* 0x00000000000079af */ /* 0x000e220000000000 */
[----:B------:R-:W-:Y:S08]  /*1a0c0*/  IADD3 R11, R7, R6, RZ ;  /* 0x00000006070b7210 */ /* 0x000ff00007ffe0ff */
[----:B------:R-:W1:Y:S10]  /*1a0d0*/  MUFU.TANH R4, R4 ;  /* 0x0000000400047308 */ /* 0x000e740000002400 */
[----:B------:R-:W1:Y:S10]  /*1a0e0*/  MUFU.TANH R160, R160 ;  /* 0x000000a000a07308 */ /* 0x000e740000002400 */
[----:B------:R-:W1:Y:S10]  /*1a0f0*/  MUFU.TANH R156, R156 ;  /* 0x0000009c009c7308 */ /* 0x000e740000002400 */
        /* <DEDUP_REMOVED lines=23> */
.L_x_414:
[----:B------:R-:W-:Y:S04]  /*1a270*/  MOV R6, c[0x0][0x32c] ;  /* 0x0000cb0000067a02 */ /* 0x000fe80000000f00 */
[----:B------:R-:W-:Y:S11]  /*1a280*/  ISETP.NE.AND P0, PT, R6, 0x1, PT ;  /* 0x000000010600780c */ /* 0x000ff60003f05270 */
[----:B------:R-:W-:Y:S02]  /*1a290*/  @!UPT UIADD3 URZ, URZ, URZ, URZ ;  /* 0x0000003f3f3ff290 */ /* 0x000fe4000fffe03f */
[----:B------:R-:W-:Y:S05]  /*1a2a0*/  @P0 IMAD.HI.U32 R6, R17, c[0x0][0x330], RZ ;  /* 0x0000cc0011060a27 */ /* 0x000fea00078e00ff */
[----:B------:R-:W-:Y:S02]  /*1a2b0*/  @P0 SHF.R.U32.HI R17, RZ, c[0x0][0x334], R6 ;  /* 0x0000cd00ff110a19 */ /* 0x000fe40000011606 */
.L_x_415:
[----:B------:R-:W-:Y:S05]  /*1a2c0*/  BSYNC B0 ;  /* 0x0000000000007941 */ /* 0x000fea0003800000 */
.L_x_413:
[----:B------:R-:W-:Y:S04]  /*1a2d0*/  IMAD R8, R17, c[0x0][0x32c], -R14 ;  /* 0x0000cb0011087a24 */ /* 0x000fe800078e0a0e */
[----:B------:R-:W-:Y:S05]  /*1a2e0*/  IMAD.IADD R8, R8, 0x1, -R213 ;  /* 0x0000000108087824 */ /* 0x000fea00078e0ad5 */
[----:B------:R-:W-:Y:S02]  /*1a2f0*/  IADD3 R6, R8, c[0x0][0x32c], RZ ;  /* 0x0000cb0008067a10 */ /* 0x000fe40007ffe0ff */
[----:B------:R-:W-:Y:S02]  /*1a300*/  IMNMX R11, R11, R8, !PT ;  /* 0x000000080b0b7217 */ /* 0x000fe40007800200 */
[----:B------:R-:W-:Y:S02]  /*1a310*/  IMNMX R13, R13, R6, PT ;  /* 0x000000060d0d7217 */ /* 0x000fe40003800200 */
.L_x_412:
[----:B--234-:R-:W-:Y:S04]  /*1a320*/  ISETP.GT.AND P0, PT, R181, -0x1, PT ;  /* 0xffffffffb500780c */ /* 0x01cfe80003f04270 */
[C---:B------:R-:W-:Y:S02]  /*1a330*/  ISETP.GT.AND P4, PT, R11.reuse, 0x1, P0 ;  /* 0x000000010b00780c */ /* 0x040fe40000784270 */
[----:B------:R-:W-:Y:S02]  /*1a340*/  ISETP.GT.AND P5, PT, R11, RZ, P0 ;  /* 0x000000ff0b00720c */ /* 0x000fe400007a4270 */
        /* <DEDUP_REMOVED lines=17> */
[C---:B------:R-:W-:Y:S02]  /*1a460*/  ISETP.GT.AND P5, PT, R11.reuse, 0x18, P0 ;  /* 0x000000180b00780c */ /* 0x040fe400007a4270 */
        /* <DEDUP_REMOVED lines=47> */
.L_x_418:
[----:B------:R-:W-:Y:S04]  /*1a760*/  MOV R9, c[0x0][0x32c] ;  /* 0x0000cb0000097a02 */ /* 0x000fe80000000f00 */
[----:B------:R-:W-:Y:S11]  /*1a770*/  ISETP.NE.AND P4, PT, R9, 0x1, PT ;  /* 0x000000010900780c */ /* 0x000ff60003f85270 */
[----:B------:R-:W-:Y:S02]  /*1a780*/  @!UPT UIADD3 URZ, URZ, URZ, URZ ;  /* 0x0000003f3f3ff290 */ /* 0x000fe4000fffe03f */
[----:B------:R-:W-:Y:S05]  /*1a790*/  @P4 IMAD.HI.U32 R9, R11, c[0x0][0x330], RZ ;  /* 0x0000cc000b094a27 */ /* 0x000fea00078e00ff */
[----:B------:R-:W-:Y:S02]  /*1a7a0*/  @P4 SHF.R.U32.HI R11, RZ, c[0x0][0x334], R9 ;  /* 0x0000cd00ff0b4a19 */ /* 0x000fe40000011609 */
.L_x_419:
[----:B------:R-:W-:Y:S05]  /*1a7b0*/  BSYNC B0 ;  /* 0x0000000000007941 */ /* 0x000fea0003800000 */
.L_x_417:
[----:B------:R-:W-:Y:S04]  /*1a7c0*/  IMAD R14, R11, c[0x0][0x32c], -R14 ;  /* 0x0000cb000b0e7a24 */ /* 0x000fe800078e0a0e */
[----:B------:R-:W-:Y:S05]  /*1a7d0*/  IMAD.IADD R14, R14, 0x1, -R213 ;  /* 0x000000010e0e7824 */ /* 0x000fea00078e0ad5 */
[----:B------:R-:W-:Y:S02]  /*1a7e0*/  IADD3 R9, R14, c[0x0][0x32c], RZ ;  /* 0x0000cb000e097a10 */ /* 0x000fe40007ffe0ff */
[----:B------:R-:W-:Y:S02]  /*1a7f0*/  IMNMX R7, R7, R14, !PT ;  /* 0x0000000e07077217 */ /* 0x000fe40007800200 */
[----:B------:R-:W-:Y:S02]  /*1a800*/  IMNMX R4, R4, R9, PT ;  /* 0x0000000904047217 */ /* 0x000fe40003800200 */
.L_x_416:
[----:B------:R-:W-:Y:S01]  /*1a810*/  FMNMX.FTZ R17, R10, R3, !PT ;  /* 0x000000030a117209 */ /* 0x000fe20007810000 */
[----:B------:R-:W-:Y:S01]  /*1a820*/  LDSM.16.MT88.4 R20, [R198+0x100] ;  /* 0x00010000c614783b */ /* 0x000fe20000004200 */
[C---:B------:R-:W-:Y:S02]  /*1a830*/  ISETP.GT.AND P6, PT, R7.reuse, RZ, P0 ;  /* 0x000000ff0700720c */ /* 0x040fe400007c4270 */
[----:B------:R-:W-:Y:S02]  /*1a840*/  FMNMX.FTZ R17, R138, R17, !PT ;  /* 0x000000118a117209 */ /* 0x000fe40007810000 */
[----:B------:R-:W-:Y:S02]  /*1a850*/  ISETP.LT.OR P6, PT, R4, 0x1, P6 ;  /* 0x000000010400780c */ /* 0x000fe400037c1670 */
[----:B------:R-:W-:Y:S01]  /*1a860*/  FMNMX.FTZ R17, R8, R17, !PT ;  /* 0x0000001108117209 */ /* 0x000fe20007810000 */
[----:B------:R-:W-:Y:S01]  /*1a870*/  LDSM.16.MT88.4 R28, [R197+0x100] ;  /* 0x00010000c51c783b */ /* 0x000fe20000004200 */
[C---:B------:R-:W-:Y:S02]  /*1a880*/  ISETP.GT.AND P5, PT, R7.reuse, 0x1, P0 ;  /* 0x000000010700780c */ /* 0x040fe400007a4270 */
        /* <DEDUP_REMOVED lines=111> */
[----:B------:R-:W-:Y:S01]  /*1af80*/  ISETP.GT.AND P0, PT, R181, UR8, PT ;  /* 0x00000008b5007c0c */ /* 0x000fe2000bf04270 */
        /* <DEDUP_REMOVED lines=325> */
[----:B------:R-:W-:Y:S01]  /*1c3e0*/  IADD3 R2, R181, -0x1, RZ ;  /* 0xffffffffb5027810 */ /* 0x000fe20007ffe0ff */
[C---:B--2---:R-:W-:Y:S03]  /*1c3f0*/  HMMA.16816.F32 R92, R136.reuse, R12, R92 ;  /* 0x0000000c885c723c */ /* 0x044fe6000000185c */
[----:B------:R-:W-:Y:S01]  /*1c400*/  FADD.FTZ R226, R226, R221 ;  /* 0x000000dde2e27221 */ /* 0x000fe20000010000 */
[----:B------:R-:W-:Y:S02]  /*1c410*/  MOV R181, R2 ;  /* 0x0000000200b57202 */ /* 0x000fe40000000f00 */
[----:B------:R-:W-:Y:S01]  /*1c420*/  MOV R2, R132 ;  /* 0x0000008400027202 */ /* 0x000fe20000000f00 */
        /* <DEDUP_REMOVED lines=10> */
.L_x_411:
[----:B------:R-:W1:Y:S01]  /*1c4d0*/  SHFL.BFLY PT, R3, R218, 0x2, 0x1f ;  /* 0x0c401f00da037f89 */ /* 0x000e6200000e0000 */
[----:B------:R-:W-:-:S02]  /*1c4e0*/  MOV R4, RZ ;  /* 0x000000ff00047202 */ /* 0x000fc40000000f00 */
[----:B------:R-:W-:Y:S01]  /*1c4f0*/  MOV R8, 0xff800000 ;  /* 0xff80000000087802 */ /* 0x000fe20000000f00 */
[----:B------:R-:W2:Y:S01]  /*1c500*/  SHFL.BFLY PT, R2, R219, 0x2, 0x1f ;  /* 0x0c401f00db027f89 */ /* 0x000ea200000e0000 */
[----:B------:R-:W-:Y:S01]  /*1c510*/  PLOP3.LUT P2, PT, PT, PT, PT, 0x8, 0x0 ;  /* 0x000000000000781c */ /* 0x000fe20003f4e170 */
[----:B-1----:R-:W-:Y:S01]  /*1c520*/  FADD.FTZ R6, R3, R218 ;  /* 0x000000da03067221 */ /* 0x002fe20000010000 */
[----:B------:R-:W-:Y:S01]  /*1c530*/  MOV R3, RZ ;  /* 0x000000ff00037202 */ /* 0x000fe20000000f00 */
[----:B--2---:R-:W-:-:S03]  /*1c540*/  FADD.FTZ R7, R2, R219 ;  /* 0x000000db02077221 */ /* 0x004fc60000010000 */
[----:B------:R-:W1:Y:S04]  /*1c550*/  SHFL.BFLY PT, R5, R6, 0x1, 0x1f ;  /* 0x0c201f0006057f89 */ /* 0x000e6800000e0000 */
[----:B------:R-:W2:Y:S01]  /*1c560*/  SHFL.BFLY PT, R2, R7, 0x1, 0x1f ;  /* 0x0c201f0007027f89 */ /* 0x000ea200000e0000 */
[----:B-1----:R-:W-:Y:S01]  /*1c570*/  FADD.FTZ R5, R6, R5 ;  /* 0x0000000506057221 */ /* 0x002fe20000010000 */
[----:B------:R-:W-:Y:S01]  /*1c580*/  MOV R6, 0xff800000 ;  /* 0xff80000000067802 */ /* 0x000fe20000000f00 */
[----:B--2---:R-:W-:-:S03]  /*1c590*/  FADD.FTZ R2, R2, R7 ;  /* 0x0000000702027221 */ /* 0x004fc60000010000 */
[----:B------:R-:W-:Y:S02]  /*1c5a0*/  FSETP.NE.FTZ.AND P1, PT, R5, RZ, PT ;  /* 0x000000ff0500720b */ /* 0x000fe40003f35000 */
[----:B------:R-:W-:-:S11]  /*1c5b0*/  FSETP.NE.FTZ.AND P0, PT, R2, RZ, PT ;  /* 0x000000ff0200720b */ /* 0x000fd60003f15000 */
[----:B------:R-:W1:Y:S01]  /*1c5c0*/  @P1 MUFU.RCP R4, R5 ;  /* 0x0000000500041308 */ /* 0x000e620000001000 */
[----:B------:R-:W-:Y:S02]  /*1c5d0*/  @P1 MOV R10, 0x3f317218 ;  /* 0x3f317218000a1802 */ /* 0x000fe40000000f00 */
[----:B------:R-:W-:-:S03]  /*1c5e0*/  @P0 MOV R9, 0x3f317218 ;  /* 0x3f31721800090802 */ /* 0x000fc60000000f00 */
        /* <DEDUP_REMOVED lines=105> */
.L_x_334:
[----:B------:R-:W-:Y:S01]  /*1cc80*/  USHF.R.S32.HI UR8, URZ, 0x1f, UR15 ;  /* 0x0000001f3f087899 */ /* 0x000fe2000801140f */
[----:B------:R-:W-:Y:S05]  /*1cc90*/  @P2 BRA `(.L_x_421) ;  /* 0x000017e000002947 */ /* 0x000fea0003800000 */
[----:B------:R-:W1:Y:S01]  /*1cca0*/  S2R R0, SR_TID.X ;  /* 0x0000000000007919 */ /* 0x000e620000002100 */
[----:B------:R-:W-:Y:S01]  /*1ccb0*/  F2FP.PACK_AB R4, R7, R4 ;  /* 0x000000040704723e */ /* 0x000fe200000000ff */
[----:B------:R-:W-:Y:S01]  /*1ccc0*/  ULDC.64 UR4, c[0x0][0x500] ;  /* 0x0001400000047ab9 */ /* 0x000fe20000000a00 */
[----:B------:R-:W-:Y:S01]  /*1ccd0*/  F2FP.PACK_AB R128, R129, R128 ;  /* 0x000000808180723e */ /* 0x000fe200000000ff */
[----:B------:R-:W-:Y:S01]  /*1cce0*/  UISETP.NE.U32.AND UP1, UPT, URZ, UR4, UPT ;  /* 0x000000043f00728c */ /* 0x000fe2000bf25070 */
[----:B------:R-:W-:Y:S01]  /*1ccf0*/  F2FP.PACK_AB R130, R131, R130 ;  /* 0x000000828382723e */ /* 0x000fe200000000ff */
[----:B------:R-:W-:Y:S01]  /*1cd00*/  UMOV UR6, 0x4 ;  /* 0x0000000400067882 */ /* 0x000fe20000000000 */
[----:B------:R-:W-:Y:S01]  /*1cd10*/  F2FP.PACK_AB R124, R125, R124 ;  /* 0x0000007c7d7c723e */ /* 0x000fe200000000ff */
[----:B------:R-:W-:Y:S01]  /*1cd20*/  UISETP.NE.AND.EX UP1, UPT, URZ, UR5, UPT, UP1 ;  /* 0x000000053f00728c */ /* 0x000fe2000bf25310 */
[----:B------:R-:W-:-:S02]  /*1cd30*/  F2FP.PACK_AB R126, R127, R126 ;  /* 0x0000007e7f7e723e */ /* 0x000fc400000000ff */
[----:B------:R-:W-:Y:S01]  /*1cd40*/  F2FP.PACK_AB R120, R121, R120 ;  /* 0x000000787978723e */ /* 0x000fe200000000ff */
[----:B------:R-:W-:Y:S01]  /*1cd50*/  ULDC.64 UR4, c[0x0][0x500] ;  /* 0x0001400000047ab9 */ /* 0x000fe20000000a00 */
[----:B------:R-:W-:Y:S01]  /*1cd60*/  F2FP.PACK_AB R122, R123, R122 ;  /* 0x0000007a7b7a723e */ /* 0x000fe200000000ff */
[----:B------:R-:W-:Y:S01]  /*1cd70*/  UIMAD.WIDE UR4, UR24, UR6, UR4 ;  /* 0x00000006180472a5 */ /* 0x000fe2000f8e0204 */
[----:B------:R-:W-:Y:S02]  /*1cd80*/  F2FP.PACK_AB R116, R117, R116 ;  /* 0x000000747574723e */ /* 0x000fe400000000ff */
[----:B------:R-:W-:Y:S02]  /*1cd90*/  F2FP.PACK_AB R118, R119, R118 ;  /* 0x000000767776723e */ /* 0x000fe400000000ff */
[----:B------:R-:W-:Y:S02]  /*1cda0*/  F2FP.PACK_AB R112, R113, R112 ;  /* 0x000000707170723e */ /* 0x000fe400000000ff */
[----:B------:R-:W-:-:S02]  /*1cdb0*/  F2FP.PACK_AB R114, R115, R114 ;  /* 0x000000727372723e */ /* 0x000fc400000000ff */
[----:B------:R-:W-:Y:S02]  /*1cdc0*/  F2FP.PACK_AB R108, R109, R108 ;  /* 0x0000006c6d6c723e */ /* 0x000fe400000000ff */
[----:B-1----:R-:W-:Y:S02]  /*1cdd0*/  SHF.R.S32.HI R5, RZ, 0x1f, R0 ;  /* 0x0000001fff057819 */ /* 0x002fe40000011400 */
[----:B------:R-:W-:Y:S02]  /*1cde0*/  F2FP.PACK_AB R110, R111, R110 ;  /* 0x0000006e6f6e723e */ /* 0x000fe400000000ff */
[----:B------:R-:W-:Y:S02]  /*1cdf0*/  LEA.HI R2, R5, R0, RZ, 0x2 ;  /* 0x0000000005027211 */ /* 0x000fe400078f10ff */
[----:B------:R-:W-:Y:S02]  /*1ce00*/  F2FP.PACK_AB R104, R105, R104 ;  /* 0x000000686968723e */ /* 0x000fe400000000ff */
[----:B------:R-:W-:-:S02]  /*1ce10*/  SHF.R.S32.HI R10, RZ, 0x2, R2 ;  /* 0x00000002ff0a7819 */ /* 0x000fc40000011402 */
[----:B------:R-:W-:Y:S02]  /*1ce20*/  SHF.R.S32.HI R9, RZ, 0x1f, R2 ;  /* 0x0000001fff097819 */ /* 0x000fe40000011402 */
[----:B------:R-:W-:Y:S02]  /*1ce30*/  LOP3.LUT R11, R2, 0xfffffffc, RZ, 0xc0, !PT ;  /* 0xfffffffc020b7812 */ /* 0x000fe400078ec0ff */
[----:B------:R-:W-:Y:S02]  /*1ce40*/  LEA.HI R9, R9, R10, RZ, 0x3 ;  /* 0x0000000a09097211 */ /* 0x000fe400078f18ff */
[----:B------:R-:W-:Y:S01]  /*1ce50*/  F2FP.PACK_AB R106, R107, R106 ;  /* 0x0000006a6b6a723e */ /* 0x000fe200000000ff */
[----:B------:R-:W-:Y:S01]  /*1ce60*/  IMAD.IADD R11, R0, 0x1, -R11 ;  /* 0x00000001000b7824 */ /* 0x000fe200078e0a0b */
[----:B------:R-:W-:Y:S02]  /*1ce70*/  LOP3.LUT R9, R9, 0xfffffff8, RZ, 0xc0, !PT ;  /* 0xfffffff809097812 */ /* 0x000fe400078ec0ff */
[----:B------:R-:W-:-:S02]  /*1ce80*/  F2FP.PACK_AB R100, R101, R100 ;  /* 0x000000646564723e */ /* 0x000fc400000000ff */
[----:B------:R-:W-:Y:S01]  /*1ce90*/  F2FP.PACK_AB R102, R103, R102 ;  /* 0x000000666766723e */ /* 0x000fe200000000ff */
[----:B------:R-:W-:Y:S01]  /*1cea0*/  IMAD.IADD R10, R10, 0x1, -R9 ;  /* 0x000000010a0a7824 */ /* 0x000fe200078e0a09 */
[----:B------:R-:W-:Y:S02]  /*1ceb0*/  LEA.HI R9, R5, R0, RZ, 0x5 ;  /* 0x0000000005097211 */ /* 0x000fe400078f28ff */
[----:B------:R-:W-:Y:S01]  /*1cec0*/  F2FP.PACK_AB R36, R37, R36 ;  /* 0x000000242524723e */ /* 0x000fe200000000ff */
[C---:B------:R-:W-:Y:S01]  /*1ced0*/  IMAD.SHL.U32 R12, R10.reuse, 0x40, RZ ;  /* 0x000000400a0c7824 */ /* 0x040fe200078e00ff */
[----:B------:R-:W-:Y:S02]  /*1cee0*/  SHF.R.S32.HI R2, RZ, 0x5, R9 ;  /* 0x00000005ff027819 */ /* 0x000fe40000011409 */
[----:B------:R-:W-:Y:S02]  /*1cef0*/  LOP3.LUT R13, R10, 0x1, RZ, 0xc0, !PT ;  /* 0x000000010a0d7812 */ /* 0x000fe400078ec0ff */
[----:B------:R-:W-:Y:S01]  /*1cf00*/  LOP3.LUT R12, R12, 0x1c0, RZ, 0xc0, !PT ;  /* 0x000001c00c0c7812 */ /* 0x000fe200078ec0ff */
[----:B------:R-:W-:Y:S01]  /*1cf10*/  IMAD R7, R2, 0x200, R11 ;  /* 0x0000020002077824 */ /* 0x000fe200078e020b */
[----:B------:R-:W-:-:S02]  /*1cf20*/  ISETP.NE.U32.AND P0, PT, R13, 0x1, PT ;  /* 0x000000010d00780c */ /* 0x000fc40003f05070 */
[----:B------:R-:W-:Y:S02]  /*1cf30*/  LEA.HI R12, R12, R12, RZ, 0x1d ;  /* 0x0000000c0c0c7211 */ /* 0x000fe400078fe8ff */
        /* <DEDUP_REMOVED lines=8> */
[----:B------:R-:W-:-:S02]  /*1cfc0*/  F2FP.PACK_AB R42, R43, R42 ;  /* 0x0000002a2b2a723e */ /* 0x000fc400000000ff */
[C---:B------:R-:W-:Y:S01]  /*1cfd0*/  IMAD.IADD R15, R7.reuse, 0x1, R10 ;  /* 0x00000001070f7824 */ /* 0x040fe200078e020a */
[C---:B------:R-:W-:Y:S02]  /*1cfe0*/  IADD3 R12, R7.reuse, 0x80, RZ ;  /* 0x00000080070c7810 */ /* 0x040fe40007ffe0ff */
[----:B------:R-:W-:Y:S02]  /*1cff0*/  IADD3 R13, R7, 0x70, RZ ;  /* 0x00000070070d7810 */ /* 0x000fe40007ffe0ff */
[----:B------:R-:W-:Y:S01]  /*1d000*/  @P0 IADD3 R13, R12, 0x10, RZ ;  /* 0x000000100c0d0810 */ /* 0x000fe20007ffe0ff */
[----:B------:R-:W-:Y:S01]  /*1d010*/  IMAD.MOV.U32 R12, RZ, RZ, 0x40 ;  /* 0x00000040ff0c7424 */ /* 0x000fe200078e00ff */
[----:B------:R-:W-:Y:S02]  /*1d020*/  F2FP.PACK_AB R44, R45, R44 ;  /* 0x0000002c2d2c723e */ /* 0x000fe400000000ff */
[----:B------:R-:W-:Y:S01]  /*1d030*/  F2FP.PACK_AB R46, R47, R46 ;  /* 0x0000002e2f2e723e */ /* 0x000fe200000000ff */
[----:B------:R-:W-:Y:S01]  /*1d040*/  IMAD.IADD R17, R10, 0x1, R13 ;  /* 0x000000010a117824 */ /* 0x000fe200078e020d */
[----:B------:R-:W-:-:S02]  /*1d050*/  SEL R12, R12, 0xffffffc0, !P2 ;  /* 0xffffffc00c0c7807 */ /* 0x000fc40005000000 */
[----:B------:R-:W-:Y:S02]  /*1d060*/  F2FP.PACK_AB R48, R49, R48 ;  /* 0x000000303130723e */ /* 0x000fe400000000ff */
[----:B------:R-:W-:Y:S01]  /*1d070*/  F2FP.PACK_AB R50, R51, R50 ;  /* 0x000000323332723e */ /* 0x000fe200000000ff */
[--C-:B------:R-:W-:Y:S01]  /*1d080*/  IMAD.IADD R19, R7, 0x1, R12.reuse ;  /* 0x0000000107137824 */ /* 0x100fe200078e020c */
[----:B------:R-:W-:Y:S01]  /*1d090*/  F2FP.PACK_AB R52, R53, R52 ;  /* 0x000000343534723e */ /* 0x000fe200000000ff */
[C---:B------:R-:W-:Y:S01]  /*1d0a0*/  IMAD.IADD R21, R12.reuse, 0x1, R13 ;  /* 0x000000010c157824 */ /* 0x040fe200078e020d */
[----:B------:R-:W-:Y:S01]  /*1d0b0*/  F2FP.PACK_AB R54, R55, R54 ;  /* 0x000000363736723e */ /* 0x000fe200000000ff */
[----:B------:R-:W-:Y:S01]  /*1d0c0*/  IMAD.IADD R23, R12, 0x1, R15 ;  /* 0x000000010c177824 */ /* 0x000fe200078e020f */
[----:B------:R-:W-:Y:S01]  /*1d0d0*/  STS [R7+0x80], R128 ;  /* 0x0000808007007388 */ /* 0x000fe20000000800 */
[----:B------:R-:W-:Y:S01]  /*1d0e0*/  IMAD.IADD R25, R17, 0x1, R12 ;  /* 0x0000000111197824 */ /* 0x000fe200078e020c */
[----:B------:R-:W-:Y:S01]  /*1d0f0*/  F2FP.PACK_AB R56, R57, R56 ;  /* 0x000000383938723e */ /* 0x000fe200000000ff */
[----:B------:R-:W-:Y:S01]  /*1d100*/  IMAD.U32 R12, RZ, RZ, UR4 ;  /* 0x00000004ff0c7e24 */ /* 0x000fe2000f8e00ff */
        /* <DEDUP_REMOVED lines=27> */
[----:B------:R-:W-:Y:S01]  /*1d2c0*/  STS [R21], R108 ;  /* 0x0000006c15007388 */ /* 0x000fe20000000800 */
[----:B------:R-:W-:-:S02]  /*1d2d0*/  F2FP.PACK_AB R96, R97, R96 ;  /* 0x000000606160723e */ /* 0x000fc400000000ff */
[----:B------:R-:W-:Y:S01]  /*1d2e0*/  F2FP.PACK_AB R3, R3, R98 ;  /* 0x000000620303723e */ /* 0x000fe200000000ff */
[----:B------:R-:W-:Y:S01]  /*1d2f0*/  STS [R21+0x400], R110 ;  /* 0x0004006e15007388 */ /* 0x000fe20000000800 */
[----:B------:R-:W-:-:S03]  /*1d300*/  PLOP3.LUT P1, PT, PT, PT, UP1, 0x80, 0x0 ;  /* 0x000000000000781c */ /* 0x000fc60003f2f018 */
        /* <DEDUP_REMOVED lines=26> */
[----:B------:R3:W-:Y:S04]  /*1d4b0*/  STS [R17+0x8000], R80 ;  /* 0x0080005011007388 */ /* 0x0007e80000000800 */
[----:B------:R3:W-:Y:S04]  /*1d4c0*/  STS [R17+0x8400], R82 ;  /* 0x0084005211007388 */ /* 0x0007e80000000800 */
[----:B------:R3:W-:Y:S04]  /*1d4d0*/  STS [R19+0x8080], R84 ;  /* 0x0080805413007388 */ /* 0x0007e80000000800 */
[----:B------:R3:W-:Y:S01]  /*1d4e0*/  STS [R19+0x8480], R86 ;  /* 0x0084805613007388 */ /* 0x0007e20000000800 */
[----:B-1----:R-:W-:Y:S01]  /*1d4f0*/  IMAD.U32 R13, RZ, RZ, UR5 ;  /* 0x00000005ff0d7e24 */ /* 0x002fe2000f8e00ff */
[----:B------:R-:W-:-:S02]  /*1d500*/  ULDC.64 UR4, c[0x0][0x508] ;  /* 0x0001420000047ab9 */ /* 0x000fc40000000a00 */
[----:B------:R3:W-:Y:S04]  /*1d510*/  STS [R21+0x8000], R88 ;  /* 0x0080005815007388 */ /* 0x0007e80000000800 */
[----:B------:R3:W-:Y:S04]  /*1d520*/  STS [R21+0x8400], R90 ;  /* 0x0084005a15007388 */ /* 0x0007e80000000800 */
[----:B------:R3:W-:Y:S04]  /*1d530*/  STS [R23+0x8080], R92 ;  /* 0x0080805c17007388 */ /* 0x0007e80000000800 */
[----:B------:R3:W-:Y:S04]  /*1d540*/  STS [R23+0x8480], R94 ;  /* 0x0084805e17007388 */ /* 0x0007e80000000800 */
[----:B------:R3:W-:Y:S04]  /*1d550*/  STS [R25+0x8000], R96 ;  /* 0x0080006019007388 */ /* 0x0007e80000000800 */
[----:B------:R3:W-:Y:S04]  /*1d560*/  STS [R25+0x8400], R3 ;  /* 0x0084000319007388 */ /* 0x0007e80000000800 */
[----:B------:R-:W-:Y:S01]  /*1d570*/  BAR.SYNC.DEFER_BLOCKING 0x1, 0x100 ;  /* 0x0044000000007b1d */ /* 0x000fe20000010000 */
[----:B------:R-:W-:-:S04]  /*1d580*/  UISETP.NE.U32.AND UP0, UPT, URZ, UR4, UPT ;  /* 0x000000043f00728c */ /* 0x000fc8000bf05070 */
[----:B------:R-:W-:Y:S01]  /*1d590*/  UISETP.NE.AND.EX UP0, UPT, URZ, UR5, UPT, UP0 ;  /* 0x000000053f00728c */ /* 0x000fe2000bf05300 */
[----:B--2---:R-:W2:Y:S02]  /*1d5a0*/  @P1 LDG.E R4, [R12.64] ;  /* 0x0000001c0c041981 */ /* 0x004ea4000c1e1900 */
[----:B------:R-:W-:-:S03]  /*1d5b0*/  ULDC.64 UR4, c[0x0][0x508] ;  /* 0x0001420000047ab9 */ /* 0x000fc60000000a00 */
[----:B------:R-:W-:-:S05]  /*1d5c0*/  PLOP3.LUT P0, PT, PT, PT, UP0, 0x80, 0x0 ;  /* 0x000000000000781c */ /* 0x000fca0003f0f008 */
[----:B------:R-:W-:Y:S01]  /*1d5d0*/  @UP0 UIMAD.WIDE UR4, UR24, UR6, UR4 ;  /* 0x00000006180402a5 */ /* 0x000fe2000f8e0204 */
[----:B------:R-:W-:-:S05]  /*1d5e0*/  IMAD.MOV.U32 R7, RZ, RZ, c[0x0][0x388] ;  /* 0x0000e200ff077624 */ /* 0x000fca00078e00ff */
[----:B------:R-:W-:Y:S02]  /*1d5f0*/  IMAD.U32 R14, RZ, RZ, UR4 ;  /* 0x00000004ff0e7e24 */ /* 0x000fe4000f8e00ff */
[----:B------:R-:W-:-:S05]  /*1d600*/  IMAD.U32 R15, RZ, RZ, UR5 ;  /* 0x00000005ff0f7e24 */ /* 0x000fca000f8e00ff */
[----:B------:R3:W5:Y:S01]  /*1d610*/  @P0 LDG.E R7, [R14.64] ;  /* 0x0000001c0e070981 */ /* 0x000762000c1e1900 */
[----:B------:R-:W-:Y:S02]  /*1d620*/  UMOV UR12, URZ ;  /* 0x0000003f000c7c82 */ /* 0x000fe40008000000 */
[----:B------:R-:W-:Y:S01]  /*1d630*/  UMOV UR13, URZ ;  /* 0x0000003f000d7c82 */ /* 0x000fe20008000000 */
[----:B--2---:R-:W1:Y:S02]  /*1d640*/  @P1 R2UR UR5, R4 ;  /* 0x00000000040513c2 */ /* 0x004e6400000e0000 */
[----:B-1----:R-:W-:Y:S02]  /*1d650*/  @UP1 USHF.R.S32.HI UR4, URZ, 0x1f, UR5 ;  /* 0x0000001f3f041899 */ /* 0x002fe40008011405 */
[----:B------:R-:W-:-:S05]  /*1d660*/  @UP1 UMOV UR12, UR5 ;  /* 0x00000005000c1c82 */ /* 0x000fca0008000000 */
[----:B------:R-:W-:Y:S01]  /*1d670*/  @UP1 UMOV UR13, UR4 ;  /* 0x00000004000d1c82 */ /* 0x000fe20008000000 */
[----:B------:R-:W-:Y:S05]  /*1d680*/  @P0 BRA `(.L_x_422) ;  /* 0x0000004000000947 */ /* 0x000fea0003800000 */
[----:B---3--:R-:W-:Y:S05]  /*1d690*/  @!P1 BRA `(.L_x_422) ;  /* 0x0000003000009947 */ /* 0x008fea0003800000 */
[----:B-----5:R-:W2:Y:S04]  /*1d6a0*/  LDG.E R7, [R12.64] ;  /* 0x0000001c0c077981 */ /* 0x020ea8000c1e1900 */
[----:B------:R-:W2:Y:S02]  /*1d6b0*/  LDG.E R4, [R12.64+0x4] ;  /* 0x0000041c0c047981 */ /* 0x000ea4000c1e1900 */
[----:B--2---:R-:W-:Y:S02]  /*1d6c0*/  IADD3 R7, -R7, R4, RZ ;  /* 0x0000000407077210 */ /* 0x004fe40007ffe1ff */
.L_x_422:
[----:B---3--:R-:W-:Y:S01]  /*1d6d0*/  SHF.R.S32.HI R3, RZ, 0x1f, R2 ;  /* 0x0000001fff037819 */ /* 0x008fe20000011402 */
[----:B------:R-:W1:Y:S01]  /*1d6e0*/  S2R R57, SR_CTAID.X ;  /* 0x0000000000397919 */ /* 0x000e620000002500 */
[----:B------:R-:W-:Y:S01]  /*1d6f0*/  LOP3.LUT R13, R9, 0xffffffe0, RZ, 0xc0, !PT ;  /* 0xffffffe0090d7812 */ /* 0x000fe200078ec0ff */
[----:B------:R-:W-:Y:S01]  /*1d700*/  IMAD.MOV.U32 R4, RZ, RZ, c[0x0][0x4e8] ;  /* 0x00013a00ff047624 */ /* 0x000fe200078e00ff */
[----:B------:R-:W-:Y:S01]  /*1d710*/  LEA.HI R3, R3, R2, RZ, 0x3 ;  /* 0x0000000203037211 */ /* 0x000fe200078f18ff */
[----:B------:R-:W-:Y:S01]  /*1d720*/  ULDC.64 UR4, c[0x0][0x3a0] ;  /* 0x0000e80000047ab9 */ /* 0x000fe20000000a00 */
[----:B------:R-:W-:Y:S01]  /*1d730*/  BSSY B0, `(.L_x_423) ;  /* 0x000008c000007945 */ /* 0x000fe20003800000 */
[----:B------:R-:W-:Y:S01]  /*1d740*/  UMOV UR11, UR13 ;  /* 0x0000000d000b7c82 */ /* 0x000fe20008000000 */
[----:B------:R-:W-:Y:S01]  /*1d750*/  LOP3.LUT R9, R3, 0xffffff8, RZ, 0xc0, !PT ;  /* 0x0ffffff803097812 */ /* 0x000fe200078ec0ff */
[----:B------:R-:W-:Y:S01]  /*1d760*/  IMAD.IADD R3, R0, 0x1, -R13 ;  /* 0x0000000100037824 */ /* 0x000fe200078e0a0d */
[----:B------:R-:W-:Y:S01]  /*1d770*/  ISETP.NE.AND P1, PT, R4, 0x1, PT ;  /* 0x000000010400780c */ /* 0x000fe20003f25270 */
[----:B------:R-:W-:Y:S01]  /*1d780*/  UIMAD UR13, UR13, UR4, URZ ;  /* 0x000000040d0d72a4 */ /* 0x000fe2000f8e023f */
[----:B------:R-:W-:Y:S01]  /*1d790*/  LEA.HI R4, R11, R11, RZ, 0x1 ;  /* 0x0000000b0b047211 */ /* 0x000fe200078f08ff */
[----:B------:R-:W-:Y:S01]  /*1d7a0*/  IMAD.IADD R2, R2, 0x1, -R9 ;  /* 0x0000000102027824 */ /* 0x000fe200078e0a09 */
[----:B------:R-:W-:Y:S01]  /*1d7b0*/  SHF.R.S32.HI R10, RZ, 0x1f, R3 ;  /* 0x0000001fff0a7819 */ /* 0x000fe20000011403 */
[----:B------:R-:W-:Y:S01]  /*1d7c0*/  UMOV UR10, UR12 ;  /* 0x0000000c000a7c82 */ /* 0x000fe20008000000 */
[----:B------:R-:W-:Y:S01]  /*1d7d0*/  LOP3.LUT R4, R4, 0x1ffffffe, RZ, 0xc0, !PT ;  /* 0x1ffffffe04047812 */ /* 0x000fe200078ec0ff */
[----:B------:R-:W-:Y:S01]  /*1d7e0*/  ULDC.64 UR6, c[0x0][0x490] ;  /* 0x0001240000067ab9 */ /* 0x000fe20000000a00 */
[----:B------:R-:W-:Y:S01]  /*1d7f0*/  LEA.HI R9, R10, R3, RZ, 0x2 ;  /* 0x000000030a097211 */ /* 0x000fe200078f10ff */
[----:B------:R-:W-:Y:S01]  /*1d800*/  UIMAD.WIDE.U32 UR16, UR12, UR4, URZ ;  /* 0x000000040c1072a5 */ /* 0x000fe2000f8e003f */
[----:B------:R-:W-:Y:S01]  /*1d810*/  LOP3.LUT P2, RZ, R3, 0x3, RZ, 0xc0, !PT ;  /* 0x0000000303ff7812 */ /* 0x000fe2000784c0ff */
[----:B------:R-:W-:Y:S01]  /*1d820*/  IMAD.IADD R11, R11, 0x1, -R4 ;  /* 0x000000010b0b7824 */ /* 0x000fe200078e0a04 */
[----:B------:R-:W-:Y:S01]  /*1d830*/  SHF.R.S32.HI R9, RZ, 0x2, R9 ;  /* 0x00000002ff097819 */ /* 0x000fe20000011409 */
[----:B------:R-:W-:-:S02]  /*1d840*/  UIMAD UR13, UR12, UR5, UR13 ;  /* 0x000000050c0d72a4 */ /* 0x000fc4000f8e020d */
[----:B------:R-:W-:Y:S02]  /*1d850*/  USHF.R.S32.HI UR12, URZ, 0x1f, UR24 ;  /* 0x0000001f3f0c7899 */ /* 0x000fe40008011418 */
[----:B------:R-:W-:Y:S01]  /*1d860*/  IMAD R2, R2, 0x10, R9 ;  /* 0x0000001002027824 */ /* 0x000fe200078e0209 */
[----:B------:R-:W-:Y:S02]  /*1d870*/  UIMAD UR9, UR8, UR6, URZ ;  /* 0x00000006080972a4 */ /* 0x000fe4000f8e023f */
[----:B------:R-:W-:Y:S01]  /*1d880*/  USEL UR12, UR12, URZ, !UP1 ;  /* 0x0000003f0c0c7287 */ /* 0x000fe2000c800000 */
[----:B------:R-:W-:Y:S01]  /*1d890*/  IMAD R4, R11, 0x8, R2 ;  /* 0x000000080b047824 */ /* 0x000fe200078e0202 */
[----:B------:R-:W-:Y:S02]  /*1d8a0*/  UIMAD.WIDE.U32 UR10, UR15, UR6, UR10 ;  /* 0x000000060f0a72a5 */ /* 0x000fe4000f8e000a */
[----:B------:R-:W-:Y:S02]  /*1d8b0*/  UIMAD UR9, UR15, UR7, UR9 ;  /* 0x000000070f0972a4 */ /* 0x000fe4000f8e0209 */
[----:B-1----:R-:W-:Y:S01]  /*1d8c0*/  LEA R9, R57, R4, 0x7 ;  /* 0x0000000439097211 */ /* 0x002fe200078e38ff */
[----:B------:R-:W-:Y:S01]  /*1d8d0*/  ULDC.64 UR6, c[0x0][0x498] ;  /* 0x0001260000067ab9 */ /* 0x000fe20000000a00 */
[CC--:B------:R-:W-:Y:S01]  /*1d8e0*/  LEA.HI R4, R5.reuse, R0.reuse, RZ, 0x3 ;  /* 0x0000000005047211 */ /* 0x0c0fe200078f18ff */
[----:B------:R-:W-:Y:S01]  /*1d8f0*/  USEL UR24, UR24, URZ, !UP1 ;  /* 0x0000003f18187287 */ /* 0x000fe2000c800000 */
[----:B------:R-:W-:Y:S01]  /*1d900*/  LEA.HI R5, R5, R0, RZ, 0x6 ;  /* 0x0000000005057211 */ /* 0x000fe200078f30ff */
[----:B------:R-:W-:Y:S01]  /*1d910*/  @P1 IMAD.HI.U32 R3, R9, c[0x0][0x4ec], RZ ;  /* 0x00013b0009031a27 */ /* 0x000fe200078e00ff */
[----:B------:R-:W-:-:S02]  /*1d920*/  UIMAD UR14, UR12, UR6, URZ ;  /* 0x000000060c0e72a4 */ /* 0x000fc4000f8e023f */
[----:B------:R-:W-:Y:S01]  /*1d930*/  UIADD3 UR11, UR11, UR9, URZ ;  /* 0x000000090b0b7290 */ /* 0x000fe2000fffe03f */
[----:B------:R-:W-:Y:S01]  /*1d940*/  IMAD.MOV.U32 R14, RZ, RZ, R9 ;  /* 0x000000ffff0e7224 */ /* 0x000fe200078e0009 */
[----:B------:R-:W-:Y:S01]  /*1d950*/  @P1 SHF.R.U32.HI R14, RZ, c[0x0][0x4f0], R3 ;  /* 0x00013c00ff0e1a19 */ /* 0x000fe20000011603 */
[----:B------:R-:W-:Y:S01]  /*1d960*/  UIMAD UR7, UR24, UR7, UR14 ;  /* 0x00000007180772a4 */ /* 0x000fe2000f8e020e */
[----:B------:R-:W-:Y:S01]  /*1d970*/  LOP3.LUT R3, R4, 0xfffffff8, RZ, 0xc0, !PT ;  /* 0xfffffff804037812 */ /* 0x000fe200078ec0ff */
[----:B------:R-:W-:Y:S01]  /*1d980*/  UIMAD.WIDE.U32 UR10, UR24, UR6, UR10 ;  /* 0x00000006180a72a5 */ /* 0x000fe2000f8e000a */
[----:B------:R-:W-:Y:S01]  /*1d990*/  SHF.R.S32.HI R4, RZ, 0x3, R4 ;  /* 0x00000003ff047819 */ /* 0x000fe20000011404 */
[--C-:B------:R-:W-:Y:S01]  /*1d9a0*/  IMAD.MOV R10, RZ, RZ, -R14.reuse ;  /* 0x000000ffff0a7224 */ /* 0x100fe200078e0a0e */
[----:B------:R-:W-:Y:S01]  /*1d9b0*/  ULDC.64 UR4, c[0x0][0x3e8] ;  /* 0x0000fa0000047ab9 */ /* 0x000fe20000000a00 */
[----:B------:R-:W-:Y:S01]  /*1d9c0*/  IMAD.IADD R3, R0, 0x1, -R3 ;  /* 0x0000000100037824 */ /* 0x000fe200078e0a03 */
[----:B------:R-:W-:Y:S01]  /*1d9d0*/  UIMAD UR8, UR8, UR4, URZ ;  /* 0x00000004080872a4 */ /* 0x000fe2000f8e023f */
[----:B------:R-:W-:Y:S01]  /*1d9e0*/  IMAD R10, R10, c[0x0][0x4e8], R9 ;  /* 0x00013a000a0a7a24 */ /* 0x000fe200078e0209 */
[----:B------:R-:W-:Y:S01]  /*1d9f0*/  SHF.R.S32.HI R9, RZ, 0x1f, R14 ;  /* 0x0000001fff097819 */ /* 0x000fe2000001140e */
[----:B------:R-:W-:Y:S01]  /*1da00*/  IMAD.U32 R0, RZ, RZ, UR7 ;  /* 0x00000007ff007e24 */ /* 0x000fe2000f8e00ff */
[----:B------:R-:W-:Y:S01]  /*1da10*/  IADD3 R14, P0, R14, UR10, RZ ;  /* 0x0000000a0e0e7c10 */ /* 0x000fe2000ff1e0ff */
[----:B------:R-:W-:Y:S01]  /*1da20*/  IMAD.SHL.U32 R19, R4, 0x40, RZ ;  /* 0x0000004004137824 */ /* 0x000fe200078e00ff */
[----:B------:R-:W-:Y:S01]  /*1da30*/  SHF.R.S32.HI R17, RZ, 0x1f, R10 ;  /* 0x0000001fff117819 */ /* 0x000fe2000001140a */
[----:B------:R-:W-:Y:S01]  /*1da40*/  UIADD3 UR17, UR17, UR13, URZ ;  /* 0x0000000d11117290 */ /* 0x000fe2000fffe03f */
[----:B------:R-:W-:Y:S01]  /*1da50*/  IADD3.X R15, R9, UR11, R0, P0, !PT ;  /* 0x0000000b090f7c10 */ /* 0x000fe200087fe400 */
[----:B------:R-:W-:Y:S01]  /*1da60*/  UIMAD UR5, UR15, UR5, UR8 ;  /* 0x000000050f0572a4 */ /* 0x000fe2000f8e0208 */
[----:B------:R-:W-:Y:S01]  /*1da70*/  LEA R0, R3, R4, 0x5 ;  /* 0x0000000403007211 */ /* 0x000fe200078e28ff */
[----:B------:R-:W-:Y:S01]  /*1da80*/  IMAD R17, R17, c[0x0][0x488], RZ ;  /* 0x0001220011117a24 */ /* 0x000fe200078e02ff */
[----:B------:R-:W-:Y:S01]  /*1da90*/  LOP3.LUT R19, R19, 0x1c0, RZ, 0xc0, !PT ;  /* 0x000001c013137812 */ /* 0x000fe200078ec0ff */
[----:B------:R-:W-:Y:S01]  /*1daa0*/  IMAD.WIDE.U32 R14, R10, c[0x0][0x488], R14 ;  /* 0x000122000a0e7a25 */ /* 0x000fe200078e000e */
[----:B------:R-:W-:-:S02]  /*1dab0*/  UIMAD.WIDE.U32 UR16, UR15, UR4, UR16 ;  /* 0x000000040f1072a5 */ /* 0x000fc4000f8e0010 */
[----:B------:R-:W-:Y:S01]  /*1dac0*/  ULDC.64 UR6, c[0x0][0x3f0] ;  /* 0x0000fc0000067ab9 */ /* 0x000fe20000000a00 */
[----:B------:R-:W-:Y:S01]  /*1dad0*/  IMAD R13, R57, 0x80, R0 ;  /* 0x00000080390d7824 */ /* 0x000fe200078e0200 */
[----:B------:R-:W-:Y:S01]  /*1dae0*/  LEA R16, P0, R14, c[0x0][0x450], 0x2 ;  /* 0x000114000e107a11 */ /* 0x000fe200078010ff */
[----:B------:R-:W-:Y:S01]  /*1daf0*/  IMAD R17, R10, c[0x0][0x48c], R17 ;  /* 0x000123000a117a24 */ /* 0x000fe200078e0211 */
[----:B------:R-:W-:Y:S01]  /*1db00*/  UIMAD UR12, UR12, UR6, URZ ;  /* 0x000000060c0c72a4 */ /* 0x000fe2000f8e023f */
[----:B------:R-:W-:Y:S01]  /*1db10*/  IMAD.SHL.U32 R0, R3, 0x8, RZ ;  /* 0x0000000803007824 */ /* 0x000fe200078e00ff */
[----:B------:R-:W-:Y:S01]  /*1db20*/  SHF.R.U32.HI R3, RZ, 0x3, R19 ;  /* 0x00000003ff037819 */ /* 0x000fe20000011613 */
[----:B------:R-:W-:Y:S01]  /*1db30*/  @P1 IMAD.HI.U32 R11, R13, c[0x0][0x4ec], RZ ;  /* 0x00013b000d0b1a27 */ /* 0x000fe200078e00ff */
[----:B------:R-:W-:Y:S01]  /*1db40*/  UIADD3 UR17, UR17, UR5, URZ ;  /* 0x0000000511117290 */ /* 0x000fe2000fffe03f */
[----:B------:R-:W-:Y:S01]  /*1db50*/  SHFL.IDX PT, R50, R16, RZ, 0x1c1f ;  /* 0x001c1fff10327589 */ /* 0x000fe200000e0000 */
[----:B------:R-:W-:Y:S01]  /*1db60*/  LOP3.LUT R10, R19, 0x38, R0, 0xf8, !PT ;  /* 0x00000038130a7812 */ /* 0x000fe200078ef800 */
[----:B------:R-:W-:Y:S01]  /*1db70*/  IMAD.IADD R12, R15, 0x1, R17 ;  /* 0x000000010f0c7824 */ /* 0x000fe200078e0211 */
[----:B------:R-:W-:Y:S01]  /*1db80*/  UIMAD UR7, UR24, UR7, UR12 ;  /* 0x00000007180772a4 */ /* 0x000fe2000f8e020c */
[----:B------:R-:W-:Y:S01]  /*1db90*/  IMAD.MOV.U32 R9, RZ, RZ, R13 ;  /* 0x000000ffff097224 */ /* 0x000fe200078e000d */
[----:B------:R-:W-:Y:S01]  /*1dba0*/  @P1 SHF.R.U32.HI R9, RZ, c[0x0][0x4f0], R11 ;  /* 0x00013c00ff091a19 */ /* 0x000fe2000001160b */
[----:B------:R-:W-:Y:S01]  /*1dbb0*/  UIMAD.WIDE.U32 UR16, UR24, UR6, UR16 ;  /* 0x00000006181072a5 */ /* 0x000fe2000f8e0010 */
[----:B------:R-:W-:Y:S01]  /*1dbc0*/  LEA.HI.X R12, R14, c[0x0][0x454], R12, 0x2, P0 ;  /* 0x000115000e0c7a11 */ /* 0x000fe200000f140c */
[----:B------:R-:W-:Y:S01]  /*1dbd0*/  SHFL.IDX PT, R48, R16, 0x1, 0x1c1f ;  /* 0x003c1f0010307f89 */ /* 0x000fe200000e0000 */
[----:B------:R-:W-:Y:S01]  /*1dbe0*/  LOP3.LUT R3, R10, R3, RZ, 0x3c, !PT ;  /* 0x000000030a037212 */ /* 0x000fe200078e3cff */
[--C-:B------:R-:W-:Y:S01]  /*1dbf0*/  IMAD.MOV R10, RZ, RZ, -R9.reuse ;  /* 0x000000ffff0a7224 */ /* 0x100fe200078e0a09 */
[----:B------:R-:W-:Y:S01]  /*1dc00*/  UIADD3 UR7, UR17, UR7, URZ ;  /* 0x0000000711077290 */ /* 0x000fe2000fffe03f */
[----:B------:R-:W1:Y:S01]  /*1dc10*/  SHFL.IDX PT, R51, R12, RZ, 0x1c1f ;  /* 0x001c1fff0c337589 */ /* 0x000e6200000e0000 */
[----:B------:R-:W-:Y:S01]  /*1dc20*/  SHF.R.S32.HI R11, RZ, 0x1f, R9 ;  /* 0x0000001fff0b7819 */ /* 0x000fe20000011409 */
[----:B------:R-:W-:Y:S01]  /*1dc30*/  IMAD R10, R10, c[0x0][0x4e8], R13 ;  /* 0x00013a000a0a7a24 */ /* 0x000fe200078e020d */
[----:B------:R-:W-:Y:S01]  /*1dc40*/  MOV R14, UR16 ;  /* 0x00000010000e7c02 */ /* 0x000fe20008000f00 */
[----:B------:R2:W3:Y:S01]  /*1dc50*/  SHFL.IDX PT, R49, R12, 0x1, 0x1c1f ;  /* 0x003c1f000c317f89 */ /* 0x0004e200000e0000 */
[----:B------:R-:W-:-:S02]  /*1dc60*/  IMAD R13, R57, 0x80, R2 ;  /* 0x00000080390d7824 */ /* 0x000fc400078e0202 */
[----:B-----5:R-:W-:Y:S02]  /*1dc70*/  IMAD R2, R7, c[0x0][0x4e8], RZ ;  /* 0x00013a0007027a24 */ /* 0x020fe400078e02ff */
[----:B------:R-:W-:Y:S01]  /*1dc80*/  IMAD.U32 R15, RZ, RZ, UR17 ;  /* 0x00000011ff0f7e24 */ /* 0x000fe2000f8e00ff */
[C---:B------:R-:W-:Y:S01]  /*1dc90*/  IADD3 R7, R13.reuse, 0x8, RZ ;  /* 0x000000080d077810 */ /* 0x040fe20007ffe0ff */
[----:B------:R-:W-:Y:S01]  /*1dca0*/  IMAD.U32 R15, RZ, RZ, UR7 ;  /* 0x00000007ff0f7e24 */ /* 0x000fe2000f8e00ff */
[-C--:B------:R-:W-:Y:S01]  /*1dcb0*/  ISETP.GE.OR P0, PT, R13, R2.reuse, P2 ;  /* 0x000000020d00720c */ /* 0x080fe20001706670 */
[----:B------:R-:W-:Y:S01]  /*1dcc0*/  IMAD R18, R11, c[0x0][0x3e0], RZ ;  /* 0x0000f8000b127a24 */ /* 0x000fe200078e02ff */
[----:B------:R-:W-:Y:S01]  /*1dcd0*/  ISETP.GE.OR P2, PT, R7, R2, P2 ;  /* 0x000000020700720c */ /* 0x000fe20001746670 */
[----:B------:R-:W-:-:S04]  /*1dce0*/  IMAD.WIDE.U32 R14, R9, c[0x0][0x3e0], R14 ;  /* 0x0000f800090e7a25 */ /* 0x000fc800078e000e */
[----:B------:R-:W-:Y:S01]  /*1dcf0*/  IMAD R18, R9, c[0x0][0x3e4], R18 ;  /* 0x0000f90009127a24 */ /* 0x000fe200078e0212 */
[----:B------:R-:W-:Y:S01]  /*1dd00*/  SHF.R.S32.HI R9, RZ, 0x1f, R10 ;  /* 0x0000001fff097819 */ /* 0x000fe2000001140a */
[----:B------:R-:W-:-:S03]  /*1dd10*/  IMAD R57, R57, 0x80, R4 ;  /* 0x0000008039397824 */ /* 0x000fc600078e0204 */
[----:B------:R-:W-:Y:S01]  /*1dd20*/  IADD3 R15, R15, R18, RZ ;  /* 0x000000120f0f7210 */ /* 0x000fe20007ffe0ff */
[----:B------:R-:W-:Y:S01]  /*1dd30*/  IMAD R9, R9, c[0x0][0x3d8], RZ ;  /* 0x0000f60009097a24 */ /* 0x000fe200078e02ff */
[----:B-1----:R1:W-:Y:S01]  /*1dd40*/  @!P0 ST.E [R50.64], R6 ;  /* 0x0000000632008985 */ /* 0x0023e2000c10191c */
[----:B--2---:R-:W-:-:S03]  /*1dd50*/  IMAD.SHL.U32 R12, R5, 0x8, RZ ;  /* 0x00000008050c7824 */ /* 0x004fc600078e00ff */
[----:B---3--:R1:W-:Y:S02]  /*1dd60*/  @!P2 ST.E [R48.64], R8 ;  /* 0x000000083000a985 */ /* 0x0083e4000c10191c */
[----:B------:R-:W-:Y:S01]  /*1dd70*/  LOP3.LUT R12, R3, 0x7ffffe00, R12, 0xf8, !PT ;  /* 0x7ffffe00030c7812 */ /* 0x000fe200078ef80c */
[C---:B------:R-:W-:Y:S02]  /*1dd80*/  IMAD R3, R10.reuse, c[0x0][0x3dc], R9 ;  /* 0x0000f7000a037a24 */ /* 0x040fe400078e0209 */
[----:B------:R-:W-:-:S04]  /*1dd90*/  IMAD.WIDE.U32 R10, R10, c[0x0][0x3d8], R14 ;  /* 0x0000f6000a0a7a25 */ /* 0x000fc800078e000e */
[----:B------:R-:W-:Y:S01]  /*1dda0*/  IMAD.SHL.U32 R58, R12, 0x2, RZ ;  /* 0x000000020c3a7824 */ /* 0x000fe200078e00ff */
[----:B------:R-:W-:Y:S01]  /*1ddb0*/  LEA R56, P0, R10, c[0x0][0x380], 0x1 ;  /* 0x0000e0000a387a11 */ /* 0x000fe200078008ff */
[----:B------:R-:W-:-:S03]  /*1ddc0*/  IMAD.IADD R3, R11, 0x1, R3 ;  /* 0x000000010b037824 */ /* 0x000fc600078e0203 */
[----:B------:R1:W2:Y:S02]  /*1ddd0*/  LDS.128 R44, [R58+0x1080] ;  /* 0x001080003a2c7984 */ /* 0x0002a40000000c00 */
[----:B------:R-:W-:Y:S02]  /*1dde0*/  LEA.HI.X R55, R10, c[0x0][0x384], R3, 0x1, P0 ;  /* 0x0000e1000a377a11 */ /* 0x000fe400000f0c03 */
        /* <DEDUP_REMOVED lines=32> */
.L_x_424:
[----:B--2---:R-:W-:Y:S05]  /*1dff0*/  BSYNC B0 ;  /* 0x0000000000007941 */ /* 0x004fea0003800000 */
.L_x_423:
        /* <DEDUP_REMOVED lines=23> */
.L_x_426:
[----:B------:R-:W-:Y:S05]  /*1e170*/  BSYNC B0 ;  /* 0x0000000000007941 */ /* 0x000fea0003800000 */
.L_x_425:
        /* <DEDUP_REMOVED lines=23> */
.L_x_428:
[----:B------:R-:W-:Y:S05]  /*1e2f0*/  BSYNC B0 ;  /* 0x0000000000007941 */ /* 0x000fea0003800000 */
.L_x_427:
        /* <DEDUP_REMOVED lines=24> */
.L_x_421:
[----:B------:R-:W-:Y:S02]  /*1e480*/  ULDC.64 UR4, c[0x0][0x500] ;  /* 0x0001400000047ab9 */ /* 0x000fe40000000a00 */
[----:B------:R-:W-:Y:S02]  /*1e490*/  UISETP.NE.U32.AND UP1, UPT, URZ, UR4, UPT ;  /* 0x000000043f00728c */ /* 0x000fe4000bf25070 */
[----:B------:R-:W-:Y:S02]  /*1e4a0*/  UMOV UR6, 0x4 ;  /* 0x0000000400067882 */ /* 0x000fe40000000000 */
[----:B------:R-:W-:-:S03]  /*1e4b0*/  UISETP.NE.AND.EX UP1, UPT, URZ, UR5, UPT, UP1 ;  /* 0x000000053f00728c */ /* 0x000fc6000bf25310 */
[----:B------:R-:W-:Y:S02]  /*1e4c0*/  ULDC.64 UR4, c[0x0][0x500] ;  /* 0x0001400000047ab9 */ /* 0x000fe40000000a00 */
[----:B------:R-:W-:Y:S01]  /*1e4d0*/  UIMAD.WIDE UR4, UR24, UR6, UR4 ;  /* 0x00000006180472a5 */ /* 0x000fe2000f8e0204 */
[----:B------:R-:W-:-:S05]  /*1e4e0*/  PLOP3.LUT P1, PT, PT, PT, UP1, 0x80, 0x0 ;  /* 0x000000000000781c */ /* 0x000fca0003f2f018 */
[----:B------:R-:W-:Y:S01]  /*1e4f0*/  IMAD.U32 R6, RZ, RZ, UR4 ;  /* 0x00000004ff067e24 */ /* 0x000fe2000f8e00ff */
[----:B------:R-:W-:Y:S01]  /*1e500*/  MOV R7, UR5 ;  /* 0x0000000500077c02 */ /* 0x000fe20008000f00 */
[----:B------:R-:W-:-:S06]  /*1e510*/  ULDC.64 UR4, c[0x0][0x508] ;  /* 0x0001420000047ab9 */ /* 0x000fcc0000000a00 */
[----:B------:R-:W2:Y:S01]  /*1e520*/  @P1 LDG.E R0, [R6.64] ;  /* 0x0000001c06001981 */ /* 0x000ea2000c1e1900 */
[----:B------:R-:W-:Y:S01]  /*1e530*/  UISETP.NE.U32.AND UP0, UPT, URZ, UR4, UPT ;  /* 0x000000043f00728c */ /* 0x000fe2000bf05070 */
[----:B------:R-:W-:-:S03]  /*1e540*/  IMAD.MOV.U32 R3, RZ, RZ, c[0x0][0x388] ;  /* 0x0000e200ff037624 */ /* 0x000fc600078e00ff */
[----:B------:R-:W-:-:S03]  /*1e550*/  UISETP.NE.AND.EX UP0, UPT, URZ, UR5, UPT, UP0 ;  /* 0x000000053f00728c */ /* 0x000fc6000bf05300 */
[----:B------:R-:W-:-:S03]  /*1e560*/  ULDC.64 UR4, c[0x0][0x508] ;  /* 0x0001420000047ab9 */ /* 0x000fc60000000a00 */
[----:B------:R-:W-:-:S05]  /*1e570*/  PLOP3.LUT P0, PT, PT, PT, UP0, 0x80, 0x0 ;  /* 0x000000000000781c */ /* 0x000fca0003f0f008 */
[----:B------:R-:W-:-:S06]  /*1e580*/  @UP0 UIMAD.WIDE UR4, UR24, UR6, UR4 ;  /* 0x00000006180402a5 */ /* 0x000fcc000f8e0204 */
[----:B------:R-:W-:Y:S01]  /*1e590*/  MOV R4, UR4 ;  /* 0x0000000400047c02 */ /* 0x000fe20008000f00 */
[----:B------:R-:W-:-:S05]  /*1e5a0*/  IMAD.U32 R5, RZ, RZ, UR5 ;  /* 0x00000005ff057e24 */ /* 0x000fca000f8e00ff */
[----:B------:R1:W5:Y:S01]  /*1e5b0*/  @P0 LDG.E R3, [R4.64] ;  /* 0x0000001c04030981 */ /* 0x000362000c1e1900 */
[----:B------:R-:W-:Y:S02]  /*1e5c0*/  UMOV UR10, URZ ;  /* 0x0000003f000a7c82 */ /* 0x000fe40008000000 */
[----:B------:R-:W-:Y:S01]  /*1e5d0*/  UMOV UR11, URZ ;  /* 0x0000003f000b7c82 */ /* 0x000fe20008000000 */
[----:B--2---:R-:W2:Y:S02]  /*1e5e0*/  @P1 R2UR UR5, R0 ;  /* 0x00000000000513c2 */ /* 0x004ea400000e0000 */
[----:B--2---:R-:W-:Y:S02]  /*1e5f0*/  @UP1 USHF.R.S32.HI UR4, URZ, 0x1f, UR5 ;  /* 0x0000001f3f041899 */ /* 0x004fe40008011405 */
[----:B------:R-:W-:-:S05]  /*1e600*/  @UP1 UMOV UR10, UR5 ;  /* 0x00000005000a1c82 */ /* 0x000fca0008000000 */
[----:B------:R-:W-:Y:S01]  /*1e610*/  @UP1 UMOV UR11, UR4 ;  /* 0x00000004000b1c82 */ /* 0x000fe20008000000 */
[----:B------:R-:W-:Y:S05]  /*1e620*/  @P0 BRA `(.L_x_429) ;  /* 0x0000004000000947 */ /* 0x000fea0003800000 */
[----:B-1----:R-:W-:Y:S05]  /*1e630*/  @!P1 BRA `(.L_x_429) ;  /* 0x0000003000009947 */ /* 0x002fea0003800000 */
[----:B-----5:R-:W2:Y:S04]  /*1e640*/  LDG.E R3, [R6.64] ;  /* 0x0000001c06037981 */ /* 0x020ea8000c1e1900 */
[----:B------:R-:W2:Y:S02]  /*1e650*/  LDG.E R0, [R6.64+0x4] ;  /* 0x0000041c06007981 */ /* 0x000ea4000c1e1900 */
[----:B--2---:R-:W-:Y:S02]  /*1e660*/  IADD3 R3, -R3, R0, RZ ;  /* 0x0000000003037210 */ /* 0x004fe40007ffe1ff */
.L_x_429:
[----:B-1----:R-:W1:Y:S01]  /*1e670*/  S2R R7, SR_TID.X ;  /* 0x0000000000077919 */ /* 0x002e620000002100 */
[----:B------:R-:W-:Y:S01]  /*1e680*/  USHF.R.S32.HI UR6, URZ, 0x1f, UR24 ;  /* 0x0000001f3f067899 */ /* 0x000fe20008011418 */
[----:B------:R-:W-:Y:S01]  /*1e690*/  BSSY B0, `(.L_x_430) ;  /* 0x0000029000007945 */ /* 0x000fe20003800000 */
[----:B------:R-:W-:-:S02]  /*1e6a0*/  USEL UR24, UR24, URZ, !UP1 ;  /* 0x0000003f18187287 */ /* 0x000fc4000c800000 */
[----:B------:R-:W-:Y:S01]  /*1e6b0*/  USEL UR6, UR6, URZ, !UP1 ;  /* 0x0000003f06067287 */ /* 0x000fe2000c800000 */
[----:B-1----:R-:W-:-:S13]  /*1e6c0*/  ISETP.GT.AND P0, PT, R7, 0x7f, PT ;  /* 0x0000007f0700780c */ /* 0x002fda0003f04270 */
[----:B------:R-:W-:Y:S05]  /*1e6d0*/  @P0 BRA `(.L_x_431) ;  /* 0x0000024000000947 */ /* 0x000fea0003800000 */
[----:B------:R-:W1:Y:S01]  /*1e6e0*/  S2R R2, SR_CTAID.X ;  /* 0x0000000000027919 */ /* 0x000e620000002500 */
[----:B-----5:R-:W-:Y:S01]  /*1e6f0*/  IMAD R0, R3, c[0x0][0x4e8], RZ ;  /* 0x00013a0003007a24 */ /* 0x020fe200078e02ff */
[----:B-1----:R-:W-:-:S04]  /*1e700*/  LEA R5, R2, R7, 0x7 ;  /* 0x0000000702057211 */ /* 0x002fc800078e38ff */
[----:B------:R-:W-:-:S13]  /*1e710*/  ISETP.GE.AND P0, PT, R5, R0, PT ;  /* 0x000000000500720c */ /* 0x000fda0003f06270 */
[----:B------:R-:W-:Y:S05]  /*1e720*/  @P0 BRA `(.L_x_431) ;  /* 0x000001f000000947 */ /* 0x000fea0003800000 */
[----:B------:R-:W-:Y:S01]  /*1e730*/  IMAD.MOV.U32 R0, RZ, RZ, c[0x0][0x4e8] ;  /* 0x00013a00ff007624 */ /* 0x000fe200078e00ff */
[----:B------:R-:W-:Y:S01]  /*1e740*/  ULDC.64 UR4, c[0x0][0x490] ;  /* 0x0001240000047ab9 */ /* 0x000fe20000000a00 */
[----:B------:R-:W-:Y:S01]  /*1e750*/  IMAD.MOV.U32 R8, RZ, RZ, R5 ;  /* 0x000000ffff087224 */ /* 0x000fe200078e0005 */
[----:B------:R-:W-:Y:S02]  /*1e760*/  UIMAD UR7, UR8, UR4, URZ ;  /* 0x00000004080772a4 */ /* 0x000fe4000f8e023f */
[----:B------:R-:W-:Y:S01]  /*1e770*/  ISETP.NE.AND P0, PT, R0, 0x1, PT ;  /* 0x000000010000780c */ /* 0x000fe20003f05270 */
[----:B------:R-:W-:Y:S02]  /*1e780*/  UMOV UR12, UR10 ;  /* 0x0000000a000c7c82 */ /* 0x000fe40008000000 */
[----:B------:R-:W-:Y:S02]  /*1e790*/  UMOV UR13, UR11 ;  /* 0x0000000b000d7c82 */ /* 0x000fe40008000000 */
[----:B------:R-:W-:-:S02]  /*1e7a0*/  UIMAD.WIDE.U32 UR12, UR15, UR4, UR12 ;  /* 0x000000040f0c72a5 */ /* 0x000fc4000f8e000c */
[----:B------:R-:W-:-:S03]  /*1e7b0*/  UIMAD UR7, UR15, UR5, UR7 ;  /* 0x000000050f0772a4 */ /* 0x000fc6000f8e0207 */
[----:B------:R-:W-:Y:S02]  /*1e7c0*/  ULDC.64 UR4, c[0x0][0x498] ;  /* 0x0001260000047ab9 */ /* 0x000fe40000000a00 */
[----:B------:R-:W-:Y:S01]  /*1e7d0*/  UIADD3 UR13, UR7, UR13, URZ ;  /* 0x0000000d070d7290 */ /* 0x000fe2000fffe03f */
[----:B------:R-:W-:Y:S01]  /*1e7e0*/  @P0 IMAD.HI.U32 R0, R5, c[0x0][0x4ec], RZ ;  /* 0x00013b0005000a27 */ /* 0x000fe200078e00ff */
[----:B------:R-:W-:Y:S02]  /*1e7f0*/  UIMAD UR7, UR6, UR4, URZ ;  /* 0x00000004060772a4 */ /* 0x000fe4000f8e023f */
[----:B------:R-:W-:Y:S02]  /*1e800*/  UIMAD.WIDE.U32 UR12, UR24, UR4, UR12 ;  /* 0x00000004180c72a5 */ /* 0x000fe4000f8e000c */
[----:B------:R-:W-:Y:S01]  /*1e810*/  @P0 SHF.R.U32.HI R8, RZ, c[0x0][0x4f0], R0 ;  /* 0x00013c00ff080a19 */ /* 0x000fe20000011600 */
[----:B------:R-:W-:-:S03]  /*1e820*/  UIMAD UR5, UR24, UR5, UR7 ;  /* 0x00000005180572a4 */ /* 0x000fc6000f8e0207 */
[----:B------:R-:W-:-:S03]  /*1e830*/  IADD3 R4, -R8, RZ, RZ ;  /* 0x000000ff08047210 */ /* 0x000fc60007ffe1ff */
[----:B------:R-:W-:Y:S02]  /*1e840*/  IMAD.U32 R0, RZ, RZ, UR5 ;  /* 0x00000005ff007e24 */ /* 0x000fe4000f8e00ff */
[----:B------:R-:W-:Y:S01]  /*1e850*/  IMAD R4, R4, c[0x0][0x4e8], R5 ;  /* 0x00013a0004047a24 */ /* 0x000fe200078e0205 */
[----:B------:R-:W-:Y:S02]  /*1e860*/  SHF.R.S32.HI R5, RZ, 0x1f, R8 ;  /* 0x0000001fff057819 */ /* 0x000fe40000011408 */
[----:B------:R-:W-:Y:S02]  /*1e870*/  IADD3 R8, P0, R8, UR12, RZ ;  /* 0x0000000c08087c10 */ /* 0x000fe4000ff1e0ff */
[----:B------:R-:W-:Y:S02]  /*1e880*/  SHF.R.S32.HI R2, RZ, 0x1f, R4 ;  /* 0x0000001fff027819 */ /* 0x000fe40000011404 */
[----:B------:R-:W-:-:S03]  /*1e890*/  IADD3.X R9, R5, UR13, R0, P0, !PT ;  /* 0x0000000d05097c10 */ /* 0x000fc600087fe400 */
[----:B------:R-:W-:Y:S02]  /*1e8a0*/  IMAD R5, R2, c[0x0][0x488], RZ ;  /* 0x0001220002057a24 */ /* 0x000fe400078e02ff */
[----:B------:R-:W-:-:S04]  /*1e8b0*/  IMAD.WIDE.U32 R8, R4, c[0x0][0x488], R8 ;  /* 0x0001220004087a25 */ /* 0x000fc800078e0008 */
[----:B------:R-:W-:Y:S01]  /*1e8c0*/  IMAD R0, R4, c[0x0][0x48c], R5 ;  /* 0x0001230004007a24 */ /* 0x000fe200078e0205 */
[----:B------:R-:W-:-:S04]  /*1e8d0*/  LEA R4, P0, R8, c[0x0][0x450], 0x2 ;  /* 0x0001140008047a11 */ /* 0x000fc800078010ff */
[----:B------:R-:W-:Y:S01]  /*1e8e0*/  IADD3 R5, R9, R0, RZ ;  /* 0x0000000009057210 */ /* 0x000fe20007ffe0ff */
[----:B------:R-:W-:-:S03]  /*1e8f0*/  IMAD.MOV.U32 R9, RZ, RZ, -0x800000 ;  /* 0xff800000ff097424 */ /* 0x000fc600078e00ff */
[----:B------:R-:W-:-:S05]  /*1e900*/  LEA.HI.X R5, R8, c[0x0][0x454], R5, 0x2, P0 ;  /* 0x0001150008057a11 */ /* 0x000fca00000f1405 */
[----:B------:R1:W-:Y:S02]  /*1e910*/  STG.E [R4.64], R9 ;  /* 0x0000000904007986 */ /* 0x0003e4000c10191c */
.L_x_431:
[----:B------:R-:W-:Y:S05]  /*1e920*/  BSYNC B0 ;  /* 0x0000000000007941 */ /* 0x000fea0003800000 */
.L_x_430:
[----:B-1----:R-:W1:Y:S01]  /*1e930*/  S2R R5, SR_CTAID.X ;  /* 0x0000000000057919 */ /* 0x002e620000002500 */
[----:B------:R-:W-:Y:S01]  /*1e940*/  SHF.R.S32.HI R4, RZ, 0x1f, R7 ;  /* 0x0000001fff047819 */ /* 0x000fe20000011407 */
[----:B------:R-:W-:Y:S01]  /*1e950*/  IMAD.MOV.U32 R0, RZ, RZ, c[0x0][0x4e8] ;  /* 0x00013a00ff007624 */ /* 0x000fe200078e00ff */
[----:B------:R-:W-:Y:S01]  /*1e960*/  ULDC.64 UR4, c[0x0][0x3a0] ;  /* 0x0000e80000047ab9 */ /* 0x000fe20000000a00 */
[----:B-----5:R-:W-:Y:S01]  /*1e970*/  IMAD R3, R3, c[0x0][0x4e8], RZ ;  /* 0x00013a0003037a24 */ /* 0x020fe200078e02ff */
[----:B------:R-:W-:Y:S01]  /*1e980*/  LEA.HI R4, R4, R7, RZ, 0x3 ;  /* 0x0000000704047211 */ /* 0x000fe200078f18ff */
[----:B------:R-:W-:Y:S01]  /*1e990*/  UIMAD UR7, UR11, UR4, URZ ;  /* 0x000000040b0772a4 */ /* 0x000fe2000f8e023f */
[----:B------:R-:W-:Y:S01]  /*1e9a0*/  ISETP.NE.AND P0, PT, R0, 0x1, PT ;  /* 0x000000010000780c */ /* 0x000fe20003f05270 */
[----:B------:R-:W-:Y:S01]  /*1e9b0*/  UIMAD.WIDE.U32 UR12, UR10, UR4, URZ ;  /* 0x000000040a0c72a5 */ /* 0x000fe2000f8e003f */
[----:B------:R-:W-:Y:S01]  /*1e9c0*/  LOP3.LUT R2, R4, 0xfffffff8, RZ, 0xc0, !PT ;  /* 0xfffffff804027812 */ /* 0x000fe200078ec0ff */
[----:B------:R-:W-:Y:S01]  /*1e9d0*/  UIMAD UR7, UR10, UR5, UR7 ;  /* 0x000000050a0772a4 */ /* 0x000fe2000f8e0207 */
[----:B------:R-:W-:Y:S01]  /*1e9e0*/  SHF.R.S32.HI R4, RZ, 0x3, R4 ;  /* 0x00000003ff047819 */ /* 0x000fe20000011404 */
[----:B------:R-:W-:Y:S01]  /*1e9f0*/  BSSY B0, `(.L_x_432) ;  /* 0x000003a000007945 */ /* 0x000fe20003800000 */
[----:B------:R-:W-:Y:S01]  /*1ea00*/  ULDC.64 UR4, c[0x0][0x3e8] ;  /* 0x0000fa0000047ab9 */ /* 0x000fe20000000a00 */
[----:B------:R-:W-:Y:S01]  /*1ea10*/  IMAD.IADD R7, R7, 0x1, -R2 ;  /* 0x0000000107077824 */ /* 0x000fe200078e0a02 */
[----:B------:R-:W-:-:S02]  /*1ea20*/  UIADD3 UR13, UR13, UR7, URZ ;  /* 0x000000070d0d7290 */ /* 0x000fc4000fffe03f */
[----:B------:R-:W-:Y:S02]  /*1ea30*/  UIMAD UR7, UR8, UR4, URZ ;  /* 0x00000004080772a4 */ /* 0x000fe4000f8e023f */
[C---:B------:R-:W-:Y:S01]  /*1ea40*/  LEA R0, R7.reuse, R4, 0x5 ;  /* 0x0000000407007211 */ /* 0x040fe200078e28ff */
[----:B------:R-:W-:Y:S01]  /*1ea50*/  UIMAD.WIDE.U32 UR12, UR15, UR4, UR12 ;  /* 0x000000040f0c72a5 */ /* 0x000fe2000f8e000c */
[----:B------:R-:W-:Y:S01]  /*1ea60*/  SHF.L.U32 R7, R7, 0x3, RZ ;  /* 0x0000000307077819 */ /* 0x000fe200000006ff */
[----:B------:R-:W-:Y:S02]  /*1ea70*/  UIMAD UR7, UR15, UR5, UR7 ;  /* 0x000000050f0772a4 */ /* 0x000fe4000f8e0207 */
[C---:B-1----:R-:W-:Y:S01]  /*1ea80*/  IMAD R0, R5.reuse, 0x80, R0 ;  /* 0x0000008005007824 */ /* 0x042fe200078e0200 */
[----:B------:R-:W-:Y:S01]  /*1ea90*/  ULDC.64 UR4, c[0x0][0x3f0] ;  /* 0x0000fc0000047ab9 */ /* 0x000fe20000000a00 */
[----:B------:R-:W-:Y:S01]  /*1eaa0*/  IMAD R4, R5, 0x80, R4 ;  /* 0x0000008005047824 */ /* 0x000fe200078e0204 */
[----:B------:R-:W-:Y:S01]  /*1eab0*/  UIMAD UR6, UR6, UR4, URZ ;  /* 0x00000004060672a4 */ /* 0x000fe2000f8e023f */
[----:B------:R-:W-:Y:S01]  /*1eac0*/  @P0 IMAD.HI.U32 R2, R0, c[0x0][0x4ec], RZ ;  /* 0x00013b0000020a27 */ /* 0x000fe200078e00ff */
[----:B------:R-:W-:Y:S01]  /*1ead0*/  UIADD3 UR13, UR7, UR13, URZ ;  /* 0x0000000d070d7290 */ /* 0x000fe2000fffe03f */
[----:B------:R-:W-:Y:S01]  /*1eae0*/  MOV R8, R0 ;  /* 0x0000000000087202 */ /* 0x000fe20000000f00 */
[----:B------:R-:W-:Y:S01]  /*1eaf0*/  UIMAD UR5, UR24, UR5, UR6 ;  /* 0x00000005180572a4 */ /* 0x000fe2000f8e0206 */
[----:B------:R-:W-:Y:S01]  /*1eb00*/  IADD3 R5, R7, 0x80, RZ ;  /* 0x0000008007057810 */ /* 0x000fe20007ffe0ff */
[----:B------:R-:W-:Y:S01]  /*1eb10*/  UIMAD.WIDE.U32 UR12, UR24, UR4, UR12 ;  /* 0x00000004180c72a5 */ /* 0x000fe2000f8e000c */
[----:B------:R-:W-:-:S03]  /*1eb20*/  @P0 SHF.R.U32.HI R8, RZ, c[0x0][0x4f0], R2 ;  /* 0x00013c00ff080a19 */ /* 0x000fc60000011602 */
[----:B------:R-:W-:Y:S01]  /*1eb30*/  UIADD3 UR5, UR13, UR5, URZ ;  /* 0x000000050d057290 */ /* 0x000fe2000fffe03f */
[--C-:B------:R-:W-:Y:S01]  /*1eb40*/  SHF.R.S32.HI R9, RZ, 0x1f, R8.reuse ;  /* 0x0000001fff097819 */ /* 0x100fe20000011408 */
[----:B------:R-:W-:Y:S01]  /*1eb50*/  IMAD.MOV R11, RZ, RZ, -R8 ;  /* 0x000000ffff0b7224 */ /* 0x000fe200078e0a08 */
[----:B------:R-:W-:-:S03]  /*1eb60*/  MOV R10, UR12 ;  /* 0x0000000c000a7c02 */ /* 0x000fc60008000f00 */
[----:B------:R-:W-:Y:S02]  /*1eb70*/  IMAD R6, R11, c[0x0][0x4e8], R0 ;  /* 0x00013a000b067a24 */ /* 0x000fe400078e0200 */
[----:B------:R-:W-:Y:S01]  /*1eb80*/  IMAD.U32 R11, RZ, RZ, UR13 ;  /* 0x0000000dff0b7e24 */ /* 0x000fe2000f8e00ff */
[----:B------:R-:W-:Y:S01]  /*1eb90*/  MOV R11, UR5 ;  /* 0x00000005000b7c02 */ /* 0x000fe20008000f00 */
[----:B------:R-:W-:Y:S01]  /*1eba0*/  IMAD R9, R9, c[0x0][0x3e0], RZ ;  /* 0x0000f80009097a24 */ /* 0x000fe200078e02ff */
[----:B------:R-:W-:-:S03]  /*1ebb0*/  SHF.R.S32.HI R2, RZ, 0x1f, R6 ;  /* 0x0000001fff027819 */ /* 0x000fc60000011406 */
[C---:B------:R-:W-:Y:S02]  /*1ebc0*/  IMAD R0, R8.reuse, c[0x0][0x3e4], R9 ;  /* 0x0000f90008007a24 */ /* 0x040fe400078e0209 */
[----:B------:R-:W-:-:S04]  /*1ebd0*/  IMAD.WIDE.U32 R10, R8, c[0x0][0x3e0], R10 ;  /* 0x0000f800080a7a25 */ /* 0x000fc800078e000a */
[----:B------:R-:W-:Y:S02]  /*1ebe0*/  IMAD R9, R2, c[0x0][0x3d8], RZ ;  /* 0x0000f60002097a24 */ /* 0x000fe400078e02ff */
[----:B------:R-:W-:Y:S02]  /*1ebf0*/  IMAD.IADD R11, R11, 0x1, R0 ;  /* 0x000000010b0b7824 */ /* 0x000fe400078e0200 */
[C---:B------:R-:W-:Y:S02]  /*1ec00*/  IMAD R9, R6.reuse, c[0x0][0x3dc], R9 ;  /* 0x0000f70006097a24 */ /* 0x040fe400078e0209 */
[----:B------:R-:W-:Y:S01]  /*1ec10*/  IMAD.WIDE.U32 R10, R6, c[0x0][0x3d8], R10 ;  /* 0x0000f600060a7a25 */ /* 0x000fe200078e000a */
[----:B------:R-:W-:-:S04]  /*1ec20*/  IADD3 R6, R7, 0x40, RZ ;  /* 0x0000004007067810 */ /* 0x000fc80007ffe0ff */
[----:B------:R-:W-:Y:S02]  /*1ec30*/  IADD3 R11, R11, R9, RZ ;  /* 0x000000090b0b7210 */ /* 0x000fe40007ffe0ff */
[----:B------:R-:W-:-:S04]  /*1ec40*/  LEA R9, P0, R10, c[0x0][0x380], 0x1 ;  /* 0x0000e0000a097a11 */ /* 0x000fc800078008ff */
[----:B------:R-:W-:Y:S02]  /*1ec50*/  LEA.HI.X R8, R10, c[0x0][0x384], R11, 0x1, P0 ;  /* 0x0000e1000a087a11 */ /* 0x000fe400000f0c0b */
[----:B------:R-:W-:Y:S01]  /*1ec60*/  ISETP.GE.AND P0, PT, R4, R3, PT ;  /* 0x000000030400720c */ /* 0x000fe20003f06270 */
[----:B------:R1:W2:Y:S04]  /*1ec70*/  SHFL.IDX PT, R10, R9, RZ, 0x181f ;  /* 0x00181fff090a7589 */ /* 0x0002a800000e0000 */
        /* <DEDUP_REMOVED lines=17> */
.L_x_433:
[----:B------:R-:W-:Y:S05]  /*1ed90*/  BSYNC B0 ;  /* 0x0000000000007941 */ /* 0x000fea0003800000 */
.L_x_432:
        /* <DEDUP_REMOVED lines=21> */
.L_x_435:
[----:B------:R-:W-:Y:S05]  /*1eef0*/  BSYNC B0 ;  /* 0x0000000000007941 */ /* 0x000fea0003800000 */
.L_x_434:
        /* <DEDUP_REMOVED lines=21> */
.L_x_437:
[----:B------:R-:W-:Y:S05]  /*1f050*/  BSYNC B0 ;  /* 0x0000000000007941 */ /* 0x000fea0003800000 */
.L_x_436:
        /* <DEDUP_REMOVED lines=22> */
.L_x_438:
        /* <DEDUP_REMOVED lines=12> */
.L_x_2571:


//--------------------- .text._ZN7cutlass13device_kernelIN5flash19enable_sm80_to_sm89INS1_16FlashAttnFwdSm80INS1_25CollectiveMainloopFwdSm80ILi8ELi1ELb1EN4cute5tupleIJNS5_1CILi128EEENS7_ILi96EEENS7_ILi192EEEEEELi192ENS_6half_tEfNS_4arch4Sm80ELb1ELb0ELb1ELb0ELb0ELb0ELb1ELb0EEENS1_21CollectiveEpilogueFwdINS6_IJS8_SA_S9_EEENS6_IJNS7_ILi1EEESI_SI_EEESC_SE_Li256ELb0ELb1ELb0ELb0EEENS1_30DynamicPersistentTileSchedulerILi256ELi256ELb0ELb1ELb0EEEEEEEEEvNT_6ParamsE --------------------------
	.section	.text._ZN7cutlass13device_kernelIN5flash19enable_sm80_to_sm89INS1_16FlashAttnFwdSm80INS1_25CollectiveMainloopFwdSm80ILi8ELi1ELb1EN4cute5tupleIJNS5_1CILi128EEENS7_ILi96EEENS7_ILi192EEEEEELi192ENS_6half_tEfNS_4arch4Sm80ELb1ELb0ELb1ELb0ELb0ELb0ELb1ELb0EEENS1_21CollectiveEpilogueFwdINS6_IJS8_SA_S9_EEENS6_IJNS7_ILi1EEESI_SI_EEESC_SE_Li256ELb0ELb1ELb0ELb0EEENS1_30DynamicPersistentTileSchedulerILi256ELi256ELb0ELb1ELb0EEEEEEEEEvNT_6ParamsE,"ax",@progbits
	.sectioninfo	@"SHI_REGISTERS=255"
	.align	128
.text._ZN7cutlass13device_kernelIN5flash19enable_sm80_to_sm89INS1_16FlashAttnFwdSm80INS1_25CollectiveMainloopFwdSm80ILi8ELi1ELb1EN4cute5tupleIJNS5_1CILi128EEENS7_ILi96EEENS7_ILi192EEEEEELi192ENS_6half_tEfNS_4arch4Sm80ELb1ELb0ELb1ELb0ELb0ELb0ELb1ELb0EEENS1_21CollectiveEpilogueFwdINS6_IJS8_SA_S9_EEENS6_IJNS7_ILi1EEESI_SI_EEESC_SE_Li256ELb0ELb1ELb0ELb0EEENS1_30DynamicPersistentTileSchedulerILi256ELi256ELb0ELb1ELb0EEEEEEEEEvNT_6ParamsE:
        .type           _ZN7cutlass13device_kernelIN5flash19enable_sm80_to_sm89INS1_16FlashAttnFwdSm80INS1_25CollectiveMainloopFwdSm80ILi8ELi1ELb1EN4cute5tupleIJNS5_1CILi128EEENS7_ILi96EEENS7_ILi192EEEEEELi192ENS_6half_tEfNS_4arch4Sm80ELb1ELb0ELb1ELb0ELb0ELb0ELb1ELb0EEENS1_21CollectiveEpilogueFwdINS6_IJS8_SA_S9_EEENS6_IJNS7_ILi1EEESI_SI_EEESC_SE_Li256ELb0ELb1ELb0ELb0EEENS1_30DynamicPersistentTileSchedulerILi256ELi256ELb0ELb1ELb0EEEEEEEEEvNT_6ParamsE,@function
        .size           _ZN7cutlass13device_kernelIN5flash19enable_sm80_to_sm89INS1_16FlashAttnFwdSm80INS1_25CollectiveMainloopFwdSm80ILi8ELi1ELb1EN4cute5tupleIJNS5_1CILi128EEENS7_ILi96EEENS7_ILi192EEEEEELi192ENS_6half_tEfNS_4arch4Sm80ELb1ELb0ELb1ELb0ELb0ELb0ELb1ELb0EEENS1_21CollectiveEpilogueFwdINS6_IJS8_SA_S9_EEENS6_IJNS7_ILi1EEESI_SI_EEESC_SE_Li256ELb0ELb1ELb0ELb0EEENS1_30DynamicPersistentTileSchedulerILi256ELi256ELb0ELb1ELb0EEEEEEEEEvNT_6ParamsE,(.L_x_2572 - _ZN7cutlass13device_kernelIN5flash19enable_sm80_to_sm89INS1_16FlashAttnFwdSm80INS1_25CollectiveMainloopFwdSm80ILi8ELi1ELb1EN4cute5tupleIJNS5_1CILi128EEENS7_ILi96EEENS7_ILi192EEEEEELi192ENS_6half_tEfNS_4arch4Sm80ELb1ELb0ELb1ELb0ELb0ELb0ELb1ELb0EEENS1_21CollectiveEpilogueFwdINS6_IJS8_SA_S9_EEENS6_IJNS7_ILi1EEESI_SI_EEESC_SE_Li256ELb0ELb1ELb0ELb0EEENS1_30DynamicPersistentTileSchedulerILi256ELi256ELb0ELb1ELb0EEEEEEEEEvNT_6ParamsE)
        .other          _ZN7cutlass13device_kernelIN5flash19enable_sm80_to_sm89INS1_16FlashAttnFwdSm80INS1_25CollectiveMainloopFwdSm80ILi8ELi1ELb1EN4cute5tupleIJNS5_1CILi128EEENS7_ILi96EEENS7_ILi192EEEEEELi192ENS_6half_tEfNS_4arch4Sm80ELb1ELb0ELb1ELb0ELb0ELb0ELb1ELb0EEENS1_21CollectiveEpilogueFwdINS6_IJS8_SA_S9_EEENS6_IJNS7_ILi1EEESI_SI_EEESC_SE_Li256ELb0ELb1ELb0ELb0EEENS1_30DynamicPersistentTileSchedulerILi256ELi256ELb0ELb1ELb0EEEEEEEEEvNT_6ParamsE,@"STO_CUDA_ENTRY STV_DEFAULT"
_ZN7cutlass13device_kernelIN5flash19enable_sm80_to_sm89INS1_16FlashAttnFwdSm80INS1_25CollectiveMainloopFwdSm80ILi8ELi1ELb1EN4cute5tupleIJNS5_1CILi128EEENS7_ILi96EEENS7_ILi192EEEEEELi192ENS_6half_tEfNS_4arch4Sm80ELb1ELb0ELb1ELb0ELb0ELb0ELb1ELb0EEENS1_21CollectiveEpilogueFwdINS6_IJS8_SA_S9_EEENS6_IJNS7_ILi1EEESI_SI_EEESC_SE_Li256ELb0ELb1ELb0ELb0EEENS1_30DynamicPersistentTileSchedulerILi256ELi256ELb0ELb1ELb0EEEEEEEEEvNT_6ParamsE:
[----:B------:R-:W-:-:S03]  /*0000*/  MOV R1, c[0x0][0x28] ;  /* 0x00000a0000017a02 */ /* 0x000fc60000000f00 */
[----:B------:R-:W1:Y:S01]  /*0010*/  S2R R20, SR_TID.X ;  /* 0x0000000000147919 */ /* 0x000e620000002100 */
[----:B------:R-:W-:-:S03]  /*0020*/  IADD3 R1, R1, -0xd0, RZ ;  /* 0xffffff3001017810 */ /* 0x000fc60007ffe0ff */
[----:B------:R-:W2:Y:S01]  /*0030*/  S2R R14, SR_CTAID.X ;  /* 0x00000000000e7919 */ /* 0x000ea20000002500 */
[----:B-1----:R-:W-:-:S05]  /*0040*/  SHF.R.U32.HI R2, RZ, 0x5, R20 ;  /* 0x00000005ff027819 */ /* 0x002fca0000011614 */
[----:B------:R-:W1:Y:S02]  /*0050*/  SHFL.IDX PT, R0, R2, RZ, 0x1f ;  /* 0x00001fff02007589 */ /* 0x000e6400000e0000 */
[----:B-1----:R-:W-:Y:S02]  /*0060*/  ISETP.GE.AND P0, PT, R0, 0x1, PT ;  /* 0x000000010000780c */ /* 0x002fe40003f06270 */
[----:B------:R1:W-:Y:S11]  /*0070*/  STL [R1+0x90], R0 ;  /* 0x0000900001007387 */ /* 0x0003f60000100800 */
[----:B------:R-:W-:Y:S06]  /*0080*/  @P0 BAR.ARV 0x4, 0x100 ;  /* 0x0104000000000b1d */ /* 0x000fec0000002000 */
[----:B--2---:R-:W-:-:S13]  /*0090*/  ISETP.GE.AND P0, PT, R14, c[0x0][0x538], PT ;  /* 0x00014e000e007a0c */ /* 0x004fda0003f06270 */
[----:B------:R-:W-:Y:S05]  /*00a0*/  @P0 EXIT ;  /* 0x000000000000094d */ /* 0x000fea0003800000 */
[----:B-1----:R-:W-:Y:S01]  /*00b0*/  SHF.R.S32.HI R11, RZ, 0x1f, R20 ;  /* 0x0000001fff0b7819 */ /* 0x002fe20000011414 */
[----:B------:R-:W-:-:S03]  /*00c0*/  ULDC.64 UR6, c[0x0][0x118] ;  /* 0x0000460000067ab9 */ /* 0x000fc60000000a00 */
[CC--:B------:R-:W-:Y:S02]  /*00d0*/  LEA.HI R12, R11.reuse, R20.reuse, RZ, 0x3 ;  /* 0x000000140b0c7211 */ /* 0x0c0fe400078f18ff */
[CC--:B------:R-:W-:Y:S02]  /*00e0*/  LEA.HI R2, R11.reuse, R20.reuse, RZ, 0x4 ;  /* 0x000000140b027211 */ /* 0x0c0fe400078f20ff */
[----:B------:R-:W-:Y:S02]  /*00f0*/  LEA.HI R13, R11, R20, RZ, 0x2 ;  /* 0x000000140b0d7211 */ /* 0x000fe400078f10ff */
[----:B------:R-:W-:Y:S02]  /*0100*/  SHF.R.S32.HI R17, RZ, 0x3, R12 ;  /* 0x00000003ff117819 */ /* 0x000fe4000001140c */
[----:B------:R-:W-:Y:S02]  /*0110*/  SHF.R.S32.HI R5, RZ, 0x4, R2 ;  /* 0x00000004ff057819 */ /* 0x000fe40000011402 */
[----:B------:R-:W-:Y:S01]  /*0120*/  LOP3.LUT R0, R2, 0xfffffff0, RZ, 0xc0, !PT ;  /* 0xfffffff002007812 */ /* 0x000fe200078ec0ff */
[----:B------:R-:W-:Y:S01]  /*0130*/  IMAD.SHL.U32 R6, R17, 0x40, RZ ;  /* 0x0000004011067824 */ /* 0x000fe200078e00ff */
[----:B------:R-:W-:-:S02]  /*0140*/  LOP3.LUT R3, R12, 0xfffffff8, RZ, 0xc0, !PT ;  /* 0xfffffff80c037812 */ /* 0x000fc400078ec0ff */
[--C-:B------:R-:W-:Y:S01]  /*0150*/  SHF.R.S32.HI R8, RZ, 0x2, R13.reuse ;  /* 0x00000002ff087819 */ /* 0x100fe2000001140d */
[C---:B------:R-:W-:Y:S01]  /*0160*/  IMAD.IADD R0, R20.reuse, 0x1, -R0 ;  /* 0x0000000114007824 */ /* 0x040fe200078e0a00 */
[----:B------:R-:W-:Y:S01]  /*0170*/  SHF.R.S32.HI R4, RZ, 0x1f, R13 ;  /* 0x0000001fff047819 */ /* 0x000fe2000001140d */
[----:B------:R-:W-:Y:S01]  /*0180*/  IMAD.IADD R7, R20, 0x1, -R3 ;  /* 0x0000000114077824 */ /* 0x000fe200078e0a03 */
[----:B------:R-:W-:Y:S02]  /*0190*/  LEA.HI R2, R2, R5, RZ, 0x1 ;  /* 0x0000000502027211 */ /* 0x000fe400078f08ff */
[----:B------:R-:W-:Y:S01]  /*01a0*/  LEA.HI R3, R4, R8, RZ, 0x3 ;  /* 0x0000000804037211 */ /* 0x000fe200078f18ff */
[C---:B------:R-:W-:Y:S01]  /*01b0*/  IMAD.SHL.U32 R18, R7.reuse, 0x8, RZ ;  /* 0x0000000807127824 */ /* 0x040fe200078e00ff */
[----:B------:R-:W-:Y:S01]  /*01c0*/  LOP3.LUT R4, R2, 0xfffffffe, RZ, 0xc0, !PT ;  /* 0xfffffffe02047812 */ /* 0x000fe200078ec0ff */
[----:B------:R-:W-:Y:S01]  /*01d0*/  IMAD.SHL.U32 R9, R7, 0x40, RZ ;  /* 0x0000004007097824 */ /* 0x000fe200078e00ff */
[----:B------:R-:W-:-:S02]  /*01e0*/  LOP3.LUT R2, R6, 0x1c0, RZ, 0xc0, !PT ;  /* 0x000001c006027812 */ /* 0x000fc400078ec0ff */
[----:B------:R-:W-:Y:S01]  /*01f0*/  SHF.R.S32.HI R6, RZ, 0x1f, R0 ;  /* 0x0000001fff067819 */ /* 0x000fe20000011400 */
[----:B------:R-:W-:Y:S01]  /*0200*/  IMAD.IADD R225, R5, 0x1, -R4 ;  /* 0x0000000105e17824 */ /* 0x000fe200078e0a04 */
[----:B------:R-:W-:Y:S02]  /*0210*/  LOP3.LUT R3, R3, 0xfffffff8, RZ, 0xc0, !PT ;  /* 0xfffffff803037812 */ /* 0x000fe400078ec0ff */
[----:B------:R-:W-:Y:S02]  /*0220*/  LEA.HI R224, R6, R0, RZ, 0x3 ;  /* 0x0000000006e07211 */ /* 0x000fe400078f18ff */
[----:B------:R-:W-:Y:S01]  /*0230*/  LOP3.LUT R4, R2, 0x38, R18, 0xf8, !PT ;  /* 0x0000003802047812 */ /* 0x000fe200078ef812 */
[----:B------:R-:W-:Y:S01]  /*0240*/  IMAD.IADD R6, R8, 0x1, -R3 ;  /* 0x0000000108067824 */ /* 0x000fe200078e0a03 */
[----:B------:R-:W-:Y:S02]  /*0250*/  SHF.R.U32.HI R3, RZ, 0x3, R2 ;  /* 0x00000003ff037819 */ /* 0x000fe40000011602 */
[C---:B------:R-:W-:Y:S01]  /*0260*/  LOP3.LUT R2, R224.reuse, 0xfffffff8, RZ, 0xc0, !PT ;  /* 0xfffffff8e0027812 */ /* 0x040fe200078ec0ff */
[----:B------:R-:W-:Y:S01]  /*0270*/  IMAD.SHL.U32 R224, R224, 0x40, RZ ;  /* 0x00000040e0e07824 */ /* 0x000fe200078e00ff */
[----:B------:R-:W-:-:S02]  /*0280*/  LEA.HI R10, R11, R20, RZ, 0x5 ;  /* 0x000000140b0a7211 */ /* 0x000fc400078f28ff */
[----:B------:R-:W-:Y:S01]  /*0290*/  LOP3.LUT R8, R4, R3, RZ, 0x3c, !PT ;  /* 0x0000000304087212 */ /* 0x000fe200078e3cff */
[----:B------:R-:W-:Y:S01]  /*02a0*/  IMAD.IADD R5, R0, 0x1, -R2 ;  /* 0x0000000100057824 */ /* 0x000fe200078e0a02 */
[----:B------:R-:W-:Y:S02]  /*02b0*/  LOP3.LUT R2, R10, 0xffffffe0, RZ, 0xc0, !PT ;  /* 0xffffffe00a027812 */ /* 0x000fe400078ec0ff */
[----:B------:R-:W-:Y:S02]  /*02c0*/  LOP3.LUT R0, R9, 0x1c0, RZ, 0xc0, !PT ;  /* 0x000001c009007812 */ /* 0x000fe400078ec0ff */
[----:B------:R-:W-:Y:S01]  /*02d0*/  SHF.R.S32.HI R250, RZ, 0x5, R10 ;  /* 0x00000005fffa7819 */ /* 0x000fe2000001140a */
[----:B------:R-:W-:Y:S01]  /*02e0*/  IMAD.IADD R16, R20, 0x1, -R2 ;  /* 0x0000000114107824 */ /* 0x000fe200078e0a02 */
[----:B------:R-:W-:Y:S02]  /*02f0*/  SHF.R.S32.HI R3, RZ, 0x1f, R10 ;  /* 0x0000001fff037819 */ /* 0x000fe4000001140a */
[----:B------:R-:W-:Y:S01]  /*0300*/  LOP3.LUT R4, R0, 0x8, R12, 0xf8, !PT ;  /* 0x0000000800047812 */ /* 0x000fe200078ef80c */
[----:B------:R-:W-:Y:S01]  /*0310*/  IMAD.MOV.U32 R12, RZ, RZ, 0x10 ;  /* 0x00000010ff0c7424 */ /* 0x000fe200078e00ff */
[----:B------:R-:W-:-:S02]  /*0320*/  SHF.R.U32.HI R2, RZ, 0x3, R0 ;  /* 0x00000003ff027819 */ /* 0x000fc40000011600 */
[----:B------:R-:W-:Y:S01]  /*0330*/  LEA.HI R9, R11, R20, RZ, 0x6 ;  /* 0x000000140b097211 */ /* 0x000fe200078f30ff */
[----:B------:R-:W-:Y:S01]  /*0340*/  IMAD.MOV.U32 R11, RZ, RZ, 0x20 ;  /* 0x00000020ff0b7424 */ /* 0x000fe200078e00ff */
[----:B------:R-:W-:Y:S02]  /*0350*/  LEA.HI R0, R3, R250, RZ, 0x3 ;  /* 0x000000fa03007211 */ /* 0x000fe400078f18ff */
[----:B------:R-:W-:Y:S02]  /*0360*/  SHF.R.S32.HI R3, RZ, 0x1f, R16 ;  /* 0x0000001fff037819 */ /* 0x000fe40000011410 */
[----:B------:R-:W-:Y:S01]  /*0370*/  LOP3.LUT R10, R4, R2, RZ, 0x3c, !PT ;  /* 0x00000002040a7212 */ /* 0x000fe200078e3cff */
[----:B------:R-:W-:Y:S01]  /*0380*/  IMAD.SHL.U32 R2, R9, 0x8, RZ ;  /* 0x0000000809027824 */ /* 0x000fe200078e00ff */
[----:B------:R-:W-:Y:S02]  /*0390*/  LOP3.LUT R0, R0, 0xffffff8, RZ, 0xc0, !PT ;  /* 0x0ffffff800007812 */ /* 0x000fe400078ec0ff */
[----:B------:R-:W-:-:S02]  /*03a0*/  LEA.HI R9, R3, R16, RZ, 0x2 ;  /* 0x0000001003097211 */ /* 0x000fc400078f10ff */
[----:B------:R-:W-:Y:S02]  /*03b0*/  LOP3.LUT R3, R6, 0x1, RZ, 0xc0, !PT ;  /* 0x0000000106037812 */ /* 0x000fe400078ec0ff */
[----:B------:R-:W-:Y:S01]  /*03c0*/  LOP3.LUT R8, R8, 0x7ffffe00, R2, 0xf8, !PT ;  /* 0x7ffffe0008087812 */ /* 0x000fe200078ef802 */
[----:B------:R-:W-:Y:S01]  /*03d0*/  IMAD.IADD R2, R250, 0x1, -R0 ;  /* 0x00000001fa027824 */ /* 0x000fe200078e0a00 */
[----:B------:R-:W-:Y:S02]  /*03e0*/  SHF.R.S32.HI R0, RZ, 0x2, R9 ;  /* 0x00000002ff007819 */ /* 0x000fe40000011409 */
[----:B------:R-:W-:Y:S01]  /*03f0*/  ISETP.NE.U32.AND P0, PT, R3, 0x1, PT ;  /* 0x000000010300780c */ /* 0x000fe20003f05070 */
[----:B------:R-:W-:Y:S01]  /*0400*/  IMAD.SHL.U32 R3, R5, 0x40, RZ ;  /* 0x0000004005037824 */ /* 0x000fe200078e00ff */
[----:B------:R-:W-:Y:S01]  /*0410*/  LOP3.LUT R4, R13, 0xfffffffc, RZ, 0xc0, !PT ;  /* 0xfffffffc0d047812 */ /* 0x000fe200078ec0ff */
[----:B------:R-:W-:Y:S01]  /*0420*/  IMAD R15, R2, 0x10, R0 ;  /* 0x00000010020f7824 */ /* 0x000fe200078e0200 */
[----:B------:R-:W-:Y:S01]  /*0430*/  LOP3.LUT P4, RZ, R5, 0x2, RZ, 0xc0, !PT ;  /* 0x0000000205ff7812 */ /* 0x000fe2000788c0ff */
[----:B------:R-:W-:Y:S01]  /*0440*/  IMAD.SHL.U32 R2, R225, 0x8, RZ ;  /* 0x00000008e1027824 */ /* 0x000fe200078e00ff */
[----:B------:R-:W-:Y:S01]  /*0450*/  LOP3.LUT R0, R3, 0x1c0, RZ, 0xc0, !PT ;  /* 0x000001c003007812 */ /* 0x000fe200078ec0ff */
[----:B------:R-:W-:Y:S01]  /*0460*/  IMAD.IADD R3, R20, 0x1, -R4 ;  /* 0x0000000114037824 */ /* 0x000fe200078e0a04 */
[----:B------:R-:W-:Y:S01]  /*0470*/  LOP3.LUT P3, RZ, R5, 0x4, RZ, 0xc0, !PT ;  /* 0x0000000405ff7812 */ /* 0x000fe2000786c0ff */
[----:B------:R-:W-:Y:S01]  /*0480*/  IMAD.SHL.U32 R4, R6, 0x40, RZ ;  /* 0x0000004006047824 */ /* 0x000fe200078e00ff */
[----:B------:R-:W-:Y:S01]  /*0490*/  LOP3.LUT R5, R0, 0x8, R2, 0xf8, !PT ;  /* 0x0000000800057812 */ /* 0x000fe200078ef802 */
[----:B------:R-:W-:Y:S01]  /*04a0*/  STL [R1+0x94], R15 ;  /* 0x0000940f01007387 */ /* 0x000fe20000100800 */
[----:B------:R-:W-:Y:S01]  /*04b0*/  SHF.R.U32.HI R2, RZ, 0x3, R0 ;  /* 0x00000003ff027819 */ /* 0x000fe20000011600 */
[----:B------:R-:W-:Y:S01]  /*04c0*/  IMAD R225, R225, 0x200, R10 ;  /* 0x00000200e1e17824 */ /* 0x000fe200078e020a */
[----:B------:R-:W-:Y:S01]  /*04d0*/  LEA.HI R0, R3, R3, RZ, 0x1 ;  /* 0x0000000303007211 */ /* 0x000fe200078f08ff */
[----:B------:R-:W-:Y:S01]  /*04e0*/  STL [R1+0x64], R14 ;  /* 0x0000640e01007387 */ /* 0x000fe20000100800 */
[----:B------:R-:W-:Y:S01]  /*04f0*/  LOP3.LUT R5, R5, R2, RZ, 0x3c, !PT ;  /* 0x0000000205057212 */ /* 0x000fe200078e3cff */
[----:B------:R-:W-:Y:S01]  /*0500*/  IMAD.MOV.U32 R10, RZ, RZ, 0x40 ;  /* 0x00000040ff0a7424 */ /* 0x000fe200078e00ff */
[----:B------:R-:W-:-:S02]  /*0510*/  LOP3.LUT R0, R0, 0x1ffffffe, RZ, 0xc0, !PT ;  /* 0x1ffffffe00007812 */ /* 0x000fc400078ec0ff */
[----:B------:R-:W-:Y:S02]  /*0520*/  LOP3.LUT R2, R4, 0x1c0, RZ, 0xc0, !PT ;  /* 0x000001c004027812 */ /* 0x000fe400078ec0ff */
[----:B------:R-:W-:Y:S01]  /*0530*/  R2P PR, R6, 0x6 ;  /* 0x0000000606007804 */ /* 0x000fe20000000000 */
[----:B------:R-:W-:Y:S01]  /*0540*/  IMAD.IADD R6, R3, 0x1, -R0 ;  /* 0x0000000103067824 */ /* 0x000fe200078e0a00 */
[----:B------:R-:W-:Y:S01]  /*0550*/  LEA.HI R0, R2, R2, RZ, 0x1d ;  /* 0x0000000202007211 */ /* 0x000fe200078fe8ff */
[----:B------:R-:W-:Y:S01]  /*0560*/  IMAD R3, R250, 0x200, R3 ;  /* 0x00000200fa037824 */ /* 0x000fe200078e0203 */
[----:B------:R-:W-:Y:S02]  /*0570*/  SEL R2, R12, 0xfffffff0, !P4 ;  /* 0xfffffff00c027807 */ /* 0x000fe40006000000 */
[----:B------:R-:W-:Y:S01]  /*0580*/  SEL R249, R11, 0xffffffe0, !P3 ;  /* 0xffffffe00bf97807 */ /* 0x000fe20005800000 */
[----:B------:R-:W-:Y:S01]  /*0590*/  IMAD.U32 R4, R3, 0x2, R0 ;  /* 0x0000000203047824 */ /* 0x000fe200078e0000 */
[----:B------:R-:W-:Y:S01]  /*05a0*/  IADD3 R3, R18, 0x40, RZ ;  /* 0x0000004012037810 */ /* 0x000fe20007ffe0ff */
[----:B------:R-:W-:Y:S01]  /*05b0*/  IMAD R0, R7, 0x20, R17 ;  /* 0x0000002007007824 */ /* 0x000fe200078e0211 */
[----:B------:R-:W-:Y:S01]  /*05c0*/  SHF.R.S32.HI R19, RZ, 0x1f, R18 ;  /* 0x0000001fff137819 */ /* 0x000fe20000011412 */
[----:B------:R-:W-:Y:S01]  /*05d0*/  IMAD.IADD R249, R2, 0x1, R249 ;  /* 0x0000000102f97824 */ /* 0x000fe200078e02f9 */
[----:B------:R-:W-:-:S02]  /*05e0*/  IADD3 R2, R18, 0x80, RZ ;  /* 0x0000008012027810 */ /* 0x000fc40007ffe0ff */
[----:B------:R1:W-:Y:S01]  /*05f0*/  STL [R1+0x8c], R0 ;  /* 0x00008c0001007387 */ /* 0x0003e20000100800 */
[----:B------:R-:W-:Y:S02]  /*0600*/  LOP3.LUT R224, R5, 0x7ffffe00, R224, 0xf8, !PT ;  /* 0x7ffffe0005e07812 */ /* 0x000fe400078ef8e0 */
[C---:B------:R-:W-:Y:S01]  /*0610*/  LOP3.LUT P5, RZ, R7.reuse, 0x4, RZ, 0xc0, !PT ;  /* 0x0000000407ff7812 */ /* 0x040fe200078ac0ff */
[----:B------:R2:W-:Y:S01]  /*0620*/  STL [R1+0x44], R3 ;  /* 0x0000440301007387 */ /* 0x0005e20000100800 */
[----:B------:R-:W-:Y:S02]  /*0630*/  LOP3.LUT P6, RZ, R7, 0x2, RZ, 0xc0, !PT ;  /* 0x0000000207ff7812 */ /* 0x000fe400078cc0ff */
[----:B------:R-:W-:Y:S01]  /*0640*/  SEL R5, R11, 0xffffffe0, !P1 ;  /* 0xffffffe00b057807 */ /* 0x000fe20004800000 */
[----:B------:R3:W-:Y:S01]  /*0650*/  STL [R1+0x48], R2 ;  /* 0x0000480201007387 */ /* 0x0007e20000100800 */
[----:B------:R-:W-:Y:S02]  /*0660*/  LEA R4, R4, 0x80, 0x1 ;  /* 0x0000008004047811 */ /* 0x000fe400078e08ff */
[----:B------:R-:W-:Y:S01]  /*0670*/  LEA R224, R224, 0x100, 0x1 ;  /* 0x00000100e0e07811 */ /* 0x000fe200078e08ff */
[----:B------:R-:W-:Y:S01]  /*0680*/  STL.64 [R1+0x38], R18 ;  /* 0x0000381201007387 */ /* 0x000fe20000100a00 */
[----:B------:R-:W-:-:S02]  /*0690*/  LEA R225, R225, 0xc100, 0x1 ;  /* 0x0000c100e1e17811 */ /* 0x000fc400078e08ff */
[----:B------:R-:W-:Y:S01]  /*06a0*/  SEL R226, R10, 0xffffffc0, !P5 ;  /* 0xffffffc00ae27807 */ /* 0x000fe20006800000 */
[--C-:B------:R-:W-:Y:S01]  /*06b0*/  IMAD R250, R250, 0x800, R224.reuse ;  /* 0x00000800fafa7824 */ /* 0x100fe200078e02e0 */
[----:B------:R-:W-:Y:S01]  /*06c0*/  IADD3 R231, R225, 0x20, RZ ;  /* 0x00000020e1e77810 */ /* 0x000fe20007ffe0ff */
[----:B------:R-:W-:Y:S01]  /*06d0*/  IMAD R249, R249, 0x2, R224 ;  /* 0x00000002f9f97824 */ /* 0x000fe200078e02e0 */
[C---:B------:R-:W-:Y:S01]  /*06e0*/  @P6 IADD3 R231, R225.reuse, -0x20, RZ ;  /* 0xffffffe0e1e76810 */ /* 0x040fe20007ffe0ff */
[----:B------:R-:W-:-:S03]  /*06f0*/  IMAD.IADD R229, R225, 0x1, R226 ;  /* 0x00000001e1e57824 */ /* 0x000fc600078e02e2 */
[----:B------:R-:W-:Y:S01]  /*0700*/  IADD3 R248, R231, 0x800, RZ ;  /* 0x00000800e7f87810 */ /* 0x000fe20007ffe0ff */
[----:B------:R-:W-:Y:S01]  /*0710*/  IMAD.IADD R226, R226, 0x1, R231 ;  /* 0x00000001e2e27824 */ /* 0x000fe200078e02e7 */
[----:B-1----:R-:W-:Y:S02]  /*0720*/  LOP3.LUT R0, R9, 0x7ffffffc, RZ, 0xc0, !PT ;  /* 0x7ffffffc09007812 */ /* 0x002fe400078ec0ff */
[C---:B------:R-:W-:Y:S02]  /*0730*/  IADD3 R247, R231.reuse, 0x1000, RZ ;  /* 0x00001000e7f77810 */ /* 0x040fe40007ffe0ff */
[----:B--2---:R-:W-:Y:S01]  /*0740*/  SHF.R.S32.HI R3, RZ, 0x1f, R3 ;  /* 0x0000001fff037819 */ /* 0x004fe20000011403 */
[----:B------:R-:W-:Y:S01]  /*0750*/  IMAD.IADD R0, R16, 0x1, -R0 ;  /* 0x0000000110007824 */ /* 0x000fe200078e0a00 */
[C---:B------:R-:W-:Y:S02]  /*0760*/  IADD3 R246, R231.reuse, 0x1800, RZ ;  /* 0x00001800e7f67810 */ /* 0x040fe40007ffe0ff */
[----:B---3--:R-:W-:Y:S01]  /*0770*/  SHF.R.S32.HI R2, RZ, 0x1f, R2 ;  /* 0x0000001fff027819 */ /* 0x008fe20000011402 */
[----:B------:R1:W-:Y:S01]  /*0780*/  STL [R1+0x60], R3 ;  /* 0x0000600301007387 */ /* 0x0003e20000100800 */
[----:B------:R-:W-:Y:S01]  /*0790*/  IMAD.SHL.U32 R7, R0, 0x2, RZ ;  /* 0x0000000200077824 */ /* 0x000fe200078e00ff */
[C---:B------:R-:W-:Y:S01]  /*07a0*/  IADD3 R245, R231.reuse, 0x2000, RZ ;  /* 0x00002000e7f57810 */ /* 0x040fe20007ffe0ff */
[----:B------:R-:W-:Y:S01]  /*07b0*/  IMAD R0, R6, 0x8, R15 ;  /* 0x0000000806007824 */ /* 0x000fe200078e020f */
[----:B------:R2:W-:Y:S01]  /*07c0*/  STL [R1+0x5c], R2 ;  /* 0x00005c0201007387 */ /* 0x0005e20000100800 */
[----:B------:R-:W-:-:S02]  /*07d0*/  IADD3 R244, R231, 0x2800, RZ ;  /* 0x00002800e7f47810 */ /* 0x000fc40007ffe0ff */
        /* <DEDUP_REMOVED lines=8> */
[C---:B------:R-:W-:Y:S02]  /*0860*/  IADD3 R235, R231.reuse, 0x7000, RZ ;  /* 0x00007000e7eb7810 */ /* 0x040fe40007ffe0ff */
[----:B-1----:R-:W-:Y:S02]  /*0870*/  SEL R3, R10, 0xffffffc0, !P2 ;  /* 0xffffffc00a037807 */ /* 0x002fe40005000000 */
[C---:B------:R-:W-:Y:S01]  /*0880*/  IADD3 R234, R231.reuse, 0x7800, RZ ;  /* 0x00007800e7ea7810 */ /* 0x040fe20007ffe0ff */
[----:B--2---:R-:W-:Y:S01]  /*0890*/  IMAD.SHL.U32 R2, R8, 0x2, RZ ;  /* 0x0000000208027824 */ /* 0x004fe200078e00ff */
[C---:B------:R-:W-:Y:S01]  /*08a0*/  IADD3 R233, R231.reuse, 0x8000, RZ ;  /* 0x00008000e7e97810 */ /* 0x040fe20007ffe0ff */
[C---:B------:R-:W-:Y:S01]  /*08b0*/  IMAD.IADD R8, R4.reuse, 0x1, R5 ;  /* 0x0000000104087824 */ /* 0x040fe200078e0205 */
[----:B------:R-:W-:Y:S01]  /*08c0*/  IADD3 R232, R231, 0x8800, RZ ;  /* 0x00008800e7e87810 */ /* 0x000fe20007ffe0ff */
[----:B------:R-:W-:Y:S01]  /*08d0*/  IMAD.IADD R6, R4, 0x1, R3 ;  /* 0x0000000104067824 */ /* 0x000fe200078e0203 */
[----:B------:R1:W-:Y:S04]  /*08e0*/  STL [R1+0x4], R2 ;  /* 0x0000040201007387 */ /* 0x0003e80000100800 */
[----:B------:R2:W-:Y:S04]  /*08f0*/  STL [R1+0x54], R7 ;  /* 0x0000540701007387 */ /* 0x0005e80000100800 */
[----:B------:R3:W-:Y:S04]  /*0900*/  STL [R1+0x88], R0 ;  /* 0x0000880001007387 */ /* 0x0007e80000100800 */
[----:B------:R4:W-:Y:S04]  /*0910*/  STL [R1+0x68], R4 ;  /* 0x0000680401007387 */ /* 0x0009e80000100800 */
[----:B------:R-:W-:Y:S04]  /*0920*/  STL [R1+0x84], R6 ;  /* 0x0000840601007387 */ /* 0x000fe80000100800 */
[----:B------:R-:W-:Y:S01]  /*0930*/  STL [R1+0x74], R8 ;  /* 0x0000740801007387 */ /* 0x000fe20000100800 */
[----:B-1----:R-:W-:-:S02]  /*0940*/  SEL R2, R11, 0xffffffe0, !P4 ;  /* 0xffffffe00b027807 */ /* 0x002fc40006000000 */
[----:B--2---:R-:W-:-:S03]  /*0950*/  IADD3 R7, R4, -0x10, RZ ;  /* 0xfffffff004077810 */ /* 0x004fc60007ffe0ff */
[----:B------:R-:W-:Y:S01]  /*0960*/  IMAD.IADD R228, R224, 0x1, R2 ;  /* 0x00000001e0e47824 */ /* 0x000fe200078e0202 */
[----:B------:R-:W-:Y:S01]  /*0970*/  @P0 IADD3 R7, R4, 0x10, RZ ;  /* 0x0000001004070810 */ /* 0x000fe20007ffe0ff */
[----:B------:R-:W-:Y:S01]  /*0980*/  IMAD.IADD R251, R2, 0x1, R250 ;  /* 0x0000000102fb7824 */ /* 0x000fe200078e02fa */
[----:B---3--:R-:W-:Y:S01]  /*0990*/  SEL R0, R10, 0xffffffc0, !P3 ;  /* 0xffffffc00a007807 */ /* 0x008fe20005800000 */
[----:B----4-:R-:W-:-:S03]  /*09a0*/  IMAD.IADD R4, R8, 0x1, R3 ;  /* 0x0000000108047824 */ /* 0x010fc600078e0203 */
[C---:B------:R-:W-:Y:S01]  /*09b0*/  IADD3 R230, R0.reuse, R224, R2 ;  /* 0x000000e000e67210 */ /* 0x040fe20007ffe002 */
[----:B------:R-:W-:Y:S02]  /*09c0*/  IMAD.IADD R2, R0, 0x1, R250 ;  /* 0x0000000100027824 */ /* 0x000fe400078e02fa */
[----:B------:R-:W-:Y:S01]  /*09d0*/  IMAD.IADD R227, R224, 0x1, R0 ;  /* 0x00000001e0e37824 */ /* 0x000fe200078e0200 */
[----:B------:R1:W-:Y:S01]  /*09e0*/  STL [R1+0x80], R4 ;  /* 0x0000800401007387 */ /* 0x0003e20000100800 */
[----:B------:R-:W-:-:S03]  /*09f0*/  IMAD.IADD R252, R0, 0x1, R251 ;  /* 0x0000000100fc7824 */ /* 0x000fc600078e02fb */
[----:B------:R2:W-:Y:S01]  /*0a00*/  STL [R1+0x6c], R7 ;  /* 0x00006c0701007387 */ /* 0x0005e20000100800 */
[--C-:B-1----:R-:W-:Y:S02]  /*0a10*/  IMAD.IADD R4, R5, 0x1, R7.reuse ;  /* 0x0000000105047824 */ /* 0x102fe400078e0207 */
[----:B------:R-:W-:Y:S02]  /*0a20*/  IMAD.IADD R5, R3, 0x1, R7 ;  /* 0x0000000103057824 */ /* 0x000fe400078e0207 */
[----:B------:R-:W-:-:S03]  /*0a30*/  IMAD.IADD R3, R4, 0x1, R3 ;  /* 0x0000000104037824 */ /* 0x000fc600078e0203 */
[----:B------:R2:W-:Y:S04]  /*0a40*/  STL [R1+0x7c], R5 ;  /* 0x00007c0501007387 */ /* 0x0005e80000100800 */
[----:B------:R2:W-:Y:S04]  /*0a50*/  STL [R1+0x70], R4 ;  /* 0x0000700401007387 */ /* 0x0005e80000100800 */
[----:B------:R2:W-:Y:S04]  /*0a60*/  STL [R1+0x78], R3 ;  /* 0x0000780301007387 */ /* 0x0005e80000100800 */
[----:B------:R2:W-:Y:S02]  /*0a70*/  STL [R1], R2 ;  /* 0x0000000201007387 */ /* 0x0005e40000100800 */
.L_x_480:
[----:B--2---:R-:W2:Y:S01]  /*0a80*/  LDL R4, [R1+0x64] ;  /* 0x0000640001047983 */ /* 0x004ea20000100800 */
[----:B------:R-:W-:Y:S01]  /*0a90*/  IMAD.MOV.U32 R0, RZ, RZ, c[0x0][0x560] ;  /* 0x00015800ff007624 */ /* 0x000fe200078e00ff */
[----:B------:R-:W-:Y:S01]  /*0aa0*/  YIELD ;  /* 0x0000000000007946 */ /* 0x000fe20003800000 */
[----:B------:R-:W-:Y:S03]  /*0ab0*/  BSSY B0, `(.L_x_439) ;  /* 0x0000016000007945 */ /* 0x000fe60003800000 */
[----:B------:R-:W-:-:S13]  /*0ac0*/  ISETP.NE.AND P0, PT, R0, 0x1, PT ;  /* 0x000000010000780c */ /* 0x000fda0003f05270 */
[----:B--2---:R-:W-:Y:S01]  /*0ad0*/  @P0 IMAD.HI.U32 R0, R4, c[0x0][0x564], RZ ;  /* 0x0001590004000a27 */ /* 0x004fe200078e00ff */
[----:B------:R-:W-:-:S04]  /*0ae0*/  MOV R3, R4 ;  /* 0x0000000400037202 */ /* 0x000fc80000000f00 */
[----:B------:R-:W-:-:S04]  /*0af0*/  @P0 SHF.R.U32.HI R3, RZ, c[0x0][0x568], R0 ;  /* 0x00015a00ff030a19 */ /* 0x000fc80000011600 */
[----:B------:R-:W-:Y:S01]  /*0b00*/  ISETP.GE.AND P0, PT, R3, c[0x0][0x578], PT ;  /* 0x00015e0003007a0c */ /* 0x000fe20003f06270 */
[----:B------:R-:W-:-:S04]  /*0b10*/  IMAD.MOV R2, RZ, RZ, -R3 ;  /* 0x000000ffff027224 */ /* 0x000fc800078e0a03 */
[----:B------:R-:W-:-:S08]  /*0b20*/  IMAD R2, R2, c[0x0][0x560], R4 ;  /* 0x0001580002027a24 */ /* 0x000fd000078e0204 */
[----:B------:R-:W-:Y:S05]  /*0b30*/  @!P0 BRA `(.L_x_440) ;  /* 0x0000007000008947 */ /* 0x000fea0003800000 */
[----:B------:R-:W-:-:S04]  /*0b40*/  MOV R0, c[0x0][0x56c] ;  /* 0x00015b0000007a02 */ /* 0x000fc80000000f00 */
[----:B------:R-:W-:Y:S02]  /*0b50*/  ISETP.NE.AND P0, PT, R0, 0x1, PT ;  /* 0x000000010000780c */ /* 0x000fe40003f05270 */
[----:B------:R-:W-:-:S11]  /*0b60*/  MOV R0, R2 ;  /* 0x0000000200007202 */ /* 0x000fd60000000f00 */
[----:B------:R-:W-:-:S05]  /*0b70*/  @P0 IMAD.HI.U32 R4, R2, c[0x0][0x570], RZ ;  /* 0x00015c0002040a27 */ /* 0x000fca00078e00ff */
[----:B------:R-:W-:-:S05]  /*0b80*/  @P0 SHF.R.U32.HI R0, RZ, c[0x0][0x574], R4 ;  /* 0x00015d00ff000a19 */ /* 0x000fca0000011604 */
[----:B------:R-:W-:Y:S01]  /*0b90*/  IMAD R4, R0, c[0x0][0x56c], RZ ;  /* 0x00015b0000047a24 */ /* 0x000fe200078e02ff */
[----:B------:R-:W-:Y:S05]  /*0ba0*/  BRA `(.L_x_441) ;  /* 0x0000006000007947 */ /* 0x000fea0003800000 */
.L_x_440:
[----:B------:R-:W-:-:S04]  /*0bb0*/  MOV R0, c[0x0][0x554] ;  /* 0x0001550000007a02 */ /* 0x000fc80000000f00 */
[----:B------:R-:W-:Y:S02]  /*0bc0*/  ISETP.NE.AND P0, PT, R0, 0x1, PT ;  /* 0x000000010000780c */ /* 0x000fe40003f05270 */
[----:B------:R-:W-:-:S11]  /*0bd0*/  MOV R0, R2 ;  /* 0x0000000200007202 */ /* 0x000fd60000000f00 */
[----:B------:R-:W-:-:S05]  /*0be0*/  @P0 IMAD.HI.U32 R4, R2, c[0x0][0x558], RZ ;  /* 0x0001560002040a27 */ /* 0x000fca00078e00ff */
[----:B------:R-:W-:-:S05]  /*0bf0*/  @P0 SHF.R.U32.HI R0, RZ, c[0x0][0x55c], R4 ;  /* 0x00015700ff000a19 */ /* 0x000fca0000011604 */
[----:B------:R-:W-:Y:S02]  /*0c00*/  IMAD R4, R0, c[0x0][0x554], RZ ;  /* 0x0001550000047a24 */ /* 0x000fe400078e02ff */
.L_x_441:
[----:B------:R-:W-:Y:S05]  /*0c10*/  BSYNC B0 ;  /* 0x0000000000007941 */ /* 0x000fea0003800000 */
.L_x_439:
[----:B------:R-:W-:Y:S01]  /*0c20*/  LOP3.LUT R0, RZ, R0, RZ, 0x33, !PT ;  /* 0x00000000ff007212 */ /* 0x000fe200078e33ff */
[----:B------:R-:W-:Y:S01]  /*0c30*/  IMAD.MOV.U32 R51, RZ, RZ, c[0x0][0x2c4] ;  /* 0x0000b100ff337624 */ /* 0x000fe200078e00ff */
[----:B------:R-:W-:Y:S01]  /*0c40*/  MOV R5, c[0x0][0x548] ;  /* 0x0001520000057a02 */ /* 0x000fe20000000f00 */
[----:B------:R-:W-:Y:S01]  /*0c50*/  IMAD.IADD R2, R2, 0x1, -R4 ;  /* 0x0000000102027824 */ /* 0x000fe200078e0a04 */
[----:B------:R-:W-:Y:S01]  /*0c60*/  IADD3 R0, R0, c[0x0][0x53c], RZ ;  /* 0x00014f0000007a10 */ /* 0x000fe20007ffe0ff */
[----:B------:R-:W-:Y:S01]  /*0c70*/  IMAD.MOV.U32 R6, RZ, RZ, c[0x0][0x168] ;  /* 0x00005a00ff067624 */ /* 0x000fe200078e00ff */
[----:B------:R-:W-:Y:S01]  /*0c80*/  ISETP.NE.AND P1, PT, R51, 0x1, PT ;  /* 0x000000013300780c */ /* 0x000fe20003f25270 */
[----:B------:R-:W-:Y:S01]  /*0c90*/  IMAD R2, R3, c[0x0][0x554], R2 ;  /* 0x0001550003027a24 */ /* 0x000fe200078e0202 */
[----:B------:R-:W-:Y:S01]  /*0ca0*/  ISETP.NE.AND P0, PT, R5, 0x1, PT ;  /* 0x000000010500780c */ /* 0x000fe20003f05270 */
[----:B------:R-:W-:Y:S01]  /*0cb0*/  IMAD.SHL.U32 R133, R0, 0x80, RZ ;  /* 0x0000008000857824 */ /* 0x000fe200078e00ff */
[----:B------:R-:W-:Y:S01]  /*0cc0*/  ULDC UR4, c[0x0][0x1d0] ;  /* 0x0000740000047ab9 */ /* 0x000fe20000000800 */
[----:B------:R-:W-:Y:S01]  /*0cd0*/  CS2R R98, SRZ ;  /* 0x0000000000627805 */ /* 0x000fe2000001ff00 */
[----:B------:R-:W-:Y:S01]  /*0ce0*/  UIADD3 UR4, UR4, 0x5f, URZ ;  /* 0x0000005f04047890 */ /* 0x000fe2000fffe03f */
[----:B------:R-:W-:Y:S01]  /*0cf0*/  MOV R59, R2 ;  /* 0x00000002003b7202 */ /* 0x000fe20000000f00 */
[----:B------:R1:W-:Y:S01]  /*0d00*/  STL [R1+0x58], R133 ;  /* 0x0000588501007387 */ /* 0x0003e20000100800 */
[----:B------:R-:W-:Y:S01]  /*0d10*/  IADD3 R0, R133, 0x7f, RZ ;  /* 0x0000007f85007810 */ /* 0x000fe20007ffe0ff */
[----:B------:R-:W-:Y:S01]  /*0d20*/  UIMAD.WIDE UR4, UR4, 0x2aaaaaab, URZ ;  /* 0x2aaaaaab040478a5 */ /* 0x000fe2000f8e023f */
[----:B------:R-:W-:Y:S01]  /*0d30*/  CS2R R96, SRZ ;  /* 0x0000000000607805 */ /* 0x000fe2000001ff00 */
[----:B------:R-:W-:Y:S01]  /*0d40*/  CS2R R94, SRZ ;  /* 0x00000000005e7805 */ /* 0x000fe2000001ff00 */
[----:B------:R-:W-:Y:S01]  /*0d50*/  IMAD.MOV.U32 R92, RZ, RZ, RZ ;  /* 0x000000ffff5c7224 */ /* 0x000fe200078e00ff */
[----:B------:R-:W-:Y:S01]  /*0d60*/  USHF.R.U32.HI UR4, URZ, 0x1f, UR5 ;  /* 0x0000001f3f047899 */ /* 0x000fe20008011605 */
[----:B------:R-:W-:Y:S01]  /*0d70*/  @P1 IMAD.HI.U32 R4, R0, c[0x0][0x2c8], RZ ;  /* 0x0000b20000041a27 */ /* 0x000fe200078e00ff */
[----:B------:R-:W-:Y:S01]  /*0d80*/  MOV R90, RZ ;  /* 0x000000ff005a7202 */ /* 0x000fe20000000f00 */
[----:B------:R-:W-:Y:S01]  /*0d90*/  CS2R R8, SRZ ;  /* 0x0000000000087805 */ /* 0x000fe2000001ff00 */
[----:B------:R-:W-:Y:S01]  /*0da0*/  ULEA.HI.SX32 UR4, UR5, UR4, 0x1c ;  /* 0x0000000405047291 */ /* 0x000fe2000f8fe23f */
[----:B------:R-:W-:Y:S01]  /*0db0*/  @P0 IMAD.HI.U32 R3, R2, c[0x0][0x54c], RZ ;  /* 0x0001530002030a27 */ /* 0x000fe200078e00ff */
[----:B------:R-:W-:Y:S01]  /*0dc0*/  @P1 SHF.R.U32.HI R0, RZ, c[0x0][0x2cc], R4 ;  /* 0x0000b300ff001a19 */ /* 0x000fe20000011604 */
[----:B------:R-:W-:Y:S01]  /*0dd0*/  CS2R R10, SRZ ;  /* 0x00000000000a7805 */ /* 0x000fe2000001ff00 */
[----:B------:R-:W-:Y:S01]  /*0de0*/  IADD3 R4, -R6, 0x60, RZ ;  /* 0x0000006006047810 */ /* 0x000fe20007ffe1ff */
[----:B------:R-:W-:Y:S01]  /*0df0*/  IMAD.MOV.U32 R88, RZ, RZ, RZ ;  /* 0x000000ffff587224 */ /* 0x000fe200078e00ff */
[----:B------:R-:W-:Y:S01]  /*0e00*/  @P0 SHF.R.U32.HI R59, RZ, c[0x0][0x550], R3 ;  /* 0x00015400ff3b0a19 */ /* 0x000fe20000011603 */
[----:B------:R-:W-:Y:S01]  /*0e10*/  CS2R R6, SRZ ;  /* 0x0000000000067805 */ /* 0x000fe2000001ff00 */
[----:B------:R-:W-:Y:S01]  /*0e20*/  IADD3 R0, R0, c[0x0][0x1d0], R4 ;  /* 0x0000740000007a10 */ /* 0x000fe20007ffe004 */
[----:B------:R-:W-:Y:S01]  /*0e30*/  IMAD.MOV.U32 R86, RZ, RZ, RZ ;  /* 0x000000ffff567224 */ /* 0x000fe200078e00ff */
[----:B------:R-:W-:Y:S01]  /*0e40*/  MOV R84, RZ ;  /* 0x000000ff00547202 */ /* 0x000fe20000000f00 */
[----:B------:R1:W-:Y:S01]  /*0e50*/  STL [R1+0x50], R59 ;  /* 0x0000503b01007387 */ /* 0x0003e20000100800 */
[----:B------:R-:W-:Y:S01]  /*0e60*/  IMAD.MOV.U32 R82, RZ, RZ, RZ ;  /* 0x000000ffff527224 */ /* 0x000fe200078e00ff */
[----:B------:R-:W-:Y:S01]  /*0e70*/  MOV R78, RZ ;  /* 0x000000ff004e7202 */ /* 0x000fe20000000f00 */
[----:B------:R-:W-:Y:S01]  /*0e80*/  IMAD.HI R3, R0, 0x2aaaaaab, RZ ;  /* 0x2aaaaaab00037827 */ /* 0x000fe200078e02ff */
[----:B------:R-:W-:Y:S01]  /*0e90*/  CS2R R12, SRZ ;  /* 0x00000000000c7805 */ /* 0x000fe2000001ff00 */
[----:B------:R-:W-:Y:S01]  /*0ea0*/  CS2R R14, SRZ ;  /* 0x00000000000e7805 */ /* 0x000fe2000001ff00 */
[----:B------:R-:W-:Y:S01]  /*0eb0*/  MOV R72, RZ ;  /* 0x000000ff00487202 */ /* 0x000fe20000000f00 */
[----:B------:R-:W-:Y:S01]  /*0ec0*/  IMAD.MOV R0, RZ, RZ, -R59 ;  /* 0x000000ffff007224 */ /* 0x000fe200078e0a3b */
[----:B------:R-:W-:Y:S01]  /*0ed0*/  SHF.R.U32.HI R4, RZ, 0x1f, R3 ;  /* 0x0000001fff047819 */ /* 0x000fe20000011603 */
[----:B------:R-:W-:Y:S01]  /*0ee0*/  IMAD.MOV.U32 R80, RZ, RZ, RZ ;  /* 0x000000ffff507224 */ /* 0x000fe200078e00ff */
[----:B------:R-:W-:Y:S01]  /*0ef0*/  CS2R R16, SRZ ;  /* 0x0000000000107805 */ /* 0x000fe2000001ff00 */
[----:B------:R-:W-:Y:S01]  /*0f00*/  IMAD R61, R0, c[0x0][0x548], R2 ;  /* 0x00015200003d7a24 */ /* 0x000fe200078e0202 */
[----:B------:R-:W-:Y:S01]  /*0f10*/  LEA.HI.SX32 R3, R3, R4, 0x1c ;  /* 0x0000000403037211 */ /* 0x000fe200078fe2ff */
[----:B------:R-:W-:Y:S01]  /*0f20*/  IMAD.MOV.U32 R76, RZ, RZ, RZ ;  /* 0x000000ffff4c7224 */ /* 0x000fe200078e00ff */
[----:B------:R-:W-:Y:S01]  /*0f30*/  PRMT R0, RZ, 0x7610, R0 ;  /* 0x00007610ff007816 */ /* 0x000fe20000000000 */
[----:B------:R-:W-:Y:S01]  /*0f40*/  CS2R R4, SRZ ;  /* 0x0000000000047805 */ /* 0x000fe2000001ff00 */
[----:B------:R1:W-:Y:S01]  /*0f50*/  STL [R1+0x4c], R61 ;  /* 0x00004c3d01007387 */ /* 0x0003e20000100800 */
[----:B------:R-:W-:Y:S01]  /*0f60*/  IMNMX R135, R3, UR4, PT ;  /* 0x0000000403877c17 */ /* 0x000fe2000b800200 */
[----:B------:R-:W-:Y:S01]  /*0f70*/  IMAD.MOV.U32 R74, RZ, RZ, RZ ;  /* 0x000000ffff4a7224 */ /* 0x000fe200078e00ff */
[----:B------:R-:W-:Y:S01]  /*0f80*/  MOV R66, RZ ;  /* 0x000000ff00427202 */ /* 0x000fe20000000f00 */
[----:B------:R-:W-:Y:S01]  /*0f90*/  IMAD.MOV.U32 R70, RZ, RZ, RZ ;  /* 0x000000ffff467224 */ /* 0x000fe200078e00ff */
[----:B------:R-:W-:Y:S01]  /*0fa0*/  ISETP.GE.AND P0, PT, R135, 0x1, PT ;  /* 0x000000018700780c */ /* 0x000fe20003f06270 */
[----:B------:R-:W-:Y:S01]  /*0fb0*/  IMAD.MOV.U32 R68, RZ, RZ, RZ ;  /* 0x000000ffff447224 */ /* 0x000fe200078e00ff */
[----:B------:R-:W-:Y:S01]  /*0fc0*/  CS2R R18, SRZ ;  /* 0x0000000000127805 */ /* 0x000fe2000001ff00 */
[----:B------:R-:W-:Y:S01]  /*0fd0*/  IMAD.MOV.U32 R64, RZ, RZ, RZ ;  /* 0x000000ffff407224 */ /* 0x000fe200078e00ff */
[----:B------:R-:W-:Y:S01]  /*0fe0*/  MOV R62, RZ ;  /* 0x000000ff003e7202 */ /* 0x000fe20000000f00 */
        /* <DEDUP_REMOVED lines=45> */
[----:B------:R-:W-:Y:S05]  /*12c0*/  @!P0 BRA `(.L_x_442) ;  /* 0x0000e3b000008947 */ /* 0x000fea0003800000 */
[----:B-1----:R-:W-:Y:S01]  /*12d0*/  ISETP.NE.U32.AND P0, PT, RZ, c[0x0][0x340], PT ;  /* 0x0000d000ff007a0c */ /* 0x002fe20003f05070 */
[----:B------:R-:W2:Y:S03]  /*12e0*/  LDL.64 R100, [R1+0x38] ;  /* 0x0000380001647983 */ /* 0x000ea60000100a00 */
[----:B------:R-:W-:Y:S01]  /*12f0*/  ISETP.NE.AND.EX P0, PT, RZ, c[0x0][0x344], PT, P0 ;  /* 0x0000d100ff007a0c */ /* 0x000fe20003f05300 */
[----:B------:R-:W3:Y:S04]  /*1300*/  LDL R57, [R1+0x44] ;  /* 0x0000440001397983 */ /* 0x000ee80000100800 */
[----:B------:R-:W4:Y:S08]  /*1310*/  LDL R53, [R1+0x48] ;  /* 0x0000480001357983 */ /* 0x000f300000100800 */
[----:B------:R-:W-:-:S05]  /*1320*/  @P0 MOV R2, 0x4 ;  /* 0x0000000400020802 */ /* 0x000fca0000000f00 */
[----:B------:R-:W-:-:S05]  /*1330*/  @P0 IMAD.WIDE R2, R59, R2, c[0x0][0x340] ;  /* 0x0000d0003b020625 */ /* 0x000fca00078e0202 */
[----:B------:R1:W5:Y:S04]  /*1340*/  @P0 LDG.E R0, [R2.64] ;  /* 0x0000000602000981 */ /* 0x000368000c1e1900 */
[----:B------:R-:W1:Y:S02]  /*1350*/  S2R R63, SR_TID.X ;  /* 0x00000000003f7919 */ /* 0x000e640000002100 */
[----:B-1----:R-:W-:-:S04]  /*1360*/  SHF.R.S32.HI R55, RZ, 0x1f, R63 ;  /* 0x0000001fff377819 */ /* 0x002fc8000001143f */
[----:B------:R-:W-:-:S04]  /*1370*/  LEA.HI R55, R55, R63, RZ, 0x3 ;  /* 0x0000003f37377211 */ /* 0x000fc800078f18ff */
[----:B------:R-:W-:-:S04]  /*1380*/  SHF.R.S32.HI R55, RZ, 0x3, R55 ;  /* 0x00000003ff377819 */ /* 0x000fc80000011437 */
[----:B------:R-:W-:-:S05]  /*1390*/  SHF.R.S32.HI R7, RZ, 0x1f, R55 ;  /* 0x0000001fff077819 */ /* 0x000fca0000011437 */
[C---:B------:R-:W-:Y:S02]  /*13a0*/  IMAD R6, R7.reuse, c[0x0][0x1e0], RZ ;  /* 0x0000780007067a24 */ /* 0x040fe400078e02ff */
[----:B------:R-:W-:Y:S02]  /*13b0*/  IMAD R7, R7, c[0x0][0x208], RZ ;  /* 0x0000820007077a24 */ /* 0x000fe400078e02ff */
[C---:B------:R-:W-:Y:S01]  /*13c0*/  IMAD R6, R55.reuse, c[0x0][0x1e4], R6 ;  /* 0x0000790037067a24 */ /* 0x040fe200078e0206 */
[----:B------:R-:W-:Y:S01]  /*13d0*/  SHF.R.S32.HI R10, RZ, 0x1f, R61 ;  /* 0x0000001fff0a7819 */ /* 0x000fe2000001143d */
[----:B------:R-:W-:-:S04]  /*13e0*/  IMAD R7, R55, c[0x0][0x20c], R7 ;  /* 0x0000830037077a24 */ /* 0x000fc800078e0207 */
[----:B------:R-:W-:-:S04]  /*13f0*/  IMAD R9, R10, c[0x0][0x210], RZ ;  /* 0x000084000a097a24 */ /* 0x000fc800078e02ff */
[----:B------:R-:W-:Y:S01]  /*1400*/  IMAD R9, R61, c[0x0][0x214], R9 ;  /* 0x000085003d097a24 */ /* 0x000fe200078e0209 */
[----:B------:R-:W-:Y:S01]  /*1410*/  WARPSYNC 0xffffffff ;  /* 0xffffffff00007948 */ /* 0x000fe20003800000 */
[----:B--2---:R-:W-:Y:S01]  /*1420*/  IMAD.WIDE.U32 R4, R55, c[0x0][0x1e0], R100 ;  /* 0x0000780037047a25 */ /* 0x004fe200078e0064 */
[----:B---3--:R-:W-:-:S03]  /*1430*/  ISETP.GE.AND P3, PT, R57, c[0x0][0x1d4], PT ;  /* 0x0000750039007a0c */ /* 0x008fc60003f66270 */
[----:B------:R-:W-:Y:S01]  /*1440*/  IMAD.WIDE.U32 R2, R55, c[0x0][0x208], R100 ;  /* 0x0000820037027a25 */ /* 0x000fe200078e0064 */
[----:B------:R-:W-:-:S03]  /*1450*/  ISETP.GE.AND P4, PT, R100, c[0x0][0x1d4], PT ;  /* 0x0000750064007a0c */ /* 0x000fc60003f86270 */
[----:B------:R-:W-:Y:S01]  /*1460*/  IMAD.IADD R5, R5, 0x1, R6 ;  /* 0x0000000105057824 */ /* 0x000fe200078e0206 */
[----:B------:R-:W-:Y:S02]  /*1470*/  SEL R6, RZ, 0xffffffff, P3 ;  /* 0xffffffffff067807 */ /* 0x000fe40001800000 */
[----:B------:R-:W-:Y:S01]  /*1480*/  IADD3 R3, R3, R7, RZ ;  /* 0x0000000703037210 */ /* 0x000fe20007ffe0ff */
[----:B------:R-:W-:Y:S01]  /*1490*/  IMAD R7, R10, c[0x0][0x1e8], RZ ;  /* 0x00007a000a077a24 */ /* 0x000fe200078e02ff */
[----:B------:R-:W-:Y:S01]  /*14a0*/  SEL R8, RZ, 0x1, P4 ;  /* 0x00000001ff087807 */ /* 0x000fe20002000000 */
[----:B------:R-:W-:Y:S02]  /*14b0*/  IMAD.SHL.U32 R6, R6, 0x2, RZ ;  /* 0x0000000206067824 */ /* 0x000fe400078e00ff */
[C---:B------:R-:W-:Y:S02]  /*14c0*/  IMAD R7, R61.reuse, c[0x0][0x1ec], R7 ;  /* 0x00007b003d077a24 */ /* 0x040fe400078e0207 */
[----:B------:R-:W-:Y:S01]  /*14d0*/  IMAD.WIDE.U32 R4, R61, c[0x0][0x1e8], R4 ;  /* 0x00007a003d047a25 */ /* 0x000fe200078e0004 */
[----:B------:R-:W-:-:S02]  /*14e0*/  LOP3.LUT R11, R6, 0x2, R8, 0xe2, !PT ;  /* 0x00000002060b7812 */ /* 0x000fc400078ee208 */
[----:B------:R-:W-:Y:S01]  /*14f0*/  SHF.R.S32.HI R8, RZ, 0x1f, R59 ;  /* 0x0000001fff087819 */ /* 0x000fe2000001143b */
[----:B------:R-:W-:Y:S01]  /*1500*/  IMAD.WIDE.U32 R2, R61, c[0x0][0x210], R2 ;  /* 0x000084003d027a25 */ /* 0x000fe200078e0002 */
[----:B------:R-:W-:-:S03]  /*1510*/  IADD3 R7, R5, R7, RZ ;  /* 0x0000000705077210 */ /* 0x000fc60007ffe0ff */
[----:B------:R-:W-:Y:S01]  /*1520*/  IMAD.IADD R5, R3, 0x1, R9 ;  /* 0x0000000103057824 */ /* 0x000fe200078e0209 */
[----:B-----5:R-:W-:Y:S01]  /*1530*/  @P0 SHF.R.S32.HI R3, RZ, 0x1f, R0 ;  /* 0x0000001fff030819 */ /* 0x020fe20000011400 */
[----:B------:R-:W-:Y:S01]  /*1540*/  @!P0 IMAD.MOV.U32 R3, RZ, RZ, R8 ;  /* 0x000000ffff038224 */ /* 0x000fe200078e0008 */
[----:B------:R-:W-:Y:S01]  /*1550*/  MOV R6, R4 ;  /* 0x0000000400067202 */ /* 0x000fe20000000f00 */
[----:B------:R-:W-:Y:S01]  /*1560*/  IMAD.MOV.U32 R4, RZ, RZ, R2 ;  /* 0x000000ffff047224 */ /* 0x000fe200078e0002 */
[----:B------:R-:W-:Y:S01]  /*1570*/  @P0 MOV R2, R0 ;  /* 0x0000000000020202 */ /* 0x000fe20000000f00 */
[C---:B------:R-:W-:Y:S01]  /*1580*/  IMAD R0, R3.reuse, c[0x0][0x1f0], RZ ;  /* 0x00007c0003007a24 */ /* 0x040fe200078e02ff */
[----:B------:R-:W-:Y:S01]  /*1590*/  @!P0 MOV R2, R59 ;  /* 0x0000003b00028202 */ /* 0x000fe20000000f00 */
[----:B------:R-:W-:-:S04]  /*15a0*/  IMAD R3, R3, c[0x0][0x218], RZ ;  /* 0x0000860003037a24 */ /* 0x000fc800078e02ff */
[----:B------:R-:W-:-:S04]  /*15b0*/  IMAD.WIDE.U32 R26, R2, c[0x0][0x1f0], R6 ;  /* 0x00007c00021a7a25 */ /* 0x000fc800078e0006 */
[----:B------:R-:W-:-:S04]  /*15c0*/  IMAD.WIDE.U32 R22, R2, c[0x0][0x218], R4 ;  /* 0x0000860002167a25 */ /* 0x000fc800078e0004 */
[C---:B------:R-:W-:Y:S02]  /*15d0*/  IMAD R0, R2.reuse, c[0x0][0x1f4], R0 ;  /* 0x00007d0002007a24 */ /* 0x040fe400078e0200 */
[----:B------:R-:W-:Y:S01]  /*15e0*/  IMAD R2, R2, c[0x0][0x21c], R3 ;  /* 0x0000870002027a24 */ /* 0x000fe200078e0203 */
[----:B------:R1:W-:Y:S02]  /*15f0*/  STL.64 [R1+0x28], R26 ;  /* 0x0000281a01007387 */ /* 0x0003e40000100a00 */
[----:B------:R-:W-:Y:S02]  /*1600*/  IADD3 R25, R27, R0, RZ ;  /* 0x000000001b197210 */ /* 0x000fe40007ffe0ff */
[----:B------:R-:W-:Y:S01]  /*1610*/  IADD3 R24, R23, R2, RZ ;  /* 0x0000000217187210 */ /* 0x000fe20007ffe0ff */
[----:B------:R1:W-:Y:S04]  /*1620*/  STL.64 [R1+0x30], R22 ;  /* 0x0000301601007387 */ /* 0x0003e80000100a00 */
[----:B------:R1:W-:Y:S04]  /*1630*/  STL [R1+0x40], R24 ;  /* 0x0000401801007387 */ /* 0x0003e80000100800 */
[----:B------:R1:W-:Y:S01]  /*1640*/  STL [R1+0x20], R25 ;  /* 0x0000201901007387 */ /* 0x0003e20000100800 */
[----:B----4-:R-:W-:-:S04]  /*1650*/  ISETP.GE.AND P2, PT, R53, c[0x0][0x1d4], PT ;  /* 0x0000750035007a0c */ /* 0x010fc80003f46270 */
[----:B------:R-:W-:-:S04]  /*1660*/  SEL R9, RZ, 0x4, P2 ;  /* 0x00000004ff097807 */ /* 0x000fc80001000000 */
[----:B------:R-:W-:Y:S02]  /*1670*/  LOP3.LUT R20, R11, R9, RZ, 0xfc, !PT ;  /* 0x000000090b147212 */ /* 0x000fe400078efcff */
[----:B------:R-:W2:Y:S01]  /*1680*/  LDL R12, [R1+0x8c] ;  /* 0x00008c00010c7983 */ /* 0x000ea20000100800 */
[----:B------:R-:W-:Y:S01]  /*1690*/  IMAD R5, R10, c[0x0][0x1b8], RZ ;  /* 0x00006e000a057a24 */ /* 0x000fe200078e02ff */
[----:B------:R-:W-:Y:S01]  /*16a0*/  P2R R19, PR, RZ, 0x8 ;  /* 0x00000008ff137803 */ /* 0x000fe20000000000 */
[C---:B------:R-:W-:Y:S01]  /*16b0*/  IMAD.WIDE.U32 R2, R61.reuse, c[0x0][0x1b8], RZ ;  /* 0x00006e003d027a25 */ /* 0x040fe200078e00ff */
[----:B------:R-:W3:Y:S01]  /*16c0*/  LDL R29, [R1+0x60] ;  /* 0x00006000011d7983 */ /* 0x000ee20000100800 */
[----:B------:R-:W-:Y:S02]  /*16d0*/  P2R R18, PR, RZ, 0x4 ;  /* 0x00000004ff127803 */ /* 0x000fe40000000000 */
[----:B------:R-:W-:Y:S01]  /*16e0*/  IMAD R5, R61, c[0x0][0x1bc], R5 ;  /* 0x00006f003d057a24 */ /* 0x000fe200078e0205 */
[----:B------:R-:W4:Y:S01]  /*16f0*/  LDL R134, [R1+0x4] ;  /* 0x0000040001867983 */ /* 0x000f220000100800 */
[----:B------:R-:W-:Y:S02]  /*1700*/  IMAD R8, R8, c[0x0][0x1c0], RZ ;  /* 0x0000700008087a24 */ /* 0x000fe400078e02ff */
[----:B------:R-:W-:Y:S01]  /*1710*/  IMAD.IADD R3, R3, 0x1, R5 ;  /* 0x0000000103037824 */ /* 0x000fe200078e0205 */
[----:B------:R-:W5:Y:S01]  /*1720*/  LDL R28, [R1+0x5c] ;  /* 0x00005c00011c7983 */ /* 0x000f620000100800 */
[----:B------:R-:W-:-:S02]  /*1730*/  IMAD R8, R59, c[0x0][0x1c4], R8 ;  /* 0x000071003b087a24 */ /* 0x000fc400078e0208 */
[----:B------:R-:W-:Y:S01]  /*1740*/  IMAD.WIDE.U32 R2, R59, c[0x0][0x1c0], R2 ;  /* 0x000070003b027a25 */ /* 0x000fe200078e0002 */
[----:B------:R-:W-:Y:S03]  /*1750*/  BAR.SYNC.DEFER_BLOCKING 0x0 ;  /* 0x0000000000007b1d */ /* 0x000fe60000010000 */
[----:B------:R-:W-:Y:S02]  /*1760*/  IMAD.IADD R3, R3, 0x1, R8 ;  /* 0x0000000103037824 */ /* 0x000fe400078e0208 */
[----:B------:R-:W-:Y:S02]  /*1770*/  IMAD R21, R51, c[0x0][0x168], RZ ;  /* 0x00005a0033157a24 */ /* 0x000fe400078e02ff */
[----:B------:R-:W-:Y:S01]  /*1780*/  IMAD.IADD R7, R55, 0x1, R133 ;  /* 0x0000000137077824 */ /* 0x000fe200078e0285 */
[----:B------:R-:W-:Y:S02]  /*1790*/  ISETP.GE.AND P3, PT, R100, c[0x0][0x198], PT ;  /* 0x0000660064007a0c */ /* 0x000fe40003f66270 */
[----:B------:R-:W-:-:S02]  /*17a0*/  ISETP.GE.AND P2, PT, R57, c[0x0][0x198], PT ;  /* 0x0000660039007a0c */ /* 0x000fc40003f46270 */
[----:B------:R-:W-:-:S04]  /*17b0*/  IADD3 R8, R7, 0x20, RZ ;  /* 0x0000002007087810 */ /* 0x000fc80007ffe0ff */
[----:B------:R-:W-:Y:S01]  /*17c0*/  ISETP.GE.AND P5, PT, R8, R21, PT ;  /* 0x000000150800720c */ /* 0x000fe20003fa6270 */
[----:B--2---:R-:W-:-:S04]  /*17d0*/  IMAD.IADD R4, R12, 0x1, R133 ;  /* 0x000000010c047824 */ /* 0x004fc800078e0285 */
[----:B------:R-:W-:-:S04]  /*17e0*/  @P1 IMAD.HI.U32 R6, R4, c[0x0][0x2c8], RZ ;  /* 0x0000b20004061a27 */ /* 0x000fc800078e00ff */
[----:B------:R-:W-:Y:S01]  /*17f0*/  IMAD.MOV.U32 R0, RZ, RZ, R4 ;  /* 0x000000ffff007224 */ /* 0x000fe200078e0004 */
[----:B------:R-:W-:-:S04]  /*1800*/  @P1 SHF.R.U32.HI R0, RZ, c[0x0][0x2cc], R6 ;  /* 0x0000b300ff001a19 */ /* 0x000fc80000011606 */
[----:B------:R-:W-:Y:S02]  /*1810*/  IADD3 R5, -R0, RZ, RZ ;  /* 0x000000ff00057210 */ /* 0x000fe40007ffe1ff */
[----:B------:R-:W-:-:S03]  /*1820*/  SHF.R.S32.HI R6, RZ, 0x1f, R0 ;  /* 0x0000001fff067819 */ /* 0x000fc60000011400 */
[----:B------:R-:W-:Y:S02]  /*1830*/  IMAD R4, R5, c[0x0][0x2c4], R4 ;  /* 0x0000b10005047a24 */ /* 0x000fe400078e0204 */
[----:B------:R-:W-:-:S04]  /*1840*/  IMAD R5, R6, c[0x0][0x1b0], RZ ;  /* 0x00006c0006057a24 */ /* 0x000fc800078e02ff */
[C---:B------:R-:W-:Y:S01]  /*1850*/  IMAD R6, R0.reuse, c[0x0][0x1b4], R5 ;  /* 0x00006d0000067a24 */ /* 0x040fe200078e0205 */
[----:B------:R-:W-:Y:S01]  /*1860*/  SHF.R.S32.HI R5, RZ, 0x1f, R4 ;  /* 0x0000001fff057819 */ /* 0x000fe20000011404 */
[----:B------:R-:W-:-:S04]  /*1870*/  IMAD.WIDE.U32 R2, R0, c[0x0][0x1b0], R2 ;  /* 0x00006c0000027a25 */ /* 0x000fc800078e0002 */
[----:B------:R-:W-:Y:S02]  /*1880*/  IMAD R0, R5, c[0x0][0x1a8], RZ ;  /* 0x00006a0005007a24 */ /* 0x000fe400078e02ff */
[----:B------:R-:W-:Y:S02]  /*1890*/  IMAD.IADD R3, R3, 0x1, R6 ;  /* 0x0000000103037824 */ /* 0x000fe400078e0206 */
[C---:B------:R-:W-:Y:S02]  /*18a0*/  IMAD R0, R4.reuse, c[0x0][0x1ac], R0 ;  /* 0x00006b0004007a24 */ /* 0x040fe400078e0200 */
[----:B------:R-:W-:-:S05]  /*18b0*/  IMAD.WIDE.U32 R4, R4, c[0x0][0x1a8], R2 ;  /* 0x00006a0004047a25 */ /* 0x000fca00078e0002 */
[----:B------:R-:W-:Y:S02]  /*18c0*/  IADD3 R0, R5, R0, RZ ;  /* 0x0000000005007210 */ /* 0x000fe40007ffe0ff */
[----:B------:R-:W-:-:S04]  /*18d0*/  LEA R2, P0, R4, c[0x0][0x160], 0x1 ;  /* 0x0000580004027a11 */ /* 0x000fc800078008ff */
[----:B------:R-:W-:Y:S01]  /*18e0*/  LEA.HI.X R0, R4, c[0x0][0x164], R0, 0x1, P0 ;  /* 0x0000590004007a11 */ /* 0x000fe200000f0c00 */
[----:B------:R-:W2:Y:S04]  /*18f0*/  SHFL.IDX PT, R5, R2, RZ, 0x181f ;  /* 0x00181fff02057589 */ /* 0x000ea800000e0000 */
[----:B------:R-:W1:Y:S01]  /*1900*/  SHFL.IDX PT, R6, R0, RZ, 0x181f ;  /* 0x00181fff00067589 */ /* 0x000e6200000e0000 */
[----:B------:R-:W-:-:S03]  /*1910*/  ISETP.GE.AND P0, PT, R7, R21, PT ;  /* 0x000000150700720c */ /* 0x000fc60003f06270 */
[----:B------:R-:W3:Y:S04]  /*1920*/  SHFL.IDX PT, R3, R2, 0x1, 0x181f ;  /* 0x00381f0002037f89 */ /* 0x000ee800000e0000 */
[----:B------:R-:W5:Y:S06]  /*1930*/  SHFL.IDX PT, R4, R0, 0x1, 0x181f ;  /* 0x00381f0000047f89 */ /* 0x000f6c00000e0000 */
[----:B--2---:R-:W-:-:S04]  /*1940*/  @!P0 LEA R12, P6, R100, R5, 0x1 ;  /* 0x00000005640c8211 */ /* 0x004fc800078c08ff */
[----:B-1----:R-:W-:Y:S02]  /*1950*/  @!P0 LEA.HI.X R13, R100, R6, R101, 0x1, P6 ;  /* 0x00000006640d8211 */ /* 0x002fe400030f0c65 */
[----:B------:R-:W-:-:S03]  /*1960*/  @!P0 LEA R10, P6, R57, R5, 0x1 ;  /* 0x00000005390a8211 */ /* 0x000fc600078c08ff */
[----:B----4-:R1:W-:Y:S01]  /*1970*/  @!P0 LDGSTS.E.BYPASS.LTC128B.128 [R134+0x100], [R12.64], !P3 ;  /* 0x001000000c868fae */ /* 0x0103e2000d901d46 */
[----:B---3--:R-:W-:-:S05]  /*1980*/  @!P0 LEA.HI.X R11, R57, R6, R29, 0x1, P6 ;  /* 0x00000006390b8211 */ /* 0x008fca00030f0c1d */
[----:B------:R2:W-:Y:S01]  /*1990*/  @!P0 LDGSTS.E.BYPASS.LTC128B.128 [R134+0x4100], [R10.64], !P2 ;  /* 0x041000000a868fae */ /* 0x0005e2000d101d46 */
[C---:B------:R-:W-:Y:S02]  /*19a0*/  ISETP.GE.AND P2, PT, R53.reuse, c[0x0][0x198], PT ;  /* 0x0000660035007a0c */ /* 0x040fe40003f46270 */
[----:B------:R-:W-:-:S04]  /*19b0*/  @!P0 LEA R8, P6, R53, R5, 0x1 ;  /* 0x0000000535088211 */ /* 0x000fc800078c08ff */
[----:B-----5:R-:W-:Y:S02]  /*19c0*/  @!P0 LEA.HI.X R9, R53, R6, R28, 0x1, P6 ;  /* 0x0000000635098211 */ /* 0x020fe400030f0c1c */
[----:B------:R-:W-:-:S04]  /*19d0*/  @!P5 LEA R16, P6, R100, R3, 0x1 ;  /* 0x000000036410d211 */ /* 0x000fc800078c08ff */
[-C--:B------:R-:W-:Y:S01]  /*19e0*/  @!P5 LEA.HI.X R17, R100, R4.reuse, R101, 0x1, P6 ;  /* 0x000000046411d211 */ /* 0x080fe200030f0c65 */
[----:B------:R3:W-:Y:S01]  /*19f0*/  @!P0 LDGSTS.E.BYPASS.LTC128B.128 [R134+0x8100], [R8.64], !P2 ;  /* 0x0810000008868fae */ /* 0x0007e2000d101d46 */
[----:B------:R-:W-:Y:S02]  /*1a00*/  @!P5 LEA R14, P6, R57, R3, 0x1 ;  /* 0x00000003390ed211 */ /* 0x000fe400078c08ff */
[----:B------:R-:W-:Y:S01]  /*1a10*/  IADD3 R5, R7, 0x40, RZ ;  /* 0x0000004007057810 */ /* 0x000fe20007ffe0ff */
[----:B------:R4:W-:Y:S01]  /*1a20*/  @!P5 LDGSTS.E.BYPASS.LTC128B.128 [R134+0x1100], [R16.64], !P3 ;  /* 0x011000001086dfae */ /* 0x0009e2000d901d46 */
[----:B------:R-:W-:Y:S02]  /*1a30*/  @!P5 LEA.HI.X R15, R57, R4, R29, 0x1, P6 ;  /* 0x00000004390fd211 */ /* 0x000fe400030f0c1d */
[----:B------:R-:W-:Y:S02]  /*1a40*/  ISETP.GE.AND P6, PT, R5, R21, PT ;  /* 0x000000150500720c */ /* 0x000fe40003fc6270 */
[----:B---3--:R-:W-:-:S02]  /*1a50*/  @!P5 LEA R8, P0, R53, R3, 0x1 ;  /* 0x000000033508d211 */ /* 0x008fc400078008ff */
[----:B------:R-:W1:Y:S02]  /*1a60*/  SHFL.IDX PT, R3, R2, 0x2, 0x181f ;  /* 0x00581f0002037f89 */ /* 0x000e6400000e0000 */
[----:B------:R-:W-:Y:S02]  /*1a70*/  @!P5 LEA.HI.X R9, R53, R4, R28, 0x1, P0 ;  /* 0x000000043509d211 */ /* 0x000fe400000f0c1c */
[----:B------:R-:W3:Y:S05]  /*1a80*/  SHFL.IDX PT, R4, R0, 0x2, 0x181f ;  /* 0x00581f0000047f89 */ /* 0x000eea00000e0000 */
[----:B-1----:R-:W-:-:S04]  /*1a90*/  @!P6 LEA R12, P0, R100, R3, 0x1 ;  /* 0x00000003640ce211 */ /* 0x002fc800078008ff */
[----:B---3--:R-:W-:Y:S02]  /*1aa0*/  @!P6 LEA.HI.X R13, R100, R4, R101, 0x1, P0 ;  /* 0x00000004640de211 */ /* 0x008fe400000f0c65 */
[----:B--2---:R-:W-:-:S04]  /*1ab0*/  @!P6 LEA R10, P0, R57, R3, 0x1 ;  /* 0x00000003390ae211 */ /* 0x004fc800078008ff */
[C---:B------:R-:W-:Y:S02]  /*1ac0*/  @!P6 LEA.HI.X R11, R57.reuse, R4, R29, 0x1, P0 ;  /* 0x00000004390be211 */ /* 0x040fe400000f0c1d */
[----:B------:R-:W-:-:S13]  /*1ad0*/  ISETP.GE.AND P0, PT, R57, c[0x0][0x198], PT ;  /* 0x0000660039007a0c */ /* 0x000fda0003f06270 */
[----:B------:R1:W-:Y:S04]  /*1ae0*/  @!P5 LDGSTS.E.BYPASS.LTC128B.128 [R134+0x5100], [R14.64], !P0 ;  /* 0x051000000e86dfae */ /* 0x0003e8000c101d46 */
[----:B------:R2:W-:Y:S04]  /*1af0*/  @!P5 LDGSTS.E.BYPASS.LTC128B.128 [R134+0x9100], [R8.64], !P2 ;  /* 0x091000000886dfae */ /* 0x0005e8000d101d46 */
[----:B------:R3:W-:Y:S04]  /*1b00*/  @!P6 LDGSTS.E.BYPASS.LTC128B.128 [R134+0x2100], [R12.64], !P3 ;  /* 0x021000000c86efae */ /* 0x0007e8000d901d46 */
[----:B---3--:R-:W3:Y:S04]  /*1b10*/  LDL R13, [R1] ;  /* 0x00000000010d7983 */ /* 0x008ee80000100800 */
[----:B------:R-:W5:Y:S01]  /*1b20*/  SHFL.IDX PT, R2, R2, 0x3, 0x181f ;  /* 0x00781f0002027f89 */ /* 0x000f6200000e0000 */
[----:B------:R-:W-:-:S03]  /*1b30*/  IADD3 R7, R7, 0x60, RZ ;  /* 0x0000006007077810 */ /* 0x000fc60007ffe0ff */
[----:B------:R-:W1:Y:S01]  /*1b40*/  SHFL.IDX PT, R0, R0, 0x3, 0x181f ;  /* 0x00781f0000007f89 */ /* 0x000e6200000e0000 */
[----:B------:R-:W-:Y:S02]  /*1b50*/  ISETP.GE.AND P5, PT, R7, R21, PT ;  /* 0x000000150700720c */ /* 0x000fe40003fa6270 */
[----:B--2---:R-:W-:-:S04]  /*1b60*/  @!P6 LEA R8, P0, R53, R3, 0x1 ;  /* 0x000000033508e211 */ /* 0x004fc800078008ff */
[----:B------:R-:W-:-:S07]  /*1b70*/  @!P6 LEA.HI.X R9, R53, R4, R28, 0x1, P0 ;  /* 0x000000043509e211 */ /* 0x000fce00000f0c1c */
[----:B-----5:R-:W-:-:S04]  /*1b80*/  @!P5 LEA R6, P0, R100, R2, 0x1 ;  /* 0x000000026406d211 */ /* 0x020fc800078008ff */
[----:B-1----:R-:W-:Y:S02]  /*1b90*/  @!P5 LEA.HI.X R7, R100, R0, R101, 0x1, P0 ;  /* 0x000000006407d211 */ /* 0x002fe400000f0c65 */
[----:B------:R-:W-:-:S04]  /*1ba0*/  @!P5 LEA R4, P0, R57, R2, 0x1 ;  /* 0x000000023904d211 */ /* 0x000fc800078008ff */
[C---:B------:R-:W-:Y:S02]  /*1bb0*/  @!P5 LEA.HI.X R5, R57.reuse, R0, R29, 0x1, P0 ;  /* 0x000000003905d211 */ /* 0x040fe400000f0c1d */
[----:B------:R-:W-:Y:S01]  /*1bc0*/  ISETP.GE.AND P0, PT, R57, c[0x0][0x198], PT ;  /* 0x0000660039007a0c */ /* 0x000fe20003f06270 */
[----:B------:R-:W-:-:S12]  /*1bd0*/  IMAD.MOV.U32 R128, RZ, RZ, -0x60 ;  /* 0xffffffa0ff807424 */ /* 0x000fd800078e00ff */
[----:B------:R1:W-:Y:S04]  /*1be0*/  @!P6 LDGSTS.E.BYPASS.LTC128B.128 [R134+0x6100], [R10.64], !P0 ;  /* 0x061000000a86efae */ /* 0x0003e8000c101d46 */
[----:B------:R2:W-:Y:S01]  /*1bf0*/  @!P6 LDGSTS.E.BYPASS.LTC128B.128 [R134+0xa100], [R8.64], !P2 ;  /* 0x0a1000000886efae */ /* 0x0005e2000d101d46 */
[----:B------:R-:W-:Y:S01]  /*1c00*/  ISETP.GE.AND P6, PT, R100, c[0x0][0x198], PT ;  /* 0x0000660064007a0c */ /* 0x000fe20003fc6270 */
[----:B------:R-:W-:-:S12]  /*1c10*/  IMAD R128, R135, R128, 0x60 ;  /* 0x0000006087807424 */ /* 0x000fd800078e0280 */
[----:B------:R5:W-:Y:S04]  /*1c20*/  @!P5 LDGSTS.E.BYPASS.LTC128B.128 [R134+0x3100], [R6.64], !P6 ;  /* 0x031000000686dfae */ /* 0x000be8000f101d46 */
[----:B------:R1:W-:Y:S01]  /*1c30*/  @!P5 LDGSTS.E.BYPASS.LTC128B.128 [R134+0x7100], [R4.64], !P0 ;  /* 0x071000000486dfae */ /* 0x0003e2000c101d46 */
[----:B--2---:R-:W-:-:S04]  /*1c40*/  IADD3 R9, R135, -0x1, RZ ;  /* 0xffffffff87097810 */ /* 0x004fc80007ffe0ff */
[----:B------:R-:W-:Y:S02]  /*1c50*/  SHF.R.S32.HI R12, RZ, 0x1f, R9 ;  /* 0x0000001fff0c7819 */ /* 0x000fe40000011409 */
[----:B------:R-:W-:-:S03]  /*1c60*/  IADD3 R8, R128, c[0x0][0x1d0], -R55 ;  /* 0x0000740080087a10 */ /* 0x000fc60007ffe837 */
[----:B------:R-:W-:Y:S01]  /*1c70*/  IMAD R3, R12, c[0x0][0x1e0], RZ ;  /* 0x000078000c037a24 */ /* 0x000fe200078e02ff */
[----:B------:R-:W-:Y:S01]  /*1c80*/  ISETP.GE.AND P6, PT, R53, c[0x0][0x198], PT ;  /* 0x0000660035007a0c */ /* 0x000fe20003fc6270 */
[----:B-----5:R-:W-:Y:S01]  /*1c90*/  IMAD.WIDE.U32 R6, R9, c[0x0][0x1e0], RZ ;  /* 0x0000780009067a25 */ /* 0x020fe200078e00ff */
[----:B-1----:R-:W-:-:S03]  /*1ca0*/  @!P5 LEA R4, P0, R53, R2, 0x1 ;  /* 0x000000023504d211 */ /* 0x002fc600078008ff */
[----:B------:R-:W-:Y:S01]  /*1cb0*/  IMAD R2, R9, c[0x0][0x1e4], R3 ;  /* 0x0000790009027a24 */ /* 0x000fe200078e0203 */
[----:B------:R-:W-:Y:S02]  /*1cc0*/  @!P5 LEA.HI.X R5, R53, R0, R28, 0x1, P0 ;  /* 0x000000003505d211 */ /* 0x000fe400000f0c1c */
[----:B------:R-:W-:Y:S01]  /*1cd0*/  ISETP.GE.AND P0, PT, R8, 0x1, PT ;  /* 0x000000010800780c */ /* 0x000fe20003f06270 */
[----:B------:R-:W-:Y:S01]  /*1ce0*/  IMAD.MOV.U32 R130, RZ, RZ, R26 ;  /* 0x000000ffff827224 */ /* 0x000fe200078e001a */
[----:B------:R-:W-:Y:S01]  /*1cf0*/  IADD3 R0, R7, R2, RZ ;  /* 0x0000000207007210 */ /* 0x000fe20007ffe0ff */
[----:B------:R-:W-:Y:S01]  /*1d00*/  IMAD.MOV.U32 R131, RZ, RZ, R25 ;  /* 0x000000ffff837224 */ /* 0x000fe200078e0019 */
[----:B------:R-:W-:Y:S01]  /*1d10*/  ISETP.NE.AND P3, PT, R19, RZ, PT ;  /* 0x000000ff1300720c */ /* 0x000fe20003f65270 */
[----:B------:R1:W-:Y:S02]  /*1d20*/  @!P5 LDGSTS.E.BYPASS.LTC128B.128 [R134+0xb100], [R4.64], !P6 ;  /* 0x0b1000000486dfae */ /* 0x0003e4000f101d46 */
[----:B------:R-:W-:Y:S01]  /*1d30*/  IMAD.WIDE.U32 R2, R6, 0x60, R130 ;  /* 0x0000006006027825 */ /* 0x000fe200078e0082 */
[----:B------:R-:W-:Y:S01]  /*1d40*/  ISETP.NE.AND P2, PT, R18, RZ, PT ;  /* 0x000000ff1200720c */ /* 0x000fe20003f45270 */
[----:B------:R-:W0:Y:S02]  /*1d50*/  LDGDEPBAR ;  /* 0x00000000000079af */ /* 0x000e240000000000 */
[----:B------:R-:W-:Y:S01]  /*1d60*/  IMAD R0, R0, 0x60, RZ ;  /* 0x0000006000007824 */ /* 0x000fe200078e02ff */
[----:B------:R-:W-:-:S04]  /*1d70*/  ISETP.GE.AND P6, PT, R8, 0x21, PT ;  /* 0x000000210800780c */ /* 0x000fc80003fc6270 */
[----:B------:R-:W-:Y:S01]  /*1d80*/  IADD3 R0, R3, R0, RZ ;  /* 0x0000000003007210 */ /* 0x000fe20007ffe0ff */
[----:B------:R-:W-:Y:S02]  /*1d90*/  IMAD.MOV.U32 R129, RZ, RZ, c[0x0][0x1e0] ;  /* 0x00007800ff817624 */ /* 0x000fe400078e00ff */
[----:B------:R-:W-:Y:S01]  /*1da0*/  IMAD.MOV.U32 R132, RZ, RZ, c[0x0][0x1e4] ;  /* 0x00007900ff847624 */ /* 0x000fe200078e00ff */
[----:B-1----:R-:W-:-:S04]  /*1db0*/  @P0 LEA R4, P5, R2, c[0x0][0x1c8], 0x1 ;  /* 0x0000720002040a11 */ /* 0x002fc800078a08ff */
[----:B------:R-:W-:Y:S02]  /*1dc0*/  @P0 LEA.HI.X R5, R2, c[0x0][0x1cc], R0, 0x1, P5 ;  /* 0x0000730002050a11 */ /* 0x000fe400028f0c00 */
[----:B------:R-:W-:-:S03]  /*1dd0*/  ISETP.GE.AND P5, PT, R8, 0x41, PT ;  /* 0x000000410800780c */ /* 0x000fc60003fa6270 */
[----:B------:R1:W-:Y:S04]  /*1de0*/  @P0 LDGSTS.E.BYPASS.LTC128B.128 [R134+0xc100], [R4.64], !P4 ;  /* 0x0c10000004860fae */ /* 0x0003e8000e101d46 */
[----:B------:R1:W-:Y:S04]  /*1df0*/  @P0 LDGSTS.E.BYPASS.LTC128B.128 [R134+0xf100], [R4.64+0x80], !P3 ;  /* 0x0f10008004860fae */ /* 0x0003e8000d901d46 */
[----:B------:R1:W-:Y:S01]  /*1e00*/  @P0 LDGSTS.E.BYPASS.LTC128B.128 [R134+0x12100], [R4.64+0x100], !P2 ;  /* 0x1210010004860fae */ /* 0x0003e2000d101d46 */
[C---:B------:R-:W-:Y:S01]  /*1e10*/  @P6 LEA R3, P0, R129.reuse, R2, 0x5 ;  /* 0x0000000281036211 */ /* 0x040fe200078028ff */
[----:B------:R-:W-:-:S04]  /*1e20*/  IMAD.WIDE.U32 R6, R129, 0x40, RZ ;  /* 0x0000004081067825 */ /* 0x000fc800078e00ff */
[----:B------:R-:W-:Y:S02]  /*1e30*/  IMAD R12, R12, c[0x0][0x208], RZ ;  /* 0x000082000c0c7a24 */ /* 0x000fe400078e02ff */
[----:B------:R-:W-:-:S04]  /*1e40*/  IMAD.WIDE.U32 R10, R9, c[0x0][0x208], RZ ;  /* 0x00008200090a7a25 */ /* 0x000fc800078e00ff */
[----:B------:R-:W-:Y:S01]  /*1e50*/  IMAD R12, R9, c[0x0][0x20c], R12 ;  /* 0x00008300090c7a24 */ /* 0x000fe200078e020c */
[----:B-1----:R-:W-:Y:S02]  /*1e60*/  @P6 LEA.HI.X R5, R129, R0, R132, 0x5, P0 ;  /* 0x0000000081056211 */ /* 0x002fe400000f2c84 */
[----:B------:R-:W-:-:S04]  /*1e70*/  @P6 LEA R4, P0, R3, c[0x0][0x1c8], 0x1 ;  /* 0x0000720003046a11 */ /* 0x000fc800078008ff */
[----:B------:R-:W-:Y:S02]  /*1e80*/  @P6 LEA.HI.X R5, R3, c[0x0][0x1cc], R5, 0x1, P0 ;  /* 0x0000730003056a11 */ /* 0x000fe400000f0c05 */
[----:B------:R-:W-:Y:S02]  /*1e90*/  @P5 IADD3 R3, P0, R2, R6, RZ ;  /* 0x0000000602035210 */ /* 0x000fe40007f1e0ff */
[----:B------:R-:W-:Y:S01]  /*1ea0*/  SHF.L.U32 R2, R132, 0x6, RZ ;  /* 0x0000000684027819 */ /* 0x000fe200000006ff */
[----:B------:R1:W-:Y:S03]  /*1eb0*/  @P6 LDGSTS.E.BYPASS.LTC128B.128 [R134+0xd100], [R4.64], !P4 ;  /* 0x0d10000004866fae */ /* 0x0003e6000e101d46 */
[----:B------:R-:W-:Y:S01]  /*1ec0*/  @P5 IADD3.X R9, R0, R7, R2, P0, !PT ;  /* 0x0000000700095210 */ /* 0x000fe200007fe402 */
[----:B------:R1:W-:Y:S01]  /*1ed0*/  @P6 LDGSTS.E.BYPASS.LTC128B.128 [R134+0x10100], [R4.64+0x80], !P3 ;  /* 0x1010008004866fae */ /* 0x0003e2000d901d46 */
[----:B------:R-:W-:-:S03]  /*1ee0*/  @P5 LEA R2, P0, R3, c[0x0][0x1c8], 0x1 ;  /* 0x0000720003025a11 */ /* 0x000fc600078008ff */
[----:B------:R1:W-:Y:S01]  /*1ef0*/  @P6 LDGSTS.E.BYPASS.LTC128B.128 [R134+0x13100], [R4.64+0x100], !P2 ;  /* 0x1310010004866fae */ /* 0x0003e2000d101d46 */
[----:B------:R-:W-:-:S05]  /*1f00*/  @P5 LEA.HI.X R3, R3, c[0x0][0x1cc], R9, 0x1, P0 ;  /* 0x0000730003035a11 */ /* 0x000fca00000f0c09 */
[----:B------:R2:W-:Y:S04]  /*1f10*/  @P5 LDGSTS.E.BYPASS.LTC128B.128 [R134+0xe100], [R2.64], !P4 ;  /* 0x0e10000002865fae */ /* 0x0005e8000e101d46 */
[----:B------:R2:W-:Y:S04]  /*1f20*/  @P5 LDGSTS.E.BYPASS.LTC128B.128 [R134+0x11100], [R2.64+0x80], !P3 ;  /* 0x1110008002865fae */ /* 0x0005e8000d901d46 */
[----:B------:R2:W-:Y:S04]  /*1f30*/  @P5 LDGSTS.E.BYPASS.LTC128B.128 [R134+0x14100], [R2.64+0x100], !P2 ;  /* 0x1410010002865fae */ /* 0x0005e8000d101d46 */
[----:B------:R-:W0:Y:S01]  /*1f40*/  LDGDEPBAR ;  /* 0x00000000000079af */ /* 0x000e220000000000 */
[----:B------:R-:W-:-:S04]  /*1f50*/  DEPBAR.LE SB0, 0x1 ;  /* 0x000080400000791a */ /* 0x000fc80000000000 */
[----:B------:R-:W-:Y:S01]  /*1f60*/  BAR.SYNC.DEFER_BLOCKING 0x0 ;  /* 0x0000000000007b1d */ /* 0x000fe20000010000 */
[----:B------:R-:W-:Y:S01]  /*1f70*/  IADD3 R0, R11, R12, RZ ;  /* 0x0000000c0b007210 */ /* 0x000fe20007ffe0ff */
[----:B------:R-:W-:Y:S02]  /*1f80*/  IMAD.MOV.U32 R6, RZ, RZ, R22 ;  /* 0x000000ffff067224 */ /* 0x000fe400078e0016 */
[----:B------:R-:W-:Y:S02]  /*1f90*/  IMAD.MOV.U32 R7, RZ, RZ, R24 ;  /* 0x000000ffff077224 */ /* 0x000fe400078e0018 */
[----:B------:R-:W-:Y:S02]  /*1fa0*/  IMAD R0, R0, 0x60, RZ ;  /* 0x0000006000007824 */ /* 0x000fe400078e02ff */
[----:B------:R-:W-:Y:S01]  /*1fb0*/  IMAD.WIDE.U32 R6, R10, 0x60, R6 ;  /* 0x000000600a067825 */ /* 0x000fe200078e0006 */
[----:B------:R-:W-:Y:S04]  /*1fc0*/  LDSM.16.M88.4 R156, [R250] ;  /* 0x00000000fa9c783b */ /* 0x000fe80000000200 */
[----:B------:R-:W-:Y:S04]  /*1fd0*/  LDSM.16.M88.4 R160, [R251] ;  /* 0x00000000fba0783b */ /* 0x000fe80000000200 */
[----:B------:R-:W-:Y:S04]  /*1fe0*/  LDSM.16.M88.4 R172, [R252] ;  /* 0x00000000fcac783b */ /* 0x000fe80000000200 */
[----:B------:R-:W-:Y:S04]  /*1ff0*/  LDSM.16.M88.4 R176, [R250+0x4000] ;  /* 0x00400000fab0783b */ /* 0x000fe80000000200 */
[----:B------:R-:W-:Y:S04]  /*2000*/  LDSM.16.M88.4 R180, [R251+0x4000] ;  /* 0x00400000fbb4783b */ /* 0x000fe80000000200 */
[----:B------:R-:W-:Y:S04]  /*2010*/  LDSM.16.M88.4 R188, [R252+0x4000] ;  /* 0x00400000fcbc783b */ /* 0x000fe80000000200 */
[----:B------:R-:W-:Y:S04]  /*2020*/  LDSM.16.M88.4 R192, [R250+0x8000] ;  /* 0x00800000fac0783b */ /* 0x000fe80000000200 */
[----:B---3--:R-:W-:Y:S04]  /*2030*/  LDSM.16.M88.4 R168, [R13] ;  /* 0x000000000da8783b */ /* 0x008fe80000000200 */
[----:B------:R-:W-:Y:S04]  /*2040*/  LDSM.16.M88.4 R184, [R13+0x4000] ;  /* 0x004000000db8783b */ /* 0x000fe80000000200 */
[----:B------:R-:W-:Y:S04]  /*2050*/  LDSM.16.M88.4 R196, [R251+0x8000] ;  /* 0x00800000fbc4783b */ /* 0x000fe80000000200 */
[----:B------:R-:W-:Y:S04]  /*2060*/  LDSM.16.M88.4 R200, [R13+0x8000] ;  /* 0x008000000dc8783b */ /* 0x000fe80000000200 */
[----:B------:R-:W-:Y:S04]  /*2070*/  LDSM.16.M88.4 R204, [R252+0x8000] ;  /* 0x00800000fccc783b */ /* 0x000fe80000000200 */
[----:B------:R-:W-:Y:S01]  /*2080*/  BAR.SYNC.DEFER_BLOCKING 0x0 ;  /* 0x0000000000007b1d */ /* 0x000fe20000010000 */
[----:B-1----:R-:W-:-:S02]  /*2090*/  IMAD.MOV.U32 R5, RZ, RZ, c[0x0][0x208] ;  /* 0x00008200ff057624 */ /* 0x002fc400078e00ff */
[----:B--2---:R-:W-:Y:S01]  /*20a0*/  IMAD.MOV.U32 R3, RZ, RZ, 0x6 ;  /* 0x00000006ff037424 */ /* 0x004fe200078e00ff */
[C---:B------:R-:W-:Y:S01]  /*20b0*/  LEA R2, P0, R6.reuse, c[0x0][0x1f8], 0x1 ;  /* 0x00007e0006027a11 */ /* 0x040fe200078008ff */
[----:B------:R-:W-:Y:S01]  /*20c0*/  IMAD.SHL.U32 R4, R5, 0x40, RZ ;  /* 0x0000004005047824 */ /* 0x000fe200078e00ff */
[----:B------:R-:W-:Y:S02]  /*20d0*/  IADD3 R0, R7, R0, RZ ;  /* 0x0000000007007210 */ /* 0x000fe40007ffe0ff */
[----:B------:R-:W-:Y:S02]  /*20e0*/  SHF.L.U64.HI R5, R5, R3, c[0x0][0x20c] ;  /* 0x0000830005057619 */ /* 0x000fe40000010203 */
[----:B------:R-:W-:Y:S02]  /*20f0*/  LEA.HI.X R3, R6, c[0x0][0x1fc], R0, 0x1, P0 ;  /* 0x00007f0006037a11 */ /* 0x000fe400000f0c00 */
[----:B------:R-:W-:Y:S02]  /*2100*/  IADD3 R10, P5, P0, R4, 0x80, R2 ;  /* 0x00000080040a7810 */ /* 0x000fe400078be002 */
[----:B------:R-:W-:-:S02]  /*2110*/  LOP3.LUT R0, R20, 0x1, RZ, 0xc0, !PT ;  /* 0x0000000114007812 */ /* 0x000fc400078ec0ff */
[----:B------:R-:W-:Y:S02]  /*2120*/  IADD3.X R11, R5, RZ, R3, P5, P0 ;  /* 0x000000ff050b7210 */ /* 0x000fe40002fe0403 */
[----:B------:R-:W-:Y:S01]  /*2130*/  IADD3 R6, P5, P0, R4, 0x100, R2 ;  /* 0x0000010004067810 */ /* 0x000fe200078be002 */
[----:B------:R-:W-:-:S04]  /*2140*/  DEPBAR.LE SB0, 0x0 ;  /* 0x000080000000791a */ /* 0x000fc80000000000 */
[----:B------:R-:W-:Y:S01]  /*2150*/  BAR.SYNC.DEFER_BLOCKING 0x0 ;  /* 0x0000000000007b1d */ /* 0x000fe20000010000 */
[----:B------:R-:W-:Y:S02]  /*2160*/  IADD3.X R7, R5, RZ, R3, P5, P0 ;  /* 0x000000ff05077210 */ /* 0x000fe40002fe0403 */
[----:B------:R-:W-:-:S04]  /*2170*/  ISETP.NE.U32.AND P0, PT, R0, 0x1, PT ;  /* 0x000000010000780c */ /* 0x000fc80003f05070 */
[----:B------:R-:W-:Y:S02]  /*2180*/  ISETP.LT.OR P0, PT, R8, 0x1, P0 ;  /* 0x000000010800780c */ /* 0x000fe40000701670 */
[C---:B------:R-:W-:Y:S02]  /*2190*/  LOP3.LUT P6, RZ, R20.reuse, 0x2, RZ, 0xc0, !PT ;  /* 0x0000000214ff7812 */ /* 0x040fe400078cc0ff */
[----:B------:R-:W-:Y:S01]  /*21a0*/  LOP3.LUT P5, RZ, R20, 0x4, RZ, 0xc0, !PT ;  /* 0x0000000414ff7812 */ /* 0x000fe200078ac0ff */
[----:B----4-:R-:W1:Y:S04]  /*21b0*/  LDSM.16.M88.4 R16, [R225] ;  /* 0x00000000e110783b */ /* 0x010e680000000200 */
[----:B------:R-:W2:Y:S04]  /*21c0*/  LDSM.16.M88.4 R12, [R225+0x800] ;  /* 0x00080000e10c783b */ /* 0x000ea80000000200 */
[----:B------:R-:W-:Y:S04]  /*21d0*/  LDSM.16.M88.4 R40, [R225+0x1000] ;  /* 0x00100000e128783b */ /* 0x000fe80000000200 */
[----:B------:R-:W3:Y:S04]  /*21e0*/  LDSM.16.M88.4 R56, [R225+0x1800] ;  /* 0x00180000e138783b */ /* 0x000ee80000000200 */
[----:B------:R-:W-:Y:S04]  /*21f0*/  LDSM.16.M88.4 R60, [R225+0x2000] ;  /* 0x00200000e13c783b */ /* 0x000fe80000000200 */
[----:B------:R-:W-:Y:S04]  /*2200*/  LDSM.16.M88.4 R72, [R225+0x2800] ;  /* 0x00280000e148783b */ /* 0x000fe80000000200 */
[----:B------:R-:W4:Y:S04]  /*2210*/  LDSM.16.M88.4 R48, [R231] ;  /* 0x00000000e730783b */ /* 0x000f280000000200 */
[----:B------:R-:W-:Y:S04]  /*2220*/  LDSM.16.M88.4 R44, [R248] ;  /* 0x00000000f82c783b */ /* 0x000fe80000000200 */
[----:B------:R-:W-:Y:S04]  /*2230*/  LDSM.16.M88.4 R52, [R247] ;  /* 0x00000000f734783b */ /* 0x000fe80000000200 */
[----:B------:R-:W5:Y:S04]  /*2240*/  LDSM.16.M88.4 R64, [R246] ;  /* 0x00000000f640783b */ /* 0x000f680000000200 */
[----:B------:R-:W-:Y:S04]  /*2250*/  LDSM.16.M88.4 R80, [R245] ;  /* 0x00000000f550783b */ /* 0x000fe80000000200 */
[----:B------:R-:W-:Y:S04]  /*2260*/  LDSM.16.M88.4 R108, [R244] ;  /* 0x00000000f46c783b */ /* 0x000fe80000000200 */
[----:B------:R-:W-:Y:S01]  /*2270*/  @!PT LDS RZ, [RZ] ;  /* 0x00000000fffff984 */ /* 0x000fe20000000800 */
[----:B------:R-:W-:Y:S01]  /*2280*/  @!PT LDS RZ, [RZ] ;  /* 0x00000000fffff984 */ /* 0x000fe20000000800 */
[----:B------:R-:W-:Y:S01]  /*2290*/  @!PT LDS RZ, [RZ] ;  /* 0x00000000fffff984 */ /* 0x000fe20000000800 */
[----:B------:R1:W-:Y:S01]  /*22a0*/  LDGSTS.E.BYPASS.LTC128B.128 [R134+0x100], [R2.64], !P0 ;  /* 0x0010000002867fae */ /* 0x0003e2000c101d46 */
[----:B------:R-:W-:-:S13]  /*22b0*/  ISETP.LT.OR P0, PT, R8, 0x1, !P6 ;  /* 0x000000010800780c */ /* 0x000fda0007701670 */
[----:B------:R1:W-:Y:S01]  /*22c0*/  LDGSTS.E.BYPASS.LTC128B.128 [R134+0x3100], [R2.64+0x80], !P0 ;  /* 0x0310008002867fae */ /* 0x0003e2000c101d46 */
[----:B------:R-:W-:-:S13]  /*22d0*/  ISETP.LT.OR P0, PT, R8, 0x1, !P5 ;  /* 0x000000010800780c */ /* 0x000fda0006f01670 */
[----:B------:R1:W-:Y:S02]  /*22e0*/  LDGSTS.E.BYPASS.LTC128B.128 [R134+0x6100], [R2.64+0x100], !P0 ;  /* 0x0610010002867fae */ /* 0x0003e4000c101d46 */
[----:B-1----:R-:W-:-:S05]  /*22f0*/  IADD3 R2, P0, R4, R2, RZ ;  /* 0x0000000204027210 */ /* 0x002fca0007f1e0ff */
[----:B------:R-:W-:Y:S01]  /*2300*/  IMAD.X R3, R5, 0x1, R3, P0 ;  /* 0x0000000105037824 */ /* 0x000fe200000e0603 */
[----:B------:R-:W-:-:S04]  /*2310*/  IADD3 R4, P0, R2, R4, RZ ;  /* 0x0000000402047210 */ /* 0x000fc80007f1e0ff */
[----:B------:R-:W-:Y:S02]  /*2320*/  IADD3.X R5, R3, R5, RZ, P0, !PT ;  /* 0x0000000503057210 */ /* 0x000fe400007fe4ff */
[----:B------:R-:W-:-:S04]  /*2330*/  ISETP.NE.U32.AND P0, PT, R0, 0x1, PT ;  /* 0x000000010000780c */ /* 0x000fc80003f05070 */
[----:B------:R-:W-:-:S13]  /*2340*/  ISETP.LT.OR P0, PT, R8, 0x21, P0 ;  /* 0x000000210800780c */ /* 0x000fda0000701670 */
[----:B------:R1:W-:Y:S01]  /*2350*/  LDGSTS.E.BYPASS.LTC128B.128 [R134+0x1100], [R2.64], !P0 ;  /* 0x0110000002867fae */ /* 0x0003e2000c101d46 */
[C---:B------:R-:W-:Y:S01]  /*2360*/  ISETP.LT.OR P0, PT, R8.reuse, 0x21, !P6 ;  /* 0x000000210800780c */ /* 0x040fe20007701670 */
[C---:B------:R-:W-:Y:S11]  /*2370*/  HMMA.16816.F32 R36, R156.reuse, R16, RZ ;  /* 0x000000109c24723c */ /* 0x040ff600000018ff */
[----:B------:R-:W-:Y:S01]  /*2380*/  @!UPT UIADD3 URZ, URZ, URZ, URZ ;  /* 0x0000003f3f3ff290 */ /* 0x000fe2000fffe03f */
[----:B------:R1:W-:Y:S01]  /*2390*/  LDGSTS.E.BYPASS.LTC128B.128 [R134+0x4100], [R10.64], !P0 ;  /* 0x041000000a867fae */ /* 0x0003e2000c101d46 */
[----:B------:R-:W-:Y:S01]  /*23a0*/  ISETP.LT.OR P0, PT, R8, 0x21, !P5 ;  /* 0x000000210800780c */ /* 0x000fe20006f01670 */
[C---:B------:R-:W-:Y:S08]  /*23b0*/  HMMA.16816.F32 R32, R156.reuse, R18, RZ ;  /* 0x000000129c20723c */ /* 0x040ff000000018ff */
[C---:B--2---:R-:W-:Y:S04]  /*23c0*/  HMMA.16816.F32 R28, R156.reuse, R12, RZ ;  /* 0x0000000c9c1c723c */ /* 0x044fe800000018ff */
[----:B------:R2:W-:Y:S04]  /*23d0*/  LDGSTS.E.BYPASS.LTC128B.128 [R134+0x7100], [R6.64], !P0 ;  /* 0x0710000006867fae */ /* 0x0005e8000c101d46 */
[----:B------:R-:W-:Y:S01]  /*23e0*/  HMMA.16816.F32 R24, R156, R14, RZ ;  /* 0x0000000e9c18723c */ /* 0x000fe200000018ff */
[----:B------:R-:W-:-:S07]  /*23f0*/  ISETP.NE.U32.AND P0, PT, R0, 0x1, PT ;  /* 0x000000010000780c */ /* 0x000fce0003f05070 */
[----:B---3--:R-:W-:Y:S01]  /*2400*/  HMMA.16816.F32 R12, R156, R56, RZ ;  /* 0x000000389c0c723c */ /* 0x008fe200000018ff */
[C---:B------:R-:W-:Y:S02]  /*2410*/  ISETP.LT.OR P0, PT, R8.reuse, 0x41, P0 ;  /* 0x000000410800780c */ /* 0x040fe40000701670 */
[C---:B------:R-:W-:Y:S02]  /*2420*/  ISETP.LT.OR P6, PT, R8.reuse, 0x41, !P6 ;  /* 0x000000410800780c */ /* 0x040fe400077c1670 */
[----:B------:R-:W-:-:S03]  /*2430*/  ISETP.LT.OR P5, PT, R8, 0x41, !P5 ;  /* 0x000000410800780c */ /* 0x000fc60006fa1670 */
[C---:B------:R-:W-:Y:S06]  /*2440*/  HMMA.16816.F32 R20, R156.reuse, R40, RZ ;  /* 0x000000289c14723c */ /* 0x040fec00000018ff */
[----:B------:R2:W-:Y:S02]  /*2450*/  LDGSTS.E.BYPASS.LTC128B.128 [R134+0x2100], [R4.64], !P0 ;  /* 0x0210000004867fae */ /* 0x0005e4000c101d46 */
[----:B------:R-:W-:Y:S02]  /*2460*/  HMMA.16816.F32 R16, R156, R42, RZ ;  /* 0x0000002a9c10723c */ /* 0x000fe400000018ff */
[----:B------:R2:W-:Y:S04]  /*2470*/  LDGSTS.E.BYPASS.LTC128B.128 [R134+0x5100], [R4.64+0x80], !P6 ;  /* 0x0510008004867fae */ /* 0x0005e8000f101d46 */
[----:B------:R2:W-:Y:S02]  /*2480*/  LDGSTS.E.BYPASS.LTC128B.128 [R134+0x8100], [R4.64+0x100], !P5 ;  /* 0x0810010004867fae */ /* 0x0005e4000e901d46 */
[C---:B----4-:R-:W-:Y:S02]  /*2490*/  HMMA.16816.F32 R104, R160.reuse, R48, R36 ;  /* 0x00000030a068723c */ /* 0x050fe40000001824 */
[----:B-1----:R-:W-:Y:S04]  /*24a0*/  LDSM.16.M88.4 R8, [R229+0x800] ;  /* 0x00080000e508783b */ /* 0x002fe80000000200 */
[----:B------:R-:W-:Y:S02]  /*24b0*/  LDSM.16.M88.4 R40, [R229+0x1800] ;  /* 0x00180000e528783b */ /* 0x000fe40000000200 */
[C---:B------:R-:W-:Y:S02]  /*24c0*/  HMMA.16816.F32 R96, R160.reuse, R50, R32 ;  /* 0x00000032a060723c */ /* 0x040fe40000001820 */
[----:B------:R-:W-:Y:S04]  /*24d0*/  LDSM.16.M88.4 R88, [R226] ;  /* 0x00000000e258783b */ /* 0x000fe80000000200 */
[----:B------:R-:W-:Y:S02]  /*24e0*/  LDSM.16.M88.4 R92, [R229+0x2800] ;  /* 0x00280000e55c783b */ /* 0x000fe40000000200 */
[----:B-----5:R-:W-:Y:S02]  /*24f0*/  HMMA.16816.F32 R36, R160, R64, R12 ;  /* 0x00000040a024723c */ /* 0x020fe4000000180c */
[----:B------:R-:W1:Y:S04]  /*2500*/  LDSM.16.M88.4 R12, [R229] ;  /* 0x00000000e50c783b */ /* 0x000e680000000200 */
[----:B------:R-:W-:Y:S02]  /*2510*/  LDSM.16.M88.4 R100, [R229+0x2000] ;  /* 0x00200000e564783b */ /* 0x000fe40000000200 */
[----:B------:R-:W-:Y:S02]  /*2520*/  HMMA.16816.F32 R32, R156, R58, RZ ;  /* 0x0000003a9c20723c */ /* 0x000fe400000018ff */
[----:B--2---:R-:W2:Y:S04]  /*2530*/  LDSM.16.M88.4 R4, [R229+0x1000] ;  /* 0x00100000e504783b */ /* 0x004ea80000000200 */
[----:B------:R-:W-:Y:S02]  /*2540*/  LDSM.16.M88.4 R112, [R242] ;  /* 0x00000000f270783b */ /* 0x000fe40000000200 */
[C---:B------:R-:W-:Y:S02]  /*2550*/  HMMA.16816.F32 R68, R160.reuse, R44, R28 ;  /* 0x0000002ca044723c */ /* 0x040fe4000000181c */
[----:B------:R-:W-:Y:S04]  /*2560*/  LDSM.16.M88.4 R120, [R226+0x3000] ;  /* 0x00300000e278783b */ /* 0x000fe80000000200 */
[----:B------:R-:W-:Y:S02]  /*2570*/  LDSM.16.M88.4 R116, [R225+0x6000] ;  /* 0x00600000e174783b */ /* 0x000fe40000000200 */
[C---:B------:R-:W-:Y:S02]  /*2580*/  HMMA.16816.F32 R84, R160.reuse, R46, R24 ;  /* 0x0000002ea054723c */ /* 0x040fe40000001818 */
[----:B------:R-:W-:Y:S04]  /*2590*/  LDSM.16.M88.4 R124, [R229+0x6000] ;  /* 0x00600000e57c783b */ /* 0x000fe80000000200 */
[----:B------:R-:W0:Y:S02]  /*25a0*/  LDGDEPBAR ;  /* 0x00000000000079af */ /* 0x000e240000000000 */
[C---:B------:R-:W-:Y:S08]  /*25b0*/  HMMA.16816.F32 R48, R160.reuse, R52, R20 ;  /* 0x00000034a030723c */ /* 0x040ff00000001814 */
[----:B------:R-:W-:Y:S08]  /*25c0*/  HMMA.16816.F32 R44, R160, R54, R16 ;  /* 0x00000036a02c723c */ /* 0x000ff00000001810 */
[C---:B------:R-:W-:Y:S08]  /*25d0*/  HMMA.16816.F32 R20, R156.reuse, R72, RZ ;  /* 0x000000489c14723c */ /* 0x040ff000000018ff */
[----:B------:R-:W-:Y:S08]  /*25e0*/  HMMA.16816.F32 R16, R156, R74, RZ ;  /* 0x0000004a9c10723c */ /* 0x000ff000000018ff */
[----:B------:R-:W-:Y:S08]  /*25f0*/  HMMA.16816.F32 R32, R160, R66, R32 ;  /* 0x00000042a020723c */ /* 0x000ff00000001820 */
[C---:B------:R-:W-:Y:S08]  /*2600*/  HMMA.16816.F32 R28, R156.reuse, R60, RZ ;  /* 0x0000003c9c1c723c */ /* 0x040ff000000018ff */
[----:B------:R-:W-:Y:S08]  /*2610*/  HMMA.16816.F32 R24, R156, R62, RZ ;  /* 0x0000003e9c18723c */ /* 0x000ff000000018ff */
[C---:B-1----:R-:W-:Y:S01]  /*2620*/  HMMA.16816.F32 R52, R168.reuse, R12, R104 ;  /* 0x0000000ca834723c */ /* 0x042fe20000001868 */
[----:B------:R-:W-:Y:S07]  /*2630*/  LDSM.16.M88.4 R104, [R229+0x3800] ;  /* 0x00380000e568783b */ /* 0x000fee0000000200 */
[C---:B------:R-:W-:Y:S08]  /*2640*/  HMMA.16816.F32 R68, R168.reuse, R8, R68 ;  /* 0x00000008a844723c */ /* 0x040ff00000001844 */
[----:B------:R-:W-:Y:S08]  /*2650*/  HMMA.16816.F32 R56, R168, R10, R84 ;  /* 0x0000000aa838723c */ /* 0x000ff00000001854 */
[C---:B------:R-:W-:Y:S01]  /*2660*/  HMMA.16816.F32 R76, R160.reuse, R108, R20 ;  /* 0x0000006ca04c723c */ /* 0x040fe20000001814 */
[----:B------:R-:W-:Y:S07]  /*2670*/  LDSM.16.M88.4 R20, [R226+0x1800] ;  /* 0x00180000e214783b */ /* 0x000fee0000000200 */
[----:B------:R-:W-:Y:S01]  /*2680*/  HMMA.16816.F32 R72, R160, R110, R16 ;  /* 0x0000006ea048723c */ /* 0x000fe20000001810 */
[----:B------:R-:W-:Y:S07]  /*2690*/  LDSM.16.M88.4 R108, [R226+0x3800] ;  /* 0x00380000e26c783b */ /* 0x000fee0000000200 */
[----:B------:R-:W-:Y:S01]  /*26a0*/  HMMA.16816.F32 R8, R168, R42, R32 ;  /* 0x0000002aa808723c */ /* 0x000fe20000001820 */
[----:B------:R-:W1:Y:S07]  /*26b0*/  LDSM.16.M88.4 R32, [R225+0x3000] ;  /* 0x00300000e120783b */ /* 0x000e6e0000000200 */
[C---:B------:R-:W-:Y:S01]  /*26c0*/  HMMA.16816.F32 R64, R160.reuse, R80, R28 ;  /* 0x00000050a040723c */ /* 0x040fe2000000181c */
[----:B------:R-:W3:Y:S07]  /*26d0*/  LDSM.16.M88.4 R28, [R226+0x800] ;  /* 0x00080000e21c783b */ /* 0x000eee0000000200 */
[----:B------:R-:W-:Y:S01]  /*26e0*/  HMMA.16816.F32 R80, R160, R82, R24 ;  /* 0x00000052a050723c */ /* 0x000fe20000001818 */
[----:B------:R-:W4:Y:S07]  /*26f0*/  LDSM.16.M88.4 R24, [R226+0x1000] ;  /* 0x00100000e218783b */ /* 0x000f2e0000000200 */
[C---:B--2---:R-:W-:Y:S08]  /*2700*/  HMMA.16816.F32 R48, R168.reuse, R4, R48 ;  /* 0x00000004a830723c */ /* 0x044ff00000001830 */
[----:B------:R-:W-:Y:S01]  /*2710*/  HMMA.16816.F32 R16, R168, R6, R44 ;  /* 0x00000006a810723c */ /* 0x000fe2000000182c */
[----:B------:R-:W-:Y:S07]  /*2720*/  LDSM.16.M88.4 R44, [R225+0x5000] ;  /* 0x00500000e12c783b */ /* 0x000fee0000000200 */
[----:B------:R-:W-:Y:S01]  /*2730*/  HMMA.16816.F32 R4, R172, R88, R52 ;  /* 0x00000058ac04723c */ /* 0x000fe20000001834 */
[----:B------:R-:W-:Y:S07]  /*2740*/  LDSM.16.M88.4 R52, [R225+0x5800] ;  /* 0x00580000e134783b */ /* 0x000fee0000000200 */
[C---:B------:R-:W-:Y:S08]  /*2750*/  HMMA.16816.F32 R60, R168.reuse, R14, R96 ;  /* 0x0000000ea83c723c */ /* 0x040ff00000001860 */
[C---:B------:R-:W-:Y:S08]  /*2760*/  HMMA.16816.F32 R12, R168.reuse, R40, R36 ;  /* 0x00000028a80c723c */ /* 0x040ff00000001824 */
[C---:B------:R-:W-:Y:S08]  /*2770*/  HMMA.16816.F32 R96, R168.reuse, R92, R76 ;  /* 0x0000005ca860723c */ /* 0x040ff0000000184c */
[C---:B------:R-:W-:Y:S01]  /*2780*/  HMMA.16816.F32 R72, R168.reuse, R94, R72 ;  /* 0x0000005ea848723c */ /* 0x040fe20000001848 */
[----:B------:R-:W2:Y:S07]  /*2790*/  LDSM.16.M88.4 R92, [R243] ;  /* 0x00000000f35c783b */ /* 0x000eae0000000200 */
[----:B------:R-:W-:Y:S01]  /*27a0*/  HMMA.16816.F32 R40, R168, R100, R64 ;  /* 0x00000064a828723c */ /* 0x000fe20000001840 */
[----:B------:R-:W-:Y:S07]  /*27b0*/  LDSM.16.M88.4 R64, [R226+0x2000] ;  /* 0x00200000e240783b */ /* 0x000fee0000000200 */
[----:B-1----:R-:W-:Y:S08]  /*27c0*/  HMMA.16816.F32 R4, R176, R32, R4 ;  /* 0x00000020b004723c */ /* 0x002ff00000001804 */
[----:B------:R-:W-:Y:S08]  /*27d0*/  HMMA.16816.F32 R100, R168, R102, R80 ;  /* 0x00000066a864723c */ /* 0x000ff00000001850 */
[C---:B------:R-:W-:Y:S01]  /*27e0*/  HMMA.16816.F32 R36, R172.reuse, R90, R60 ;  /* 0x0000005aac24723c */ /* 0x040fe2000000183c */
[----:B------:R-:W-:Y:S07]  /*27f0*/  LDSM.16.M88.4 R60, [R229+0x3000] ;  /* 0x00300000e53c783b */ /* 0x000fee0000000200 */
[C---:B---3--:R-:W-:Y:S08]  /*2800*/  HMMA.16816.F32 R80, R172.reuse, R30, R56 ;  /* 0x0000001eac50723c */ /* 0x048ff00000001838 */
[C---:B----4-:R-:W-:Y:S08]  /*2810*/  HMMA.16816.F32 R56, R172.reuse, R24, R48 ;  /* 0x00000018ac38723c */ /* 0x050ff00000001830 */
[C---:B------:R-:W-:Y:S01]  /*2820*/  HMMA.16816.F32 R24, R172.reuse, R26, R16 ;  /* 0x0000001aac18723c */ /* 0x040fe20000001810 */
[----:B------:R-:W1:Y:S07]  /*2830*/  LDSM.16.M88.4 R16, [R225+0x3800] ;  /* 0x00380000e110783b */ /* 0x000e6e0000000200 */
[C---:B------:R-:W-:Y:S01]  /*2840*/  HMMA.16816.F32 R88, R172.reuse, R20, R12 ;  /* 0x00000014ac58723c */ /* 0x040fe2000000180c */
[----:B------:R-:W-:Y:S07]  /*2850*/  LDSM.16.M88.4 R12, [R225+0x4000] ;  /* 0x00400000e10c783b */ /* 0x000fee0000000200 */
[C---:B------:R-:W-:Y:S01]  /*2860*/  HMMA.16816.F32 R84, R172.reuse, R22, R8 ;  /* 0x00000016ac54723c */ /* 0x040fe20000001808 */
[----:B------:R-:W3:Y:S07]  /*2870*/  LDSM.16.M88.4 R20, [R226+0x2800] ;  /* 0x00280000e214783b */ /* 0x000eee0000000200 */
[----:B------:R-:W-:Y:S08]  /*2880*/  HMMA.16816.F32 R68, R172, R28, R68 ;  /* 0x0000001cac44723c */ /* 0x000ff00000001844 */
[----:B--2---:R-:W-:Y:S08]  /*2890*/  HMMA.16816.F32 R4, R180, R92, R4 ;  /* 0x0000005cb404723c */ /* 0x004ff00000001804 */
[C---:B------:R-:W-:Y:S01]  /*28a0*/  HMMA.16816.F32 R8, R176.reuse, R34, R36 ;  /* 0x00000022b008723c */ /* 0x040fe20000001824 */
[----:B------:R-:W2:Y:S07]  /*28b0*/  LDSM.16.M88.4 R32, [R225+0x4800] ;  /* 0x00480000e120783b */ /* 0x000eae0000000200 */
[----:B-1----:R-:W-:Y:S08]  /*28c0*/  HMMA.16816.F32 R28, R176, R16, R68 ;  /* 0x00000010b01c723c */ /* 0x002ff00000001844 */
[----:B------:R-:W-:Y:S08]  /*28d0*/  HMMA.16816.F32 R4, R184, R60, R4 ;  /* 0x0000003cb804723c */ /* 0x000ff00000001804 */
[----:B---3--:R-:W-:Y:S08]  /*28e0*/  HMMA.16816.F32 R36, R172, R22, R72 ;  /* 0x00000016ac24723c */ /* 0x008ff00000001848 */
[----:B------:R-:W-:Y:S08]  /*28f0*/  HMMA.16816.F32 R8, R180, R94, R8 ;  /* 0x0000005eb408723c */ /* 0x000ff00000001808 */
[C---:B------:R-:W-:Y:S08]  /*2900*/  HMMA.16816.F32 R76, R172.reuse, R64, R40 ;  /* 0x00000040ac4c723c */ /* 0x040ff00000001828 */
[----:B------:R-:W-:Y:S01]  /*2910*/  HMMA.16816.F32 R40, R172, R20, R96 ;  /* 0x00000014ac28723c */ /* 0x000fe20000001860 */
[----:B------:R-:W-:Y:S07]  /*2920*/  LDSM.16.M88.4 R96, [R229+0x5800] ;  /* 0x00580000e560783b */ /* 0x000fee0000000200 */
[----:B------:R-:W-:Y:S08]  /*2930*/  HMMA.16816.F32 R80, R176, R18, R80 ;  /* 0x00000012b050723c */ /* 0x000ff00000001850 */
[----:B------:R-:W-:Y:S01]  /*2940*/  HMMA.16816.F32 R48, R172, R66, R100 ;  /* 0x00000042ac30723c */ /* 0x000fe20000001864 */
[----:B------:R-:W-:Y:S04]  /*2950*/  LDSM.16.M88.4 R64, [R240] ;  /* 0x00000000f040783b */ /* 0x000fe80000000200 */
[----:B------:R-:W-:Y:S03]  /*2960*/  LDSM.16.M88.4 R100, [R239] ;  /* 0x00000000ef64783b */ /* 0x000fe60000000200 */
[C---:B------:R-:W-:Y:S01]  /*2970*/  HMMA.16816.F32 R72, R176.reuse, R12, R56 ;  /* 0x0000000cb048723c */ /* 0x040fe20000001838 */
[----:B------:R-:W1:Y:S07]  /*2980*/  LDSM.16.M88.4 R56, [R241] ;  /* 0x00000000f138783b */ /* 0x000e6e0000000200 */
[----:B------:R-:W-:Y:S08]  /*2990*/  HMMA.16816.F32 R68, R176, R14, R24 ;  /* 0x0000000eb044723c */ /* 0x000ff00000001818 */
[----:B------:R-:W-:Y:S01]  /*29a0*/  HMMA.16816.F32 R12, R180, R112, R28 ;  /* 0x00000070b40c723c */ /* 0x000fe2000000181c */
[----:B------:R-:W-:Y:S07]  /*29b0*/  LDSM.16.M88.4 R28, [R229+0x5000] ;  /* 0x00500000e51c783b */ /* 0x000fee0000000200 */
[C---:B--2---:R-:W-:Y:S08]  /*29c0*/  HMMA.16816.F32 R20, R176.reuse, R34, R84 ;  /* 0x00000022b014723c */ /* 0x044ff00000001854 */
[----:B------:R-:W-:Y:S01]  /*29d0*/  HMMA.16816.F32 R84, R176, R54, R36 ;  /* 0x00000036b054723c */ /* 0x000fe20000001824 */
[----:B------:R-:W2:Y:S07]  /*29e0*/  LDSM.16.M88.4 R36, [R238] ;  /* 0x00000000ee24783b */ /* 0x000eae0000000200 */
[----:B------:R-:W-:Y:S08]  /*29f0*/  HMMA.16816.F32 R4, R188, R120, R4 ;  /* 0x00000078bc04723c */ /* 0x000ff00000001804 */
[----:B------:R-:W-:Y:S08]  /*2a00*/  HMMA.16816.F32 R8, R184, R62, R8 ;  /* 0x0000003eb808723c */ /* 0x000ff00000001808 */
[C---:B------:R-:W-:Y:S01]  /*2a10*/  HMMA.16816.F32 R24, R176.reuse, R32, R88 ;  /* 0x00000020b018723c */ /* 0x040fe20000001858 */
[----:B------:R-:W-:Y:S07]  /*2a20*/  LDSM.16.M88.4 R32, [R229+0x4800] ;  /* 0x00480000e520783b */ /* 0x000fee0000000200 */
[----:B------:R-:W-:Y:S08]  /*2a30*/  HMMA.16816.F32 R88, R176, R52, R40 ;  /* 0x00000034b058723c */ /* 0x000ff00000001828 */
[----:B------:R-:W-:Y:S01]  /*2a40*/  HMMA.16816.F32 R40, R180, R114, R80 ;  /* 0x00000072b428723c */ /* 0x000fe20000001850 */
[----:B------:R-:W3:Y:S07]  /*2a50*/  LDSM.16.M88.4 R112, [R237] ;  /* 0x00000000ed70783b */ /* 0x000eee0000000200 */
[C---:B------:R-:W-:Y:S01]  /*2a60*/  HMMA.16816.F32 R16, R176.reuse, R44, R76 ;  /* 0x0000002cb010723c */ /* 0x040fe2000000184c */
[----:B------:R-:W4:Y:S07]  /*2a70*/  LDSM.16.M88.4 R76, [R229+0x4000] ;  /* 0x00400000e54c783b */ /* 0x000f2e0000000200 */
[----:B------:R-:W-:Y:S08]  /*2a80*/  HMMA.16816.F32 R92, R176, R46, R48 ;  /* 0x0000002eb05c723c */ /* 0x000ff00000001830 */
[----:B------:R-:W-:Y:S08]  /*2a90*/  HMMA.16816.F32 R12, R184, R104, R12 ;  /* 0x00000068b80c723c */ /* 0x000ff0000000180c */
[----:B------:R-:W-:Y:S08]  /*2aa0*/  HMMA.16816.F32 R4, R192, R116, R4 ;  /* 0x00000074c004723c */ /* 0x000ff00000001804 */
[----:B------:R-:W-:Y:S01]  /*2ab0*/  HMMA.16816.F32 R8, R188, R122, R8 ;  /* 0x0000007abc08723c */ /* 0x000fe20000001808 */
[----:B------:R-:W5:Y:S07]  /*2ac0*/  LDSM.16.M88.4 R120, [R225+0x6800] ;  /* 0x00680000e178783b */ /* 0x000f6e0000000200 */
[C---:B-1----:R-:W-:Y:S01]  /*2ad0*/  HMMA.16816.F32 R48, R180.reuse, R56, R72 ;  /* 0x00000038b430723c */ /* 0x042fe20000001848 */
[----:B------:R-:W-:Y:S07]  /*2ae0*/  LDSM.16.M88.4 R72, [R226+0x4800] ;  /* 0x00480000e248783b */ /* 0x000fee0000000200 */
[C---:B------:R-:W-:Y:S08]  /*2af0*/  HMMA.16816.F32 R52, R180.reuse, R66, R20 ;  /* 0x00000042b434723c */ /* 0x040ff00000001814 */
[C---:B------:R-:W-:Y:S08]  /*2b00*/  HMMA.16816.F32 R44, R180.reuse, R100, R16 ;  /* 0x00000064b42c723c */ /* 0x040ff00000001810 */
[----:B--2---:R-:W-:Y:S08]  /*2b10*/  HMMA.16816.F32 R20, R180, R36, R88 ;  /* 0x00000024b414723c */ /* 0x004ff00000001858 */
[----:B------:R-:W-:Y:S01]  /*2b20*/  HMMA.16816.F32 R16, R184, R106, R40 ;  /* 0x0000006ab810723c */ /* 0x000fe20000001828 */
[----:B------:R-:W-:Y:S07]  /*2b30*/  LDSM.16.M88.4 R104, [R226+0x6000] ;  /* 0x00600000e268783b */ /* 0x000fee0000000200 */
[C---:B------:R-:W-:Y:S01]  /*2b40*/  HMMA.16816.F32 R60, R180.reuse, R58, R68 ;  /* 0x0000003ab43c723c */ /* 0x040fe20000001844 */
[----:B------:R-:W-:Y:S07]  /*2b50*/  LDSM.16.M88.4 R68, [R225+0x7800] ;  /* 0x00780000e144783b */ /* 0x000fee0000000200 */
[C---:B------:R-:W-:Y:S01]  /*2b60*/  HMMA.16816.F32 R56, R180.reuse, R64, R24 ;  /* 0x00000040b438723c */ /* 0x040fe20000001818 */
[----:B------:R-:W1:Y:S07]  /*2b70*/  LDSM.16.M88.4 R64, [R226+0x4000] ;  /* 0x00400000e240783b */ /* 0x000e6e0000000200 */
[----:B------:R-:W-:Y:S01]  /*2b80*/  HMMA.16816.F32 R24, R180, R102, R92 ;  /* 0x00000066b418723c */ /* 0x000fe2000000185c */
[----:B------:R-:W-:Y:S04]  /*2b90*/  LDSM.16.M88.4 R100, [R236] ;  /* 0x00000000ec64783b */ /* 0x000fe80000000200 */
[----:B------:R-:W-:Y:S03]  /*2ba0*/  LDSM.16.M88.4 R92, [R226+0x5800] ;  /* 0x00580000e25c783b */ /* 0x000fe60000000200 */
[----:B------:R-:W-:Y:S08]  /*2bb0*/  HMMA.16816.F32 R12, R188, R108, R12 ;  /* 0x0000006cbc0c723c */ /* 0x000ff0000000180c */
[----:B---3--:R-:W-:Y:S08]  /*2bc0*/  HMMA.16816.F32 R4, R196, R112, R4 ;  /* 0x00000070c404723c */ /* 0x008ff00000001804 */
[----:B------:R-:W-:Y:S08]  /*2bd0*/  HMMA.16816.F32 R8, R192, R118, R8 ;  /* 0x00000076c008723c */ /* 0x000ff00000001808 */
[----:B------:R-:W-:Y:S01]  /*2be0*/  HMMA.16816.F32 R88, R180, R38, R84 ;  /* 0x00000026b458723c */ /* 0x000fe20000001854 */
[----:B------:R-:W2:Y:S07]  /*2bf0*/  LDSM.16.M88.4 R84, [R226+0x5000] ;  /* 0x00500000e254783b */ /* 0x000eae0000000200 */
[C---:B----4-:R-:W-:Y:S08]  /*2c00*/  HMMA.16816.F32 R80, R184.reuse, R76, R48 ;  /* 0x0000004cb850723c */ /* 0x050ff00000001830 */
[----:B------:R-:W-:Y:S08]  /*2c10*/  HMMA.16816.F32 R36, R184, R96, R20 ;  /* 0x00000060b824723c */ /* 0x000ff00000001814 */
[----:B------:R-:W-:Y:S08]  /*2c20*/  HMMA.16816.F32 R20, R188, R110, R16 ;  /* 0x0000006ebc14723c */ /* 0x000ff00000001810 */
[C---:B------:R-:W-:Y:S01]  /*2c30*/  HMMA.16816.F32 R60, R184.reuse, R78, R60 ;  /* 0x0000004eb83c723c */ /* 0x040fe2000000183c */
[----:B------:R-:W-:Y:S07]  /*2c40*/  LDSM.16.M88.4 R76, [R229+0x6800] ;  /* 0x00680000e54c783b */ /* 0x000fee0000000200 */
[C---:B------:R-:W-:Y:S08]  /*2c50*/  HMMA.16816.F32 R48, R184.reuse, R28, R44 ;  /* 0x0000001cb830723c */ /* 0x040ff0000000182c */
[----:B------:R-:W-:Y:S01]  /*2c60*/  HMMA.16816.F32 R40, R184, R30, R24 ;  /* 0x0000001eb828723c */ /* 0x000fe20000001818 */
[----:B------:R-:W3:Y:S07]  /*2c70*/  LDSM.16.M88.4 R28, [R225+0x7000] ;  /* 0x00700000e11c783b */ /* 0x000eee0000000200 */
[----:B-----5:R-:W-:Y:S08]  /*2c80*/  HMMA.16816.F32 R16, R192, R120, R12 ;  /* 0x00000078c010723c */ /* 0x020ff0000000180c */
[C---:B------:R-:W-:Y:S08]  /*2c90*/  HMMA.16816.F32 R56, R184.reuse, R32, R56 ;  /* 0x00000020b838723c */ /* 0x040ff00000001838 */
[----:B------:R-:W-:Y:S08]  /*2ca0*/  HMMA.16816.F32 R52, R184, R34, R52 ;  /* 0x00000022b834723c */ /* 0x000ff00000001834 */
[----:B------:R-:W-:Y:S08]  /*2cb0*/  HMMA.16816.F32 R4, R200, R124, R4 ;  /* 0x0000007cc804723c */ /* 0x000ff00000001804 */
[----:B------:R-:W-:Y:S08]  /*2cc0*/  HMMA.16816.F32 R8, R196, R114, R8 ;  /* 0x00000072c408723c */ /* 0x000ff00000001808 */
[----:B-1----:R-:W-:Y:S08]  /*2cd0*/  HMMA.16816.F32 R12, R188, R64, R80 ;  /* 0x00000040bc0c723c */ /* 0x002ff00000001850 */
[----:B------:R-:W-:Y:S08]  /*2ce0*/  HMMA.16816.F32 R20, R192, R122, R20 ;  /* 0x0000007ac014723c */ /* 0x000ff00000001814 */
[C---:B------:R-:W-:Y:S08]  /*2cf0*/  HMMA.16816.F32 R32, R188.reuse, R66, R60 ;  /* 0x00000042bc20723c */ /* 0x040ff0000000183c */
[C---:B--2---:R-:W-:Y:S01]  /*2d00*/  HMMA.16816.F32 R64, R188.reuse, R84, R48 ;  /* 0x00000054bc40723c */ /* 0x044fe20000001830 */
[----:B------:R-:W-:Y:S07]  /*2d10*/  LDSM.16.M88.4 R48, [R225+0x8000] ;  /* 0x00800000e130783b */ /* 0x000fee0000000200 */
[----:B------:R-:W-:Y:S01]  /*2d20*/  HMMA.16816.F32 R84, R188, R86, R40 ;  /* 0x00000056bc54723c */ /* 0x000fe20000001828 */
[----:B------:R-:W1:Y:S07]  /*2d30*/  LDSM.16.M88.4 R40, [R235] ;  /* 0x00000000eb28783b */ /* 0x000e6e0000000200 */
[----:B------:R-:W-:Y:S08]  /*2d40*/  HMMA.16816.F32 R16, R196, R100, R16 ;  /* 0x00000064c410723c */ /* 0x000ff00000001810 */
[C---:B------:R-:W-:Y:S08]  /*2d50*/  HMMA.16816.F32 R44, R188.reuse, R72, R56 ;  /* 0x00000048bc2c723c */ /* 0x040ff00000001838 */
[C---:B------:R-:W-:Y:S01]  /*2d60*/  HMMA.16816.F32 R60, R188.reuse, R74, R52 ;  /* 0x0000004abc3c723c */ /* 0x040fe20000001834 */
[----:B------:R-:W2:Y:S07]  /*2d70*/  LDSM.16.M88.4 R52, [R226+0x6800] ;  /* 0x00680000e234783b */ /* 0x000eae0000000200 */
[----:B------:R-:W-:Y:S08]  /*2d80*/  HMMA.16816.F32 R72, R188, R92, R36 ;  /* 0x0000005cbc48723c */ /* 0x000ff00000001824 */
[----:B------:R-:W-:Y:S08]  /*2d90*/  HMMA.16816.F32 R36, R204, R104, R4 ;  /* 0x00000068cc24723c */ /* 0x000ff00000001804 */
[----:B------:R-:W-:Y:S08]  /*2da0*/  HMMA.16816.F32 R4, R200, R126, R8 ;  /* 0x0000007ec804723c */ /* 0x000ff00000001808 */
[----:B---3--:R-:W-:Y:S08]  /*2db0*/  HMMA.16816.F32 R8, R192, R28, R12 ;  /* 0x0000001cc008723c */ /* 0x008ff0000000180c */
[----:B------:R-:W-:Y:S08]  /*2dc0*/  HMMA.16816.F32 R20, R196, R102, R20 ;  /* 0x00000066c414723c */ /* 0x000ff00000001814 */
[----:B------:R-:W-:Y:S08]  /*2dd0*/  HMMA.16816.F32 R24, R184, R98, R88 ;  /* 0x00000062b818723c */ /* 0x000ff00000001858 */
[----:B------:R-:W-:Y:S01]  /*2de0*/  HMMA.16816.F32 R32, R192, R30, R32 ;  /* 0x0000001ec020723c */ /* 0x000fe20000001820 */
[----:B------:R-:W3:Y:S07]  /*2df0*/  LDSM.16.M88.4 R28, [R229+0x7000] ;  /* 0x00700000e51c783b */ /* 0x000eee0000000200 */
[----:B------:R-:W-:Y:S01]  /*2e00*/  HMMA.16816.F32 R16, R200, R76, R16 ;  /* 0x0000004cc810723c */ /* 0x000fe20000001810 */
[----:B------:R-:W-:-:S07]  /*2e10*/  FMUL.FTZ R0, R36, c[0x0][0x320] ;  /* 0x0000c80024007a20 */ /* 0x000fce0000410000 */
[----:B------:R-:W-:Y:S01]  /*2e20*/  HMMA.16816.F32 R12, R204, R106, R4 ;  /* 0x0000006acc0c723c */ /* 0x000fe20000001804 */
[----:B------:R4:W2:Y:S07]  /*2e30*/  MUFU.TANH R90, R0 ;  /* 0x00000000005a7308 */ /* 0x0008ae0000002400 */
[----:B-1----:R-:W-:Y:S01]  /*2e40*/  HMMA.16816.F32 R8, R196, R40, R8 ;  /* 0x00000028c408723c */ /* 0x002fe20000001808 */
[----:B----4-:R-:W-:-:S07]  /*2e50*/  FMUL.FTZ R0, R37, c[0x0][0x320] ;  /* 0x0000c80025007a20 */ /* 0x010fce0000410000 */
[----:B------:R-:W-:Y:S01]  /*2e60*/  HMMA.16816.F32 R4, R200, R78, R20 ;  /* 0x0000004ec804723c */ /* 0x000fe20000001814 */
[----:B------:R1:W4:Y:S07]  /*2e70*/  MUFU.TANH R88, R0 ;  /* 0x0000000000587308 */ /* 0x00032e0000002400 */
[----:B------:R-:W-:Y:S01]  /*2e80*/  HMMA.16816.F32 R92, R188, R94, R24 ;  /* 0x0000005ebc5c723c */ /* 0x000fe20000001818 */
[----:B-1----:R-:W-:-:S07]  /*2e90*/  FMUL.FTZ R0, R38, c[0x0][0x320] ;  /* 0x0000c80026007a20 */ /* 0x002fce0000410000 */
[----:B------:R-:W-:Y:S01]  /*2ea0*/  HMMA.16816.F32 R56, R192, R68, R44 ;  /* 0x00000044c038723c */ /* 0x000fe2000000182c */
[----:B------:R-:W-:Y:S01]  /*2eb0*/  LDSM.16.M88.4 R44, [R226+0x7000] ;  /* 0x00700000e22c783b */ /* 0x000fe20000000200 */
[----:B------:R1:W1:Y:S06]  /*2ec0*/  MUFU.TANH R96, R0 ;  /* 0x0000000000607308 */ /* 0x00026c0000002400 */
[----:B--2---:R-:W-:Y:S01]  /*2ed0*/  HMMA.16816.F32 R24, R204, R52, R16 ;  /* 0x00000034cc18723c */ /* 0x004fe20000001810 */
[----:B-1----:R-:W-:Y:S02]  /*2ee0*/  FMUL.FTZ R0, R39, c[0x0][0x320] ;  /* 0x0000c80027007a20 */ /* 0x002fe40000410000 */
[----:B------:R-:W1:Y:S02]  /*2ef0*/  LDSM.16.M88.4 R36, [R234] ;  /* 0x00000000ea24783b */ /* 0x000e640000000200 */
[----:B------:R2:W1:Y:S03]  /*2f00*/  MUFU.TANH R89, R0 ;  /* 0x0000000000597308 */ /* 0x0004660000002400 */
[----:B------:R-:W-:Y:S01]  /*2f10*/  HMMA.16816.F32 R20, R196, R42, R32 ;  /* 0x0000002ac414723c */ /* 0x000fe20000001820 */
[----:B------:R-:W5:Y:S01]  /*2f20*/  LDSM.16.M88.4 R40, [R229+0x7800] ;  /* 0x00780000e528783b */ /* 0x000f620000000200 */
[----:B--2---:R-:W-:-:S04]  /*2f30*/  FMUL.FTZ R0, R12, c[0x0][0x320] ;  /* 0x0000c8000c007a20 */ /* 0x004fc80000410000 */
[----:B------:R2:W1:Y:S02]  /*2f40*/  MUFU.TANH R82, R0 ;  /* 0x0000000000527308 */ /* 0x0004640000002400 */
[----:B---3--:R-:W-:Y:S01]  /*2f50*/  HMMA.16816.F32 R16, R200, R28, R8 ;  /* 0x0000001cc810723c */ /* 0x008fe20000001808 */
[----:B--2---:R-:W-:-:S05]  /*2f60*/  FMUL.FTZ R0, R13, c[0x0][0x320] ;  /* 0x0000c8000d007a20 */ /* 0x004fca0000410000 */
[----:B------:R2:W3:Y:S02]  /*2f70*/  MUFU.TANH R80, R0 ;  /* 0x0000000000507308 */ /* 0x0004e40000002400 */
[----:B------:R-:W-:Y:S01]  /*2f80*/  HMMA.16816.F32 R4, R204, R54, R4 ;  /* 0x00000036cc04723c */ /* 0x000fe20000001804 */
[----:B--2---:R-:W-:-:S05]  /*2f90*/  FMUL.FTZ R0, R14, c[0x0][0x320] ;  /* 0x0000c8000e007a20 */ /* 0x004fca0000410000 */
[----:B------:R2:W1:Y:S02]  /*2fa0*/  MUFU.TANH R83, R0 ;  /* 0x0000000000537308 */ /* 0x0004640000002400 */
[----:B--2---:R-:W-:-:S06]  /*2fb0*/  FMUL.FTZ R0, R15, c[0x0][0x320] ;  /* 0x0000c8000f007a20 */ /* 0x004fcc0000410000 */
[----:B------:R2:W1:Y:S01]  /*2fc0*/  MUFU.TANH R81, R0 ;  /* 0x0000000000517308 */ /* 0x0004620000002400 */
[----:B------:R-:W-:Y:S01]  /*2fd0*/  HMMA.16816.F32 R8, R200, R30, R20 ;  /* 0x0000001ec808723c */ /* 0x000fe20000001814 */
[----:B------:R-:W3:Y:S01]  /*2fe0*/  LDSM.16.M88.4 R28, [R233] ;  /* 0x00000000e91c783b */ /* 0x000ee20000000200 */
[----:B--2---:R-:W-:-:S05]  /*2ff0*/  FMUL.FTZ R0, R24, c[0x0][0x320] ;  /* 0x0000c80018007a20 */ /* 0x004fca0000410000 */
[----:B------:R2:W1:Y:S01]  /*3000*/  MUFU.TANH R77, R0 ;  /* 0x00000000004d7308 */ /* 0x0004620000002400 */
[----:B------:R-:W-:Y:S01]  /*3010*/  HMMA.16816.F32 R60, R192, R70, R60 ;  /* 0x00000046c03c723c */ /* 0x000fe2000000183c */
[----:B--2---:R-:W-:-:S06]  /*3020*/  FMUL.FTZ R0, R25, c[0x0][0x320] ;  /* 0x0000c80019007a20 */ /* 0x004fcc0000410000 */
[----:B------:R2:W2:Y:S01]  /*3030*/  MUFU.TANH R76, R0 ;  /* 0x00000000004c7308 */ /* 0x0004a20000002400 */
[----:B-1----:R-:W-:Y:S01]  /*3040*/  HMMA.16816.F32 R12, R196, R36, R56 ;  /* 0x00000024c40c723c */ /* 0x002fe20000001838 */
[----:B------:R-:W1:Y:S01]  /*3050*/  LDSM.16.M88.4 R56, [R225+0x8800] ;  /* 0x00880000e138783b */ /* 0x000e620000000200 */
[----:B--2---:R-:W-:-:S05]  /*3060*/  FMUL.FTZ R0, R26, c[0x0][0x320] ;  /* 0x0000c8001a007a20 */ /* 0x004fca0000410000 */
[----:B------:R2:W1:Y:S01]  /*3070*/  MUFU.TANH R79, R0 ;  /* 0x00000000004f7308 */ /* 0x0004620000002400 */
[----:B------:R-:W-:Y:S01]  /*3080*/  HMMA.16816.F32 R64, R192, R48, R64 ;  /* 0x00000030c040723c */ /* 0x000fe20000001840 */
[----:B--2---:R-:W-:-:S07]  /*3090*/  FMUL.FTZ R0, R27, c[0x0][0x320] ;  /* 0x0000c8001b007a20 */ /* 0x004fce0000410000 */
[----:B------:R-:W-:Y:S01]  /*30a0*/  HMMA.16816.F32 R24, R204, R44, R16 ;  /* 0x0000002ccc18723c */ /* 0x000fe20000001810 */
[----:B------:R2:W1:Y:S02]  /*30b0*/  MUFU.TANH R78, R0 ;  /* 0x00000000004e7308 */ /* 0x0004640000002400 */
[----:B--2---:R-:W-:-:S06]  /*30c0*/  FMUL.FTZ R0, R4, c[0x0][0x320] ;  /* 0x0000c80004007a20 */ /* 0x004fcc0000410000 */
[----:B------:R2:W1:Y:S02]  /*30d0*/  MUFU.TANH R69, R0 ;  /* 0x0000000000457308 */ /* 0x0004640000002400 */
[----:B--2---:R-:W-:-:S06]  /*30e0*/  FMUL.FTZ R0, R5, c[0x0][0x320] ;  /* 0x0000c80005007a20 */ /* 0x004fcc0000410000 */
[----:B------:R2:W1:Y:S01]  /*30f0*/  MUFU.TANH R68, R0 ;  /* 0x0000000000447308 */ /* 0x0004620000002400 */
[----:B------:R-:W-:Y:S01]  /*3100*/  HMMA.16816.F32 R20, R196, R38, R60 ;  /* 0x00000026c414723c */ /* 0x000fe2000000183c */
[----:B------:R-:W-:Y:S01]  /*3110*/  LDSM.16.M88.4 R36, [R226+0x7800] ;  /* 0x00780000e224783b */ /* 0x000fe20000000200 */
[----:B--2---:R-:W-:-:S05]  /*3120*/  FMUL.FTZ R0, R6, c[0x0][0x320] ;  /* 0x0000c80006007a20 */ /* 0x004fca0000410000 */
[----:B------:R2:W1:Y:S02]  /*3130*/  MUFU.TANH R71, R0 ;  /* 0x0000000000477308 */ /* 0x0004640000002400 */
[----:B--2---:R-:W-:Y:S02]  /*3140*/  FMUL.FTZ R0, R7, c[0x0][0x320] ;  /* 0x0000c80007007a20 */ /* 0x004fe40000410000 */
[----:B------:R-:W-:Y:S01]  /*3150*/  HMMA.16816.F32 R4, R204, R46, R8 ;  /* 0x0000002ecc04723c */ /* 0x000fe20000001808 */
[----:B------:R-:W2:Y:S03]  /*3160*/  LDSM.16.M88.4 R44, [R229+0x8000] ;  /* 0x00800000e52c783b */ /* 0x000ea60000000200 */
[----:B------:R1:W1:Y:S02]  /*3170*/  MUFU.TANH R70, R0 ;  /* 0x0000000000467308 */ /* 0x0002640000002400 */
[----:B-1----:R-:W-:-:S06]  /*3180*/  FMUL.FTZ R0, R24, c[0x0][0x320] ;  /* 0x0000c80018007a20 */ /* 0x002fcc0000410000 */
[----:B------:R1:W1:Y:S01]  /*3190*/  MUFU.TANH R63, R0 ;  /* 0x00000000003f7308 */ /* 0x0002620000002400 */
[----:B-----5:R-:W-:Y:S01]  /*31a0*/  HMMA.16816.F32 R16, R200, R40, R12 ;  /* 0x00000028c810723c */ /* 0x020fe2000000180c */
[----:B-1----:R-:W-:-:S06]  /*31b0*/  FMUL.FTZ R0, R25, c[0x0][0x320] ;  /* 0x0000c80019007a20 */ /* 0x002fcc0000410000 */
[----:B------:R1:W1:Y:S01]  /*31c0*/  MUFU.TANH R61, R0 ;  /* 0x00000000003d7308 */ /* 0x0002620000002400 */
[----:B---3--:R-:W-:Y:S01]  /*31d0*/  HMMA.16816.F32 R12, R196, R28, R64 ;  /* 0x0000001cc40c723c */ /* 0x008fe20000001840 */
[----:B-1----:R-:W-:-:S06]  /*31e0*/  FMUL.FTZ R0, R26, c[0x0][0x320] ;  /* 0x0000c8001a007a20 */ /* 0x002fcc0000410000 */
[----:B------:R1:W3:Y:S01]  /*31f0*/  MUFU.TANH R65, R0 ;  /* 0x0000000000417308 */ /* 0x0002e20000002400 */
[----:B------:R-:W-:Y:S01]  /*3200*/  HMMA.16816.F32 R32, R192, R50, R84 ;  /* 0x00000032c020723c */ /* 0x000fe20000001854 */
[----:B------:R-:W5:Y:S01]  /*3210*/  LDSM.16.M88.4 R48, [R232] ;  /* 0x00000000e830783b */ /* 0x000f620000000200 */
[----:B-1----:R-:W-:-:S05]  /*3220*/  FMUL.FTZ R0, R27, c[0x0][0x320] ;  /* 0x0000c8001b007a20 */ /* 0x002fca0000410000 */
[----:B------:R1:W1:Y:S01]  /*3230*/  MUFU.TANH R64, R0 ;  /* 0x0000000000407308 */ /* 0x0002620000002400 */
[----:B------:R-:W-:Y:S01]  /*3240*/  HMMA.16816.F32 R52, R192, R56, R72 ;  /* 0x00000038c034723c */ /* 0x000fe20000001848 */
[----:B-1----:R-:W-:-:S06]  /*3250*/  FMUL.FTZ R0, R4, c[0x0][0x320] ;  /* 0x0000c80004007a20 */ /* 0x002fcc0000410000 */
[----:B------:R1:W1:Y:S02]  /*3260*/  MUFU.TANH R57, R0 ;  /* 0x0000000000397308 */ /* 0x0002640000002400 */
[----:B-1----:R-:W-:-:S06]  /*3270*/  FMUL.FTZ R0, R5, c[0x0][0x320] ;  /* 0x0000c80005007a20 */ /* 0x002fcc0000410000 */
[----:B------:R1:W1:Y:S01]  /*3280*/  MUFU.TANH R56, R0 ;  /* 0x0000000000387308 */ /* 0x0002620000002400 */
[----:B------:R-:W-:Y:S01]  /*3290*/  HMMA.16816.F32 R24, R196, R30, R32 ;  /* 0x0000001ec418723c */ /* 0x000fe20000001820 */
[----:B------:R-:W2:Y:S04]  /*32a0*/  LDSM.16.M88.4 R32, [R229+0x8800] ;  /* 0x00880000e520783b */ /* 0x000ea80000000200 */
[----:B------:R-:W2:Y:S01]  /*32b0*/  LDSM.16.M88.4 R28, [R226+0x8800] ;  /* 0x00880000e21c783b */ /* 0x000ea20000000200 */
[----:B-1----:R-:W-:-:S04]  /*32c0*/  FMUL.FTZ R0, R6, c[0x0][0x320] ;  /* 0x0000c80006007a20 */ /* 0x002fc80000410000 */
[----:B------:R1:W1:Y:S02]  /*32d0*/  MUFU.TANH R62, R0 ;  /* 0x00000000003e7308 */ /* 0x0002640000002400 */
[----:B-1----:R-:W-:Y:S02]  /*32e0*/  FMUL.FTZ R0, R7, c[0x0][0x320] ;  /* 0x0000c80007007a20 */ /* 0x002fe40000410000 */
[----:B------:R-:W-:Y:S08]  /*32f0*/  HMMA.16816.F32 R4, R192, R58, R92 ;  /* 0x0000003ac004723c */ /* 0x000ff0000000185c */
[C---:B------:R-:W-:Y:S01]  /*3300*/  HMMA.16816.F32 R8, R200.reuse, R42, R20 ;  /* 0x0000002ac808723c */ /* 0x040fe20000001814 */
[----:B------:R-:W1:Y:S07]  /*3310*/  LDSM.16.M88.4 R40, [R226+0x8000] ;  /* 0x00800000e228783b */ /* 0x000e6e0000000200 */
[----:B--2---:R-:W-:Y:S01]  /*3320*/  HMMA.16816.F32 R24, R200, R46, R24 ;  /* 0x0000002ec818723c */ /* 0x004fe20000001818 */
[----:B------:R2:W1:Y:S01]  /*3330*/  MUFU.TANH R60, R0 ;  /* 0x00000000003c7308 */ /* 0x0004620000002400 */
[----:B------:R-:W-:Y:S01]  /*3340*/  IMAD.MOV.U32 R109, RZ, RZ, R135 ;  /* 0x000000ffff6d7224 */ /* 0x000fe200078e0087 */
[----:B------:R-:W-:-:S05]  /*3350*/  DEPBAR.LE SB0, 0x0 ;  /* 0x000080000000791a */ /* 0x000fca0000000000 */
[----:B------:R-:W-:Y:S08]  /*3360*/  HMMA.16816.F32 R20, R204, R36, R16 ;  /* 0x00000024cc14723c */ /* 0x000ff00000001810 */
[----:B------:R-:W-:Y:S08]  /*3370*/  HMMA.16816.F32 R16, R200, R44, R12 ;  /* 0x0000002cc810723c */ /* 0x000ff0000000180c */
[C---:B-----5:R-:W-:Y:S08]  /*3380*/  HMMA.16816.F32 R12, R196.reuse, R48, R52 ;  /* 0x00000030c40c723c */ /* 0x060ff00000001834 */
[----:B------:R-:W-:Y:S08]  /*3390*/  HMMA.16816.F32 R4, R196, R50, R4 ;  /* 0x00000032c404723c */ /* 0x000ff00000001804 */
[----:B------:R-:W-:Y:S08]  /*33a0*/  HMMA.16816.F32 R8, R204, R38, R8 ;  /* 0x00000026cc08723c */ /* 0x000ff00000001808 */
[C---:B------:R-:W-:Y:S08]  /*33b0*/  HMMA.16816.F32 R12, R200.reuse, R32, R12 ;  /* 0x00000020c80c723c */ /* 0x040ff0000000180c */
[----:B------:R-:W-:Y:S01]  /*33c0*/  HMMA.16816.F32 R4, R200, R34, R4 ;  /* 0x00000022c804723c */ /* 0x000fe20000001804 */
[----:B------:R-:W-:-:S02]  /*33d0*/  FMUL.FTZ R21, R21, c[0x0][0x320] ;  /* 0x0000c80015157a20 */ /* 0x000fc40000410000 */
[----:B------:R-:W-:Y:S02]  /*33e0*/  FMUL.FTZ R22, R22, c[0x0][0x320] ;  /* 0x0000c80016167a20 */ /* 0x000fe40000410000 */
[----:B------:R-:W-:Y:S01]  /*33f0*/  FMUL.FTZ R23, R23, c[0x0][0x320] ;  /* 0x0000c80017177a20 */ /* 0x000fe20000410000 */
[----:B------:R-:W1:Y:S01]  /*3400*/  MUFU.TANH R44, R21 ;  /* 0x00000015002c7308 */ /* 0x000e620000002400 */
[----:B--2---:R-:W-:Y:S02]  /*3410*/  FMUL.FTZ R0, R20, c[0x0][0x320] ;  /* 0x0000c80014007a20 */ /* 0x004fe40000410000 */
[----:B------:R-:W-:Y:S02]  /*3420*/  FMUL.FTZ R8, R8, c[0x0][0x320] ;  /* 0x0000c80008087a20 */ /* 0x000fe40000410000 */
[----:B------:R-:W-:Y:S02]  /*3430*/  FMUL.FTZ R9, R9, c[0x0][0x320] ;  /* 0x0000c80009097a20 */ /* 0x000fe40000410000 */
[----:B------:R-:W-:Y:S01]  /*3440*/  FMUL.FTZ R10, R10, c[0x0][0x320] ;  /* 0x0000c8000a0a7a20 */ /* 0x000fe20000410000 */
[----:B------:R-:W2:Y:S01]  /*3450*/  MUFU.TANH R48, R22 ;  /* 0x0000001600307308 */ /* 0x000ea20000002400 */
[----:B------:R-:W-:-:S07]  /*3460*/  FMUL.FTZ R11, R11, c[0x0][0x320] ;  /* 0x0000c8000b0b7a20 */ /* 0x000fce0000410000 */
[----:B------:R1:W1:Y:S02]  /*3470*/  MUFU.TANH R46, R23 ;  /* 0x00000017002e7308 */ /* 0x0002640000002400 */
[C---:B------:R-:W-:Y:S06]  /*3480*/  HMMA.16816.F32 R4, R204.reuse, R30, R4 ;  /* 0x0000001ecc04723c */ /* 0x040fec0000001804 */
[----:B------:R-:W2:Y:S02]  /*3490*/  MUFU.TANH R37, R8 ;  /* 0x0000000800257308 */ /* 0x000ea40000002400 */
[C---:B-1----:R-:W-:Y:S06]  /*34a0*/  HMMA.16816.F32 R20, R204.reuse, R40, R16 ;  /* 0x00000028cc14723c */ /* 0x042fec0000001810 */
[----:B------:R-:W1:Y:S02]  /*34b0*/  MUFU.TANH R36, R9 ;  /* 0x0000000900247308 */ /* 0x000e640000002400 */
[C---:B------:R-:W-:Y:S06]  /*34c0*/  HMMA.16816.F32 R16, R204.reuse, R42, R24 ;  /* 0x0000002acc10723c */ /* 0x040fec0000001818 */
[----:B------:R-:W1:Y:S08]  /*34d0*/  MUFU.TANH R40, R10 ;  /* 0x0000000a00287308 */ /* 0x000e700000002400 */
[----:B------:R5:W1:Y:S02]  /*34e0*/  MUFU.TANH R39, R11 ;  /* 0x0000000b00277308 */ /* 0x000a640000002400 */
[----:B-----5:R-:W-:Y:S01]  /*34f0*/  HMMA.16816.F32 R8, R204, R28, R12 ;  /* 0x0000001ccc08723c */ /* 0x020fe2000000180c */
[----:B------:R-:W-:-:S02]  /*3500*/  FMUL.FTZ R21, R21, c[0x0][0x320] ;  /* 0x0000c80015157a20 */ /* 0x000fc40000410000 */
[----:B------:R-:W-:Y:S02]  /*3510*/  FMUL.FTZ R22, R22, c[0x0][0x320] ;  /* 0x0000c80016167a20 */ /* 0x000fe40000410000 */
[----:B------:R-:W-:-:S03]  /*3520*/  FMUL.FTZ R23, R23, c[0x0][0x320] ;  /* 0x0000c80017177a20 */ /* 0x000fc60000410000 */
[----:B------:R-:W-:Y:S02]  /*3530*/  FMUL.FTZ R16, R16, c[0x0][0x320] ;  /* 0x0000c80010107a20 */ /* 0x000fe40000410000 */
[----:B------:R-:W-:Y:S02]  /*3540*/  FMUL.FTZ R17, R17, c[0x0][0x320] ;  /* 0x0000c80011117a20 */ /* 0x000fe40000410000 */
[----:B------:R-:W-:Y:S01]  /*3550*/  FMUL.FTZ R18, R18, c[0x0][0x320] ;  /* 0x0000c80012127a20 */ /* 0x000fe20000410000 */
[----:B------:R-:W-:Y:S01]  /*3560*/  ISETP.GE.AND P0, PT, R109, 0x2, PT ;  /* 0x000000026d00780c */ /* 0x000fe20003f06270 */
[----:B------:R-:W-:Y:S02]  /*3570*/  FMUL.FTZ R20, R20, c[0x0][0x320] ;  /* 0x0000c80014147a20 */ /* 0x000fe40000410000 */
[----:B------:R-:W-:Y:S02]  /*3580*/  FMUL.FTZ R19, R19, c[0x0][0x320] ;  /* 0x0000c80013137a20 */ /* 0x000fe40000410000 */
[----:B------:R-:W-:-:S02]  /*3590*/  FMUL.FTZ R4, R4, c[0x0][0x320] ;  /* 0x0000c80004047a20 */ /* 0x000fc40000410000 */
[----:B------:R-:W-:Y:S02]  /*35a0*/  FMUL.FTZ R5, R5, c[0x0][0x320] ;  /* 0x0000c80005057a20 */ /* 0x000fe40000410000 */
[----:B------:R-:W-:Y:S02]  /*35b0*/  FMUL.FTZ R6, R6, c[0x0][0x320] ;  /* 0x0000c80006067a20 */ /* 0x000fe40000410000 */
[----:B------:R-:W-:Y:S02]  /*35c0*/  FMUL.FTZ R7, R7, c[0x0][0x320] ;  /* 0x0000c80007077a20 */ /* 0x000fe40000410000 */
[----:B------:R-:W-:Y:S02]  /*35d0*/  FMUL.FTZ R8, R8, c[0x0][0x320] ;  /* 0x0000c80008087a20 */ /* 0x000fe40000410000 */
[----:B------:R-:W-:Y:S02]  /*35e0*/  FMUL.FTZ R9, R9, c[0x0][0x320] ;  /* 0x0000c80009097a20 */ /* 0x000fe40000410000 */
[----:B------:R-:W-:-:S02]  /*35f0*/  FMUL.FTZ R10, R10, c[0x0][0x320] ;  /* 0x0000c8000a0a7a20 */ /* 0x000fc40000410000 */
[----:B------:R-:W-:Y:S01]  /*3600*/  FMUL.FTZ R11, R11, c[0x0][0x320] ;  /* 0x0000c8000b0b7a20 */ /* 0x000fe20000410000 */
[----:B------:R1:W1:Y:S08]  /*3610*/  MUFU.TANH R24, R21 ;  /* 0x0000001500187308 */ /* 0x0002700000002400 */
        /* <DEDUP_REMOVED lines=16> */
[----:B------:R-:W-:Y:S01]  /*3720*/  BSSY B0, `(.L_x_443) ;  /* 0x0000024000007945 */ /* 0x000fe20003800000 */
[----:B------:R-:W-:Y:S06]  /*3730*/  BAR.SYNC.DEFER_BLOCKING 0x0 ;  /* 0x0000000000007b1d */ /* 0x000fec0000010000 */
[----:B------:R-:W-:Y:S05]  /*3740*/  @!P0 BRA `(.L_x_444) ;  /* 0x0000021000008947 */ /* 0x000fea0003800000 */
[----:B-1234-:R-:W-:Y:S01]  /*3750*/  IADD3 R0, R109, -0x2, RZ ;  /* 0xfffffffe6d007810 */ /* 0x01efe20007ffe0ff */
[C---:B------:R-:W-:Y:S01]  /*3760*/  IMAD.SHL.U32 R6, R129.reuse, 0x40, RZ ;  /* 0x0000004081067824 */ /* 0x040fe200078e00ff */
[----:B------:R-:W-:-:S02]  /*3770*/  SHF.L.U64.HI R7, R129, 0x6, R132 ;  /* 0x0000000681077819 */ /* 0x000fc40000010284 */
[----:B------:R-:W-:Y:S01]  /*3780*/  SHF.R.S32.HI R2, RZ, 0x1f, R0 ;  /* 0x0000001fff027819 */ /* 0x000fe20000011400 */
[----:B------:R-:W-:-:S04]  /*3790*/  IMAD.WIDE.U32 R4, R0, c[0x0][0x1e0], RZ ;  /* 0x0000780000047a25 */ /* 0x000fc800078e00ff */
[----:B------:R-:W-:-:S04]  /*37a0*/  IMAD R2, R2, c[0x0][0x1e0], RZ ;  /* 0x0000780002027a24 */ /* 0x000fc800078e02ff */
[----:B------:R-:W-:-:S04]  /*37b0*/  IMAD R0, R0, c[0x0][0x1e4], R2 ;  /* 0x0000790000007a24 */ /* 0x000fc800078e0202 */
[----:B------:R-:W-:Y:S02]  /*37c0*/  IMAD.IADD R0, R5, 0x1, R0 ;  /* 0x0000000105007824 */ /* 0x000fe400078e0200 */
[----:B------:R-:W-:-:S04]  /*37d0*/  IMAD.WIDE.U32 R4, R4, 0x60, R130 ;  /* 0x0000006004047825 */ /* 0x000fc800078e0082 */
[----:B------:R-:W-:Y:S01]  /*37e0*/  IMAD R0, R0, 0x60, RZ ;  /* 0x0000006000007824 */ /* 0x000fe200078e02ff */
        /* <DEDUP_REMOVED lines=23> */
.L_x_444:
[----:B--234-:R-:W-:Y:S05]  /*3960*/  BSYNC B0 ;  /* 0x0000000000007941 */ /* 0x01cfea0003800000 */
.L_x_443:
[----:B-1----:R-:W2:Y:S04]  /*3970*/  LDL R0, [R1+0x88] ;  /* 0x0000880001007983 */ /* 0x002ea80000100800 */
[----:B------:R-:W3:Y:S04]  /*3980*/  LDL R5, [R1+0x54] ;  /* 0x0000540001057983 */ /* 0x000ee80000100800 */
[----:B------:R-:W-:Y:S04]  /*3990*/  LDSM.16.MT88.4 R52, [R224+0x3000] ;  /* 0x00300000e034783b */ /* 0x000fe80000004200 */
[----:B------:R-:W-:Y:S04]  /*39a0*/  LDSM.16.MT88.4 R72, [R230+0x800] ;  /* 0x00080000e648783b */ /* 0x000fe80000004200 */
[----:B------:R-:W-:Y:S04]  /*39b0*/  LDSM.16.MT88.4 R84, [R228+0x3000] ;  /* 0x00300000e454783b */ /* 0x000fe80000004200 */
[----:B------:R-:W0:Y:S01]  /*39c0*/  LDGDEPBAR ;  /* 0x00000000000079af */ /* 0x000e220000000000 */
[----:B--2---:R-:W-:-:S04]  /*39d0*/  IMAD.IADD R0, R0, 0x1, R133 ;  /* 0x0000000100007824 */ /* 0x004fc800078e0285 */
[----:B------:R-:W-:-:S05]  /*39e0*/  @P1 IMAD.HI.U32 R2, R0, c[0x0][0x2c8], RZ ;  /* 0x0000b20000021a27 */ /* 0x000fca00078e00ff */
[----:B------:R-:W-:-:S05]  /*39f0*/  @P1 SHF.R.U32.HI R0, RZ, c[0x0][0x2cc], R2 ;  /* 0x0000b300ff001a19 */ /* 0x000fca0000011602 */
[----:B------:R-:W1:Y:S04]  /*3a00*/  SHFL.IDX PT, R2, R0, RZ, 0x1c1f ;  /* 0x001c1fff00027589 */ /* 0x000e6800000e0000 */
[----:B------:R2:W4:Y:S02]  /*3a10*/  SHFL.IDX PT, R4, R0, 0x1, 0x1c1f ;  /* 0x003c1f0000047f89 */ /* 0x00052400000e0000 */
[----:B--2---:R-:W-:-:S04]  /*3a20*/  IADD3 R0, R128, c[0x0][0x1d0], RZ ;  /* 0x0000740080007a10 */ /* 0x004fc80007ffe0ff */
[----:B---3--:R-:W-:Y:S01]  /*3a30*/  IADD3 R3, -R5, 0x1, R0 ;  /* 0x0000000105037810 */ /* 0x008fe20007ffe100 */
[----:B------:R-:W-:-:S03]  /*3a40*/  IMAD.IADD R0, R0, 0x1, -R5 ;  /* 0x0000000100007824 */ /* 0x000fc600078e0a05 */
[----:B------:R-:W-:-:S05]  /*3a50*/  IADD3 R3, R3, -c[0x0][0x168], RZ ;  /* 0x80005a0003037a10 */ /* 0x000fca0007ffe0ff */
[C---:B-1----:R-:W-:Y:S02]  /*3a60*/  IMAD.IADD R2, R3.reuse, 0x1, R2 ;  /* 0x0000000103027824 */ /* 0x042fe400078e0202 */
[----:B----4-:R-:W-:-:S03]  /*3a70*/  IMAD.IADD R3, R3, 0x1, R4 ;  /* 0x0000000103037824 */ /* 0x010fc600078e0204 */
[C---:B------:R-:W-:Y:S02]  /*3a80*/  IMNMX R2, R0.reuse, R2, PT ;  /* 0x0000000200027217 */ /* 0x040fe40003800200 */
[----:B------:R-:W-:Y:S02]  /*3a90*/  IMNMX R0, R0, R3, PT ;  /* 0x0000000300007217 */ /* 0x000fe40003800200 */
[C---:B------:R-:W-:Y:S02]  /*3aa0*/  ISETP.GT.AND P6, PT, R2.reuse, RZ, PT ;  /* 0x000000ff0200720c */ /* 0x040fe40003fc4270 */
[C---:B------:R-:W-:Y:S02]  /*3ab0*/  ISETP.GT.AND P5, PT, R2.reuse, 0x1, PT ;  /* 0x000000010200780c */ /* 0x040fe40003fa4270 */
[----:B------:R-:W-:Y:S02]  /*3ac0*/  ISETP.GT.AND P0, PT, R2, 0x8, PT ;  /* 0x000000080200780c */ /* 0x000fe40003f04270 */
[----:B------:R-:W-:-:S02]  /*3ad0*/  FSEL R4, R90, -INF , P6 ;  /* 0xff8000005a047808 */ /* 0x000fc40003000000 */
[----:B------:R-:W-:Y:S02]  /*3ae0*/  FSEL R5, R88, -INF , P5 ;  /* 0xff80000058057808 */ /* 0x000fe40002800000 */
[C---:B------:R-:W-:Y:S02]  /*3af0*/  ISETP.GT.AND P6, PT, R2.reuse, 0x9, PT ;  /* 0x000000090200780c */ /* 0x040fe40003fc4270 */
[----:B------:R-:W-:Y:S02]  /*3b00*/  ISETP.GT.AND P5, PT, R2, 0x10, PT ;  /* 0x000000100200780c */ /* 0x000fe40003fa4270 */
[----:B------:R-:W-:Y:S02]  /*3b10*/  FSEL R6, R82, -INF , P0 ;  /* 0xff80000052067808 */ /* 0x000fe40000000000 */
        /* <DEDUP_REMOVED lines=11> */
[----:B------:R-:W-:Y:S02]  /*3bd0*/  FMNMX.FTZ R101, R4, R5, !PT ;  /* 0x0000000504657209 */ /* 0x000fe40007810000 */
[----:B------:R-:W-:Y:S02]  /*3be0*/  FSEL R90, R63, -INF , P0 ;  /* 0xff8000003f5a7808 */ /* 0x000fe40000000000 */
[----:B------:R-:W-:-:S02]  /*3bf0*/  ISETP.GT.AND P0, PT, R2, 0x29, PT ;  /* 0x000000290200780c */ /* 0x000fc40003f04270 */
[----:B------:R-:W-:Y:S02]  /*3c00*/  FSEL R91, R61, -INF , P6 ;  /* 0xff8000003d5b7808 */ /* 0x000fe40003000000 */
[----:B------:R-:W-:Y:S02]  /*3c10*/  FSEL R102, R57, -INF , P5 ;  /* 0xff80000039667808 */ /* 0x000fe40002800000 */
[C---:B------:R-:W-:Y:S02]  /*3c20*/  ISETP.GT.AND P6, PT, R2.reuse, 0x30, PT ;  /* 0x000000300200780c */ /* 0x040fe40003fc4270 */
[----:B------:R-:W-:Y:S02]  /*3c30*/  ISETP.GT.AND P5, PT, R2, 0x31, PT ;  /* 0x000000310200780c */ /* 0x000fe40003fa4270 */
[----:B------:R-:W-:Y:S02]  /*3c40*/  FMNMX.FTZ R101, R6, R101, !PT ;  /* 0x0000006506657209 */ /* 0x000fe40007810000 */
[----:B------:R-:W-:-:S02]  /*3c50*/  FSEL R103, R56, -INF , P0 ;  /* 0xff80000038677808 */ /* 0x000fc40000000000 */
[----:B------:R-:W-:Y:S02]  /*3c60*/  ISETP.GT.AND P0, PT, R2, 0x38, PT ;  /* 0x000000380200780c */ /* 0x000fe40003f04270 */
[----:B------:R-:W-:Y:S02]  /*3c70*/  FSEL R222, R45, -INF , P6 ;  /* 0xff8000002dde7808 */ /* 0x000fe40003000000 */
[----:B------:R-:W-:Y:S02]  /*3c80*/  FSEL R223, R44, -INF , P5 ;  /* 0xff8000002cdf7808 */ /* 0x000fe40002800000 */
[----:B------:R-:W-:Y:S02]  /*3c90*/  FMNMX.FTZ R101, R8, R101, !PT ;  /* 0x0000006508657209 */ /* 0x000fe40007810000 */
[C---:B------:R-:W-:Y:S02]  /*3ca0*/  ISETP.GT.AND P6, PT, R2.reuse, 0x39, PT ;  /* 0x000000390200780c */ /* 0x040fe40003fc4270 */
[----:B------:R-:W-:-:S02]  /*3cb0*/  ISETP.GT.AND P5, PT, R2, 0x40, PT ;  /* 0x000000400200780c */ /* 0x000fc40003fa4270 */
[----:B------:R-:W-:Y:S02]  /*3cc0*/  FSEL R114, R37, -INF , P0 ;  /* 0xff80000025727808 */ /* 0x000fe40000000000 */
[----:B------:R-:W-:Y:S02]  /*3cd0*/  FMNMX.FTZ R101, R12, R101, !PT ;  /* 0x000000650c657209 */ /* 0x000fe40007810000 */
[----:B------:R-:W-:Y:S02]  /*3ce0*/  ISETP.GT.AND P0, PT, R2, 0x41, PT ;  /* 0x000000410200780c */ /* 0x000fe40003f04270 */
[----:B------:R-:W-:Y:S02]  /*3cf0*/  FSEL R115, R36, -INF , P6 ;  /* 0xff80000024737808 */ /* 0x000fe40003000000 */
[----:B------:R-:W-:Y:S02]  /*3d00*/  FSEL R112, R25, -INF , P5 ;  /* 0xff80000019707808 */ /* 0x000fe40002800000 */
[----:B------:R-:W-:-:S02]  /*3d10*/  ISETP.GT.AND P6, PT, R2, 0x48, PT ;  /* 0x000000480200780c */ /* 0x000fc40003fc4270 */
[----:B------:R-:W-:Y:S02]  /*3d20*/  ISETP.GT.AND P5, PT, R2, 0x49, PT ;  /* 0x000000490200780c */ /* 0x000fe40003fa4270 */
[----:B------:R-:W-:Y:S02]  /*3d30*/  FMNMX.FTZ R101, R13, R101, !PT ;  /* 0x000000650d657209 */ /* 0x000fe40007810000 */
[----:B------:R-:W-:Y:S02]  /*3d40*/  FSEL R107, R24, -INF , P0 ;  /* 0xff800000186b7808 */ /* 0x000fe40000000000 */
[----:B------:R-:W-:Y:S02]  /*3d50*/  ISETP.GT.AND P0, PT, R2, 0x50, PT ;  /* 0x000000500200780c */ /* 0x000fe40003f04270 */
[----:B------:R-:W-:Y:S02]  /*3d60*/  FSEL R106, R22, -INF , P6 ;  /* 0xff800000166a7808 */ /* 0x000fe40003000000 */
[----:B------:R-:W-:-:S02]  /*3d70*/  FSEL R105, R21, -INF , P5 ;  /* 0xff80000015697808 */ /* 0x000fc40002800000 */
[C---:B------:R-:W-:Y:S02]  /*3d80*/  ISETP.GT.AND P6, PT, R2.reuse, 0x51, PT ;  /* 0x000000510200780c */ /* 0x040fe40003fc4270 */
[----:B------:R-:W-:Y:S02]  /*3d90*/  ISETP.GT.AND P5, PT, R2, 0x58, PT ;  /* 0x000000580200780c */ /* 0x000fe40003fa4270 */
[----:B------:R-:W-:Y:S02]  /*3da0*/  FMNMX.FTZ R101, R14, R101, !PT ;  /* 0x000000650e657209 */ /* 0x000fe40007810000 */
[----:B------:R-:W-:Y:S02]  /*3db0*/  FSEL R104, R18, -INF , P0 ;  /* 0xff80000012687808 */ /* 0x000fe40000000000 */
[----:B------:R-:W-:Y:S02]  /*3dc0*/  ISETP.GT.AND P0, PT, R2, 0x59, PT ;  /* 0x000000590200780c */ /* 0x000fe40003f04270 */
[----:B------:R-:W-:-:S02]  /*3dd0*/  FSEL R111, R17, -INF , P6 ;  /* 0xff800000116f7808 */ /* 0x000fc40003000000 */
[----:B------:R-:W-:Y:S02]  /*3de0*/  FSEL R110, R16, -INF , P5 ;  /* 0xff800000106e7808 */ /* 0x000fe40002800000 */
[C---:B------:R-:W-:Y:S02]  /*3df0*/  ISETP.GT.AND P6, PT, R0.reuse, RZ, PT ;  /* 0x000000ff0000720c */ /* 0x040fe40003fc4270 */
[----:B------:R-:W-:Y:S02]  /*3e00*/  ISETP.GT.AND P5, PT, R0, 0x1, PT ;  /* 0x000000010000780c */ /* 0x000fe40003fa4270 */
[----:B------:R-:W-:Y:S02]  /*3e10*/  FMNMX.FTZ R101, R20, R101, !PT ;  /* 0x0000006514657209 */ /* 0x000fe40007810000 */
[----:B------:R-:W-:Y:S02]  /*3e20*/  FSEL R108, R15, -INF , P0 ;  /* 0xff8000000f6c7808 */ /* 0x000fe40000000000 */
[----:B------:R-:W-:-:S02]  /*3e30*/  ISETP.GT.AND P0, PT, R0, 0x8, PT ;  /* 0x000000080000780c */ /* 0x000fc40003f04270 */
[----:B------:R-:W-:Y:S02]  /*3e40*/  FSEL R7, R96, -INF , P6 ;  /* 0xff80000060077808 */ /* 0x000fe40003000000 */
[----:B------:R-:W-:Y:S02]  /*3e50*/  FSEL R11, R89, -INF , P5 ;  /* 0xff800000590b7808 */ /* 0x000fe40002800000 */
[----:B------:R-:W-:Y:S02]  /*3e60*/  FMNMX.FTZ R101, R90, R101, !PT ;  /* 0x000000655a657209 */ /* 0x000fe40007810000 */
[----:B------:R-:W-:Y:S02]  /*3e70*/  ISETP.GT.AND P5, PT, R0, 0x9, PT ;  /* 0x000000090000780c */ /* 0x000fe40003fa4270 */
[----:B------:R-:W-:Y:S02]  /*3e80*/  FSEL R10, R83, -INF , P0 ;  /* 0xff800000530a7808 */ /* 0x000fe40000000000 */
[----:B------:R-:W-:-:S02]  /*3e90*/  FMNMX.FTZ R2, R7, R11, !PT ;  /* 0x0000000b07027209 */ /* 0x000fc40007810000 */
[----:B------:R-:W-:Y:S02]  /*3ea0*/  FMNMX.FTZ R101, R91, R101, !PT ;  /* 0x000000655b657209 */ /* 0x000fe40007810000 */
[----:B------:R-:W-:Y:S02]  /*3eb0*/  ISETP.GT.AND P0, PT, R0, 0x10, PT ;  /* 0x000000100000780c */ /* 0x000fe40003f04270 */
[----:B------:R-:W-:Y:S02]  /*3ec0*/  FSEL R9, R81, -INF , P5 ;  /* 0xff80000051097808 */ /* 0x000fe40002800000 */
[----:B------:R-:W-:Y:S02]  /*3ed0*/  FMNMX.FTZ R2, R10, R2, !PT ;  /* 0x000000020a027209 */ /* 0x000fe40007810000 */
[----:B------:R-:W-:Y:S02]  /*3ee0*/  FMNMX.FTZ R101, R102, R101, !PT ;  /* 0x0000006566657209 */ /* 0x000fe40007810000 */
[----:B------:R-:W-:-:S02]  /*3ef0*/  ISETP.GT.AND P5, PT, R0, 0x11, PT ;  /* 0x000000110000780c */ /* 0x000fc40003fa4270 */
[----:B------:R-:W-:Y:S02]  /*3f00*/  FSEL R16, R79, -INF , P0 ;  /* 0xff8000004f107808 */ /* 0x000fe40000000000 */
[----:B------:R-:W-:Y:S02]  /*3f10*/  FMNMX.FTZ R2, R9, R2, !PT ;  /* 0x0000000209027209 */ /* 0x000fe40007810000 */
[----:B------:R-:W-:Y:S02]  /*3f20*/  FMNMX.FTZ R101, R103, R101, !PT ;  /* 0x0000006567657209 */ /* 0x000fe40007810000 */
[----:B------:R-:W-:Y:S02]  /*3f30*/  ISETP.GT.AND P0, PT, R0, 0x18, PT ;  /* 0x000000180000780c */ /* 0x000fe40003f04270 */
[----:B------:R-:W-:Y:S02]  /*3f40*/  FSEL R19, R78, -INF , P5 ;  /* 0xff8000004e137808 */ /* 0x000fe40002800000 */
[----:B------:R-:W-:-:S02]  /*3f50*/  FMNMX.FTZ R2, R16, R2, !PT ;  /* 0x0000000210027209 */ /* 0x000fc40007810000 */
[----:B------:R-:W-:Y:S02]  /*3f60*/  FMNMX.FTZ R101, R222, R101, !PT ;  /* 0x00000065de657209 */ /* 0x000fe40007810000 */
[C---:B------:R-:W-:Y:S02]  /*3f70*/  ISETP.GT.AND P5, PT, R0.reuse, 0x19, PT ;  /* 0x000000190000780c */ /* 0x040fe40003fa4270 */
        /* <DEDUP_REMOVED lines=11> */
[----:B------:R-:W-:Y:S02]  /*4030*/  ISETP.GT.AND P0, PT, R0, 0x28, PT ;  /* 0x000000280000780c */ /* 0x000fe40003f04270 */
[----:B------:R-:W-:Y:S02]  /*4040*/  FSEL R88, R64, -INF , P5 ;  /* 0xff80000040587808 */ /* 0x000fe40002800000 */
[----:B------:R-:W-:Y:S01]  /*4050*/  FMNMX.FTZ R2, R89, R2, !PT ;  /* 0x0000000259027209 */ /* 0x000fe20007810000 */
[----:B------:R-:W-:Y:S01]  /*4060*/  LDSM.16.MT88.4 R64, [R224+0x800] ;  /* 0x00080000e040783b */ /* 0x000fe20000004200 */
[----:B------:R-:W-:Y:S02]  /*4070*/  FMNMX.FTZ R101, R112, R101, !PT ;  /* 0x0000006570657209 */ /* 0x000fe40007810000 */
[----:B------:R-:W-:-:S02]  /*4080*/  ISETP.GT.AND P5, PT, R0, 0x29, PT ;  /* 0x000000290000780c */ /* 0x000fc40003fa4270 */
[----:B------:R-:W-:Y:S02]  /*4090*/  FSEL R83, R62, -INF , P0 ;  /* 0xff8000003e537808 */ /* 0x000fe40000000000 */
[----:B------:R-:W-:Y:S02]  /*40a0*/  FMNMX.FTZ R2, R88, R2, !PT ;  /* 0x0000000258027209 */ /* 0x000fe40007810000 */
[----:B------:R-:W-:Y:S02]  /*40b0*/  FMNMX.FTZ R101, R107, R101, !PT ;  /* 0x000000656b657209 */ /* 0x000fe40007810000 */
[----:B------:R-:W-:Y:S02]  /*40c0*/  ISETP.GT.AND P0, PT, R0, 0x30, PT ;  /* 0x000000300000780c */ /* 0x000fe40003f04270 */
[----:B------:R-:W-:Y:S02]  /*40d0*/  FSEL R82, R60, -INF , P5 ;  /* 0xff8000003c527808 */ /* 0x000fe40002800000 */
[----:B------:R-:W-:Y:S01]  /*40e0*/  FMNMX.FTZ R2, R83, R2, !PT ;  /* 0x0000000253027209 */ /* 0x000fe20007810000 */
[----:B------:R-:W-:Y:S01]  /*40f0*/  LDSM.16.MT88.4 R60, [R249] ;  /* 0x00000000f93c783b */ /* 0x000fe20000004200 */
[----:B------:R-:W-:-:S02]  /*4100*/  FMNMX.FTZ R101, R106, R101, !PT ;  /* 0x000000656a657209 */ /* 0x000fc40007810000 */
[----:B------:R-:W-:Y:S02]  /*4110*/  ISETP.GT.AND P5, PT, R0, 0x31, PT ;  /* 0x000000310000780c */ /* 0x000fe40003fa4270 */
[----:B------:R-:W-:Y:S02]  /*4120*/  FSEL R154, R48, -INF , P0 ;  /* 0xff800000309a7808 */ /* 0x000fe40000000000 */
[----:B------:R-:W-:Y:S02]  /*4130*/  FMNMX.FTZ R2, R82, R2, !PT ;  /* 0x0000000252027209 */ /* 0x000fe40007810000 */
[----:B------:R-:W-:Y:S02]  /*4140*/  FMNMX.FTZ R101, R105, R101, !PT ;  /* 0x0000006569657209 */ /* 0x000fe40007810000 */
[----:B------:R-:W-:Y:S02]  /*4150*/  ISETP.GT.AND P0, PT, R0, 0x38, PT ;  /* 0x000000380000780c */ /* 0x000fe40003f04270 */
[----:B------:R-:W-:-:S02]  /*4160*/  FSEL R155, R46, -INF , P5 ;  /* 0xff8000002e9b7808 */ /* 0x000fc40002800000 */
[----:B------:R-:W-:Y:S01]  /*4170*/  FMNMX.FTZ R2, R154, R2, !PT ;  /* 0x000000029a027209 */ /* 0x000fe20007810000 */
[----:B------:R-:W-:Y:S01]  /*4180*/  LDSM.16.MT88.4 R44, [R228+0x800] ;  /* 0x00080000e42c783b */ /* 0x000fe20000004200 */
[----:B------:R-:W-:Y:S02]  /*4190*/  FMNMX.FTZ R101, R104, R101, !PT ;  /* 0x0000006568657209 */ /* 0x000fe40007810000 */
[----:B------:R-:W-:Y:S02]  /*41a0*/  ISETP.GT.AND P5, PT, R0, 0x39, PT ;  /* 0x000000390000780c */ /* 0x000fe40003fa4270 */
[----:B------:R-:W-:Y:S02]  /*41b0*/  FSEL R221, R40, -INF , P0 ;  /* 0xff80000028dd7808 */ /* 0x000fe40000000000 */
[----:B------:R-:W-:Y:S01]  /*41c0*/  FMNMX.FTZ R2, R155, R2, !PT ;  /* 0x000000029b027209 */ /* 0x000fe20007810000 */
[----:B------:R-:W-:Y:S01]  /*41d0*/  LDSM.16.MT88.4 R40, [R227+0x800] ;  /* 0x00080000e328783b */ /* 0x000fe20000004200 */
[----:B------:R-:W-:-:S02]  /*41e0*/  FMNMX.FTZ R101, R111, R101, !PT ;  /* 0x000000656f657209 */ /* 0x000fc40007810000 */
[----:B------:R-:W-:Y:S02]  /*41f0*/  ISETP.GT.AND P0, PT, R0, 0x40, PT ;  /* 0x000000400000780c */ /* 0x000fe40003f04270 */
[----:B------:R-:W-:Y:S02]  /*4200*/  FSEL R220, R39, -INF , P5 ;  /* 0xff80000027dc7808 */ /* 0x000fe40002800000 */
[----:B------:R-:W-:Y:S02]  /*4210*/  FMNMX.FTZ R2, R221, R2, !PT ;  /* 0x00000002dd027209 */ /* 0x000fe40007810000 */
[----:B------:R-:W-:Y:S02]  /*4220*/  FMNMX.FTZ R101, R110, R101, !PT ;  /* 0x000000656e657209 */ /* 0x000fe40007810000 */
[----:B------:R-:W-:Y:S02]  /*4230*/  ISETP.GT.AND P5, PT, R0, 0x41, PT ;  /* 0x000000410000780c */ /* 0x000fe40003fa4270 */
[----:B------:R-:W-:-:S02]  /*4240*/  FSEL R93, R38, -INF , P0 ;  /* 0xff800000265d7808 */ /* 0x000fc40000000000 */
[----:B------:R-:W-:Y:S02]  /*4250*/  FMNMX.FTZ R2, R220, R2, !PT ;  /* 0x00000002dc027209 */ /* 0x000fe40007810000 */
[----:B------:R-:W-:Y:S02]  /*4260*/  FMNMX.FTZ R101, R108, R101, !PT ;  /* 0x000000656c657209 */ /* 0x000fe40007810000 */
[C---:B------:R-:W-:Y:S02]  /*4270*/  ISETP.GT.AND P0, PT, R0.reuse, 0x48, PT ;  /* 0x000000480000780c */ /* 0x040fe40003f04270 */
[----:B------:R-:W-:Y:S01]  /*4280*/  FSEL R99, R33, -INF , P5 ;  /* 0xff80000021637808 */ /* 0x000fe20002800000 */
[----:B------:R-:W1:Y:S01]  /*4290*/  SHFL.BFLY PT, R3, R101, 0x2, 0x1f ;  /* 0x0c401f0065037f89 */ /* 0x000e6200000e0000 */
[----:B------:R-:W-:Y:S02]  /*42a0*/  FMNMX.FTZ R2, R93, R2, !PT ;  /* 0x000000025d027209 */ /* 0x000fe40007810000 */
[----:B------:R-:W-:-:S02]  /*42b0*/  ISETP.GT.AND P5, PT, R0, 0x49, PT ;  /* 0x000000490000780c */ /* 0x000fc40003fa4270 */
[----:B------:R-:W-:Y:S02]  /*42c0*/  FSEL R97, R32, -INF , P0 ;  /* 0xff80000020617808 */ /* 0x000fe40000000000 */
[----:B------:R-:W-:Y:S01]  /*42d0*/  FMNMX.FTZ R2, R99, R2, !PT ;  /* 0x0000000263027209 */ /* 0x000fe20007810000 */
[----:B------:R-:W-:Y:S01]  /*42e0*/  LDSM.16.MT88.4 R32, [R227] ;  /* 0x00000000e320783b */ /* 0x000fe20000004200 */
[C---:B------:R-:W-:Y:S02]  /*42f0*/  ISETP.GT.AND P0, PT, R0.reuse, 0x50, PT ;  /* 0x000000500000780c */ /* 0x040fe40003f04270 */
[----:B------:R-:W-:Y:S02]  /*4300*/  FSEL R98, R29, -INF , P5 ;  /* 0xff8000001d627808 */ /* 0x000fe40002800000 */
[----:B------:R-:W-:Y:S02]  /*4310*/  FMNMX.FTZ R2, R97, R2, !PT ;  /* 0x0000000261027209 */ /* 0x000fe40007810000 */
[----:B------:R-:W-:-:S02]  /*4320*/  ISETP.GT.AND P5, PT, R0, 0x51, PT ;  /* 0x000000510000780c */ /* 0x000fc40003fa4270 */
[----:B------:R-:W-:Y:S02]  /*4330*/  FSEL R92, R28, -INF , P0 ;  /* 0xff8000001c5c7808 */ /* 0x000fe40000000000 */
[----:B------:R-:W-:Y:S02]  /*4340*/  FMNMX.FTZ R2, R98, R2, !PT ;  /* 0x0000000262027209 */ /* 0x000fe40007810000 */
[----:B------:R-:W-:Y:S02]  /*4350*/  ISETP.GT.AND P0, PT, R0, 0x58, PT ;  /* 0x000000580000780c */ /* 0x000fe40003f04270 */
[----:B------:R-:W-:Y:S02]  /*4360*/  FSEL R113, R27, -INF , P5 ;  /* 0xff8000001b717808 */ /* 0x000fe40002800000 */
[----:B------:R-:W-:Y:S02]  /*4370*/  FMNMX.FTZ R2, R92, R2, !PT ;  /* 0x000000025c027209 */ /* 0x000fe40007810000 */
[----:B------:R-:W-:-:S02]  /*4380*/  ISETP.GT.AND P5, PT, R0, 0x59, PT ;  /* 0x000000590000780c */ /* 0x000fc40003fa4270 */
[----:B------:R-:W-:Y:S02]  /*4390*/  FSEL R94, R26, -INF , P0 ;  /* 0xff8000001a5e7808 */ /* 0x000fe40000000000 */
[----:B------:R-:W-:Y:S02]  /*43a0*/  FMNMX.FTZ R0, R113, R2, !PT ;  /* 0x0000000271007209 */ /* 0x000fe40007810000 */
[----:B------:R-:W-:Y:S02]  /*43b0*/  FSEL R95, R23, -INF , P5 ;  /* 0xff800000175f7808 */ /* 0x000fe40002800000 */
        /* <DEDUP_REMOVED lines=11> */
[----:B------:R-:W-:-:S04]  /*4470*/  FFMA.FTZ R2, R4, c[0x0][0x2d0], -R0 ;  /* 0x0000b40004027a23 */ /* 0x000fc80000010800 */
[----:B------:R2:W-:Y:S01]  /*4480*/  MUFU.EX2 R71, R2 ;  /* 0x0000000200477308 */ /* 0x0005e20000000800 */
[----:B-1----:R-:W-:Y:S01]  /*4490*/  FMNMX.FTZ R100, R100, R3, !PT ;  /* 0x0000000364647209 */ /* 0x002fe20007810000 */
[--C-:B------:R-:W-:Y:S02]  /*44a0*/  FFMA.FTZ R3, R13, c[0x0][0x2d0], -R0.reuse ;  /* 0x0000b4000d037a23 */ /* 0x100fe40000010800 */
[----:B--2---:R-:W-:Y:S01]  /*44b0*/  FFMA.FTZ R2, R5, c[0x0][0x2d0], -R0 ;  /* 0x0000b40005027a23 */ /* 0x004fe20000010800 */
[----:B------:R-:W-:-:S03]  /*44c0*/  FSETP.NEU.FTZ.AND P0, PT, R100, -INF , PT ;  /* 0xff8000006400780b */ /* 0x000fc60003f1d000 */
[----:B------:R1:W-:Y:S08]  /*44d0*/  MUFU.EX2 R79, R3 ;  /* 0x00000003004f7308 */ /* 0x0003f00000000800 */
[----:B------:R2:W3:Y:S01]  /*44e0*/  MUFU.EX2 R70, R2 ;  /* 0x0000000200467308 */ /* 0x0004e20000000800 */
[----:B-1----:R-:W-:-:S07]  /*44f0*/  FFMA.FTZ R3, R14, c[0x0][0x2d0], -R0 ;  /* 0x0000b4000e037a23 */ /* 0x002fce0000010800 */
[----:B------:R-:W-:Y:S01]  /*4500*/  MUFU.EX2 R81, R3 ;  /* 0x0000000300517308 */ /* 0x000fe20000000800 */
[----:B--2---:R-:W-:-:S07]  /*4510*/  FFMA.FTZ R2, R6, c[0x0][0x2d0], -R0 ;  /* 0x0000b40006027a23 */ /* 0x004fce0000010800 */
[----:B------:R1:W-:Y:S02]  /*4520*/  MUFU.EX2 R77, R2 ;  /* 0x00000002004d7308 */ /* 0x0003e40000000800 */
[----:B-1----:R-:W-:Y:S01]  /*4530*/  FFMA.FTZ R2, R8, c[0x0][0x2d0], -R0 ;  /* 0x0000b40008027a23 */ /* 0x002fe20000010800 */
[----:B---3--:R-:W-:-:S05]  /*4540*/  F2FP.PACK_AB R8, R70, R71 ;  /* 0x000000474608723e */ /* 0x008fca00000000ff */
[----:B------:R1:W2:Y:S02]  /*4550*/  MUFU.EX2 R78, R2 ;  /* 0x00000002004e7308 */ /* 0x0002a40000000800 */
[----:B-1----:R-:W-:Y:S02]  /*4560*/  FFMA.FTZ R2, R12, c[0x0][0x2d0], -R0 ;  /* 0x0000b4000c027a23 */ /* 0x002fe40000010800 */
[----:B------:R-:W1:Y:S04]  /*4570*/  LDSM.16.MT88.4 R12, [R224] ;  /* 0x00000000e00c783b */ /* 0x000e680000004200 */
[----:B------:R3:W-:Y:S02]  /*4580*/  MUFU.EX2 R80, R2 ;  /* 0x0000000200507308 */ /* 0x0007e40000000800 */
[----:B---3--:R-:W-:-:S05]  /*4590*/  FMUL.FTZ R2, R100, c[0x0][0x2d0] ;  /* 0x0000b40064027a20 */ /* 0x008fca0000410000 */
[----:B------:R-:W-:-:S05]  /*45a0*/  FSEL R2, R2, RZ, P0 ;  /* 0x000000ff02027208 */ /* 0x000fca0000000000 */
[--C-:B------:R-:W-:Y:S02]  /*45b0*/  FFMA.FTZ R3, R7, c[0x0][0x2d0], -R2.reuse ;  /* 0x0000b40007037a23 */ /* 0x100fe40000010802 */
[----:B------:R-:W3:Y:S02]  /*45c0*/  LDSM.16.MT88.4 R4, [R228] ;  /* 0x00000000e404783b */ /* 0x000ee40000004200 */
[----:B------:R4:W-:Y:S02]  /*45d0*/  MUFU.EX2 R57, R3 ;  /* 0x0000000300397308 */ /* 0x0009e40000000800 */
[----:B----4-:R-:W-:-:S06]  /*45e0*/  FFMA.FTZ R3, R11, c[0x0][0x2d0], -R2 ;  /* 0x0000b4000b037a23 */ /* 0x010fcc0000010802 */
[----:B------:R4:W5:Y:S02]  /*45f0*/  MUFU.EX2 R56, R3 ;  /* 0x0000000300387308 */ /* 0x0009640000000800 */
[----:B----4-:R-:W-:Y:S01]  /*4600*/  FFMA.FTZ R3, R10, c[0x0][0x2d0], -R2 ;  /* 0x0000b4000a037a23 */ /* 0x010fe20000010802 */
[----:B--2---:R-:W-:-:S05]  /*4610*/  F2FP.PACK_AB R10, R78, R77 ;  /* 0x0000004d4e0a723e */ /* 0x004fca00000000ff */
[----:B------:R2:W-:Y:S02]  /*4620*/  MUFU.EX2 R58, R3 ;  /* 0x00000003003a7308 */ /* 0x0005e40000000800 */
[----:B--2---:R-:W-:Y:S01]  /*4630*/  FFMA.FTZ R3, R9, c[0x0][0x2d0], -R2 ;  /* 0x0000b40009037a23 */ /* 0x004fe20000010802 */
[----:B-----5:R-:W-:-:S05]  /*4640*/  F2FP.PACK_AB R9, R56, R57 ;  /* 0x000000393809723e */ /* 0x020fca00000000ff */
[----:B------:R2:W4:Y:S02]  /*4650*/  MUFU.EX2 R59, R3 ;  /* 0x00000003003b7308 */ /* 0x0005240000000800 */
[----:B--2---:R-:W-:Y:S01]  /*4660*/  FFMA.FTZ R3, R20, c[0x0][0x2d0], -R0 ;  /* 0x0000b40014037a23 */ /* 0x004fe20000010800 */
[----:B----4-:R-:W-:-:S05]  /*4670*/  F2FP.PACK_AB R11, R59, R58 ;  /* 0x0000003a3b0b723e */ /* 0x010fca00000000ff */
[----:B------:R2:W4:Y:S02]  /*4680*/  MUFU.EX2 R153, R3 ;  /* 0x0000000300997308 */ /* 0x0005240000000800 */
[C---:B-1----:R-:W-:Y:S08]  /*4690*/  HMMA.16816.F32 R36, R8.reuse, R14, RZ ;  /* 0x0000000e0824723c */ /* 0x042ff000000018ff */
[----:B------:R-:W-:Y:S01]  /*46a0*/  HMMA.16816.F32 R48, R8, R12, RZ ;  /* 0x0000000c0830723c */ /* 0x000fe200000018ff */
[----:B--2---:R-:W-:-:S04]  /*46b0*/  FFMA.FTZ R3, R16, c[0x0][0x2d0], -R2 ;  /* 0x0000b40010037a23 */ /* 0x004fc80000010802 */
[----:B------:R1:W-:Y:S03]  /*46c0*/  MUFU.EX2 R69, R3 ;  /* 0x0000000300457308 */ /* 0x0003e60000000800 */
[C---:B---3--:R-:W-:Y:S07]  /*46d0*/  HMMA.16816.F32 R28, R8.reuse, R4, RZ ;  /* 0x00000004081c723c */ /* 0x048fee00000018ff */
[----:B------:R-:W-:Y:S01]  /*46e0*/  F2FP.PACK_AB R4, R79, R80 ;  /* 0x000000504f04723e */ /* 0x000fe200000000ff */
[----:B------:R-:W-:Y:S01]  /*46f0*/  HMMA.16816.F32 R24, R8, R6, RZ ;  /* 0x000000060818723c */ /* 0x000fe200000018ff */
[----:B-1----:R-:W-:-:S07]  /*4700*/  FFMA.FTZ R3, R19, c[0x0][0x2d0], -R2 ;  /* 0x0000b40013037a23 */ /* 0x002fce0000010802 */
[C---:B------:R-:W-:Y:S01]  /*4710*/  HMMA.16816.F32 R20, R8.reuse, R32, RZ ;  /* 0x000000200814723c */ /* 0x040fe200000018ff */
[----:B----4-:R-:W-:Y:S01]  /*4720*/  F2FP.PACK_AB R6, R153, R81 ;  /* 0x000000519906723e */ /* 0x010fe200000000ff */
[----:B------:R1:W2:Y:S06]  /*4730*/  MUFU.EX2 R68, R3 ;  /* 0x0000000300447308 */ /* 0x0002ac0000000800 */
[----:B------:R-:W-:Y:S01]  /*4740*/  HMMA.16816.F32 R12, R8, R60, RZ ;  /* 0x0000003c080c723c */ /* 0x000fe200000018ff */
[----:B-1----:R-:W-:Y:S01]  /*4750*/  FFMA.FTZ R3, R18, c[0x0][0x2d0], -R2 ;  /* 0x0000b40012037a23 */ /* 0x002fe20000010802 */
[----:B--2---:R-:W-:-:S03]  /*4760*/  F2FP.PACK_AB R5, R68, R69 ;  /* 0x000000454405723e */ /* 0x004fc600000000ff */
[----:B------:R1:W-:Y:S02]  /*4770*/  MUFU.EX2 R76, R3 ;  /* 0x00000003004c7308 */ /* 0x0003e40000000800 */
[----:B-1----:R-:W-:Y:S02]  /*4780*/  FFMA.FTZ R3, R17, c[0x0][0x2d0], -R2 ;  /* 0x0000b40011037a23 */ /* 0x002fe40000010802 */
[----:B------:R-:W-:Y:S01]  /*4790*/  HMMA.16816.F32 R16, R8, R34, RZ ;  /* 0x000000220810723c */ /* 0x000fe200000018ff */
[----:B------:R-:W1:Y:S03]  /*47a0*/  LDSM.16.MT88.4 R32, [R224+0x3800] ;  /* 0x00380000e020783b */ /* 0x000e660000004200 */
[----:B------:R-:W2:Y:S02]  /*47b0*/  MUFU.EX2 R152, R3 ;  /* 0x0000000300987308 */ /* 0x000ea40000000800 */
[----:B--2---:R-:W-:Y:S01]  /*47c0*/  F2FP.PACK_AB R7, R152, R76 ;  /* 0x0000004c9807723e */ /* 0x004fe200000000ff */
[----:B------:R-:W-:-:S06]  /*47d0*/  FADD.FTZ R3, R71, R70 ;  /* 0x0000004647037221 */ /* 0x000fcc0000010000 */
[C---:B------:R-:W-:Y:S01]  /*47e0*/  HMMA.16816.F32 R144, R4.reuse, R66, R36 ;  /* 0x000000420490723c */ /* 0x040fe20000001824 */
[----:B------:R-:W2:Y:S07]  /*47f0*/  LDSM.16.MT88.4 R36, [R227+0x3000] ;  /* 0x00300000e324783b */ /* 0x000eae0000004200 */
[C---:B------:R-:W-:Y:S01]  /*4800*/  HMMA.16816.F32 R216, R4.reuse, R64, R48 ;  /* 0x0000004004d8723c */ /* 0x040fe20000001830 */
[----:B------:R-:W3:Y:S07]  /*4810*/  LDSM.16.MT88.4 R48, [R228+0x3800] ;  /* 0x00380000e430783b */ /* 0x000eee0000004200 */
[C---:B------:R-:W-:Y:S01]  /*4820*/  HMMA.16816.F32 R212, R4.reuse, R44, R28 ;  /* 0x0000002c04d4723c */ /* 0x040fe2000000181c */
[----:B------:R-:W-:Y:S07]  /*4830*/  LDSM.16.MT88.4 R28, [R227+0x3800] ;  /* 0x00380000e31c783b */ /* 0x000fee0000004200 */
[C---:B------:R-:W-:Y:S08]  /*4840*/  HMMA.16816.F32 R64, R4.reuse, R46, R24 ;  /* 0x0000002e0440723c */ /* 0x040ff00000001818 */
[C---:B------:R-:W-:Y:S08]  /*4850*/  HMMA.16816.F32 R208, R4.reuse, R40, R20 ;  /* 0x0000002804d0723c */ /* 0x040ff00000001814 */
[----:B------:R-:W-:Y:S01]  /*4860*/  HMMA.16816.F32 R44, R4, R42, R16 ;  /* 0x0000002a042c723c */ /* 0x000fe20000001810 */
[----:B------:R-:W4:Y:S07]  /*4870*/  LDSM.16.MT88.4 R40, [R230+0x3000] ;  /* 0x00300000e628783b */ /* 0x000f2e0000004200 */
[C---:B------:R-:W-:Y:S08]  /*4880*/  HMMA.16816.F32 R20, R8.reuse, R52, RZ ;  /* 0x000000340814723c */ /* 0x040ff000000018ff */
[----:B------:R-:W-:Y:S08]  /*4890*/  HMMA.16816.F32 R16, R8, R54, RZ ;  /* 0x000000360810723c */ /* 0x000ff000000018ff */
[----:B------:R-:W-:Y:S07]  /*48a0*/  HMMA.16816.F32 R164, R4, R72, R12 ;  /* 0x0000004804a4723c */ /* 0x000fee000000180c */
[----:B------:R-:W-:Y:S01]  /*48b0*/  IMAD.MOV.U32 R73, RZ, RZ, R93 ;  /* 0x000000ffff497224 */ /* 0x000fe200078e005d */
[----:B------:R-:W-:Y:S01]  /*48c0*/  HMMA.16816.F32 R12, R8, R84, RZ ;  /* 0x00000054080c723c */ /* 0x000fe200000018ff */
[----:B------:R-:W-:-:S07]  /*48d0*/  IMAD.MOV.U32 R72, RZ, RZ, R92 ;  /* 0x000000ffff487224 */ /* 0x000fce00078e005c */
[C---:B-1----:R-:W-:Y:S08]  /*48e0*/  HMMA.16816.F32 R140, R4.reuse, R32, R20 ;  /* 0x00000020048c723c */ /* 0x042ff00000001814 */
[----:B------:R-:W-:Y:S01]  /*48f0*/  HMMA.16816.F32 R132, R4, R34, R16 ;  /* 0x000000220484723c */ /* 0x000fe20000001810 */
[----:B------:R-:W1:Y:S07]  /*4900*/  LDSM.16.MT88.4 R32, [R230+0x3800] ;  /* 0x00380000e620783b */ /* 0x000e6e0000004200 */
[C---:B--2---:R-:W-:Y:S08]  /*4910*/  HMMA.16816.F32 R20, R8.reuse, R36, RZ ;  /* 0x000000240814723c */ /* 0x044ff000000018ff */
[----:B------:R-:W-:Y:S01]  /*4920*/  HMMA.16816.F32 R16, R8, R38, RZ ;  /* 0x000000260810723c */ /* 0x000fe200000018ff */
[----:B------:R-:W2:Y:S07]  /*4930*/  LDSM.16.MT88.4 R36, [R224+0x6000] ;  /* 0x00600000e024783b */ /* 0x000eae0000004200 */
[----:B---3--:R-:W-:Y:S08]  /*4940*/  HMMA.16816.F32 R136, R4, R48, R12 ;  /* 0x000000300488723c */ /* 0x008ff0000000180c */
[C---:B----4-:R-:W-:Y:S07]  /*4950*/  HMMA.16816.F32 R12, R8.reuse, R40, RZ ;  /* 0x00000028080c723c */ /* 0x050fee00000018ff */
[----:B------:R-:W-:Y:S01]  /*4960*/  IMAD.MOV.U32 R41, RZ, RZ, R115 ;  /* 0x000000ffff297224 */ /* 0x000fe200078e0073 */
[----:B------:R-:W-:Y:S01]  /*4970*/  HMMA.16816.F32 R24, R8, R62, RZ ;  /* 0x0000003e0818723c */ /* 0x000fe200000018ff */
[----:B------:R-:W-:-:S07]  /*4980*/  IMAD.MOV.U32 R40, RZ, RZ, R114 ;  /* 0x000000ffff287224 */ /* 0x000fce00078e0072 */
[C---:B------:R-:W-:Y:S01]  /*4990*/  HMMA.16816.F32 R128, R4.reuse, R28, R20 ;  /* 0x0000001c0480723c */ /* 0x040fe20000001814 */
[----:B------:R-:W3:Y:S07]  /*49a0*/  LDSM.16.MT88.4 R20, [R224+0x6800] ;  /* 0x00680000e014783b */ /* 0x000eee0000004200 */
[C---:B-1----:R-:W-:Y:S07]  /*49b0*/  HMMA.16816.F32 R148, R4.reuse, R32, R12 ;  /* 0x000000200494723c */ /* 0x042fee000000180c */
[----:B------:R-:W-:Y:S01]  /*49c0*/  IMAD.MOV.U32 R33, RZ, RZ, R113 ;  /* 0x000000ffff217224 */ /* 0x000fe200078e0071 */
[----:B------:R-:W-:Y:S01]  /*49d0*/  HMMA.16816.F32 R60, R4, R74, R24 ;  /* 0x0000004a043c723c */ /* 0x000fe20000001818 */
[----:B------:R-:W-:-:S07]  /*49e0*/  IMAD.MOV.U32 R32, RZ, RZ, R112 ;  /* 0x000000ffff207224 */ /* 0x000fce00078e0070 */
[C---:B--2---:R-:W-:Y:S07]  /*49f0*/  HMMA.16816.F32 R12, R8.reuse, R36, RZ ;  /* 0x00000024080c723c */ /* 0x044fee00000018ff */
[----:B------:R-:W-:Y:S01]  /*4a00*/  IMAD.MOV.U32 R37, RZ, RZ, R105 ;  /* 0x000000ffff257224 */ /* 0x000fe200078e0069 */
[----:B------:R-:W-:Y:S01]  /*4a10*/  HMMA.16816.F32 R24, R8, R86, RZ ;  /* 0x000000560818723c */ /* 0x000fe200000018ff */
[----:B------:R-:W-:-:S07]  /*4a20*/  IMAD.MOV.U32 R36, RZ, RZ, R104 ;  /* 0x000000ffff247224 */ /* 0x000fce00078e0068 */
[C---:B------:R-:W-:Y:S08]  /*4a30*/  HMMA.16816.F32 R120, R4.reuse, R30, R16 ;  /* 0x0000001e0478723c */ /* 0x040ff00000001810 */
[C---:B---3--:R-:W-:Y:S08]  /*4a40*/  HMMA.16816.F32 R116, R4.reuse, R20, R12 ;  /* 0x000000140474723c */ /* 0x048ff0000000180c */
[----:B------:R-:W-:Y:S01]  /*4a50*/  HMMA.16816.F32 R124, R4, R50, R24 ;  /* 0x00000032047c723c */ /* 0x000fe20000001818 */
[----:B------:R-:W1:Y:S07]  /*4a60*/  LDSM.16.MT88.4 R24, [R228+0x6000] ;  /* 0x00600000e418783b */ /* 0x000e6e0000004200 */
[C---:B------:R-:W-:Y:S07]  /*4a70*/  HMMA.16816.F32 R12, R8.reuse, R38, RZ ;  /* 0x00000026080c723c */ /* 0x040fee00000018ff */
[----:B------:R-:W-:Y:S01]  /*4a80*/  IMAD.MOV.U32 R39, RZ, RZ, R109 ;  /* 0x000000ffff277224 */ /* 0x000fe200078e006d */
[----:B------:R-:W-:Y:S01]  /*4a90*/  HMMA.16816.F32 R16, R8, R42, RZ ;  /* 0x0000002a0810723c */ /* 0x000fe200000018ff */
[----:B------:R-:W-:-:S06]  /*4aa0*/  IMAD.MOV.U32 R38, RZ, RZ, R98 ;  /* 0x000000ffff267224 */ /* 0x000fcc00078e0062 */
[----:B------:R-:W-:Y:S02]  /*4ab0*/  IMAD.MOV.U32 R43, RZ, RZ, R107 ;  /* 0x000000ffff2b7224 */ /* 0x000fe400078e006b */
[----:B------:R-:W-:-:S07]  /*4ac0*/  IMAD.MOV.U32 R42, RZ, RZ, R106 ;  /* 0x000000ffff2a7224 */ /* 0x000fce00078e006a */
[C---:B------:R-:W-:Y:S01]  /*4ad0*/  HMMA.16816.F32 R112, R4.reuse, R22, R12 ;  /* 0x000000160470723c */ /* 0x040fe2000000180c */
[----:B------:R-:W2:Y:S06]  /*4ae0*/  LDSM.16.MT88.4 R20, [R228+0x6800] ;  /* 0x00680000e414783b */ /* 0x000eac0000004200 */
[----:B------:R-:W-:Y:S01]  /*4af0*/  FADD.FTZ R12, R77, R3 ;  /* 0x000000034d0c7221 */ /* 0x000fe20000010000 */
[----:B------:R-:W-:Y:S07]  /*4b00*/  HMMA.16816.F32 R104, R4, R34, R16 ;  /* 0x000000220468723c */ /* 0x000fee0000001810 */
[----:B------:R-:W-:-:S02]  /*4b10*/  FADD.FTZ R16, R57, R56 ;  /* 0x0000003839107221 */ /* 0x000fc40000010000 */
[----:B------:R-:W-:Y:S02]  /*4b20*/  IMAD.MOV.U32 R35, RZ, RZ, R111 ;  /* 0x000000ffff237224 */ /* 0x000fe400078e006f */
[----:B------:R-:W-:Y:S02]  /*4b30*/  FADD.FTZ R3, R58, R16 ;  /* 0x000000103a037221 */ /* 0x000fe40000010000 */
[----:B------:R-:W-:Y:S02]  /*4b40*/  FADD.FTZ R16, R78, R12 ;  /* 0x0000000c4e107221 */ /* 0x000fe40000010000 */
[----:B-1----:R-:W-:Y:S01]  /*4b50*/  HMMA.16816.F32 R12, R8, R24, RZ ;  /* 0x00000018080c723c */ /* 0x002fe200000018ff */
[----:B------:R-:W-:Y:S02]  /*4b60*/  IMAD.MOV.U32 R34, RZ, RZ, R110 ;  /* 0x000000ffff227224 */ /* 0x000fe400078e006e */
[----:B------:R-:W-:Y:S02]  /*4b70*/  IMAD.MOV.U32 R56, RZ, RZ, R108 ;  /* 0x000000ffff387224 */ /* 0x000fe400078e006c */
[----:B------:R-:W-:-:S02]  /*4b80*/  IMAD.MOV.U32 R57, RZ, RZ, R99 ;  /* 0x000000ffff397224 */ /* 0x000fc400078e0063 */
[----:B------:R-:W-:Y:S02]  /*4b90*/  IMAD.MOV.U32 R58, RZ, RZ, R97 ;  /* 0x000000ffff3a7224 */ /* 0x000fe400078e0061 */
[----:B------:R-:W-:Y:S02]  /*4ba0*/  FADD.FTZ R3, R59, R3 ;  /* 0x000000033b037221 */ /* 0x000fe40000010000 */
[----:B------:R-:W-:Y:S02]  /*4bb0*/  IMAD.MOV.U32 R59, RZ, RZ, R95 ;  /* 0x000000ffff3b7224 */ /* 0x000fe400078e005f */
[----:B------:R-:W-:-:S04]  /*4bc0*/  FADD.FTZ R3, R69, R3 ;  /* 0x0000000345037221 */ /* 0x000fc80000010000 */
[----:B------:R-:W-:-:S07]  /*4bd0*/  FADD.FTZ R3, R68, R3 ;  /* 0x0000000344037221 */ /* 0x000fce0000010000 */
[----:B--2---:R-:W-:Y:S07]  /*4be0*/  HMMA.16816.F32 R108, R4, R20, R12 ;  /* 0x00000014046c723c */ /* 0x004fee000000180c */
[----:B------:R-:W-:Y:S02]  /*4bf0*/  FADD.FTZ R12, R80, R16 ;  /* 0x00000010500c7221 */ /* 0x000fe40000010000 */
[----:B------:R-:W-:Y:S02]  /*4c00*/  IMAD.MOV.U32 R80, RZ, RZ, R94 ;  /* 0x000000ffff507224 */ /* 0x000fe400078e005e */
[----:B------:R-:W-:-:S02]  /*4c10*/  FADD.FTZ R16, R79, R12 ;  /* 0x0000000c4f107221 */ /* 0x000fc40000010000 */
[----:B------:R-:W-:Y:S01]  /*4c20*/  HMMA.16816.F32 R12, R8, R26, RZ ;  /* 0x0000001a080c723c */ /* 0x000fe200000018ff */
[----:B------:R-:W1:Y:S01]  /*4c30*/  LDSM.16.MT88.4 R24, [R227+0x6000] ;  /* 0x00600000e318783b */ /* 0x000e620000004200 */
[----:B------:R-:W-:Y:S02]  /*4c40*/  FADD.FTZ R21, R76, R3 ;  /* 0x000000034c157221 */ /* 0x000fe40000010000 */
[----:B------:R-:W-:Y:S11]  /*4c50*/  FFMA.FTZ R3, R90, c[0x0][0x2d0], -R0 ;  /* 0x0000b4005a037a23 */ /* 0x000ff60000010800 */
[----:B------:R-:W-:Y:S09]  /*4c60*/  @!UPT UIADD3 URZ, URZ, URZ, URZ ;  /* 0x0000003f3f3ff290 */ /* 0x000ff2000fffe03f */
[----:B------:R-:W-:Y:S07]  /*4c70*/  HMMA.16816.F32 R96, R4, R22, R12 ;  /* 0x000000160460723c */ /* 0x000fee000000180c */
[----:B------:R-:W-:Y:S02]  /*4c80*/  FADD.FTZ R22, R81, R16 ;  /* 0x0000001051167221 */ /* 0x000fe40000010000 */
[----:B------:R-:W2:Y:S01]  /*4c90*/  LDSM.16.MT88.4 R16, [R227+0x6800] ;  /* 0x00680000e310783b */ /* 0x000ea20000004200 */
[----:B------:R-:W-:Y:S01]  /*4ca0*/  IMAD.MOV.U32 R23, RZ, RZ, R58 ;  /* 0x000000ffff177224 */ /* 0x000fe200078e003a */
[----:B-1----:R-:W-:Y:S11]  /*4cb0*/  HMMA.16816.F32 R12, R8, R24, RZ ;  /* 0x00000018080c723c */ /* 0x002ff600000018ff */
[----:B------:R-:W-:Y:S11]  /*4cc0*/  @!UPT UIADD3 URZ, URZ, URZ, URZ ;  /* 0x0000003f3f3ff290 */ /* 0x000ff6000fffe03f */
[----:B------:R-:W-:Y:S02]  /*4cd0*/  @!UPT UIADD3 URZ, URZ, URZ, URZ ;  /* 0x0000003f3f3ff290 */ /* 0x000fe4000fffe03f */
[----:B--2---:R-:W-:Y:S08]  /*4ce0*/  HMMA.16816.F32 R92, R4, R16, R12 ;  /* 0x00000010045c723c */ /* 0x004ff0000000180c */
[----:B------:R-:W-:Y:S11]  /*4cf0*/  HMMA.16816.F32 R12, R8, R26, RZ ;  /* 0x0000001a080c723c */ /* 0x000ff600000018ff */
[----:B------:R-:W-:Y:S11]  /*4d00*/  @!UPT UIADD3 URZ, URZ, URZ, URZ ;  /* 0x0000003f3f3ff290 */ /* 0x000ff6000fffe03f */
[----:B------:R-:W-:Y:S02]  /*4d10*/  @!UPT UIADD3 URZ, URZ, URZ, URZ ;  /* 0x0000003f3f3ff290 */ /* 0x000fe4000fffe03f */
[----:B------:R-:W-:Y:S01]  /*4d20*/  HMMA.16816.F32 R84, R4, R18, R12 ;  /* 0x000000120454723c */ /* 0x000fe2000000180c */
[----:B------:R-:W1:Y:S07]  /*4d30*/  LDSM.16.MT88.4 R12, [R230+0x6000] ;  /* 0x00600000e60c783b */ /* 0x000e6e0000004200 */
[C---:B-1----:R-:W-:Y:S08]  /*4d40*/  HMMA.16816.F32 R16, R8.reuse, R12, RZ ;  /* 0x0000000c0810723c */ /* 0x042ff000000018ff */
[----:B------:R-:W-:Y:S01]  /*4d50*/  HMMA.16816.F32 R8, R8, R14, RZ ;  /* 0x0000000e0808723c */ /* 0x000fe200000018ff */
[----:B------:R-:W1:Y:S11]  /*4d60*/  LDSM.16.MT88.4 R12, [R230+0x6800] ;  /* 0x00680000e60c783b */ /* 0x000e760000004200 */
[----:B------:R-:W-:Y:S04]  /*4d70*/  @!UPT UIADD3 URZ, URZ, URZ, URZ ;  /* 0x0000003f3f3ff290 */ /* 0x000fe8000fffe03f */
[C---:B-1----:R-:W-:Y:S01]  /*4d80*/  HMMA.16816.F32 R28, R4.reuse, R12, R16 ;  /* 0x0000000c041c723c */ /* 0x042fe20000001810 */
[----:B------:R1:W-:Y:S07]  /*4d90*/  MUFU.EX2 R13, R3 ;  /* 0x00000003000d7308 */ /* 0x0003ee0000000800 */
[----:B------:R-:W-:Y:S01]  /*4da0*/  HMMA.16816.F32 R24, R4, R14, R8 ;  /* 0x0000000e0418723c */ /* 0x000fe20000001808 */
[----:B------:R-:W2:Y:S01]  /*4db0*/  LDSM.16.MT88.4 R8, [R224+0x1000] ;  /* 0x00100000e008783b */ /* 0x000ea20000004200 */
[----:B-1----:R-:W-:-:S04]  /*4dc0*/  FFMA.FTZ R3, R91, c[0x0][0x2d0], -R0 ;  /* 0x0000b4005b037a23 */ /* 0x002fc80000010800 */
[----:B------:R1:W3:Y:S02]  /*4dd0*/  MUFU.EX2 R17, R3 ;  /* 0x0000000300117308 */ /* 0x0002e40000000800 */
[----:B-1----:R-:W-:Y:S01]  /*4de0*/  FFMA.FTZ R3, R102, c[0x0][0x2d0], -R0 ;  /* 0x0000b40066037a23 */ /* 0x002fe20000010800 */
[----:B---3--:R-:W-:Y:S01]  /*4df0*/  F2FP.PACK_AB R4, R17, R13 ;  /* 0x0000000d1104723e */ /* 0x008fe200000000ff */
[----:B------:R-:W-:-:S04]  /*4e00*/  IMAD.MOV.U32 R102, RZ, RZ, R39 ;  /* 0x000000ffff667224 */ /* 0x000fc800078e0027 */
[----:B------:R1:W-:Y:S02]  /*4e10*/  MUFU.EX2 R16, R3 ;  /* 0x0000000300107308 */ /* 0x0003e40000000800 */
[----:B-1----:R-:W-:Y:S02]  /*4e20*/  FFMA.FTZ R3, R103, c[0x0][0x2d0], -R0 ;  /* 0x0000b40067037a23 */ /* 0x002fe40000010800 */
[----:B------:R-:W-:-:S04]  /*4e30*/  IMAD.MOV.U32 R103, RZ, RZ, R38 ;  /* 0x000000ffff677224 */ /* 0x000fc800078e0026 */
[----:B------:R1:W3:Y:S02]  /*4e40*/  MUFU.EX2 R20, R3 ;  /* 0x0000000300147308 */ /* 0x0002e40000000800 */
[----:B-1----:R-:W-:Y:S01]  /*4e50*/  FFMA.FTZ R3, R89, c[0x0][0x2d0], -R2 ;  /* 0x0000b40059037a23 */ /* 0x002fe20000010802 */
[----:B---3--:R-:W-:-:S05]  /*4e60*/  F2FP.PACK_AB R6, R20, R16 ;  /* 0x000000101406723e */ /* 0x008fca00000000ff */
[----:B------:R1:W-:Y:S02]  /*4e70*/  MUFU.EX2 R12, R3 ;  /* 0x00000003000c7308 */ /* 0x0003e40000000800 */
        /* <DEDUP_REMOVED lines=8> */
[----:B------:R-:W-:-:S05]  /*4f00*/  FFMA.FTZ R3, R222, c[0x0][0x2d0], -R0 ;  /* 0x0000b400de037a23 */ /* 0x000fca0000010800 */
[----:B------:R1:W-:Y:S01]  /*4f10*/  MUFU.EX2 R15, R3 ;  /* 0x00000003000f7308 */ /* 0x0003e20000000800 */
[C---:B--2---:R-:W-:Y:S07]  /*4f20*/  HMMA.16816.F32 R76, R4.reuse, R8, R216 ;  /* 0x00000008044c723c */ /* 0x044fee00000018d8 */
[----:B------:R-:W-:Y:S01]  /*4f30*/  IMAD.MOV.U32 R218, RZ, RZ, R72 ;  /* 0x000000ffffda7224 */ /* 0x000fe200078e0048 */
[----:B------:R-:W-:Y:S01]  /*4f40*/  HMMA.16816.F32 R52, R4, R10, R144 ;  /* 0x0000000a0434723c */ /* 0x000fe20000001890 */
[----:B------:R-:W2:Y:S01]  /*4f50*/  LDSM.16.MT88.4 R8, [R228+0x1000] ;  /* 0x00100000e408783b */ /* 0x000ea20000004200 */
[----:B------:R-:W-:-:S02]  /*4f60*/  IMAD.MOV.U32 R219, RZ, RZ, R73 ;  /* 0x000000ffffdb7224 */ /* 0x000fc400078e0049 */
[----:B------:R-:W-:Y:S02]  /*4f70*/  IMAD.MOV.U32 R217, RZ, RZ, R59 ;  /* 0x000000ffffd97224 */ /* 0x000fe400078e003b */
[----:B------:R-:W-:Y:S02]  /*4f80*/  IMAD.MOV.U32 R216, RZ, RZ, R57 ;  /* 0x000000ffffd87224 */ /* 0x000fe400078e0039 */
[----:B-1----:R-:W-:Y:S01]  /*4f90*/  FFMA.FTZ R3, R223, c[0x0][0x2d0], -R0 ;  /* 0x0000b400df037a23 */ /* 0x002fe20000010800 */
[C---:B--2---:R-:W-:Y:S07]  /*4fa0*/  HMMA.16816.F32 R72, R4.reuse, R8, R212 ;  /* 0x000000080448723c */ /* 0x044fee00000018d4 */
[----:B------:R-:W-:Y:S01]  /*4fb0*/  IMAD.MOV.U32 R214, RZ, RZ, R34 ;  /* 0x000000ffffd67224 */ /* 0x000fe200078e0022 */
[----:B------:R-:W-:Y:S01]  /*4fc0*/  HMMA.16816.F32 R48, R4, R10, R64 ;  /* 0x0000000a0430723c */ /* 0x000fe20000001840 */
[----:B------:R-:W1:Y:S01]  /*4fd0*/  LDSM.16.MT88.4 R8, [R227+0x1000] ;  /* 0x00100000e308783b */ /* 0x000e620000004200 */
[----:B------:R-:W-:-:S02]  /*4fe0*/  IMAD.MOV.U32 R213, RZ, RZ, R35 ;  /* 0x000000ffffd57224 */ /* 0x000fc400078e0023 */
[----:B------:R-:W-:Y:S02]  /*4ff0*/  IMAD.MOV.U32 R215, RZ, RZ, R56 ;  /* 0x000000ffffd77224 */ /* 0x000fe400078e0038 */
[----:B------:R-:W-:Y:S02]  /*5000*/  IMAD.MOV.U32 R212, RZ, RZ, R36 ;  /* 0x000000ffffd47224 */ /* 0x000fe400078e0024 */
[--C-:B------:R-:W-:Y:S02]  /*5010*/  FFMA.FTZ R222, R214, c[0x0][0x2d0], -R0.reuse ;  /* 0x0000b400d6de7a23 */ /* 0x100fe40000010800 */
[----:B------:R-:W-:Y:S01]  /*5020*/  FFMA.FTZ R223, R215, c[0x0][0x2d0], -R0 ;  /* 0x0000b400d7df7a23 */ /* 0x000fe20000010800 */
[C---:B-1----:R-:W-:Y:S07]  /*5030*/  HMMA.16816.F32 R68, R4.reuse, R8, R208 ;  /* 0x000000080444723c */ /* 0x042fee00000018d0 */
[----:B------:R-:W-:Y:S01]  /*5040*/  IMAD.MOV.U32 R208, RZ, RZ, R42 ;  /* 0x000000ffffd07224 */ /* 0x000fe200078e002a */
[----:B------:R-:W-:Y:S01]  /*5050*/  HMMA.16816.F32 R44, R4, R10, R44 ;  /* 0x0000000a042c723c */ /* 0x000fe2000000182c */
[----:B------:R-:W1:Y:S01]  /*5060*/  LDSM.16.MT88.4 R8, [R230+0x1000] ;  /* 0x00100000e608783b */ /* 0x000e620000004200 */
[----:B------:R-:W-:-:S02]  /*5070*/  IMAD.MOV.U32 R211, RZ, RZ, R33 ;  /* 0x000000ffffd37224 */ /* 0x000fc400078e0021 */
[----:B------:R-:W-:Y:S02]  /*5080*/  IMAD.MOV.U32 R209, RZ, RZ, R37 ;  /* 0x000000ffffd17224 */ /* 0x000fe400078e0025 */
[----:B------:R-:W-:Y:S02]  /*5090*/  IMAD.MOV.U32 R210, RZ, RZ, R80 ;  /* 0x000000ffffd27224 */ /* 0x000fe400078e0050 */
[----:B-1----:R-:W-:Y:S07]  /*50a0*/  HMMA.16816.F32 R64, R4, R8, R164 ;  /* 0x000000080440723c */ /* 0x002fee00000018a4 */
[----:B------:R-:W-:-:S02]  /*50b0*/  IMAD.MOV.U32 R167, RZ, RZ, R43 ;  /* 0x000000ffffa77224 */ /* 0x000fc400078e002b */
[----:B------:R-:W-:Y:S02]  /*50c0*/  IMAD.MOV.U32 R164, RZ, RZ, R40 ;  /* 0x000000ffffa47224 */ /* 0x000fe400078e0028 */
[----:B------:R-:W-:Y:S02]  /*50d0*/  IMAD.MOV.U32 R165, RZ, RZ, R41 ;  /* 0x000000ffffa57224 */ /* 0x000fe400078e0029 */
[----:B------:R-:W-:Y:S01]  /*50e0*/  HMMA.16816.F32 R40, R4, R10, R60 ;  /* 0x0000000a0428723c */ /* 0x000fe2000000183c */
[----:B------:R-:W1:Y:S01]  /*50f0*/  LDSM.16.MT88.4 R8, [R224+0x4000] ;  /* 0x00400000e008783b */ /* 0x000e620000004200 */
[----:B------:R-:W-:-:S06]  /*5100*/  IMAD.MOV.U32 R166, RZ, RZ, R32 ;  /* 0x000000ffffa67224 */ /* 0x000fcc00078e0020 */
[C---:B-1----:R-:W-:Y:S08]  /*5110*/  HMMA.16816.F32 R60, R4.reuse, R8, R140 ;  /* 0x00000008043c723c */ /* 0x042ff0000000188c */
[C---:B------:R-:W-:Y:S01]  /*5120*/  HMMA.16816.F32 R32, R4.reuse, R10, R132 ;  /* 0x0000000a0420723c */ /* 0x040fe20000001884 */
[----:B------:R-:W1:Y:S07]  /*5130*/  LDSM.16.MT88.4 R8, [R228+0x4000] ;  /* 0x00400000e408783b */ /* 0x000e6e0000004200 */
        /* <DEDUP_REMOVED lines=19> */
[----:B------:R-:W-:Y:S01]  /*5270*/  HMMA.16816.F32 R28, R4, R10, R24 ;  /* 0x0000000a041c723c */ /* 0x000fe20000001818 */
[----:B------:R1:W2:Y:S01]  /*5280*/  MUFU.EX2 R26, R3 ;  /* 0x00000003001a7308 */ /* 0x0002a20000000800 */
[----:B------:R-:W3:Y:S05]  /*5290*/  LDSM.16.MT88.4 R8, [R224+0x1800] ;  /* 0x00180000e008783b */ /* 0x000eea0000004200 */
[----:B------:R-:W-:-:S02]  /*52a0*/  FFMA.FTZ R4, R154, c[0x0][0x2d0], -R2 ;  /* 0x0000b4009a047a23 */ /* 0x000fc40000010802 */
[----:B------:R-:W-:Y:S02]  /*52b0*/  FADD.FTZ R5, R152, R21 ;  /* 0x0000001598057221 */ /* 0x000fe40000010000 */
[----:B------:R4:W-:Y:S01]  /*52c0*/  MUFU.EX2 R25, R4 ;  /* 0x0000000400197308 */ /* 0x0009e20000000800 */
[--C-:B------:R-:W-:Y:S02]  /*52d0*/  FFMA.FTZ R21, R209, c[0x0][0x2d0], -R0.reuse ;  /* 0x0000b400d1157a23 */ /* 0x100fe40000010800 */
[----:B------:R-:W-:Y:S02]  /*52e0*/  FADD.FTZ R5, R12, R5 ;  /* 0x000000050c057221 */ /* 0x000fe40000010000 */
[--C-:B------:R-:W-:Y:S02]  /*52f0*/  FFMA.FTZ R12, R166, c[0x0][0x2d0], -R0.reuse ;  /* 0x0000b400a60c7a23 */ /* 0x100fe40000010800 */
[----:B-1----:R-:W-:Y:S02]  /*5300*/  FFMA.FTZ R3, R164, c[0x0][0x2d0], -R0 ;  /* 0x0000b400a4037a23 */ /* 0x002fe40000010800 */
[----:B------:R-:W-:-:S02]  /*5310*/  IMAD.MOV.U32 R27, RZ, RZ, R217 ;  /* 0x000000ffff1b7224 */ /* 0x000fc400078e00d9 */
[----:B------:R1:W-:Y:S02]  /*5320*/  MUFU.EX2 R86, R3 ;  /* 0x0000000300567308 */ /* 0x0003e40000000800 */
[--C-:B------:R-:W-:Y:S02]  /*5330*/  FFMA.FTZ R27, R27, c[0x0][0x2d0], -R2.reuse ;  /* 0x0000b4001b1b7a23 */ /* 0x100fe40000010802 */
[----:B----4-:R-:W-:Y:S02]  /*5340*/  FFMA.FTZ R4, R220, c[0x0][0x2d0], -R2 ;  /* 0x0000b400dc047a23 */ /* 0x010fe40000010802 */
[--C-:B------:R-:W-:Y:S02]  /*5350*/  FFMA.FTZ R220, R212, c[0x0][0x2d0], -R0.reuse ;  /* 0x0000b400d4dc7a23 */ /* 0x100fe40000010800 */
[----:B------:R2:W-:Y:S01]  /*5360*/  MUFU.EX2 R84, R4 ;  /* 0x0000000400547308 */ /* 0x0005e20000000800 */
[----:B-1----:R-:W-:-:S07]  /*5370*/  FFMA.FTZ R3, R165, c[0x0][0x2d0], -R0 ;  /* 0x0000b400a5037a23 */ /* 0x002fce0000010800 */
[----:B------:R1:W4:Y:S01]  /*5380*/  MUFU.EX2 R87, R3 ;  /* 0x0000000300577308 */ /* 0x0003220000000800 */
[----:B--2---:R-:W-:Y:S01]  /*5390*/  F2FP.PACK_AB R4, R26, R15 ;  /* 0x0000000f1a04723e */ /* 0x004fe200000000ff */
[----:B-1----:R-:W-:Y:S02]  /*53a0*/  FADD.FTZ R3, R153, R22 ;  /* 0x0000001699037221 */ /* 0x002fe40000010000 */
[----:B------:R-:W-:Y:S02]  /*53b0*/  IMAD.MOV.U32 R22, RZ, RZ, R216 ;  /* 0x000000ffff167224 */ /* 0x000fe400078e00d8 */
[----:B------:R-:W-:Y:S02]  /*53c0*/  FADD.FTZ R6, R13, R3 ;  /* 0x000000030d067221 */ /* 0x000fe40000010000 */
[----:B------:R-:W-:Y:S02]  /*53d0*/  FFMA.FTZ R3, R155, c[0x0][0x2d0], -R2 ;  /* 0x0000b4009b037a23 */ /* 0x000fe40000010802 */
[----:B------:R-:W-:-:S02]  /*53e0*/  FFMA.FTZ R13, R167, c[0x0][0x2d0], -R0 ;  /* 0x0000b400a70d7a23 */ /* 0x000fc40000010800 */
[----:B------:R1:W-:Y:S02]  /*53f0*/  MUFU.EX2 R24, R3 ;  /* 0x0000000300187308 */ /* 0x0003e40000000800 */
[----:B-1----:R-:W-:Y:S02]  /*5400*/  FFMA.FTZ R3, R221, c[0x0][0x2d0], -R2 ;  /* 0x0000b400dd037a23 */ /* 0x002fe40000010802 */
[----:B------:R-:W-:-:S04]  /*5410*/  FFMA.FTZ R221, R213, c[0x0][0x2d0], -R0 ;  /* 0x0000b400d5dd7a23 */ /* 0x000fc80000010800 */
[----:B------:R1:W2:Y:S02]  /*5420*/  MUFU.EX2 R85, R3 ;  /* 0x0000000300557308 */ /* 0x0002a40000000800 */
[----:B-1----:R-:W-:Y:S01]  /*5430*/  FADD.FTZ R3, R17, R6 ;  /* 0x0000000611037221 */ /* 0x002fe20000010000 */
[----:B----4-:R-:W-:Y:S01]  /*5440*/  F2FP.PACK_AB R6, R87, R86 ;  /* 0x000000565706723e */ /* 0x010fe200000000ff */
[----:B------:R-:W-:Y:S01]  /*5450*/  FFMA.FTZ R17, R208, c[0x0][0x2d0], -R0 ;  /* 0x0000b400d0117a23 */ /* 0x000fe20000010800 */
[----:B--2---:R-:W-:Y:S01]  /*5460*/  F2FP.PACK_AB R7, R84, R85 ;  /* 0x000000555407723e */ /* 0x004fe200000000ff */
[----:B------:R-:W-:Y:S01]  /*5470*/  FADD.FTZ R0, R14, R5 ;  /* 0x000000050e007221 */ /* 0x000fe20000010000 */
[----:B------:R-:W-:Y:S01]  /*5480*/  F2FP.PACK_AB R5, R24, R25 ;  /* 0x000000191805723e */ /* 0x000fe200000000ff */
[----:B------:R-:W-:Y:S02]  /*5490*/  FADD.FTZ R14, R16, R3 ;  /* 0x00000003100e7221 */ /* 0x000fe40000010000 */
[----:B------:R-:W-:-:S02]  /*54a0*/  IMAD.MOV.U32 R16, RZ, RZ, R218 ;  /* 0x000000ffff107224 */ /* 0x000fc400078e00da */
[----:B------:R-:W-:Y:S02]  /*54b0*/  IMAD.MOV.U32 R3, RZ, RZ, R219 ;  /* 0x000000ffff037224 */ /* 0x000fe400078e00db */
[----:B---3--:R-:W-:Y:S02]  /*54c0*/  HMMA.16816.F32 R216, R4, R8, R76 ;  /* 0x0000000804d8723c */ /* 0x008fe4000000184c */
[----:B------:R-:W-:-:S06]  /*54d0*/  FFMA.FTZ R3, R3, c[0x0][0x2d0], -R2 ;  /* 0x0000b40003037a23 */ /* 0x000fcc0000010802 */
[C---:B------:R-:W-:Y:S01]  /*54e0*/  HMMA.16816.F32 R212, R4.reuse, R10, R52 ;  /* 0x0000000a04d4723c */ /* 0x040fe20000001834 */
[----:B------:R-:W1:Y:S01]  /*54f0*/  LDSM.16.MT88.4 R8, [R228+0x1800] ;  /* 0x00180000e408783b */ /* 0x000e620000004200 */
[----:B------:R-:W-:Y:S05]  /*5500*/  MUFU.EX2 R3, R3 ;  /* 0x0000000300037308 */ /* 0x000fea0000000800 */
[----:B------:R-:W-:Y:S02]  /*5510*/  IMAD.MOV.U32 R54, RZ, RZ, R210 ;  /* 0x000000ffff367224 */ /* 0x000fe400078e00d2 */
[----:B------:R-:W-:Y:S02]  /*5520*/  IMAD.MOV.U32 R55, RZ, RZ, R211 ;  /* 0x000000ffff377224 */ /* 0x000fe400078e00d3 */
        /* <DEDUP_REMOVED lines=12> */
[C---:B-1----:R-:W-:Y:S07]  /*55f0*/  HMMA.16816.F32 R92, R4.reuse, R8, R56 ;  /* 0x00000008045c723c */ /* 0x042fee0000001838 */
[----:B------:R-:W-:Y:S01]  /*5600*/  IMAD.MOV.U32 R59, RZ, RZ, R54 ;  /* 0x000000ffff3b7224 */ /* 0x000fe200078e0036 */
[----:B------:R-:W-:Y:S01]  /*5610*/  HMMA.16816.F32 R36, R4, R10, R36 ;  /* 0x0000000a0424723c */ /* 0x000fe20000001824 */
[----:B------:R-:W1:Y:S01]  /*5620*/  LDSM.16.MT88.4 R8, [R227+0x4800] ;  /* 0x00480000e308783b */ /* 0x000e620000004200 */
[----:B------:R-:W-:-:S02]  /*5630*/  IMAD.MOV.U32 R58, RZ, RZ, R55 ;  /* 0x000000ffff3a7224 */ /* 0x000fc400078e0037 */
[----:B------:R-:W-:-:S04]  /*5640*/  IMAD.MOV.U32 R57, RZ, RZ, R16 ;  /* 0x000000ffff397224 */ /* 0x000fc800078e0010 */
[C---:B-1----:R-:W-:Y:S08]  /*5650*/  HMMA.16816.F32 R88, R4.reuse, R8, R88 ;  /* 0x000000080458723c */ /* 0x042ff00000001858 */
[C---:B------:R-:W-:Y:S01]  /*5660*/  HMMA.16816.F32 R72, R4.reuse, R10, R80 ;  /* 0x0000000a0448723c */ /* 0x040fe20000001850 */
[----:B------:R-:W1:Y:S07]  /*5670*/  LDSM.16.MT88.4 R8, [R230+0x4800] ;  /* 0x00480000e608783b */ /* 0x000e6e0000004200 */
[C---:B-1----:R-:W-:Y:S07]  /*5680*/  HMMA.16816.F32 R64, R4.reuse, R8, R148 ;  /* 0x000000080440723c */ /* 0x042fee0000001894 */
[----:B------:R-:W-:Y:S01]  /*5690*/  IMAD.MOV.U32 R151, RZ, RZ, R102 ;  /* 0x000000ffff977224 */ /* 0x000fe200078e0066 */
[----:B------:R-:W-:Y:S01]  /*56a0*/  HMMA.16816.F32 R52, R4, R10, R104 ;  /* 0x0000000a0434723c */ /* 0x000fe20000001868 */
[----:B------:R-:W1:Y:S01]  /*56b0*/  LDSM.16.MT88.4 R8, [R224+0x7800] ;  /* 0x00780000e008783b */ /* 0x000e620000004200 */
[----:B------:R2:W-:Y:S05]  /*56c0*/  MUFU.EX2 R104, R17 ;  /* 0x0000001100687308 */ /* 0x0005ea0000000800 */
[----:B------:R-:W-:-:S03]  /*56d0*/  IMAD.MOV.U32 R107, RZ, RZ, R151 ;  /* 0x000000ffff6b7224 */ /* 0x000fc600078e0097 */
[----:B------:R-:W-:Y:S01]  /*56e0*/  MUFU.EX2 R105, R21 ;  /* 0x0000001500697308 */ /* 0x000fe20000000800 */
[C---:B-1----:R-:W-:Y:S07]  /*56f0*/  HMMA.16816.F32 R44, R4.reuse, R8, R144 ;  /* 0x00000008042c723c */ /* 0x042fee0000001890 */
[----:B------:R-:W-:Y:S01]  /*5700*/  IMAD.MOV.U32 R147, RZ, RZ, R223 ;  /* 0x000000ffff937224 */ /* 0x000fe200078e00df */
[----:B------:R-:W-:Y:S01]  /*5710*/  HMMA.16816.F32 R32, R4, R10, R128 ;  /* 0x0000000a0420723c */ /* 0x000fe20000001880 */
[----:B------:R-:W1:Y:S01]  /*5720*/  LDSM.16.MT88.4 R8, [R228+0x7800] ;  /* 0x00780000e408783b */ /* 0x000e620000004200 */
[----:B------:R-:W-:-:S02]  /*5730*/  IMAD.MOV.U32 R146, RZ, RZ, R222 ;  /* 0x000000ffff927224 */ /* 0x000fc400078e00de */
        /* <DEDUP_REMOVED lines=8> */
[C---:B-1----:R-:W-:Y:S01]  /*57c0*/  HMMA.16816.F32 R40, R4.reuse, R8, R132 ;  /* 0x000000080428723c */ /* 0x042fe20000001884 */
[----:B------:R-:W-:Y:S07]  /*57d0*/  MUFU.EX2 R8, R12 ;  /* 0x0000000c00087308 */ /* 0x000fee0000000800 */
[----:B------:R-:W-:Y:S01]  /*57e0*/  HMMA.16816.F32 R28, R4, R10, R28 ;  /* 0x0000000a041c723c */ /* 0x000fe2000000181c */
[----:B------:R1:W-:Y:S06]  /*57f0*/  MUFU.EX2 R9, R13 ;  /* 0x0000000d00097308 */ /* 0x0003ec0000000800 */
[----:B------:R-:W-:-:S02]  /*5800*/  FADD.FTZ R6, R20, R14 ;  /* 0x0000000e14067221 */ /* 0x000fc40000010000 */
[----:B------:R-:W-:Y:S02]  /*5810*/  FADD.FTZ R4, R18, R0 ;  /* 0x0000000012047221 */ /* 0x000fe40000010000 */
[----:B------:R-:W-:Y:S02]  /*5820*/  FADD.FTZ R6, R15, R6 ;  /* 0x000000060f067221 */ /* 0x000fe40000010000 */
[----:B------:R-:W-:Y:S02]  /*5830*/  FADD.FTZ R5, R19, R4 ;  /* 0x0000000413057221 */ /* 0x000fe40000010000 */
[--C-:B------:R-:W-:Y:S01]  /*5840*/  FFMA.FTZ R4, R23, c[0x0][0x2d0], -R2.reuse ;  /* 0x0000b40017047a23 */ /* 0x100fe20000010802 */
[----:B--2---:R-:W-:Y:S01]  /*5850*/  LDSM.16.MT88.4 R16, [R228+0x2000] ;  /* 0x00200000e410783b */ /* 0x004fe20000004200 */
[--C-:B------:R-:W-:Y:S02]  /*5860*/  FFMA.FTZ R0, R22, c[0x0][0x2d0], -R2.reuse ;  /* 0x0000b40016007a23 */ /* 0x100fe40000010802 */
[----:B------:R2:W-:Y:S01]  /*5870*/  MUFU.EX2 R102, R4 ;  /* 0x0000000400667308 */ /* 0x0005e20000000800 */
[----:B-1----:R-:W1:Y:S01]  /*5880*/  LDSM.16.MT88.4 R12, [R227+0x2000] ;  /* 0x00200000e30c783b */ /* 0x002e620000004200 */
[----:B------:R-:W-:-:S02]  /*5890*/  FFMA.FTZ R11, R58, c[0x0][0x2d0], -R2 ;  /* 0x0000b4003a0b7a23 */ /* 0x000fc40000010802 */
[--C-:B------:R-:W-:Y:S01]  /*58a0*/  FFMA.FTZ R10, R59, c[0x0][0x2d0], -R2.reuse ;  /* 0x0000b4003b0a7a23 */ /* 0x100fe20000010802 */
[----:B------:R-:W3:Y:S03]  /*58b0*/  LDSM.16.MT88.4 R20, [R224+0x2000] ;  /* 0x00200000e014783b */ /* 0x000ee60000004200 */
[----:B------:R-:W4:Y:S01]  /*58c0*/  MUFU.EX2 R0, R0 ;  /* 0x0000000000007308 */ /* 0x000f220000000800 */
[----:B--2---:R-:W-:-:S07]  /*58d0*/  FFMA.FTZ R4, R103, c[0x0][0x2d0], -R2 ;  /* 0x0000b40067047a23 */ /* 0x004fce0000010802 */
[----:B------:R2:W5:Y:S02]  /*58e0*/  MUFU.EX2 R103, R4 ;  /* 0x0000000400677308 */ /* 0x0005640000000800 */
[----:B--2---:R-:W-:Y:S01]  /*58f0*/  FADD.FTZ R4, R25, R5 ;  /* 0x0000000519047221 */ /* 0x004fe20000010000 */
[----:B----4-:R-:W-:Y:S01]  /*5900*/  F2FP.PACK_AB R5, R0, R3 ;  /* 0x000000030005723e */ /* 0x010fe200000000ff */
[----:B------:R-:W-:Y:S01]  /*5910*/  FFMA.FTZ R25, R57, c[0x0][0x2d0], -R2 ;  /* 0x0000b40039197a23 */ /* 0x000fe20000010802 */
[----:B-----5:R-:W-:Y:S01]  /*5920*/  F2FP.PACK_AB R7, R103, R102 ;  /* 0x000000666707723e */ /* 0x020fe200000000ff */
[----:B------:R-:W-:Y:S01]  /*5930*/  FADD.FTZ R2, R26, R6 ;  /* 0x000000061a027221 */ /* 0x000fe20000010000 */
[----:B------:R-:W-:Y:S01]  /*5940*/  F2FP.PACK_AB R6, R105, R104 ;  /* 0x000000686906723e */ /* 0x000fe200000000ff */
[----:B------:R-:W-:Y:S01]  /*5950*/  FADD.FTZ R24, R24, R4 ;  /* 0x0000000418187221 */ /* 0x000fe20000010000 */
[----:B------:R-:W-:-:S07]  /*5960*/  F2FP.PACK_AB R4, R9, R8 ;  /* 0x000000080904723e */ /* 0x000fce00000000ff */
[C---:B-1----:R-:W-:Y:S08]  /*5970*/  HMMA.16816.F32 R132, R4.reuse, R12, R164 ;  /* 0x0000000c0484723c */ /* 0x042ff000000018a4 */
[C---:B------:R-:W-:Y:S01]  /*5980*/  HMMA.16816.F32 R220, R4.reuse, R14, R124 ;  /* 0x0000000e04dc723c */ /* 0x040fe2000000187c */
[----:B------:R-:W1:Y:S07]  /*5990*/  LDSM.16.MT88.4 R12, [R228+0x5000] ;  /* 0x00500000e40c783b */ /* 0x000e6e0000004200 */
[C---:B---3--:R-:W-:Y:S08]  /*59a0*/  HMMA.16816.F32 R108, R4.reuse, R20, R216 ;  /* 0x00000014046c723c */ /* 0x048ff000000018d8 */
[----:B------:R-:W-:Y:S01]  /*59b0*/  IMAD.MOV.U32 R106, RZ, RZ, R135 ;  /* 0x000000ffff6a7224 */ /* 0x000fe200078e0087 */
[----:B------:R-:W-:Y:S01]  /*59c0*/  HMMA.16816.F32 R56, R4, R22, R212 ;  /* 0x000000160438723c */ /* 0x000fe200000018d4 */
[----:B------:R-:W2:Y:S01]  /*59d0*/  LDSM.16.MT88.4 R20, [R230+0x2000] ;  /* 0x00200000e614783b */ /* 0x000ea20000004200 */
[----:B------:R-:W-:-:S02]  /*59e0*/  IMAD.MOV.U32 R130, RZ, RZ, R132 ;  /* 0x000000ffff827224 */ /* 0x000fc400078e0084 */
[----:B------:R-:W-:Y:S02]  /*59f0*/  IMAD.MOV.U32 R127, RZ, RZ, R106 ;  /* 0x000000ffff7f7224 */ /* 0x000fe400078e006a */
[----:B------:R-:W3:Y:S01]  /*5a00*/  LDL R106, [R1+0x58] ;  /* 0x00005800016a7983 */ /* 0x000ee20000100800 */
[----:B------:R-:W-:Y:S01]  /*5a10*/  IMAD.MOV.U32 R129, RZ, RZ, R133 ;  /* 0x000000ffff817224 */ /* 0x000fe200078e0085 */
[C---:B------:R-:W-:Y:S01]  /*5a20*/  HMMA.16816.F32 R116, R4.reuse, R16, R208 ;  /* 0x000000100474723c */ /* 0x040fe200000018d0 */
[----:B------:R-:W-:Y:S02]  /*5a30*/  IMAD.MOV.U32 R128, RZ, RZ, R134 ;  /* 0x000000ffff807224 */ /* 0x000fe400078e0086 */
[----:B------:R-:W-:Y:S02]  /*5a40*/  FADD.FTZ R2, R86, R2 ;  /* 0x0000000256027221 */ /* 0x000fe40000010000 */
[----:B------:R-:W-:Y:S02]  /*5a50*/  IMAD.MOV.U32 R124, RZ, RZ, R130 ;  /* 0x000000ffff7c7224 */ /* 0x000fe400078e0082 */
[----:B------:R-:W-:Y:S01]  /*5a60*/  IMAD.MOV.U32 R125, RZ, RZ, R129 ;  /* 0x000000ffff7d7224 */ /* 0x000fe200078e0081 */
[----:B------:R-:W-:Y:S01]  /*5a70*/  HMMA.16816.F32 R76, R4, R18, R76 ;  /* 0x00000012044c723c */ /* 0x000fe2000000184c */
[----:B------:R-:W4:Y:S01]  /*5a80*/  LDSM.16.MT88.4 R16, [R224+0x5000] ;  /* 0x00500000e010783b */ /* 0x000f220000004200 */
[----:B------:R-:W-:-:S06]  /*5a90*/  IMAD.MOV.U32 R126, RZ, RZ, R128 ;  /* 0x000000ffff7e7224 */ /* 0x000fcc00078e0080 */
[C---:B-1----:R-:W-:Y:S08]  /*5aa0*/  HMMA.16816.F32 R92, R4.reuse, R12, R92 ;  /* 0x0000000c045c723c */ /* 0x042ff0000000185c */
[C---:B------:R-:W-:Y:S01]  /*5ab0*/  HMMA.16816.F32 R36, R4.reuse, R14, R36 ;  /* 0x0000000e0424723c */ /* 0x040fe20000001824 */
[----:B------:R-:W1:Y:S07]  /*5ac0*/  LDSM.16.MT88.4 R12, [R224+0x8000] ;  /* 0x00800000e00c783b */ /* 0x000e6e0000004200 */
[C---:B--2---:R-:W-:Y:S08]  /*5ad0*/  HMMA.16816.F32 R132, R4.reuse, R20, R152 ;  /* 0x000000140484723c */ /* 0x044ff00000001898 */
[----:B------:R-:W-:Y:S01]  /*5ae0*/  HMMA.16816.F32 R208, R4, R22, R120 ;  /* 0x0000001604d0723c */ /* 0x000fe20000001878 */
[----:B------:R-:W2:Y:S01]  /*5af0*/  LDSM.16.MT88.4 R20, [R227+0x5000] ;  /* 0x00500000e314783b */ /* 0x000ea20000004200 */
[----:B------:R-:W-:-:S03]  /*5b00*/  FADD.FTZ R2, R87, R2 ;  /* 0x0000000257027221 */ /* 0x000fc60000010000 */
[----:B------:R-:W-:Y:S03]  /*5b10*/  LDSM.16.MT88.4 R152, [R228+0x5800] ;  /* 0x00580000e498783b */ /* 0x000fe60000004200 */
[C---:B----4-:R-:W-:Y:S01]  /*5b20*/  HMMA.16816.F32 R140, R4.reuse, R16, R112 ;  /* 0x00000010048c723c */ /* 0x050fe20000001870 */
[----:B------:R-:W-:Y:S04]  /*5b30*/  LDSM.16.MT88.4 R112, [R224+0x2800] ;  /* 0x00280000e070783b */ /* 0x000fe80000004200 */
[----:B------:R-:W-:Y:S03]  /*5b40*/  LDSM.16.MT88.4 R120, [R228+0x2800] ;  /* 0x00280000e478783b */ /* 0x000fe60000004200 */
[C---:B------:R-:W-:Y:S01]  /*5b50*/  HMMA.16816.F32 R148, R4.reuse, R18, R96 ;  /* 0x000000120494723c */ /* 0x040fe20000001860 */
[----:B------:R-:W4:Y:S04]  /*5b60*/  LDSM.16.MT88.4 R16, [R230+0x5000] ;  /* 0x00500000e610783b */ /* 0x000f280000004200 */
[----:B------:R-:W-:Y:S03]  /*5b70*/  LDSM.16.MT88.4 R128, [R227+0x2800] ;  /* 0x00280000e380783b */ /* 0x000fe60000004200 */
        /* <DEDUP_REMOVED lines=9> */
[C---:B-1----:R-:W-:Y:S01]  /*5c10*/  HMMA.16816.F32 R40, R4.reuse, R12, R40 ;  /* 0x0000000c0428723c */ /* 0x042fe20000001828 */
[----:B------:R-:W-:Y:S07]  /*5c20*/  MUFU.EX2 R13, R144 ;  /* 0x00000090000d7308 */ /* 0x000fee0000000800 */
[----:B------:R-:W-:Y:S01]  /*5c30*/  HMMA.16816.F32 R28, R4, R14, R28 ;  /* 0x0000000e041c723c */ /* 0x000fe2000000181c */
[----:B------:R-:W-:Y:S01]  /*5c40*/  MUFU.EX2 R15, R146 ;  /* 0x00000092000f7308 */ /* 0x000fe20000000800 */
[----:B------:R-:W-:-:S02]  /*5c50*/  FADD.FTZ R2, R8, R2 ;  /* 0x0000000208027221 */ /* 0x000fc40000010000 */
[----:B------:R-:W-:Y:S02]  /*5c60*/  IMAD.MOV.U32 R26, RZ, RZ, R139 ;  /* 0x000000ffff1a7224 */ /* 0x000fe400078e008b */
[----:B------:R-:W-:Y:S02]  /*5c70*/  IMAD.MOV.U32 R66, RZ, RZ, R136 ;  /* 0x000000ffff427224 */ /* 0x000fe400078e0088 */
[----:B------:R-:W-:Y:S01]  /*5c80*/  IMAD.MOV.U32 R65, RZ, RZ, R137 ;  /* 0x000000ffff417224 */ /* 0x000fe200078e0089 */
[C---:B--2---:R-:W-:Y:S01]  /*5c90*/  HMMA.16816.F32 R44, R4.reuse, R20, R80 ;  /* 0x00000014042c723c */ /* 0x044fe20000001850 */
[----:B------:R-:W1:Y:S01]  /*5ca0*/  MUFU.EX2 R14, R147 ;  /* 0x00000093000e7308 */ /* 0x000e620000000800 */
[----:B------:R-:W-:Y:S01]  /*5cb0*/  IMAD.MOV.U32 R64, RZ, RZ, R138 ;  /* 0x000000ffff407224 */ /* 0x000fe200078e008a */
[----:B------:R-:W-:Y:S04]  /*5cc0*/  LDSM.16.MT88.4 R80, [R228+0x8800] ;  /* 0x00880000e450783b */ /* 0x000fe80000004200 */
[----:B------:R-:W-:Y:S01]  /*5cd0*/  LDSM.16.MT88.4 R136, [R230+0x2800] ;  /* 0x00280000e688783b */ /* 0x000fe20000004200 */
[C---:B------:R-:W-:Y:S01]  /*5ce0*/  HMMA.16816.F32 R32, R4.reuse, R22, R68 ;  /* 0x000000160420723c */ /* 0x040fe20000001844 */
[----:B------:R-:W-:Y:S06]  /*5cf0*/  MUFU.EX2 R12, R25 ;  /* 0x00000019000c7308 */ /* 0x000fec0000000800 */
[----:B------:R-:W-:Y:S01]  /*5d00*/  IMAD.MOV.U32 R71, RZ, RZ, R26 ;  /* 0x000000ffff477224 */ /* 0x000fe200078e001a */
[C---:B----4-:R-:W-:Y:S01]  /*5d10*/  HMMA.16816.F32 R20, R4.reuse, R16, R60 ;  /* 0x000000100414723c */ /* 0x050fe2000000183c */
[----:B------:R-:W2:Y:S07]  /*5d20*/  MUFU.EX2 R16, R145 ;  /* 0x0000009100107308 */ /* 0x000eae0000000800 */
[----:B------:R-:W-:Y:S01]  /*5d30*/  HMMA.16816.F32 R48, R4, R18, R48 ;  /* 0x000000120430723c */ /* 0x000fe20000001830 */
[----:B------:R-:W4:Y:S01]  /*5d40*/  MUFU.EX2 R7, R11 ;  /* 0x0000000b00077308 */ /* 0x000f220000000800 */
[----:B-1----:R-:W-:Y:S01]  /*5d50*/  F2FP.PACK_AB R98, R14, R15 ;  /* 0x0000000f0e62723e */ /* 0x002fe200000000ff */
[----:B------:R-:W-:-:S02]  /*5d60*/  IMAD.MOV.U32 R68, RZ, RZ, R66 ;  /* 0x000000ffff447224 */ /* 0x000fc400078e0042 */
[----:B------:R-:W-:Y:S02]  /*5d70*/  IMAD.MOV.U32 R69, RZ, RZ, R65 ;  /* 0x000000ffff457224 */ /* 0x000fe400078e0041 */
[----:B------:R-:W-:Y:S02]  /*5d80*/  IMAD.MOV.U32 R70, RZ, RZ, R64 ;  /* 0x000000ffff467224 */ /* 0x000fe400078e0040 */
[----:B------:R-:W-:Y:S01]  /*5d90*/  MUFU.EX2 R5, R10 ;  /* 0x0000000a00057308 */ /* 0x000fe20000000800 */
[----:B--2---:R-:W-:Y:S01]  /*5da0*/  F2FP.PACK_AB R96, R16, R13 ;  /* 0x0000000d1060723e */ /* 0x004fe200000000ff */
[----:B------:R-:W-:Y:S01]  /*5db0*/  FADD.FTZ R4, R85, R24 ;  /* 0x0000001855047221 */ /* 0x000fe20000010000 */
[----:B------:R-:W1:Y:S05]  /*5dc0*/  LDSM.16.MT88.4 R144, [R224+0x5800] ;  /* 0x00580000e090783b */ /* 0x000e6a0000004200 */
[----:B------:R-:W2:Y:S01]  /*5dd0*/  MUFU.EX2 R6, R27 ;  /* 0x0000001b00067308 */ /* 0x000ea20000000800 */
[----:B----4-:R-:W-:Y:S01]  /*5de0*/  F2FP.PACK_AB R97, R7, R12 ;  /* 0x0000000c0761723e */ /* 0x010fe200000000ff */
[----:B------:R-:W-:Y:S01]  /*5df0*/  IMAD.MOV.U32 R26, RZ, RZ, c[0x0][0x168] ;  /* 0x00005a00ff1a7624 */ /* 0x000fe200078e00ff */
[----:B------:R-:W-:Y:S01]  /*5e00*/  LDSM.16.MT88.4 R64, [R230+0x5800] ;  /* 0x00580000e640783b */ /* 0x000fe20000004200 */
[----:B--2---:R-:W-:-:S07]  /*5e10*/  F2FP.PACK_AB R99, R6, R5 ;  /* 0x000000050663723e */ /* 0x004fce00000000ff */
[C---:B------:R-:W-:Y:S08]  /*5e20*/  HMMA.16816.F32 R108, R96.reuse, R112, R108 ;  /* 0x00000070606c723c */ /* 0x040ff0000000186c */
[----:B------:R-:W-:Y:S01]  /*5e30*/  HMMA.16816.F32 R112, R96, R114, R56 ;  /* 0x000000726070723c */ /* 0x000fe20000001838 */
[----:B------:R-:W2:Y:S01]  /*5e40*/  LDSM.16.MT88.4 R56, [R227+0x5800] ;  /* 0x00580000e338783b */ /* 0x000ea20000004200 */
[----:B------:R-:W-:-:S04]  /*5e50*/  FADD.FTZ R4, R84, R4 ;  /* 0x0000000454047221 */ /* 0x000fc80000010000 */
[----:B------:R-:W-:Y:S02]  /*5e60*/  FADD.FTZ R3, R3, R4 ;  /* 0x0000000403037221 */ /* 0x000fe40000010000 */
[----:B------:R-:W-:Y:S02]  /*5e70*/  FADD.FTZ R4, R9, R2 ;  /* 0x0000000209047221 */ /* 0x000fe40000010000 */
[----:B------:R-:W4:Y:S01]  /*5e80*/  LDSM.16.MT88.4 R8, [R230+0x8800] ;  /* 0x00880000e608783b */ /* 0x000f220000004200 */
[----:B------:R-:W-:Y:S01]  /*5e90*/  FADD.FTZ R3, R0, R3 ;  /* 0x0000000300037221 */ /* 0x000fe20000010000 */
[C---:B-1----:R-:W-:Y:S08]  /*5ea0*/  HMMA.16816.F32 R140, R96.reuse, R144, R140 ;  /* 0x00000090608c723c */ /* 0x042ff0000000188c */
[C---:B------:R-:W-:Y:S08]  /*5eb0*/  HMMA.16816.F32 R144, R96.reuse, R146, R148 ;  /* 0x000000926090723c */ /* 0x040ff00000001894 */
[C---:B------:R-:W-:Y:S08]  /*5ec0*/  HMMA.16816.F32 R148, R96.reuse, R152, R92 ;  /* 0x000000986094723c */ /* 0x040ff0000000185c */
[C---:B--2---:R-:W-:Y:S01]  /*5ed0*/  HMMA.16816.F32 R52, R96.reuse, R56, R88 ;  /* 0x000000386034723c */ /* 0x044fe20000001858 */
[----:B------:R-:W-:Y:S07]  /*5ee0*/  LDSM.16.MT88.4 R88, [R227+0x8800] ;  /* 0x00880000e358783b */ /* 0x000fee0000004200 */
[C---:B------:R-:W-:Y:S01]  /*5ef0*/  HMMA.16816.F32 R56, R96.reuse, R58, R72 ;  /* 0x0000003a6038723c */ /* 0x040fe20000001848 */
[----:B------:R-:W1:Y:S07]  /*5f00*/  LDSM.16.MT88.4 R72, [R224+0x8800] ;  /* 0x00880000e048783b */ /* 0x000e6e0000004200 */
[----:B----4-:R-:W-:Y:S07]  /*5f10*/  HMMA.16816.F32 R92, R96, R8, R40 ;  /* 0x00000008605c723c */ /* 0x010fee0000001828 */
[----:B------:R-:W-:Y:S01]  /*5f20*/  IADD3 R8, R107, -0x2, RZ ;  /* 0xfffffffe6b087810 */ /* 0x000fe20007ffe0ff */
[----:B---3--:R-:W-:-:S04]  /*5f30*/  @P1 IMAD.HI.U32 R2, R106, c[0x0][0x2c8], RZ ;  /* 0x0000b2006a021a27 */ /* 0x008fc800078e00ff */
[----:B------:R-:W-:Y:S01]  /*5f40*/  IMAD.MOV.U32 R0, RZ, RZ, R106 ;  /* 0x000000ffff007224 */ /* 0x000fe200078e006a */
[----:B------:R-:W-:-:S04]  /*5f50*/  @P1 SHF.R.U32.HI R0, RZ, c[0x0][0x2cc], R2 ;  /* 0x0000b300ff001a19 */ /* 0x000fc80000011602 */
[----:B------:R-:W-:Y:S01]  /*5f60*/  IADD3 R0, R0, c[0x0][0x1d0], -R26 ;  /* 0x0000740000007a10 */ /* 0x000fe20007ffe81a */
[----:B------:R-:W-:-:S04]  /*5f70*/  FADD.FTZ R2, R104, R4 ;  /* 0x0000000468027221 */ /* 0x000fc80000010000 */
[----:B------:R-:W-:-:S04]  /*5f80*/  IMAD.HI R4, R0, 0x2aaaaaab, RZ ;  /* 0x2aaaaaab00047827 */ /* 0x000fc800078e02ff */
[----:B------:R-:W-:Y:S01]  /*5f90*/  FADD.FTZ R0, R102, R3 ;  /* 0x0000000366007221 */ /* 0x000fe20000010000 */
[----:B------:R-:W-:Y:S01]  /*5fa0*/  SHF.R.U32.HI R3, RZ, 0x1f, R4 ;  /* 0x0000001fff037819 */ /* 0x000fe20000011604 */
[----:B------:R-:W-:Y:S02]  /*5fb0*/  FADD.FTZ R2, R105, R2 ;  /* 0x0000000269027221 */ /* 0x000fe40000010000 */
[----:B------:R-:W-:Y:S01]  /*5fc0*/  FADD.FTZ R0, R103, R0 ;  /* 0x0000000067007221 */ /* 0x000fe20000010000 */
[----:B------:R-:W-:Y:S01]  /*5fd0*/  LEA.HI.SX32 R3, R4, R3, 0x1c ;  /* 0x0000000304037211 */ /* 0x000fe200078fe2ff */
[----:B------:R-:W-:Y:S02]  /*5fe0*/  FADD.FTZ R13, R13, R2 ;  /* 0x000000020d0d7221 */ /* 0x000fe40000010000 */
[----:B------:R-:W-:Y:S01]  /*5ff0*/  FADD.FTZ R12, R12, R0 ;  /* 0x000000000c0c7221 */ /* 0x000fe20000010000 */
[----:B------:R-:W-:Y:S01]  /*6000*/  IMNMX R0, RZ, R3, !PT ;  /* 0x00000003ff007217 */ /* 0x000fe20007800200 */
[----:B------:R-:W-:-:S02]  /*6010*/  FADD.FTZ R16, R16, R13 ;  /* 0x0000000d10107221 */ /* 0x000fc40000010000 */
[----:B------:R-:W-:Y:S01]  /*6020*/  FADD.FTZ R7, R7, R12 ;  /* 0x0000000c07077221 */ /* 0x000fe20000010000 */
[----:B------:R-:W-:Y:S01]  /*6030*/  STL [R1+0x8], R8 ;  /* 0x0000080801007387 */ /* 0x000fe20000100800 */
[----:B------:R-:W-:Y:S02]  /*6040*/  FADD.FTZ R15, R15, R16 ;  /* 0x000000100f0f7221 */ /* 0x000fe40000010000 */
[----:B------:R-:W-:Y:S01]  /*6050*/  FADD.FTZ R5, R5, R7 ;  /* 0x0000000705057221 */ /* 0x000fe20000010000 */
[----:B------:R2:W-:Y:S01]  /*6060*/  STL [R1+0x10], R0 ;  /* 0x0000100001007387 */ /* 0x0005e20000100800 */
[----:B------:R-:W-:Y:S01]  /*6070*/  ISETP.GE.AND P0, PT, R8, R0, PT ;  /* 0x000000000800720c */ /* 0x000fe20003f06270 */
[----:B------:R-:W-:Y:S01]  /*6080*/  FADD.FTZ R2, R14, R15 ;  /* 0x0000000f0e027221 */ /* 0x000fe20000010000 */
[----:B------:R-:W-:Y:S01]  /*6090*/  HMMA.16816.F32 R116, R96, R120, R116 ;  /* 0x000000786074723c */ /* 0x000fe20000001874 */
[----:B--2---:R-:W-:-:S05]  /*60a0*/  FADD.FTZ R0, R6, R5 ;  /* 0x0000000506007221 */ /* 0x004fca0000010000 */
[----:B------:R2:W-:Y:S04]  /*60b0*/  STL [R1+0x1c], R0 ;  /* 0x00001c0001007387 */ /* 0x0005e80000100800 */
[----:B------:R2:W-:Y:S01]  /*60c0*/  STL [R1+0x18], R2 ;  /* 0x0000180201007387 */ /* 0x0005e20000100800 */
[C---:B------:R-:W-:Y:S08]  /*60d0*/  HMMA.16816.F32 R120, R96.reuse, R122, R76 ;  /* 0x0000007a6078723c */ /* 0x040ff0000000184c */
[C---:B------:R-:W-:Y:S08]  /*60e0*/  HMMA.16816.F32 R60, R96.reuse, R64, R68 ;  /* 0x00000040603c723c */ /* 0x040ff00000001844 */
        /* <DEDUP_REMOVED lines=14> */
[----:B--2---:R-:W2:Y:S01]  /*61d0*/  LDL R107, [R1+0x88] ;  /* 0x00008800016b7983 */ /* 0x004ea20000100800 */
[----:B------:R-:W-:Y:S01]  /*61e0*/  IMAD.MOV.U32 R104, RZ, RZ, R100 ;  /* 0x000000ffff687224 */ /* 0x000fe200078e0064 */
[----:B------:R-:W-:-:S02]  /*61f0*/  MOV R103, R101 ;  /* 0x0000006500677202 */ /* 0x000fc40000000f00 */
[----:B------:R-:W-:Y:S01]  /*6200*/  MOV R218, R8 ;  /* 0x0000000800da7202 */ /* 0x000fe20000000f00 */
[----:B--2---:R-:W-:-:S05]  /*6210*/  IMAD.IADD R0, R107, 0x1, R106 ;  /* 0x000000016b007824 */ /* 0x004fca00078e026a */
[----:B------:R1:W-:Y:S02]  /*6220*/  STL [R1+0xc], R0 ;  /* 0x00000c0001007387 */ /* 0x0003e40000100800 */
[----:B-1----:R-:W-:-:S05]  /*6230*/  @P1 IMAD.HI.U32 R0, R0, c[0x0][0x2c8], RZ ;  /* 0x0000b20000001a27 */ /* 0x002fca00078e00ff */
[----:B------:R-:W-:-:S05]  /*6240*/  @P1 SHF.R.U32.HI R0, RZ, c[0x0][0x2cc], R0 ;  /* 0x0000b300ff001a19 */ /* 0x000fca0000011600 */
[----:B------:R1:W-:Y:S02]  /*6250*/  @P1 STL [R1+0x14], R0 ;  /* 0x0000140001001387 */ /* 0x0003e40000100800 */
.L_x_446:
[----:B------:R-:W-:Y:S04]  /*6260*/  DEPBAR.LE SB0, 0x0 ;  /* 0x000080000000791a */ /* 0x000fe80000000000 */
[----:B------:R-:W-:Y:S01]  /*6270*/  WARPSYNC 0xffffffff ;  /* 0xffffffff00007948 */ /* 0x000fe20003800000 */
[----:B------:R-:W-:Y:S01]  /*6280*/  BAR.SYNC.DEFER_BLOCKING 0x0 ;  /* 0x0000000000007b1d */ /* 0x000fe20000010000 */
[C---:B------:R-:W-:Y:S11]  /*6290*/  ISETP.GE.AND P6, PT, R218.reuse, RZ, PT ;  /* 0x000000ffda00720c */ /* 0x040ff60003fc6270 */
[----:B------:R-:W-:Y:S02]  /*62a0*/  @!UPT UIADD3 URZ, URZ, URZ, URZ ;  /* 0x0000003f3f3ff290 */ /* 0x000fe4000fffe03f */
[----:B-1----:R-:W-:Y:S01]  /*62b0*/  @P6 SHF.R.S32.HI R0, RZ, 0x1f, R218 ;  /* 0x0000001fff006819 */ /* 0x002fe200000114da */
[----:B------:R-:W-:Y:S04]  /*62c0*/  @P6 IMAD.WIDE.U32 R100, R218, c[0x0][0x208], RZ ;  /* 0x00008200da646a25 */ /* 0x000fe800078e00ff */
[----:B------:R-:W-:Y:S04]  /*62d0*/  @P6 IMAD R0, R0, c[0x0][0x208], RZ ;  /* 0x0000820000006a24 */ /* 0x000fe800078e02ff */
[----:B------:R-:W-:Y:S01]  /*62e0*/  @P6 IMAD R0, R218, c[0x0][0x20c], R0 ;  /* 0x00008300da006a24 */ /* 0x000fe200078e0200 */
[----:B------:R-:W1:Y:S04]  /*62f0*/  LDSM.16.M88.4 R8, [R225] ;  /* 0x00000000e108783b */ /* 0x000e680000000200 */
[----:B------:R-:W-:Y:S04]  /*6300*/  @P6 IADD3 R0, R101, R0, RZ ;  /* 0x0000000065006210 */ /* 0x000fe80007ffe0ff */
[----:B------:R-:W2:Y:S01]  /*6310*/  LDSM.16.M88.4 R16, [R225+0x800] ;  /* 0x00080000e110783b */ /* 0x000ea20000000200 */
[----:B------:R-:W-:Y:S07]  /*6320*/  @P6 IMAD R0, R0, 0x60, RZ ;  /* 0x0000006000006824 */ /* 0x000fee00078e02ff */
[----:B------:R-:W3:Y:S06]  /*6330*/  LDL.64 R2, [R1+0x30] ;  /* 0x0000300001027983 */ /* 0x000eec0000100a00 */
[----:B------:R-:W3:Y:S04]  /*6340*/  LDL R105, [R1+0x40] ;  /* 0x0000400001697983 */ /* 0x000ee80000100800 */
[----:B------:R-:W4:Y:S08]  /*6350*/  LDSM.16.M88.4 R24, [R225+0x1000] ;  /* 0x00100000e118783b */ /* 0x000f300000000200 */
[----:B------:R-:W5:Y:S04]  /*6360*/  LDL R102, [R1+0x4] ;  /* 0x0000040001667983 */ /* 0x000f680000100800 */
[----:B------:R-:W4:Y:S01]  /*6370*/  LDSM.16.M88.4 R32, [R225+0x1800] ;  /* 0x00180000e120783b */ /* 0x000f220000000200 */
[C---:B-1----:R-:W-:Y:S07]  /*6380*/  HMMA.16816.F32 R4, R156.reuse, R8, RZ ;  /* 0x000000089c04723c */ /* 0x042fee00000018ff */
[----:B------:R-:W1:Y:S01]  /*6390*/  LDSM.16.M88.4 R40, [R225+0x2000] ;  /* 0x00200000e128783b */ /* 0x000e620000000200 */
[C---:B------:R-:W-:Y:S07]  /*63a0*/  HMMA.16816.F32 R8, R156.reuse, R10, RZ ;  /* 0x0000000a9c08723c */ /* 0x040fee00000018ff */
[----:B------:R-:W1:Y:S01]  /*63b0*/  LDSM.16.M88.4 R48, [R225+0x2800] ;  /* 0x00280000e130783b */ /* 0x000e620000000200 */
[C---:B--2---:R-:W-:Y:S07]  /*63c0*/  HMMA.16816.F32 R12, R156.reuse, R16, RZ ;  /* 0x000000109c0c723c */ /* 0x044fee00000018ff */
[----:B------:R-:W2:Y:S01]  /*63d0*/  LDSM.16.M88.4 R164, [R231] ;  /* 0x00000000e7a4783b */ /* 0x000ea20000000200 */
[C---:B------:R-:W-:Y:S07]  /*63e0*/  HMMA.16816.F32 R16, R156.reuse, R18, RZ ;  /* 0x000000129c10723c */ /* 0x040fee00000018ff */
[----:B------:R-:W5:Y:S01]  /*63f0*/  LDL R208, [R1+0x14] ;  /* 0x0000140001d07983 */ /* 0x000f620000100800 */
[C---:B----4-:R-:W-:Y:S08]  /*6400*/  HMMA.16816.F32 R20, R156.reuse, R24, RZ ;  /* 0x000000189c14723c */ /* 0x050ff000000018ff */
[C---:B------:R-:W-:Y:S08]  /*6410*/  HMMA.16816.F32 R24, R156.reuse, R26, RZ ;  /* 0x0000001a9c18723c */ /* 0x040ff000000018ff */
[C---:B------:R-:W-:Y:S08]  /*6420*/  HMMA.16816.F32 R28, R156.reuse, R32, RZ ;  /* 0x000000209c1c723c */ /* 0x040ff000000018ff */
[C---:B------:R-:W-:Y:S08]  /*6430*/  HMMA.16816.F32 R32, R156.reuse, R34, RZ ;  /* 0x000000229c20723c */ /* 0x040ff000000018ff */
[C---:B-1----:R-:W-:Y:S08]  /*6440*/  HMMA.16816.F32 R36, R156.reuse, R40, RZ ;  /* 0x000000289c24723c */ /* 0x042ff000000018ff */
[C---:B------:R-:W-:Y:S08]  /*6450*/  HMMA.16816.F32 R40, R156.reuse, R42, RZ ;  /* 0x0000002a9c28723c */ /* 0x040ff000000018ff */
[C---:B------:R-:W-:Y:S08]  /*6460*/  HMMA.16816.F32 R44, R156.reuse, R48, RZ ;  /* 0x000000309c2c723c */ /* 0x040ff000000018ff */
[----:B------:R-:W-:Y:S08]  /*6470*/  HMMA.16816.F32 R48, R156, R50, RZ ;  /* 0x000000329c30723c */ /* 0x000ff000000018ff */
[C---:B--2---:R-:W-:Y:S08]  /*6480*/  HMMA.16816.F32 R4, R160.reuse, R164, R4 ;  /* 0x000000a4a004723c */ /* 0x044ff00000001804 */
[C---:B------:R-:W-:Y:S01]  /*6490*/  HMMA.16816.F32 R8, R160.reuse, R166, R8 ;  /* 0x000000a6a008723c */ /* 0x040fe20000001808 */
[----:B------:R-:W1:Y:S07]  /*64a0*/  LDSM.16.M88.4 R164, [R248] ;  /* 0x00000000f8a4783b */ /* 0x000e6e0000000200 */
[C---:B-1----:R-:W-:Y:S08]  /*64b0*/  HMMA.16816.F32 R12, R160.reuse, R164, R12 ;  /* 0x000000a4a00c723c */ /* 0x042ff0000000180c */
[C---:B------:R-:W-:Y:S01]  /*64c0*/  HMMA.16816.F32 R16, R160.reuse, R166, R16 ;  /* 0x000000a6a010723c */ /* 0x040fe20000001810 */
[----:B------:R-:W1:Y:S07]  /*64d0*/  LDSM.16.M88.4 R164, [R247] ;  /* 0x00000000f7a4783b */ /* 0x000e6e0000000200 */
[C---:B-1----:R-:W-:Y:S08]  /*64e0*/  HMMA.16816.F32 R20, R160.reuse, R164, R20 ;  /* 0x000000a4a014723c */ /* 0x042ff00000001814 */
[C---:B------:R-:W-:Y:S01]  /*64f0*/  HMMA.16816.F32 R24, R160.reuse, R166, R24 ;  /* 0x000000a6a018723c */ /* 0x040fe20000001818 */
[----:B------:R-:W1:Y:S07]  /*6500*/  LDSM.16.M88.4 R164, [R246] ;  /* 0x00000000f6a4783b */ /* 0x000e6e0000000200 */
[C---:B-1----:R-:W-:Y:S08]  /*6510*/  HMMA.16816.F32 R28, R160.reuse, R164, R28 ;  /* 0x000000a4a01c723c */ /* 0x042ff0000000181c */
[C---:B------:R-:W-:Y:S01]  /*6520*/  HMMA.16816.F32 R32, R160.reuse, R166, R32 ;  /* 0x000000a6a020723c */ /* 0x040fe20000001820 */
[----:B------:R-:W1:Y:S03]  /*6530*/  LDSM.16.M88.4 R164, [R245] ;  /* 0x00000000f5a4783b */ /* 0x000e660000000200 */
[----:B---3--:R-:W-:Y:S05]  /*6540*/  @P6 MOV R3, R105 ;  /* 0x0000006900036202 */ /* 0x008fea0000000f00 */
[----:B------:R-:W-:Y:S04]  /*6550*/  @P6 IMAD.WIDE.U32 R2, R100, 0x60, R2 ;  /* 0x0000006064026825 */ /* 0x000fe800078e0002 */
[----:B------:R-:W-:Y:S01]  /*6560*/  @P6 IMAD.IADD R0, R3, 0x1, R0 ;  /* 0x0000000103006824 */ /* 0x000fe200078e0200 */
[C---:B-1----:R-:W-:Y:S04]  /*6570*/  HMMA.16816.F32 R36, R160.reuse, R164, R36 ;  /* 0x000000a4a024723c */ /* 0x042fe80000001824 */
[C---:B------:R-:W-:Y:S02]  /*6580*/  @P6 SHF.L.U64.HI R100, R2.reuse, 0x1, R0 ;  /* 0x0000000102646819 */ /* 0x040fe40000010200 */
[----:B------:R-:W-:Y:S02]  /*6590*/  @P6 SHF.L.U32 R0, R2, 0x1, RZ ;  /* 0x0000000102006819 */ /* 0x000fe400000006ff */
[C---:B------:R-:W-:Y:S01]  /*65a0*/  HMMA.16816.F32 R40, R160.reuse, R166, R40 ;  /* 0x000000a6a028723c */ /* 0x040fe20000001828 */
[----:B------:R-:W1:Y:S03]  /*65b0*/  LDSM.16.M88.4 R164, [R244] ;  /* 0x00000000f4a4783b */ /* 0x000e660000000200 */
[C---:B------:R-:W-:Y:S02]  /*65c0*/  @P6 IADD3 R2, P0, R0.reuse, c[0x0][0x1f8], RZ ;  /* 0x00007e0000026a10 */ /* 0x040fe40007f1e0ff */
[----:B------:R-:W-:Y:S02]  /*65d0*/  @P6 IADD3 R106, P5, R0, 0x80, RZ ;  /* 0x00000080006a6810 */ /* 0x000fe40007fbe0ff */
[----:B------:R-:W-:Y:S04]  /*65e0*/  @P6 IADD3.X R3, R100, c[0x0][0x1fc], RZ, P0, !PT ;  /* 0x00007f0064036a10 */ /* 0x000fe800007fe4ff */
[----:B------:R-:W-:Y:S01]  /*65f0*/  @P6 IADD3 R106, P0, R106, c[0x0][0x1f8], RZ ;  /* 0x00007e006a6a6a10 */ /* 0x000fe20007f1e0ff */
[----:B------:R-:W-:Y:S01]  /*6600*/  @!PT LDS RZ, [RZ] ;  /* 0x00000000fffff984 */ /* 0x000fe20000000800 */
[----:B------:R-:W-:Y:S01]  /*6610*/  @!PT LDS RZ, [RZ] ;  /* 0x00000000fffff984 */ /* 0x000fe20000000800 */
[----:B------:R-:W-:Y:S01]  /*6620*/  @!PT LDS RZ, [RZ] ;  /* 0x00000000fffff984 */ /* 0x000fe20000000800 */
[----:B-----5:R2:W-:Y:S03]  /*6630*/  @P6 LDGSTS.E.BYPASS.LTC128B.128 [R102+0x100], [R2.64], !P4 ;  /* 0x0010000002666fae */ /* 0x0205e6000e101d46 */
[--C-:B------:R-:W-:Y:S02]  /*6640*/  @P6 IADD3.X R107, RZ, c[0x0][0x1fc], R100.reuse, P0, P5 ;  /* 0x00007f00ff6b6a10 */ /* 0x100fe400007ea464 */
[----:B------:R-:W-:Y:S03]  /*6650*/  @P6 IADD3 R0, P5, R0, 0x100, RZ ;  /* 0x0000010000006810 */ /* 0x000fe60007fbe0ff */
[----:B------:R3:W-:Y:S01]  /*6660*/  @P6 LDGSTS.E.BYPASS.LTC128B.128 [R102+0x3100], [R106.64], !P3 ;  /* 0x031000006a666fae */ /* 0x0007e2000d901d46 */
[C---:B-1----:R-:W-:Y:S03]  /*6670*/  HMMA.16816.F32 R44, R160.reuse, R164, R44 ;  /* 0x000000a4a02c723c */ /* 0x042fe6000000182c */
[----:B---3--:R-:W-:Y:S05]  /*6680*/  @P6 IADD3 R106, P0, R0, c[0x0][0x1f8], RZ ;  /* 0x00007e00006a6a10 */ /* 0x008fea0007f1e0ff */
[----:B------:R-:W-:Y:S01]  /*6690*/  HMMA.16816.F32 R48, R160, R166, R48 ;  /* 0x000000a6a030723c */ /* 0x000fe20000001830 */
[----:B------:R-:W-:Y:S03]  /*66a0*/  @P6 IMAD.MOV.U32 R0, RZ, RZ, 0x6 ;  /* 0x00000006ff006424 */ /* 0x000fe600078e00ff */
[----:B------:R-:W-:Y:S02]  /*66b0*/  @P6 IADD3.X R107, RZ, c[0x0][0x1fc], R100, P0, P5 ;  /* 0x00007f00ff6b6a10 */ /* 0x000fe400007ea464 */
[----:B------:R-:W-:Y:S03]  /*66c0*/  @P6 MOV R100, c[0x0][0x208] ;  /* 0x0000820000646a02 */ /* 0x000fe60000000f00 */
[----:B------:R1:W-:Y:S03]  /*66d0*/  @P6 LDGSTS.E.BYPASS.LTC128B.128 [R102+0x6100], [R106.64], !P2 ;  /* 0x061000006a666fae */ /* 0x0003e6000d101d46 */
[C---:B------:R-:W-:Y:S02]  /*66e0*/  @P6 SHF.L.U64.HI R0, R100.reuse, R0, c[0x0][0x20c] ;  /* 0x0000830064006619 */ /* 0x040fe40000010200 */
[----:B------:R-:W-:Y:S04]  /*66f0*/  @P6 SHF.L.U32 R100, R100, 0x6, RZ ;  /* 0x0000000664646819 */ /* 0x000fe800000006ff */
[----:B--2---:R-:W-:Y:S04]  /*6700*/  @P6 IADD3 R2, P0, R2, R100, RZ ;  /* 0x0000006402026210 */ /* 0x004fe80007f1e0ff */
[----:B------:R-:W-:Y:S02]  /*6710*/  @P6 IADD3.X R3, R3, R0, RZ, P0, !PT ;  /* 0x0000000003036210 */ /* 0x000fe400007fe4ff */
[----:B------:R-:W-:Y:S05]  /*6720*/  @P6 IADD3 R100, P0, R100, R2, RZ ;  /* 0x0000000264646210 */ /* 0x000fea0007f1e0ff */
[----:B------:R-:W-:Y:S02]  /*6730*/  @P6 IMAD.X R101, R0, 0x1, R3, P0 ;  /* 0x0000000100656824 */ /* 0x000fe400000e0603 */
[----:B-1----:R-:W-:Y:S01]  /*6740*/  IMAD.MOV.U32 R107, RZ, RZ, R102 ;  /* 0x000000ffff6b7224 */ /* 0x002fe200078e0066 */
[----:B------:R-:W2:Y:S04]  /*6750*/  LDL R106, [R1+0x54] ;  /* 0x00005400016a7983 */ /* 0x000ea80000100800 */
[----:B------:R1:W-:Y:S08]  /*6760*/  @P6 LDGSTS.E.BYPASS.LTC128B.128 [R107+0x1100], [R2.64], !P4 ;  /* 0x01100000026b6fae */ /* 0x0003f0000e101d46 */
[----:B------:R1:W-:Y:S08]  /*6770*/  @P6 LDGSTS.E.BYPASS.LTC128B.128 [R107+0x4100], [R2.64+0x80], !P3 ;  /* 0x04100080026b6fae */ /* 0x0003f0000d901d46 */
[----:B------:R1:W-:Y:S08]  /*6780*/  @P6 LDGSTS.E.BYPASS.LTC128B.128 [R107+0x7100], [R2.64+0x100], !P2 ;  /* 0x07100100026b6fae */ /* 0x0003f0000d101d46 */
[----:B------:R3:W-:Y:S08]  /*6790*/  @P6 LDGSTS.E.BYPASS.LTC128B.128 [R107+0x2100], [R100.64], !P4 ;  /* 0x02100000646b6fae */ /* 0x0007f0000e101d46 */
[----:B------:R3:W-:Y:S08]  /*67a0*/  @P6 LDGSTS.E.BYPASS.LTC128B.128 [R107+0x5100], [R100.64+0x80], !P3 ;  /* 0x05100080646b6fae */ /* 0x0007f0000d901d46 */
[----:B------:R3:W-:Y:S01]  /*67b0*/  @P6 LDGSTS.E.BYPASS.LTC128B.128 [R107+0x8100], [R100.64+0x100], !P2 ;  /* 0x08100100646b6fae */ /* 0x0007e2000d101d46 */
[----:B-1----:R-:W-:Y:S07]  /*67c0*/  IMAD R3, R218, -0x60, RZ ;  /* 0xffffffa0da037824 */ /* 0x002fee00078e02ff */
[----:B------:R-:W1:Y:S08]  /*67d0*/  LDSM.16.M88.4 R164, [R229] ;  /* 0x00000000e5a4783b */ /* 0x000e700000000200 */
[----:B------:R-:W0:Y:S08]  /*67e0*/  LDGDEPBAR ;  /* 0x00000000000079af */ /* 0x000e300000000000 */
[----:B------:R4:W5:Y:S04]  /*67f0*/  LDL R2, [R1+0xc] ;  /* 0x00000c0001027983 */ /* 0x0009680000100800 */
[----:B------:R-:W3:Y:S01]  /*6800*/  LDL.LU R212, [R1+0x18] ;  /* 0x0000180001d47983 */ /* 0x000ee20000300800 */
[C---:B-1----:R-:W-:Y:S08]  /*6810*/  HMMA.16816.F32 R4, R168.reuse, R164, R4 ;  /* 0x000000a4a804723c */ /* 0x042ff00000001804 */
[C---:B------:R-:W-:Y:S01]  /*6820*/  HMMA.16816.F32 R8, R168.reuse, R166, R8 ;  /* 0x000000a6a808723c */ /* 0x040fe20000001808 */
[----:B------:R-:W1:Y:S07]  /*6830*/  LDSM.16.M88.4 R164, [R229+0x800] ;  /* 0x00080000e5a4783b */ /* 0x000e6e0000000200 */
        /* <DEDUP_REMOVED lines=11> */
[----:B------:R-:W1:Y:S03]  /*68f0*/  LDSM.16.M88.4 R164, [R229+0x2800] ;  /* 0x00280000e5a4783b */ /* 0x000e660000000200 */
[----:B--2---:R-:W-:Y:S04]  /*6900*/  IADD3 R3, -R106, 0x1, R3 ;  /* 0x000000016a037810 */ /* 0x004fe80007ffe103 */
[----:B------:R-:W-:Y:S04]  /*6910*/  IADD3 R3, R3, c[0x0][0x1d0], RZ ;  /* 0x0000740003037a10 */ /* 0x000fe80007ffe0ff */
[----:B------:R-:W-:Y:S01]  /*6920*/  IADD3 R3, R3, -c[0x0][0x168], RZ ;  /* 0x80005a0003037a10 */ /* 0x000fe20007ffe0ff */
[C---:B-1----:R-:W-:Y:S08]  /*6930*/  HMMA.16816.F32 R44, R168.reuse, R164, R44 ;  /* 0x000000a4a82c723c */ /* 0x042ff0000000182c */
[----:B------:R-:W-:Y:S01]  /*6940*/  HMMA.16816.F32 R48, R168, R166, R48 ;  /* 0x000000a6a830723c */ /* 0x000fe20000001830 */
[----:B------:R-:W1:Y:S03]  /*6950*/  LDSM.16.M88.4 R164, [R226] ;  /* 0x00000000e2a4783b */ /* 0x000e660000000200 */
[----:B-----5:R-:W-:Y:S05]  /*6960*/  @P1 MOV R2, R208 ;  /* 0x000000d000021202 */ /* 0x020fea0000000f00 */
[----:B------:R-:W2:Y:S01]  /*6970*/  SHFL.IDX PT, R0, R2, RZ, 0x1c1f ;  /* 0x001c1fff02007589 */ /* 0x000ea200000e0000 */
[C---:B-1----:R-:W-:Y:S08]  /*6980*/  HMMA.16816.F32 R4, R172.reuse, R164, R4 ;  /* 0x000000a4ac04723c */ /* 0x042ff00000001804 */
[C---:B------:R-:W-:Y:S01]  /*6990*/  HMMA.16816.F32 R8, R172.reuse, R166, R8 ;  /* 0x000000a6ac08723c */ /* 0x040fe20000001808 */
[----:B------:R-:W1:Y:S03]  /*69a0*/  LDSM.16.M88.4 R164, [R226+0x800] ;  /* 0x00080000e2a4783b */ /* 0x000e660000000200 */
[----:B--2---:R-:W-:Y:S04]  /*69b0*/  IADD3 R0, R3, R0, RZ ;  /* 0x0000000003007210 */ /* 0x004fe80007ffe0ff */
[C---:B------:R-:W-:Y:S02]  /*69c0*/  ISETP.GT.AND P6, PT, R0.reuse, RZ, PT ;  /* 0x000000ff0000720c */ /* 0x040fe40003fc4270 */
[C---:B------:R-:W-:Y:S02]  /*69d0*/  ISETP.GT.AND P5, PT, R0.reuse, 0x1, PT ;  /* 0x000000010000780c */ /* 0x040fe40003fa4270 */
[----:B------:R-:W-:Y:S01]  /*69e0*/  ISETP.GT.AND P0, PT, R0, 0x8, PT ;  /* 0x000000080000780c */ /* 0x000fe20003f04270 */
        /* <DEDUP_REMOVED lines=13> */
[----:B------:R-:W-:Y:S01]  /*6ac0*/  HMMA.16816.F32 R48, R172, R166, R48 ;  /* 0x000000a6ac30723c */ /* 0x000fe20000001830 */
        /* <DEDUP_REMOVED lines=129> */
[----:B------:R-:W1:Y:S11]  /*72e0*/  LDSM.16.M88.4 R164, [R226+0x6800] ;  /* 0x00680000e2a4783b */ /* 0x000e760000000200 */
[----:B------:R-:W-:Y:S04]  /*72f0*/  @!UPT UIADD3 URZ, URZ, URZ, URZ ;  /* 0x0000003f3f3ff290 */ /* 0x000fe8000fffe03f */
[----:B------:R-:W-:Y:S02]  /*7300*/  FMUL.FTZ R4, R4, c[0x0][0x320] ;  /* 0x0000c80004047a20 */ /* 0x000fe40000410000 */
[----:B------:R-:W-:Y:S02]  /*7310*/  FMUL.FTZ R5, R5, c[0x0][0x320] ;  /* 0x0000c80005057a20 */ /* 0x000fe40000410000 */
[----:B------:R-:W-:Y:S01]  /*7320*/  FMUL.FTZ R6, R6, c[0x0][0x320] ;  /* 0x0000c80006067a20 */ /* 0x000fe20000410000 */
[----:B---3--:R-:W-:Y:S01]  /*7330*/  MUFU.TANH R100, R4 ;  /* 0x0000000400647308 */ /* 0x008fe20000002400 */
[----:B------:R-:W-:Y:S02]  /*7340*/  FMUL.FTZ R7, R7, c[0x0][0x320] ;  /* 0x0000c80007077a20 */ /* 0x000fe40000410000 */
[----:B------:R-:W-:Y:S02]  /*7350*/  FMUL.FTZ R10, R10, c[0x0][0x320] ;  /* 0x0000c8000a0a7a20 */ /* 0x000fe40000410000 */
[----:B------:R-:W-:Y:S02]  /*7360*/  FMUL.FTZ R11, R11, c[0x0][0x320] ;  /* 0x0000c8000b0b7a20 */ /* 0x000fe40000410000 */
[----:B------:R-:W-:Y:S02]  /*7370*/  FMUL.FTZ R8, R8, c[0x0][0x320] ;  /* 0x0000c80008087a20 */ /* 0x000fe40000410000 */
[----:B------:R-:W-:Y:S01]  /*7380*/  FMUL.FTZ R9, R9, c[0x0][0x320] ;  /* 0x0000c80009097a20 */ /* 0x000fe20000410000 */
[----:B------:R-:W2:Y:S01]  /*7390*/  MUFU.TANH R209, R5 ;  /* 0x0000000500d17308 */ /* 0x000ea20000002400 */
[C---:B-1----:R-:W-:Y:S09]  /*73a0*/  HMMA.16816.F32 R12, R204.reuse, R164, R12 ;  /* 0x000000a4cc0c723c */ /* 0x042ff2000000180c */
[----:B------:R-:W-:Y:S01]  /*73b0*/  MUFU.TANH R105, R6 ;  /* 0x0000000600697308 */ /* 0x000fe20000002400 */
[C---:B------:R-:W-:Y:S01]  /*73c0*/  HMMA.16816.F32 R16, R204.reuse, R166, R16 ;  /* 0x000000a6cc10723c */ /* 0x040fe20000001810 */
[----:B------:R-:W1:Y:S08]  /*73d0*/  LDSM.16.M88.4 R164, [R226+0x7000] ;  /* 0x00700000e2a4783b */ /* 0x000e700000000200 */
[----:B------:R3:W-:Y:S03]  /*73e0*/  MUFU.TANH R102, R7 ;  /* 0x0000000700667308 */ /* 0x0007e60000002400 */
[----:B--2---:R-:W-:Y:S02]  /*73f0*/  FSEL R209, R209, -INF , P5 ;  /* 0xff800000d1d17808 */ /* 0x004fe40002800000 */
[----:B------:R-:W-:Y:S05]  /*7400*/  ISETP.GT.AND P5, PT, R0, 0x10, PT ;  /* 0x000000100000780c */ /* 0x000fea0003fa4270 */
[----:B------:R-:W-:Y:S01]  /*7410*/  MUFU.TANH R10, R10 ;  /* 0x0000000a000a7308 */ /* 0x000fe20000002400 */
[----:B------:R-:W-:Y:S02]  /*7420*/  FMUL.FTZ R15, R15, c[0x0][0x320] ;  /* 0x0000c8000f0f7a20 */ /* 0x000fe40000410000 */
[----:B------:R-:W-:Y:S02]  /*7430*/  FMUL.FTZ R12, R12, c[0x0][0x320] ;  /* 0x0000c8000c0c7a20 */ /* 0x000fe40000410000 */
[----:B------:R-:W-:Y:S02]  /*7440*/  FMUL.FTZ R13, R13, c[0x0][0x320] ;  /* 0x0000c8000d0d7a20 */ /* 0x000fe40000410000 */
[----:B------:R-:W-:Y:S03]  /*7450*/  FMUL.FTZ R14, R14, c[0x0][0x320] ;  /* 0x0000c8000e0e7a20 */ /* 0x000fe60000410000 */
[----:B------:R-:W-:Y:S01]  /*7460*/  MUFU.TANH R15, R15 ;  /* 0x0000000f000f7308 */ /* 0x000fe20000002400 */
[----:B------:R-:W-:Y:S02]  /*7470*/  FMUL.FTZ R19, R19, c[0x0][0x320] ;  /* 0x0000c80013137a20 */ /* 0x000fe40000410000 */
[----:B------:R-:W-:Y:S01]  /*7480*/  FMUL.FTZ R18, R18, c[0x0][0x320] ;  /* 0x0000c80012127a20 */ /* 0x000fe20000410000 */
[----:B---3--:R-:W-:Y:S01]  /*7490*/  LDSM.16.M88.4 R4, [R226+0x8800] ;  /* 0x00880000e204783b */ /* 0x008fe20000000200 */
[----:B------:R-:W-:Y:S02]  /*74a0*/  FMUL.FTZ R16, R16, c[0x0][0x320] ;  /* 0x0000c80010107a20 */ /* 0x000fe40000410000 */
[----:B------:R-:W-:Y:S03]  /*74b0*/  FMUL.FTZ R17, R17, c[0x0][0x320] ;  /* 0x0000c80011117a20 */ /* 0x000fe60000410000 */
[----:B------:R-:W-:Y:S01]  /*74c0*/  MUFU.TANH R19, R19 ;  /* 0x0000001300137308 */ /* 0x000fe20000002400 */
[C---:B-1----:R-:W-:Y:S09]  /*74d0*/  HMMA.16816.F32 R20, R204.reuse, R164, R20 ;  /* 0x000000a4cc14723c */ /* 0x042ff20000001814 */
[----:B------:R-:W-:Y:S01]  /*74e0*/  MUFU.TANH R18, R18 ;  /* 0x0000001200127308 */ /* 0x000fe20000002400 */
[C---:B------:R-:W-:Y:S01]  /*74f0*/  HMMA.16816.F32 R24, R204.reuse, R166, R24 ;  /* 0x000000a6cc18723c */ /* 0x040fe20000001818 */
[----:B------:R-:W1:Y:S08]  /*7500*/  LDSM.16.M88.4 R164, [R226+0x7800] ;  /* 0x00780000e2a4783b */ /* 0x000e700000000200 */
[----:B------:R-:W-:Y:S10]  /*7510*/  MUFU.TANH R11, R11 ;  /* 0x0000000b000b7308 */ /* 0x000ff40000002400 */
[----:B------:R-:W2:Y:S01]  /*7520*/  MUFU.TANH R210, R8 ;  /* 0x0000000800d27308 */ /* 0x000ea20000002400 */
[----:B------:R-:W-:Y:S02]  /*7530*/  FMUL.FTZ R22, R22, c[0x0][0x320] ;  /* 0x0000c80016167a20 */ /* 0x000fe40000410000 */
[----:B------:R-:W-:Y:S02]  /*7540*/  FMUL.FTZ R23, R23, c[0x0][0x320] ;  /* 0x0000c80017177a20 */ /* 0x000fe40000410000 */
[----:B------:R-:W-:Y:S02]  /*7550*/  FMUL.FTZ R20, R20, c[0x0][0x320] ;  /* 0x0000c80014147a20 */ /* 0x000fe40000410000 */
[----:B------:R-:W-:Y:S03]  /*7560*/  FMUL.FTZ R21, R21, c[0x0][0x320] ;  /* 0x0000c80015157a20 */ /* 0x000fe60000410000 */
[----:B------:R-:W-:Y:S01]  /*7570*/  MUFU.TANH R22, R22 ;  /* 0x0000001600167308 */ /* 0x000fe20000002400 */
[----:B------:R-:W-:Y:S02]  /*7580*/  FMUL.FTZ R26, R26, c[0x0][0x320] ;  /* 0x0000c8001a1a7a20 */ /* 0x000fe40000410000 */
[----:B------:R-:W-:Y:S02]  /*7590*/  FMUL.FTZ R24, R24, c[0x0][0x320] ;  /* 0x0000c80018187a20 */ /* 0x000fe40000410000 */
[----:B------:R-:W-:Y:S02]  /*75a0*/  FMUL.FTZ R27, R27, c[0x0][0x320] ;  /* 0x0000c8001b1b7a20 */ /* 0x000fe40000410000 */
[----:B------:R-:W-:Y:S03]  /*75b0*/  FMUL.FTZ R25, R25, c[0x0][0x320] ;  /* 0x0000c80019197a20 */ /* 0x000fe60000410000 */
[----:B------:R-:W-:Y:S01]  /*75c0*/  MUFU.TANH R23, R23 ;  /* 0x0000001700177308 */ /* 0x000fe20000002400 */
[----:B--2---:R-:W-:Y:S02]  /*75d0*/  FSEL R210, R210, -INF , P0 ;  /* 0xff800000d2d27808 */ /* 0x004fe40000000000 */
[----:B------:R-:W-:Y:S01]  /*75e0*/  ISETP.GT.AND P0, PT, R0, 0x11, PT ;  /* 0x000000110000780c */ /* 0x000fe20003f04270 */
[C---:B-1----:R-:W-:Y:S06]  /*75f0*/  HMMA.16816.F32 R28, R204.reuse, R164, R28 ;  /* 0x000000a4cc1c723c */ /* 0x042fec000000181c */
[----:B------:R-:W-:Y:S02]  /*7600*/  MUFU.TANH R26, R26 ;  /* 0x0000001a001a7308 */ /* 0x000fe40000002400 */
[C---:B------:R-:W-:Y:S01]  /*7610*/  HMMA.16816.F32 R32, R204.reuse, R166, R32 ;  /* 0x000000a6cc20723c */ /* 0x040fe20000001820 */
[----:B------:R-:W1:Y:S01]  /*7620*/  LDSM.16.M88.4 R164, [R226+0x8000] ;  /* 0x00800000e2a4783b */ /* 0x000e620000000200 */
[----:B------:R-:W-:Y:S06]  /*7630*/  DEPBAR.LE SB0, 0x0 ;  /* 0x000080000000791a */ /* 0x000fec0000000000 */
[----:B------:R-:W2:Y:S01]  /*7640*/  MUFU.TANH R9, R9 ;  /* 0x0000000900097308 */ /* 0x000ea20000002400 */
[----:B------:R-:W-:Y:S07]  /*7650*/  BAR.SYNC.DEFER_BLOCKING 0x0 ;  /* 0x0000000000007b1d */ /* 0x000fee0000010000 */
[----:B------:R-:W-:Y:S02]  /*7660*/  FMUL.FTZ R28, R28, c[0x0][0x320] ;  /* 0x0000c8001c1c7a20 */ /* 0x000fe40000410000 */
[----:B------:R-:W-:Y:S02]  /*7670*/  FMUL.FTZ R29, R29, c[0x0][0x320] ;  /* 0x0000c8001d1d7a20 */ /* 0x000fe40000410000 */
[----:B------:R-:W-:Y:S02]  /*7680*/  FMUL.FTZ R30, R30, c[0x0][0x320] ;  /* 0x0000c8001e1e7a20 */ /* 0x000fe40000410000 */
[----:B------:R-:W-:Y:S02]  /*7690*/  FMUL.FTZ R31, R31, c[0x0][0x320] ;  /* 0x0000c8001f1f7a20 */ /* 0x000fe40000410000 */
[----:B------:R-:W-:Y:S02]  /*76a0*/  FMUL.FTZ R32, R32, c[0x0][0x320] ;  /* 0x0000c80020207a20 */ /* 0x000fe40000410000 */
[----:B------:R-:W-:Y:S02]  /*76b0*/  FMUL.FTZ R33, R33, c[0x0][0x320] ;  /* 0x0000c80021217a20 */ /* 0x000fe40000410000 */
[----:B------:R-:W-:Y:S02]  /*76c0*/  FMUL.FTZ R34, R34, c[0x0][0x320] ;  /* 0x0000c80022227a20 */ /* 0x000fe40000410000 */
[----:B------:R-:W-:Y:S04]  /*76d0*/  FMUL.FTZ R35, R35, c[0x0][0x320] ;  /* 0x0000c80023237a20 */ /* 0x000fe80000410000 */
[----:B------:R-:W-:Y:S01]  /*76e0*/  MUFU.TANH R34, R34 ;  /* 0x0000002200227308 */ /* 0x000fe20000002400 */
[C---:B-1----:R-:W-:Y:S09]  /*76f0*/  HMMA.16816.F32 R36, R204.reuse, R164, R36 ;  /* 0x000000a4cc24723c */ /* 0x042ff20000001824 */
[----:B------:R-:W-:Y:S01]  /*7700*/  MUFU.TANH R32, R32 ;  /* 0x0000002000207308 */ /* 0x000fe20000002400 */
[C---:B------:R-:W-:Y:S09]  /*7710*/  HMMA.16816.F32 R40, R204.reuse, R166, R40 ;  /* 0x000000a6cc28723c */ /* 0x040ff20000001828 */
[----:B------:R-:W1:Y:S01]  /*7720*/  MUFU.TANH R12, R12 ;  /* 0x0000000c000c7308 */ /* 0x000e620000002400 */
[C---:B------:R-:W-:Y:S09]  /*7730*/  HMMA.16816.F32 R44, R204.reuse, R4, R44 ;  /* 0x00000004cc2c723c */ /* 0x040ff2000000182c */
[----:B------:R-:W3:Y:S01]  /*7740*/  MUFU.TANH R13, R13 ;  /* 0x0000000d000d7308 */ /* 0x000ee20000002400 */
[----:B------:R-:W-:Y:S03]  /*7750*/  HMMA.16816.F32 R48, R204, R6, R48 ;  /* 0x00000006cc30723c */ /* 0x000fe60000001830 */
[----:B------:R-:W-:Y:S01]  /*7760*/  FSEL R5, R100, -INF , P6 ;  /* 0xff80000064057808 */ /* 0x000fe20003000000 */
[----:B------:R-:W-:Y:S01]  /*7770*/  FMUL.FTZ R8, R37, c[0x0][0x320] ;  /* 0x0000c80025087a20 */ /* 0x000fe20000410000 */
[----:B------:R-:W-:Y:S01]  /*7780*/  ISETP.GT.AND P6, PT, R0, 0x9, PT ;  /* 0x000000090000780c */ /* 0x000fe20003fc4270 */
[----:B------:R-:W-:Y:S01]  /*7790*/  FMUL.FTZ R36, R36, c[0x0][0x320] ;  /* 0x0000c80024247a20 */ /* 0x000fe20000410000 */
[----:B------:R-:W-:Y:S02]  /*77a0*/  FMNMX.FTZ R101, R5, R103, !PT ;  /* 0x0000006705657209 */ /* 0x000fe40007810000 */
[----:B------:R-:W5:Y:S03]  /*77b0*/  MUFU.TANH R16, R16 ;  /* 0x0000001000107308 */ /* 0x000f660000002400 */
[----:B------:R-:W-:Y:S01]  /*77c0*/  FMNMX.FTZ R101, R209, R101, !PT ;  /* 0x00000065d1657209 */ /* 0x000fe20007810000 */
[----:B------:R-:W-:Y:S01]  /*77d0*/  FMUL.FTZ R7, R40, c[0x0][0x320] ;  /* 0x0000c80028077a20 */ /* 0x000fe20000410000 */
[----:B--2---:R-:W-:Y:S01]  /*77e0*/  FSEL R211, R9, -INF , P6 ;  /* 0xff80000009d37808 */ /* 0x004fe20003000000 */
[----:B------:R-:W-:Y:S01]  /*77f0*/  FMUL.FTZ R6, R41, c[0x0][0x320] ;  /* 0x0000c80029067a20 */ /* 0x000fe20000410000 */
[----:B------:R-:W-:Y:S01]  /*7800*/  FMNMX.FTZ R101, R210, R101, !PT ;  /* 0x00000065d2657209 */ /* 0x000fe20007810000 */
[----:B------:R-:W-:Y:S01]  /*7810*/  FMUL.FTZ R4, R44, c[0x0][0x320] ;  /* 0x0000c8002c047a20 */ /* 0x000fe20000410000 */
[----:B-1----:R-:W-:Y:S01]  /*7820*/  FSEL R217, R12, -INF , P5 ;  /* 0xff8000000cd97808 */ /* 0x002fe20002800000 */
[----:B------:R-:W1:Y:S01]  /*7830*/  MUFU.TANH R17, R17 ;  /* 0x0000001100117308 */ /* 0x000e620000002400 */
[----:B------:R-:W-:Y:S01]  /*7840*/  FMNMX.FTZ R101, R211, R101, !PT ;  /* 0x00000065d3657209 */ /* 0x000fe20007810000 */
[----:B------:R-:W-:Y:S01]  /*7850*/  FMUL.FTZ R45, R45, c[0x0][0x320] ;  /* 0x0000c8002d2d7a20 */ /* 0x000fe20000410000 */
[----:B------:R-:W-:Y:S01]  /*7860*/  ISETP.GT.AND P6, PT, R0, 0x18, PT ;  /* 0x000000180000780c */ /* 0x000fe20003fc4270 */
[----:B------:R-:W-:Y:S01]  /*7870*/  FMUL.FTZ R38, R38, c[0x0][0x320] ;  /* 0x0000c80026267a20 */ /* 0x000fe20000410000 */
[----:B---3--:R-:W-:Y:S01]  /*7880*/  FSEL R219, R13, -INF , P0 ;  /* 0xff8000000ddb7808 */ /* 0x008fe20000000000 */
[----:B------:R-:W-:Y:S01]  /*7890*/  FMUL.FTZ R48, R48, c[0x0][0x320] ;  /* 0x0000c80030307a20 */ /* 0x000fe20000410000 */
[----:B------:R-:W-:Y:S01]  /*78a0*/  FMNMX.FTZ R101, R217, R101, !PT ;  /* 0x00000065d9657209 */ /* 0x000fe20007810000 */
[----:B------:R-:W-:Y:S01]  /*78b0*/  FMUL.FTZ R39, R39, c[0x0][0x320] ;  /* 0x0000c80027277a20 */ /* 0x000fe20000410000 */
[----:B------:R-:W-:Y:S01]  /*78c0*/  ISETP.GT.AND P5, PT, R0, 0x19, PT ;  /* 0x000000190000780c */ /* 0x000fe20003fa4270 */
[----:B------:R-:W2:Y:S01]  /*78d0*/  MUFU.TANH R20, R20 ;  /* 0x0000001400147308 */ /* 0x000ea20000002400 */
[----:B------:R-:W-:Y:S01]  /*78e0*/  FMNMX.FTZ R101, R219, R101, !PT ;  /* 0x00000065db657209 */ /* 0x000fe20007810000 */
[----:B------:R-:W-:Y:S01]  /*78f0*/  FMUL.FTZ R42, R42, c[0x0][0x320] ;  /* 0x0000c8002a2a7a20 */ /* 0x000fe20000410000 */
[----:B------:R-:W-:Y:S01]  /*7900*/  ISETP.GT.AND P0, PT, R0, 0x20, PT ;  /* 0x000000200000780c */ /* 0x000fe20003f04270 */
[----:B------:R-:W-:Y:S01]  /*7910*/  FMUL.FTZ R43, R43, c[0x0][0x320] ;  /* 0x0000c8002b2b7a20 */ /* 0x000fe20000410000 */
[----:B-----5:R-:W-:Y:S01]  /*7920*/  FSEL R220, R16, -INF , P6 ;  /* 0xff80000010dc7808 */ /* 0x020fe20003000000 */
[----:B------:R-:W-:Y:S01]  /*7930*/  FMUL.FTZ R51, R51, c[0x0][0x320] ;  /* 0x0000c80033337a20 */ /* 0x000fe20000410000 */
[----:B------:R-:W-:Y:S02]  /*7940*/  ISETP.GT.AND P6, PT, R0, 0x21, PT ;  /* 0x000000210000780c */ /* 0x000fe40003fc4270 */
[----:B------:R-:W-:Y:S01]  /*7950*/  FMNMX.FTZ R101, R220, R101, !PT ;  /* 0x00000065dc657209 */ /* 0x000fe20007810000 */
[----:B------:R-:W3:Y:S01]  /*7960*/  MUFU.TANH R21, R21 ;  /* 0x0000001500157308 */ /* 0x000ee20000002400 */
[----:B-1----:R-:W-:Y:S02]  /*7970*/  FSEL R221, R17, -INF , P5 ;  /* 0xff80000011dd7808 */ /* 0x002fe40002800000 */
[----:B------:R-:W-:Y:S02]  /*7980*/  ISETP.GT.AND P5, PT, R0, 0x28, PT ;  /* 0x000000280000780c */ /* 0x000fe40003fa4270 */
[----:B------:R-:W-:Y:S05]  /*7990*/  FMNMX.FTZ R101, R221, R101, !PT ;  /* 0x00000065dd657209 */ /* 0x000fea0007810000 */
[----:B------:R-:W1:Y:S01]  /*79a0*/  MUFU.TANH R24, R24 ;  /* 0x0000001800187308 */ /* 0x000e620000002400 */
[----:B--2---:R-:W-:Y:S02]  /*79b0*/  FSEL R20, R20, -INF , P0 ;  /* 0xff80000014147808 */ /* 0x004fe40000000000 */
[----:B------:R-:W-:Y:S02]  /*79c0*/  ISETP.GT.AND P0, PT, R0, 0x29, PT ;  /* 0x000000290000780c */ /* 0x000fe40003f04270 */
[----:B------:R-:W-:Y:S05]  /*79d0*/  FMNMX.FTZ R101, R20, R101, !PT ;  /* 0x0000006514657209 */ /* 0x000fea0007810000 */
[----:B------:R-:W2:Y:S01]  /*79e0*/  MUFU.TANH R25, R25 ;  /* 0x0000001900197308 */ /* 0x000ea20000002400 */
[----:B---3--:R-:W-:Y:S02]  /*79f0*/  FSEL R21, R21, -INF , P6 ;  /* 0xff80000015157808 */ /* 0x008fe40003000000 */
[----:B------:R-:W-:Y:S02]  /*7a00*/  ISETP.GT.AND P6, PT, R0, 0x30, PT ;  /* 0x000000300000780c */ /* 0x000fe40003fc4270 */
[----:B------:R-:W-:Y:S05]  /*7a10*/  FMNMX.FTZ R101, R21, R101, !PT ;  /* 0x0000006515657209 */ /* 0x000fea0007810000 */
        /* <DEDUP_REMOVED lines=9> */
[----:B------:R-:W-:Y:S02]  /*7ab0*/  FSEL R32, R32, -INF , P0 ;  /* 0xff80000020207808 */ /* 0x000fe40000000000 */
[----:B------:R-:W-:Y:S02]  /*7ac0*/  ISETP.GT.AND P0, PT, R0, 0x41, PT ;  /* 0x000000410000780c */ /* 0x000fe40003f04270 */
[----:B---3--:R-:W-:Y:S02]  /*7ad0*/  FSEL R28, R28, -INF , P6 ;  /* 0xff8000001c1c7808 */ /* 0x008fe40003000000 */
[----:B------:R-:W-:Y:S02]  /*7ae0*/  ISETP.GT.AND P6, PT, R0, 0x39, PT ;  /* 0x000000390000780c */ /* 0x000fe40003fc4270 */
[----:B------:R-:W-:Y:S01]  /*7af0*/  FMNMX.FTZ R101, R28, R101, !PT ;  /* 0x000000651c657209 */ /* 0x000fe20007810000 */
[----:B------:R-:W3:Y:S01]  /*7b00*/  MUFU.TANH R33, R33 ;  /* 0x0000002100217308 */ /* 0x000ee20000002400 */
[----:B-1----:R-:W-:Y:S02]  /*7b10*/  FSEL R29, R29, -INF , P5 ;  /* 0xff8000001d1d7808 */ /* 0x002fe40002800000 */
[----:B------:R-:W-:Y:S02]  /*7b20*/  ISETP.GT.AND P5, PT, R0, 0x40, PT ;  /* 0x000000400000780c */ /* 0x000fe40003fa4270 */
[----:B------:R-:W-:Y:S05]  /*7b30*/  FMNMX.FTZ R101, R29, R101, !PT ;  /* 0x000000651d657209 */ /* 0x000fea0007810000 */
[----:B------:R-:W1:Y:S01]  /*7b40*/  MUFU.TANH R4, R4 ;  /* 0x0000000400047308 */ /* 0x000e620000002400 */
[----:B------:R-:W-:Y:S02]  /*7b50*/  FMNMX.FTZ R101, R32, R101, !PT ;  /* 0x0000006520657209 */ /* 0x000fe40007810000 */
[----:B--2---:R-:W-:Y:S02]  /*7b60*/  FSEL R8, R8, -INF , P0 ;  /* 0xff80000008087808 */ /* 0x004fe40000000000 */
[C---:B------:R-:W-:Y:S05]  /*7b70*/  ISETP.GT.AND P0, PT, R0.reuse, 0x50, PT ;  /* 0x000000500000780c */ /* 0x040fea0003f04270 */
[----:B------:R-:W2:Y:S01]  /*7b80*/  MUFU.TANH R36, R36 ;  /* 0x0000002400247308 */ /* 0x000ea20000002400 */
[----:B---3--:R-:W-:Y:S02]  /*7b90*/  FSEL R33, R33, -INF , P6 ;  /* 0xff80000021217808 */ /* 0x008fe40003000000 */
[----:B------:R-:W-:Y:S02]  /*7ba0*/  ISETP.GT.AND P6, PT, R0, 0x48, PT ;  /* 0x000000480000780c */ /* 0x000fe40003fc4270 */
[----:B------:R-:W-:Y:S05]  /*7bb0*/  FMNMX.FTZ R101, R33, R101, !PT ;  /* 0x0000006521657209 */ /* 0x000fea0007810000 */
[----:B------:R-:W3:Y:S01]  /*7bc0*/  MUFU.TANH R7, R7 ;  /* 0x0000000700077308 */ /* 0x000ee20000002400 */
[----:B-1----:R-:W-:Y:S01]  /*7bd0*/  FSEL R16, R4, -INF , P0 ;  /* 0xff80000004107808 */ /* 0x002fe20000000000 */
[----:B------:R-:W-:Y:S01]  /*7be0*/  FMUL.FTZ R4, R49, c[0x0][0x320] ;  /* 0x0000c80031047a20 */ /* 0x000fe20000410000 */
[----:B------:R-:W-:Y:S01]  /*7bf0*/  ISETP.GT.AND P0, PT, R0, 0x59, PT ;  /* 0x000000590000780c */ /* 0x000fe20003f04270 */
[----:B------:R-:W-:Y:S06]  /*7c00*/  IMAD.MOV.U32 R49, RZ, RZ, R25 ;  /* 0x000000ffff317224 */ /* 0x000fec00078e0019 */
[----:B------:R-:W1:Y:S01]  /*7c10*/  MUFU.TANH R6, R6 ;  /* 0x0000000600067308 */ /* 0x000e620000002400 */
[----:B--2---:R-:W-:Y:S02]  /*7c20*/  FSEL R36, R36, -INF , P5 ;  /* 0xff80000024247808 */ /* 0x004fe40002800000 */
[----:B------:R-:W-:Y:S02]  /*7c30*/  ISETP.GT.AND P5, PT, R0, 0x49, PT ;  /* 0x000000490000780c */ /* 0x000fe40003fa4270 */
[----:B------:R-:W-:Y:S05]  /*7c40*/  FMNMX.FTZ R101, R36, R101, !PT ;  /* 0x0000006524657209 */ /* 0x000fea0007810000 */
[----:B------:R-:W2:Y:S01]  /*7c50*/  MUFU.TANH R45, R45 ;  /* 0x0000002d002d7308 */ /* 0x000ea20000002400 */
[----:B------:R-:W-:Y:S02]  /*7c60*/  FMNMX.FTZ R101, R8, R101, !PT ;  /* 0x0000006508657209 */ /* 0x000fe40007810000 */
[----:B---3--:R-:W-:Y:S01]  /*7c70*/  FSEL R12, R7, -INF , P6 ;  /* 0xff800000070c7808 */ /* 0x008fe20003000000 */
[----:B------:R-:W-:Y:S01]  /*7c80*/  FMUL.FTZ R7, R46, c[0x0][0x320] ;  /* 0x0000c8002e077a20 */ /* 0x000fe20000410000 */
[----:B------:R-:W-:Y:S02]  /*7c90*/  ISETP.GT.AND P6, PT, R0, 0x51, PT ;  /* 0x000000510000780c */ /* 0x000fe40003fc4270 */
[----:B------:R-:W-:Y:S03]  /*7ca0*/  FMNMX.FTZ R101, R12, R101, !PT ;  /* 0x000000650c657209 */ /* 0x000fe60007810000 */
[----:B------:R-:W3:Y:S01]  /*7cb0*/  MUFU.TANH R48, R48 ;  /* 0x0000003000307308 */ /* 0x000ee20000002400 */
[----:B-1----:R-:W-:Y:S01]  /*7cc0*/  FSEL R13, R6, -INF , P5 ;  /* 0xff800000060d7808 */ /* 0x002fe20002800000 */
[----:B------:R-:W-:Y:S01]  /*7cd0*/  FMUL.FTZ R6, R47, c[0x0][0x320] ;  /* 0x0000c8002f067a20 */ /* 0x000fe20000410000 */
[----:B------:R-:W-:Y:S02]  /*7ce0*/  ISETP.GT.AND P5, PT, R0, 0x58, PT ;  /* 0x000000580000780c */ /* 0x000fe40003fa4270 */
[----:B------:R-:W-:Y:S01]  /*7cf0*/  FMNMX.FTZ R101, R13, R101, !PT ;  /* 0x000000650d657209 */ /* 0x000fe20007810000 */
[----:B------:R-:W1:Y:S04]  /*7d00*/  SHFL.IDX PT, R0, R2, 0x1, 0x1c1f ;  /* 0x003c1f0002007f89 */ /* 0x000e6800000e0000 */
[----:B------:R-:W5:Y:S01]  /*7d10*/  MUFU.TANH R4, R4 ;  /* 0x0000000400047308 */ /* 0x000f620000002400 */
[----:B------:R-:W-:Y:S02]  /*7d20*/  FMNMX.FTZ R101, R16, R101, !PT ;  /* 0x0000006510657209 */ /* 0x000fe40007810000 */
[----:B--2---:R-:W-:Y:S04]  /*7d30*/  FSEL R44, R45, -INF , P6 ;  /* 0xff8000002d2c7808 */ /* 0x004fe80003000000 */
[----:B------:R-:W-:Y:S03]  /*7d40*/  FMNMX.FTZ R101, R44, R101, !PT ;  /* 0x000000652c657209 */ /* 0x000fe60007810000 */
[----:B------:R-:W2:Y:S01]  /*7d50*/  MUFU.TANH R14, R14 ;  /* 0x0000000e000e7308 */ /* 0x000ea20000002400 */
[----:B---3--:R-:W-:Y:S04]  /*7d60*/  FSEL R17, R48, -INF , P5 ;  /* 0xff80000030117808 */ /* 0x008fe80002800000 */
[----:B------:R-:W-:Y:S05]  /*7d70*/  FMNMX.FTZ R101, R17, R101, !PT ;  /* 0x0000006511657209 */ /* 0x000fea0007810000 */
[----:B------:R-:W3:Y:S01]  /*7d80*/  MUFU.TANH R27, R27 ;  /* 0x0000001b001b7308 */ /* 0x000ee20000002400 */
[----:B------:R-:W-:Y:S02]  /*7d90*/  MOV R47, R17 ;  /* 0x00000011002f7202 */ /* 0x000fe40000000f00 */
[----:B-1----:R-:W-:Y:S01]  /*7da0*/  IADD3 R0, R3, R0, RZ ;  /* 0x0000000003007210 */ /* 0x002fe20007ffe0ff */
[----:B------:R-:W-:Y:S01]  /*7db0*/  FMUL.FTZ R3, R50, c[0x0][0x320] ;  /* 0x0000c80032037a20 */ /* 0x000fe20000410000 */
[----:B-----5:R-:W-:Y:S02]  /*7dc0*/  FSEL R25, R4, -INF , P0 ;  /* 0xff80000004197808 */ /* 0x020fe40000000000 */
[C---:B------:R-:W-:Y:S02]  /*7dd0*/  ISETP.GT.AND P0, PT, R0.reuse, RZ, PT ;  /* 0x000000ff0000720c */ /* 0x040fe40003f04270 */
[----:B------:R-:W-:Y:S01]  /*7de0*/  FMNMX.FTZ R101, R25, R101, !PT ;  /* 0x0000006519657209 */ /* 0x000fe20007810000 */
[----:B------:R-:W1:Y:S01]  /*7df0*/  MUFU.TANH R30, R30 ;  /* 0x0000001e001e7308 */ /* 0x000e620000002400 */
[----:B------:R-:W-:Y:S01]  /*7e00*/  FSEL R4, R105, -INF , P0 ;  /* 0xff80000069047808 */ /* 0x000fe20000000000 */
[----:B------:R-:W-:Y:S01]  /*7e10*/  IMAD.MOV.U32 R46, RZ, RZ, R25 ;  /* 0x000000ffff2e7224 */ /* 0x000fe200078e0019 */
[C---:B------:R-:W-:Y:S01]  /*7e20*/  ISETP.GT.AND P5, PT, R0.reuse, 0x1, PT ;  /* 0x000000010000780c */ /* 0x040fe20003fa4270 */
[----:B------:R-:W5:Y:S01]  /*7e30*/  SHFL.BFLY PT, R2, R101, 0x2, 0x1f ;  /* 0x0c401f0065027f89 */ /* 0x000f6200000e0000 */
[----:B------:R-:W-:Y:S01]  /*7e40*/  ISETP.GT.AND P0, PT, R0, 0x8, PT ;  /* 0x000000080000780c */ /* 0x000fe20003f04270 */
[----:B------:R-:W-:Y:S01]  /*7e50*/  IMAD.MOV.U32 R105, RZ, RZ, R32 ;  /* 0x000000ffff697224 */ /* 0x000fe200078e0020 */
[----:B------:R-:W-:Y:S02]  /*7e60*/  FSEL R166, R102, -INF , P5 ;  /* 0xff80000066a67808 */ /* 0x000fe40002800000 */
[----:B------:R-:W-:Y:S01]  /*7e70*/  FSEL R167, R10, -INF , P0 ;  /* 0xff8000000aa77808 */ /* 0x000fe20000000000 */
[----:B------:R-:W1:Y:S01]  /*7e80*/  MUFU.TANH R31, R31 ;  /* 0x0000001f001f7308 */ /* 0x000e620000002400 */
[C---:B------:R-:W-:Y:S02]  /*7e90*/  ISETP.GT.AND P5, PT, R0.reuse, 0x9, PT ;  /* 0x000000090000780c */ /* 0x040fe40003fa4270 */
[----:B------:R-:W-:Y:S02]  /*7ea0*/  ISETP.GT.AND P0, PT, R0, 0x10, PT ;  /* 0x000000100000780c */ /* 0x000fe40003f04270 */
[----:B------:R-:W-:Y:S02]  /*7eb0*/  FSEL R208, R11, -INF , P5 ;  /* 0xff8000000bd07808 */ /* 0x000fe40002800000 */
[----:B--2---:R-:W-:Y:S02]  /*7ec0*/  FSEL R214, R14, -INF , P0 ;  /* 0xff8000000ed67808 */ /* 0x004fe40000000000 */
[C---:B------:R-:W-:Y:S01]  /*7ed0*/  ISETP.GT.AND P5, PT, R0.reuse, 0x11, PT ;  /* 0x000000110000780c */ /* 0x040fe20003fa4270 */
[----:B------:R-:W2:Y:S01]  /*7ee0*/  MUFU.TANH R35, R35 ;  /* 0x0000002300237308 */ /* 0x000ea20000002400 */
[----:B------:R-:W-:Y:S02]  /*7ef0*/  ISETP.GT.AND P0, PT, R0, 0x18, PT ;  /* 0x000000180000780c */ /* 0x000fe40003f04270 */
[----:B------:R-:W-:Y:S02]  /*7f00*/  FSEL R213, R15, -INF , P5 ;  /* 0xff8000000fd57808 */ /* 0x000fe40002800000 */
[----:B------:R-:W-:Y:S02]  /*7f10*/  FSEL R215, R18, -INF , P0 ;  /* 0xff80000012d77808 */ /* 0x000fe40000000000 */
[----:B------:R-:W-:Y:S02]  /*7f20*/  ISETP.GT.AND P5, PT, R0, 0x19, PT ;  /* 0x000000190000780c */ /* 0x000fe40003fa4270 */
[----:B-----5:R-:W-:Y:S01]  /*7f30*/  FMNMX.FTZ R101, R101, R2, !PT ;  /* 0x0000000265657209 */ /* 0x020fe20007810000 */
[----:B------:R-:W5:Y:S01]  /*7f40*/  MUFU.TANH R38, R38 ;  /* 0x0000002600267308 */ /* 0x000f620000002400 */
[----:B------:R-:W-:Y:S02]  /*7f50*/  FMNMX.FTZ R2, R4, R104, !PT ;  /* 0x0000006804027209 */ /* 0x000fe40007810000 */
[----:B------:R-:W-:Y:S02]  /*7f60*/  FSEL R216, R19, -INF , P5 ;  /* 0xff80000013d87808 */ /* 0x000fe40002800000 */
[----:B------:R-:W-:Y:S02]  /*7f70*/  FMNMX.FTZ R2, R166, R2, !PT ;  /* 0x00000002a6027209 */ /* 0x000fe40007810000 */
[----:B------:R-:W-:Y:S02]  /*7f80*/  ISETP.GT.AND P0, PT, R0, 0x20, PT ;  /* 0x000000200000780c */ /* 0x000fe40003f04270 */
[----:B------:R-:W-:Y:S01]  /*7f90*/  FMNMX.FTZ R2, R167, R2, !PT ;  /* 0x00000002a7027209 */ /* 0x000fe20007810000 */
[----:B------:R-:W1:Y:S01]  /*7fa0*/  MUFU.TANH R39, R39 ;  /* 0x0000002700277308 */ /* 0x000e620000002400 */
[----:B------:R-:W-:Y:S02]  /*7fb0*/  FSEL R223, R22, -INF , P0 ;  /* 0xff80000016df7808 */ /* 0x000fe40000000000 */
[----:B------:R-:W-:Y:S02]  /*7fc0*/  FMNMX.FTZ R2, R208, R2, !PT ;  /* 0x00000002d0027209 */ /* 0x000fe40007810000 */
[----:B------:R-:W-:Y:S02]  /*7fd0*/  ISETP.GT.AND P5, PT, R0, 0x21, PT ;  /* 0x000000210000780c */ /* 0x000fe40003fa4270 */
[----:B------:R-:W-:Y:S02]  /*7fe0*/  FMNMX.FTZ R2, R214, R2, !PT ;  /* 0x00000002d6027209 */ /* 0x000fe40007810000 */
[----:B------:R-:W-:Y:S01]  /*7ff0*/  FSEL R222, R23, -INF , P5 ;  /* 0xff80000017de7808 */ /* 0x000fe20002800000 */
[----:B------:R-:W2:Y:S01]  /*8000*/  MUFU.TANH R42, R42 ;  /* 0x0000002a002a7308 */ /* 0x000ea20000002400 */
[----:B------:R-:W-:Y:S02]  /*8010*/  FMNMX.FTZ R2, R213, R2, !PT ;  /* 0x00000002d5027209 */ /* 0x000fe40007810000 */
[----:B------:R-:W-:Y:S02]  /*8020*/  ISETP.GT.AND P0, PT, R0, 0x28, PT ;  /* 0x000000280000780c */ /* 0x000fe40003f04270 */
[----:B------:R-:W-:Y:S02]  /*8030*/  FMNMX.FTZ R2, R215, R2, !PT ;  /* 0x00000002d7027209 */ /* 0x000fe40007810000 */
[----:B------:R-:W-:Y:S01]  /*8040*/  FSEL R41, R26, -INF , P0 ;  /* 0xff8000001a297808 */ /* 0x000fe20000000000 */
[----:B------:R-:W-:Y:S01]  /*8050*/  IMAD.MOV.U32 R26, RZ, RZ, R16 ;  /* 0x000000ffff1a7224 */ /* 0x000fe200078e0010 */
[----:B------:R-:W-:Y:S01]  /*8060*/  FMNMX.FTZ R2, R216, R2, !PT ;  /* 0x00000002d8027209 */ /* 0x000fe20007810000 */
[----:B------:R-:W2:Y:S01]  /*8070*/  MUFU.TANH R43, R43 ;  /* 0x0000002b002b7308 */ /* 0x000ea20000002400 */
[----:B------:R-:W-:Y:S02]  /*8080*/  ISETP.GT.AND P6, PT, R0, 0x29, PT ;  /* 0x000000290000780c */ /* 0x000fe40003fc4270 */
[----:B------:R-:W-:Y:S02]  /*8090*/  FMNMX.FTZ R2, R223, R2, !PT ;  /* 0x00000002df027209 */ /* 0x000fe40007810000 */
[----:B---3--:R-:W-:Y:S02]  /*80a0*/  FSEL R40, R27, -INF , P6 ;  /* 0xff8000001b287808 */ /* 0x008fe40003000000 */
[----:B------:R-:W-:Y:S02]  /*80b0*/  FMNMX.FTZ R2, R222, R2, !PT ;  /* 0x00000002de027209 */ /* 0x000fe40007810000 */
[----:B------:R-:W-:Y:S01]  /*80c0*/  ISETP.GT.AND P0, PT, R0, 0x30, PT ;  /* 0x000000300000780c */ /* 0x000fe20003f04270 */
[----:B------:R-:W3:Y:S01]  /*80d0*/  MUFU.TANH R7, R7 ;  /* 0x0000000700077308 */ /* 0x000ee20000002400 */
[----:B------:R-:W-:Y:S02]  /*80e0*/  FMNMX.FTZ R2, R41, R2, !PT ;  /* 0x0000000229027209 */ /* 0x000fe40007810000 */
[----:B-1----:R-:W-:Y:S01]  /*80f0*/  FSEL R9, R30, -INF , P0 ;  /* 0xff8000001e097808 */ /* 0x002fe20000000000 */
[----:B------:R-:W-:Y:S01]  /*8100*/  IMAD.MOV.U32 R30, RZ, RZ, R8 ;  /* 0x000000ffff1e7224 */ /* 0x000fe200078e0008 */
[----:B------:R-:W-:Y:S02]  /*8110*/  FMNMX.FTZ R2, R40, R2, !PT ;  /* 0x0000000228027209 */ /* 0x000fe40007810000 */
[C---:B------:R-:W-:Y:S02]  /*8120*/  ISETP.GT.AND P5, PT, R0.reuse, 0x31, PT ;  /* 0x000000310000780c */ /* 0x040fe40003fa4270 */
[----:B------:R-:W-:Y:S01]  /*8130*/  FMNMX.FTZ R2, R9, R2, !PT ;  /* 0x0000000209027209 */ /* 0x000fe20007810000 */
[----:B------:R-:W1:Y:S01]  /*8140*/  MUFU.TANH R6, R6 ;  /* 0x0000000600067308 */ /* 0x000e620000002400 */
[----:B------:R-:W-:Y:S02]  /*8150*/  FSEL R31, R31, -INF , P5 ;  /* 0xff8000001f1f7808 */ /* 0x000fe40002800000 */
[----:B------:R-:W-:Y:S02]  /*8160*/  ISETP.GT.AND P0, PT, R0, 0x38, PT ;  /* 0x000000380000780c */ /* 0x000fe40003f04270 */
[----:B------:R-:W-:Y:S02]  /*8170*/  FMNMX.FTZ R2, R31, R2, !PT ;  /* 0x000000021f027209 */ /* 0x000fe40007810000 */
[----:B------:R-:W-:Y:S02]  /*8180*/  FSEL R37, R34, -INF , P0 ;  /* 0xff80000022257808 */ /* 0x000fe40000000000 */
[C---:B------:R-:W-:Y:S01]  /*8190*/  ISETP.GT.AND P6, PT, R0.reuse, 0x39, PT ;  /* 0x000000390000780c */ /* 0x040fe20003fc4270 */
[----:B------:R-:W1:Y:S01]  /*81a0*/  MUFU.TANH R3, R3 ;  /* 0x0000000300037308 */ /* 0x000e620000002400 */
[----:B------:R-:W-:Y:S02]  /*81b0*/  FMNMX.FTZ R2, R37, R2, !PT ;  /* 0x0000000225027209 */ /* 0x000fe40007810000 */
[----:B--2---:R-:W-:Y:S02]  /*81c0*/  FSEL R35, R35, -INF , P6 ;  /* 0xff80000023237808 */ /* 0x004fe40003000000 */
[----:B------:R-:W-:Y:S02]  /*81d0*/  ISETP.GT.AND P5, PT, R0, 0x40, PT ;  /* 0x000000400000780c */ /* 0x000fe40003fa4270 */
[----:B------:R-:W-:Y:S02]  /*81e0*/  FMNMX.FTZ R2, R35, R2, !PT ;  /* 0x0000000223027209 */ /* 0x000fe40007810000 */
[----:B-----5:R-:W-:Y:S01]  /*81f0*/  FSEL R38, R38, -INF , P5 ;  /* 0xff80000026267808 */ /* 0x020fe20002800000 */
[----:B------:R-:W2:Y:S01]  /*8200*/  MUFU.TANH R102, R51 ;  /* 0x0000003300667308 */ /* 0x000ea20000002400 */
[----:B------:R-:W-:Y:S02]  /*8210*/  ISETP.GT.AND P0, PT, R0, 0x41, PT ;  /* 0x000000410000780c */ /* 0x000fe40003f04270 */
[----:B------:R-:W-:Y:S02]  /*8220*/  FMNMX.FTZ R2, R38, R2, !PT ;  /* 0x0000000226027209 */ /* 0x000fe40007810000 */
[C---:B------:R-:W-:Y:S02]  /*8230*/  ISETP.GT.AND P6, PT, R0.reuse, 0x48, PT ;  /* 0x000000480000780c */ /* 0x040fe40003fc4270 */
[----:B------:R-:W-:Y:S01]  /*8240*/  FSEL R106, R39, -INF , P0 ;  /* 0xff800000276a7808 */ /* 0x000fe20000000000 */
[----:B------:R-:W-:Y:S01]  /*8250*/  IMAD.MOV.U32 R39, RZ, RZ, R29 ;  /* 0x000000ffff277224 */ /* 0x000fe200078e001d */
[----:B------:R-:W-:Y:S02]  /*8260*/  ISETP.GT.AND P5, PT, R0, 0x49, PT ;  /* 0x000000490000780c */ /* 0x000fe40003fa4270 */
[----:B------:R-:W-:Y:S02]  /*8270*/  FSEL R11, R42, -INF , P6 ;  /* 0xff8000002a0b7808 */ /* 0x000fe40003000000 */
[----:B------:R-:W-:Y:S02]  /*8280*/  ISETP.GT.AND P0, PT, R0, 0x50, PT ;  /* 0x000000500000780c */ /* 0x000fe40003f04270 */
[----:B------:R-:W-:Y:S02]  /*8290*/  FMNMX.FTZ R2, R106, R2, !PT ;  /* 0x000000026a027209 */ /* 0x000fe40007810000 */
[----:B------:R-:W-:Y:S01]  /*82a0*/  FSEL R15, R43, -INF , P5 ;  /* 0xff8000002b0f7808 */ /* 0x000fe20002800000 */
[----:B------:R-:W-:Y:S01]  /*82b0*/  IMAD.MOV.U32 R43, RZ, RZ, R41 ;  /* 0x000000ffff2b7224 */ /* 0x000fe200078e0029 */
[C---:B------:R-:W-:Y:S02]  /*82c0*/  ISETP.GT.AND P6, PT, R0.reuse, 0x51, PT ;  /* 0x000000510000780c */ /* 0x040fe40003fc4270 */
[----:B---3--:R-:W-:Y:S02]  /*82d0*/  FSEL R18, R7, -INF , P0 ;  /* 0xff80000007127808 */ /* 0x008fe40000000000 */
[C---:B------:R-:W-:Y:S02]  /*82e0*/  ISETP.GT.AND P5, PT, R0.reuse, 0x58, PT ;  /* 0x000000580000780c */ /* 0x040fe40003fa4270 */
[----:B------:R-:W-:Y:S02]  /*82f0*/  ISETP.GT.AND P0, PT, R0, 0x59, PT ;  /* 0x000000590000780c */ /* 0x000fe40003f04270 */
[----:B------:R-:W-:Y:S02]  /*8300*/  FMNMX.FTZ R0, R11, R2, !PT ;  /* 0x000000020b007209 */ /* 0x000fe40007810000 */
[----:B------:R-:W3:Y:S01]  /*8310*/  SHFL.BFLY PT, R2, R101, 0x1, 0x1f ;  /* 0x0c201f0065027f89 */ /* 0x000ee200000e0000 */
[----:B-1----:R-:W-:Y:S02]  /*8320*/  FSEL R19, R6, -INF , P6 ;  /* 0xff80000006137808 */ /* 0x002fe40003000000 */
[----:B------:R-:W-:Y:S02]  /*8330*/  FMNMX.FTZ R0, R15, R0, !PT ;  /* 0x000000000f007209 */ /* 0x000fe40007810000 */
[----:B------:R-:W-:Y:S02]  /*8340*/  FSEL R22, R3, -INF , P5 ;  /* 0xff80000003167808 */ /* 0x000fe40002800000 */
[----:B------:R-:W-:Y:S02]  /*8350*/  FMNMX.FTZ R0, R18, R0, !PT ;  /* 0x0000000012007209 */ /* 0x000fe40007810000 */
[----:B--2---:R-:W-:Y:S02]  /*8360*/  FSEL R102, R102, -INF , P0 ;  /* 0xff80000066667808 */ /* 0x004fe40000000000 */
[----:B------:R-:W-:Y:S02]  /*8370*/  FMNMX.FTZ R0, R19, R0, !PT ;  /* 0x0000000013007209 */ /* 0x000fe40007810000 */
[----:B------:R-:W-:Y:S02]  /*8380*/  ISETP.GE.AND P6, PT, R218, 0x1, PT ;  /* 0x00000001da00780c */ /* 0x000fe40003fc6270 */
[----:B------:R-:W-:Y:S02]  /*8390*/  FMNMX.FTZ R0, R22, R0, !PT ;  /* 0x0000000016007209 */ /* 0x000fe40007810000 */
[----:B------:R-:W-:Y:S02]  /*83a0*/  MOV R14, R49 ;  /* 0x00000031000e7202 */ /* 0x000fe40000000f00 */
[----:B------:R-:W-:Y:S02]  /*83b0*/  FMNMX.FTZ R0, R102, R0, !PT ;  /* 0x0000000066007209 */ /* 0x000fe40007810000 */
[----:B------:R-:W-:Y:S02]  /*83c0*/  MOV R23, R44 ;  /* 0x0000002c00177202 */ /* 0x000fe40000000f00 */
[----:B------:R-:W-:Y:S02]  /*83d0*/  MOV R10, R12 ;  /* 0x0000000c000a7202 */ /* 0x000fe40000000f00 */
[----:B---3--:R-:W-:Y:S02]  /*83e0*/  FMNMX.FTZ R101, R101, R2, !PT ;  /* 0x0000000265657209 */ /* 0x008fe40007810000 */
[----:B------:R-:W1:Y:S01]  /*83f0*/  SHFL.BFLY PT, R2, R0, 0x2, 0x1f ;  /* 0x0c401f0000027f89 */ /* 0x000e6200000e0000 */
[----:B------:R-:W-:Y:S02]  /*8400*/  MOV R34, R9 ;  /* 0x0000000900227202 */ /* 0x000fe40000000f00 */
[C---:B------:R-:W-:Y:S02]  /*8410*/  FSETP.NEU.FTZ.AND P0, PT, R101.reuse, -INF , PT ;  /* 0xff8000006500780b */ /* 0x040fe40003f1d000 */
[----:B------:R-:W-:Y:S02]  /*8420*/  MOV R42, R21 ;  /* 0x00000015002a7202 */ /* 0x000fe40000000f00 */
[----:B------:R-:W-:Y:S02]  /*8430*/  FSEL R3, R101, RZ, P0 ;  /* 0x000000ff65037208 */ /* 0x000fe40000000000 */
[----:B------:R-:W-:Y:S02]  /*8440*/  MOV R6, R28 ;  /* 0x0000001c00067202 */ /* 0x000fe40000000f00 */
[----:B------:R-:W-:Y:S02]  /*8450*/  MOV R51, R20 ;  /* 0x0000001400337202 */ /* 0x000fe40000000f00 */
[----:B------:R-:W-:Y:S02]  /*8460*/  MOV R27, R13 ;  /* 0x0000000d001b7202 */ /* 0x000fe40000000f00 */
[----:B------:R-:W-:Y:S02]  /*8470*/  MOV R50, R36 ;  /* 0x0000002400327202 */ /* 0x000fe40000000f00 */
[----:B------:R-:W-:Y:S02]  /*8480*/  MOV R7, R24 ;  /* 0x0000001800077202 */ /* 0x000fe40000000f00 */
[----:B-1----:R-:W-:Y:S01]  /*8490*/  FMNMX.FTZ R0, R0, R2, !PT ;  /* 0x0000000200007209 */ /* 0x002fe20007810000 */
[----:B------:R-:W-:Y:S02]  /*84a0*/  FADD.FTZ R2, -R3, R103 ;  /* 0x0000006703027221 */ /* 0x000fe40000010100 */
[----:B------:R-:W-:Y:S02]  /*84b0*/  FMUL.FTZ R103, R101, c[0x0][0x2d0] ;  /* 0x0000b40065677a20 */ /* 0x000fe40000410000 */
[----:B------:R-:W1:Y:S03]  /*84c0*/  SHFL.BFLY PT, R3, R0, 0x1, 0x1f ;  /* 0x0c201f0000037f89 */ /* 0x000e6600000e0000 */
[----:B------:R-:W-:Y:S05]  /*84d0*/  FSEL R103, R103, RZ, P0 ;  /* 0x000000ff67677208 */ /* 0x000fea0000000000 */
[----:B------:R-:W-:Y:S04]  /*84e0*/  FFMA.FTZ R5, R5, c[0x0][0x2d0], -R103 ;  /* 0x0000b40005057a23 */ /* 0x000fe80000010867 */
[----:B------:R-:W-:Y:S01]  /*84f0*/  MUFU.EX2 R165, R5 ;  /* 0x0000000500a57308 */ /* 0x000fe20000000800 */
[----:B-1----:R-:W-:Y:S01]  /*8500*/  FMNMX.FTZ R100, R0, R3, !PT ;  /* 0x0000000300647209 */ /* 0x002fe20007810000 */
[----:B------:R-:W-:Y:S03]  /*8510*/  FMUL.FTZ R0, R2, c[0x0][0x2d0] ;  /* 0x0000b40002007a20 */ /* 0x000fe60000410000 */
[C---:B------:R-:W-:Y:S05]  /*8520*/  FSETP.NEU.FTZ.AND P0, PT, R100.reuse, -INF , PT ;  /* 0xff8000006400780b */ /* 0x040fea0003f1d000 */
[----:B------:R1:W2:Y:S01]  /*8530*/  MUFU.EX2 R2, R0 ;  /* 0x0000000000027308 */ /* 0x0002a20000000800 */
[C---:B------:R-:W-:Y:S05]  /*8540*/  FSEL R3, R100.reuse, RZ, P0 ;  /* 0x000000ff64037208 */ /* 0x040fea0000000000 */
[----:B-1----:R-:W-:Y:S01]  /*8550*/  FADD.FTZ R0, -R3, R104 ;  /* 0x0000006803007221 */ /* 0x002fe20000010100 */
[----:B------:R-:W-:Y:S01]  /*8560*/  MOV R104, R33 ;  /* 0x0000002100687202 */ /* 0x000fe20000000f00 */
[----:B------:R-:W-:Y:S02]  /*8570*/  FMUL.FTZ R3, R100, c[0x0][0x2d0] ;  /* 0x0000b40064037a20 */ /* 0x000fe40000410000 */
[----:B------:R-:W-:Y:S02]  /*8580*/  FMUL.FTZ R0, R0, c[0x0][0x2d0] ;  /* 0x0000b40000007a20 */ /* 0x000fe40000410000 */
[C---:B--2---:R-:W-:Y:S01]  /*8590*/  FMUL.FTZ R8, R2.reuse, R112 ;  /* 0x0000007002087220 */ /* 0x044fe20000410000 */
[----:B------:R-:W-:Y:S01]  /*85a0*/  FSEL R3, R3, RZ, P0 ;  /* 0x000000ff03037208 */ /* 0x000fe20000000000 */
[----:B------:R-:W-:Y:S01]  /*85b0*/  FMUL.FTZ R5, R2, R109 ;  /* 0x0000006d02057220 */ /* 0x000fe20000410000 */
[----:B------:R-:W-:Y:S01]  /*85c0*/  MOV R112, R37 ;  /* 0x0000002500707202 */ /* 0x000fe20000000f00 */
[----:B------:R-:W1:Y:S01]  /*85d0*/  MUFU.EX2 R0, R0 ;  /* 0x0000000000007308 */ /* 0x000e620000000800 */
[----:B------:R-:W-:Y:S02]  /*85e0*/  IMAD.MOV.U32 R109, RZ, RZ, R40 ;  /* 0x000000ffff6d7224 */ /* 0x000fe400078e0028 */
[----:B------:R-:W-:Y:S02]  /*85f0*/  FFMA.FTZ R4, R4, c[0x0][0x2d0], -R3 ;  /* 0x0000b40004047a23 */ /* 0x000fe40000010803 */
[C---:B------:R-:W-:Y:S01]  /*8600*/  FMUL.FTZ R20, R2.reuse, R124 ;  /* 0x0000007c02147220 */ /* 0x040fe20000410000 */
[----:B------:R-:W-:Y:S01]  /*8610*/  MOV R124, R112 ;  /* 0x00000070007c7202 */ /* 0x000fe20000000f00 */
[C---:B------:R-:W-:Y:S01]  /*8620*/  FFMA.FTZ R212, R2.reuse, R212, R165 ;  /* 0x000000d402d47223 */ /* 0x040fe200000100a5 */
[----:B------:R-:W-:Y:S01]  /*8630*/  MOV R112, R14 ;  /* 0x0000000e00707202 */ /* 0x000fe20000000f00 */
[C---:B------:R-:W-:Y:S01]  /*8640*/  FMUL.FTZ R9, R2.reuse, R113 ;  /* 0x0000007102097220 */ /* 0x040fe20000410000 */
[----:B------:R2:W3:Y:S01]  /*8650*/  MUFU.EX2 R164, R4 ;  /* 0x0000000400a47308 */ /* 0x0004e20000000800 */
[C---:B------:R-:W-:Y:S01]  /*8660*/  FMUL.FTZ R12, R2.reuse, R116 ;  /* 0x00000074020c7220 */ /* 0x040fe20000410000 */
[----:B------:R-:W-:Y:S01]  /*8670*/  MOV R116, R43 ;  /* 0x0000002b00747202 */ /* 0x000fe20000000f00 */
[C---:B------:R-:W-:Y:S01]  /*8680*/  FMUL.FTZ R13, R2.reuse, R117 ;  /* 0x00000075020d7220 */ /* 0x040fe20000410000 */
[----:B------:R-:W-:Y:S01]  /*8690*/  MOV R117, R7 ;  /* 0x0000000700757202 */ /* 0x000fe20000000f00 */
[C---:B------:R-:W-:Y:S02]  /*86a0*/  FMUL.FTZ R16, R2.reuse, R120 ;  /* 0x0000007802107220 */ /* 0x040fe40000410000 */
[C---:B------:R-:W-:Y:S01]  /*86b0*/  FMUL.FTZ R17, R2.reuse, R121 ;  /* 0x0000007902117220 */ /* 0x040fe20000410000 */
[----:B------:R-:W-:Y:S01]  /*86c0*/  MOV R121, R109 ;  /* 0x0000006d00797202 */ /* 0x000fe20000000f00 */
[C---:B------:R-:W-:Y:S01]  /*86d0*/  FMUL.FTZ R21, R2.reuse, R125 ;  /* 0x0000007d02157220 */ /* 0x040fe20000410000 */
[----:B------:R-:W-:Y:S01]  /*86e0*/  MOV R109, R51 ;  /* 0x00000033006d7202 */ /* 0x000fe20000000f00 */
[C---:B------:R-:W-:Y:S01]  /*86f0*/  FMUL.FTZ R24, R2.reuse, R128 ;  /* 0x0000008002187220 */ /* 0x040fe20000410000 */
[----:B------:R-:W-:Y:S01]  /*8700*/  MOV R125, R39 ;  /* 0x00000027007d7202 */ /* 0x000fe20000000f00 */
[----:B------:R-:W-:Y:S01]  /*8710*/  FMUL.FTZ R25, R2, R129 ;  /* 0x0000008102197220 */ /* 0x000fe20000410000 */
[----:B------:R-:W-:Y:S01]  /*8720*/  MOV R129, R35 ;  /* 0x0000002300817202 */ /* 0x000fe20000000f00 */
[----:B-1----:R-:W-:Y:S01]  /*8730*/  FMUL.FTZ R14, R0, R118 ;  /* 0x00000076000e7220 */ /* 0x002fe20000410000 */
[----:B------:R-:W-:Y:S01]  /*8740*/  IADD3 R118, R218, -0x1, RZ ;  /* 0xffffffffda767810 */ /* 0x000fe20007ffe0ff */
[C---:B------:R-:W-:Y:S01]  /*8750*/  FMUL.FTZ R28, R2.reuse, R132 ;  /* 0x00000084021c7220 */ /* 0x040fe20000410000 */
[----:B------:R-:W-:Y:S01]  /*8760*/  MOV R132, R31 ;  /* 0x0000001f00847202 */ /* 0x000fe20000000f00 */
[C---:B------:R-:W-:Y:S02]  /*8770*/  FMUL.FTZ R29, R2.reuse, R133 ;  /* 0x00000085021d7220 */ /* 0x040fe40000410000 */
[C---:B------:R-:W-:Y:S02]  /*8780*/  FMUL.FTZ R32, R2.reuse, R136 ;  /* 0x0000008802207220 */ /* 0x040fe40000410000 */
[----:B------:R-:W-:Y:S02]  /*8790*/  IMAD.MOV.U32 R136, RZ, RZ, R22 ;  /* 0x000000ffff887224 */ /* 0x000fe400078e0016 */
[----:B--2---:R-:W-:Y:S02]  /*87a0*/  FMUL.FTZ R4, R2, R108 ;  /* 0x0000006c02047220 */ /* 0x004fe40000410000 */
[----:B------:R-:W3:Y:S01]  /*87b0*/  LDL.LU R108, [R1+0x1c] ;  /* 0x00001c00016c7983 */ /* 0x000ee20000300800 */
[----:B------:R-:W-:Y:S02]  /*87c0*/  FMUL.FTZ R22, R0, R126 ;  /* 0x0000007e00167220 */ /* 0x000fe40000410000 */
[C---:B------:R-:W-:Y:S01]  /*87d0*/  FMUL.FTZ R33, R2.reuse, R137 ;  /* 0x0000008902217220 */ /* 0x040fe20000410000 */
[----:B------:R-:W-:Y:S01]  /*87e0*/  MOV R137, R19 ;  /* 0x0000001300897202 */ /* 0x000fe20000000f00 */
[C---:B------:R-:W-:Y:S02]  /*87f0*/  FMUL.FTZ R36, R2.reuse, R140 ;  /* 0x0000008c02247220 */ /* 0x040fe40000410000 */
[C---:B------:R-:W-:Y:S01]  /*8800*/  FMUL.FTZ R37, R2.reuse, R141 ;  /* 0x0000008d02257220 */ /* 0x040fe20000410000 */
[----:B------:R-:W-:Y:S01]  /*8810*/  MOV R141, R50 ;  /* 0x00000032008d7202 */ /* 0x000fe20000000f00 */
[----:B------:R-:W-:Y:S01]  /*8820*/  FMUL.FTZ R40, R2, R144 ;  /* 0x0000009002287220 */ /* 0x000fe20000410000 */
[----:B------:R-:W-:Y:S01]  /*8830*/  MOV R144, R18 ;  /* 0x0000001200907202 */ /* 0x000fe20000000f00 */
[----:B------:R-:W-:Y:S02]  /*8840*/  FMUL.FTZ R18, R0, R122 ;  /* 0x0000007a00127220 */ /* 0x000fe40000410000 */
[C---:B------:R-:W-:Y:S01]  /*8850*/  FMUL.FTZ R41, R2.reuse, R145 ;  /* 0x0000009102297220 */ /* 0x040fe20000410000 */
[----:B------:R-:W2:Y:S01]  /*8860*/  LDL R122, [R1+0x20] ;  /* 0x00002000017a7983 */ /* 0x000ea20000100800 */
[----:B------:R-:W-:Y:S02]  /*8870*/  IMAD.MOV.U32 R145, RZ, RZ, R15 ;  /* 0x000000ffff917224 */ /* 0x000fe400078e000f */
[C---:B------:R-:W-:Y:S01]  /*8880*/  FMUL.FTZ R44, R2.reuse, R148 ;  /* 0x00000094022c7220 */ /* 0x040fe20000410000 */
[----:B------:R-:W-:Y:S01]  /*8890*/  MOV R148, R11 ;  /* 0x0000000b00947202 */ /* 0x000fe20000000f00 */
[C---:B------:R-:W-:Y:S01]  /*88a0*/  FMUL.FTZ R45, R2.reuse, R149 ;  /* 0x00000095022d7220 */ /* 0x040fe20000410000 */
[----:B------:R-:W-:Y:S01]  /*88b0*/  MOV R149, R46 ;  /* 0x0000002e00957202 */ /* 0x000fe20000000f00 */
[C---:B------:R-:W-:Y:S01]  /*88c0*/  FMUL.FTZ R48, R2.reuse, R152 ;  /* 0x0000009802307220 */ /* 0x040fe20000410000 */
[----:B------:R-:W-:Y:S01]  /*88d0*/  MOV R152, R30 ;  /* 0x0000001e00987202 */ /* 0x000fe20000000f00 */
[C---:B------:R-:W-:Y:S01]  /*88e0*/  FMUL.FTZ R49, R2.reuse, R153 ;  /* 0x0000009902317220 */ /* 0x040fe20000410000 */
[----:B------:R-:W-:Y:S01]  /*88f0*/  MOV R153, R47 ;  /* 0x0000002f00997202 */ /* 0x000fe20000000f00 */
[C---:B------:R-:W-:Y:S02]  /*8900*/  FMUL.FTZ R52, R2.reuse, R52 ;  /* 0x0000003402347220 */ /* 0x040fe40000410000 */
        /* <DEDUP_REMOVED lines=22> */
[----:B------:R-:W-:Y:S02]  /*8a70*/  FMUL.FTZ R97, R2, R97 ;  /* 0x0000006102617220 */ /* 0x000fe40000410000 */
[----:B------:R-:W-:Y:S02]  /*8a80*/  IMAD.MOV.U32 R113, RZ, RZ, R42 ;  /* 0x000000ffff717224 */ /* 0x000fe400078e002a */
[----:B------:R-:W-:Y:S02]  /*8a90*/  IMAD.MOV.U32 R128, RZ, RZ, R34 ;  /* 0x000000ffff807224 */ /* 0x000fe400078e0022 */
[----:B------:R-:W-:Y:S02]  /*8aa0*/  IMAD.MOV.U32 R140, RZ, RZ, R38 ;  /* 0x000000ffff8c7224 */ /* 0x000fe400078e0026 */
        /* <DEDUP_REMOVED lines=9> */
[C---:B------:R-:W-:Y:S02]  /*8b40*/  FMUL.FTZ R30, R0.reuse, R134 ;  /* 0x00000086001e7220 */ /* 0x040fe40000410000 */
[C---:B------:R-:W-:Y:S02]  /*8b50*/  FMUL.FTZ R31, R0.reuse, R135 ;  /* 0x00000087001f7220 */ /* 0x040fe40000410000 */
[C---:B------:R-:W-:Y:S02]  /*8b60*/  FMUL.FTZ R34, R0.reuse, R138 ;  /* 0x0000008a00227220 */ /* 0x040fe40000410000 */
        /* <DEDUP_REMOVED lines=37> */
[----:B------:R-:W-:Y:S02]  /*8dc0*/  IMAD.MOV.U32 R120, RZ, RZ, R6 ;  /* 0x000000ffff787224 */ /* 0x000fe400078e0006 */
[C---:B------:R-:W-:Y:S02]  /*8dd0*/  FMUL.FTZ R6, R0.reuse, R110 ;  /* 0x0000006e00067220 */ /* 0x040fe40000410000 */
[----:B------:R-:W-:Y:S02]  /*8de0*/  IMAD.MOV.U32 R110, RZ, RZ, R23 ;  /* 0x000000ffff6e7224 */ /* 0x000fe400078e0017 */
[C---:B------:R-:W-:Y:S02]  /*8df0*/  FMUL.FTZ R23, R0.reuse, R127 ;  /* 0x0000007f00177220 */ /* 0x040fe40000410000 */
[----:B------:R-:W-:Y:S01]  /*8e00*/  IMAD.MOV.U32 R2, RZ, RZ, R10 ;  /* 0x000000ffff027224 */ /* 0x000fe200078e000a */
[----:B------:R-:W-:Y:S01]  /*8e10*/  MOV R138, R110 ;  /* 0x0000006e008a7202 */ /* 0x000fe20000000f00 */
[C---:B------:R-:W-:Y:S01]  /*8e20*/  FMUL.FTZ R10, R0.reuse, R114 ;  /* 0x00000072000a7220 */ /* 0x040fe20000410000 */
[----:B------:R-:W-:Y:S01]  /*8e30*/  MOV R114, R27 ;  /* 0x0000001b00727202 */ /* 0x000fe20000000f00 */
[----:B------:R-:W-:Y:S02]  /*8e40*/  FMUL.FTZ R27, R0, R131 ;  /* 0x00000083001b7220 */ /* 0x000fe40000410000 */
[----:B------:R-:W-:Y:S02]  /*8e50*/  IMAD.MOV.U32 R152, RZ, RZ, R140 ;  /* 0x000000ffff987224 */ /* 0x000fe400078e008c */
[----:B------:R-:W-:Y:S02]  /*8e60*/  IMAD.MOV.U32 R140, RZ, RZ, R128 ;  /* 0x000000ffff8c7224 */ /* 0x000fe400078e0080 */
[----:B------:R-:W-:Y:S02]  /*8e70*/  IMAD.MOV.U32 R128, RZ, RZ, R105 ;  /* 0x000000ffff807224 */ /* 0x000fe400078e0069 */
[----:B------:R-:W-:Y:S02]  /*8e80*/  IMAD.MOV.U32 R133, RZ, RZ, R106 ;  /* 0x000000ffff857224 */ /* 0x000fe400078e006a */
[----:B------:R-:W-:Y:S04]  /*8e90*/  @P6 IMAD.WIDE.U32 R106, R118, c[0x0][0x1e0], RZ ;  /* 0x00007800766a6a25 */ /* 0x000fe800078e00ff */
        /* <DEDUP_REMOVED lines=10> */
[----:B------:R-:W-:Y:S04]  /*8f40*/  MOV R133, R120 ;  /* 0x0000007800857202 */ /* 0x000fe80000000f00 */
[----:B------:R-:W-:Y:S02]  /*8f50*/  MOV R155, R150 ;  /* 0x00000096009b7202 */ /* 0x000fe40000000f00 */
[----:B------:R-:W-:Y:S01]  /*8f60*/  MOV R150, R143 ;  /* 0x0000008f00967202 */ /* 0x000fe20000000f00 */
[----:B---3--:R-:W-:Y:S01]  /*8f70*/  FFMA.FTZ R108, R0, R108, R164 ;  /* 0x0000006c006c7223 */ /* 0x008fe200000100a4 */
[----:B------:R-:W-:Y:S05]  /*8f80*/  @P6 SHF.R.S32.HI R0, RZ, 0x1f, R118 ;  /* 0x0000001fff006819 */ /* 0x000fea0000011476 */
[----:B------:R-:W-:Y:S04]  /*8f90*/  @P6 IMAD R0, R0, c[0x0][0x1e0], RZ ;  /* 0x0000780000006a24 */ /* 0x000fe800078e02ff */
[----:B------:R-:W-:Y:S02]  /*8fa0*/  @P6 IMAD R0, R118, c[0x0][0x1e4], R0 ;  /* 0x0000790076006a24 */ /* 0x000fe400078e0200 */
[----:B------:R-:W-:Y:S01]  /*8fb0*/  IMAD.MOV.U32 R118, RZ, RZ, R2 ;  /* 0x000000ffff767224 */ /* 0x000fe200078e0002 */
[----:B------:R-:W-:Y:S02]  /*8fc0*/  MOV R2, R141 ;  /* 0x0000008d00027202 */ /* 0x000fe40000000f00 */
[----:B------:R-:W-:Y:S02]  /*8fd0*/  MOV R141, R132 ;  /* 0x00000084008d7202 */ /* 0x000fe40000000f00 */
[----:B------:R-:W-:Y:S02]  /*8fe0*/  MOV R132, R129 ;  /* 0x0000008100847202 */ /* 0x000fe40000000f00 */
[----:B------:R-:W-:Y:S01]  /*8ff0*/  MOV R129, R125 ;  /* 0x0000007d00817202 */ /* 0x000fe20000000f00 */
[----:B------:R-:W-:Y:S01]  /*9000*/  IMAD.MOV.U32 R123, RZ, RZ, R141 ;  /* 0x000000ffff7b7224 */ /* 0x000fe200078e008d */
[----:B------:R-:W-:Y:S02]  /*9010*/  MOV R125, R104 ;  /* 0x00000068007d7202 */ /* 0x000fe40000000f00 */
[----:B------:R-:W2:Y:S01]  /*9020*/  LDL.64 R104, [R1+0x28] ;  /* 0x0000280001687983 */ /* 0x000ea20000100a00 */
[----:B------:R-:W-:Y:S02]  /*9030*/  @P6 IADD3 R0, R107, R0, RZ ;  /* 0x000000006b006210 */ /* 0x000fe40007ffe0ff */
[----:B------:R-:W-:Y:S02]  /*9040*/  MOV R146, R125 ;  /* 0x0000007d00927202 */ /* 0x000fe40000000f00 */
[----:B------:R-:W-:Y:S01]  /*9050*/  MOV R125, R109 ;  /* 0x0000006d007d7202 */ /* 0x000fe20000000f00 */
[----:B------:R-:W-:Y:S01]  /*9060*/  @P6 IMAD R0, R0, 0x60, RZ ;  /* 0x0000006000006824 */ /* 0x000fe200078e02ff */
[----:B------:R-:W-:Y:S02]  /*9070*/  MOV R141, R140 ;  /* 0x0000008c008d7202 */ /* 0x000fe40000000f00 */
[----:B------:R-:W-:Y:S01]  /*9080*/  MOV R140, R129 ;  /* 0x00000081008c7202 */ /* 0x000fe20000000f00 */
[----:B------:R-:W-:Y:S01]  /*9090*/  IMAD.MOV.U32 R129, RZ, RZ, R112 ;  /* 0x000000ffff817224 */ /* 0x000fe200078e0070 */
[----:B------:R-:W-:Y:S01]  /*90a0*/  MOV R135, R118 ;  /* 0x0000007600877202 */ /* 0x000fe20000000f00 */
[----:B------:R-:W-:Y:S03]  /*90b0*/  FFMA.FTZ R112, R210, c[0x0][0x2d0], -R103 ;  /* 0x0000b400d2707a23 */ /* 0x000fe60000010867 */
[----:B------:R-:W-:Y:S03]  /*90c0*/  MOV R143, R135 ;  /* 0x00000087008f7202 */ /* 0x000fe60000000f00 */
[----:B------:R-:W-:Y:S01]  /*90d0*/  MUFU.EX2 R112, R112 ;  /* 0x0000007000707308 */ /* 0x000fe20000000800 */
[----:B--2---:R-:W-:Y:S02]  /*90e0*/  @P6 MOV R105, R122 ;  /* 0x0000007a00696202 */ /* 0x004fe40000000f00 */
[----:B------:R-:W-:Y:S03]  /*90f0*/  MOV R122, R2 ;  /* 0x00000002007a7202 */ /* 0x000fe60000000f00 */
[----:B------:R-:W-:Y:S04]  /*9100*/  @P6 IMAD.WIDE.U32 R104, R106, 0x60, R104 ;  /* 0x000000606a686825 */ /* 0x000fe800078e0068 */
[----:B------:R-:W-:Y:S01]  /*9110*/  IMAD.MOV.U32 R127, RZ, RZ, R122 ;  /* 0x000000ffff7f7224 */ /* 0x000fe200078e007a */
[----:B------:R-:W-:Y:S04]  /*9120*/  @P6 IADD3 R0, R105, R0, RZ ;  /* 0x0000000069006210 */ /* 0x000fe80007ffe0ff */
[C---:B------:R-:W-:Y:S02]  /*9130*/  @P6 SHF.L.U64.HI R2, R104.reuse, 0x1, R0 ;  /* 0x0000000168026819 */ /* 0x040fe40000010200 */
[----:B------:R-:W-:Y:S04]  /*9140*/  @P6 SHF.L.U32 R0, R104, 0x1, RZ ;  /* 0x0000000168006819 */ /* 0x000fe800000006ff */
[C---:B------:R-:W-:Y:S02]  /*9150*/  @P6 IADD3 R104, P0, R0.reuse, c[0x0][0x1c8], RZ ;  /* 0x0000720000686a10 */ /* 0x040fe40007f1e0ff */
[----:B------:R-:W-:Y:S02]  /*9160*/  @P6 IADD3 R106, P5, R0, 0x80, RZ ;  /* 0x00000080006a6810 */ /* 0x000fe40007fbe0ff */
[----:B------:R-:W-:Y:S02]  /*9170*/  @P6 IADD3.X R105, R2, c[0x0][0x1cc], RZ, P0, !PT ;  /* 0x0000730002696a10 */ /* 0x000fe400007fe4ff */
[----:B------:R-:W-:Y:S03]  /*9180*/  @P6 IADD3 R106, P0, R106, c[0x0][0x1c8], RZ ;  /* 0x000072006a6a6a10 */ /* 0x000fe60007f1e0ff */
[----:B------:R1:W-:Y:S01]  /*9190*/  @P6 LDGSTS.E.BYPASS.LTC128B.128 [R126+0xc100], [R104.64], !P4 ;  /* 0x0c100000687e6fae */ /* 0x0003e2000e101d46 */
[--C-:B------:R-:W-:Y:S02]  /*91a0*/  @P6 IADD3.X R107, RZ, c[0x0][0x1cc], R2.reuse, P0, P5 ;  /* 0x00007300ff6b6a10 */ /* 0x100fe400007ea402 */
[----:B------:R-:W-:Y:S05]  /*91b0*/  @P6 IADD3 R0, P5, R0, 0x100, RZ ;  /* 0x0000010000006810 */ /* 0x000fea0007fbe0ff */
[----:B------:R2:W-:Y:S02]  /*91c0*/  @P6 LDGSTS.E.BYPASS.LTC128B.128 [R126+0xf100], [R106.64], !P3 ;  /* 0x0f1000006a7e6fae */ /* 0x0005e4000d901d46 */
[----:B--2---:R-:W-:Y:S01]  /*91d0*/  @P6 IADD3 R106, P0, R0, c[0x0][0x1c8], RZ ;  /* 0x00007200006a6a10 */ /* 0x004fe20007f1e0ff */
[----:B------:R-:W-:Y:S02]  /*91e0*/  FFMA.FTZ R0, R209, c[0x0][0x2d0], -R103 ;  /* 0x0000b400d1007a23 */ /* 0x000fe40000010867 */
[----:B------:R-:W-:Y:S01]  /*91f0*/  IMAD.MOV.U32 R209, RZ, RZ, R151 ;  /* 0x000000ffffd17224 */ /* 0x000fe200078e0097 */
[----:B------:R-:W-:Y:S01]  /*9200*/  @P6 IADD3.X R107, RZ, c[0x0][0x1cc], R2, P0, P5 ;  /* 0x00007300ff6b6a10 */ /* 0x000fe200007ea402 */
[----:B------:R-:W-:Y:S02]  /*9210*/  FFMA.FTZ R2, R166, c[0x0][0x2d0], -R3 ;  /* 0x0000b400a6027a23 */ /* 0x000fe40000010803 */
[----:B------:R-:W-:Y:S01]  /*9220*/  MUFU.EX2 R0, R0 ;  /* 0x0000000000007308 */ /* 0x000fe20000000800 */
[----:B------:R-:W-:Y:S01]  /*9230*/  IMAD.MOV.U32 R151, RZ, RZ, R146 ;  /* 0x000000ffff977224 */ /* 0x000fe200078e0092 */
[----:B------:R2:W-:Y:S01]  /*9240*/  @P6 LDGSTS.E.BYPASS.LTC128B.128 [R126+0x12100], [R106.64], !P2 ;  /* 0x121000006a7e6fae */ /* 0x0005e2000d101d46 */
[----:B------:R-:W-:Y:S02]  /*9250*/  IMAD.MOV.U32 R146, RZ, RZ, R131 ;  /* 0x000000ffff927224 */ /* 0x000fe400078e0083 */
[----:B------:R-:W-:Y:S01]  /*9260*/  IMAD.MOV.U32 R131, RZ, RZ, R141 ;  /* 0x000000ffff837224 */ /* 0x000fe200078e008d */
[----:B------:R-:W-:Y:S04]  /*9270*/  MOV R141, R129 ;  /* 0x00000081008d7202 */ /* 0x000fe80000000f00 */
[----:B------:R-:W3:Y:S01]  /*9280*/  MUFU.EX2 R2, R2 ;  /* 0x0000000200027308 */ /* 0x000ee20000000800 */
[----:B--2---:R-:W-:Y:S01]  /*9290*/  @P6 IMAD.MOV.U32 R106, RZ, RZ, c[0x0][0x1e0] ;  /* 0x00007800ff6a6624 */ /* 0x004fe200078e00ff */
[----:B------:R-:W-:Y:S04]  /*92a0*/  @P6 MOV R107, 0x6 ;  /* 0x00000006006b6802 */ /* 0x000fe80000000f00 */
[----:B------:R-:W-:Y:S01]  /*92b0*/  @P6 SHF.L.U64.HI R107, R106, R107, c[0x0][0x1e4] ;  /* 0x000079006a6b6619 */ /* 0x000fe2000001026b */
[----:B---3--:R-:W-:Y:S01]  /*92c0*/  FADD.FTZ R122, R2, R108 ;  /* 0x0000006c027a7221 */ /* 0x008fe20000010000 */
[----:B------:R-:W-:Y:S04]  /*92d0*/  @P6 SHF.L.U32 R106, R106, 0x6, RZ ;  /* 0x000000066a6a6819 */ /* 0x000fe800000006ff */
[----:B-1----:R-:W-:Y:S05]  /*92e0*/  @P6 IADD3 R104, P0, R104, R106, RZ ;  /* 0x0000006a68686210 */ /* 0x002fea0007f1e0ff */
[C---:B------:R-:W-:Y:S01]  /*92f0*/  @P6 IMAD.X R105, R107.reuse, 0x1, R105, P0 ;  /* 0x000000016b696824 */ /* 0x040fe200000e0669 */
[----:B------:R-:W-:Y:S04]  /*9300*/  @P6 IADD3 R106, P0, R106, R104, RZ ;  /* 0x000000686a6a6210 */ /* 0x000fe80007f1e0ff */
[----:B------:R1:W-:Y:S01]  /*9310*/  @P6 LDGSTS.E.BYPASS.LTC128B.128 [R126+0xd100], [R104.64], !P4 ;  /* 0x0d100000687e6fae */ /* 0x0003e2000e101d46 */
[----:B------:R-:W-:Y:S07]  /*9320*/  @P6 IADD3.X R107, R107, R105, RZ, P0, !PT ;  /* 0x000000696b6b6210 */ /* 0x000fee00007fe4ff */
[----:B------:R1:W-:Y:S08]  /*9330*/  @P6 LDGSTS.E.BYPASS.LTC128B.128 [R126+0x10100], [R104.64+0x80], !P3 ;  /* 0x10100080687e6fae */ /* 0x0003f0000d901d46 */
[----:B------:R1:W-:Y:S08]  /*9340*/  @P6 LDGSTS.E.BYPASS.LTC128B.128 [R126+0x13100], [R104.64+0x100], !P2 ;  /* 0x13100100687e6fae */ /* 0x0003f0000d101d46 */
[----:B------:R2:W-:Y:S08]  /*9350*/  @P6 LDGSTS.E.BYPASS.LTC128B.128 [R126+0xe100], [R106.64], !P4 ;  /* 0x0e1000006a7e6fae */ /* 0x0005f0000e101d46 */
[----:B------:R2:W-:Y:S08]  /*9360*/  @P6 LDGSTS.E.BYPASS.LTC128B.128 [R126+0x11100], [R106.64+0x80], !P3 ;  /* 0x111000806a7e6fae */ /* 0x0005f0000d901d46 */
[----:B------:R2:W-:Y:S01]  /*9370*/  @P6 LDGSTS.E.BYPASS.LTC128B.128 [R126+0x14100], [R106.64+0x100], !P2 ;  /* 0x141001006a7e6fae */ /* 0x0005e2000d101d46 */
[--C-:B-1----:R-:W-:Y:S01]  /*9380*/  FFMA.FTZ R104, R211, c[0x0][0x2d0], -R103.reuse ;  /* 0x0000b400d3687a23 */ /* 0x102fe20000010867 */
[----:B------:R-:W-:Y:S01]  /*9390*/  F2FP.PACK_AB R105, R2, R164 ;  /* 0x000000a40269723e */ /* 0x000fe200000000ff */
[----:B------:R-:W-:Y:S02]  /*93a0*/  FFMA.FTZ R2, R219, c[0x0][0x2d0], -R103 ;  /* 0x0000b400db027a23 */ /* 0x000fe40000010867 */
[----:B------:R1:W3:Y:S03]  /*93b0*/  MUFU.EX2 R115, R104 ;  /* 0x0000006800737308 */ /* 0x0002e60000000800 */
[----:B------:R-:W5:Y:S08]  /*93c0*/  LDSM.16.MT88.4 R108, [R224] ;  /* 0x00000000e06c783b */ /* 0x000f700000004200 */
[----:B------:R-:W0:Y:S01]  /*93d0*/  LDGDEPBAR ;  /* 0x00000000000079af */ /* 0x000e220000000000 */
[----:B------:R3:W-:Y:S01]  /*93e0*/  MUFU.EX2 R120, R2 ;  /* 0x0000000200787308 */ /* 0x0007e20000000800 */
[--C-:B--2---:R-:W-:Y:S01]  /*93f0*/  FFMA.FTZ R106, R167, c[0x0][0x2d0], -R3.reuse ;  /* 0x0000b400a76a7a23 */ /* 0x104fe20000010803 */
[----:B------:R-:W-:Y:S01]  /*9400*/  MOV R126, R123 ;  /* 0x0000007b007e7202 */ /* 0x000fe20000000f00 */
[C---:B------:R-:W-:Y:S01]  /*9410*/  FADD.FTZ R107, R0.reuse, R212 ;  /* 0x000000d4006b7221 */ /* 0x040fe20000010000 */
[----:B-1----:R-:W-:Y:S01]  /*9420*/  F2FP.PACK_AB R104, R0, R165 ;  /* 0x000000a50068723e */ /* 0x002fe200000000ff */
[----:B------:R-:W-:Y:S05]  /*9430*/  FFMA.FTZ R0, R208, c[0x0][0x2d0], -R3 ;  /* 0x0000b400d0007a23 */ /* 0x000fea0000010803 */
[----:B------:R1:W-:Y:S01]  /*9440*/  MUFU.EX2 R113, R106 ;  /* 0x0000006a00717308 */ /* 0x0003e20000000800 */
[----:B------:R-:W-:Y:S01]  /*9450*/  FADD.FTZ R116, R112, R107 ;  /* 0x0000006b70747221 */ /* 0x000fe20000010000 */
[----:B------:R-:W-:Y:S01]  /*9460*/  MOV R135, R126 ;  /* 0x0000007e00877202 */ /* 0x000fe20000000f00 */
[--C-:B------:R-:W-:Y:S02]  /*9470*/  FFMA.FTZ R165, R144, c[0x0][0x2d0], -R3.reuse ;  /* 0x0000b40090a57a23 */ /* 0x100fe40000010803 */
[--C-:B------:R-:W-:Y:S02]  /*9480*/  FFMA.FTZ R167, R137, c[0x0][0x2d0], -R3.reuse ;  /* 0x0000b40089a77a23 */ /* 0x100fe40000010803 */
[--C-:B---3--:R-:W-:Y:S03]  /*9490*/  FFMA.FTZ R2, R214, c[0x0][0x2d0], -R3.reuse ;  /* 0x0000b400d6027a23 */ /* 0x108fe60000010803 */
[----:B------:R-:W2:Y:S10]  /*94a0*/  MUFU.EX2 R114, R0 ;  /* 0x0000000000727308 */ /* 0x000eb40000000800 */
[----:B------:R3:W-:Y:S01]  /*94b0*/  MUFU.EX2 R117, R2 ;  /* 0x0000000200757308 */ /* 0x0007e20000000800 */
[----:B-1----:R-:W-:Y:S01]  /*94c0*/  F2FP.PACK_AB R106, R115, R112 ;  /* 0x00000070736a723e */ /* 0x002fe200000000ff */
[----:B------:R-:W-:Y:S08]  /*94d0*/  FFMA.FTZ R112, R215, c[0x0][0x2d0], -R3 ;  /* 0x0000b400d7707a23 */ /* 0x000ff00000010803 */
[----:B------:R-:W-:Y:S01]  /*94e0*/  MUFU.EX2 R121, R112 ;  /* 0x0000007000797308 */ /* 0x000fe20000000800 */
[----:B--2---:R-:W-:Y:S01]  /*94f0*/  F2FP.PACK_AB R107, R114, R113 ;  /* 0x00000071726b723e */ /* 0x004fe200000000ff */
[----:B------:R-:W-:Y:S08]  /*9500*/  FFMA.FTZ R0, R217, c[0x0][0x2d0], -R103 ;  /* 0x0000b400d9007a23 */ /* 0x000ff00000010867 */
[----:B------:R-:W-:Y:S01]  /*9510*/  MUFU.EX2 R165, R165 ;  /* 0x000000a500a57308 */ /* 0x000fe20000000800 */
[C---:B-----5:R-:W-:Y:S05]  /*9520*/  HMMA.16816.F32 R4, R104.reuse, R108, R4 ;  /* 0x0000006c6804723c */ /* 0x060fea0000001804 */
[----:B---3--:R-:W-:Y:S03]  /*9530*/  FFMA.FTZ R2, R213, c[0x0][0x2d0], -R3 ;  /* 0x0000b400d5027a23 */ /* 0x008fe60000010803 */
[C---:B------:R-:W-:Y:S01]  /*9540*/  HMMA.16816.F32 R8, R104.reuse, R110, R8 ;  /* 0x0000006e6808723c */ /* 0x040fe20000001808 */
[----:B------:R-:W1:Y:S01]  /*9550*/  LDSM.16.MT88.4 R108, [R228] ;  /* 0x00000000e46c783b */ /* 0x000e620000004200 */
[----:B------:R2:W3:Y:S10]  /*9560*/  MUFU.EX2 R119, R2 ;  /* 0x0000000200777308 */ /* 0x0004f40000000800 */
[----:B------:R-:W5:Y:S10]  /*9570*/  MUFU.EX2 R0, R0 ;  /* 0x0000000000007308 */ /* 0x000f740000000800 */
[----:B------:R-:W-:Y:S01]  /*9580*/  MUFU.EX2 R167, R167 ;  /* 0x000000a700a77308 */ /* 0x000fe20000000800 */
[--C-:B--2---:R-:W-:Y:S09]  /*9590*/  FFMA.FTZ R2, R220, c[0x0][0x2d0], -R103.reuse ;  /* 0x0000b400dc027a23 */ /* 0x104ff20000010867 */
[----:B------:R2:W-:Y:S01]  /*95a0*/  MUFU.EX2 R118, R2 ;  /* 0x0000000200767308 */ /* 0x0005e20000000800 */
[C---:B-1----:R-:W-:Y:S08]  /*95b0*/  HMMA.16816.F32 R12, R104.reuse, R108, R12 ;  /* 0x0000006c680c723c */ /* 0x042ff0000000180c */
[C---:B------:R-:W-:Y:S01]  /*95c0*/  HMMA.16816.F32 R16, R104.reuse, R110, R16 ;  /* 0x0000006e6810723c */ /* 0x040fe20000001810 */
[----:B------:R-:W1:Y:S03]  /*95d0*/  LDSM.16.MT88.4 R108, [R227] ;  /* 0x00000000e36c783b */ /* 0x000e660000004200 */
[----:B--2---:R-:W-:Y:S04]  /*95e0*/  FFMA.FTZ R2, R221, c[0x0][0x2d0], -R103 ;  /* 0x0000b400dd027a23 */ /* 0x004fe80000010867 */
[----:B------:R2:W1:Y:S04]  /*95f0*/  MUFU.EX2 R128, R2 ;  /* 0x0000000200807308 */ /* 0x0004680000000800 */
[--C-:B--2---:R-:W-:Y:S06]  /*9600*/  FFMA.FTZ R2, R216, c[0x0][0x2d0], -R3.reuse ;  /* 0x0000b400d8027a23 */ /* 0x104fec0000010803 */
[----:B------:R2:W2:Y:S01]  /*9610*/  MUFU.EX2 R124, R2 ;  /* 0x00000002007c7308 */ /* 0x0004a20000000800 */
[C---:B-1----:R-:W-:Y:S08]  /*9620*/  HMMA.16816.F32 R20, R104.reuse, R108, R20 ;  /* 0x0000006c6814723c */ /* 0x042ff00000001814 */
[C---:B------:R-:W-:Y:S01]  /*9630*/  HMMA.16816.F32 R24, R104.reuse, R110, R24 ;  /* 0x0000006e6818723c */ /* 0x040fe20000001818 */
[----:B------:R-:W1:Y:S03]  /*9640*/  LDSM.16.MT88.4 R108, [R249] ;  /* 0x00000000f96c783b */ /* 0x000e660000004200 */
[----:B--2---:R-:W-:Y:S02]  /*9650*/  FADD.FTZ R2, R115, R116 ;  /* 0x0000007473027221 */ /* 0x004fe40000010000 */
[----:B------:R-:W-:Y:S04]  /*9660*/  FFMA.FTZ R116, R130, c[0x0][0x2d0], -R3 ;  /* 0x0000b40082747a23 */ /* 0x000fe80000010803 */
[----:B------:R-:W-:Y:S01]  /*9670*/  MUFU.EX2 R130, R116 ;  /* 0x0000007400827308 */ /* 0x000fe20000000800 */
        /* <DEDUP_REMOVED lines=26> */
[----:B------:R-:W1:Y:S06]  /*9820*/  LDSM.16.MT88.4 R108, [R224+0x800] ;  /* 0x00080000e06c783b */ /* 0x000e6c0000004200 */
[----:B------:R-:W-:Y:S01]  /*9830*/  FADD.FTZ R104, R113, R122 ;  /* 0x0000007a71687221 */ /* 0x000fe20000010000 */
[----:B---3--:R-:W-:Y:S01]  /*9840*/  F2FP.PACK_AB R105, R119, R117 ;  /* 0x000000757769723e */ /* 0x008fe200000000ff */
[----:B-----5:R-:W-:Y:S03]  /*9850*/  FADD.FTZ R122, R0, R2 ;  /* 0x00000002007a7221 */ /* 0x020fe60000010000 */
[----:B------:R-:W-:Y:S01]  /*9860*/  FADD.FTZ R123, R114, R104 ;  /* 0x00000068727b7221 */ /* 0x000fe20000010000 */
[----:B------:R-:W-:Y:S01]  /*9870*/  F2FP.PACK_AB R106, R128, R118 ;  /* 0x00000076806a723e */ /* 0x000fe200000000ff */
[----:B------:R-:W-:Y:S01]  /*9880*/  LDSM.16.MT88.4 R112, [R228+0x1000] ;  /* 0x00100000e470783b */ /* 0x000fe20000004200 */
[----:B------:R-:W-:Y:S01]  /*9890*/  F2FP.PACK_AB R104, R120, R0 ;  /* 0x000000007868723e */ /* 0x000fe200000000ff */
[----:B------:R-:W-:Y:S01]  /*98a0*/  FFMA.FTZ R0, R125, c[0x0][0x2d0], -R103 ;  /* 0x0000b4007d007a23 */ /* 0x000fe20000010867 */
[C---:B------:R-:W-:Y:S01]  /*98b0*/  F2FP.PACK_AB R107, R124.reuse, R121 ;  /* 0x000000797c6b723e */ /* 0x040fe200000000ff */
[----:B------:R-:W-:Y:S02]  /*98c0*/  FADD.FTZ R2, R117, R123 ;  /* 0x0000007b75027221 */ /* 0x000fe40000010000 */
[----:B------:R2:W3:Y:S02]  /*98d0*/  MUFU.EX2 R125, R0 ;  /* 0x00000000007d7308 */ /* 0x0004e40000000800 */
[----:B------:R-:W-:Y:S04]  /*98e0*/  FADD.FTZ R2, R119, R2 ;  /* 0x0000000277027221 */ /* 0x000fe80000010000 */
[----:B------:R-:W-:Y:S04]  /*98f0*/  FADD.FTZ R2, R121, R2 ;  /* 0x0000000279027221 */ /* 0x000fe80000010000 */
[----:B------:R-:W-:Y:S01]  /*9900*/  FADD.FTZ R124, R124, R2 ;  /* 0x000000027c7c7221 */ /* 0x000fe20000010000 */
[C---:B-1----:R-:W-:Y:S03]  /*9910*/  HMMA.16816.F32 R4, R104.reuse, R108, R4 ;  /* 0x0000006c6804723c */ /* 0x042fe60000001804 */
[----:B--2---:R-:W-:Y:S01]  /*9920*/  FFMA.FTZ R0, R154, c[0x0][0x2d0], -R103 ;  /* 0x0000b4009a007a23 */ /* 0x004fe20000010867 */
[----:B------:R-:W-:Y:S02]  /*9930*/  MOV R154, R147 ;  /* 0x00000093009a7202 */ /* 0x000fe40000000f00 */
[----:B------:R-:W-:Y:S01]  /*9940*/  MOV R147, R127 ;  /* 0x0000007f00937202 */ /* 0x000fe20000000f00 */
[----:B------:R1:W2:Y:S01]  /*9950*/  MUFU.EX2 R129, R0 ;  /* 0x0000000000817308 */ /* 0x0002a20000000800 */
[C---:B------:R-:W-:Y:S01]  /*9960*/  HMMA.16816.F32 R8, R104.reuse, R110, R8 ;  /* 0x0000006e6808723c */ /* 0x040fe20000001808 */
[----:B------:R-:W5:Y:S03]  /*9970*/  LDSM.16.MT88.4 R108, [R228+0x800] ;  /* 0x00080000e46c783b */ /* 0x000f660000004200 */
[--C-:B-1----:R-:W-:Y:S01]  /*9980*/  FFMA.FTZ R0, R223, c[0x0][0x2d0], -R3.reuse ;  /* 0x0000b400df007a23 */ /* 0x102fe20000010803 */
[----:B------:R-:W-:Y:S04]  /*9990*/  IADD3 R223, R218, -0x1, RZ ;  /* 0xffffffffdadf7810 */ /* 0x000fe80007ffe0ff */
[----:B------:R1:W-:Y:S01]  /*99a0*/  MUFU.EX2 R126, R0 ;  /* 0x00000000007e7308 */ /* 0x0003e20000000800 */
[C---:B-----5:R-:W-:Y:S08]  /*99b0*/  HMMA.16816.F32 R12, R104.reuse, R108, R12 ;  /* 0x0000006c680c723c */ /* 0x060ff0000000180c */
[C---:B------:R-:W-:Y:S01]  /*99c0*/  HMMA.16816.F32 R16, R104.reuse, R110, R16 ;  /* 0x0000006e6810723c */ /* 0x040fe20000001810 */
[----:B------:R-:W5:Y:S03]  /*99d0*/  LDSM.16.MT88.4 R108, [R227+0x800] ;  /* 0x00080000e36c783b */ /* 0x000f660000004200 */
[----:B-1----:R-:W-:Y:S04]  /*99e0*/  FFMA.FTZ R0, R222, c[0x0][0x2d0], -R3 ;  /* 0x0000b400de007a23 */ /* 0x002fe80000010803 */
[----:B------:R1:W-:Y:S04]  /*99f0*/  MUFU.EX2 R127, R0 ;  /* 0x00000000007f7308 */ /* 0x0003e80000000800 */
[----:B-1----:R-:W-:Y:S01]  /*9a00*/  FFMA.FTZ R0, R209, c[0x0][0x2d0], -R103 ;  /* 0x0000b400d1007a23 */ /* 0x002fe20000010867 */
[----:B------:R-:W-:Y:S01]  /*9a10*/  MOV R209, R155 ;  /* 0x0000009b00d17202 */ /* 0x000fe20000000f00 */
[----:B------:R-:W-:Y:S01]  /*9a20*/  IMAD.MOV.U32 R155, RZ, RZ, R151 ;  /* 0x000000ffff9b7224 */ /* 0x000fe200078e0097 */
[----:B------:R-:W-:Y:S02]  /*9a30*/  MOV R151, R150 ;  /* 0x0000009600977202 */ /* 0x000fe40000000f00 */
[----:B------:R-:W-:Y:S01]  /*9a40*/  MOV R150, R135 ;  /* 0x0000008700967202 */ /* 0x000fe20000000f00 */
[----:B------:R-:W-:Y:S02]  /*9a50*/  IMAD.MOV.U32 R135, RZ, RZ, R131 ;  /* 0x000000ffff877224 */ /* 0x000fe400078e0083 */
[----:B------:R1:W1:Y:S01]  /*9a60*/  MUFU.EX2 R131, R0 ;  /* 0x0000000000837308 */ /* 0x0002620000000800 */
[C---:B-----5:R-:W-:Y:S08]  /*9a70*/  HMMA.16816.F32 R20, R104.reuse, R108, R20 ;  /* 0x0000006c6814723c */ /* 0x060ff00000001814 */
[C---:B------:R-:W-:Y:S01]  /*9a80*/  HMMA.16816.F32 R24, R104.reuse, R110, R24 ;  /* 0x0000006e6818723c */ /* 0x040fe20000001818 */
[----:B------:R-:W5:Y:S03]  /*9a90*/  LDSM.16.MT88.4 R108, [R230+0x800] ;  /* 0x00080000e66c783b */ /* 0x000f660000004200 */
[----:B-1----:R-:W-:Y:S04]  /*9aa0*/  FFMA.FTZ R0, R141, c[0x0][0x2d0], -R103 ;  /* 0x0000b4008d007a23 */ /* 0x002fe80000010867 */
[----:B------:R1:W1:Y:S01]  /*9ab0*/  MUFU.EX2 R141, R0 ;  /* 0x00000000008d7308 */ /* 0x0002620000000800 */
[C---:B-----5:R-:W-:Y:S03]  /*9ac0*/  HMMA.16816.F32 R28, R104.reuse, R108, R28 ;  /* 0x0000006c681c723c */ /* 0x060fe6000000181c */
[----:B-1----:R-:W-:Y:S01]  /*9ad0*/  FFMA.FTZ R0, R209, c[0x0][0x2d0], -R3 ;  /* 0x0000b400d1007a23 */ /* 0x002fe20000010803 */
[----:B------:R-:W-:Y:S02]  /*9ae0*/  MOV R209, R151 ;  /* 0x0000009700d17202 */ /* 0x000fe40000000f00 */
[----:B------:R-:W-:Y:S01]  /*9af0*/  MOV R151, R135 ;  /* 0x0000008700977202 */ /* 0x000fe20000000f00 */
[----:B------:R-:W-:Y:S01]  /*9b00*/  IMAD.MOV.U32 R135, RZ, RZ, R140 ;  /* 0x000000ffff877224 */ /* 0x000fe200078e008c */
[C---:B------:R-:W-:Y:S01]  /*9b10*/  HMMA.16816.F32 R32, R104.reuse, R110, R32 ;  /* 0x0000006e6820723c */ /* 0x040fe20000001820 */
[----:B------:R-:W1:Y:S01]  /*9b20*/  LDSM.16.MT88.4 R108, [R224+0x3800] ;  /* 0x00380000e06c783b */ /* 0x000e620000004200 */
[----:B------:R5:W-:Y:S02]  /*9b30*/  MUFU.EX2 R140, R0 ;  /* 0x00000000008c7308 */ /* 0x000be40000000800 */
[----:B-----5:R-:W-:Y:S04]  /*9b40*/  FADD.FTZ R0, R120, R122 ;  /* 0x0000007a78007221 */ /* 0x020fe80000010000 */
[----:B------:R-:W-:Y:S02]  /*9b50*/  FADD.FTZ R123, R118, R0 ;  /* 0x00000000767b7221 */ /* 0x000fe40000010000 */
[----:B------:R-:W-:Y:S02]  /*9b60*/  LDSM.16.MT88.4 R116, [R228+0x1800] ;  /* 0x00180000e474783b */ /* 0x000fe40000004200 */
[----:B------:R-:W-:Y:S02]  /*9b70*/  FFMA.FTZ R0, R133, c[0x0][0x2d0], -R103 ;  /* 0x0000b40085007a23 */ /* 0x000fe40000010867 */
[----:B------:R-:W-:Y:S02]  /*9b80*/  FADD.FTZ R123, R128, R123 ;  /* 0x0000007b807b7221 */ /* 0x000fe40000010000 */
[----:B------:R-:W-:Y:S01]  /*9b90*/  FFMA.FTZ R128, R136, c[0x0][0x2d0], -R3 ;  /* 0x0000b40088807a23 */ /* 0x000fe20000010803 */
[----:B------:R5:W4:Y:S01]  /*9ba0*/  MUFU.EX2 R133, R0 ;  /* 0x0000000000857308 */ /* 0x000b220000000800 */
[----:B---3--:R-:W-:Y:S01]  /*9bb0*/  FADD.FTZ R2, R125, R123 ;  /* 0x0000007b7d027221 */ /* 0x008fe20000010000 */
[C---:B-1----:R-:W-:Y:S03]  /*9bc0*/  HMMA.16816.F32 R36, R104.reuse, R108, R36 ;  /* 0x0000006c6824723c */ /* 0x042fe60000001824 */
[----:B--2---:R-:W-:Y:S04]  /*9bd0*/  FADD.FTZ R2, R129, R2 ;  /* 0x0000000281027221 */ /* 0x004fe80000010000 */
[----:B------:R-:W-:Y:S01]  /*9be0*/  FADD.FTZ R2, R131, R2 ;  /* 0x0000000283027221 */ /* 0x000fe20000010000 */
[C---:B------:R-:W-:Y:S01]  /*9bf0*/  HMMA.16816.F32 R40, R104.reuse, R110, R40 ;  /* 0x0000006e6828723c */ /* 0x040fe20000001828 */
[----:B------:R-:W1:Y:S03]  /*9c00*/  LDSM.16.MT88.4 R108, [R228+0x3800] ;  /* 0x00380000e46c783b */ /* 0x000e660000004200 */
[----:B------:R-:W-:Y:S02]  /*9c10*/  FADD.FTZ R2, R141, R2 ;  /* 0x000000028d027221 */ /* 0x000fe40000010000 */
[----:B-----5:R-:W-:Y:S02]  /*9c20*/  FFMA.FTZ R0, R135, c[0x0][0x2d0], -R103 ;  /* 0x0000b40087007a23 */ /* 0x020fe40000010867 */
[----:B----4-:R-:W-:Y:S02]  /*9c30*/  FADD.FTZ R2, R133, R2 ;  /* 0x0000000285027221 */ /* 0x010fe40000010000 */
[----:B------:R-:W2:Y:S01]  /*9c40*/  MUFU.EX2 R135, R0 ;  /* 0x0000000000877308 */ /* 0x000ea20000000800 */
[C---:B-1----:R-:W-:Y:S03]  /*9c50*/  HMMA.16816.F32 R44, R104.reuse, R108, R44 ;  /* 0x0000006c682c723c */ /* 0x042fe6000000182c */
[----:B--2---:R-:W-:Y:S02]  /*9c60*/  FADD.FTZ R2, R135, R2 ;  /* 0x0000000287027221 */ /* 0x004fe40000010000 */
[--C-:B------:R-:W-:Y:S01]  /*9c70*/  FFMA.FTZ R0, R151, c[0x0][0x2d0], -R3.reuse ;  /* 0x0000b40097007a23 */ /* 0x100fe20000010803 */
[----:B------:R-:W-:Y:S02]  /*9c80*/  MOV R151, R132 ;  /* 0x0000008400977202 */ /* 0x000fe40000000f00 */
[C---:B------:R-:W-:Y:S01]  /*9c90*/  HMMA.16816.F32 R48, R104.reuse, R110, R48 ;  /* 0x0000006e6830723c */ /* 0x040fe20000001830 */
[----:B------:R-:W1:Y:S01]  /*9ca0*/  LDSM.16.MT88.4 R108, [R227+0x3800] ;  /* 0x00380000e36c783b */ /* 0x000e620000004200 */
[----:B------:R2:W-:Y:S02]  /*9cb0*/  MUFU.EX2 R132, R0 ;  /* 0x0000000000847308 */ /* 0x0005e40000000800 */
[----:B--2---:R-:W-:Y:S01]  /*9cc0*/  FFMA.FTZ R0, R150, c[0x0][0x2d0], -R3 ;  /* 0x0000b40096007a23 */ /* 0x004fe20000010803 */
[----:B------:R-:W-:Y:S01]  /*9cd0*/  MOV R150, R147 ;  /* 0x0000009300967202 */ /* 0x000fe20000000f00 */
[----:B------:R-:W-:Y:S01]  /*9ce0*/  IMAD.MOV.U32 R147, RZ, RZ, R146 ;  /* 0x000000ffff937224 */ /* 0x000fe200078e0092 */
[----:B------:R-:W-:Y:S02]  /*9cf0*/  MOV R146, R143 ;  /* 0x0000008f00927202 */ /* 0x000fe40000000f00 */
[----:B------:R-:W-:Y:S03]  /*9d00*/  MOV R143, R142 ;  /* 0x0000008e008f7202 */ /* 0x000fe60000000f00 */
[--C-:B------:R-:W-:Y:S02]  /*9d10*/  FFMA.FTZ R120, R147, c[0x0][0x2d0], -R103.reuse ;  /* 0x0000b40093787a23 */ /* 0x100fe40000010867 */
[--C-:B------:R-:W-:Y:S02]  /*9d20*/  FFMA.FTZ R121, R146, c[0x0][0x2d0], -R103.reuse ;  /* 0x0000b40092797a23 */ /* 0x100fe40000010867 */
[----:B------:R-:W-:Y:S01]  /*9d30*/  FFMA.FTZ R122, R143, c[0x0][0x2d0], -R103 ;  /* 0x0000b4008f7a7a23 */ /* 0x000fe20000010867 */
[----:B------:R-:W-:Y:S01]  /*9d40*/  MUFU.EX2 R216, R120 ;  /* 0x0000007800d87308 */ /* 0x000fe20000000800 */
[----:B------:R-:W-:Y:S01]  /*9d50*/  IMAD.MOV.U32 R142, RZ, RZ, R139 ;  /* 0x000000ffff8e7224 */ /* 0x000fe200078e008b */
[----:B------:R-:W-:Y:S01]  /*9d60*/  MOV R139, R138 ;  /* 0x0000008a008b7202 */ /* 0x000fe20000000f00 */
[C---:B-1----:R-:W-:Y:S03]  /*9d70*/  HMMA.16816.F32 R52, R104.reuse, R108, R52 ;  /* 0x0000006c6834723c */ /* 0x042fe60000001834 */
[----:B------:R-:W-:Y:S01]  /*9d80*/  MOV R138, R134 ;  /* 0x00000086008a7202 */ /* 0x000fe20000000f00 */
[--C-:B------:R-:W-:Y:S03]  /*9d90*/  FFMA.FTZ R208, R142, c[0x0][0x2d0], -R103.reuse ;  /* 0x0000b4008ed07a23 */ /* 0x100fe60000010867 */
[----:B------:R-:W-:Y:S01]  /*9da0*/  MUFU.EX2 R215, R121 ;  /* 0x0000007900d77308 */ /* 0x000fe20000000800 */
[C---:B------:R-:W-:Y:S01]  /*9db0*/  HMMA.16816.F32 R56, R104.reuse, R110, R56 ;  /* 0x0000006e6838723c */ /* 0x040fe20000001838 */
[----:B------:R-:W1:Y:S03]  /*9dc0*/  LDSM.16.MT88.4 R108, [R230+0x3800] ;  /* 0x00380000e66c783b */ /* 0x000e660000004200 */
[--C-:B------:R-:W-:Y:S05]  /*9dd0*/  FFMA.FTZ R166, R138, c[0x0][0x2d0], -R103.reuse ;  /* 0x0000b4008aa67a23 */ /* 0x100fea0000010867 */
[----:B------:R2:W-:Y:S10]  /*9de0*/  MUFU.EX2 R212, R122 ;  /* 0x0000007a00d47308 */ /* 0x0005f40000000800 */
[----:B------:R3:W-:Y:S10]  /*9df0*/  MUFU.EX2 R134, R0 ;  /* 0x0000000000867308 */ /* 0x0007f40000000800 */
[----:B------:R-:W-:Y:S01]  /*9e00*/  MUFU.EX2 R208, R208 ;  /* 0x000000d000d07308 */ /* 0x000fe20000000800 */
[----:B--2---:R-:W-:Y:S09]  /*9e10*/  LDSM.16.MT88.4 R120, [R227+0x2000] ;  /* 0x00200000e378783b */ /* 0x004ff20000004200 */
[----:B------:R-:W-:Y:S01]  /*9e20*/  MUFU.EX2 R166, R166 ;  /* 0x000000a600a67308 */ /* 0x000fe20000000800 */
[C---:B-1----:R-:W-:Y:S03]  /*9e30*/  HMMA.16816.F32 R60, R104.reuse, R108, R60 ;  /* 0x0000006c683c723c */ /* 0x042fe6000000183c */
[--C-:B---3--:R-:W-:Y:S02]  /*9e40*/  FFMA.FTZ R0, R209, c[0x0][0x2d0], -R103.reuse ;  /* 0x0000b400d1007a23 */ /* 0x108fe40000010867 */
[--C-:B------:R-:W-:Y:S02]  /*9e50*/  FFMA.FTZ R209, R139, c[0x0][0x2d0], -R103.reuse ;  /* 0x0000b4008bd17a23 */ /* 0x100fe40000010867 */
[----:B------:R-:W-:Y:S01]  /*9e60*/  LDSM.16.MT88.4 R136, [R230+0x2800] ;  /* 0x00280000e688783b */ /* 0x000fe20000004200 */
[C---:B------:R-:W-:Y:S01]  /*9e70*/  HMMA.16816.F32 R64, R104.reuse, R110, R64 ;  /* 0x0000006e6840723c */ /* 0x040fe20000001840 */
[----:B------:R1:W2:Y:S06]  /*9e80*/  MUFU.EX2 R222, R0 ;  /* 0x0000000000de7308 */ /* 0x0002ac0000000800 */
[----:B------:R-:W3:Y:S04]  /*9e90*/  LDSM.16.MT88.4 R108, [R224+0x6800] ;  /* 0x00680000e06c783b */ /* 0x000ee80000004200 */
[----:B------:R-:W-:Y:S01]  /*9ea0*/  MUFU.EX2 R209, R209 ;  /* 0x000000d100d17308 */ /* 0x000fe20000000800 */
[----:B-1----:R-:W-:Y:S02]  /*9eb0*/  FFMA.FTZ R0, R155, c[0x0][0x2d0], -R103 ;  /* 0x0000b4009b007a23 */ /* 0x002fe40000010867 */
[----:B--2---:R-:W-:Y:S07]  /*9ec0*/  FADD.FTZ R2, R222, R2 ;  /* 0x00000002de027221 */ /* 0x004fee0000010000 */
[----:B------:R1:W2:Y:S01]  /*9ed0*/  MUFU.EX2 R221, R0 ;  /* 0x0000000000dd7308 */ /* 0x0002a20000000800 */
[C---:B---3--:R-:W-:Y:S03]  /*9ee0*/  HMMA.16816.F32 R68, R104.reuse, R108, R68 ;  /* 0x0000006c6844723c */ /* 0x048fe60000001844 */
[--C-:B-1----:R-:W-:Y:S05]  /*9ef0*/  FFMA.FTZ R0, R154, c[0x0][0x2d0], -R3.reuse ;  /* 0x0000b4009a007a23 */ /* 0x102fea0000010803 */
[C---:B------:R-:W-:Y:S01]  /*9f00*/  HMMA.16816.F32 R72, R104.reuse, R110, R72 ;  /* 0x0000006e6848723c */ /* 0x040fe20000001848 */
[----:B------:R-:W1:Y:S01]  /*9f10*/  LDSM.16.MT88.4 R108, [R228+0x6800] ;  /* 0x00680000e46c783b */ /* 0x000e620000004200 */
[----:B------:R3:W-:Y:S02]  /*9f20*/  MUFU.EX2 R220, R0 ;  /* 0x0000000000dc7308 */ /* 0x0007e40000000800 */
[----:B--2---:R-:W-:Y:S02]  /*9f30*/  FADD.FTZ R2, R221, R2 ;  /* 0x00000002dd027221 */ /* 0x004fe40000010000 */
[----:B---3--:R-:W-:Y:S06]  /*9f40*/  FFMA.FTZ R0, R151, c[0x0][0x2d0], -R3 ;  /* 0x0000b40097007a23 */ /* 0x008fec0000010803 */
[----:B------:R2:W-:Y:S01]  /*9f50*/  MUFU.EX2 R219, R0 ;  /* 0x0000000000db7308 */ /* 0x0005e20000000800 */
[C---:B-1----:R-:W-:Y:S08]  /*9f60*/  HMMA.16816.F32 R76, R104.reuse, R108, R76 ;  /* 0x0000006c684c723c */ /* 0x042ff0000000184c */
[C---:B------:R-:W-:Y:S01]  /*9f70*/  HMMA.16816.F32 R80, R104.reuse, R110, R80 ;  /* 0x0000006e6850723c */ /* 0x040fe20000001850 */
[----:B------:R-:W1:Y:S03]  /*9f80*/  LDSM.16.MT88.4 R108, [R227+0x6800] ;  /* 0x00680000e36c783b */ /* 0x000e660000004200 */
[--C-:B--2---:R-:W-:Y:S02]  /*9f90*/  FFMA.FTZ R0, R150, c[0x0][0x2d0], -R103.reuse ;  /* 0x0000b40096007a23 */ /* 0x104fe40000010867 */
[----:B------:R-:W-:Y:S02]  /*9fa0*/  FFMA.FTZ R103, R153, c[0x0][0x2d0], -R103 ;  /* 0x0000b40099677a23 */ /* 0x000fe40000010867 */
[----:B------:R2:W3:Y:S10]  /*9fb0*/  MUFU.EX2 R217, R0 ;  /* 0x0000000000d97308 */ /* 0x0004f40000000800 */
[----:B------:R-:W-:Y:S10]  /*9fc0*/  MUFU.EX2 R164, R103 ;  /* 0x0000006700a47308 */ /* 0x000ff40000000800 */
[----:B------:R-:W-:Y:S01]  /*9fd0*/  MUFU.EX2 R103, R128 ;  /* 0x0000008000677308 */ /* 0x000fe20000000800 */
[--C-:B--2---:R-:W-:Y:S02]  /*9fe0*/  FFMA.FTZ R0, R152, c[0x0][0x2d0], -R3.reuse ;  /* 0x0000b40098007a23 */ /* 0x104fe40000010803 */
[----:B------:R-:W-:Y:S01]  /*9ff0*/  LDSM.16.MT88.4 R152, [R228+0x5800] ;  /* 0x00580000e498783b */ /* 0x000fe20000004200 */
[----:B---3--:R-:W-:Y:S06]  /*a000*/  FADD.FTZ R2, R217, R2 ;  /* 0x00000002d9027221 */ /* 0x008fec0000010000 */
[----:B------:R2:W3:Y:S01]  /*a010*/  MUFU.EX2 R213, R0 ;  /* 0x0000000000d57308 */ /* 0x0004e20000000800 */
[----:B------:R-:W-:Y:S01]  /*a020*/  FADD.FTZ R2, R216, R2 ;  /* 0x00000002d8027221 */ /* 0x000fe20000010000 */
[C---:B-1----:R-:W-:Y:S03]  /*a030*/  HMMA.16816.F32 R84, R104.reuse, R108, R84 ;  /* 0x0000006c6854723c */ /* 0x042fe60000001854 */
[----:B------:R-:W-:Y:S04]  /*a040*/  FADD.FTZ R2, R215, R2 ;  /* 0x00000002d7027221 */ /* 0x000fe80000010000 */
[----:B------:R-:W-:Y:S01]  /*a050*/  FADD.FTZ R2, R212, R2 ;  /* 0x00000002d4027221 */ /* 0x000fe20000010000 */
[C---:B------:R-:W-:Y:S01]  /*a060*/  HMMA.16816.F32 R88, R104.reuse, R110, R88 ;  /* 0x0000006e6858723c */ /* 0x040fe20000001858 */
[----:B------:R-:W1:Y:S03]  /*a070*/  LDSM.16.MT88.4 R108, [R230+0x6800] ;  /* 0x00680000e66c783b */ /* 0x000e660000004200 */
[----:B------:R-:W-:Y:S02]  /*a080*/  FADD.FTZ R2, R208, R2 ;  /* 0x00000002d0027221 */ /* 0x000fe40000010000 */
[--C-:B--2---:R-:W-:Y:S04]  /*a090*/  FFMA.FTZ R0, R149, c[0x0][0x2d0], -R3.reuse ;  /* 0x0000b40095007a23 */ /* 0x104fe80000010803 */
[----:B------:R2:W4:Y:S01]  /*a0a0*/  MUFU.EX2 R214, R0 ;  /* 0x0000000000d67308 */ /* 0x0005220000000800 */
[C---:B-1----:R-:W-:Y:S03]  /*a0b0*/  HMMA.16816.F32 R92, R104.reuse, R108, R92 ;  /* 0x0000006c685c723c */ /* 0x042fe6000000185c */
[--C-:B--2---:R-:W-:Y:S06]  /*a0c0*/  FFMA.FTZ R0, R148, c[0x0][0x2d0], -R3.reuse ;  /* 0x0000b40094007a23 */ /* 0x104fec0000010803 */
[----:B------:R1:W2:Y:S01]  /*a0d0*/  MUFU.EX2 R211, R0 ;  /* 0x0000000000d37308 */ /* 0x0002a20000000800 */
[----:B------:R-:W-:Y:S01]  /*a0e0*/  HMMA.16816.F32 R96, R104, R110, R96 ;  /* 0x0000006e6860723c */ /* 0x000fe20000001860 */
[----:B------:R-:W5:Y:S06]  /*a0f0*/  LDSM.16.MT88.4 R108, [R224+0x1000] ;  /* 0x00100000e06c783b */ /* 0x000f6c0000004200 */
[----:B------:R-:W-:Y:S02]  /*a100*/  F2FP.PACK_AB R104, R129, R125 ;  /* 0x0000007d8168723e */ /* 0x000fe400000000ff */
[----:B------:R-:W-:Y:S03]  /*a110*/  F2FP.PACK_AB R105, R127, R126 ;  /* 0x0000007e7f69723e */ /* 0x000fe600000000ff */
[----:B------:R-:W-:Y:S02]  /*a120*/  F2FP.PACK_AB R106, R141, R131 ;  /* 0x000000838d6a723e */ /* 0x000fe400000000ff */
[----:B------:R-:W-:Y:S01]  /*a130*/  F2FP.PACK_AB R107, R140, R130 ;  /* 0x000000828c6b723e */ /* 0x000fe200000000ff */
[--C-:B-1----:R-:W-:Y:S02]  /*a140*/  FFMA.FTZ R0, R145, c[0x0][0x2d0], -R3.reuse ;  /* 0x0000b40091007a23 */ /* 0x102fe40000010803 */
[----:B------:R-:W-:Y:S01]  /*a150*/  LDSM.16.MT88.4 R144, [R224+0x5800] ;  /* 0x00580000e090783b */ /* 0x000fe20000004200 */
[----:B------:R-:W-:Y:S01]  /*a160*/  FFMA.FTZ R3, R102, c[0x0][0x2d0], -R3 ;  /* 0x0000b40066037a23 */ /* 0x000fe20000010803 */
[----:B------:R1:W1:Y:S10]  /*a170*/  MUFU.EX2 R210, R0 ;  /* 0x0000000000d27308 */ /* 0x0002740000000800 */
[----:B------:R2:W2:Y:S01]  /*a180*/  MUFU.EX2 R102, R3 ;  /* 0x0000000300667308 */ /* 0x0004a20000000800 */
[C---:B-----5:R-:W-:Y:S08]  /*a190*/  HMMA.16816.F32 R4, R104.reuse, R108, R4 ;  /* 0x0000006c6804723c */ /* 0x060ff00000001804 */
[C---:B------:R-:W-:Y:S01]  /*a1a0*/  HMMA.16816.F32 R8, R104.reuse, R110, R8 ;  /* 0x0000006e6808723c */ /* 0x040fe20000001808 */
[----:B------:R-:W5:Y:S03]  /*a1b0*/  LDSM.16.MT88.4 R108, [R227+0x1000] ;  /* 0x00100000e36c783b */ /* 0x000f660000004200 */
[----:B-1----:R-:W-:Y:S04]  /*a1c0*/  FADD.FTZ R0, R126, R124 ;  /* 0x0000007c7e007221 */ /* 0x002fe80000010000 */
[C---:B------:R-:W-:Y:S04]  /*a1d0*/  HMMA.16816.F32 R12, R104.reuse, R112, R12 ;  /* 0x00000070680c723c */ /* 0x040fe8000000180c */
[----:B------:R-:W-:Y:S02]  /*a1e0*/  FADD.FTZ R0, R127, R0 ;  /* 0x000000007f007221 */ /* 0x000fe40000010000 */
[----:B------:R-:W-:Y:S02]  /*a1f0*/  LDSM.16.MT88.4 R124, [R228+0x5000] ;  /* 0x00500000e47c783b */ /* 0x000fe40000004200 */
[C---:B------:R-:W-:Y:S04]  /*a200*/  HMMA.16816.F32 R16, R104.reuse, R114, R16 ;  /* 0x000000726810723c */ /* 0x040fe80000001810 */
[----:B------:R-:W-:Y:S02]  /*a210*/  FADD.FTZ R0, R130, R0 ;  /* 0x0000000082007221 */ /* 0x000fe40000010000 */
[----:B------:R-:W1:Y:S02]  /*a220*/  LDSM.16.MT88.4 R112, [R230+0x1000] ;  /* 0x00100000e670783b */ /* 0x000e640000004200 */
[----:B------:R-:W-:Y:S04]  /*a230*/  FADD.FTZ R0, R140, R0 ;  /* 0x000000008c007221 */ /* 0x000fe80000010000 */
[----:B------:R-:W-:Y:S02]  /*a240*/  FADD.FTZ R0, R132, R0 ;  /* 0x0000000084007221 */ /* 0x000fe40000010000 */
[----:B------:R-:W-:Y:S02]  /*a250*/  LDSM.16.MT88.4 R128, [R227+0x2800] ;  /* 0x00280000e380783b */ /* 0x000fe40000004200 */
[----:B------:R-:W-:Y:S04]  /*a260*/  FADD.FTZ R0, R134, R0 ;  /* 0x0000000086007221 */ /* 0x000fe80000010000 */
[----:B------:R-:W-:Y:S04]  /*a270*/  FADD.FTZ R0, R220, R0 ;  /* 0x00000000dc007221 */ /* 0x000fe80000010000 */
[----:B------:R-:W-:Y:S01]  /*a280*/  FADD.FTZ R0, R219, R0 ;  /* 0x00000000db007221 */ /* 0x000fe20000010000 */
[C---:B-----5:R-:W-:Y:S03]  /*a290*/  HMMA.16816.F32 R20, R104.reuse, R108, R20 ;  /* 0x0000006c6814723c */ /* 0x060fe60000001814 */
[----:B---3--:R-:W-:Y:S04]  /*a2a0*/  FADD.FTZ R0, R213, R0 ;  /* 0x00000000d5007221 */ /* 0x008fe80000010000 */
[----:B----4-:R-:W-:Y:S01]  /*a2b0*/  FADD.FTZ R0, R214, R0 ;  /* 0x00000000d6007221 */ /* 0x010fe20000010000 */
[C---:B------:R-:W-:Y:S01]  /*a2c0*/  HMMA.16816.F32 R24, R104.reuse, R110, R24 ;  /* 0x0000006e6818723c */ /* 0x040fe20000001818 */
[----:B------:R-:W3:Y:S03]  /*a2d0*/  LDSM.16.MT88.4 R108, [R224+0x4000] ;  /* 0x00400000e06c783b */ /* 0x000ee60000004200 */
[----:B--2---:R-:W-:Y:S04]  /*a2e0*/  FADD.FTZ R0, R211, R0 ;  /* 0x00000000d3007221 */ /* 0x004fe80000010000 */
[----:B------:R-:W-:Y:S04]  /*a2f0*/  FADD.FTZ R0, R210, R0 ;  /* 0x00000000d2007221 */ /* 0x000fe80000010000 */
[----:B------:R-:W-:Y:S01]  /*a300*/  FADD.FTZ R3, R165, R0 ;  /* 0x00000000a5037221 */ /* 0x000fe20000010000 */
[C---:B-1----:R-:W-:Y:S03]  /*a310*/  HMMA.16816.F32 R28, R104.reuse, R112, R28 ;  /* 0x00000070681c723c */ /* 0x042fe6000000181c */
[----:B------:R-:W-:Y:S02]  /*a320*/  FADD.FTZ R0, R209, R2 ;  /* 0x00000002d1007221 */ /* 0x000fe40000010000 */
[----:B------:R-:W-:Y:S02]  /*a330*/  FADD.FTZ R3, R167, R3 ;  /* 0x00000003a7037221 */ /* 0x000fe40000010000 */
[----:B------:R-:W-:Y:S01]  /*a340*/  FADD.FTZ R2, R166, R0 ;  /* 0x00000000a6027221 */ /* 0x000fe20000010000 */
[C---:B------:R-:W-:Y:S01]  /*a350*/  HMMA.16816.F32 R32, R104.reuse, R114, R32 ;  /* 0x000000726820723c */ /* 0x040fe20000001820 */
[----:B------:R-:W1:Y:S03]  /*a360*/  LDSM.16.MT88.4 R112, [R228+0x4000] ;  /* 0x00400000e470783b */ /* 0x000e660000004200 */
[----:B------:R-:W-:Y:S02]  /*a370*/  FADD.FTZ R2, R164, R2 ;  /* 0x00000002a4027221 */ /* 0x000fe40000010000 */
[----:B------:R-:W-:Y:S06]  /*a380*/  FADD.FTZ R0, R103, R3 ;  /* 0x0000000367007221 */ /* 0x000fec0000010000 */
[----:B------:R-:W-:Y:S01]  /*a390*/  FADD.FTZ R0, R102, R0 ;  /* 0x0000000066007221 */ /* 0x000fe20000010000 */
[C---:B---3--:R-:W-:Y:S08]  /*a3a0*/  HMMA.16816.F32 R36, R104.reuse, R108, R36 ;  /* 0x0000006c6824723c */ /* 0x048ff00000001824 */
[C---:B------:R-:W-:Y:S01]  /*a3b0*/  HMMA.16816.F32 R40, R104.reuse, R110, R40 ;  /* 0x0000006e6828723c */ /* 0x040fe20000001828 */
[----:B------:R-:W2:Y:S07]  /*a3c0*/  LDSM.16.MT88.4 R108, [R227+0x4000] ;  /* 0x00400000e36c783b */ /* 0x000eae0000004200 */
[C---:B-1----:R-:W-:Y:S08]  /*a3d0*/  HMMA.16816.F32 R44, R104.reuse, R112, R44 ;  /* 0x00000070682c723c */ /* 0x042ff0000000182c */
[C---:B------:R-:W-:Y:S01]  /*a3e0*/  HMMA.16816.F32 R48, R104.reuse, R114, R48 ;  /* 0x000000726830723c */ /* 0x040fe20000001830 */
[----:B------:R-:W1:Y:S07]  /*a3f0*/  LDSM.16.MT88.4 R112, [R230+0x4000] ;  /* 0x00400000e670783b */ /* 0x000e6e0000004200 */
[C---:B--2---:R-:W-:Y:S08]  /*a400*/  HMMA.16816.F32 R52, R104.reuse, R108, R52 ;  /* 0x0000006c6834723c */ /* 0x044ff00000001834 */
        /* <DEDUP_REMOVED lines=15> */
[----:B------:R-:W-:Y:S01]  /*a500*/  HMMA.16816.F32 R96, R104, R114, R96 ;  /* 0x000000726860723c */ /* 0x000fe20000001860 */
[----:B------:R-:W1:Y:S06]  /*a510*/  LDSM.16.MT88.4 R112, [R227+0x1800] ;  /* 0x00180000e370783b */ /* 0x000e6c0000004200 */
[----:B------:R-:W-:Y:S02]  /*a520*/  F2FP.PACK_AB R104, R135, R133 ;  /* 0x000000858768723e */ /* 0x000fe400000000ff */
[----:B------:R-:W-:Y:S03]  /*a530*/  F2FP.PACK_AB R105, R134, R132 ;  /* 0x000000848669723e */ /* 0x000fe600000000ff */
[----:B------:R-:W-:Y:S02]  /*a540*/  F2FP.PACK_AB R106, R221, R222 ;  /* 0x000000dedd6a723e */ /* 0x000fe400000000ff */
[----:B------:R-:W-:Y:S07]  /*a550*/  F2FP.PACK_AB R107, R219, R220 ;  /* 0x000000dcdb6b723e */ /* 0x000fee00000000ff */
[C---:B--2---:R-:W-:Y:S08]  /*a560*/  HMMA.16816.F32 R4, R104.reuse, R108, R4 ;  /* 0x0000006c6804723c */ /* 0x044ff00000001804 */
        /* <DEDUP_REMOVED lines=47> */
[----:B------:R-:W4:Y:S07]  /*a860*/  LDSM.16.MT88.4 R120, [R230+0x5000] ;  /* 0x00500000e678783b */ /* 0x000f2e0000004200 */
[C---:B-1----:R-:W-:Y:S08]  /*a870*/  HMMA.16816.F32 R28, R104.reuse, R112, R28 ;  /* 0x00000070681c723c */ /* 0x042ff0000000181c */
[C---:B------:R-:W-:Y:S01]  /*a880*/  HMMA.16816.F32 R32, R104.reuse, R114, R32 ;  /* 0x000000726820723c */ /* 0x040fe20000001820 */
[----:B------:R-:W-:Y:S07]  /*a890*/  LDSM.16.MT88.4 R112, [R228+0x8000] ;  /* 0x00800000e470783b */ /* 0x000fee0000004200 */
[C---:B--2---:R-:W-:Y:S08]  /*a8a0*/  HMMA.16816.F32 R36, R104.reuse, R108, R36 ;  /* 0x0000006c6824723c */ /* 0x044ff00000001824 */
[C---:B------:R-:W-:Y:S01]  /*a8b0*/  HMMA.16816.F32 R40, R104.reuse, R110, R40 ;  /* 0x0000006e6828723c */ /* 0x040fe20000001828 */
[----:B------:R-:W1:Y:S07]  /*a8c0*/  LDSM.16.MT88.4 R108, [R224+0x8000] ;  /* 0x00800000e06c783b */ /* 0x000e6e0000004200 */
[C---:B------:R-:W-:Y:S08]  /*a8d0*/  HMMA.16816.F32 R44, R104.reuse, R124, R44 ;  /* 0x0000007c682c723c */ /* 0x040ff0000000182c */
[C---:B------:R-:W-:Y:S01]  /*a8e0*/  HMMA.16816.F32 R48, R104.reuse, R126, R48 ;  /* 0x0000007e6830723c */ /* 0x040fe20000001830 */
[----:B------:R-:W2:Y:S07]  /*a8f0*/  LDSM.16.MT88.4 R124, [R227+0x8000] ;  /* 0x00800000e37c783b */ /* 0x000eae0000004200 */
[C---:B---3--:R-:W-:Y:S08]  /*a900*/  HMMA.16816.F32 R52, R104.reuse, R116, R52 ;  /* 0x000000746834723c */ /* 0x048ff00000001834 */
[C---:B------:R-:W-:Y:S01]  /*a910*/  HMMA.16816.F32 R56, R104.reuse, R118, R56 ;  /* 0x000000766838723c */ /* 0x040fe20000001838 */
[----:B------:R-:W3:Y:S07]  /*a920*/  LDSM.16.MT88.4 R116, [R230+0x8000] ;  /* 0x00800000e674783b */ /* 0x000eee0000004200 */
[C---:B----4-:R-:W-:Y:S08]  /*a930*/  HMMA.16816.F32 R60, R104.reuse, R120, R60 ;  /* 0x00000078683c723c */ /* 0x050ff0000000183c */
[C---:B------:R-:W-:Y:S01]  /*a940*/  HMMA.16816.F32 R64, R104.reuse, R122, R64 ;  /* 0x0000007a6840723c */ /* 0x040fe20000001840 */
[----:B------:R-:W-:Y:S07]  /*a950*/  LDSM.16.MT88.4 R120, [R228+0x2800] ;  /* 0x00280000e478783b */ /* 0x000fee0000004200 */
[C---:B-1----:R-:W-:Y:S08]  /*a960*/  HMMA.16816.F32 R68, R104.reuse, R108, R68 ;  /* 0x0000006c6844723c */ /* 0x042ff00000001844 */
[C---:B------:R-:W-:Y:S08]  /*a970*/  HMMA.16816.F32 R72, R104.reuse, R110, R72 ;  /* 0x0000006e6848723c */ /* 0x040ff00000001848 */
[C---:B------:R-:W-:Y:S08]  /*a980*/  HMMA.16816.F32 R76, R104.reuse, R112, R76 ;  /* 0x00000070684c723c */ /* 0x040ff0000000184c */
[C---:B------:R-:W-:Y:S01]  /*a990*/  HMMA.16816.F32 R80, R104.reuse, R114, R80 ;  /* 0x000000726850723c */ /* 0x040fe20000001850 */
[----:B------:R-:W1:Y:S07]  /*a9a0*/  LDSM.16.MT88.4 R112, [R224+0x2800] ;  /* 0x00280000e070783b */ /* 0x000e6e0000004200 */
[C---:B--2---:R-:W-:Y:S08]  /*a9b0*/  HMMA.16816.F32 R84, R104.reuse, R124, R84 ;  /* 0x0000007c6854723c */ /* 0x044ff00000001854 */
[C---:B------:R-:W-:Y:S08]  /*a9c0*/  HMMA.16816.F32 R88, R104.reuse, R126, R88 ;  /* 0x0000007e6858723c */ /* 0x040ff00000001858 */
[C---:B---3--:R-:W-:Y:S08]  /*a9d0*/  HMMA.16816.F32 R92, R104.reuse, R116, R92 ;  /* 0x00000074685c723c */ /* 0x048ff0000000185c */
[----:B------:R-:W-:Y:S07]  /*a9e0*/  HMMA.16816.F32 R96, R104, R118, R96 ;  /* 0x000000766860723c */ /* 0x000fee0000001860 */
[----:B------:R-:W-:Y:S02]  /*a9f0*/  F2FP.PACK_AB R104, R209, R208 ;  /* 0x000000d0d168723e */ /* 0x000fe400000000ff */
[----:B------:R-:W-:Y:S03]  /*aa00*/  F2FP.PACK_AB R105, R167, R165 ;  /* 0x000000a5a769723e */ /* 0x000fe600000000ff */
[----:B------:R-:W-:Y:S02]  /*aa10*/  F2FP.PACK_AB R106, R164, R166 ;  /* 0x000000a6a46a723e */ /* 0x000fe400000000ff */
[----:B------:R-:W-:Y:S02]  /*aa20*/  F2FP.PACK_AB R107, R102, R103 ;  /* 0x00000067666b723e */ /* 0x000fe400000000ff */
[----:B------:R-:W-:Y:S05]  /*aa30*/  MOV R103, R101 ;  /* 0x0000006500677202 */ /* 0x000fea0000000f00 */
[C---:B-1----:R-:W-:Y:S01]  /*aa40*/  HMMA.16816.F32 R108, R104.reuse, R112, R4 ;  /* 0x00000070686c723c */ /* 0x042fe20000001804 */
[----:B------:R-:W1:Y:S07]  /*aa50*/  LDSM.16.MT88.4 R4, [R227+0x5800] ;  /* 0x00580000e304783b */ /* 0x000e6e0000004200 */
[C---:B------:R-:W-:Y:S01]  /*aa60*/  HMMA.16816.F32 R112, R104.reuse, R114, R8 ;  /* 0x000000726870723c */ /* 0x040fe20000001808 */
[----:B------:R-:W2:Y:S07]  /*aa70*/  LDSM.16.MT88.4 R8, [R230+0x5800] ;  /* 0x00580000e608783b */ /* 0x000eae0000004200 */
[C---:B------:R-:W-:Y:S01]  /*aa80*/  HMMA.16816.F32 R116, R104.reuse, R120, R12 ;  /* 0x000000786874723c */ /* 0x040fe2000000180c */
[----:B------:R-:W3:Y:S07]  /*aa90*/  LDSM.16.MT88.4 R12, [R224+0x8800] ;  /* 0x00880000e00c783b */ /* 0x000eee0000004200 */
[C---:B------:R-:W-:Y:S01]  /*aaa0*/  HMMA.16816.F32 R120, R104.reuse, R122, R16 ;  /* 0x0000007a6878723c */ /* 0x040fe20000001810 */
[----:B------:R-:W4:Y:S07]  /*aab0*/  LDSM.16.MT88.4 R16, [R228+0x8800] ;  /* 0x00880000e410783b */ /* 0x000f2e0000004200 */
[C---:B------:R-:W-:Y:S01]  /*aac0*/  HMMA.16816.F32 R124, R104.reuse, R128, R20 ;  /* 0x00000080687c723c */ /* 0x040fe20000001814 */
[----:B------:R-:W2:Y:S07]  /*aad0*/  LDSM.16.MT88.4 R20, [R227+0x8800] ;  /* 0x00880000e314783b */ /* 0x000eae0000004200 */
[C---:B------:R-:W-:Y:S01]  /*aae0*/  HMMA.16816.F32 R128, R104.reuse, R130, R24 ;  /* 0x000000826880723c */ /* 0x040fe20000001818 */
[----:B------:R-:W1:Y:S07]  /*aaf0*/  LDSM.16.MT88.4 R24, [R230+0x8800] ;  /* 0x00880000e618783b */ /* 0x000e6e0000004200 */
[C---:B------:R-:W-:Y:S01]  /*ab00*/  HMMA.16816.F32 R132, R104.reuse, R136, R28 ;  /* 0x000000886884723c */ /* 0x040fe2000000181c */
[----:B------:R-:W5:Y:S04]  /*ab10*/  LDL R31, [R1+0x10] ;  /* 0x00001000011f7983 */ /* 0x000f680000100800 */
[----:B------:R1:W-:Y:S03]  /*ab20*/  STL [R1+0x18], R2 ;  /* 0x0000180201007387 */ /* 0x0003e60000100800 */
[C---:B------:R-:W-:Y:S01]  /*ab30*/  HMMA.16816.F32 R136, R104.reuse, R138, R32 ;  /* 0x0000008a6888723c */ /* 0x040fe20000001820 */
[----:B------:R1:W-:Y:S04]  /*ab40*/  STL [R1+0x8], R223 ;  /* 0x000008df01007387 */ /* 0x0003e80000100800 */
[----:B------:R1:W-:Y:S03]  /*ab50*/  STL [R1+0x1c], R0 ;  /* 0x00001c0001007387 */ /* 0x0003e60000100800 */
[C---:B------:R-:W-:Y:S08]  /*ab60*/  HMMA.16816.F32 R140, R104.reuse, R144, R36 ;  /* 0x00000090688c723c */ /* 0x040ff00000001824 */
[C---:B------:R-:W-:Y:S08]  /*ab70*/  HMMA.16816.F32 R144, R104.reuse, R146, R40 ;  /* 0x000000926890723c */ /* 0x040ff00000001828 */
[C---:B------:R-:W-:Y:S08]  /*ab80*/  HMMA.16816.F32 R148, R104.reuse, R152, R44 ;  /* 0x000000986894723c */ /* 0x040ff0000000182c */
[C---:B------:R-:W-:Y:S08]  /*ab90*/  HMMA.16816.F32 R152, R104.reuse, R154, R48 ;  /* 0x0000009a6898723c */ /* 0x040ff00000001830 */
[C---:B-1----:R-:W-:Y:S08]  /*aba0*/  HMMA.16816.F32 R52, R104.reuse, R4, R52 ;  /* 0x000000046834723c */ /* 0x042ff00000001834 */
[C---:B------:R-:W-:Y:S08]  /*abb0*/  HMMA.16816.F32 R56, R104.reuse, R6, R56 ;  /* 0x000000066838723c */ /* 0x040ff00000001838 */
[C---:B--2---:R-:W-:Y:S08]  /*abc0*/  HMMA.16816.F32 R60, R104.reuse, R8, R60 ;  /* 0x00000008683c723c */ /* 0x044ff0000000183c */
[C---:B------:R-:W-:Y:S08]  /*abd0*/  HMMA.16816.F32 R64, R104.reuse, R10, R64 ;  /* 0x0000000a6840723c */ /* 0x040ff00000001840 */
[C---:B---3--:R-:W-:Y:S08]  /*abe0*/  HMMA.16816.F32 R68, R104.reuse, R12, R68 ;  /* 0x0000000c6844723c */ /* 0x048ff00000001844 */
[C---:B------:R-:W-:Y:S08]  /*abf0*/  HMMA.16816.F32 R72, R104.reuse, R14, R72 ;  /* 0x0000000e6848723c */ /* 0x040ff00000001848 */
[C---:B----4-:R-:W-:Y:S08]  /*ac00*/  HMMA.16816.F32 R76, R104.reuse, R16, R76 ;  /* 0x00000010684c723c */ /* 0x050ff0000000184c */
[C---:B------:R-:W-:Y:S08]  /*ac10*/  HMMA.16816.F32 R80, R104.reuse, R18, R80 ;  /* 0x000000126850723c */ /* 0x040ff00000001850 */
[C---:B------:R-:W-:Y:S08]  /*ac20*/  HMMA.16816.F32 R84, R104.reuse, R20, R84 ;  /* 0x000000146854723c */ /* 0x040ff00000001854 */
[C---:B------:R-:W-:Y:S08]  /*ac30*/  HMMA.16816.F32 R88, R104.reuse, R22, R88 ;  /* 0x000000166858723c */ /* 0x040ff00000001858 */
[C---:B------:R-:W-:Y:S08]  /*ac40*/  HMMA.16816.F32 R92, R104.reuse, R24, R92 ;  /* 0x00000018685c723c */ /* 0x040ff0000000185c */
[----:B------:R-:W-:Y:S07]  /*ac50*/  HMMA.16816.F32 R96, R104, R26, R96 ;  /* 0x0000001a6860723c */ /* 0x000fee0000001860 */
[----:B------:R-:W-:Y:S02]  /*ac60*/  MOV R104, R100 ;  /* 0x0000006400687202 */ /* 0x000fe40000000f00 */
[----:B-----5:R-:W-:Y:S03]  /*ac70*/  ISETP.GT.AND P0, PT, R218, R31, PT ;  /* 0x0000001fda00720c */ /* 0x020fe60003f04270 */
[----:B------:R-:W-:Y:S10]  /*ac80*/  IMAD.MOV.U32 R218, RZ, RZ, R223 ;  /* 0x000000ffffda7224 */ /* 0x000ff400078e00df */
[----:B------:R-:W-:-:S05]  /*ac90*/  @P0 BRA `(.L_x_446) ;  /* 0xffffb5c000000947 */ /* 0x000fca000383ffff */
.L_x_445:
[----:B--2---:R-:W2:Y:S02]  /*aca0*/  LDL R0, [R1+0x8] ;  /* 0x0000080001007983 */ /* 0x004ea40000100800 */
[----:B--2---:R-:W-:-:S13]  /*acb0*/  ISETP.GE.AND P0, PT, R0, RZ, PT ;  /* 0x000000ff0000720c */ /* 0x004fda0003f06270 */
[----:B------:R-:W-:Y:S05]  /*acc0*/  @!P0 BRA `(.L_x_447) ;  /* 0x0000418000008947 */ /* 0x000fea0003800000 */
[----:B------:R-:W-:Y:S02]  /*acd0*/  MOV R103, R100 ;  /* 0x0000006400677202 */ /* 0x000fe40000000f00 */
[----:B------:R-:W-:Y:S02]  /*ace0*/  MOV R102, R101 ;  /* 0x0000006500667202 */ /* 0x000fe40000000f00 */
.L_x_448:
[----:B-1----:R-:W2:Y:S01]  /*acf0*/  LDL.64 R2, [R1+0x30] ;  /* 0x0000300001027983 */ /* 0x002ea20000100a00 */
[----:B------:R-:W-:Y:S04]  /*ad00*/  DEPBAR.LE SB0, 0x0 ;  /* 0x000080000000791a */ /* 0x000fe80000000000 */
[----:B------:R-:W-:Y:S01]  /*ad10*/  WARPSYNC 0xffffffff ;  /* 0xffffffff00007948 */ /* 0x000fe20003800000 */
[----:B------:R-:W2:Y:S04]  /*ad20*/  LDL R22, [R1+0x40] ;  /* 0x0000400001167983 */ /* 0x000ea80000100800 */
[----:B------:R1:W-:Y:S04]  /*ad30*/  STL [R1+0xcc], R98 ;  /* 0x0000cc6201007387 */ /* 0x0003e80000100800 */
[----:B------:R-:W-:Y:S08]  /*ad40*/  BAR.SYNC.DEFER_BLOCKING 0x0 ;  /* 0x0000000000007b1d */ /* 0x000ff00000010000 */
[----:B------:R-:W3:Y:S08]  /*ad50*/  LDSM.16.M88.4 R8, [R225] ;  /* 0x00000000e108783b */ /* 0x000ef00000000200 */
[----:B-1----:R-:W4:Y:S04]  /*ad60*/  LDL.LU R98, [R1+0x8] ;  /* 0x0000080001627983 */ /* 0x002f280000300800 */
[----:B------:R1:W-:Y:S04]  /*ad70*/  STL [R1+0xc8], R99 ;  /* 0x0000c86301007387 */ /* 0x0003e80000100800 */
[----:B-----5:R-:W-:Y:S04]  /*ad80*/  STL [R1+0xa0], R252 ;  /* 0x0000a0fc01007387 */ /* 0x020fe80000100800 */
[----:B------:R1:W-:Y:S04]  /*ad90*/  STL [R1+0x9c], R251 ;  /* 0x00009cfb01007387 */ /* 0x0003e80000100800 */
[----:B------:R-:W-:Y:S04]  /*ada0*/  STL [R1+0x98], R250 ;  /* 0x000098fa01007387 */ /* 0x000fe80000100800 */
[----:B------:R-:W1:Y:S08]  /*adb0*/  LDSM.16.M88.4 R16, [R225+0x800] ;  /* 0x00080000e110783b */ /* 0x000e700000000200 */
[----:B------:R-:W2:Y:S01]  /*adc0*/  LDSM.16.M88.4 R24, [R225+0x1000] ;  /* 0x00100000e118783b */ /* 0x000ea20000000200 */
[C---:B---3--:R-:W-:Y:S07]  /*add0*/  HMMA.16816.F32 R4, R156.reuse, R8, RZ ;  /* 0x000000089c04723c */ /* 0x048fee00000018ff */
[----:B-1----:R-:W3:Y:S01]  /*ade0*/  LDL R99, [R1+0x4] ;  /* 0x0000040001637983 */ /* 0x002ee20000100800 */
[----:B------:R-:W-:Y:S01]  /*adf0*/  MOV R251, 0x6 ;  /* 0x0000000600fb7802 */ /* 0x000fe20000000f00 */
[C---:B------:R-:W-:Y:S02]  /*ae00*/  HMMA.16816.F32 R8, R156.reuse, R10, RZ ;  /* 0x0000000a9c08723c */ /* 0x040fe400000018ff */
[----:B------:R-:W1:Y:S08]  /*ae10*/  LDSM.16.M88.4 R32, [R225+0x1800] ;  /* 0x00180000e120783b */ /* 0x000e700000000200 */
[----:B------:R-:W1:Y:S08]  /*ae20*/  LDSM.16.M88.4 R40, [R225+0x2000] ;  /* 0x00200000e128783b */ /* 0x000e700000000200 */
[----:B------:R-:W1:Y:S01]  /*ae30*/  LDSM.16.M88.4 R48, [R225+0x2800] ;  /* 0x00280000e130783b */ /* 0x000e620000000200 */
[C---:B------:R-:W-:Y:S07]  /*ae40*/  HMMA.16816.F32 R12, R156.reuse, R16, RZ ;  /* 0x000000109c0c723c */ /* 0x040fee00000018ff */
[----:B------:R-:W1:Y:S01]  /*ae50*/  LDSM.16.M88.4 R104, [R231] ;  /* 0x00000000e768783b */ /* 0x000e620000000200 */
[C---:B------:R-:W-:Y:S07]  /*ae60*/  HMMA.16816.F32 R16, R156.reuse, R18, RZ ;  /* 0x000000129c10723c */ /* 0x040fee00000018ff */
[----:B------:R-:W1:Y:S08]  /*ae70*/  LDSM.16.M88.4 R164, [R248] ;  /* 0x00000000f8a4783b */ /* 0x000e700000000200 */
[----:B------:R-:W1:Y:S08]  /*ae80*/  LDSM.16.M88.4 R208, [R247] ;  /* 0x00000000f7d0783b */ /* 0x000e700000000200 */
[----:B------:R-:W1:Y:S08]  /*ae90*/  LDSM.16.M88.4 R212, [R246] ;  /* 0x00000000f6d4783b */ /* 0x000e700000000200 */
[----:B------:R-:W1:Y:S08]  /*aea0*/  LDSM.16.M88.4 R216, [R245] ;  /* 0x00000000f5d8783b */ /* 0x000e700000000200 */
[----:B------:R-:W1:Y:S08]  /*aeb0*/  LDSM.16.M88.4 R220, [R244] ;  /* 0x00000000f4dc783b */ /* 0x000e700000000200 */
        /* <DEDUP_REMOVED lines=8> */
[----:B------:R-:W-:Y:S01]  /*af40*/  STL [R1+0xbc], R159 ;  /* 0x0000bc9f01007387 */ /* 0x000fe20000100800 */
[----:B--2---:R-:W-:Y:S02]  /*af50*/  MOV R3, R22 ;  /* 0x0000001600037202 */ /* 0x004fe40000000f00 */
[----:B----4-:R-:W-:Y:S01]  /*af60*/  SHF.R.S32.HI R0, RZ, 0x1f, R98 ;  /* 0x0000001fff007819 */ /* 0x010fe20000011462 */
[----:B------:R-:W-:Y:S04]  /*af70*/  IMAD.WIDE.U32 R20, R98, c[0x0][0x208], RZ ;  /* 0x0000820062147a25 */ /* 0x000fe800078e00ff */
[----:B------:R-:W-:Y:S02]  /*af80*/  IMAD R0, R0, c[0x0][0x208], RZ ;  /* 0x0000820000007a24 */ /* 0x000fe400078e02ff */
[----:B------:R-:W-:Y:S04]  /*af90*/  IMAD.WIDE.U32 R2, R20, 0x60, R2 ;  /* 0x0000006014027825 */ /* 0x000fe800078e0002 */
[----:B------:R-:W-:Y:S05]  /*afa0*/  IMAD R0, R98, c[0x0][0x20c], R0 ;  /* 0x0000830062007a24 */ /* 0x000fea00078e0200 */
[----:B------:R-:W-:Y:S02]  /*afb0*/  IADD3 R0, R21, R0, RZ ;  /* 0x0000000015007210 */ /* 0x000fe40007ffe0ff */
[C---:B------:R-:W-:Y:S03]  /*afc0*/  HMMA.16816.F32 R20, R156.reuse, R24, RZ ;  /* 0x000000189c14723c */ /* 0x040fe600000018ff */
[----:B------:R-:W-:Y:S05]  /*afd0*/  IMAD R0, R0, 0x60, RZ ;  /* 0x0000006000007824 */ /* 0x000fea00078e02ff */
[C---:B------:R-:W-:Y:S01]  /*afe0*/  HMMA.16816.F32 R24, R156.reuse, R26, RZ ;  /* 0x0000001a9c18723c */ /* 0x040fe200000018ff */
[----:B------:R-:W-:Y:S03]  /*aff0*/  IADD3 R44, R3, R0, RZ ;  /* 0x00000000032c7210 */ /* 0x000fe60007ffe0ff */
[C---:B------:R-:W-:Y:S02]  /*b000*/  SHF.L.U32 R0, R2.reuse, 0x1, RZ ;  /* 0x0000000102007819 */ /* 0x040fe400000006ff */
[----:B------:R-:W-:Y:S02]  /*b010*/  SHF.L.U64.HI R44, R2, 0x1, R44 ;  /* 0x00000001022c7819 */ /* 0x000fe4000001022c */
[C---:B-1----:R-:W-:Y:S01]  /*b020*/  HMMA.16816.F32 R28, R156.reuse, R32, RZ ;  /* 0x000000209c1c723c */ /* 0x042fe200000018ff */
        /* <DEDUP_REMOVED lines=8> */
[----:B---3--:R1:W-:Y:S01]  /*b0b0*/  LDGSTS.E.BYPASS.LTC128B.128 [R99+0x100], [R2.64], !P4 ;  /* 0x0010000002637fae */ /* 0x0083e2000e101d46 */
[----:B------:R-:W-:Y:S02]  /*b0c0*/  IADD3 R0, P0, R0, 0x100, RZ ;  /* 0x0000010000007810 */ /* 0x000fe40007f1e0ff */
[--C-:B------:R-:W-:Y:S02]  /*b0d0*/  IADD3.X R37, RZ, c[0x0][0x1fc], R44.reuse, P1, P5 ;  /* 0x00007f00ff257a10 */ /* 0x100fe40000fea42c */
[----:B------:R-:W-:Y:S03]  /*b0e0*/  IADD3 R46, P1, R0, c[0x0][0x1f8], RZ ;  /* 0x00007e00002e7a10 */ /* 0x000fe60007f3e0ff */
[----:B------:R2:W-:Y:S01]  /*b0f0*/  LDGSTS.E.BYPASS.LTC128B.128 [R99+0x3100], [R36.64], !P3 ;  /* 0x0310000024637fae */ /* 0x0005e2000d901d46 */
[----:B------:R-:W-:Y:S02]  /*b100*/  IADD3.X R47, RZ, c[0x0][0x1fc], R44, P1, P0 ;  /* 0x00007f00ff2f7a10 */ /* 0x000fe40000fe042c */
[----:B------:R-:W-:Y:S04]  /*b110*/  MOV R0, c[0x0][0x208] ;  /* 0x0000820000007a02 */ /* 0x000fe80000000f00 */
[C---:B------:R-:W-:Y:S01]  /*b120*/  SHF.L.U32 R100, R0.reuse, 0x6, RZ ;  /* 0x0000000600647819 */ /* 0x040fe200000006ff */
[----:B------:R3:W-:Y:S01]  /*b130*/  LDGSTS.E.BYPASS.LTC128B.128 [R99+0x6100], [R46.64], !P2 ;  /* 0x061000002e637fae */ /* 0x0007e2000d101d46 */
[----:B------:R-:W-:Y:S02]  /*b140*/  SHF.L.U64.HI R0, R0, R251, c[0x0][0x20c] ;  /* 0x0000830000007619 */ /* 0x000fe400000102fb */
[----:B-1----:R-:W-:Y:S04]  /*b150*/  IADD3 R2, P1, R2, R100, RZ ;  /* 0x0000006402027210 */ /* 0x002fe80007f3e0ff */
[----:B------:R-:W-:Y:S02]  /*b160*/  IADD3.X R3, R3, R0, RZ, P1, !PT ;  /* 0x0000000003037210 */ /* 0x000fe40000ffe4ff */
[----:B------:R-:W-:Y:S01]  /*b170*/  IADD3 R100, P0, R100, R2, RZ ;  /* 0x0000000264647210 */ /* 0x000fe20007f1e0ff */
[C---:B--2---:R-:W-:Y:S02]  /*b180*/  HMMA.16816.F32 R36, R156.reuse, R40, RZ ;  /* 0x000000289c24723c */ /* 0x044fe400000018ff */
[----:B------:R1:W-:Y:S01]  /*b190*/  LDGSTS.E.BYPASS.LTC128B.128 [R99+0x1100], [R2.64], !P4 ;  /* 0x0110000002637fae */ /* 0x0003e2000e101d46 */
[----:B------:R-:W-:Y:S02]  /*b1a0*/  IADD3.X R101, R0, R3, RZ, P0, !PT ;  /* 0x0000000300657210 */ /* 0x000fe400007fe4ff */
[C---:B------:R-:W-:Y:S02]  /*b1b0*/  ISETP.GT.AND P0, PT, R98.reuse, RZ, PT ;  /* 0x000000ff6200720c */ /* 0x040fe40003f04270 */
[----:B------:R-:W-:Y:S01]  /*b1c0*/  IADD3 R98, R98, -0x1, RZ ;  /* 0xffffffff62627810 */ /* 0x000fe20007ffe0ff */
[C---:B------:R-:W-:Y:S02]  /*b1d0*/  HMMA.16816.F32 R40, R156.reuse, R42, RZ ;  /* 0x0000002a9c28723c */ /* 0x040fe400000018ff */
[----:B------:R1:W-:Y:S06]  /*b1e0*/  LDGSTS.E.BYPASS.LTC128B.128 [R99+0x4100], [R2.64+0x80], !P3 ;  /* 0x0410008002637fae */ /* 0x0003ec000d901d46 */
[C---:B---3--:R-:W-:Y:S02]  /*b1f0*/  HMMA.16816.F32 R44, R156.reuse, R48, RZ ;  /* 0x000000309c2c723c */ /* 0x048fe400000018ff */
[----:B------:R1:W-:Y:S06]  /*b200*/  LDGSTS.E.BYPASS.LTC128B.128 [R99+0x7100], [R2.64+0x100], !P2 ;  /* 0x0710010002637fae */ /* 0x0003ec000d101d46 */
[----:B------:R-:W-:Y:S02]  /*b210*/  HMMA.16816.F32 R48, R156, R50, RZ ;  /* 0x000000329c30723c */ /* 0x000fe400000018ff */
[----:B------:R2:W-:Y:S06]  /*b220*/  LDGSTS.E.BYPASS.LTC128B.128 [R99+0x2100], [R100.64], !P4 ;  /* 0x0210000064637fae */ /* 0x0005ec000e101d46 */
[C---:B------:R-:W-:Y:S02]  /*b230*/  HMMA.16816.F32 R4, R160.reuse, R104, R4 ;  /* 0x00000068a004723c */ /* 0x040fe40000001804 */
[----:B------:R2:W-:Y:S06]  /*b240*/  LDGSTS.E.BYPASS.LTC128B.128 [R99+0x5100], [R100.64+0x80], !P3 ;  /* 0x0510008064637fae */ /* 0x0005ec000d901d46 */
[C---:B------:R-:W-:Y:S02]  /*b250*/  HMMA.16816.F32 R8, R160.reuse, R106, R8 ;  /* 0x0000006aa008723c */ /* 0x040fe40000001808 */
[----:B------:R2:W-:Y:S06]  /*b260*/  LDGSTS.E.BYPASS.LTC128B.128 [R99+0x8100], [R100.64+0x100], !P2 ;  /* 0x0810010064637fae */ /* 0x0005ec000d101d46 */
[C---:B------:R-:W-:Y:S02]  /*b270*/  HMMA.16816.F32 R12, R160.reuse, R164, R12 ;  /* 0x000000a4a00c723c */ /* 0x040fe4000000180c */
[----:B------:R-:W3:Y:S06]  /*b280*/  LDSM.16.M88.4 R104, [R229] ;  /* 0x00000000e568783b */ /* 0x000eec0000000200 */
[C---:B------:R-:W-:Y:S02]  /*b290*/  HMMA.16816.F32 R16, R160.reuse, R166, R16 ;  /* 0x000000a6a010723c */ /* 0x040fe40000001810 */
[----:B------:R-:W0:Y:S06]  /*b2a0*/  LDGDEPBAR ;  /* 0x00000000000079af */ /* 0x000e2c0000000000 */
[C---:B------:R-:W-:Y:S02]  /*b2b0*/  HMMA.16816.F32 R20, R160.reuse, R208, R20 ;  /* 0x000000d0a014723c */ /* 0x040fe40000001814 */
[----:B------:R-:W4:Y:S06]  /*b2c0*/  LDSM.16.M88.4 R164, [R229+0x800] ;  /* 0x00080000e5a4783b */ /* 0x000f2c0000000200 */
[C---:B------:R-:W-:Y:S02]  /*b2d0*/  HMMA.16816.F32 R24, R160.reuse, R210, R24 ;  /* 0x000000d2a018723c */ /* 0x040fe40000001818 */
[----:B------:R-:W1:Y:S06]  /*b2e0*/  LDSM.16.M88.4 R208, [R229+0x1000] ;  /* 0x00100000e5d0783b */ /* 0x000e6c0000000200 */
        /* <DEDUP_REMOVED lines=14> */
[----:B------:R-:W4:Y:S07]  /*b3d0*/  LDSM.16.M88.4 R164, [R226] ;  /* 0x00000000e2a4783b */ /* 0x000f2e0000000200 */
[C---:B-1----:R-:W-:Y:S08]  /*b3e0*/  HMMA.16816.F32 R20, R168.reuse, R208, R20 ;  /* 0x000000d0a814723c */ /* 0x042ff00000001814 */
[C---:B------:R-:W-:Y:S01]  /*b3f0*/  HMMA.16816.F32 R24, R168.reuse, R210, R24 ;  /* 0x000000d2a818723c */ /* 0x040fe20000001818 */
[----:B------:R-:W1:Y:S07]  /*b400*/  LDSM.16.M88.4 R208, [R226+0x1000] ;  /* 0x00100000e2d0783b */ /* 0x000e6e0000000200 */
[C---:B------:R-:W-:Y:S08]  /*b410*/  HMMA.16816.F32 R28, R168.reuse, R212, R28 ;  /* 0x000000d4a81c723c */ /* 0x040ff0000000181c */
[C---:B------:R-:W-:Y:S01]  /*b420*/  HMMA.16816.F32 R32, R168.reuse, R214, R32 ;  /* 0x000000d6a820723c */ /* 0x040fe20000001820 */
[----:B------:R-:W1:Y:S07]  /*b430*/  LDSM.16.M88.4 R212, [R226+0x1800] ;  /* 0x00180000e2d4783b */ /* 0x000e6e0000000200 */
[C---:B------:R-:W-:Y:S08]  /*b440*/  HMMA.16816.F32 R36, R168.reuse, R216, R36 ;  /* 0x000000d8a824723c */ /* 0x040ff00000001824 */
        /* <DEDUP_REMOVED lines=8> */
[C---:B------:R-:W-:Y:S08]  /*b4d0*/  HMMA.16816.F32 R12, R172.reuse, R220, R12 ;  /* 0x000000dcac0c723c */ /* 0x040ff0000000180c */
        /* <DEDUP_REMOVED lines=10> */
[----:B------:R-:W2:Y:S07]  /*b580*/  LDSM.16.M88.4 R216, [R225+0x4800] ;  /* 0x00480000e1d8783b */ /* 0x000eae0000000200 */
[C---:B---3--:R-:W-:Y:S08]  /*b590*/  HMMA.16816.F32 R44, R172.reuse, R104, R44 ;  /* 0x00000068ac2c723c */ /* 0x048ff0000000182c */
[----:B------:R-:W-:Y:S01]  /*b5a0*/  HMMA.16816.F32 R48, R172, R106, R48 ;  /* 0x0000006aac30723c */ /* 0x000fe20000001830 */
[----:B------:R-:W3:Y:S07]  /*b5b0*/  LDSM.16.M88.4 R104, [R225+0x5000] ;  /* 0x00500000e168783b */ /* 0x000eee0000000200 */
[C---:B----4-:R-:W-:Y:S08]  /*b5c0*/  HMMA.16816.F32 R4, R176.reuse, R164, R4 ;  /* 0x000000a4b004723c */ /* 0x050ff00000001804 */
[C---:B------:R-:W-:Y:S01]  /*b5d0*/  HMMA.16816.F32 R8, R176.reuse, R166, R8 ;  /* 0x000000a6b008723c */ /* 0x040fe20000001808 */
[----:B------:R-:W4:Y:S07]  /*b5e0*/  LDSM.16.M88.4 R164, [R243] ;  /* 0x00000000f3a4783b */ /* 0x000f2e0000000200 */
[C---:B-1----:R-:W-:Y:S08]  /*b5f0*/  HMMA.16816.F32 R12, R176.reuse, R208, R12 ;  /* 0x000000d0b00c723c */ /* 0x042ff0000000180c */
[C---:B------:R-:W-:Y:S01]  /*b600*/  HMMA.16816.F32 R16, R176.reuse, R210, R16 ;  /* 0x000000d2b010723c */ /* 0x040fe20000001810 */
[----:B------:R-:W1:Y:S07]  /*b610*/  LDSM.16.M88.4 R208, [R242] ;  /* 0x00000000f2d0783b */ /* 0x000e6e0000000200 */
[C---:B------:R-:W-:Y:S08]  /*b620*/  HMMA.16816.F32 R20, R176.reuse, R212, R20 ;  /* 0x000000d4b014723c */ /* 0x040ff00000001814 */
[C---:B------:R-:W-:Y:S01]  /*b630*/  HMMA.16816.F32 R24, R176.reuse, R214, R24 ;  /* 0x000000d6b018723c */ /* 0x040fe20000001818 */
[----:B------:R-:W1:Y:S07]  /*b640*/  LDSM.16.M88.4 R212, [R241] ;  /* 0x00000000f1d4783b */ /* 0x000e6e0000000200 */
[C---:B--2---:R-:W-:Y:S08]  /*b650*/  HMMA.16816.F32 R28, R176.reuse, R216, R28 ;  /* 0x000000d8b01c723c */ /* 0x044ff0000000181c */
[C---:B------:R-:W-:Y:S01]  /*b660*/  HMMA.16816.F32 R32, R176.reuse, R218, R32 ;  /* 0x000000dab020723c */ /* 0x040fe20000001820 */
[----:B------:R-:W-:Y:S07]  /*b670*/  LDSM.16.M88.4 R216, [R239] ;  /* 0x00000000efd8783b */ /* 0x000fee0000000200 */
[C---:B---3--:R-:W-:Y:S08]  /*b680*/  HMMA.16816.F32 R36, R176.reuse, R104, R36 ;  /* 0x00000068b024723c */ /* 0x048ff00000001824 */
[C---:B------:R-:W-:Y:S01]  /*b690*/  HMMA.16816.F32 R40, R176.reuse, R106, R40 ;  /* 0x0000006ab028723c */ /* 0x040fe20000001828 */
[----:B------:R-:W2:Y:S07]  /*b6a0*/  LDSM.16.M88.4 R104, [R240] ;  /* 0x00000000f068783b */ /* 0x000eae0000000200 */
[C---:B------:R-:W-:Y:S08]  /*b6b0*/  HMMA.16816.F32 R44, R176.reuse, R220, R44 ;  /* 0x000000dcb02c723c */ /* 0x040ff0000000182c */
[----:B------:R-:W-:Y:S01]  /*b6c0*/  HMMA.16816.F32 R48, R176, R222, R48 ;  /* 0x000000deb030723c */ /* 0x000fe20000001830 */
[----:B------:R-:W3:Y:S07]  /*b6d0*/  LDSM.16.M88.4 R220, [R238] ;  /* 0x00000000eedc783b */ /* 0x000eee0000000200 */
[C---:B----4-:R-:W-:Y:S08]  /*b6e0*/  HMMA.16816.F32 R4, R180.reuse, R164, R4 ;  /* 0x000000a4b404723c */ /* 0x050ff00000001804 */
[C---:B------:R-:W-:Y:S01]  /*b6f0*/  HMMA.16816.F32 R8, R180.reuse, R166, R8 ;  /* 0x000000a6b408723c */ /* 0x040fe20000001808 */
[----:B------:R-:W4:Y:S07]  /*b700*/  LDSM.16.M88.4 R164, [R229+0x3000] ;  /* 0x00300000e5a4783b */ /* 0x000f2e0000000200 */
[C---:B-1----:R-:W-:Y:S08]  /*b710*/  HMMA.16816.F32 R12, R180.reuse, R208, R12 ;  /* 0x000000d0b40c723c */ /* 0x042ff0000000180c */
[C---:B------:R-:W-:Y:S01]  /*b720*/  HMMA.16816.F32 R16, R180.reuse, R210, R16 ;  /* 0x000000d2b410723c */ /* 0x040fe20000001810 */
[----:B------:R-:W1:Y:S07]  /*b730*/  LDSM.16.M88.4 R208, [R229+0x3800] ;  /* 0x00380000e5d0783b */ /* 0x000e6e0000000200 */
[C---:B------:R-:W-:Y:S08]  /*b740*/  HMMA.16816.F32 R20, R180.reuse, R212, R20 ;  /* 0x000000d4b414723c */ /* 0x040ff00000001814 */
[C---:B------:R-:W-:Y:S01]  /*b750*/  HMMA.16816.F32 R24, R180.reuse, R214, R24 ;  /* 0x000000d6b418723c */ /* 0x040fe20000001818 */
[----:B------:R-:W-:Y:S07]  /*b760*/  LDSM.16.M88.4 R212, [R229+0x4800] ;  /* 0x00480000e5d4783b */ /* 0x000fee0000000200 */
[C---:B--2---:R-:W-:Y:S08]  /*b770*/  HMMA.16816.F32 R28, R180.reuse, R104, R28 ;  /* 0x00000068b41c723c */ /* 0x044ff0000000181c */
[C---:B------:R-:W-:Y:S01]  /*b780*/  HMMA.16816.F32 R32, R180.reuse, R106, R32 ;  /* 0x0000006ab420723c */ /* 0x040fe20000001820 */
[----:B------:R-:W2:Y:S07]  /*b790*/  LDSM.16.M88.4 R104, [R229+0x4000] ;  /* 0x00400000e568783b */ /* 0x000eae0000000200 */
[C---:B------:R-:W-:Y:S08]  /*b7a0*/  HMMA.16816.F32 R36, R180.reuse, R216, R36 ;  /* 0x000000d8b424723c */ /* 0x040ff00000001824 */
[C---:B------:R-:W-:Y:S01]  /*b7b0*/  HMMA.16816.F32 R40, R180.reuse, R218, R40 ;  /* 0x000000dab428723c */ /* 0x040fe20000001828 */
[----:B------:R-:W2:Y:S07]  /*b7c0*/  LDSM.16.M88.4 R216, [R229+0x5000] ;  /* 0x00500000e5d8783b */ /* 0x000eae0000000200 */
[C---:B---3--:R-:W-:Y:S08]  /*b7d0*/  HMMA.16816.F32 R44, R180.reuse, R220, R44 ;  /* 0x000000dcb42c723c */ /* 0x048ff0000000182c */
[----:B------:R-:W-:Y:S01]  /*b7e0*/  HMMA.16816.F32 R48, R180, R222, R48 ;  /* 0x000000deb430723c */ /* 0x000fe20000001830 */
[----:B------:R-:W-:Y:S07]  /*b7f0*/  LDSM.16.M88.4 R220, [R226+0x4000] ;  /* 0x00400000e2dc783b */ /* 0x000fee0000000200 */
[C---:B----4-:R-:W-:Y:S08]  /*b800*/  HMMA.16816.F32 R4, R184.reuse, R164, R4 ;  /* 0x000000a4b804723c */ /* 0x050ff00000001804 */
[C---:B------:R-:W-:Y:S01]  /*b810*/  HMMA.16816.F32 R8, R184.reuse, R166, R8 ;  /* 0x000000a6b808723c */ /* 0x040fe20000001808 */
[----:B------:R-:W3:Y:S07]  /*b820*/  LDSM.16.M88.4 R164, [R229+0x5800] ;  /* 0x00580000e5a4783b */ /* 0x000eee0000000200 */
[C---:B-1----:R-:W-:Y:S08]  /*b830*/  HMMA.16816.F32 R12, R184.reuse, R208, R12 ;  /* 0x000000d0b80c723c */ /* 0x042ff0000000180c */
[C---:B------:R-:W-:Y:S01]  /*b840*/  HMMA.16816.F32 R16, R184.reuse, R210, R16 ;  /* 0x000000d2b810723c */ /* 0x040fe20000001810 */
[----:B------:R-:W-:Y:S07]  /*b850*/  LDSM.16.M88.4 R208, [R226+0x3800] ;  /* 0x00380000e2d0783b */ /* 0x000fee0000000200 */
[C---:B--2---:R-:W-:Y:S08]  /*b860*/  HMMA.16816.F32 R20, R184.reuse, R104, R20 ;  /* 0x00000068b814723c */ /* 0x044ff00000001814 */
[C---:B------:R-:W-:Y:S01]  /*b870*/  HMMA.16816.F32 R24, R184.reuse, R106, R24 ;  /* 0x0000006ab818723c */ /* 0x040fe20000001818 */
[----:B------:R-:W1:Y:S07]  /*b880*/  LDSM.16.M88.4 R104, [R226+0x3000] ;  /* 0x00300000e268783b */ /* 0x000e6e0000000200 */
[C---:B------:R-:W-:Y:S08]  /*b890*/  HMMA.16816.F32 R28, R184.reuse, R212, R28 ;  /* 0x000000d4b81c723c */ /* 0x040ff0000000181c */
[C---:B------:R-:W-:Y:S01]  /*b8a0*/  HMMA.16816.F32 R32, R184.reuse, R214, R32 ;  /* 0x000000d6b820723c */ /* 0x040fe20000001820 */
[----:B------:R-:W2:Y:S07]  /*b8b0*/  LDSM.16.M88.4 R212, [R226+0x4800] ;  /* 0x00480000e2d4783b */ /* 0x000eae0000000200 */
[C---:B------:R-:W-:Y:S08]  /*b8c0*/  HMMA.16816.F32 R36, R184.reuse, R216, R36 ;  /* 0x000000d8b824723c */ /* 0x040ff00000001824 */
[C---:B------:R-:W-:Y:S01]  /*b8d0*/  HMMA.16816.F32 R40, R184.reuse, R218, R40 ;  /* 0x000000dab828723c */ /* 0x040fe20000001828 */
[----:B------:R-:W4:Y:S07]  /*b8e0*/  LDSM.16.M88.4 R216, [R226+0x5000] ;  /* 0x00500000e2d8783b */ /* 0x000f2e0000000200 */
[C---:B---3--:R-:W-:Y:S08]  /*b8f0*/  HMMA.16816.F32 R44, R184.reuse, R164, R44 ;  /* 0x000000a4b82c723c */ /* 0x048ff0000000182c */
[----:B------:R-:W-:Y:S01]  /*b900*/  HMMA.16816.F32 R48, R184, R166, R48 ;  /* 0x000000a6b830723c */ /* 0x000fe20000001830 */
[----:B------:R-:W-:Y:S07]  /*b910*/  LDSM.16.M88.4 R164, [R225+0x6000] ;  /* 0x00600000e1a4783b */ /* 0x000fee0000000200 */
[C---:B-1----:R-:W-:Y:S08]  /*b920*/  HMMA.16816.F32 R4, R188.reuse, R104, R4 ;  /* 0x00000068bc04723c */ /* 0x042ff00000001804 */
[C---:B------:R-:W-:Y:S01]  /*b930*/  HMMA.16816.F32 R8, R188.reuse, R106, R8 ;  /* 0x0000006abc08723c */ /* 0x040fe20000001808 */
[----:B------:R-:W1:Y:S07]  /*b940*/  LDSM.16.M88.4 R104, [R226+0x5800] ;  /* 0x00580000e268783b */ /* 0x000e6e0000000200 */
[C---:B------:R-:W-:Y:S08]  /*b950*/  HMMA.16816.F32 R12, R188.reuse, R208, R12 ;  /* 0x000000d0bc0c723c */ /* 0x040ff0000000180c */
[C---:B------:R-:W-:Y:S01]  /*b960*/  HMMA.16816.F32 R16, R188.reuse, R210, R16 ;  /* 0x000000d2bc10723c */ /* 0x040fe20000001810 */
[----:B------:R-:W3:Y:S07]  /*b970*/  LDSM.16.M88.4 R208, [R225+0x6800] ;  /* 0x00680000e1d0783b */ /* 0x000eee0000000200 */
[C---:B------:R-:W-:Y:S08]  /*b980*/  HMMA.16816.F32 R20, R188.reuse, R220, R20 ;  /* 0x000000dcbc14723c */ /* 0x040ff00000001814 */
[C---:B------:R-:W-:Y:S01]  /*b990*/  HMMA.16816.F32 R24, R188.reuse, R222, R24 ;  /* 0x000000debc18723c */ /* 0x040fe20000001818 */
[----:B------:R-:W3:Y:S07]  /*b9a0*/  LDSM.16.M88.4 R220, [R225+0x7000] ;  /* 0x00700000e1dc783b */ /* 0x000eee0000000200 */
[C---:B--2---:R-:W-:Y:S08]  /*b9b0*/  HMMA.16816.F32 R28, R188.reuse, R212, R28 ;  /* 0x000000d4bc1c723c */ /* 0x044ff0000000181c */
[C---:B------:R-:W-:Y:S01]  /*b9c0*/  HMMA.16816.F32 R32, R188.reuse, R214, R32 ;  /* 0x000000d6bc20723c */ /* 0x040fe20000001820 */
[----:B------:R-:W2:Y:S07]  /*b9d0*/  LDSM.16.M88.4 R212, [R225+0x7800] ;  /* 0x00780000e1d4783b */ /* 0x000eae0000000200 */
[C---:B----4-:R-:W-:Y:S08]  /*b9e0*/  HMMA.16816.F32 R36, R188.reuse, R216, R36 ;  /* 0x000000d8bc24723c */ /* 0x050ff00000001824 */
[C---:B------:R-:W-:Y:S01]  /*b9f0*/  HMMA.16816.F32 R40, R188.reuse, R218, R40 ;  /* 0x000000dabc28723c */ /* 0x040fe20000001828 */
[----:B------:R-:W-:Y:S07]  /*ba00*/  LDSM.16.M88.4 R216, [R236] ;  /* 0x00000000ecd8783b */ /* 0x000fee0000000200 */
[C---:B-1----:R-:W-:Y:S08]  /*ba10*/  HMMA.16816.F32 R44, R188.reuse, R104, R44 ;  /* 0x00000068bc2c723c */ /* 0x042ff0000000182c */
[----:B------:R-:W-:Y:S01]  /*ba20*/  HMMA.16816.F32 R48, R188, R106, R48 ;  /* 0x0000006abc30723c */ /* 0x000fe20000001830 */
[----:B------:R-:W1:Y:S07]  /*ba30*/  LDSM.16.M88.4 R104, [R225+0x8000] ;  /* 0x00800000e168783b */ /* 0x000e6e0000000200 */
[C---:B------:R-:W-:Y:S08]  /*ba40*/  HMMA.16816.F32 R4, R192.reuse, R164, R4 ;  /* 0x000000a4c004723c */ /* 0x040ff00000001804 */
[C---:B------:R-:W-:Y:S01]  /*ba50*/  HMMA.16816.F32 R8, R192.reuse, R166, R8 ;  /* 0x000000a6c008723c */ /* 0x040fe20000001808 */
[----:B------:R-:W4:Y:S07]  /*ba60*/  LDSM.16.M88.4 R164, [R225+0x8800] ;  /* 0x00880000e1a4783b */ /* 0x000f2e0000000200 */
[C---:B---3--:R-:W-:Y:S08]  /*ba70*/  HMMA.16816.F32 R12, R192.reuse, R208, R12 ;  /* 0x000000d0c00c723c */ /* 0x048ff0000000180c */
[C---:B------:R-:W-:Y:S01]  /*ba80*/  HMMA.16816.F32 R16, R192.reuse, R210, R16 ;  /* 0x000000d2c010723c */ /* 0x040fe20000001810 */
[----:B------:R-:W3:Y:S07]  /*ba90*/  LDSM.16.M88.4 R208, [R237] ;  /* 0x00000000edd0783b */ /* 0x000eee0000000200 */
[C---:B------:R-:W-:Y:S08]  /*baa0*/  HMMA.16816.F32 R20, R192.reuse, R220, R20 ;  /* 0x000000dcc014723c */ /* 0x040ff00000001814 */
[C---:B------:R-:W-:Y:S01]  /*bab0*/  HMMA.16816.F32 R24, R192.reuse, R222, R24 ;  /* 0x000000dec018723c */ /* 0x040fe20000001818 */
[----:B------:R-:W3:Y:S07]  /*bac0*/  LDSM.16.M88.4 R220, [R235] ;  /* 0x00000000ebdc783b */ /* 0x000eee0000000200 */
[C---:B--2---:R-:W-:Y:S08]  /*bad0*/  HMMA.16816.F32 R28, R192.reuse, R212, R28 ;  /* 0x000000d4c01c723c */ /* 0x044ff0000000181c */
[C---:B------:R-:W-:Y:S01]  /*bae0*/  HMMA.16816.F32 R32, R192.reuse, R214, R32 ;  /* 0x000000d6c020723c */ /* 0x040fe20000001820 */
[----:B------:R-:W-:Y:S07]  /*baf0*/  LDSM.16.M88.4 R212, [R229+0x6000] ;  /* 0x00600000e5d4783b */ /* 0x000fee0000000200 */
[C---:B-1----:R-:W-:Y:S08]  /*bb00*/  HMMA.16816.F32 R36, R192.reuse, R104, R36 ;  /* 0x00000068c024723c */ /* 0x042ff00000001824 */
[C---:B------:R-:W-:Y:S01]  /*bb10*/  HMMA.16816.F32 R40, R192.reuse, R106, R40 ;  /* 0x0000006ac028723c */ /* 0x040fe20000001828 */
[----:B------:R-:W1:Y:S07]  /*bb20*/  LDSM.16.M88.4 R104, [R234] ;  /* 0x00000000ea68783b */ /* 0x000e6e0000000200 */
[C---:B----4-:R-:W-:Y:S08]  /*bb30*/  HMMA.16816.F32 R44, R192.reuse, R164, R44 ;  /* 0x000000a4c02c723c */ /* 0x050ff0000000182c */
[----:B------:R-:W-:Y:S01]  /*bb40*/  HMMA.16816.F32 R48, R192, R166, R48 ;  /* 0x000000a6c030723c */ /* 0x000fe20000001830 */
[----:B------:R-:W2:Y:S07]  /*bb50*/  LDSM.16.M88.4 R164, [R233] ;  /* 0x00000000e9a4783b */ /* 0x000eae0000000200 */
[C---:B---3--:R-:W-:Y:S08]  /*bb60*/  HMMA.16816.F32 R4, R196.reuse, R208, R4 ;  /* 0x000000d0c404723c */ /* 0x048ff00000001804 */
[C---:B------:R-:W-:Y:S01]  /*bb70*/  HMMA.16816.F32 R8, R196.reuse, R210, R8 ;  /* 0x000000d2c408723c */ /* 0x040fe20000001808 */
[----:B------:R-:W3:Y:S07]  /*bb80*/  LDSM.16.M88.4 R208, [R232] ;  /* 0x00000000e8d0783b */ /* 0x000eee0000000200 */
[C---:B------:R-:W-:Y:S08]  /*bb90*/  HMMA.16816.F32 R12, R196.reuse, R216, R12 ;  /* 0x000000d8c40c723c */ /* 0x040ff0000000180c */
        /* <DEDUP_REMOVED lines=8> */
[C---:B--2---:R-:W-:Y:S08]  /*bc20*/  HMMA.16816.F32 R36, R196.reuse, R164, R36 ;  /* 0x000000a4c424723c */ /* 0x044ff00000001824 */
[C---:B------:R-:W-:Y:S01]  /*bc30*/  HMMA.16816.F32 R40, R196.reuse, R166, R40 ;  /* 0x000000a6c428723c */ /* 0x040fe20000001828 */
[----:B------:R-:W2:Y:S07]  /*bc40*/  LDSM.16.M88.4 R164, [R229+0x7800] ;  /* 0x00780000e5a4783b */ /* 0x000eae0000000200 */
[C---:B---3--:R-:W-:Y:S08]  /*bc50*/  HMMA.16816.F32 R44, R196.reuse, R208, R44 ;  /* 0x000000d0c42c723c */ /* 0x048ff0000000182c */
[----:B------:R-:W-:Y:S01]  /*bc60*/  HMMA.16816.F32 R48, R196, R210, R48 ;  /* 0x000000d2c430723c */ /* 0x000fe20000001830 */
[----:B------:R-:W3:Y:S07]  /*bc70*/  LDSM.16.M88.4 R208, [R229+0x8000] ;  /* 0x00800000e5d0783b */ /* 0x000eee0000000200 */
[C---:B------:R-:W-:Y:S08]  /*bc80*/  HMMA.16816.F32 R4, R200.reuse, R212, R4 ;  /* 0x000000d4c804723c */ /* 0x040ff00000001804 */
[C---:B------:R-:W-:Y:S01]  /*bc90*/  HMMA.16816.F32 R8, R200.reuse, R214, R8 ;  /* 0x000000d6c808723c */ /* 0x040fe20000001808 */
[----:B------:R-:W3:Y:S07]  /*bca0*/  LDSM.16.M88.4 R212, [R229+0x8800] ;  /* 0x00880000e5d4783b */ /* 0x000eee0000000200 */
[C---:B----4-:R-:W-:Y:S08]  /*bcb0*/  HMMA.16816.F32 R12, R200.reuse, R216, R12 ;  /* 0x000000d8c80c723c */ /* 0x050ff0000000180c */
[C---:B------:R-:W-:Y:S08]  /*bcc0*/  HMMA.16816.F32 R16, R200.reuse, R218, R16 ;  /* 0x000000dac810723c */ /* 0x040ff00000001810 */
[C---:B-1----:R-:W-:Y:S08]  /*bcd0*/  HMMA.16816.F32 R20, R200.reuse, R104, R20 ;  /* 0x00000068c814723c */ /* 0x042ff00000001814 */
[C---:B------:R-:W-:Y:S01]  /*bce0*/  HMMA.16816.F32 R24, R200.reuse, R106, R24 ;  /* 0x0000006ac818723c */ /* 0x040fe20000001818 */
[----:B------:R-:W1:Y:S07]  /*bcf0*/  LDSM.16.M88.4 R104, [R226+0x6800] ;  /* 0x00680000e268783b */ /* 0x000e6e0000000200 */
[C---:B--2---:R-:W-:Y:S08]  /*bd00*/  HMMA.16816.F32 R28, R200.reuse, R164, R28 ;  /* 0x000000a4c81c723c */ /* 0x044ff0000000181c */
[C---:B------:R-:W-:Y:S08]  /*bd10*/  HMMA.16816.F32 R32, R200.reuse, R166, R32 ;  /* 0x000000a6c820723c */ /* 0x040ff00000001820 */
[C---:B---3--:R-:W-:Y:S08]  /*bd20*/  HMMA.16816.F32 R36, R200.reuse, R208, R36 ;  /* 0x000000d0c824723c */ /* 0x048ff00000001824 */
[C---:B------:R-:W-:Y:S08]  /*bd30*/  HMMA.16816.F32 R40, R200.reuse, R210, R40 ;  /* 0x000000d2c828723c */ /* 0x040ff00000001828 */
[C---:B------:R-:W-:Y:S08]  /*bd40*/  HMMA.16816.F32 R44, R200.reuse, R212, R44 ;  /* 0x000000d4c82c723c */ /* 0x040ff0000000182c */
        /* <DEDUP_REMOVED lines=38> */
[----:B------:R-:W4:Y:S01]  /*bfb0*/  MUFU.TANH R212, R14 ;  /* 0x0000000e00d47308 */ /* 0x000f220000002400 */
[C---:B-1----:R-:W-:Y:S01]  /*bfc0*/  HMMA.16816.F32 R20, R204.reuse, R4, R20 ;  /* 0x00000004cc14723c */ /* 0x042fe20000001814 */
[----:B--2---:R-:W1:Y:S02]  /*bfd0*/  LDSM.16.M88.4 R8, [R226+0x7800] ;  /* 0x00780000e208783b */ /* 0x004e640000000200 */
[----:B------:R-:W-:Y:S06]  /*bfe0*/  FMNMX.FTZ R2, R209, R2, !PT ;  /* 0x00000002d1027209 */ /* 0x000fec0007810000 */
[----:B------:R-:W2:Y:S01]  /*bff0*/  MUFU.TANH R107, R13 ;  /* 0x0000000d006b7308 */ /* 0x000ea20000002400 */
[C---:B------:R-:W-:Y:S01]  /*c000*/  HMMA.16816.F32 R24, R204.reuse, R6, R24 ;  /* 0x00000006cc18723c */ /* 0x040fe20000001818 */
[----:B------:R-:W1:Y:S02]  /*c010*/  LDSM.16.M88.4 R4, [R226+0x8000] ;  /* 0x00800000e204783b */ /* 0x000e640000000200 */
[----:B---3--:R-:W-:Y:S06]  /*c020*/  FMNMX.FTZ R0, R106, R0, !PT ;  /* 0x000000006a007209 */ /* 0x008fec0007810000 */
[----:B------:R-:W3:Y:S03]  /*c030*/  MUFU.TANH R213, R15 ;  /* 0x0000000f00d57308 */ /* 0x000ee60000002400 */
[----:B----4-:R-:W-:Y:S02]  /*c040*/  FMNMX.FTZ R2, R212, R2, !PT ;  /* 0x00000002d4027209 */ /* 0x010fe40007810000 */
[----:B------:R-:W-:Y:S02]  /*c050*/  FMUL.FTZ R20, R20, c[0x0][0x320] ;  /* 0x0000c80014147a20 */ /* 0x000fe40000410000 */
[----:B------:R-:W-:Y:S03]  /*c060*/  FMUL.FTZ R21, R21, c[0x0][0x320] ;  /* 0x0000c80015157a20 */ /* 0x000fe60000410000 */
[----:B------:R-:W-:Y:S01]  /*c070*/  MUFU.TANH R215, R17 ;  /* 0x0000001100d77308 */ /* 0x000fe20000002400 */
        /* <DEDUP_REMOVED lines=13> */
[----:B------:R-:W-:Y:S06]  /*c150*/  DEPBAR.LE SB0, 0x0 ;  /* 0x000080000000791a */ /* 0x000fec0000000000 */
[C---:B------:R-:W-:Y:S01]  /*c160*/  HMMA.16816.F32 R36, R204.reuse, R4, R36 ;  /* 0x00000004cc24723c */ /* 0x040fe20000001824 */
[----:B------:R-:W2:Y:S01]  /*c170*/  LDL R5, [R1+0x20] ;  /* 0x0000200001057983 */ /* 0x000ea20000100800 */
[----:B------:R-:W-:Y:S03]  /*c180*/  MUFU.TANH R220, R22 ;  /* 0x0000001600dc7308 */ /* 0x000fe60000002400 */
[----:B------:R-:W-:Y:S03]  /*c190*/  BAR.SYNC.DEFER_BLOCKING 0x0 ;  /* 0x0000000000007b1d */ /* 0x000fe60000010000 */
[C---:B------:R-:W-:Y:S04]  /*c1a0*/  HMMA.16816.F32 R40, R204.reuse, R6, R40 ;  /* 0x00000006cc28723c */ /* 0x040fe80000001828 */
[----:B------:R-:W-:Y:S02]  /*c1b0*/  FMUL.FTZ R28, R28, c[0x0][0x320] ;  /* 0x0000c8001c1c7a20 */ /* 0x000fe40000410000 */
[----:B------:R-:W-:Y:S02]  /*c1c0*/  FMUL.FTZ R29, R29, c[0x0][0x320] ;  /* 0x0000c8001d1d7a20 */ /* 0x000fe40000410000 */
[----:B------:R-:W-:Y:S04]  /*c1d0*/  @P0 IMAD.WIDE.U32 R6, R98, c[0x0][0x1e0], RZ ;  /* 0x0000780062060a25 */ /* 0x000fe800078e00ff */
        /* <DEDUP_REMOVED lines=8> */
[C---:B-1----:R-:W-:Y:S01]  /*c260*/  HMMA.16816.F32 R44, R204.reuse, R8, R44 ;  /* 0x00000008cc2c723c */ /* 0x042fe2000000182c */
[----:B------:R-:W3:Y:S02]  /*c270*/  LDL.64 R8, [R1+0x28] ;  /* 0x0000280001087983 */ /* 0x000ee40000100a00 */
[----:B------:R-:W-:Y:S02]  /*c280*/  FMUL.FTZ R33, R33, c[0x0][0x320] ;  /* 0x0000c80021217a20 */ /* 0x000fe40000410000 */
[----:B------:R-:W-:Y:S01]  /*c290*/  FMUL.FTZ R43, R43, c[0x0][0x320] ;  /* 0x0000c8002b2b7a20 */ /* 0x000fe20000410000 */
[----:B------:R-:W-:Y:S01]  /*c2a0*/  MUFU.TANH R14, R42 ;  /* 0x0000002a000e7308 */ /* 0x000fe20000002400 */
[----:B------:R-:W-:Y:S01]  /*c2b0*/  STL [R1+0x8], R98 ;  /* 0x0000086201007387 */ /* 0x000fe20000100800 */
[----:B------:R-:W-:Y:S04]  /*c2c0*/  HMMA.16816.F32 R48, R204, R10, R48 ;  /* 0x0000000acc30723c */ /* 0x000fe80000001830 */
[----:B------:R-:W-:Y:S02]  /*c2d0*/  FMUL.FTZ R32, R32, c[0x0][0x320] ;  /* 0x0000c80020207a20 */ /* 0x000fe40000410000 */
[----:B------:R-:W-:Y:S02]  /*c2e0*/  FMUL.FTZ R34, R34, c[0x0][0x320] ;  /* 0x0000c80022227a20 */ /* 0x000fe40000410000 */
[----:B------:R-:W1:Y:S01]  /*c2f0*/  MUFU.TANH R157, R33 ;  /* 0x00000021009d7308 */ /* 0x000e620000002400 */
[----:B------:R-:W-:Y:S03]  /*c300*/  FMUL.FTZ R35, R35, c[0x0][0x320] ;  /* 0x0000c80023237a20 */ /* 0x000fe60000410000 */
        /* <DEDUP_REMOVED lines=9> */
[----:B------:R-:W-:Y:S01]  /*c3a0*/  MUFU.TANH R13, R43 ;  /* 0x0000002b000d7308 */ /* 0x000fe20000002400 */
[----:B------:R-:W-:Y:S01]  /*c3b0*/  FMUL.FTZ R50, R50, c[0x0][0x320] ;  /* 0x0000c80032327a20 */ /* 0x000fe20000410000 */
[----:B-1----:R-:W-:Y:S08]  /*c3c0*/  MOV R42, R157 ;  /* 0x0000009d002a7202 */ /* 0x002ff00000000f00 */
[----:B------:R-:W1:Y:S01]  /*c3d0*/  MUFU.TANH R158, R27 ;  /* 0x0000001b009e7308 */ /* 0x000e620000002400 */
[----:B----4-:R-:W-:Y:S04]  /*c3e0*/  FMNMX.FTZ R0, R214, R0, !PT ;  /* 0x00000000d6007209 */ /* 0x010fe80007810000 */
[----:B------:R-:W-:Y:S05]  /*c3f0*/  FMNMX.FTZ R0, R215, R0, !PT ;  /* 0x00000000d7007209 */ /* 0x000fea0007810000 */
[----:B------:R-:W4:Y:S01]  /*c400*/  MUFU.TANH R216, R18 ;  /* 0x0000001200d87308 */ /* 0x000f220000002400 */
[----:B------:R-:W-:Y:S04]  /*c410*/  FMNMX.FTZ R0, R218, R0, !PT ;  /* 0x00000000da007209 */ /* 0x000fe80007810000 */
[----:B------:R-:W-:Y:S05]  /*c420*/  FMNMX.FTZ R0, R219, R0, !PT ;  /* 0x00000000db007209 */ /* 0x000fea0007810000 */
[----:B------:R-:W4:Y:S01]  /*c430*/  MUFU.TANH R217, R19 ;  /* 0x0000001300d97308 */ /* 0x000f220000002400 */
[----:B-1----:R-:W-:Y:S09]  /*c440*/  MOV R43, R158 ;  /* 0x0000009e002b7202 */ /* 0x002ff20000000f00 */
[----:B------:R-:W1:Y:S01]  /*c450*/  MUFU.TANH R221, R24 ;  /* 0x0000001800dd7308 */ /* 0x000e620000002400 */
[----:B----4-:R-:W-:Y:S09]  /*c460*/  FMNMX.FTZ R2, R216, R2, !PT ;  /* 0x00000002d8027209 */ /* 0x010ff20007810000 */
[----:B------:R-:W-:Y:S01]  /*c470*/  MUFU.TANH R244, R28 ;  /* 0x0000001c00f47308 */ /* 0x000fe20000002400 */
[----:B------:R-:W-:Y:S04]  /*c480*/  FMNMX.FTZ R2, R217, R2, !PT ;  /* 0x00000002d9027209 */ /* 0x000fe80007810000 */
[----:B------:R-:W-:Y:S05]  /*c490*/  FMNMX.FTZ R2, R220, R2, !PT ;  /* 0x00000002dc027209 */ /* 0x000fea0007810000 */
[----:B------:R-:W-:Y:S01]  /*c4a0*/  MUFU.TANH R157, R48 ;  /* 0x00000030009d7308 */ /* 0x000fe20000002400 */
[----:B------:R-:W-:Y:S02]  /*c4b0*/  FMNMX.FTZ R2, R222, R2, !PT ;  /* 0x00000002de027209 */ /* 0x000fe40007810000 */
[----:B-1----:R-:W-:Y:S07]  /*c4c0*/  FMNMX.FTZ R0, R221, R0, !PT ;  /* 0x00000000dd007209 */ /* 0x002fee0007810000 */
[----:B------:R-:W1:Y:S10]  /*c4d0*/  MUFU.TANH R247, R26 ;  /* 0x0000001a00f77308 */ /* 0x000e740000002400 */
[----:B------:R4:W-:Y:S10]  /*c4e0*/  MUFU.TANH R248, R32 ;  /* 0x0000002000f87308 */ /* 0x0009f40000002400 */
[----:B------:R-:W4:Y:S01]  /*c4f0*/  MUFU.TANH R223, R25 ;  /* 0x0000001900df7308 */ /* 0x000f220000002400 */
[----:B-1----:R-:W-:Y:S04]  /*c500*/  MOV R48, R247 ;  /* 0x000000f700307202 */ /* 0x002fe80000000f00 */
[----:B------:R-:W-:Y:S05]  /*c510*/  FMNMX.FTZ R2, R48, R2, !PT ;  /* 0x0000000230027209 */ /* 0x000fea0007810000 */
[----:B------:R-:W1:Y:S01]  /*c520*/  MUFU.TANH R250, R29 ;  /* 0x0000001d00fa7308 */ /* 0x000e620000002400 */
[----:B------:R-:W-:Y:S02]  /*c530*/  FMNMX.FTZ R2, R43, R2, !PT ;  /* 0x000000022b027209 */ /* 0x000fe40007810000 */
[----:B----4-:R-:W-:Y:S07]  /*c540*/  MOV R32, R244 ;  /* 0x000000f400207202 */ /* 0x010fee0000000f00 */
[----:B------:R-:W4:Y:S01]  /*c550*/  MUFU.TANH R245, R30 ;  /* 0x0000001e00f57308 */ /* 0x000f220000002400 */
[----:B------:R-:W-:Y:S04]  /*c560*/  FMNMX.FTZ R0, R223, R0, !PT ;  /* 0x00000000df007209 */ /* 0x000fe80007810000 */
[----:B------:R-:W-:Y:S05]  /*c570*/  FMNMX.FTZ R0, R32, R0, !PT ;  /* 0x0000000020007209 */ /* 0x000fea0007810000 */
[----:B------:R4:W-:Y:S01]  /*c580*/  MUFU.TANH R158, R49 ;  /* 0x00000031009e7308 */ /* 0x0009e20000002400 */
[----:B-1----:R-:W-:Y:S09]  /*c590*/  FMNMX.FTZ R0, R250, R0, !PT ;  /* 0x00000000fa007209 */ /* 0x002ff20007810000 */
[----:B------:R-:W1:Y:S01]  /*c5a0*/  MUFU.TANH R246, R31 ;  /* 0x0000001f00f67308 */ /* 0x000e620000002400 */
[----:B----4-:R-:W-:Y:S04]  /*c5b0*/  MOV R33, R245 ;  /* 0x000000f500217202 */ /* 0x010fe80000000f00 */
[----:B------:R-:W-:Y:S05]  /*c5c0*/  FMNMX.FTZ R2, R33, R2, !PT ;  /* 0x0000000221027209 */ /* 0x000fea0007810000 */
[----:B------:R1:W4:Y:S01]  /*c5d0*/  MUFU.TANH R231, R34 ;  /* 0x0000002200e77308 */ /* 0x0003220000002400 */
[----:B------:R-:W-:Y:S04]  /*c5e0*/  MOV R49, R248 ;  /* 0x000000f800317202 */ /* 0x000fe80000000f00 */
[----:B------:R-:W-:Y:S05]  /*c5f0*/  FMNMX.FTZ R0, R49, R0, !PT ;  /* 0x0000000031007209 */ /* 0x000fea0007810000 */
[----:B------:R4:W-:Y:S01]  /*c600*/  MUFU.TANH R105, R50 ;  /* 0x0000003200697308 */ /* 0x0009e20000002400 */
[----:B------:R-:W-:Y:S09]  /*c610*/  FMNMX.FTZ R0, R42, R0, !PT ;  /* 0x000000002a007209 */ /* 0x000ff20007810000 */
[----:B------:R-:W4:Y:S01]  /*c620*/  MUFU.TANH R252, R35 ;  /* 0x0000002300fc7308 */ /* 0x000f220000002400 */
[----:B-1----:R-:W-:Y:S04]  /*c630*/  MOV R34, R246 ;  /* 0x000000f600227202 */ /* 0x002fe80000000f00 */
[----:B------:R-:W-:Y:S05]  /*c640*/  FMNMX.FTZ R2, R34, R2, !PT ;  /* 0x0000000222027209 */ /* 0x000fea0007810000 */
[----:B------:R-:W1:Y:S01]  /*c650*/  MUFU.TANH R35, R36 ;  /* 0x0000002400237308 */ /* 0x000e620000002400 */
[----:B----4-:R-:W-:Y:S04]  /*c660*/  MOV R50, R231 ;  /* 0x000000e700327202 */ /* 0x010fe80000000f00 */
[----:B------:R-:W-:Y:S05]  /*c670*/  FMNMX.FTZ R2, R50, R2, !PT ;  /* 0x0000000232027209 */ /* 0x000fea0007810000 */
[----:B------:R-:W4:Y:S01]  /*c680*/  MUFU.TANH R19, R37 ;  /* 0x0000002500137308 */ /* 0x000f220000002400 */
[----:B------:R-:W-:Y:S09]  /*c690*/  FMNMX.FTZ R3, R252, R2, !PT ;  /* 0x00000002fc037209 */ /* 0x000ff20007810000 */
[----:B------:R-:W4:Y:S01]  /*c6a0*/  MUFU.TANH R16, R40 ;  /* 0x0000002800107308 */ /* 0x000f220000002400 */
[----:B-1----:R-:W-:Y:S09]  /*c6b0*/  FMNMX.FTZ R0, R35, R0, !PT ;  /* 0x0000000023007209 */ /* 0x002ff20007810000 */
[----:B------:R-:W1:Y:S01]  /*c6c0*/  MUFU.TANH R18, R38 ;  /* 0x0000002600127308 */ /* 0x000e620000002400 */
[----:B----4-:R-:W-:Y:S01]  /*c6d0*/  FMNMX.FTZ R2, R19, R0, !PT ;  /* 0x0000000013027209 */ /* 0x010fe20007810000 */
[----:B------:R-:W-:Y:S01]  /*c6e0*/  FMUL.FTZ R0, R51, c[0x0][0x320] ;  /* 0x0000c80033007a20 */ /* 0x000fe20000410000 */
[----:B------:R-:W-:Y:S07]  /*c6f0*/  MOV R51, R33 ;  /* 0x0000002100337202 */ /* 0x000fee0000000f00 */
[----:B------:R-:W4:Y:S01]  /*c700*/  MUFU.TANH R15, R41 ;  /* 0x00000029000f7308 */ /* 0x000f220000002400 */
[----:B------:R-:W-:Y:S09]  /*c710*/  FMNMX.FTZ R2, R16, R2, !PT ;  /* 0x0000000210027209 */ /* 0x000ff20007810000 */
[----:B------:R4:W-:Y:S01]  /*c720*/  MUFU.TANH R104, R0 ;  /* 0x0000000000687308 */ /* 0x0009e20000002400 */
[----:B-1----:R-:W-:Y:S09]  /*c730*/  FMNMX.FTZ R3, R18, R3, !PT ;  /* 0x0000000312037209 */ /* 0x002ff20007810000 */
[----:B------:R-:W1:Y:S10]  /*c740*/  MUFU.TANH R17, R39 ;  /* 0x0000002700117308 */ /* 0x000e740000002400 */
[----:B------:R-:W2:Y:S01]  /*c750*/  MUFU.TANH R41, R44 ;  /* 0x0000002c00297308 */ /* 0x000ea20000002400 */
[----:B----4-:R-:W-:Y:S09]  /*c760*/  FMNMX.FTZ R0, R15, R2, !PT ;  /* 0x000000020f007209 */ /* 0x010ff20007810000 */
[----:B------:R-:W4:Y:S01]  /*c770*/  MUFU.TANH R40, R45 ;  /* 0x0000002d00287308 */ /* 0x000f220000002400 */
[----:B-1----:R-:W-:Y:S04]  /*c780*/  FMNMX.FTZ R3, R17, R3, !PT ;  /* 0x0000000311037209 */ /* 0x002fe80007810000 */
[----:B------:R-:W-:Y:S05]  /*c790*/  FMNMX.FTZ R2, R14, R3, !PT ;  /* 0x000000030e027209 */ /* 0x000fea0007810000 */
[----:B------:R-:W1:Y:S01]  /*c7a0*/  MUFU.TANH R159, R46 ;  /* 0x0000002e009f7308 */ /* 0x000e620000002400 */
[----:B------:R-:W-:Y:S02]  /*c7b0*/  FMNMX.FTZ R2, R13, R2, !PT ;  /* 0x000000020d027209 */ /* 0x000fe40007810000 */
[----:B--2---:R-:W-:Y:S07]  /*c7c0*/  FMNMX.FTZ R0, R41, R0, !PT ;  /* 0x0000000029007209 */ /* 0x004fee0007810000 */
[----:B------:R-:W2:Y:S01]  /*c7d0*/  MUFU.TANH R244, R47 ;  /* 0x0000002f00f47308 */ /* 0x000ea20000002400 */
[----:B----4-:R-:W-:Y:S04]  /*c7e0*/  FMNMX.FTZ R0, R40, R0, !PT ;  /* 0x0000000028007209 */ /* 0x010fe80007810000 */
[----:B------:R-:W-:Y:S04]  /*c7f0*/  FMNMX.FTZ R101, R157, R0, !PT ;  /* 0x000000009d657209 */ /* 0x000fe80007810000 */
[----:B------:R-:W-:Y:S02]  /*c800*/  FMNMX.FTZ R101, R158, R101, !PT ;  /* 0x000000659e657209 */ /* 0x000fe40007810000 */
[----:B-1----:R-:W-:Y:S03]  /*c810*/  FMNMX.FTZ R2, R159, R2, !PT ;  /* 0x000000029f027209 */ /* 0x002fe60007810000 */
[----:B------:R-:W1:Y:S01]  /*c820*/  SHFL.BFLY PT, R3, R101, 0x2, 0x1f ;  /* 0x0c401f0065037f89 */ /* 0x000e6200000e0000 */
[----:B--2---:R-:W-:Y:S04]  /*c830*/  FMNMX.FTZ R0, R244, R2, !PT ;  /* 0x00000002f4007209 */ /* 0x004fe80007810000 */
[----:B------:R-:W-:Y:S04]  /*c840*/  FMNMX.FTZ R0, R105, R0, !PT ;  /* 0x0000000069007209 */ /* 0x000fe80007810000 */
[----:B------:R-:W-:Y:S05]  /*c850*/  FMNMX.FTZ R0, R104, R0, !PT ;  /* 0x0000000068007209 */ /* 0x000fea0007810000 */
[----:B------:R-:W2:Y:S01]  /*c860*/  SHFL.BFLY PT, R2, R0, 0x2, 0x1f ;  /* 0x0c401f0000027f89 */ /* 0x000ea200000e0000 */
[----:B-1----:R-:W-:Y:S07]  /*c870*/  FMNMX.FTZ R101, R101, R3, !PT ;  /* 0x0000000365657209 */ /* 0x002fee0007810000 */
[----:B------:R-:W1:Y:S01]  /*c880*/  SHFL.BFLY PT, R4, R101, 0x1, 0x1f ;  /* 0x0c201f0065047f89 */ /* 0x000e6200000e0000 */
[----:B--2---:R-:W-:Y:S07]  /*c890*/  FMNMX.FTZ R0, R0, R2, !PT ;  /* 0x0000000200007209 */ /* 0x004fee0007810000 */
[----:B------:R-:W2:Y:S01]  /*c8a0*/  SHFL.BFLY PT, R3, R0, 0x1, 0x1f ;  /* 0x0c201f0000037f89 */ /* 0x000ea200000e0000 */
[----:B-1----:R-:W-:Y:S05]  /*c8b0*/  FMNMX.FTZ R101, R101, R4, !PT ;  /* 0x0000000465657209 */ /* 0x002fea0007810000 */
[----:B------:R-:W-:Y:S01]  /*c8c0*/  FADD.FTZ R2, -R101, R102 ;  /* 0x0000006665027221 */ /* 0x000fe20000010100 */
[----:B------:R-:W-:Y:S02]  /*c8d0*/  MOV R102, R19 ;  /* 0x0000001300667202 */ /* 0x000fe40000000f00 */
[----:B--2---:R-:W-:Y:S01]  /*c8e0*/  FMNMX.FTZ R100, R0, R3, !PT ;  /* 0x0000000300647209 */ /* 0x004fe20007810000 */
[----:B------:R-:W-:Y:S01]  /*c8f0*/  FMUL.FTZ R0, R2, c[0x0][0x2d0] ;  /* 0x0000b40002007a20 */ /* 0x000fe20000410000 */
[----:B------:R-:W-:Y:S03]  /*c900*/  @P0 SHF.R.S32.HI R3, RZ, 0x1f, R98 ;  /* 0x0000001fff030819 */ /* 0x000fe60000011462 */
[----:B------:R1:W2:Y:S02]  /*c910*/  MUFU.EX2 R2, R0 ;  /* 0x0000000000027308 */ /* 0x0002a40000000800 */
[----:B------:R-:W-:Y:S04]  /*c920*/  @P0 IMAD R3, R3, c[0x0][0x1e0], RZ ;  /* 0x0000780003030a24 */ /* 0x000fe800078e02ff */
[----:B------:R-:W-:Y:S02]  /*c930*/  @P0 IMAD R3, R98, c[0x0][0x1e4], R3 ;  /* 0x0000790062030a24 */ /* 0x000fe400078e0203 */
[----:B------:R-:W3:Y:S03]  /*c940*/  LDL.LU R98, [R1+0xcc] ;  /* 0x0000cc0001627983 */ /* 0x000ee60000300800 */
[----:B------:R-:W-:Y:S05]  /*c950*/  @P0 IADD3 R3, R7, R3, RZ ;  /* 0x0000000307030210 */ /* 0x000fea0007ffe0ff */
[----:B------:R-:W-:Y:S02]  /*c960*/  @P0 IMAD R3, R3, 0x60, RZ ;  /* 0x0000006003030824 */ /* 0x000fe400078e02ff */
[----:B-1----:R-:W-:Y:S02]  /*c970*/  FADD.FTZ R0, -R100, R103 ;  /* 0x0000006764007221 */ /* 0x002fe40000010100 */
[----:B------:R-:W-:Y:S02]  /*c980*/  FMUL.FTZ R103, R101, c[0x0][0x2d0] ;  /* 0x0000b40065677a20 */ /* 0x000fe40000410000 */
[----:B------:R-:W-:Y:S02]  /*c990*/  FMUL.FTZ R0, R0, c[0x0][0x2d0] ;  /* 0x0000b40000007a20 */ /* 0x000fe40000410000 */
[--C-:B------:R-:W-:Y:S01]  /*c9a0*/  FFMA.FTZ R4, R164, c[0x0][0x2d0], -R103.reuse ;  /* 0x0000b400a4047a23 */ /* 0x100fe20000010867 */
[----:B------:R-:W-:Y:S01]  /*c9b0*/  MOV R164, R18 ;  /* 0x0000001200a47202 */ /* 0x000fe20000000f00 */
[--C-:B------:R-:W-:Y:S01]  /*c9c0*/  FFMA.FTZ R7, R167, c[0x0][0x2d0], -R103.reuse ;  /* 0x0000b400a7077a23 */ /* 0x100fe20000010867 */
[----:B------:R-:W-:Y:S01]  /*c9d0*/  MOV R167, R14 ;  /* 0x0000000e00a77202 */ /* 0x000fe20000000f00 */
[----:B------:R1:W-:Y:S01]  /*c9e0*/  MUFU.EX2 R245, R4 ;  /* 0x0000000400f57308 */ /* 0x0003e20000000800 */
[--C-:B---3--:R-:W-:Y:S01]  /*c9f0*/  FFMA.FTZ R9, R166, c[0x0][0x2d0], -R103.reuse ;  /* 0x0000b400a6097a23 */ /* 0x108fe20000010867 */
[----:B------:R-:W-:Y:S01]  /*ca00*/  MOV R166, R13 ;  /* 0x0000000d00a67202 */ /* 0x000fe20000000f00 */
[C---:B--2---:R-:W-:Y:S01]  /*ca10*/  FMUL.FTZ R24, R2.reuse, R128 ;  /* 0x0000008002187220 */ /* 0x044fe20000410000 */
[----:B------:R-:W-:Y:S01]  /*ca20*/  MOV R128, R102 ;  /* 0x0000006600807202 */ /* 0x000fe20000000f00 */
[C---:B------:R-:W-:Y:S01]  /*ca30*/  FMUL.FTZ R25, R2.reuse, R129 ;  /* 0x0000008102197220 */ /* 0x040fe20000410000 */
[----:B------:R-:W-:Y:S01]  /*ca40*/  MOV R129, R35 ;  /* 0x0000002300817202 */ /* 0x000fe20000000f00 */
[----:B------:R-:W-:Y:S01]  /*ca50*/  FMUL.FTZ R33, R2, R137 ;  /* 0x0000008902217220 */ /* 0x000fe20000410000 */
[----:B------:R-:W-:Y:S01]  /*ca60*/  MOV R137, R49 ;  /* 0x0000003100897202 */ /* 0x000fe20000000f00 */
[----:B------:R-:W-:Y:S01]  /*ca70*/  FFMA.FTZ R102, R106, c[0x0][0x2d0], -R103 ;  /* 0x0000b4006a667a23 */ /* 0x000fe20000010867 */
[----:B------:R2:W-:Y:S01]  /*ca80*/  MUFU.EX2 R247, R7 ;  /* 0x0000000700f77308 */ /* 0x0005e20000000800 */
[C---:B------:R-:W-:Y:S02]  /*ca90*/  FMUL.FTZ R49, R2.reuse, R153 ;  /* 0x0000009902317220 */ /* 0x040fe40000410000 */
[C---:B------:R-:W-:Y:S02]  /*caa0*/  FMUL.FTZ R52, R2.reuse, R52 ;  /* 0x0000003402347220 */ /* 0x040fe40000410000 */
[C---:B------:R-:W-:Y:S02]  /*cab0*/  FMUL.FTZ R53, R2.reuse, R53 ;  /* 0x0000003502357220 */ /* 0x040fe40000410000 */
[C---:B------:R-:W-:Y:S02]  /*cac0*/  FMUL.FTZ R56, R2.reuse, R56 ;  /* 0x0000003802387220 */ /* 0x040fe40000410000 */
[C---:B------:R-:W-:Y:S01]  /*cad0*/  FMUL.FTZ R57, R2.reuse, R57 ;  /* 0x0000003902397220 */ /* 0x040fe20000410000 */
[----:B------:R-:W3:Y:S01]  /*cae0*/  MUFU.EX2 R0, R0 ;  /* 0x0000000000007308 */ /* 0x000ee20000000800 */
[C---:B------:R-:W-:Y:S02]  /*caf0*/  FMUL.FTZ R60, R2.reuse, R60 ;  /* 0x0000003c023c7220 */ /* 0x040fe40000410000 */
[C---:B------:R-:W-:Y:S01]  /*cb00*/  FMUL.FTZ R61, R2.reuse, R61 ;  /* 0x0000003d023d7220 */ /* 0x040fe20000410000 */
[----:B-1----:R-:W-:Y:S01]  /*cb10*/  @P0 MOV R4, R8 ;  /* 0x0000000800040202 */ /* 0x002fe20000000f00 */
[C---:B------:R-:W-:Y:S02]  /*cb20*/  FMUL.FTZ R64, R2.reuse, R64 ;  /* 0x0000004002407220 */ /* 0x040fe40000410000 */
[----:B------:R-:W-:Y:S02]  /*cb30*/  FMUL.FTZ R65, R2, R65 ;  /* 0x0000004102417220 */ /* 0x000fe40000410000 */
[----:B------:R-:W-:Y:S04]  /*cb40*/  @P0 IMAD.WIDE.U32 R4, R6, 0x60, R4 ;  /* 0x0000006006040825 */ /* 0x000fe800078e0004 */
[C---:B------:R-:W-:Y:S01]  /*cb50*/  FMUL.FTZ R68, R2.reuse, R68 ;  /* 0x0000004402447220 */ /* 0x040fe20000410000 */
[----:B------:R-:W-:Y:S01]  /*cb60*/  @P0 IADD3 R6, R5, R3, RZ ;  /* 0x0000000305060210 */ /* 0x000fe20007ffe0ff */
[----:B------:R-:W-:Y:S01]  /*cb70*/  FFMA.FTZ R5, R165, c[0x0][0x2d0], -R103 ;  /* 0x0000b400a5057a23 */ /* 0x000fe20000010867 */
[----:B--2---:R-:W-:Y:S01]  /*cb80*/  @P0 MOV R7, c[0x0][0x1e0] ;  /* 0x0000780000070a02 */ /* 0x004fe20000000f00 */
[----:B------:R-:W-:Y:S01]  /*cb90*/  FMUL.FTZ R69, R2, R69 ;  /* 0x0000004502457220 */ /* 0x000fe20000410000 */
[----:B------:R-:W-:Y:S01]  /*cba0*/  @P0 SHF.L.U32 R3, R4, 0x1, RZ ;  /* 0x0000000104030819 */ /* 0x000fe200000006ff */
[----:B------:R1:W-:Y:S01]  /*cbb0*/  MUFU.EX2 R231, R5 ;  /* 0x0000000500e77308 */ /* 0x0003e20000000800 */
[----:B------:R-:W-:Y:S01]  /*cbc0*/  @P0 SHF.L.U64.HI R12, R7, R251, c[0x0][0x1e4] ;  /* 0x00007900070c0619 */ /* 0x000fe200000102fb */
[----:B------:R-:W-:Y:S01]  /*cbd0*/  FMUL.FTZ R72, R2, R72 ;  /* 0x0000004802487220 */ /* 0x000fe20000410000 */
[----:B------:R-:W-:Y:S01]  /*cbe0*/  @P0 SHF.L.U64.HI R6, R4, 0x1, R6 ;  /* 0x0000000104060819 */ /* 0x000fe20000010206 */
[----:B------:R-:W-:Y:S01]  /*cbf0*/  FMUL.FTZ R73, R2, R73 ;  /* 0x0000004902497220 */ /* 0x000fe20000410000 */
[C---:B------:R-:W-:Y:S01]  /*cc00*/  @P0 IADD3 R4, P6, R3.reuse, c[0x0][0x1c8], RZ ;  /* 0x0000720003040a10 */ /* 0x040fe20007fde0ff */
[C---:B---3--:R-:W-:Y:S01]  /*cc10*/  FMUL.FTZ R18, R0.reuse, R122 ;  /* 0x0000007a00127220 */ /* 0x048fe20000410000 */
[----:B------:R-:W-:Y:S01]  /*cc20*/  @P0 IADD3 R10, P5, R3, 0x80, RZ ;  /* 0x00000080030a0810 */ /* 0x000fe20007fbe0ff */
[----:B------:R-:W-:Y:S01]  /*cc30*/  FMUL.FTZ R19, R0, R123 ;  /* 0x0000007b00137220 */ /* 0x000fe20000410000 */
[----:B------:R-:W-:Y:S01]  /*cc40*/  @P0 SHF.L.U32 R7, R7, 0x6, RZ ;  /* 0x0000000607070819 */ /* 0x000fe200000006ff */
[----:B------:R2:W-:Y:S01]  /*cc50*/  MUFU.EX2 R251, R9 ;  /* 0x0000000900fb7308 */ /* 0x0005e20000000800 */
[----:B------:R-:W-:Y:S01]  /*cc60*/  @P0 IADD3 R10, P1, R10, c[0x0][0x1c8], RZ ;  /* 0x000072000a0a0a10 */ /* 0x000fe20007f3e0ff */
[----:B------:R-:W-:Y:S01]  /*cc70*/  FMUL.FTZ R26, R0, R130 ;  /* 0x00000082001a7220 */ /* 0x000fe20000410000 */
[----:B------:R-:W-:Y:S01]  /*cc80*/  MOV R165, R17 ;  /* 0x0000001100a57202 */ /* 0x000fe20000000f00 */
[----:B------:R-:W-:Y:S01]  /*cc90*/  FMUL.FTZ R17, R2, R121 ;  /* 0x0000007902117220 */ /* 0x000fe20000410000 */
[--C-:B------:R-:W-:Y:S01]  /*cca0*/  @P0 IADD3.X R11, RZ, c[0x0][0x1cc], R6.reuse, P1, P5 ;  /* 0x00007300ff0b0a10 */ /* 0x100fe20000fea406 */
[C---:B------:R-:W-:Y:S01]  /*ccb0*/  FMUL.FTZ R27, R0.reuse, R131 ;  /* 0x00000083001b7220 */ /* 0x040fe20000410000 */
[----:B------:R-:W-:Y:S01]  /*ccc0*/  MOV R131, R50 ;  /* 0x0000003200837202 */ /* 0x000fe20000000f00 */
[C---:B------:R-:W-:Y:S01]  /*ccd0*/  FMUL.FTZ R35, R0.reuse, R139 ;  /* 0x0000008b00237220 */ /* 0x040fe20000410000 */
[----:B------:R-:W-:Y:S01]  /*cce0*/  MOV R50, R34 ;  /* 0x0000002200327202 */ /* 0x000fe20000000f00 */
[C---:B------:R-:W-:Y:S02]  /*ccf0*/  FMUL.FTZ R34, R0.reuse, R138 ;  /* 0x0000008a00227220 */ /* 0x040fe40000410000 */
[C---:B------:R-:W-:Y:S01]  /*cd00*/  FMUL.FTZ R54, R0.reuse, R54 ;  /* 0x0000003600367220 */ /* 0x040fe20000410000 */
[----:B------:R-:W-:Y:S01]  /*cd10*/  MOV R139, R50 ;  /* 0x00000032008b7202 */ /* 0x000fe20000000f00 */
[----:B------:R-:W-:Y:S01]  /*cd20*/  FMUL.FTZ R50, R0, R154 ;  /* 0x0000009a00327220 */ /* 0x000fe20000410000 */
[----:B-1----:R-:W-:Y:S01]  /*cd30*/  @P0 IADD3.X R5, R6, c[0x0][0x1cc], RZ, P6, !PT ;  /* 0x0000730006050a10 */ /* 0x002fe200037fe4ff */
[C---:B------:R-:W-:Y:S01]  /*cd40*/  FMUL.FTZ R55, R0.reuse, R55 ;  /* 0x0000003700377220 */ /* 0x040fe20000410000 */
[----:B------:R-:W-:Y:S01]  /*cd50*/  @P0 IADD3 R3, P6, R3, 0x100, RZ ;  /* 0x0000010003030810 */ /* 0x000fe20007fde0ff */
[----:B------:R-:W-:Y:S02]  /*cd60*/  FMUL.FTZ R58, R0, R58 ;  /* 0x0000003a003a7220 */ /* 0x000fe40000410000 */
[----:B------:R1:W-:Y:S01]  /*cd70*/  @P0 LDGSTS.E.BYPASS.LTC128B.128 [R99+0xc100], [R4.64], !P4 ;  /* 0x0c10000004630fae */ /* 0x0003e2000e101d46 */
[----:B------:R-:W-:Y:S01]  /*cd80*/  @P0 IADD3 R8, P5, R3, c[0x0][0x1c8], RZ ;  /* 0x0000720003080a10 */ /* 0x000fe20007fbe0ff */
[----:B------:R-:W-:Y:S02]  /*cd90*/  FMUL.FTZ R3, R100, c[0x0][0x2d0] ;  /* 0x0000b40064037a20 */ /* 0x000fe40000410000 */
[----:B------:R-:W-:Y:S02]  /*cda0*/  FMUL.FTZ R59, R0, R59 ;  /* 0x0000003b003b7220 */ /* 0x000fe40000410000 */
[--C-:B--2---:R-:W-:Y:S01]  /*cdb0*/  FFMA.FTZ R9, R210, c[0x0][0x2d0], -R3.reuse ;  /* 0x0000b400d2097a23 */ /* 0x104fe20000010803 */
[----:B------:R-:W-:Y:S01]  /*cdc0*/  MOV R210, R15 ;  /* 0x0000000f00d27202 */ /* 0x000fe20000000f00 */
[----:B------:R2:W-:Y:S01]  /*cdd0*/  @P0 LDGSTS.E.BYPASS.LTC128B.128 [R99+0xf100], [R10.64], !P3 ;  /* 0x0f1000000a630fae */ /* 0x0005e2000d901d46 */
[C---:B------:R-:W-:Y:S01]  /*cde0*/  FMUL.FTZ R62, R0.reuse, R62 ;  /* 0x0000003e003e7220 */ /* 0x040fe20000410000 */
[----:B------:R3:W-:Y:S01]  /*cdf0*/  MUFU.EX2 R246, R9 ;  /* 0x0000000900f67308 */ /* 0x0007e20000000800 */
[C---:B------:R-:W-:Y:S02]  /*ce00*/  FMUL.FTZ R63, R0.reuse, R63 ;  /* 0x0000003f003f7220 */ /* 0x040fe40000410000 */
[C---:B------:R-:W-:Y:S02]  /*ce10*/  FMUL.FTZ R66, R0.reuse, R66 ;  /* 0x0000004200427220 */ /* 0x040fe40000410000 */
[C---:B------:R-:W-:Y:S02]  /*ce20*/  FMUL.FTZ R67, R0.reuse, R67 ;  /* 0x0000004300437220 */ /* 0x040fe40000410000 */
[C---:B------:R-:W-:Y:S02]  /*ce30*/  FMUL.FTZ R70, R0.reuse, R70 ;  /* 0x0000004600467220 */ /* 0x040fe40000410000 */
[C---:B------:R-:W-:Y:S02]  /*ce40*/  FMUL.FTZ R71, R0.reuse, R71 ;  /* 0x0000004700477220 */ /* 0x040fe40000410000 */
[C---:B------:R-:W-:Y:S02]  /*ce50*/  FMUL.FTZ R74, R0.reuse, R74 ;  /* 0x0000004a004a7220 */ /* 0x040fe40000410000 */
[----:B------:R-:W-:Y:S02]  /*ce60*/  FMUL.FTZ R75, R0, R75 ;  /* 0x0000004b004b7220 */ /* 0x000fe40000410000 */
[----:B------:R-:W-:Y:S01]  /*ce70*/  FMUL.FTZ R76, R2, R76 ;  /* 0x0000004c024c7220 */ /* 0x000fe20000410000 */
[----:B-1----:R-:W-:Y:S01]  /*ce80*/  @P0 IADD3 R4, P1, R4, R7, RZ ;  /* 0x0000000704040210 */ /* 0x002fe20007f3e0ff */
[----:B------:R-:W-:Y:S02]  /*ce90*/  FMUL.FTZ R77, R2, R77 ;  /* 0x0000004d024d7220 */ /* 0x000fe40000410000 */
[C---:B------:R-:W-:Y:S01]  /*cea0*/  FMUL.FTZ R78, R0.reuse, R78 ;  /* 0x0000004e004e7220 */ /* 0x040fe20000410000 */
[----:B------:R-:W-:Y:S01]  /*ceb0*/  @P0 IADD3.X R5, R5, R12, RZ, P1, !PT ;  /* 0x0000000c05050210 */ /* 0x000fe20000ffe4ff */
[C---:B------:R-:W-:Y:S01]  /*cec0*/  FMUL.FTZ R79, R0.reuse, R79 ;  /* 0x0000004f004f7220 */ /* 0x040fe20000410000 */
[----:B---3--:R-:W-:Y:S01]  /*ced0*/  @P0 IADD3.X R9, RZ, c[0x0][0x1cc], R6, P5, P6 ;  /* 0x00007300ff090a10 */ /* 0x008fe20002fec406 */
[--C-:B--2---:R-:W-:Y:S01]  /*cee0*/  FFMA.FTZ R10, R211, c[0x0][0x2d0], -R3.reuse ;  /* 0x0000b400d30a7a23 */ /* 0x104fe20000010803 */
[----:B------:R-:W-:Y:S01]  /*cef0*/  @P0 IADD3 R6, P5, R7, R4, RZ ;  /* 0x0000000407060210 */ /* 0x000fe20007fbe0ff */
[----:B------:R-:W-:Y:S01]  /*cf00*/  FMUL.FTZ R11, R0, R115 ;  /* 0x00000073000b7220 */ /* 0x000fe20000410000 */
[----:B------:R-:W-:Y:S01]  /*cf10*/  MOV R211, R16 ;  /* 0x0000001000d37202 */ /* 0x000fe20000000f00 */
[----:B------:R1:W-:Y:S01]  /*cf20*/  @P0 LDGSTS.E.BYPASS.LTC128B.128 [R99+0x12100], [R8.64], !P2 ;  /* 0x1210000008630fae */ /* 0x0003e2000d101d46 */
[----:B------:R-:W-:Y:S01]  /*cf30*/  @P0 IADD3.X R7, R12, R5, RZ, P5, !PT ;  /* 0x000000050c070210 */ /* 0x000fe20002ffe4ff */
[----:B------:R2:W3:Y:S01]  /*cf40*/  MUFU.EX2 R248, R10 ;  /* 0x0000000a00f87308 */ /* 0x0004e20000000800 */
[C---:B------:R-:W-:Y:S02]  /*cf50*/  FMUL.FTZ R16, R2.reuse, R120 ;  /* 0x0000007802107220 */ /* 0x040fe40000410000 */
[C---:B------:R-:W-:Y:S02]  /*cf60*/  FMUL.FTZ R80, R2.reuse, R80 ;  /* 0x0000005002507220 */ /* 0x040fe40000410000 */
[----:B------:R-:W-:Y:S01]  /*cf70*/  FMUL.FTZ R81, R2, R81 ;  /* 0x0000005102517220 */ /* 0x000fe20000410000 */
[----:B------:R3:W-:Y:S01]  /*cf80*/  @P0 LDGSTS.E.BYPASS.LTC128B.128 [R99+0xd100], [R4.64], !P4 ;  /* 0x0d10000004630fae */ /* 0x0007e2000e101d46 */
[C---:B------:R-:W-:Y:S02]  /*cf90*/  FMUL.FTZ R82, R0.reuse, R82 ;  /* 0x0000005200527220 */ /* 0x040fe40000410000 */
[----:B------:R-:W-:Y:S02]  /*cfa0*/  FMUL.FTZ R83, R0, R83 ;  /* 0x0000005300537220 */ /* 0x000fe40000410000 */
[C---:B------:R-:W-:Y:S02]  /*cfb0*/  FMUL.FTZ R84, R2.reuse, R84 ;  /* 0x0000005402547220 */ /* 0x040fe40000410000 */
[----:B------:R-:W-:Y:S01]  /*cfc0*/  FMUL.FTZ R85, R2, R85 ;  /* 0x0000005502557220 */ /* 0x000fe20000410000 */
[----:B------:R3:W-:Y:S01]  /*cfd0*/  @P0 LDGSTS.E.BYPASS.LTC128B.128 [R99+0x10100], [R4.64+0x80], !P3 ;  /* 0x1010008004630fae */ /* 0x0007e2000d901d46 */
[C---:B------:R-:W-:Y:S02]  /*cfe0*/  FMUL.FTZ R86, R0.reuse, R86 ;  /* 0x0000005600567220 */ /* 0x040fe40000410000 */
[----:B------:R-:W-:Y:S02]  /*cff0*/  FMUL.FTZ R87, R0, R87 ;  /* 0x0000005700577220 */ /* 0x000fe40000410000 */
[C---:B------:R-:W-:Y:S02]  /*d000*/  FMUL.FTZ R88, R2.reuse, R88 ;  /* 0x0000005802587220 */ /* 0x040fe40000410000 */
[----:B------:R-:W-:Y:S01]  /*d010*/  FMUL.FTZ R89, R2, R89 ;  /* 0x0000005902597220 */ /* 0x000fe20000410000 */
[----:B------:R3:W-:Y:S01]  /*d020*/  @P0 LDGSTS.E.BYPASS.LTC128B.128 [R99+0x13100], [R4.64+0x100], !P2 ;  /* 0x1310010004630fae */ /* 0x0007e2000d101d46 */
[----:B------:R-:W-:Y:S02]  /*d030*/  FMUL.FTZ R90, R0, R90 ;  /* 0x0000005a005a7220 */ /* 0x000fe40000410000 */
[C---:B-1----:R-:W-:Y:S02]  /*d040*/  FMUL.FTZ R8, R2.reuse, R112 ;  /* 0x0000007002087220 */ /* 0x042fe40000410000 */
[----:B------:R-:W-:Y:S02]  /*d050*/  FMUL.FTZ R9, R2, R113 ;  /* 0x0000007102097220 */ /* 0x000fe40000410000 */
[C---:B--2---:R-:W-:Y:S01]  /*d060*/  FMUL.FTZ R10, R0.reuse, R114 ;  /* 0x00000072000a7220 */ /* 0x044fe20000410000 */
        /* <DEDUP_REMOVED lines=8> */
[----:B------:R-:W-:Y:S03]  /*d0f0*/  FMUL.FTZ R97, R2, R97 ;  /* 0x0000006102617220 */ /* 0x000fe60000410000 */
[----:B------:R1:W-:Y:S01]  /*d100*/  @P0 LDGSTS.E.BYPASS.LTC128B.128 [R99+0x14100], [R6.64+0x100], !P2 ;  /* 0x1410010006630fae */ /* 0x0003e2000d101d46 */
[--C-:B---3--:R-:W-:Y:S01]  /*d110*/  FFMA.FTZ R4, R208, c[0x0][0x2d0], -R3.reuse ;  /* 0x0000b400d0047a23 */ /* 0x108fe20000010803 */
[----:B------:R-:W-:Y:S01]  /*d120*/  MOV R208, R252 ;  /* 0x000000fc00d07202 */ /* 0x000fe20000000f00 */
[----:B------:R-:W-:Y:S01]  /*d130*/  FMUL.FTZ R5, R2, R109 ;  /* 0x0000006d02057220 */ /* 0x000fe20000410000 */
[----:B------:R-:W-:Y:S01]  /*d140*/  F2FP.PACK_AB R109, R248, R246 ;  /* 0x000000f6f86d723e */ /* 0x000fe200000000ff */
[----:B------:R2:W-:Y:S03]  /*d150*/  MUFU.EX2 R252, R4 ;  /* 0x0000000400fc7308 */ /* 0x0005e60000000800 */
[----:B------:R-:W3:Y:S01]  /*d160*/  LDSM.16.MT88.4 R12, [R224] ;  /* 0x00000000e00c783b */ /* 0x000ee20000004200 */
[----:B------:R-:W-:Y:S02]  /*d170*/  MOV R130, R208 ;  /* 0x000000d000827202 */ /* 0x000fe40000000f00 */
[----:B------:R-:W-:Y:S02]  /*d180*/  MOV R208, R165 ;  /* 0x000000a500d07202 */ /* 0x000fe40000000f00 */
[----:B------:R-:W-:Y:S01]  /*d190*/  MOV R165, R41 ;  /* 0x0000002900a57202 */ /* 0x000fe20000000f00 */
[----:B------:R-:W-:Y:S01]  /*d1a0*/  FMUL.FTZ R41, R2, R145 ;  /* 0x0000009102297220 */ /* 0x000fe20000410000 */
[----:B------:R-:W-:Y:S01]  /*d1b0*/  MOV R145, R51 ;  /* 0x0000003300917202 */ /* 0x000fe20000000f00 */
[----:B------:R-:W3:Y:S01]  /*d1c0*/  LDSM.16.MT88.4 R20, [R228] ;  /* 0x00000000e414783b */ /* 0x000ee20000004200 */
[C---:B------:R-:W-:Y:S07]  /*d1d0*/  FMUL.FTZ R51, R0.reuse, R155 ;  /* 0x0000009b00337220 */ /* 0x040fee0000410000 */
[----:B------:R-:W3:Y:S01]  /*d1e0*/  LDSM.16.MT88.4 R28, [R227] ;  /* 0x00000000e31c783b */ /* 0x000ee20000004200 */
[C---:B-1----:R-:W-:Y:S01]  /*d1f0*/  FMUL.FTZ R6, R0.reuse, R110 ;  /* 0x0000006e00067220 */ /* 0x042fe20000410000 */
[----:B------:R-:W-:Y:S01]  /*d200*/  F2FP.PACK_AB R110, R251, R231 ;  /* 0x000000e7fb6e723e */ /* 0x000fe200000000ff */
[----:B------:R-:W-:Y:S02]  /*d210*/  FMUL.FTZ R7, R0, R111 ;  /* 0x0000006f00077220 */ /* 0x000fe40000410000 */
[----:B--2---:R-:W-:Y:S01]  /*d220*/  FFMA.FTZ R4, R209, c[0x0][0x2d0], -R3 ;  /* 0x0000b400d1047a23 */ /* 0x004fe20000010803 */
[----:B------:R-:W-:Y:S02]  /*d230*/  MOV R209, R250 ;  /* 0x000000fa00d17202 */ /* 0x000fe40000000f00 */
[----:B------:R-:W1:Y:S01]  /*d240*/  LDSM.16.MT88.4 R36, [R249] ;  /* 0x00000000f924783b */ /* 0x000e620000004200 */
[----:B------:R-:W2:Y:S01]  /*d250*/  MUFU.EX2 R250, R4 ;  /* 0x0000000400fa7308 */ /* 0x000ea20000000800 */
[----:B------:R-:W-:Y:S02]  /*d260*/  MOV R138, R209 ;  /* 0x000000d1008a7202 */ /* 0x000fe40000000f00 */
[----:B------:R-:W-:Y:S02]  /*d270*/  MOV R209, R164 ;  /* 0x000000a400d17202 */ /* 0x000fe40000000f00 */
[----:B------:R-:W-:Y:S02]  /*d280*/  MOV R164, R40 ;  /* 0x0000002800a47202 */ /* 0x000fe40000000f00 */
[----:B------:R-:W1:Y:S01]  /*d290*/  LDSM.16.MT88.4 R44, [R224+0x3000] ;  /* 0x00300000e02c783b */ /* 0x000e620000004200 */
[----:B------:R-:W-:Y:S07]  /*d2a0*/  FMUL.FTZ R40, R2, R144 ;  /* 0x0000009002287220 */ /* 0x000fee0000410000 */
[----:B------:R-:W4:Y:S04]  /*d2b0*/  LDL.LU R99, [R1+0xc8] ;  /* 0x0000c80001637983 */ /* 0x000f280000300800 */
[----:B------:R-:W1:Y:S01]  /*d2c0*/  LDSM.16.MT88.4 R112, [R228+0x3000] ;  /* 0x00300000e470783b */ /* 0x000e620000004200 */
[----:B--2---:R-:W-:Y:S01]  /*d2d0*/  F2FP.PACK_AB R111, R250, R252 ;  /* 0x000000fcfa6f723e */ /* 0x004fe200000000ff */
[C---:B------:R-:W-:Y:S01]  /*d2e0*/  FMUL.FTZ R4, R2.reuse, R108 ;  /* 0x0000006c02047220 */ /* 0x040fe20000410000 */
[----:B------:R-:W-:Y:S05]  /*d2f0*/  F2FP.PACK_AB R108, R247, R245 ;  /* 0x000000f5f76c723e */ /* 0x000fea00000000ff */
[----:B------:R-:W-:Y:S02]  /*d300*/  LDSM.16.MT88.4 R120, [R230+0x3000] ;  /* 0x00300000e678783b */ /* 0x000fe40000004200 */
[C---:B---3--:R-:W-:Y:S06]  /*d310*/  HMMA.16816.F32 R4, R108.reuse, R12, R4 ;  /* 0x0000000c6c04723c */ /* 0x048fec0000001804 */
[----:B------:R-:W2:Y:S04]  /*d320*/  LDL.LU R106, [R1+0x18] ;  /* 0x00001800016a7983 */ /* 0x000ea80000300800 */
[----:B------:R-:W0:Y:S02]  /*d330*/  LDGDEPBAR ;  /* 0x00000000000079af */ /* 0x000e240000000000 */
[C---:B------:R-:W-:Y:S01]  /*d340*/  FMUL.FTZ R12, R2.reuse, R116 ;  /* 0x00000074020c7220 */ /* 0x040fe20000410000 */
[C---:B------:R-:W-:Y:S03]  /*d350*/  HMMA.16816.F32 R8, R108.reuse, R14, R8 ;  /* 0x0000000e6c08723c */ /* 0x040fe60000001808 */
[----:B------:R-:W-:Y:S04]  /*d360*/  FMUL.FTZ R13, R2, R117 ;  /* 0x00000075020d7220 */ /* 0x000fe80000410000 */
[C---:B------:R-:W-:Y:S02]  /*d370*/  FMUL.FTZ R14, R0.reuse, R118 ;  /* 0x00000076000e7220 */ /* 0x040fe40000410000 */
[----:B------:R-:W-:Y:S02]  /*d380*/  FMUL.FTZ R15, R0, R119 ;  /* 0x00000077000f7220 */ /* 0x000fe40000410000 */
[----:B------:R-:W3:Y:S05]  /*d390*/  LDSM.16.MT88.4 R116, [R227+0x3000] ;  /* 0x00300000e374783b */ /* 0x000eea0000004200 */
[C---:B------:R-:W-:Y:S07]  /*d3a0*/  HMMA.16816.F32 R12, R108.reuse, R20, R12 ;  /* 0x000000146c0c723c */ /* 0x040fee000000180c */
[C---:B------:R-:W-:Y:S01]  /*d3b0*/  FMUL.FTZ R20, R2.reuse, R124 ;  /* 0x0000007c02147220 */ /* 0x040fe20000410000 */
[C---:B------:R-:W-:Y:S04]  /*d3c0*/  HMMA.16816.F32 R16, R108.reuse, R22, R16 ;  /* 0x000000166c10723c */ /* 0x040fe80000001810 */
[----:B------:R-:W-:Y:S03]  /*d3d0*/  FMUL.FTZ R21, R2, R125 ;  /* 0x0000007d02157220 */ /* 0x000fe60000410000 */
[C---:B------:R-:W-:Y:S02]  /*d3e0*/  FMUL.FTZ R22, R0.reuse, R126 ;  /* 0x0000007e00167220 */ /* 0x040fe40000410000 */
[C---:B------:R-:W-:Y:S02]  /*d3f0*/  FMUL.FTZ R23, R0.reuse, R127 ;  /* 0x0000007f00177220 */ /* 0x040fe40000410000 */
[----:B------:R-:W-:Y:S05]  /*d400*/  LDSM.16.MT88.4 R124, [R227+0x800] ;  /* 0x00080000e37c783b */ /* 0x000fea0000004200 */
[C---:B------:R-:W-:Y:S03]  /*d410*/  HMMA.16816.F32 R20, R108.reuse, R28, R20 ;  /* 0x0000001c6c14723c */ /* 0x040fe60000001814 */
[----:B------:R-:W-:Y:S04]  /*d420*/  FMUL.FTZ R98, R0, R98 ;  /* 0x0000006200627220 */ /* 0x000fe80000410000 */
[C---:B------:R-:W-:Y:S01]  /*d430*/  FMUL.FTZ R28, R2.reuse, R132 ;  /* 0x00000084021c7220 */ /* 0x040fe20000410000 */
[C---:B------:R-:W-:Y:S04]  /*d440*/  HMMA.16816.F32 R24, R108.reuse, R30, R24 ;  /* 0x0000001e6c18723c */ /* 0x040fe80000001818 */
[----:B------:R-:W-:Y:S01]  /*d450*/  FMUL.FTZ R29, R2, R133 ;  /* 0x00000085021d7220 */ /* 0x000fe20000410000 */
[----:B------:R-:W-:Y:S02]  /*d460*/  MOV R132, R221 ;  /* 0x000000dd00847202 */ /* 0x000fe40000000f00 */
[C---:B------:R-:W-:Y:S01]  /*d470*/  FMUL.FTZ R30, R0.reuse, R134 ;  /* 0x00000086001e7220 */ /* 0x040fe20000410000 */
[----:B------:R-:W-:Y:S01]  /*d480*/  MOV R134, R32 ;  /* 0x0000002000867202 */ /* 0x000fe20000000f00 */
[----:B------:R-:W-:Y:S03]  /*d490*/  FMUL.FTZ R31, R0, R135 ;  /* 0x00000087001f7220 */ /* 0x000fe60000410000 */
[----:B------:R-:W-:Y:S01]  /*d4a0*/  FMUL.FTZ R32, R2, R136 ;  /* 0x0000008802207220 */ /* 0x000fe20000410000 */
[----:B------:R-:W-:Y:S01]  /*d4b0*/  MOV R136, R42 ;  /* 0x0000002a00887202 */ /* 0x000fe20000000f00 */
[C---:B------:R-:W-:Y:S01]  /*d4c0*/  FMUL.FTZ R42, R0.reuse, R146 ;  /* 0x00000092002a7220 */ /* 0x040fe20000410000 */
[----:B------:R-:W-:Y:S01]  /*d4d0*/  MOV R146, R43 ;  /* 0x0000002b00927202 */ /* 0x000fe20000000f00 */
[C---:B-1----:R-:W-:Y:S03]  /*d4e0*/  HMMA.16816.F32 R28, R108.reuse, R36, R28 ;  /* 0x000000246c1c723c */ /* 0x042fe6000000181c */
[----:B------:R-:W-:Y:S01]  /*d4f0*/  FMUL.FTZ R43, R0, R147 ;  /* 0x00000093002b7220 */ /* 0x000fe20000410000 */
[----:B------:R-:W-:Y:S01]  /*d500*/  MOV R147, R48 ;  /* 0x0000003000937202 */ /* 0x000fe20000000f00 */
[C---:B------:R-:W-:Y:S02]  /*d510*/  FMUL.FTZ R48, R2.reuse, R152 ;  /* 0x0000009802307220 */ /* 0x040fe40000410000 */
[----:B------:R-:W-:Y:S01]  /*d520*/  LDSM.16.MT88.4 R152, [R228+0x5800] ;  /* 0x00580000e498783b */ /* 0x000fe20000004200 */
[C---:B------:R-:W-:Y:S04]  /*d530*/  HMMA.16816.F32 R32, R108.reuse, R38, R32 ;  /* 0x000000266c20723c */ /* 0x040fe80000001820 */
[C---:B------:R-:W-:Y:S02]  /*d540*/  FMUL.FTZ R36, R2.reuse, R140 ;  /* 0x0000008c02247220 */ /* 0x040fe40000410000 */
[----:B------:R-:W-:Y:S02]  /*d550*/  FMUL.FTZ R37, R2, R141 ;  /* 0x0000008d02257220 */ /* 0x000fe40000410000 */
[C---:B------:R-:W-:Y:S04]  /*d560*/  FMUL.FTZ R38, R0.reuse, R142 ;  /* 0x0000008e00267220 */ /* 0x040fe80000410000 */
[----:B------:R-:W-:Y:S07]  /*d570*/  FMUL.FTZ R39, R0, R143 ;  /* 0x0000008f00277220 */ /* 0x000fee0000410000 */
[C---:B------:R-:W-:Y:S07]  /*d580*/  HMMA.16816.F32 R36, R108.reuse, R44, R36 ;  /* 0x0000002c6c24723c */ /* 0x040fee0000001824 */
[C---:B------:R-:W-:Y:S01]  /*d590*/  FMUL.FTZ R44, R2.reuse, R148 ;  /* 0x00000094022c7220 */ /* 0x040fe20000410000 */
[C---:B------:R-:W-:Y:S01]  /*d5a0*/  HMMA.16816.F32 R40, R108.reuse, R46, R40 ;  /* 0x0000002e6c28723c */ /* 0x040fe20000001828 */
[----:B------:R1:W-:Y:S03]  /*d5b0*/  MUFU.EX2 R148, R102 ;  /* 0x0000006600947308 */ /* 0x0003e60000000800 */
[----:B------:R-:W-:Y:S03]  /*d5c0*/  FMUL.FTZ R45, R2, R149 ;  /* 0x00000095022d7220 */ /* 0x000fe60000410000 */
[C---:B------:R-:W-:Y:S02]  /*d5d0*/  FMUL.FTZ R47, R0.reuse, R151 ;  /* 0x00000097002f7220 */ /* 0x040fe40000410000 */
[----:B------:R-:W-:Y:S07]  /*d5e0*/  FMUL.FTZ R46, R0, R150 ;  /* 0x00000096002e7220 */ /* 0x000fee0000410000 */
[C---:B------:R-:W-:Y:S08]  /*d5f0*/  HMMA.16816.F32 R44, R108.reuse, R112, R44 ;  /* 0x000000706c2c723c */ /* 0x040ff0000000182c */
[C---:B------:R-:W-:Y:S01]  /*d600*/  HMMA.16816.F32 R48, R108.reuse, R114, R48 ;  /* 0x000000726c30723c */ /* 0x040fe20000001830 */
[----:B------:R-:W3:Y:S03]  /*d610*/  LDSM.16.MT88.4 R112, [R224+0x6000] ;  /* 0x00600000e070783b */ /* 0x000ee60000004200 */
[----:B-1----:R-:W-:Y:S04]  /*d620*/  FFMA.FTZ R102, R107, c[0x0][0x2d0], -R103 ;  /* 0x0000b4006b667a23 */ /* 0x002fe80000010867 */
[C---:B---3--:R-:W-:Y:S01]  /*d630*/  HMMA.16816.F32 R52, R108.reuse, R116, R52 ;  /* 0x000000746c34723c */ /* 0x048fe20000001834 */
[----:B------:R1:W3:Y:S07]  /*d640*/  MUFU.EX2 R142, R102 ;  /* 0x00000066008e7308 */ /* 0x0002ee0000000800 */
[C---:B------:R-:W-:Y:S01]  /*d650*/  HMMA.16816.F32 R56, R108.reuse, R118, R56 ;  /* 0x000000766c38723c */ /* 0x040fe20000001838 */
[----:B------:R-:W3:Y:S07]  /*d660*/  LDSM.16.MT88.4 R116, [R228+0x6000] ;  /* 0x00600000e474783b */ /* 0x000eee0000004200 */
[C---:B------:R-:W-:Y:S08]  /*d670*/  HMMA.16816.F32 R60, R108.reuse, R120, R60 ;  /* 0x000000786c3c723c */ /* 0x040ff0000000183c */
[C---:B------:R-:W-:Y:S01]  /*d680*/  HMMA.16816.F32 R64, R108.reuse, R122, R64 ;  /* 0x0000007a6c40723c */ /* 0x040fe20000001840 */
[----:B------:R-:W3:Y:S03]  /*d690*/  LDSM.16.MT88.4 R120, [R227+0x6000] ;  /* 0x00600000e378783b */ /* 0x000ee60000004200 */
[--C-:B-1----:R-:W-:Y:S04]  /*d6a0*/  FFMA.FTZ R102, R212, c[0x0][0x2d0], -R3.reuse ;  /* 0x0000b400d4667a23 */ /* 0x102fe80000010803 */
[----:B------:R1:W-:Y:S01]  /*d6b0*/  MUFU.EX2 R143, R102 ;  /* 0x00000066008f7308 */ /* 0x0003e20000000800 */
[C---:B------:R-:W-:Y:S08]  /*d6c0*/  HMMA.16816.F32 R68, R108.reuse, R112, R68 ;  /* 0x000000706c44723c */ /* 0x040ff00000001844 */
[C---:B------:R-:W-:Y:S01]  /*d6d0*/  HMMA.16816.F32 R72, R108.reuse, R114, R72 ;  /* 0x000000726c48723c */ /* 0x040fe20000001848 */
[----:B------:R-:W3:Y:S07]  /*d6e0*/  LDSM.16.MT88.4 R112, [R230+0x6000] ;  /* 0x00600000e670783b */ /* 0x000eee0000004200 */
[C---:B---3--:R-:W-:Y:S04]  /*d6f0*/  HMMA.16816.F32 R76, R108.reuse, R116, R76 ;  /* 0x000000746c4c723c */ /* 0x048fe8000000184c */
[----:B-1----:R-:W-:Y:S04]  /*d700*/  FFMA.FTZ R102, R213, c[0x0][0x2d0], -R3 ;  /* 0x0000b400d5667a23 */ /* 0x002fe80000010803 */
[C---:B------:R-:W-:Y:S01]  /*d710*/  HMMA.16816.F32 R80, R108.reuse, R118, R80 ;  /* 0x000000766c50723c */ /* 0x040fe20000001850 */
[----:B------:R-:W1:Y:S01]  /*d720*/  LDSM.16.MT88.4 R116, [R224+0x800] ;  /* 0x00080000e074783b */ /* 0x000e620000004200 */
[----:B------:R3:W1:Y:S06]  /*d730*/  MUFU.EX2 R141, R102 ;  /* 0x00000066008d7308 */ /* 0x00066c0000000800 */
[C---:B------:R-:W-:Y:S08]  /*d740*/  HMMA.16816.F32 R84, R108.reuse, R120, R84 ;  /* 0x000000786c54723c */ /* 0x040ff00000001854 */
[C---:B------:R-:W-:Y:S01]  /*d750*/  HMMA.16816.F32 R88, R108.reuse, R122, R88 ;  /* 0x0000007a6c58723c */ /* 0x040fe20000001858 */
[----:B------:R-:W1:Y:S07]  /*d760*/  LDSM.16.MT88.4 R120, [R228+0x800] ;  /* 0x00080000e478783b */ /* 0x000e6e0000004200 */
[C---:B------:R-:W-:Y:S04]  /*d770*/  HMMA.16816.F32 R92, R108.reuse, R112, R92 ;  /* 0x000000706c5c723c */ /* 0x040fe8000000185c */
[--C-:B---3--:R-:W-:Y:S04]  /*d780*/  FFMA.FTZ R102, R214, c[0x0][0x2d0], -R103.reuse ;  /* 0x0000b400d6667a23 */ /* 0x108fe80000010867 */
[----:B------:R3:W-:Y:S04]  /*d790*/  MUFU.EX2 R140, R102 ;  /* 0x00000066008c7308 */ /* 0x0007e80000000800 */
[----:B---3--:R-:W-:Y:S06]  /*d7a0*/  FFMA.FTZ R102, R215, c[0x0][0x2d0], -R103 ;  /* 0x0000b400d7667a23 */ /* 0x008fec0000010867 */
[----:B------:R3:W1:Y:S02]  /*d7b0*/  MUFU.EX2 R151, R102 ;  /* 0x0000006600977308 */ /* 0x0006640000000800 */
[----:B---3--:R-:W-:Y:S02]  /*d7c0*/  FFMA.FTZ R102, R216, c[0x0][0x2d0], -R3 ;  /* 0x0000b400d8667a23 */ /* 0x008fe40000010803 */
[----:B----4-:R-:W-:Y:S06]  /*d7d0*/  FMUL.FTZ R99, R0, R99 ;  /* 0x0000006300637220 */ /* 0x010fec0000410000 */
[----:B------:R3:W-:Y:S01]  /*d7e0*/  MUFU.EX2 R144, R102 ;  /* 0x0000006600907308 */ /* 0x0007e20000000800 */
[----:B------:R-:W-:Y:S01]  /*d7f0*/  HMMA.16816.F32 R96, R108, R114, R96 ;  /* 0x000000726c60723c */ /* 0x000fe20000001860 */
[----:B------:R-:W4:Y:S06]  /*d800*/  LDSM.16.MT88.4 R112, [R230+0x800] ;  /* 0x00080000e670783b */ /* 0x000f2c0000004200 */
[----:B------:R-:W-:Y:S02]  /*d810*/  F2FP.PACK_AB R108, R142, R148 ;  /* 0x000000948e6c723e */ /* 0x000fe400000000ff */
[----:B-1----:R-:W-:Y:S03]  /*d820*/  F2FP.PACK_AB R109, R141, R143 ;  /* 0x0000008f8d6d723e */ /* 0x002fe600000000ff */
[----:B------:R-:W-:Y:S01]  /*d830*/  F2FP.PACK_AB R110, R151, R140 ;  /* 0x0000008c976e723e */ /* 0x000fe200000000ff */
[----:B--2---:R-:W-:Y:S04]  /*d840*/  FFMA.FTZ R2, R2, R106, R245 ;  /* 0x0000006a02027223 */ /* 0x004fe800000100f5 */
[----:B------:R-:W-:Y:S02]  /*d850*/  FADD.FTZ R2, R247, R2 ;  /* 0x00000002f7027221 */ /* 0x000fe40000010000 */
[----:B---3--:R-:W-:Y:S02]  /*d860*/  FFMA.FTZ R102, R217, c[0x0][0x2d0], -R3 ;  /* 0x0000b400d9667a23 */ /* 0x008fe40000010803 */
[----:B------:R-:W-:Y:S02]  /*d870*/  FADD.FTZ R2, R231, R2 ;  /* 0x00000002e7027221 */ /* 0x000fe40000010000 */
[----:B------:R1:W2:Y:S02]  /*d880*/  MUFU.EX2 R150, R102 ;  /* 0x0000006600967308 */ /* 0x0002a40000000800 */
[----:B------:R-:W-:Y:S02]  /*d890*/  FADD.FTZ R2, R251, R2 ;  /* 0x00000002fb027221 */ /* 0x000fe40000010000 */
[--C-:B-1----:R-:W-:Y:S01]  /*d8a0*/  FFMA.FTZ R102, R218, c[0x0][0x2d0], -R103.reuse ;  /* 0x0000b400da667a23 */ /* 0x102fe20000010867 */
[----:B--2---:R-:W-:Y:S05]  /*d8b0*/  F2FP.PACK_AB R111, R150, R144 ;  /* 0x00000090966f723e */ /* 0x004fea00000000ff */
[----:B------:R1:W-:Y:S02]  /*d8c0*/  MUFU.EX2 R149, R102 ;  /* 0x0000006600957308 */ /* 0x0003e40000000800 */
[C---:B------:R-:W-:Y:S08]  /*d8d0*/  HMMA.16816.F32 R4, R108.reuse, R116, R4 ;  /* 0x000000746c04723c */ /* 0x040ff00000001804 */
[C---:B------:R-:W-:Y:S01]  /*d8e0*/  HMMA.16816.F32 R8, R108.reuse, R118, R8 ;  /* 0x000000766c08723c */ /* 0x040fe20000001808 */
[----:B------:R-:W2:Y:S07]  /*d8f0*/  LDSM.16.MT88.4 R116, [R224+0x3800] ;  /* 0x00380000e074783b */ /* 0x000eae0000004200 */
[C---:B------:R-:W-:Y:S04]  /*d900*/  HMMA.16816.F32 R12, R108.reuse, R120, R12 ;  /* 0x000000786c0c723c */ /* 0x040fe8000000180c */
[----:B-1----:R-:W-:Y:S04]  /*d910*/  FFMA.FTZ R102, R219, c[0x0][0x2d0], -R103 ;  /* 0x0000b400db667a23 */ /* 0x002fe80000010867 */
[C---:B------:R-:W-:Y:S01]  /*d920*/  HMMA.16816.F32 R16, R108.reuse, R122, R16 ;  /* 0x0000007a6c10723c */ /* 0x040fe20000001810 */
[----:B------:R1:W3:Y:S01]  /*d930*/  MUFU.EX2 R135, R102 ;  /* 0x0000006600877308 */ /* 0x0002e20000000800 */
[----:B------:R-:W3:Y:S06]  /*d940*/  LDSM.16.MT88.4 R120, [R228+0x3800] ;  /* 0x00380000e478783b */ /* 0x000eec0000004200 */
[C---:B------:R-:W-:Y:S08]  /*d950*/  HMMA.16816.F32 R20, R108.reuse, R124, R20 ;  /* 0x0000007c6c14723c */ /* 0x040ff00000001814 */
[C---:B------:R-:W-:Y:S01]  /*d960*/  HMMA.16816.F32 R24, R108.reuse, R126, R24 ;  /* 0x0000007e6c18723c */ /* 0x040fe20000001818 */
[----:B------:R-:W3:Y:S07]  /*d970*/  LDSM.16.MT88.4 R124, [R227+0x3800] ;  /* 0x00380000e37c783b */ /* 0x000eee0000004200 */
[C---:B----4-:R-:W-:Y:S04]  /*d980*/  HMMA.16816.F32 R28, R108.reuse, R112, R28 ;  /* 0x000000706c1c723c */ /* 0x050fe8000000181c */
[--C-:B-1----:R-:W-:Y:S04]  /*d990*/  FFMA.FTZ R102, R220, c[0x0][0x2d0], -R3.reuse ;  /* 0x0000b400dc667a23 */ /* 0x102fe80000010803 */
[C---:B------:R-:W-:Y:S01]  /*d9a0*/  HMMA.16816.F32 R32, R108.reuse, R114, R32 ;  /* 0x000000726c20723c */ /* 0x040fe20000001820 */
[----:B------:R1:W-:Y:S01]  /*d9b0*/  MUFU.EX2 R221, R102 ;  /* 0x0000006600dd7308 */ /* 0x0003e20000000800 */
[----:B------:R-:W4:Y:S06]  /*d9c0*/  LDSM.16.MT88.4 R112, [R230+0x3800] ;  /* 0x00380000e670783b */ /* 0x000f2c0000004200 */
[C---:B--2---:R-:W-:Y:S08]  /*d9d0*/  HMMA.16816.F32 R36, R108.reuse, R116, R36 ;  /* 0x000000746c24723c */ /* 0x044ff00000001824 */
[C---:B------:R-:W-:Y:S01]  /*d9e0*/  HMMA.16816.F32 R40, R108.reuse, R118, R40 ;  /* 0x000000766c28723c */ /* 0x040fe20000001828 */
[----:B------:R-:W2:Y:S07]  /*d9f0*/  LDSM.16.MT88.4 R116, [R224+0x6800] ;  /* 0x00680000e074783b */ /* 0x000eae0000004200 */
[C---:B---3--:R-:W-:Y:S04]  /*da00*/  HMMA.16816.F32 R44, R108.reuse, R120, R44 ;  /* 0x000000786c2c723c */ /* 0x048fe8000000182c */
        /* <DEDUP_REMOVED lines=19> */
[----:B------:R-:W2:Y:S06]  /*db40*/  LDSM.16.MT88.4 R120, [R228+0x1000] ;  /* 0x00100000e478783b */ /* 0x000eac0000004200 */
[C---:B------:R-:W-:Y:S08]  /*db50*/  HMMA.16816.F32 R84, R108.reuse, R124, R84 ;  /* 0x0000007c6c54723c */ /* 0x040ff00000001854 */
[C---:B------:R-:W-:Y:S01]  /*db60*/  HMMA.16816.F32 R88, R108.reuse, R126, R88 ;  /* 0x0000007e6c58723c */ /* 0x040fe20000001858 */
[----:B------:R-:W2:Y:S07]  /*db70*/  LDSM.16.MT88.4 R124, [R227+0x1000] ;  /* 0x00100000e37c783b */ /* 0x000eae0000004200 */
[C---:B----4-:R-:W-:Y:S04]  /*db80*/  HMMA.16816.F32 R92, R108.reuse, R112, R92 ;  /* 0x000000706c5c723c */ /* 0x050fe8000000185c */
[--C-:B-1----:R-:W-:Y:S04]  /*db90*/  FFMA.FTZ R102, R147, c[0x0][0x2d0], -R3.reuse ;  /* 0x0000b40093667a23 */ /* 0x102fe80000010803 */
[----:B------:R-:W-:Y:S01]  /*dba0*/  HMMA.16816.F32 R96, R108, R114, R96 ;  /* 0x000000726c60723c */ /* 0x000fe20000001860 */
[----:B------:R1:W-:Y:S01]  /*dbb0*/  MUFU.EX2 R219, R102 ;  /* 0x0000006600db7308 */ /* 0x0003e20000000800 */
[----:B------:R-:W4:Y:S05]  /*dbc0*/  LDSM.16.MT88.4 R112, [R230+0x1000] ;  /* 0x00100000e670783b */ /* 0x000f2a0000004200 */
[----:B------:R-:W-:Y:S02]  /*dbd0*/  F2FP.PACK_AB R108, R135, R149 ;  /* 0x00000095876c723e */ /* 0x000fe400000000ff */
[----:B------:R-:W-:Y:S03]  /*dbe0*/  F2FP.PACK_AB R109, R220, R221 ;  /* 0x000000dddc6d723e */ /* 0x000fe600000000ff */
[----:B---3--:R-:W-:Y:S01]  /*dbf0*/  F2FP.PACK_AB R110, R133, R132 ;  /* 0x00000084856e723e */ /* 0x008fe200000000ff */
[----:B-1----:R-:W-:Y:S04]  /*dc00*/  FFMA.FTZ R102, R146, c[0x0][0x2d0], -R3 ;  /* 0x0000b40092667a23 */ /* 0x002fe80000010803 */
[----:B------:R1:W3:Y:S02]  /*dc10*/  MUFU.EX2 R218, R102 ;  /* 0x0000006600da7308 */ /* 0x0002e40000000800 */
[--C-:B-1----:R-:W-:Y:S01]  /*dc20*/  FFMA.FTZ R102, R134, c[0x0][0x2d0], -R103.reuse ;  /* 0x0000b40086667a23 */ /* 0x102fe20000010867 */
[----:B---3--:R-:W-:Y:S07]  /*dc30*/  F2FP.PACK_AB R111, R218, R219 ;  /* 0x000000dbda6f723e */ /* 0x008fee00000000ff */
[----:B------:R1:W-:Y:S01]  /*dc40*/  MUFU.EX2 R134, R102 ;  /* 0x0000006600867308 */ /* 0x0003e20000000800 */
[C---:B--2---:R-:W-:Y:S08]  /*dc50*/  HMMA.16816.F32 R4, R108.reuse, R116, R4 ;  /* 0x000000746c04723c */ /* 0x044ff00000001804 */
        /* <DEDUP_REMOVED lines=59> */
[--C-:B-1----:R-:W-:Y:S02]  /*e010*/  FFMA.FTZ R102, R128, c[0x0][0x2d0], -R103.reuse ;  /* 0x0000b40080667a23 */ /* 0x102fe40000010867 */
[----:B------:R-:W-:Y:S02]  /*e020*/  FFMA.FTZ R128, R164, c[0x0][0x2d0], -R103 ;  /* 0x0000b400a4807a23 */ /* 0x000fe40000010867 */
[C---:B------:R-:W-:Y:S01]  /*e030*/  HMMA.16816.F32 R16, R108.reuse, R122, R16 ;  /* 0x0000007a6c10723c */ /* 0x040fe20000001810 */
[----:B------:R1:W-:Y:S01]  /*e040*/  MUFU.EX2 R130, R102 ;  /* 0x0000006600827308 */ /* 0x0003e20000000800 */
[----:B------:R-:W3:Y:S02]  /*e050*/  LDSM.16.MT88.4 R120, [R228+0x4800] ;  /* 0x00480000e478783b */ /* 0x000ee40000004200 */
[--C-:B------:R-:W-:Y:S04]  /*e060*/  FFMA.FTZ R164, R159, c[0x0][0x2d0], -R3.reuse ;  /* 0x0000b4009fa47a23 */ /* 0x100fe80000010803 */
[C---:B------:R-:W-:Y:S03]  /*e070*/  HMMA.16816.F32 R20, R108.reuse, R124, R20 ;  /* 0x0000007c6c14723c */ /* 0x040fe60000001814 */
[----:B------:R-:W-:Y:S05]  /*e080*/  MUFU.EX2 R212, R128 ;  /* 0x0000008000d47308 */ /* 0x000fea0000000800 */
[C---:B------:R-:W-:Y:S01]  /*e090*/  HMMA.16816.F32 R24, R108.reuse, R126, R24 ;  /* 0x0000007e6c18723c */ /* 0x040fe20000001818 */
[----:B------:R-:W3:Y:S04]  /*e0a0*/  LDSM.16.MT88.4 R124, [R227+0x4800] ;  /* 0x00480000e37c783b */ /* 0x000ee80000004200 */
[----:B------:R-:W-:Y:S03]  /*e0b0*/  MUFU.EX2 R164, R164 ;  /* 0x000000a400a47308 */ /* 0x000fe60000000800 */
        /* <DEDUP_REMOVED lines=11> */
[----:B------:R1:W-:Y:S01]  /*e170*/  MUFU.EX2 R208, R102 ;  /* 0x0000006600d07308 */ /* 0x0003e20000000800 */
[----:B------:R-:W3:Y:S06]  /*e180*/  LDSM.16.MT88.4 R120, [R228+0x7800] ;  /* 0x00780000e478783b */ /* 0x000eec0000004200 */
[C---:B------:R-:W-:Y:S08]  /*e190*/  HMMA.16816.F32 R52, R108.reuse, R124, R52 ;  /* 0x0000007c6c34723c */ /* 0x040ff00000001834 */
[C---:B------:R-:W-:Y:S01]  /*e1a0*/  HMMA.16816.F32 R56, R108.reuse, R126, R56 ;  /* 0x0000007e6c38723c */ /* 0x040fe20000001838 */
[----:B------:R-:W3:Y:S07]  /*e1b0*/  LDSM.16.MT88.4 R124, [R227+0x7800] ;  /* 0x00780000e37c783b */ /* 0x000eee0000004200 */
[C---:B----4-:R-:W-:Y:S04]  /*e1c0*/  HMMA.16816.F32 R60, R108.reuse, R112, R60 ;  /* 0x000000706c3c723c */ /* 0x050fe8000000183c */
[--C-:B-1----:R-:W-:Y:S02]  /*e1d0*/  FFMA.FTZ R102, R211, c[0x0][0x2d0], -R103.reuse ;  /* 0x0000b400d3667a23 */ /* 0x102fe40000010867 */
[--C-:B------:R-:W-:Y:S02]  /*e1e0*/  FFMA.FTZ R211, R157, c[0x0][0x2d0], -R103.reuse ;  /* 0x0000b4009dd37a23 */ /* 0x100fe40000010867 */
[C---:B------:R-:W-:Y:S01]  /*e1f0*/  HMMA.16816.F32 R64, R108.reuse, R114, R64 ;  /* 0x000000726c40723c */ /* 0x040fe20000001840 */
[----:B------:R1:W-:Y:S01]  /*e200*/  MUFU.EX2 R223, R102 ;  /* 0x0000006600df7308 */ /* 0x0003e20000000800 */
[----:B------:R4:W5:Y:S04]  /*e210*/  LDL.LU R157, [R1+0xc4] ;  /* 0x0000c400019d7983 */ /* 0x0009680000300800 */
[----:B------:R-:W4:Y:S02]  /*e220*/  LDSM.16.MT88.4 R112, [R230+0x7800] ;  /* 0x00780000e670783b */ /* 0x000f240000004200 */
[C---:B--2---:R-:W-:Y:S03]  /*e230*/  HMMA.16816.F32 R68, R108.reuse, R116, R68 ;  /* 0x000000746c44723c */ /* 0x044fe60000001844 */
[----:B------:R-:W-:Y:S05]  /*e240*/  MUFU.EX2 R211, R211 ;  /* 0x000000d300d37308 */ /* 0x000fea0000000800 */
[C---:B------:R-:W-:Y:S01]  /*e250*/  HMMA.16816.F32 R72, R108.reuse, R118, R72 ;  /* 0x000000766c48723c */ /* 0x040fe20000001848 */
[----:B------:R-:W2:Y:S07]  /*e260*/  LDSM.16.MT88.4 R116, [R224+0x2000] ;  /* 0x00200000e074783b */ /* 0x000eae0000004200 */
[C---:B---3--:R-:W-:Y:S04]  /*e270*/  HMMA.16816.F32 R76, R108.reuse, R120, R76 ;  /* 0x000000786c4c723c */ /* 0x048fe8000000184c */
[--C-:B-1----:R-:W-:Y:S02]  /*e280*/  FFMA.FTZ R102, R210, c[0x0][0x2d0], -R103.reuse ;  /* 0x0000b400d2667a23 */ /* 0x102fe40000010867 */
[----:B------:R-:W-:Y:S02]  /*e290*/  FFMA.FTZ R210, R158, c[0x0][0x2d0], -R103 ;  /* 0x0000b4009ed27a23 */ /* 0x000fe40000010867 */
[C---:B------:R-:W-:Y:S01]  /*e2a0*/  HMMA.16816.F32 R80, R108.reuse, R122, R80 ;  /* 0x0000007a6c50723c */ /* 0x040fe20000001850 */
[----:B------:R1:W3:Y:S01]  /*e2b0*/  MUFU.EX2 R222, R102 ;  /* 0x0000006600de7308 */ /* 0x0002e20000000800 */
[----:B------:R1:W5:Y:S04]  /*e2c0*/  LDL.LU R158, [R1+0xc0] ;  /* 0x0000c000019e7983 */ /* 0x0003680000300800 */
[----:B------:R2:W5:Y:S02]  /*e2d0*/  LDL.LU R159, [R1+0xbc] ;  /* 0x0000bc00019f7983 */ /* 0x0005640000300800 */
[C---:B------:R-:W-:Y:S02]  /*e2e0*/  HMMA.16816.F32 R84, R108.reuse, R124, R84 ;  /* 0x0000007c6c54723c */ /* 0x040fe40000001854 */
[----:B------:R-:W2:Y:S01]  /*e2f0*/  LDSM.16.MT88.4 R120, [R228+0x2000] ;  /* 0x00200000e478783b */ /* 0x000ea20000004200 */
[----:B------:R-:W-:Y:S05]  /*e300*/  MUFU.EX2 R210, R210 ;  /* 0x000000d200d27308 */ /* 0x000fea0000000800 */
[C---:B------:R-:W-:Y:S02]  /*e310*/  HMMA.16816.F32 R88, R108.reuse, R126, R88 ;  /* 0x0000007e6c58723c */ /* 0x040fe40000001858 */
[----:B------:R-:W2:Y:S06]  /*e320*/  LDSM.16.MT88.4 R124, [R227+0x2000] ;  /* 0x00200000e37c783b */ /* 0x000eac0000004200 */
[C---:B----4-:R-:W-:Y:S04]  /*e330*/  HMMA.16816.F32 R92, R108.reuse, R112, R92 ;  /* 0x000000706c5c723c */ /* 0x050fe8000000185c */
[--C-:B-1----:R-:W-:Y:S01]  /*e340*/  FFMA.FTZ R102, R167, c[0x0][0x2d0], -R3.reuse ;  /* 0x0000b400a7667a23 */ /* 0x102fe20000010803 */
[----:B---3--:R-:W-:Y:S03]  /*e350*/  F2FP.PACK_AB R106, R222, R223 ;  /* 0x000000dfde6a723e */ /* 0x008fe600000000ff */
[----:B------:R-:W-:Y:S01]  /*e360*/  HMMA.16816.F32 R96, R108, R114, R96 ;  /* 0x000000726c60723c */ /* 0x000fe20000001860 */
[----:B------:R1:W-:Y:S01]  /*e370*/  MUFU.EX2 R167, R102 ;  /* 0x0000006600a77308 */ /* 0x0003e20000000800 */
[----:B------:R-:W3:Y:S08]  /*e380*/  LDSM.16.MT88.4 R108, [R230+0x2000] ;  /* 0x00200000e66c783b */ /* 0x000ef00000004200 */
[----:B------:R-:W2:Y:S02]  /*e390*/  LDSM.16.MT88.4 R112, [R224+0x5000] ;  /* 0x00500000e070783b */ /* 0x000ea40000004200 */
[----:B-1----:R-:W-:Y:S04]  /*e3a0*/  FFMA.FTZ R102, R166, c[0x0][0x2d0], -R3 ;  /* 0x0000b400a6667a23 */ /* 0x002fe80000010803 */
[----:B------:R1:W1:Y:S02]  /*e3b0*/  MUFU.EX2 R166, R102 ;  /* 0x0000006600a67308 */ /* 0x0002640000000800 */
[----:B-1----:R-:W-:Y:S01]  /*e3c0*/  FFMA.FTZ R102, R165, c[0x0][0x2d0], -R103 ;  /* 0x0000b400a5667a23 */ /* 0x002fe20000010867 */
[----:B------:R-:W-:Y:S01]  /*e3d0*/  F2FP.PACK_AB R107, R166, R167 ;  /* 0x000000a7a66b723e */ /* 0x000fe200000000ff */
[--C-:B------:R-:W-:Y:S02]  /*e3e0*/  FFMA.FTZ R165, R244, c[0x0][0x2d0], -R3.reuse ;  /* 0x0000b400f4a57a23 */ /* 0x100fe40000010803 */
[----:B------:R1:W5:Y:S01]  /*e3f0*/  LDL.LU R244, [R1+0xb8] ;  /* 0x0000b80001f47983 */ /* 0x0003620000300800 */
[--C-:B------:R-:W-:Y:S01]  /*e400*/  FFMA.FTZ R103, R105, c[0x0][0x2d0], -R3.reuse ;  /* 0x0000b40069677a23 */ /* 0x100fe20000010803 */
[----:B------:R-:W-:Y:S01]  /*e410*/  F2FP.PACK_AB R105, R208, R209 ;  /* 0x000000d1d069723e */ /* 0x000fe200000000ff */
[----:B------:R-:W-:Y:S01]  /*e420*/  FFMA.FTZ R3, R104, c[0x0][0x2d0], -R3 ;  /* 0x0000b40068037a23 */ /* 0x000fe20000010803 */
[----:B------:R1:W5:Y:S01]  /*e430*/  LDL.LU R245, [R1+0xb4] ;  /* 0x0000b40001f57983 */ /* 0x0003620000300800 */
[----:B------:R-:W-:Y:S01]  /*e440*/  F2FP.PACK_AB R104, R130, R136 ;  /* 0x000000888268723e */ /* 0x000fe200000000ff */
[----:B------:R-:W1:Y:S02]  /*e450*/  MUFU.EX2 R215, R102 ;  /* 0x0000006600d77308 */ /* 0x000e640000000800 */
[----:B------:R-:W4:Y:S04]  /*e460*/  LDL.LU R129, [R1+0x1c] ;  /* 0x00001c0001817983 */ /* 0x000f280000300800 */
[C---:B--2---:R-:W-:Y:S04]  /*e470*/  HMMA.16816.F32 R4, R104.reuse, R116, R4 ;  /* 0x000000746804723c */ /* 0x044fe80000001804 */
[----:B------:R2:W-:Y:S04]  /*e480*/  MUFU.EX2 R102, R3 ;  /* 0x0000000300667308 */ /* 0x0005e80000000800 */
[C---:B------:R-:W-:Y:S01]  /*e490*/  HMMA.16816.F32 R8, R104.reuse, R118, R8 ;  /* 0x000000766808723c */ /* 0x040fe20000001808 */
[----:B------:R-:W1:Y:S05]  /*e4a0*/  LDSM.16.MT88.4 R116, [R228+0x5000] ;  /* 0x00500000e474783b */ /* 0x000e6a0000004200 */
[----:B------:R-:W1:Y:S02]  /*e4b0*/  MUFU.EX2 R165, R165 ;  /* 0x000000a500a57308 */ /* 0x000e640000000800 */
[C---:B------:R-:W-:Y:S08]  /*e4c0*/  HMMA.16816.F32 R12, R104.reuse, R120, R12 ;  /* 0x00000078680c723c */ /* 0x040ff0000000180c */
[C---:B------:R-:W-:Y:S01]  /*e4d0*/  HMMA.16816.F32 R16, R104.reuse, R122, R16 ;  /* 0x0000007a6810723c */ /* 0x040fe20000001810 */
[----:B------:R-:W1:Y:S01]  /*e4e0*/  LDSM.16.MT88.4 R120, [R227+0x5000] ;  /* 0x00500000e378783b */ /* 0x000e620000004200 */
[----:B------:R-:W1:Y:S02]  /*e4f0*/  MUFU.EX2 R103, R103 ;  /* 0x0000006700677308 */ /* 0x000e640000000800 */
[----:B--2---:R-:W-:Y:S04]  /*e500*/  MOV R3, R130 ;  /* 0x0000008200037202 */ /* 0x004fe80000000f00 */
[C---:B------:R-:W-:Y:S08]  /*e510*/  HMMA.16816.F32 R20, R104.reuse, R124, R20 ;  /* 0x0000007c6814723c */ /* 0x040ff00000001814 */
[C---:B------:R-:W-:Y:S01]  /*e520*/  HMMA.16816.F32 R24, R104.reuse, R126, R24 ;  /* 0x0000007e6818723c */ /* 0x040fe20000001818 */
[----:B------:R-:W2:Y:S07]  /*e530*/  LDSM.16.MT88.4 R124, [R230+0x5000] ;  /* 0x00500000e67c783b */ /* 0x000eae0000004200 */
[C---:B---3--:R-:W-:Y:S08]  /*e540*/  HMMA.16816.F32 R28, R104.reuse, R108, R28 ;  /* 0x0000006c681c723c */ /* 0x048ff0000000181c */
        /* <DEDUP_REMOVED lines=8> */
[C---:B------:R-:W-:Y:S08]  /*e5d0*/  HMMA.16816.F32 R52, R104.reuse, R120, R52 ;  /* 0x000000786834723c */ /* 0x040ff00000001834 */
[C---:B------:R-:W-:Y:S01]  /*e5e0*/  HMMA.16816.F32 R56, R104.reuse, R122, R56 ;  /* 0x0000007a6838723c */ /* 0x040fe20000001838 */
[----:B------:R-:W1:Y:S07]  /*e5f0*/  LDSM.16.MT88.4 R120, [R230+0x8000] ;  /* 0x00800000e678783b */ /* 0x000e6e0000004200 */
[C---:B--2---:R-:W-:Y:S08]  /*e600*/  HMMA.16816.F32 R60, R104.reuse, R124, R60 ;  /* 0x0000007c683c723c */ /* 0x044ff0000000183c */
[C---:B------:R-:W-:Y:S01]  /*e610*/  HMMA.16816.F32 R64, R104.reuse, R126, R64 ;  /* 0x0000007e6840723c */ /* 0x040fe20000001840 */
[----:B------:R-:W-:Y:S07]  /*e620*/  LDSM.16.MT88.4 R124, [R228+0x2800] ;  /* 0x00280000e47c783b */ /* 0x000fee0000004200 */
[C---:B---3--:R-:W-:Y:S08]  /*e630*/  HMMA.16816.F32 R68, R104.reuse, R108, R68 ;  /* 0x0000006c6844723c */ /* 0x048ff00000001844 */
[C---:B------:R-:W-:Y:S08]  /*e640*/  HMMA.16816.F32 R72, R104.reuse, R110, R72 ;  /* 0x0000006e6848723c */ /* 0x040ff00000001848 */
[C---:B------:R-:W-:Y:S08]  /*e650*/  HMMA.16816.F32 R76, R104.reuse, R112, R76 ;  /* 0x00000070684c723c */ /* 0x040ff0000000184c */
[C---:B------:R-:W-:Y:S01]  /*e660*/  HMMA.16816.F32 R80, R104.reuse, R114, R80 ;  /* 0x000000726850723c */ /* 0x040fe20000001850 */
[----:B------:R-:W2:Y:S07]  /*e670*/  LDSM.16.MT88.4 R112, [R224+0x2800] ;  /* 0x00280000e070783b */ /* 0x000eae0000004200 */
[C---:B-1----:R-:W-:Y:S08]  /*e680*/  HMMA.16816.F32 R84, R104.reuse, R116, R84 ;  /* 0x000000746854723c */ /* 0x042ff00000001854 */
[C---:B------:R-:W-:Y:S08]  /*e690*/  HMMA.16816.F32 R88, R104.reuse, R118, R88 ;  /* 0x000000766858723c */ /* 0x040ff00000001858 */
[C---:B------:R-:W-:Y:S07]  /*e6a0*/  HMMA.16816.F32 R92, R104.reuse, R120, R92 ;  /* 0x00000078685c723c */ /* 0x040fee000000185c */
[----:B------:R-:W-:Y:S01]  /*e6b0*/  MOV R120, R139 ;  /* 0x0000008b00787202 */ /* 0x000fe20000000f00 */
[----:B------:R-:W-:Y:S04]  /*e6c0*/  HMMA.16816.F32 R96, R104, R122, R96 ;  /* 0x0000007a6860723c */ /* 0x000fe80000001860 */
[----:B------:R-:W-:Y:S03]  /*e6d0*/  MOV R121, R138 ;  /* 0x0000008a00797202 */ /* 0x000fe60000000f00 */
[----:B------:R-:W-:Y:S02]  /*e6e0*/  F2FP.PACK_AB R104, R212, R215 ;  /* 0x000000d7d468723e */ /* 0x000fe400000000ff */
[----:B------:R-:W-:Y:S03]  /*e6f0*/  F2FP.PACK_AB R105, R165, R164 ;  /* 0x000000a4a569723e */ /* 0x000fe600000000ff */
[----:B------:R-:W-:Y:S02]  /*e700*/  F2FP.PACK_AB R106, R210, R211 ;  /* 0x000000d3d26a723e */ /* 0x000fe400000000ff */
[----:B------:R-:W-:Y:S02]  /*e710*/  F2FP.PACK_AB R107, R102, R103 ;  /* 0x00000067666b723e */ /* 0x000fe400000000ff */
[----:B------:R-:W-:Y:S02]  /*e720*/  MOV R122, R137 ;  /* 0x00000089007a7202 */ /* 0x000fe40000000f00 */
[----:B------:R-:W-:Y:S02]  /*e730*/  MOV R123, R136 ;  /* 0x00000088007b7202 */ /* 0x000fe40000000f00 */
[----:B------:R-:W-:Y:S01]  /*e740*/  LDSM.16.MT88.4 R136, [R230+0x2800] ;  /* 0x00280000e688783b */ /* 0x000fe20000004200 */
[C---:B--2---:R-:W-:Y:S07]  /*e750*/  HMMA.16816.F32 R108, R104.reuse, R112, R4 ;  /* 0x00000070686c723c */ /* 0x044fee0000001804 */
[----:B------:R-:W-:Y:S01]  /*e760*/  LDSM.16.MT88.4 R4, [R227+0x5800] ;  /* 0x00580000e304783b */ /* 0x000fe20000004200 */
[C---:B------:R-:W-:Y:S07]  /*e770*/  HMMA.16816.F32 R112, R104.reuse, R114, R8 ;  /* 0x000000726870723c */ /* 0x040fee0000001808 */
[----:B------:R-:W-:Y:S01]  /*e780*/  MOV R11, R144 ;  /* 0x00000090000b7202 */ /* 0x000fe20000000f00 */
[C---:B------:R-:W-:Y:S01]  /*e790*/  HMMA.16816.F32 R116, R104.reuse, R124, R12 ;  /* 0x0000007c6874723c */ /* 0x040fe2000000180c */
[----:B------:R-:W-:Y:S06]  /*e7a0*/  LDSM.16.MT88.4 R144, [R224+0x5800] ;  /* 0x00580000e090783b */ /* 0x000fec0000004200 */
[----:B------:R-:W-:Y:S02]  /*e7b0*/  MOV R12, R122 ;  /* 0x0000007a000c7202 */ /* 0x000fe40000000f00 */
[----:B------:R-:W-:Y:S03]  /*e7c0*/  MOV R13, R123 ;  /* 0x0000007b000d7202 */ /* 0x000fe60000000f00 */
[----:B------:R-:W-:Y:S02]  /*e7d0*/  MOV R14, R120 ;  /* 0x00000078000e7202 */ /* 0x000fe40000000f00 */
[----:B------:R-:W-:Y:S02]  /*e7e0*/  MOV R15, R121 ;  /* 0x00000079000f7202 */ /* 0x000fe40000000f00 */
[C---:B------:R-:W-:Y:S03]  /*e7f0*/  HMMA.16816.F32 R120, R104.reuse, R126, R16 ;  /* 0x0000007e6878723c */ /* 0x040fe60000001810 */
[----:B------:R-:W-:Y:S02]  /*e800*/  MOV R125, R11 ;  /* 0x0000000b007d7202 */ /* 0x000fe40000000f00 */
[----:B------:R-:W-:Y:S02]  /*e810*/  LDSM.16.MT88.4 R8, [R230+0x5800] ;  /* 0x00580000e608783b */ /* 0x000fe40000004200 */
[----:B------:R-:W-:Y:S01]  /*e820*/  MOV R19, R125 ;  /* 0x0000007d00137202 */ /* 0x000fe20000000f00 */
[----:B----4-:R-:W-:Y:S05]  /*e830*/  FFMA.FTZ R0, R0, R129, R246 ;  /* 0x0000008100007223 */ /* 0x010fea00000100f6 */
[----:B------:R1:W5:Y:S01]  /*e840*/  LDL.LU R246, [R1+0xb0] ;  /* 0x0000b00001f67983 */ /* 0x0003620000300800 */
[----:B------:R-:W-:Y:S03]  /*e850*/  FADD.FTZ R0, R248, R0 ;  /* 0x00000000f8007221 */ /* 0x000fe60000010000 */
[----:B------:R1:W5:Y:S01]  /*e860*/  LDL.LU R247, [R1+0xac] ;  /* 0x0000ac0001f77983 */ /* 0x0003620000300800 */
[----:B------:R-:W-:Y:S03]  /*e870*/  FADD.FTZ R0, R252, R0 ;  /* 0x00000000fc007221 */ /* 0x000fe60000010000 */
[----:B------:R1:W5:Y:S01]  /*e880*/  LDL.LU R248, [R1+0xa8] ;  /* 0x0000a80001f87983 */ /* 0x0003620000300800 */
[----:B------:R-:W-:Y:S03]  /*e890*/  FADD.FTZ R0, R250, R0 ;  /* 0x00000000fa007221 */ /* 0x000fe60000010000 */
[----:B------:R1:W5:Y:S04]  /*e8a0*/  LDL.LU R231, [R1+0xa4] ;  /* 0x0000a40001e77983 */ /* 0x0003680000300800 */
[----:B------:R1:W5:Y:S04]  /*e8b0*/  LDL.LU R252, [R1+0xa0] ;  /* 0x0000a00001fc7983 */ /* 0x0003680000300800 */
[----:B------:R1:W5:Y:S04]  /*e8c0*/  LDL.LU R251, [R1+0x9c] ;  /* 0x00009c0001fb7983 */ /* 0x0003680000300800 */
[----:B------:R1:W5:Y:S04]  /*e8d0*/  LDL.LU R250, [R1+0x98] ;  /* 0x0000980001fa7983 */ /* 0x0003680000300800 */
[----:B------:R-:W2:Y:S02]  /*e8e0*/  LDSM.16.MT88.4 R128, [R227+0x2800] ;  /* 0x00280000e380783b */ /* 0x000ea40000004200 */
[C---:B--2---:R-:W-:Y:S07]  /*e8f0*/  HMMA.16816.F32 R124, R104.reuse, R128, R20 ;  /* 0x00000080687c723c */ /* 0x044fee0000001814 */
[----:B------:R-:W-:Y:S01]  /*e900*/  MOV R22, R12 ;  /* 0x0000000c00167202 */ /* 0x000fe20000000f00 */
[C---:B------:R-:W-:Y:S04]  /*e910*/  HMMA.16816.F32 R128, R104.reuse, R130, R24 ;  /* 0x000000826880723c */ /* 0x040fe80000001818 */
[----:B------:R-:W-:Y:S02]  /*e920*/  MOV R23, R13 ;  /* 0x0000000d00177202 */ /* 0x000fe40000000f00 */
[----:B------:R-:W-:Y:S02]  /*e930*/  MOV R21, R14 ;  /* 0x0000000e00157202 */ /* 0x000fe40000000f00 */
[----:B------:R-:W-:Y:S04]  /*e940*/  MOV R24, R135 ;  /* 0x0000008700187202 */ /* 0x000fe80000000f00 */
[----:B------:R-:W-:Y:S02]  /*e950*/  MOV R27, R134 ;  /* 0x00000086001b7202 */ /* 0x000fe40000000f00 */
[----:B------:R-:W-:Y:S02]  /*e960*/  MOV R26, R133 ;  /* 0x00000085001a7202 */ /* 0x000fe40000000f00 */
[----:B------:R-:W-:Y:S02]  /*e970*/  MOV R25, R132 ;  /* 0x0000008400197202 */ /* 0x000fe40000000f00 */
[C---:B------:R-:W-:Y:S03]  /*e980*/  HMMA.16816.F32 R132, R104.reuse, R136, R28 ;  /* 0x000000886884723c */ /* 0x040fe6000000181c */
[----:B------:R-:W-:Y:S02]  /*e990*/  MOV R20, R15 ;  /* 0x0000000f00147202 */ /* 0x000fe40000000f00 */
[----:B------:R-:W2:Y:S02]  /*e9a0*/  LDSM.16.MT88.4 R12, [R224+0x8800] ;  /* 0x00880000e00c783b */ /* 0x000ea40000004200 */
[----:B------:R-:W-:Y:S01]  /*e9b0*/  MOV R28, R19 ;  /* 0x00000013001c7202 */ /* 0x000fe20000000f00 */
[C---:B------:R-:W-:Y:S04]  /*e9c0*/  HMMA.16816.F32 R136, R104.reuse, R138, R32 ;  /* 0x0000008a6888723c */ /* 0x040fe80000001820 */
[----:B------:R-:W-:Y:S01]  /*e9d0*/  MOV R29, R151 ;  /* 0x00000097001d7202 */ /* 0x000fe20000000f00 */
[----:B------:R-:W3:Y:S01]  /*e9e0*/  LDSM.16.MT88.4 R16, [R228+0x8800] ;  /* 0x00880000e410783b */ /* 0x000ee20000004200 */
[----:B------:R-:W-:Y:S02]  /*e9f0*/  MOV R30, R150 ;  /* 0x00000096001e7202 */ /* 0x000fe40000000f00 */
[----:B------:R-:W-:Y:S04]  /*ea00*/  MOV R32, R143 ;  /* 0x0000008f00207202 */ /* 0x000fe80000000f00 */
[----:B------:R-:W-:Y:S01]  /*ea10*/  MOV R33, R142 ;  /* 0x0000008e00217202 */ /* 0x000fe20000000f00 */
[----:B------:R-:W-:Y:S01]  /*ea20*/  FADD.FTZ R0, R32, R0 ;  /* 0x0000000020007221 */ /* 0x000fe20000010000 */
[----:B------:R-:W-:Y:S02]  /*ea30*/  MOV R34, R141 ;  /* 0x0000008d00227202 */ /* 0x000fe40000000f00 */
[----:B------:R-:W-:Y:S02]  /*ea40*/  MOV R35, R140 ;  /* 0x0000008c00237202 */ /* 0x000fe40000000f00 */
[C---:B------:R-:W-:Y:S03]  /*ea50*/  HMMA.16816.F32 R140, R104.reuse, R144, R36 ;  /* 0x00000090688c723c */ /* 0x040fe60000001824 */
[----:B------:R-:W-:Y:S01]  /*ea60*/  MOV R31, R149 ;  /* 0x00000095001f7202 */ /* 0x000fe20000000f00 */
[----:B------:R-:W-:Y:S03]  /*ea70*/  FADD.FTZ R0, R34, R0 ;  /* 0x0000000022007221 */ /* 0x000fe60000010000 */
        /* <DEDUP_REMOVED lines=13> */
[C---:B------:R-:W-:Y:S01]  /*eb50*/  HMMA.16816.F32 R56, R104.reuse, R6, R56 ;  /* 0x000000066838723c */ /* 0x040fe20000001838 */
[----:B------:R-:W4:Y:S03]  /*eb60*/  LDSM.16.MT88.4 R4, [R227+0x8800] ;  /* 0x00880000e304783b */ /* 0x000f260000004200 */
[----:B------:R-:W-:Y:S02]  /*eb70*/  FADD.FTZ R0, R219, R0 ;  /* 0x00000000db007221 */ /* 0x000fe40000010000 */
[----:B------:R-:W-:Y:S02]  /*eb80*/  FADD.FTZ R2, R31, R2 ;  /* 0x000000021f027221 */ /* 0x000fe40000010000 */
[C---:B------:R-:W-:Y:S04]  /*eb90*/  HMMA.16816.F32 R60, R104.reuse, R8, R60 ;  /* 0x00000008683c723c */ /* 0x040fe8000000183c */
[----:B------:R-:W-:Y:S02]  /*eba0*/  FADD.FTZ R2, R24, R2 ;  /* 0x0000000218027221 */ /* 0x000fe40000010000 */
[----:B------:R-:W-:Y:S02]  /*ebb0*/  FADD.FTZ R0, R218, R0 ;  /* 0x00000000da007221 */ /* 0x000fe40000010000 */
[C---:B------:R-:W-:Y:S01]  /*ebc0*/  HMMA.16816.F32 R64, R104.reuse, R10, R64 ;  /* 0x0000000a6840723c */ /* 0x040fe20000001840 */
[----:B------:R-:W1:Y:S03]  /*ebd0*/  LDSM.16.MT88.4 R8, [R230+0x8800] ;  /* 0x00880000e608783b */ /* 0x000e660000004200 */
        /* <DEDUP_REMOVED lines=8> */
[C---:B---3--:R-:W-:Y:S04]  /*ec60*/  HMMA.16816.F32 R76, R104.reuse, R16, R76 ;  /* 0x00000010684c723c */ /* 0x048fe8000000184c */
[----:B------:R-:W-:Y:S02]  /*ec70*/  FADD.FTZ R2, R20, R2 ;  /* 0x0000000214027221 */ /* 0x000fe40000010000 */
[----:B------:R-:W-:Y:S02]  /*ec80*/  FADD.FTZ R0, R213, R0 ;  /* 0x00000000d5007221 */ /* 0x000fe40000010000 */
[C---:B------:R-:W-:Y:S04]  /*ec90*/  HMMA.16816.F32 R80, R104.reuse, R18, R80 ;  /* 0x000000126850723c */ /* 0x040fe80000001850 */
[----:B------:R-:W-:Y:S02]  /*eca0*/  FADD.FTZ R2, R21, R2 ;  /* 0x0000000215027221 */ /* 0x000fe40000010000 */
[----:B------:R-:W-:Y:S02]  /*ecb0*/  FADD.FTZ R0, R209, R0 ;  /* 0x00000000d1007221 */ /* 0x000fe40000010000 */
[C---:B----4-:R-:W-:Y:S04]  /*ecc0*/  HMMA.16816.F32 R84, R104.reuse, R4, R84 ;  /* 0x000000046854723c */ /* 0x050fe80000001854 */
[----:B------:R-:W-:Y:S02]  /*ecd0*/  FADD.FTZ R2, R22, R2 ;  /* 0x0000000216027221 */ /* 0x000fe40000010000 */
[----:B------:R-:W-:Y:S02]  /*ece0*/  FADD.FTZ R0, R208, R0 ;  /* 0x00000000d0007221 */ /* 0x000fe40000010000 */
[----:B------:R-:W-:Y:S01]  /*ecf0*/  FADD.FTZ R2, R23, R2 ;  /* 0x0000000217027221 */ /* 0x000fe20000010000 */
[C---:B------:R-:W-:Y:S03]  /*ed00*/  HMMA.16816.F32 R88, R104.reuse, R6, R88 ;  /* 0x000000066858723c */ /* 0x040fe60000001858 */
[----:B------:R-:W-:Y:S02]  /*ed10*/  FADD.FTZ R2, R3, R2 ;  /* 0x0000000203027221 */ /* 0x000fe40000010000 */
[----:B------:R-:W-:Y:S02]  /*ed20*/  FADD.FTZ R0, R167, R0 ;  /* 0x00000000a7007221 */ /* 0x000fe40000010000 */
[----:B------:R-:W-:Y:S01]  /*ed30*/  FADD.FTZ R2, R223, R2 ;  /* 0x00000002df027221 */ /* 0x000fe20000010000 */
[C---:B-1----:R-:W-:Y:S04]  /*ed40*/  HMMA.16816.F32 R92, R104.reuse, R8, R92 ;  /* 0x00000008685c723c */ /* 0x042fe8000000185c */
[----:B------:R-:W-:Y:S02]  /*ed50*/  FADD.FTZ R2, R222, R2 ;  /* 0x00000002de027221 */ /* 0x000fe40000010000 */
[----:B------:R-:W-:Y:S02]  /*ed60*/  FADD.FTZ R3, R166, R0 ;  /* 0x00000000a6037221 */ /* 0x000fe40000010000 */
[----:B------:R-:W-:Y:S01]  /*ed70*/  FADD.FTZ R0, R215, R2 ;  /* 0x00000002d7007221 */ /* 0x000fe20000010000 */
[----:B------:R-:W-:Y:S03]  /*ed80*/  HMMA.16816.F32 R96, R104, R10, R96 ;  /* 0x0000000a6860723c */ /* 0x000fe60000001860 */
[----:B------:R-:W-:Y:S02]  /*ed90*/  FADD.FTZ R3, R164, R3 ;  /* 0x00000003a4037221 */ /* 0x000fe40000010000 */
[----:B------:R-:W-:Y:S02]  /*eda0*/  FADD.FTZ R0, R212, R0 ;  /* 0x00000000d4007221 */ /* 0x000fe40000010000 */
[----:B------:R-:W-:Y:S02]  /*edb0*/  FADD.FTZ R3, R165, R3 ;  /* 0x00000003a5037221 */ /* 0x000fe40000010000 */
[----:B------:R-:W-:Y:S03]  /*edc0*/  FADD.FTZ R2, R211, R0 ;  /* 0x00000000d3027221 */ /* 0x000fe60000010000 */
[----:B------:R-:W-:Y:S01]  /*edd0*/  FADD.FTZ R0, R103, R3 ;  /* 0x0000000367007221 */ /* 0x000fe20000010000 */
[----:B------:R-:W-:Y:S01]  /*ede0*/  MOV R103, R100 ;  /* 0x0000006400677202 */ /* 0x000fe20000000f00 */
[----:B------:R-:W-:Y:S02]  /*edf0*/  FADD.FTZ R2, R210, R2 ;  /* 0x00000002d2027221 */ /* 0x000fe40000010000 */
[----:B------:R-:W-:Y:S01]  /*ee00*/  FADD.FTZ R0, R102, R0 ;  /* 0x0000000066007221 */ /* 0x000fe20000010000 */
[----:B------:R-:W-:Y:S02]  /*ee10*/  MOV R102, R101 ;  /* 0x0000006500667202 */ /* 0x000fe40000000f00 */
[----:B------:R1:W-:Y:S04]  /*ee20*/  STL [R1+0x18], R2 ;  /* 0x0000180201007387 */ /* 0x0003e80000100800 */
[----:B------:R1:W-:Y:S01]  /*ee30*/  STL [R1+0x1c], R0 ;  /* 0x00001c0001007387 */ /* 0x0003e20000100800 */
[----:B------:R-:W-:-:S05]  /*ee40*/  @P0 BRA `(.L_x_448) ;  /* 0xffffbea000000947 */ /* 0x000fca000383ffff */
.L_x_447:
[----:B------:R-:W-:Y:S02]  /*ee50*/  MOV R7, 0x1f ;  /* 0x0000001f00077802 */ /* 0x000fe40000000f00 */
[----:B------:R-:W-:Y:S01]  /*ee60*/  MOV R6, 0xffffffff ;  /* 0xffffffff00067802 */ /* 0x000fe20000000f00 */
[----:B------:R-:W-:Y:S05]  /*ee70*/  BRA.DIV ~URZ, `(.L_x_449) ;  /* 0x000028227f007947 */ /* 0x000fea000b800000 */
[----:B-1----:R-:W2:Y:S04]  /*ee80*/  LDL R0, [R1+0x18] ;  /* 0x0000180001007983 */ /* 0x002ea80000100800 */
[----:B--2---:R1:W2:Y:S02]  /*ee90*/  SHFL.BFLY PT, R4, R0, 0x2, 0x1f ;  /* 0x0c401f0000047f89 */ /* 0x0042a400000e0000 */
.L_x_481:
[----:B-1----:R-:W3:Y:S02]  /*eea0*/  LDL.LU R0, [R1+0x18] ;  /* 0x0000180001007983 */ /* 0x002ee40000300800 */
[----:B--23--:R-:W-:Y:S01]  /*eeb0*/  FADD.FTZ R4, R4, R0 ;  /* 0x0000000004047221 */ /* 0x00cfe20000010000 */
[----:B------:R-:W-:Y:S05]  /*eec0*/  BRA.DIV ~URZ, `(.L_x_450) ;  /* 0x000028327f007947 */ /* 0x000fea000b800000 */
[----:B------:R-:W2:Y:S04]  /*eed0*/  LDL.LU R5, [R1+0x1c] ;  /* 0x00001c0001057983 */ /* 0x000ea80000300800 */
[----:B------:R-:W1:Y:S02]  /*eee0*/  SHFL.BFLY PT, R2, R4, 0x1, 0x1f ;  /* 0x0c201f0004027f89 */ /* 0x000e6400000e0000 */
[----:B-1----:R-:W-:-:S02]  /*eef0*/  FADD.FTZ R4, R4, R2 ;  /* 0x0000000204047221 */ /* 0x002fc40000010000 */
[----:B--2---:R-:W1:Y:S02]  /*ef00*/  SHFL.BFLY PT, R0, R5, 0x2, 0x1f ;  /* 0x0c401f0005007f89 */ /* 0x004e6400000e0000 */
[----:B-1----:R-:W-:-:S05]  /*ef10*/  FADD.FTZ R0, R0, R5 ;  /* 0x0000000500007221 */ /* 0x002fca0000010000 */
[----:B------:R1:W2:Y:S02]  /*ef20*/  SHFL.BFLY PT, R3, R0, 0x1, 0x1f ;  /* 0x0c201f0000037f89 */ /* 0x0002a400000e0000 */
.L_x_482:
[----:B------:R-:W-:Y:S01]  /*ef30*/  FSETP.NE.FTZ.AND P1, PT, R4, RZ, PT ;  /* 0x000000ff0400720b */ /* 0x000fe20003f35000 */
[----:B--2---:R-:W-:Y:S01]  /*ef40*/  FADD.FTZ R3, R3, R0 ;  /* 0x0000000003037221 */ /* 0x004fe20000010000 */
[----:B------:R-:W-:Y:S02]  /*ef50*/  MOV R2, RZ ;  /* 0x000000ff00027202 */ /* 0x000fe40000000f00 */
[----:B-1----:R-:W-:Y:S02]  /*ef60*/  MOV R0, RZ ;  /* 0x000000ff00007202 */ /* 0x002fe40000000f00 */
[----:B------:R-:W-:Y:S02]  /*ef70*/  FSETP.NE.FTZ.AND P0, PT, R3, RZ, PT ;  /* 0x000000ff0300720b */ /* 0x000fe40003f15000 */
[----:B------:R-:W-:Y:S02]  /*ef80*/  MOV R51, 0x1 ;  /* 0x0000000100337802 */ /* 0x000fe40000000f00 */
[----:B------:R-:W-:-:S02]  /*ef90*/  MOV R50, 0xff800000 ;  /* 0xff80000000327802 */ /* 0x000fc40000000f00 */
[----:B------:R-:W-:Y:S01]  /*efa0*/  MOV R49, 0xff800000 ;  /* 0xff80000000317802 */ /* 0x000fe20000000f00 */
[----:B------:R-:W1:Y:S01]  /*efb0*/  @P1 MUFU.RCP R2, R4 ;  /* 0x0000000400021308 */ /* 0x000e620000001000 */
[----:B------:R-:W-:-:S05]  /*efc0*/  @P1 MOV R5, 0x3f317218 ;  /* 0x3f31721800051802 */ /* 0x000fca0000000f00 */
[----:B------:R-:W-:Y:S02]  /*efd0*/  @P1 FMUL.FTZ R5, R5, c[0x0][0x2d0] ;  /* 0x0000b40005051a20 */ /* 0x000fe40000410000 */
[----:B------:R-:W2:Y:S01]  /*efe0*/  @P1 MUFU.LG2 R4, R4 ;  /* 0x0000000400041308 */ /* 0x000ea20000000c00 */
[----:B-1----:R-:W-:-:S07]  /*eff0*/  FMUL.FTZ R108, R2, R108 ;  /* 0x0000006c026c7220 */ /* 0x002fce0000410000 */
[----:B------:R-:W1:Y:S01]  /*f000*/  @P0 MUFU.RCP R0, R3 ;  /* 0x0000000300000308 */ /* 0x000e620000001000 */
[C---:B------:R-:W-:Y:S02]  /*f010*/  FMUL.FTZ R48, R2.reuse, R109 ;  /* 0x0000006d02307220 */ /* 0x040fe40000410000 */
[C---:B------:R-:W-:Y:S02]  /*f020*/  FMUL.FTZ R112, R2.reuse, R112 ;  /* 0x0000007002707220 */ /* 0x040fe40000410000 */
[----:B------:R-:W-:Y:S02]  /*f030*/  FMUL.FTZ R46, R2, R113 ;  /* 0x00000071022e7220 */ /* 0x000fe40000410000 */
[----:B--2---:R-:W-:Y:S02]  /*f040*/  @P1 FMUL.FTZ R7, R4, 0.69314718246459960938 ;  /* 0x3f31721804071820 */ /* 0x004fe40000410000 */
        /* <DEDUP_REMOVED lines=44> */
[----:B------:R2:W3:Y:S01]  /*f310*/  @P0 MUFU.LG2 R2, R3 ;  /* 0x0000000300020308 */ /* 0x0004e20000000c00 */
[----:B------:R-:W-:Y:S02]  /*f320*/  @P1 FFMA.FTZ R50, R5, R101, R7 ;  /* 0x0000006505321223 */ /* 0x000fe40000010007 */
[C---:B-1----:R-:W-:Y:S02]  /*f330*/  FMUL.FTZ R110, R0.reuse, R110 ;  /* 0x0000006e006e7220 */ /* 0x042fe40000410000 */
[C---:B------:R-:W-:Y:S02]  /*f340*/  FMUL.FTZ R47, R0.reuse, R111 ;  /* 0x0000006f002f7220 */ /* 0x040fe40000410000 */
[C---:B------:R-:W-:Y:S02]  /*f350*/  FMUL.FTZ R114, R0.reuse, R114 ;  /* 0x0000007200727220 */ /* 0x040fe40000410000 */
[C---:B------:R-:W-:Y:S02]  /*f360*/  FMUL.FTZ R45, R0.reuse, R115 ;  /* 0x00000073002d7220 */ /* 0x040fe40000410000 */
[----:B------:R-:W-:-:S02]  /*f370*/  FMUL.FTZ R118, R0, R118 ;  /* 0x0000007600767220 */ /* 0x000fc40000410000 */
[C---:B------:R-:W-:Y:S02]  /*f380*/  FMUL.FTZ R43, R0.reuse, R119 ;  /* 0x00000077002b7220 */ /* 0x040fe40000410000 */
[----:B------:R-:W-:Y:S01]  /*f390*/  FMUL.FTZ R122, R0, R122 ;  /* 0x0000007a007a7220 */ /* 0x000fe20000410000 */
[----:B--2---:R-:W-:Y:S01]  /*f3a0*/  @P0 MOV R3, 0x3f317218 ;  /* 0x3f31721800030802 */ /* 0x004fe20000000f00 */
[----:B---3--:R-:W-:Y:S02]  /*f3b0*/  @P0 FMUL.FTZ R2, R2, 0.69314718246459960938 ;  /* 0x3f31721802020820 */ /* 0x008fe40000410000 */
[C---:B------:R-:W-:Y:S02]  /*f3c0*/  FMUL.FTZ R41, R0.reuse, R123 ;  /* 0x0000007b00297220 */ /* 0x040fe40000410000 */
[----:B------:R-:W-:Y:S02]  /*f3d0*/  @P0 FMUL.FTZ R3, R3, c[0x0][0x2d0] ;  /* 0x0000b40003030a20 */ /* 0x000fe40000410000 */
        /* <DEDUP_REMOVED lines=40> */
[----:B------:R-:W-:Y:S01]  /*f660*/  PRMT R0, R51, 0x7610, R0 ;  /* 0x0000761033007816 */ /* 0x000fe20000000000 */
[----:B------:R-:W-:Y:S02]  /*f670*/  @P0 FFMA.FTZ R49, R3, R100, R2 ;  /* 0x0000006403310223 */ /* 0x000fe40000010002 */
.L_x_442:
[----:B-1----:R1:W5:Y:S01]  /*f680*/  LDL R55, [R1+0x64] ;  /* 0x0000640001377983 */ /* 0x0023620000100800 */
[----:B------:R-:W-:Y:S03]  /*f690*/  BSSY B0, `(.L_x_451) ;  /* 0x0000012000007945 */ /* 0x000fe60003800000 */
[----:B------:R-:W2:Y:S02]  /*f6a0*/  S2R R53, SR_TID.X ;  /* 0x0000000000357919 */ /* 0x000ea40000002100 */
[----:B--2---:R-:W-:-:S13]  /*f6b0*/  LOP3.LUT P6, RZ, R53, 0xff, RZ, 0xc0, !PT ;  /* 0x000000ff35ff7812 */ /* 0x004fda00078cc0ff */
[----:B------:R-:W-:Y:S05]  /*f6c0*/  @P6 BRA `(.L_x_452) ;  /* 0x000000e000006947 */ /* 0x000fea0003800000 */
[----:B-1----:R-:W1:Y:S01]  /*f6d0*/  S2R R51, SR_LANEID ;  /* 0x0000000000337919 */ /* 0x002e620000000000 */
[----:B------:R-:W-:Y:S01]  /*f6e0*/  VOTEU.ANY UR4, UPT, PT ;  /* 0x0000000000047886 */ /* 0x000fe200038e0100 */
[----:B------:R-:W-:Y:S01]  /*f6f0*/  IMAD.MOV.U32 R100, RZ, RZ, c[0x0][0x580] ;  /* 0x00016000ff647624 */ /* 0x000fe200078e00ff */
[----:B------:R-:W1:Y:S01]  /*f700*/  FLO.U32 R3, UR4 ;  /* 0x0000000400037d00 */ /* 0x000e6200080e0000 */
[----:B------:R-:W-:-:S07]  /*f710*/  IMAD.MOV.U32 R101, RZ, RZ, c[0x0][0x584] ;  /* 0x00016100ff657624 */ /* 0x000fce00078e00ff */
[----:B------:R-:W2:Y:S01]  /*f720*/  POPC R2, UR4 ;  /* 0x0000000400027d09 */ /* 0x000ea20008000000 */
[----:B-1----:R-:W-:-:S13]  /*f730*/  ISETP.EQ.U32.AND P0, PT, R3, R51, PT ;  /* 0x000000330300720c */ /* 0x002fda0003f02070 */
[----:B--2---:R-:W2:Y:S04]  /*f740*/  @P0 ATOMG.E.ADD.STRONG.GPU PT, R2, [R100.64], R2 ;  /* 0x00000002640209a8 */ /* 0x004ea800081ee1c6 */
[----:B------:R-:W1:Y:S04]  /*f750*/  S2R R51, SR_LTMASK ;  /* 0x0000000000337919 */ /* 0x000e680000003900 */
[----:B--2---:R1:W2:Y:S02]  /*f760*/  SHFL.IDX PT, R3, R2, R3, 0x1f ;  /* 0x00001f0302037589 */ /* 0x0042a400000e0000 */
[----:B-1----:R-:W-:-:S06]  /*f770*/  LOP3.LUT R2, R51, UR4, RZ, 0xc0, !PT ;  /* 0x0000000433027c12 */ /* 0x002fcc000f8ec0ff */
[----:B------:R-:W2:Y:S02]  /*f780*/  POPC R2, R2 ;  /* 0x0000000200027309 */ /* 0x000ea40000000000 */
[----:B--2--5:R-:W-:-:S05]  /*f790*/  IADD3 R55, R3, c[0x0][0xc], R2 ;  /* 0x0000030003377a10 */ /* 0x024fca0007ffe002 */
[----:B------:R1:W-:Y:S02]  /*f7a0*/  STL [R1+0x64], R55 ;  /* 0x0000643701007387 */ /* 0x0003e40000100800 */
.L_x_452:
[----:B-1----:R-:W-:Y:S05]  /*f7b0*/  BSYNC B0 ;  /* 0x0000000000007941 */ /* 0x002fea0003800000 */
.L_x_451:
[----:B------:R-:W-:Y:S01]  /*f7c0*/  PRMT R0, R0, 0x9910, RZ ;  /* 0x0000991000007816 */ /* 0x000fe200000000ff */
[----:B------:R-:W-:Y:S01]  /*f7d0*/  BSSY B1, `(.L_x_453) ;  /* 0x00001d8000017945 */ /* 0x000fe20003800000 */
[----:B-----5:R-:W-:Y:S02]  /*f7e0*/  IMAD.MOV.U32 R61, RZ, RZ, R55 ;  /* 0x000000ffff3d7224 */ /* 0x020fe400078e0037 */
[----:B------:R-:W-:Y:S01]  /*f7f0*/  ISETP.NE.AND P0, PT, R0, RZ, PT ;  /* 0x000000ff0000720c */ /* 0x000fe20003f05270 */
[----:B------:R-:W-:-:S12]  /*f800*/  IMAD.MOV.U32 R63, RZ, RZ, -0x1 ;  /* 0xffffffffff3f7424 */ /* 0x000fd800078e00ff */
[----:B------:R-:W-:Y:S05]  /*f810*/  @!P0 BRA `(.L_x_454) ;  /* 0x0000124000008947 */ /* 0x000fea0003800000 */
[----:B------:R-:W2:Y:S04]  /*f820*/  LDL R71, [R1+0x68] ;  /* 0x0000680001477983 */ /* 0x000ea80000100800 */
[----:B------:R-:W3:Y:S04]  /*f830*/  LDL R69, [R1+0x6c] ;  /* 0x00006c0001457983 */ /* 0x000ee80000100800 */
[----:B------:R-:W4:Y:S04]  /*f840*/  LDL R67, [R1+0x74] ;  /* 0x0000740001437983 */ /* 0x000f280000100800 */
[----:B------:R-:W5:Y:S04]  /*f850*/  LDL R65, [R1+0x70] ;  /* 0x0000700001417983 */ /* 0x000f680000100800 */
[----:B------:R-:W4:Y:S04]  /*f860*/  LDL R59, [R1+0x84] ;  /* 0x00008400013b7983 */ /* 0x000f280000100800 */
[----:B------:R-:W5:Y:S04]  /*f870*/  LDL R57, [R1+0x7c] ;  /* 0x00007c0001397983 */ /* 0x000f680000100800 */
[----:B------:R-:W5:Y:S04]  /*f880*/  LDL R55, [R1+0x80] ;  /* 0x0000800001377983 */ /* 0x000f680000100800 */
[----:B------:R-:W5:Y:S01]  /*f890*/  LDL R51, [R1+0x78] ;  /* 0x0000780001337983 */ /* 0x000f620000100800 */
[----:B------:R-:W-:Y:S01]  /*f8a0*/  WARPSYNC 0xffffffff ;  /* 0xffffffff00007948 */ /* 0x000fe20003800000 */
[----:B------:R-:W-:-:S02]  /*f8b0*/  F2FP.PACK_AB R48, R48, R108 ;  /* 0x0000006c3030723e */ /* 0x000fc400000000ff */
[----:B------:R-:W-:Y:S01]  /*f8c0*/  BAR.SYNC.DEFER_BLOCKING 0x1, 0x100 ;  /* 0x0044000000007b1d */ /* 0x000fe20000010000 */
        /* <DEDUP_REMOVED lines=46> */
[----:B------:R-:W-:Y:S01]  /*fbb0*/  F2FP.PACK_AB R0, R99, R98 ;  /* 0x000000626300723e */ /* 0x000fe200000000ff */
[----:B--2---:R1:W-:Y:S04]  /*fbc0*/  STS [R71], R48 ;  /* 0x0000003047007388 */ /* 0x0043e80000000800 */
[----:B------:R1:W-:Y:S04]  /*fbd0*/  STS [R71+0x400], R47 ;  /* 0x0004002f47007388 */ /* 0x0003e80000000800 */
[----:B---3--:R1:W-:Y:S04]  /*fbe0*/  STS [R69], R46 ;  /* 0x0000002e45007388 */ /* 0x0083e80000000800 */
[----:B------:R1:W-:Y:S04]  /*fbf0*/  STS [R69+0x400], R45 ;  /* 0x0004002d45007388 */ /* 0x0003e80000000800 */
[----:B----4-:R1:W-:Y:S04]  /*fc00*/  STS [R67], R44 ;  /* 0x0000002c43007388 */ /* 0x0103e80000000800 */
[----:B------:R1:W-:Y:S04]  /*fc10*/  STS [R67+0x400], R43 ;  /* 0x0004002b43007388 */ /* 0x0003e80000000800 */
[----:B-----5:R1:W-:Y:S04]  /*fc20*/  STS [R65], R42 ;  /* 0x0000002a41007388 */ /* 0x0203e80000000800 */
[----:B------:R1:W-:Y:S04]  /*fc30*/  STS [R65+0x400], R41 ;  /* 0x0004002941007388 */ /* 0x0003e80000000800 */
[----:B------:R1:W-:Y:S04]  /*fc40*/  STS [R59], R40 ;  /* 0x000000283b007388 */ /* 0x0003e80000000800 */
[----:B------:R1:W-:Y:S04]  /*fc50*/  STS [R59+0x400], R39 ;  /* 0x000400273b007388 */ /* 0x0003e80000000800 */
[----:B------:R1:W-:Y:S04]  /*fc60*/  STS [R57], R38 ;  /* 0x0000002639007388 */ /* 0x0003e80000000800 */
[----:B------:R1:W-:Y:S04]  /*fc70*/  STS [R57+0x400], R37 ;  /* 0x0004002539007388 */ /* 0x0003e80000000800 */
[----:B------:R1:W-:Y:S04]  /*fc80*/  STS [R55], R36 ;  /* 0x0000002437007388 */ /* 0x0003e80000000800 */
[----:B------:R1:W-:Y:S04]  /*fc90*/  STS [R55+0x400], R35 ;  /* 0x0004002337007388 */ /* 0x0003e80000000800 */
[----:B------:R1:W-:Y:S04]  /*fca0*/  STS [R51], R34 ;  /* 0x0000002233007388 */ /* 0x0003e80000000800 */
[----:B------:R1:W-:Y:S04]  /*fcb0*/  STS [R51+0x400], R33 ;  /* 0x0004002133007388 */ /* 0x0003e80000000800 */
        /* <DEDUP_REMOVED lines=32> */
[----:B------:R-:W-:Y:S06]  /*fec0*/  BAR.SYNC.DEFER_BLOCKING 0x1, 0x100 ;  /* 0x0044000000007b1d */ /* 0x000fec0000010000 */
[----:B------:R-:W-:Y:S05]  /*fed0*/  BRA.CONV ~URZ, `(.L_x_455) ;  /* 0x000000737f007947 */ /* 0x000fea000b800000 */
[----:B-1----:R-:W-:Y:S01]  /*fee0*/  SHF.R.S32.HI R7, RZ, 0x1f, R53 ;  /* 0x0000001fff077819 */ /* 0x002fe20000011435 */
[----:B------:R-:W-:Y:S01]  /*fef0*/  IMAD.MOV.U32 R6, RZ, RZ, RZ ;  /* 0x000000ffff067224 */ /* 0x000fe200078e00ff */
[----:B------:R-:W-:Y:S01]  /*ff00*/  MOV R8, 0xff50 ;  /* 0x0000ff5000087802 */ /* 0x000fe20000000f00 */
[----:B------:R-:W-:Y:S01]  /*ff10*/  IMAD.MOV.U32 R4, RZ, RZ, 0x1f ;  /* 0x0000001fff047424 */ /* 0x000fe200078e00ff */
[----:B------:R-:W-:-:S04]  /*ff20*/  LEA.HI R7, R7, R53, RZ, 0x7 ;  /* 0x0000003507077211 */ /* 0x000fc800078f38ff */
[----:B------:R-:W-:Y:S02]  /*ff30*/  SHF.R.S32.HI R7, RZ, 0x7, R7 ;  /* 0x00000007ff077819 */ /* 0x000fe40000011407 */
[----:B------:R-:W-:Y:S05]  /*ff40*/  CALL.REL.NOINC `($__internal_1_$__cuda_sm70_shflsync_idx_p) ;  /* 0x00001c9000007944 */ /* 0x000fea0003c00000 */
.L_x_455:
[----:B-1----:R-:W2:Y:S04]  /*ff50*/  LDL R2, [R1+0x88] ;  /* 0x0000880001027983 */ /* 0x002ea80000100800 */
[----:B------:R-:W3:Y:S04]  /*ff60*/  LDL R13, [R1+0x8c] ;  /* 0x00008c00010d7983 */ /* 0x000ee80000100800 */
[----:B------:R-:W4:Y:S04]  /*ff70*/  LDL.LU R11, [R1+0x4c] ;  /* 0x00004c00010b7983 */ /* 0x000f280000300800 */
[----:B------:R-:W2:Y:S04]  /*ff80*/  LDL.LU R12, [R1+0x50] ;  /* 0x00005000010c7983 */ /* 0x000ea80000300800 */
[----:B------:R-:W2:Y:S01]  /*ff90*/  LDL.LU R15, [R1+0x58] ;  /* 0x00005800010f7983 */ /* 0x000ea20000300800 */
[----:B------:R-:W-:-:S03]  /*ffa0*/  IMAD.MOV.U32 R0, RZ, RZ, 0x1 ;  /* 0x00000001ff007424 */ /* 0x000fc600078e00ff */
[----:B------:R-:W3:Y:S02]  /*ffb0*/  LDL R14, [R1+0x94] ;  /* 0x00009400010e7983 */ /* 0x000ee40000100800 */
[----:B------:R-:W-:Y:S02]  /*ffc0*/  ISETP.NE.AND P1, PT, R0, c[0x0][0x4e8], PT ;  /* 0x00013a0000007a0c */ /* 0x000fe40003f25270 */
[----:B------:R1:W5:Y:S04]  /*ffd0*/  LDL.64 R66, [R1+0x38] ;  /* 0x0000380001427983 */ /* 0x0003680000100a00 */
[----:B------:R1:W5:Y:S04]  /*ffe0*/  LDL R65, [R1+0x60] ;  /* 0x0000600001417983 */ /* 0x0003680000100800 */
[----:B------:R1:W5:Y:S04]  /*fff0*/  LDL R64, [R1+0x44] ;  /* 0x0000440001407983 */ /* 0x0003680000100800 */
[----:B------:R1:W5:Y:S04]  /*10000*/  LDL R62, [R1+0x5c] ;  /* 0x00005c00013e7983 */ /* 0x0003680000100800 */
[----:B------:R1:W5:Y:S04]  /*10010*/  LDL R60, [R1+0x48] ;  /* 0x00004800013c7983 */ /* 0x0003680000100800 */
[----:B------:R-:W1:Y:S01]  /*10020*/  S2R R17, SR_TID.X ;  /* 0x0000000000117919 */ /* 0x000e620000002100 */
[----:B----4-:R-:W-:-:S05]  /*10030*/  SHF.R.S32.HI R5, RZ, 0x1f, R11 ;  /* 0x0000001fff057819 */ /* 0x010fca000001140b */
[----:B------:R-:W-:Y:S01]  /*10040*/  IMAD R6, R5, c[0x0][0x490], RZ ;  /* 0x0001240005067a24 */ /* 0x000fe200078e02ff */
[----:B--2---:R-:W-:Y:S01]  /*10050*/  IADD3 R4, R2, R15, RZ ;  /* 0x0000000f02047210 */ /* 0x004fe20007ffe0ff */
[----:B------:R-:W-:-:S04]  /*10060*/  IMAD.WIDE.U32 R2, R11, c[0x0][0x490], RZ ;  /* 0x000124000b027a25 */ /* 0x000fc800078e00ff */
[----:B------:R-:W-:-:S04]  /*10070*/  @P1 IMAD.HI.U32 R7, R4, c[0x0][0x4ec], RZ ;  /* 0x00013b0004071a27 */ /* 0x000fc800078e00ff */
[----:B------:R-:W-:Y:S02]  /*10080*/  IMAD R6, R11, c[0x0][0x494], R6 ;  /* 0x000125000b067a24 */ /* 0x000fe400078e0206 */
[----:B------:R-:W-:Y:S01]  /*10090*/  IMAD.MOV.U32 R0, RZ, RZ, R4 ;  /* 0x000000ffff007224 */ /* 0x000fe200078e0004 */
[----:B------:R-:W-:Y:S02]  /*100a0*/  @P1 SHF.R.U32.HI R0, RZ, c[0x0][0x4f0], R7 ;  /* 0x00013c00ff001a19 */ /* 0x000fe40000011607 */
[----:B------:R-:W-:-:S03]  /*100b0*/  IADD3 R3, R3, R6, RZ ;  /* 0x0000000603037210 */ /* 0x000fc60007ffe0ff */
[----:B------:R-:W-:Y:S02]  /*100c0*/  IMAD.MOV R8, RZ, RZ, -R0 ;  /* 0x000000ffff087224 */ /* 0x000fe400078e0a00 */
[----:B------:R-:W-:-:S04]  /*100d0*/  IMAD.WIDE.U32 R6, R12, c[0x0][0x498], R2 ;  /* 0x000126000c067a25 */ /* 0x000fc800078e0002 */
[----:B------:R-:W-:Y:S01]  /*100e0*/  IMAD R2, R8, c[0x0][0x4e8], R4 ;  /* 0x00013a0008027a24 */ /* 0x000fe200078e0204 */
[----:B------:R-:W-:Y:S02]  /*100f0*/  IADD3 R4, P0, R0, R6, RZ ;  /* 0x0000000600047210 */ /* 0x000fe40007f1e0ff */
[----:B---3--:R-:W-:Y:S02]  /*10100*/  IADD3 R6, R13, R15, RZ ;  /* 0x0000000f0d067210 */ /* 0x008fe40007ffe0ff */
[----:B------:R-:W2:Y:S01]  /*10110*/  LDL R13, [R1+0x4] ;  /* 0x00000400010d7983 */ /* 0x000ea20000100800 */
[----:B------:R-:W-:-:S05]  /*10120*/  SHF.R.S32.HI R10, RZ, 0x1f, R12 ;  /* 0x0000001fff0a7819 */ /* 0x000fca000001140c */
[----:B------:R-:W-:Y:S01]  /*10130*/  IMAD R9, R10, c[0x0][0x498], RZ ;  /* 0x000126000a097a24 */ /* 0x000fe200078e02ff */
[----:B------:R-:W-:-:S03]  /*10140*/  SHF.R.S32.HI R8, RZ, 0x1f, R0 ;  /* 0x0000001fff087819 */ /* 0x000fc60000011400 */
[----:B------:R-:W-:Y:S01]  /*10150*/  IMAD R3, R12, c[0x0][0x49c], R9 ;  /* 0x000127000c037a24 */ /* 0x000fe200078e0209 */
[----:B------:R-:W-:Y:S01]  /*10160*/  SHF.R.S32.HI R9, RZ, 0x1f, R2 ;  /* 0x0000001fff097819 */ /* 0x000fe20000011402 */
[----:B------:R-:W-:-:S03]  /*10170*/  IMAD R0, R5, c[0x0][0x3e8], RZ ;  /* 0x0000fa0005007a24 */ /* 0x000fc600078e02ff */
[----:B------:R-:W-:Y:S01]  /*10180*/  IADD3.X R5, R8, R7, R3, P0, !PT ;  /* 0x0000000708057210 */ /* 0x000fe200007fe403 */
[----:B------:R-:W-:Y:S02]  /*10190*/  IMAD R3, R9, c[0x0][0x488], RZ ;  /* 0x0001220009037a24 */ /* 0x000fe400078e02ff */
[C---:B------:R-:W-:Y:S02]  /*101a0*/  IMAD R7, R11.reuse, c[0x0][0x3ec], R0 ;  /* 0x0000fb000b077a24 */ /* 0x040fe400078e0200 */
[----:B------:R-:W-:Y:S01]  /*101b0*/  IMAD.WIDE.U32 R8, R11, c[0x0][0x3e8], RZ ;  /* 0x0000fa000b087a25 */ /* 0x000fe200078e00ff */
[----:B-1----:R-:W-:-:S03]  /*101c0*/  SHF.R.S32.HI R16, RZ, 0x1f, R17 ;  /* 0x0000001fff107819 */ /* 0x002fc60000011411 */
[C---:B------:R-:W-:Y:S02]  /*101d0*/  IMAD R11, R2.reuse, c[0x0][0x48c], R3 ;  /* 0x00012300020b7a24 */ /* 0x040fe400078e0203 */
[----:B------:R-:W-:Y:S01]  /*101e0*/  IMAD.WIDE.U32 R4, R2, c[0x0][0x488], R4 ;  /* 0x0001220002047a25 */ /* 0x000fe200078e0004 */
[----:B------:R-:W-:-:S03]  /*101f0*/  IADD3 R3, R9, R7, RZ ;  /* 0x0000000709037210 */ /* 0x000fc60007ffe0ff */
[----:B------:R-:W-:Y:S01]  /*10200*/  @P1 IMAD.HI.U32 R2, R6, c[0x0][0x4ec], RZ ;  /* 0x00013b0006021a27 */ /* 0x000fe200078e00ff */
[----:B------:R-:W-:Y:S02]  /*10210*/  LEA R9, P0, R4, c[0x0][0x450], 0x2 ;  /* 0x0001140004097a11 */ /* 0x000fe400078010ff */
[----:B------:R-:W-:Y:S01]  /*10220*/  LEA.HI R16, R16, R17, RZ, 0x5 ;  /* 0x0000001110107211 */ /* 0x000fe200078f28ff */
[----:B------:R-:W-:Y:S02]  /*10230*/  IMAD.IADD R5, R5, 0x1, R11 ;  /* 0x0000000105057824 */ /* 0x000fe400078e020b */
[----:B------:R-:W-:Y:S01]  /*10240*/  IMAD.MOV.U32 R0, RZ, RZ, R6 ;  /* 0x000000ffff007224 */ /* 0x000fe200078e0006 */
[----:B------:R-:W-:Y:S01]  /*10250*/  @P1 SHF.R.U32.HI R0, RZ, c[0x0][0x4f0], R2 ;  /* 0x00013c00ff001a19 */ /* 0x000fe20000011602 */
[----:B------:R-:W-:Y:S01]  /*10260*/  IMAD R10, R10, c[0x0][0x3f0], RZ ;  /* 0x0000fc000a0a7a24 */ /* 0x000fe200078e02ff */
[----:B------:R-:W-:Y:S02]  /*10270*/  MOV R2, R8 ;  /* 0x0000000800027202 */ /* 0x000fe40000000f00 */
[----:B------:R-:W-:-:S02]  /*10280*/  LEA.HI.X R4, R4, c[0x0][0x454], R5, 0x2, P0 ;  /* 0x0001150004047a11 */ /* 0x000fc400000f1405 */
[----:B------:R-:W-:Y:S01]  /*10290*/  LOP3.LUT R16, R16, 0xffffffe0, RZ, 0xc0, !PT ;  /* 0xffffffe010107812 */ /* 0x000fe200078ec0ff */
[C---:B------:R-:W-:Y:S01]  /*102a0*/  IMAD R5, R12.reuse, c[0x0][0x3f4], R10 ;  /* 0x0000fd000c057a24 */ /* 0x040fe200078e020a */
[----:B------:R-:W-:Y:S01]  /*102b0*/  SHFL.IDX PT, R8, R9, 0x1, 0x1c1f ;  /* 0x003c1f0009087f89 */ /* 0x000fe200000e0000 */
[----:B------:R-:W-:Y:S01]  /*102c0*/  IMAD.WIDE.U32 R2, R12, c[0x0][0x3f0], R2 ;  /* 0x0000fc000c027a25 */ /* 0x000fe200078e0002 */
[----:B------:R-:W-:Y:S02]  /*102d0*/  IADD3 R16, -R16, R17, RZ ;  /* 0x0000001110107210 */ /* 0x000fe40007ffe1ff */
[----:B------:R-:W-:Y:S01]  /*102e0*/  SHFL.IDX PT, R10, R9, RZ, 0x1c1f ;  /* 0x001c1fff090a7589 */ /* 0x000fe200000e0000 */
[----:B------:R-:W-:-:S03]  /*102f0*/  ULDC UR5, c[0x0][0x4e8] ;  /* 0x00013a0000057ab9 */ /* 0x000fc60000000800 */
[----:B------:R-:W1:Y:S01]  /*10300*/  SHFL.IDX PT, R11, R4, RZ, 0x1c1f ;  /* 0x001c1fff040b7589 */ /* 0x000e6200000e0000 */
[----:B------:R-:W-:Y:S01]  /*10310*/  ULDC UR4, c[0x0][0x388] ;  /* 0x0000e20000047ab9 */ /* 0x000fe20000000800 */
[--C-:B------:R-:W-:Y:S02]  /*10320*/  IMAD.MOV R7, RZ, RZ, -R0.reuse ;  /* 0x000000ffff077224 */ /* 0x100fe400078e0a00 */
[----:B------:R3:W4:Y:S01]  /*10330*/  SHFL.IDX PT, R9, R4, 0x1, 0x1c1f ;  /* 0x003c1f0004097f89 */ /* 0x00072200000e0000 */
[----:B------:R-:W-:Y:S01]  /*10340*/  IMAD.IADD R3, R3, 0x1, R5 ;  /* 0x0000000103037824 */ /* 0x000fe200078e0205 */
[----:B------:R-:W-:Y:S01]  /*10350*/  LOP3.LUT P0, RZ, R16, 0x3, RZ, 0xc0, !PT ;  /* 0x0000000310ff7812 */ /* 0x000fe2000780c0ff */
[----:B------:R-:W-:Y:S01]  /*10360*/  UIMAD UR4, UR5, UR4, URZ ;  /* 0x00000004050472a4 */ /* 0x000fe2000f8e023f */
[----:B------:R-:W-:Y:S01]  /*10370*/  IADD3 R5, R14, R15, RZ ;  /* 0x0000000f0e057210 */ /* 0x000fe20007ffe0ff */
[----:B------:R-:W1:Y:S01]  /*10380*/  S2R R16, SR_TID.X ;  /* 0x0000000000107919 */ /* 0x000e620000002100 */
[----:B------:R-:W-:-:S03]  /*10390*/  SHF.R.S32.HI R12, RZ, 0x1f, R0 ;  /* 0x0000001fff0c7819 */ /* 0x000fc60000011400 */
[----:B------:R-:W-:Y:S01]  /*103a0*/  ISETP.GE.OR P1, PT, R5, UR4, P0 ;  /* 0x0000000405007c0c */ /* 0x000fe20008726670 */
[----:B---3--:R-:W-:Y:S01]  /*103b0*/  IMAD R4, R7, c[0x0][0x4e8], R6 ;  /* 0x00013a0007047a24 */ /* 0x008fe200078e0206 */
[----:B------:R-:W-:-:S04]  /*103c0*/  IADD3 R7, R5, 0x8, RZ ;  /* 0x0000000805077810 */ /* 0x000fc80007ffe0ff */
[----:B------:R-:W-:Y:S01]  /*103d0*/  ISETP.GE.OR P0, PT, R7, UR4, P0 ;  /* 0x0000000407007c0c */ /* 0x000fe20008706670 */
[----:B------:R-:W-:Y:S02]  /*103e0*/  IMAD R6, R12, c[0x0][0x3e0], RZ ;  /* 0x0000f8000c067a24 */ /* 0x000fe400078e02ff */
[----:B------:R-:W-:-:S04]  /*103f0*/  IMAD.WIDE.U32 R2, R0, c[0x0][0x3e0], R2 ;  /* 0x0000f80000027a25 */ /* 0x000fc800078e0002 */
[----:B-1----:R1:W-:Y:S01]  /*10400*/  @!P1 ST.E [R10.64], R50 ;  /* 0x000000320a009985 */ /* 0x0023e2000c101906 */
[----:B------:R-:W-:Y:S01]  /*10410*/  IMAD R5, R0, c[0x0][0x3e4], R6 ;  /* 0x0000f90000057a24 */ /* 0x000fe200078e0206 */
[----:B------:R-:W-:-:S03]  /*10420*/  SHF.R.S32.HI R0, RZ, 0x1f, R4 ;  /* 0x0000001fff007819 */ /* 0x000fc60000011404 */
[----:B------:R-:W-:Y:S01]  /*10430*/  IMAD.IADD R3, R3, 0x1, R5 ;  /* 0x0000000103037824 */ /* 0x000fe200078e0205 */
[----:B----4-:R1:W-:Y:S01]  /*10440*/  @!P0 ST.E [R8.64], R49 ;  /* 0x0000003108008985 */ /* 0x0103e2000c101906 */
[----:B------:R-:W-:Y:S01]  /*10450*/  IMAD R0, R0, c[0x0][0x3d8], RZ ;  /* 0x0000f60000007a24 */ /* 0x000fe200078e02ff */
[----:B------:R-:W-:Y:S01]  /*10460*/  SHF.R.S32.HI R14, RZ, 0x1f, R16 ;  /* 0x0000001fff0e7819 */ /* 0x000fe20000011410 */
[----:B------:R-:W-:-:S04]  /*10470*/  IMAD.WIDE.U32 R2, R4, c[0x0][0x3d8], R2 ;  /* 0x0000f60004027a25 */ /* 0x000fc800078e0002 */
[----:B------:R-:W-:Y:S01]  /*10480*/  IMAD R0, R4, c[0x0][0x3dc], R0 ;  /* 0x0000f70004007a24 */ /* 0x000fe200078e0200 */
[----:B------:R-:W-:-:S04]  /*10490*/  LEA.HI R14, R14, R16, RZ, 0x3 ;  /* 0x000000100e0e7211 */ /* 0x000fc800078f18ff */
[----:B------:R-:W-:Y:S02]  /*104a0*/  IADD3 R0, R3, R0, RZ ;  /* 0x0000000003007210 */ /* 0x000fe40007ffe0ff */
[C---:B------:R-:W-:Y:S02]  /*104b0*/  LEA R3, P0, R2.reuse, c[0x0][0x380], 0x1 ;  /* 0x0000e00002037a11 */ /* 0x040fe400078008ff */
[----:B------:R-:W-:Y:S02]  /*104c0*/  SHF.R.S32.HI R14, RZ, 0x3, R14 ;  /* 0x00000003ff0e7819 */ /* 0x000fe4000001140e */
[----:B------:R-:W-:-:S03]  /*104d0*/  LEA.HI.X R2, R2, c[0x0][0x384], R0, 0x1, P0 ;  /* 0x0000e10002027a11 */ /* 0x000fc600000f0c00 */
[----:B------:R-:W-:-:S05]  /*104e0*/  IMAD.IADD R0, R14, 0x1, R15 ;  /* 0x000000010e007824 */ /* 0x000fca00078e020f */
[----:B------:R-:W-:Y:S01]  /*104f0*/  ISETP.GE.AND P0, PT, R0, UR4, PT ;  /* 0x0000000400007c0c */ /* 0x000fe2000bf06270 */
[----:B------:R1:W3:Y:S01]  /*10500*/  SHFL.IDX PT, R4, R3, RZ, 0x181f ;  /* 0x00181fff03047589 */ /* 0x0002e200000e0000 */
[----:B------:R-:W-:Y:S03]  /*10510*/  BSSY B0, `(.L_x_456) ;  /* 0x000001b000007945 */ /* 0x000fe60003800000 */
[----:B------:R1:W4:Y:S04]  /*10520*/  SHFL.IDX PT, R5, R2, RZ, 0x181f ;  /* 0x00181fff02057589 */ /* 0x00032800000e0000 */
[----:B--2---:R1:W2:Y:S04]  /*10530*/  LDS.128 R32, [R13+0x1080] ;  /* 0x001080000d207984 */ /* 0x0042a80000000c00 */
        /* <DEDUP_REMOVED lines=10> */
[----:B-----5:R-:W-:-:S02]  /*105e0*/  ISETP.GE.AND P5, PT, R66, c[0x0][0x3c8], PT ;  /* 0x0000f20042007a0c */ /* 0x020fc40003fa6270 */
[----:B------:R-:W-:Y:S01]  /*105f0*/  ISETP.GE.AND P4, PT, R64, c[0x0][0x3c8], PT ;  /* 0x0000f20040007a0c */ /* 0x000fe20003f86270 */
[----:B------:R-:W4:Y:S01]  /*10600*/  LDS.128 R16, [R13+0x4080] ;  /* 0x004080000d107984 */ /* 0x000f220000000c00 */
[----:B------:R-:W-:-:S03]  /*10610*/  ISETP.GE.AND P3, PT, R60, c[0x0][0x3c8], PT ;  /* 0x0000f2003c007a0c */ /* 0x000fc60003f66270 */
[----:B-1----:R-:W1:Y:S06]  /*10620*/  LDS.128 R12, [R13+0x8080] ;  /* 0x008080000d0c7984 */ /* 0x002e6c0000000c00 */
[-C--:B------:R-:W-:Y:S02]  /*10630*/  @!P5 LEA R8, P2, R66, R4.reuse, 0x1 ;  /* 0x000000044208d211 */ /* 0x080fe400078408ff */
[-C--:B------:R-:W-:Y:S02]  /*10640*/  @!P4 LEA R6, P1, R64, R4.reuse, 0x1 ;  /* 0x000000044006c211 */ /* 0x080fe400078208ff */
[----:B------:R-:W-:-:S02]  /*10650*/  @!P3 LEA R4, P0, R60, R4, 0x1 ;  /* 0x000000043c04b211 */ /* 0x000fc400078008ff */
[-C--:B------:R-:W-:Y:S02]  /*10660*/  @!P5 LEA.HI.X R9, R66, R5.reuse, R67, 0x1, P2 ;  /* 0x000000054209d211 */ /* 0x080fe400010f0c43 */
[-C--:B------:R-:W-:Y:S02]  /*10670*/  @!P4 LEA.HI.X R7, R64, R5.reuse, R65, 0x1, P1 ;  /* 0x000000054007c211 */ /* 0x080fe400008f0c41 */
[----:B------:R-:W-:Y:S01]  /*10680*/  @!P3 LEA.HI.X R5, R60, R5, R62, 0x1, P0 ;  /* 0x000000053c05b211 */ /* 0x000fe200000f0c3e */
[----:B---3--:R3:W-:Y:S04]  /*10690*/  @!P5 ST.E.128 [R8.64], R20 ;  /* 0x000000140800d985 */ /* 0x0087e8000c101d06 */
[----:B----4-:R3:W-:Y:S04]  /*106a0*/  @!P4 ST.E.128 [R6.64], R16 ;  /* 0x000000100600c985 */ /* 0x0107e8000c101d06 */
[----:B-1----:R3:W-:Y:S02]  /*106b0*/  @!P3 ST.E.128 [R4.64], R12 ;  /* 0x0000000c0400b985 */ /* 0x0027e4000c101d06 */
.L_x_457:
[----:B---34-:R-:W-:Y:S05]  /*106c0*/  BSYNC B0 ;  /* 0x0000000000007941 */ /* 0x018fea0003800000 */
.L_x_456:
[----:B------:R-:W-:Y:S01]  /*106d0*/  IADD3 R6, R0, 0x20, RZ ;  /* 0x0000002000067810 */ /* 0x000fe20007ffe0ff */
[----:B------:R3:W4:Y:S01]  /*106e0*/  SHFL.IDX PT, R5, R2, 0x1, 0x181f ;  /* 0x00381f0002057f89 */ /* 0x00072200000e0000 */
[----:B------:R-:W-:Y:S02]  /*106f0*/  BSSY B0, `(.L_x_458) ;  /* 0x0000010000007945 */ /* 0x000fe40003800000 */
[----:B------:R-:W-:Y:S01]  /*10700*/  ISETP.GE.AND P0, PT, R6, UR4, PT ;  /* 0x0000000406007c0c */ /* 0x000fe2000bf06270 */
[----:B------:R3:W2:-:S12]  /*10710*/  SHFL.IDX PT, R4, R3, 0x1, 0x181f ;  /* 0x00381f0003047f89 */ /* 0x00069800000e0000 */
[----:B------:R-:W-:Y:S05]  /*10720*/  @P0 BRA `(.L_x_459) ;  /* 0x000000c000000947 */ /* 0x000fea0003800000 */
[----:B-----5:R-:W-:Y:S02]  /*10730*/  ISETP.GE.AND P2, PT, R66, c[0x0][0x3c8], PT ;  /* 0x0000f20042007a0c */ /* 0x020fe40003f46270 */
[----:B------:R-:W-:Y:S02]  /*10740*/  ISETP.GE.AND P1, PT, R64, c[0x0][0x3c8], PT ;  /* 0x0000f20040007a0c */ /* 0x000fe40003f26270 */
[----:B------:R-:W-:-:S09]  /*10750*/  ISETP.GE.AND P0, PT, R60, c[0x0][0x3c8], PT ;  /* 0x0000f2003c007a0c */ /* 0x000fd20003f06270 */
[-C--:B-12---:R-:W-:Y:S02]  /*10760*/  @!P2 LEA R8, P5, R66, R4.reuse, 0x1 ;  /* 0x000000044208a211 */ /* 0x086fe400078a08ff */
[-C--:B------:R-:W-:Y:S02]  /*10770*/  @!P1 LEA R6, P4, R64, R4.reuse, 0x1 ;  /* 0x0000000440069211 */ /* 0x080fe400078808ff */
[----:B------:R-:W-:Y:S02]  /*10780*/  @!P0 LEA R4, P3, R60, R4, 0x1 ;  /* 0x000000043c048211 */ /* 0x000fe400078608ff */
[-C--:B----4-:R-:W-:Y:S02]  /*10790*/  @!P2 LEA.HI.X R9, R66, R5.reuse, R67, 0x1, P5 ;  /* 0x000000054209a211 */ /* 0x090fe400028f0c43 */
[-C--:B------:R-:W-:Y:S02]  /*107a0*/  @!P1 LEA.HI.X R7, R64, R5.reuse, R65, 0x1, P4 ;  /* 0x0000000540079211 */ /* 0x080fe400020f0c41 */
[----:B------:R-:W-:Y:S01]  /*107b0*/  @!P0 LEA.HI.X R5, R60, R5, R62, 0x1, P3 ;  /* 0x000000053c058211 */ /* 0x000fe200018f0c3e */
[----:B------:R1:W-:Y:S04]  /*107c0*/  @!P2 ST.E.128 [R8.64], R32 ;  /* 0x000000200800a985 */ /* 0x0003e8000c101d06 */
[----:B------:R1:W-:Y:S04]  /*107d0*/  @!P1 ST.E.128 [R6.64], R28 ;  /* 0x0000001c06009985 */ /* 0x0003e8000c101d06 */
[----:B------:R1:W-:Y:S02]  /*107e0*/  @!P0 ST.E.128 [R4.64], R24 ;  /* 0x0000001804008985 */ /* 0x0003e4000c101d06 */
.L_x_459:
[----:B------:R-:W-:Y:S05]  /*107f0*/  BSYNC B0 ;  /* 0x0000000000007941 */ /* 0x000fea0003800000 */
.L_x_458:
[----:B-1----:R-:W-:Y:S01]  /*10800*/  IADD3 R6, R0, 0x40, RZ ;  /* 0x0000004000067810 */ /* 0x002fe20007ffe0ff */
[----:B----4-:R1:W4:Y:S01]  /*10810*/  SHFL.IDX PT, R5, R2, 0x2, 0x181f ;  /* 0x00581f0002057f89 */ /* 0x01032200000e0000 */
[----:B------:R-:W-:Y:S02]  /*10820*/  BSSY B0, `(.L_x_460) ;  /* 0x0000010000007945 */ /* 0x000fe40003800000 */
[----:B------:R-:W-:Y:S01]  /*10830*/  ISETP.GE.AND P0, PT, R6, UR4, PT ;  /* 0x0000000406007c0c */ /* 0x000fe2000bf06270 */
[----:B--2---:R1:W2:-:S12]  /*10840*/  SHFL.IDX PT, R4, R3, 0x2, 0x181f ;  /* 0x00581f0003047f89 */ /* 0x00429800000e0000 */
[----:B------:R-:W-:Y:S05]  /*10850*/  @P0 BRA `(.L_x_461) ;  /* 0x000000c000000947 */ /* 0x000fea0003800000 */
[----:B-----5:R-:W-:Y:S02]  /*10860*/  ISETP.GE.AND P2, PT, R66, c[0x0][0x3c8], PT ;  /* 0x0000f20042007a0c */ /* 0x020fe40003f46270 */
[----:B------:R-:W-:Y:S02]  /*10870*/  ISETP.GE.AND P1, PT, R64, c[0x0][0x3c8], PT ;  /* 0x0000f20040007a0c */ /* 0x000fe40003f26270 */
[----:B------:R-:W-:-:S09]  /*10880*/  ISETP.GE.AND P0, PT, R60, c[0x0][0x3c8], PT ;  /* 0x0000f2003c007a0c */ /* 0x000fd20003f06270 */
[-C--:B--2---:R-:W-:Y:S02]  /*10890*/  @!P2 LEA R8, P5, R66, R4.reuse, 0x1 ;  /* 0x000000044208a211 */ /* 0x084fe400078a08ff */
        /* <DEDUP_REMOVED lines=8> */
.L_x_461:
[----:B------:R-:W-:Y:S05]  /*10920*/  BSYNC B0 ;  /* 0x0000000000007941 */ /* 0x000fea0003800000 */
.L_x_460:
[----:B------:R-:W-:Y:S01]  /*10930*/  IADD3 R0, R0, 0x60, RZ ;  /* 0x0000006000007810 */ /* 0x000fe20007ffe0ff */
[----:B-1-3--:R-:W1:Y:S03]  /*10940*/  SHFL.IDX PT, R2, R2, 0x3, 0x181f ;  /* 0x00781f0002027f89 */ /* 0x00ae6600000e0000 */
[----:B------:R-:W-:Y:S01]  /*10950*/  ISETP.GE.AND P0, PT, R0, UR4, PT ;  /* 0x0000000400007c0c */ /* 0x000fe2000bf06270 */
[----:B------:R-:W3:-:S12]  /*10960*/  SHFL.IDX PT, R3, R3, 0x3, 0x181f ;  /* 0x00781f0003037f89 */ /* 0x000ed800000e0000 */
[----:B------:R-:W-:Y:S05]  /*10970*/  @P0 BRA `(.L_x_462) ;  /* 0x00000bd000000947 */ /* 0x000fea0003800000 */
[----:B-----5:R-:W-:Y:S02]  /*10980*/  ISETP.GE.AND P1, PT, R66, c[0x0][0x3c8], PT ;  /* 0x0000f20042007a0c */ /* 0x020fe40003f26270 */
[----:B------:R-:W-:-:S11]  /*10990*/  ISETP.GE.AND P0, PT, R64, c[0x0][0x3c8], PT ;  /* 0x0000f20040007a0c */ /* 0x000fd60003f06270 */
[-C--:B--23--:R-:W-:Y:S02]  /*109a0*/  @!P1 LEA R6, P3, R66, R3.reuse, 0x1 ;  /* 0x0000000342069211 */ /* 0x08cfe400078608ff */
[----:B------:R-:W-:Y:S02]  /*109b0*/  @!P0 LEA R4, P2, R64, R3, 0x1 ;  /* 0x0000000340048211 */ /* 0x000fe400078408ff */
[-C--:B-1----:R-:W-:Y:S02]  /*109c0*/  @!P1 LEA.HI.X R7, R66, R2.reuse, R67, 0x1, P3 ;  /* 0x0000000242079211 */ /* 0x082fe400018f0c43 */
[----:B----4-:R-:W-:-:S03]  /*109d0*/  @!P0 LEA.HI.X R5, R64, R2, R65, 0x1, P2 ;  /* 0x0000000240058211 */ /* 0x010fc600010f0c41 */
[----:B------:R1:W-:Y:S04]  /*109e0*/  @!P1 ST.E.128 [R6.64], R52 ;  /* 0x0000003406009985 */ /* 0x0003e8000c101d06 */
[----:B------:R1:W-:Y:S01]  /*109f0*/  @!P0 ST.E.128 [R4.64], R48 ;  /* 0x0000003004008985 */ /* 0x0003e2000c101d06 */
[----:B------:R-:W-:-:S13]  /*10a00*/  ISETP.GE.AND P0, PT, R60, c[0x0][0x3c8], PT ;  /* 0x0000f2003c007a0c */ /* 0x000fda0003f06270 */
[----:B------:R-:W-:Y:S05]  /*10a10*/  @P0 BRA `(.L_x_462) ;  /* 0x00000b3000000947 */ /* 0x000fea0003800000 */
[----:B-1----:R-:W-:-:S04]  /*10a20*/  LEA R4, P0, R60, R3, 0x1 ;  /* 0x000000033c047211 */ /* 0x002fc800078008ff */
[----:B------:R-:W-:-:S05]  /*10a30*/  LEA.HI.X R5, R60, R2, R62, 0x1, P0 ;  /* 0x000000023c057211 */ /* 0x000fca00000f0c3e */
[----:B------:R1:W-:Y:S01]  /*10a40*/  ST.E.128 [R4.64], R56 ;  /* 0x0000003804007985 */ /* 0x0003e2000c101d06 */
[----:B------:R-:W-:Y:S05]  /*10a50*/  BRA `(.L_x_462) ;  /* 0x00000af000007947 */ /* 0x000fea0003800000 */
.L_x_454:
[----:B------:R-:W2:Y:S04]  /*10a60*/  LDL R0, [R1+0x58] ;  /* 0x0000580001007983 */ /* 0x000ea80000100800 */
[----:B------:R-:W3:Y:S04]  /*10a70*/  LDL R14, [R1+0x4c] ;  /* 0x00004c00010e7983 */ /* 0x000ee80000100800 */
[----:B------:R-:W4:Y:S01]  /*10a80*/  LDL R13, [R1+0x50] ;  /* 0x00005000010d7983 */ /* 0x000f220000100800 */
[----:B------:R-:W-:Y:S03]  /*10a90*/  BSSY B0, `(.L_x_463) ;  /* 0x0000025000007945 */ /* 0x000fe60003800000 */
[----:B------:R-:W1:Y:S02]  /*10aa0*/  S2R R12, SR_TID.X ;  /* 0x00000000000c7919 */ /* 0x000e640000002100 */
[----:B-1----:R-:W-:Y:S01]  /*10ab0*/  ISETP.GE.AND P0, PT, R12, 0x80, PT ;  /* 0x000000800c00780c */ /* 0x002fe20003f06270 */
[----:B--2---:R-:W-:Y:S01]  /*10ac0*/  IMAD.MOV.U32 R11, RZ, RZ, R0 ;  /* 0x000000ffff0b7224 */ /* 0x004fe200078e0000 */
[----:B---3--:R-:W-:-:S02]  /*10ad0*/  SHF.R.S32.HI R7, RZ, 0x1f, R14 ;  /* 0x0000001fff077819 */ /* 0x008fc4000001140e */
[----:B----4-:R-:W-:-:S09]  /*10ae0*/  SHF.R.S32.HI R8, RZ, 0x1f, R13 ;  /* 0x0000001fff087819 */ /* 0x010fd2000001140d */
[----:B------:R-:W-:Y:S05]  /*10af0*/  @P0 BRA `(.L_x_464) ;  /* 0x000001e000000947 */ /* 0x000fea0003800000 */
[----:B------:R-:W-:Y:S02]  /*10b00*/  MOV R2, c[0x0][0x4e8] ;  /* 0x00013a0000027a02 */ /* 0x000fe40000000f00 */
[----:B------:R-:W-:-:S03]  /*10b10*/  IADD3 R6, R11, R12, RZ ;  /* 0x0000000c0b067210 */ /* 0x000fc60007ffe0ff */
[----:B------:R-:W-:-:S05]  /*10b20*/  IMAD R0, R2, c[0x0][0x388], RZ ;  /* 0x0000e20002007a24 */ /* 0x000fca00078e02ff */
[----:B------:R-:W-:-:S13]  /*10b30*/  ISETP.GE.AND P0, PT, R6, R0, PT ;  /* 0x000000000600720c */ /* 0x000fda0003f06270 */
[----:B------:R-:W-:Y:S05]  /*10b40*/  @P0 BRA `(.L_x_464) ;  /* 0x0000019000000947 */ /* 0x000fea0003800000 */
[----:B------:R-:W-:Y:S01]  /*10b50*/  ISETP.NE.AND P0, PT, R2, 0x1, PT ;  /* 0x000000010200780c */ /* 0x000fe20003f05270 */
[----:B------:R-:W-:Y:S01]  /*10b60*/  IMAD R4, R7, c[0x0][0x490], RZ ;  /* 0x0001240007047a24 */ /* 0x000fe200078e02ff */
[----:B------:R-:W-:Y:S01]  /*10b70*/  MOV R0, R6 ;  /* 0x0000000600007202 */ /* 0x000fe20000000f00 */
[----:B------:R-:W-:-:S04]  /*10b80*/  IMAD.WIDE.U32 R2, R14, c[0x0][0x490], RZ ;  /* 0x000124000e027a25 */ /* 0x000fc800078e00ff */
[----:B------:R-:W-:Y:S02]  /*10b90*/  IMAD R4, R14, c[0x0][0x494], R4 ;  /* 0x000125000e047a24 */ /* 0x000fe400078e0204 */
[----:B------:R-:W-:-:S03]  /*10ba0*/  IMAD R10, R8, c[0x0][0x498], RZ ;  /* 0x00012600080a7a24 */ /* 0x000fc600078e02ff */
[----:B------:R-:W-:Y:S01]  /*10bb0*/  IADD3 R3, R3, R4, RZ ;  /* 0x0000000403037210 */ /* 0x000fe20007ffe0ff */
[----:B------:R-:W-:-:S05]  /*10bc0*/  @P0 IMAD.HI.U32 R5, R6, c[0x0][0x4ec], RZ ;  /* 0x00013b0006050a27 */ /* 0x000fca00078e00ff */
[----:B------:R-:W-:Y:S01]  /*10bd0*/  @P0 SHF.R.U32.HI R0, RZ, c[0x0][0x4f0], R5 ;  /* 0x00013c00ff000a19 */ /* 0x000fe20000011605 */
[----:B------:R-:W-:-:S03]  /*10be0*/  IMAD.WIDE.U32 R4, R13, c[0x0][0x498], R2 ;  /* 0x000126000d047a25 */ /* 0x000fc600078e0002 */
[C---:B------:R-:W-:Y:S01]  /*10bf0*/  IADD3 R9, -R0.reuse, RZ, RZ ;  /* 0x000000ff00097210 */ /* 0x040fe20007ffe1ff */
[----:B------:R-:W-:Y:S01]  /*10c00*/  IMAD R3, R13, c[0x0][0x49c], R10 ;  /* 0x000127000d037a24 */ /* 0x000fe200078e020a */
[----:B------:R-:W-:-:S03]  /*10c10*/  IADD3 R4, P0, R0, R4, RZ ;  /* 0x0000000400047210 */ /* 0x000fc60007f1e0ff */
[----:B------:R-:W-:Y:S01]  /*10c20*/  IMAD R2, R9, c[0x0][0x4e8], R6 ;  /* 0x00013a0009027a24 */ /* 0x000fe200078e0206 */
[----:B------:R-:W-:-:S04]  /*10c30*/  SHF.R.S32.HI R6, RZ, 0x1f, R0 ;  /* 0x0000001fff067819 */ /* 0x000fc80000011400 */
[----:B------:R-:W-:Y:S02]  /*10c40*/  SHF.R.S32.HI R0, RZ, 0x1f, R2 ;  /* 0x0000001fff007819 */ /* 0x000fe40000011402 */
[----:B------:R-:W-:-:S03]  /*10c50*/  IADD3.X R5, R6, R5, R3, P0, !PT ;  /* 0x0000000506057210 */ /* 0x000fc600007fe403 */
[----:B------:R-:W-:-:S04]  /*10c60*/  IMAD R0, R0, c[0x0][0x488], RZ ;  /* 0x0001220000007a24 */ /* 0x000fc800078e02ff */
[C---:B------:R-:W-:Y:S02]  /*10c70*/  IMAD R0, R2.reuse, c[0x0][0x48c], R0 ;  /* 0x0001230002007a24 */ /* 0x040fe400078e0200 */
[----:B------:R-:W-:-:S05]  /*10c80*/  IMAD.WIDE.U32 R2, R2, c[0x0][0x488], R4 ;  /* 0x0001220002027a25 */ /* 0x000fca00078e0004 */
[----:B------:R-:W-:Y:S02]  /*10c90*/  IADD3 R0, R3, R0, RZ ;  /* 0x0000000003007210 */ /* 0x000fe40007ffe0ff */
[----:B------:R-:W-:-:S04]  /*10ca0*/  LEA R4, P0, R2, c[0x0][0x450], 0x2 ;  /* 0x0001140002047a11 */ /* 0x000fc800078010ff */
[----:B------:R-:W-:Y:S02]  /*10cb0*/  LEA.HI.X R5, R2, c[0x0][0x454], R0, 0x2, P0 ;  /* 0x0001150002057a11 */ /* 0x000fe400000f1400 */
[----:B------:R-:W-:-:S05]  /*10cc0*/  MOV R0, 0xff800000 ;  /* 0xff80000000007802 */ /* 0x000fca0000000f00 */
[----:B------:R1:W-:Y:S02]  /*10cd0*/  STG.E [R4.64], R0 ;  /* 0x0000000004007986 */ /* 0x0003e4000c101906 */
.L_x_464:
[----:B------:R-:W-:Y:S05]  /*10ce0*/  BSYNC B0 ;  /* 0x0000000000007941 */ /* 0x000fea0003800000 */
.L_x_463:
[----:B------:R-:W2:Y:S01]  /*10cf0*/  LDL R2, [R1+0x8c] ;  /* 0x00008c0001027983 */ /* 0x000ea20000100800 */
[----:B-1----:R-:W-:Y:S01]  /*10d00*/  MOV R0, c[0x0][0x4e8] ;  /* 0x00013a0000007a02 */ /* 0x002fe20000000f00 */
[----:B------:R-:W-:Y:S01]  /*10d10*/  IMAD R7, R7, c[0x0][0x3e8], RZ ;  /* 0x0000fa0007077a24 */ /* 0x000fe200078e02ff */
[----:B------:R-:W-:Y:S01]  /*10d20*/  SHF.R.S32.HI R9, RZ, 0x1f, R12 ;  /* 0x0000001fff097819 */ /* 0x000fe2000001140c */
[----:B------:R-:W-:Y:S01]  /*10d30*/  IMAD R8, R8, c[0x0][0x3f0], RZ ;  /* 0x0000fc0008087a24 */ /* 0x000fe200078e02ff */
[----:B------:R-:W-:Y:S01]  /*10d40*/  ISETP.NE.AND P0, PT, R0, 0x1, PT ;  /* 0x000000010000780c */ /* 0x000fe20003f05270 */
[----:B------:R-:W-:Y:S01]  /*10d50*/  IMAD R7, R14, c[0x0][0x3ec], R7 ;  /* 0x0000fb000e077a24 */ /* 0x000fe200078e0207 */
[----:B------:R-:W-:Y:S01]  /*10d60*/  LEA.HI R9, R9, R12, RZ, 0x3 ;  /* 0x0000000c09097211 */ /* 0x000fe200078f18ff */
[----:B------:R-:W-:-:S03]  /*10d70*/  IMAD R8, R13, c[0x0][0x3f4], R8 ;  /* 0x0000fd000d087a24 */ /* 0x000fc600078e0208 */
[----:B------:R-:W-:Y:S02]  /*10d80*/  SHF.R.S32.HI R9, RZ, 0x3, R9 ;  /* 0x00000003ff097819 */ /* 0x000fe40000011409 */
[----:B--2---:R-:W-:Y:S01]  /*10d90*/  IADD3 R4, R2, R11, RZ ;  /* 0x0000000b02047210 */ /* 0x004fe20007ffe0ff */
[----:B------:R-:W-:-:S03]  /*10da0*/  IMAD.WIDE.U32 R2, R14, c[0x0][0x3e8], RZ ;  /* 0x0000fa000e027a25 */ /* 0x000fc600078e00ff */
[----:B------:R-:W-:Y:S01]  /*10db0*/  MOV R0, R4 ;  /* 0x0000000400007202 */ /* 0x000fe20000000f00 */
[----:B------:R-:W-:-:S04]  /*10dc0*/  @P0 IMAD.HI.U32 R5, R4, c[0x0][0x4ec], RZ ;  /* 0x00013b0004050a27 */ /* 0x000fc800078e00ff */
[----:B------:R-:W-:Y:S01]  /*10dd0*/  IMAD.IADD R3, R3, 0x1, R7 ;  /* 0x0000000103037824 */ /* 0x000fe200078e0207 */
[----:B------:R-:W-:-:S03]  /*10de0*/  @P0 SHF.R.U32.HI R0, RZ, c[0x0][0x4f0], R5 ;  /* 0x00013c00ff000a19 */ /* 0x000fc60000011605 */
[----:B------:R-:W-:Y:S01]  /*10df0*/  IMAD.WIDE.U32 R2, R13, c[0x0][0x3f0], R2 ;  /* 0x0000fc000d027a25 */ /* 0x000fe200078e0002 */
[----:B------:R-:W-:Y:S02]  /*10e00*/  SHF.R.S32.HI R5, RZ, 0x1f, R0 ;  /* 0x0000001fff057819 */ /* 0x000fe40000011400 */
[----:B------:R-:W-:Y:S02]  /*10e10*/  IADD3 R6, -R0, RZ, RZ ;  /* 0x000000ff00067210 */ /* 0x000fe40007ffe1ff */
[----:B------:R-:W-:Y:S01]  /*10e20*/  IADD3 R3, R3, R8, RZ ;  /* 0x0000000803037210 */ /* 0x000fe20007ffe0ff */
[----:B------:R-:W-:Y:S02]  /*10e30*/  IMAD R5, R5, c[0x0][0x3e0], RZ ;  /* 0x0000f80005057a24 */ /* 0x000fe400078e02ff */
[----:B------:R-:W-:Y:S02]  /*10e40*/  IMAD R6, R6, c[0x0][0x4e8], R4 ;  /* 0x00013a0006067a24 */ /* 0x000fe400078e0204 */
[----:B------:R-:W-:-:S02]  /*10e50*/  IMAD R4, R0, c[0x0][0x3e4], R5 ;  /* 0x0000f90000047a24 */ /* 0x000fc400078e0205 */
[----:B------:R-:W-:Y:S01]  /*10e60*/  IMAD.WIDE.U32 R2, R0, c[0x0][0x3e0], R2 ;  /* 0x0000f80000027a25 */ /* 0x000fe200078e0002 */
[----:B------:R-:W-:-:S03]  /*10e70*/  SHF.R.S32.HI R0, RZ, 0x1f, R6 ;  /* 0x0000001fff007819 */ /* 0x000fc60000011406 */
[----:B------:R-:W-:Y:S02]  /*10e80*/  IMAD.IADD R3, R3, 0x1, R4 ;  /* 0x0000000103037824 */ /* 0x000fe400078e0204 */
[----:B------:R-:W-:Y:S02]  /*10e90*/  IMAD R0, R0, c[0x0][0x3d8], RZ ;  /* 0x0000f60000007a24 */ /* 0x000fe400078e02ff */
[----:B------:R-:W-:-:S04]  /*10ea0*/  IMAD.WIDE.U32 R4, R6, c[0x0][0x3d8], R2 ;  /* 0x0000f60006047a25 */ /* 0x000fc800078e0002 */
[----:B------:R-:W-:Y:S01]  /*10eb0*/  IMAD R6, R6, c[0x0][0x3dc], R0 ;  /* 0x0000f70006067a24 */ /* 0x000fe200078e0200 */
[----:B------:R-:W-:Y:S02]  /*10ec0*/  LEA R3, P0, R4, c[0x0][0x380], 0x1 ;  /* 0x0000e00004037a11 */ /* 0x000fe400078008ff */
[----:B------:R-:W-:Y:S02]  /*10ed0*/  IADD3 R0, R9, R11, RZ ;  /* 0x0000000b09007210 */ /* 0x000fe40007ffe0ff */
[----:B------:R-:W-:-:S04]  /*10ee0*/  IADD3 R2, R5, R6, RZ ;  /* 0x0000000605027210 */ /* 0x000fc80007ffe0ff */
[----:B------:R-:W-:Y:S01]  /*10ef0*/  LEA.HI.X R2, R4, c[0x0][0x384], R2, 0x1, P0 ;  /* 0x0000e10004027a11 */ /* 0x000fe200000f0c02 */
[----:B------:R-:W-:Y:S05]  /*10f00*/  BRA.DIV ~URZ, `(.L_x_465) ;  /* 0x000008f27f007947 */ /* 0x000fea000b800000 */
[----:B------:R1:W2:Y:S02]  /*10f10*/  SHFL.IDX PT, R5, R2, RZ, 0x181f ;  /* 0x00181fff02057589 */ /* 0x0002a400000e0000 */
.L_x_483:
[----:B------:R-:W-:Y:S05]  /*10f20*/  BRA.DIV ~URZ, `(.L_x_466) ;  /* 0x000009427f007947 */ /* 0x000fea000b800000 */
[----:B------:R3:W4:Y:S02]  /*10f30*/  SHFL.IDX PT, R4, R3, RZ, 0x181f ;  /* 0x00181fff03047589 */ /* 0x00072400000e0000 */
.L_x_484:
[----:B------:R-:W-:Y:S01]  /*10f40*/  MOV R10, c[0x0][0x4e8] ;  /* 0x00013a00000a7a02 */ /* 0x000fe20000000f00 */
[----:B------:R-:W-:Y:S04]  /*10f50*/  BSSY B0, `(.L_x_467) ;  /* 0x0000015000007945 */ /* 0x000fe80003800000 */
[----:B------:R-:W-:-:S05]  /*10f60*/  IMAD R10, R10, c[0x0][0x388], RZ ;  /* 0x0000e2000a0a7a24 */ /* 0x000fca00078e02ff */
[----:B------:R-:W-:-:S13]  /*10f70*/  ISETP.GE.AND P0, PT, R0, R10, PT ;  /* 0x0000000a0000720c */ /* 0x000fda0003f06270 */
[----:B------:R-:W-:Y:S05]  /*10f80*/  @P0 BRA `(.L_x_468) ;  /* 0x0000011000000947 */ /* 0x000fea0003800000 */
[----:B------:R-:W5:Y:S04]  /*10f90*/  LDL.64 R16, [R1+0x38] ;  /* 0x0000380001107983 */ /* 0x000f680000100a00 */
[----:B---3--:R-:W3:Y:S04]  /*10fa0*/  LDL R13, [R1+0x44] ;  /* 0x00004400010d7983 */ /* 0x008ee80000100800 */
[----:B----4-:R-:W4:Y:S04]  /*10fb0*/  LDL R11, [R1+0x48] ;  /* 0x00004800010b7983 */ /* 0x010f280000100800 */
[----:B--2---:R-:W2:Y:S04]  /*10fc0*/  LDL R14, [R1+0x60] ;  /* 0x00006000010e7983 */ /* 0x004ea80000100800 */
[----:B------:R-:W2:Y:S01]  /*10fd0*/  LDL R12, [R1+0x5c] ;  /* 0x00005c00010c7983 */ /* 0x000ea20000100800 */
[----:B-----5:R-:W-:-:S02]  /*10fe0*/  ISETP.GE.AND P2, PT, R16, c[0x0][0x3c8], PT ;  /* 0x0000f20010007a0c */ /* 0x020fc40003f46270 */
[----:B---3--:R-:W-:Y:S02]  /*10ff0*/  ISETP.GE.AND P1, PT, R13, c[0x0][0x3c8], PT ;  /* 0x0000f2000d007a0c */ /* 0x008fe40003f26270 */
[----:B----4-:R-:W-:-:S09]  /*11000*/  ISETP.GE.AND P0, PT, R11, c[0x0][0x3c8], PT ;  /* 0x0000f2000b007a0c */ /* 0x010fd20003f06270 */
[CC--:B------:R-:W-:Y:S02]  /*11010*/  @!P2 LEA R8, P5, R16.reuse, R4.reuse, 0x1 ;  /* 0x000000041008a211 */ /* 0x0c0fe400078a08ff */
[-C--:B------:R-:W-:Y:S02]  /*11020*/  @!P1 LEA R6, P4, R13, R4.reuse, 0x1 ;  /* 0x000000040d069211 */ /* 0x080fe400078808ff */
[-C--:B------:R-:W-:Y:S02]  /*11030*/  @!P2 LEA.HI.X R9, R16, R5.reuse, R17, 0x1, P5 ;  /* 0x000000051009a211 */ /* 0x080fe400028f0c11 */
[----:B------:R-:W-:Y:S02]  /*11040*/  @!P0 LEA R4, P3, R11, R4, 0x1 ;  /* 0x000000040b048211 */ /* 0x000fe400078608ff */
[-C--:B--2---:R-:W-:Y:S02]  /*11050*/  @!P1 LEA.HI.X R7, R13, R5.reuse, R14, 0x1, P4 ;  /* 0x000000050d079211 */ /* 0x084fe400020f0c0e */
[----:B------:R-:W-:Y:S01]  /*11060*/  @!P0 LEA.HI.X R5, R11, R5, R12, 0x1, P3 ;  /* 0x000000050b058211 */ /* 0x000fe200018f0c0c */
[----:B------:R2:W-:Y:S04]  /*11070*/  @!P2 ST.E.128 [R8.64], RZ ;  /* 0x000000ff0800a985 */ /* 0x0005e8000c101d06 */
[----:B------:R2:W-:Y:S04]  /*11080*/  @!P1 ST.E.128 [R6.64], RZ ;  /* 0x000000ff06009985 */ /* 0x0005e8000c101d06 */
[----:B------:R2:W-:Y:S02]  /*11090*/  @!P0 ST.E.128 [R4.64], RZ ;  /* 0x000000ff04008985 */ /* 0x0005e4000c101d06 */
.L_x_468:
[----:B------:R-:W-:Y:S05]  /*110a0*/  BSYNC B0 ;  /* 0x0000000000007941 */ /* 0x000fea0003800000 */
.L_x_467:
[----:B------:R-:W-:Y:S05]  /*110b0*/  BRA.DIV ~URZ, `(.L_x_469) ;  /* 0x000008127f007947 */ /* 0x000fea000b800000 */
[----:B--2---:R2:W1:Y:S04]  /*110c0*/  SHFL.IDX PT, R5, R2, 0x1, 0x181f ;  /* 0x00381f0002057f89 */ /* 0x00446800000e0000 */
[----:B----4-:R2:W4:Y:S02]  /*110d0*/  SHFL.IDX PT, R4, R3, 0x1, 0x181f ;  /* 0x00381f0003047f89 */ /* 0x01052400000e0000 */
.L_x_485:
[----:B------:R-:W-:Y:S01]  /*110e0*/  IADD3 R6, R0, 0x20, RZ ;  /* 0x0000002000067810 */ /* 0x000fe20007ffe0ff */
[----:B------:R-:W-:Y:S03]  /*110f0*/  BSSY B0, `(.L_x_470) ;  /* 0x0000014000007945 */ /* 0x000fe60003800000 */
[----:B------:R-:W-:-:S13]  /*11100*/  ISETP.GE.AND P0, PT, R6, R10, PT ;  /* 0x0000000a0600720c */ /* 0x000fda0003f06270 */
[----:B------:R-:W-:Y:S05]  /*11110*/  @P0 BRA `(.L_x_471) ;  /* 0x0000011000000947 */ /* 0x000fea0003800000 */
[----:B------:R-:W5:Y:S04]  /*11120*/  LDL.64 R16, [R1+0x38] ;  /* 0x0000380001107983 */ /* 0x000f680000100a00 */
[----:B--2---:R-:W2:Y:S04]  /*11130*/  LDL R13, [R1+0x44] ;  /* 0x00004400010d7983 */ /* 0x004ea80000100800 */
[----:B---3--:R-:W3:Y:S04]  /*11140*/  LDL R11, [R1+0x48] ;  /* 0x00004800010b7983 */ /* 0x008ee80000100800 */
[----:B----4-:R-:W4:Y:S04]  /*11150*/  LDL R14, [R1+0x60] ;  /* 0x00006000010e7983 */ /* 0x010f280000100800 */
[----:B------:R-:W4:Y:S01]  /*11160*/  LDL R12, [R1+0x5c] ;  /* 0x00005c00010c7983 */ /* 0x000f220000100800 */
[----:B-----5:R-:W-:-:S02]  /*11170*/  ISETP.GE.AND P2, PT, R16, c[0x0][0x3c8], PT ;  /* 0x0000f20010007a0c */ /* 0x020fc40003f46270 */
[----:B--2---:R-:W-:Y:S02]  /*11180*/  ISETP.GE.AND P1, PT, R13, c[0x0][0x3c8], PT ;  /* 0x0000f2000d007a0c */ /* 0x004fe40003f26270 */
[----:B---3--:R-:W-:-:S09]  /*11190*/  ISETP.GE.AND P0, PT, R11, c[0x0][0x3c8], PT ;  /* 0x0000f2000b007a0c */ /* 0x008fd20003f06270 */
[CC--:B------:R-:W-:Y:S02]  /*111a0*/  @!P2 LEA R8, P5, R16.reuse, R4.reuse, 0x1 ;  /* 0x000000041008a211 */ /* 0x0c0fe400078a08ff */
[-C--:B------:R-:W-:Y:S02]  /*111b0*/  @!P1 LEA R6, P4, R13, R4.reuse, 0x1 ;  /* 0x000000040d069211 */ /* 0x080fe400078808ff */
[-C--:B-1----:R-:W-:Y:S02]  /*111c0*/  @!P2 LEA.HI.X R9, R16, R5.reuse, R17, 0x1, P5 ;  /* 0x000000051009a211 */ /* 0x082fe400028f0c11 */
[----:B------:R-:W-:Y:S02]  /*111d0*/  @!P0 LEA R4, P3, R11, R4, 0x1 ;  /* 0x000000040b048211 */ /* 0x000fe400078608ff */
[-C--:B----4-:R-:W-:Y:S02]  /*111e0*/  @!P1 LEA.HI.X R7, R13, R5.reuse, R14, 0x1, P4 ;  /* 0x000000050d079211 */ /* 0x090fe400020f0c0e */
[----:B------:R-:W-:Y:S01]  /*111f0*/  @!P0 LEA.HI.X R5, R11, R5, R12, 0x1, P3 ;  /* 0x000000050b058211 */ /* 0x000fe200018f0c0c */
[----:B------:R1:W-:Y:S04]  /*11200*/  @!P2 ST.E.128 [R8.64], RZ ;  /* 0x000000ff0800a985 */ /* 0x0003e8000c101d06 */
[----:B------:R1:W-:Y:S04]  /*11210*/  @!P1 ST.E.128 [R6.64], RZ ;  /* 0x000000ff06009985 */ /* 0x0003e8000c101d06 */
[----:B------:R1:W-:Y:S02]  /*11220*/  @!P0 ST.E.128 [R4.64], RZ ;  /* 0x000000ff04008985 */ /* 0x0003e4000c101d06 */
.L_x_471:
[----:B------:R-:W-:Y:S05]  /*11230*/  BSYNC B0 ;  /* 0x0000000000007941 */ /* 0x000fea0003800000 */
.L_x_470:
[----:B------:R-:W-:Y:S05]  /*11240*/  BRA.DIV ~URZ, `(.L_x_472) ;  /* 0x000007427f007947 */ /* 0x000fea000b800000 */
[----:B-1----:R1:W2:Y:S02]  /*11250*/  SHFL.IDX PT, R5, R2, 0x2, 0x181f ;  /* 0x00581f0002057f89 */ /* 0x0022a400000e0000 */
.L_x_486:
[----:B------:R-:W-:Y:S05]  /*11260*/  BRA.DIV ~URZ, `(.L_x_473) ;  /* 0x000007927f007947 */ /* 0x000fea000b800000 */
[----:B----4-:R4:W1:Y:S02]  /*11270*/  SHFL.IDX PT, R4, R3, 0x2, 0x181f ;  /* 0x00581f0003047f89 */ /* 0x01086400000e0000 */
.L_x_487:
[----:B------:R-:W-:Y:S01]  /*11280*/  IADD3 R6, R0, 0x40, RZ ;  /* 0x0000004000067810 */ /* 0x000fe20007ffe0ff */
[----:B------:R-:W-:Y:S03]  /*11290*/  BSSY B0, `(.L_x_474) ;  /* 0x0000014000007945 */ /* 0x000fe60003800000 */
        /* <DEDUP_REMOVED lines=10> */
[CC--:B-1----:R-:W-:Y:S02]  /*11340*/  @!P2 LEA R8, P5, R16.reuse, R4.reuse, 0x1 ;  /* 0x000000041008a211 */ /* 0x0c2fe400078a08ff */
        /* <DEDUP_REMOVED lines=8> */
.L_x_475:
[----:B------:R-:W-:Y:S05]  /*113d0*/  BSYNC B0 ;  /* 0x0000000000007941 */ /* 0x000fea0003800000 */
.L_x_474:
[----:B------:R-:W-:Y:S05]  /*113e0*/  BRA.DIV ~URZ, `(.L_x_476) ;  /* 0x000006727f007947 */ /* 0x000fea000b800000 */
[----:B-12---:R-:W1:Y:S04]  /*113f0*/  SHFL.IDX PT, R2, R2, 0x3, 0x181f ;  /* 0x00781f0002027f89 */ /* 0x006e6800000e0000 */
[----:B---34-:R-:W2:Y:S02]  /*11400*/  SHFL.IDX PT, R3, R3, 0x3, 0x181f ;  /* 0x00781f0003037f89 */ /* 0x018ea400000e0000 */
.L_x_488:
[----:B------:R-:W-:-:S04]  /*11410*/  IADD3 R0, R0, 0x60, RZ ;  /* 0x0000006000007810 */ /* 0x000fc80007ffe0ff */
[----:B------:R-:W-:-:S13]  /*11420*/  ISETP.GE.AND P0, PT, R0, R10, PT ;  /* 0x0000000a0000720c */ /* 0x000fda0003f06270 */
[----:B------:R-:W-:Y:S05]  /*11430*/  @P0 BRA `(.L_x_462) ;  /* 0x0000011000000947 */ /* 0x000fea0003800000 */
[----:B------:R-:W3:Y:S04]  /*11440*/  LDL.64 R16, [R1+0x38] ;  /* 0x0000380001107983 */ /* 0x000ee80000100a00 */
[----:B------:R-:W4:Y:S04]  /*11450*/  LDL R13, [R1+0x44] ;  /* 0x00004400010d7983 */ /* 0x000f280000100800 */
[----:B------:R-:W5:Y:S04]  /*11460*/  LDL R11, [R1+0x48] ;  /* 0x00004800010b7983 */ /* 0x000f680000100800 */
[----:B--2---:R-:W2:Y:S04]  /*11470*/  LDL R14, [R1+0x60] ;  /* 0x00006000010e7983 */ /* 0x004ea80000100800 */
[----:B------:R-:W2:Y:S01]  /*11480*/  LDL R12, [R1+0x5c] ;  /* 0x00005c00010c7983 */ /* 0x000ea20000100800 */
[----:B---3--:R-:W-:-:S02]  /*11490*/  ISETP.GE.AND P2, PT, R16, c[0x0][0x3c8], PT ;  /* 0x0000f20010007a0c */ /* 0x008fc40003f46270 */
[----:B----4-:R-:W-:Y:S02]  /*114a0*/  ISETP.GE.AND P1, PT, R13, c[0x0][0x3c8], PT ;  /* 0x0000f2000d007a0c */ /* 0x010fe40003f26270 */
[----:B-----5:R-:W-:-:S09]  /*114b0*/  ISETP.GE.AND P0, PT, R11, c[0x0][0x3c8], PT ;  /* 0x0000f2000b007a0c */ /* 0x020fd20003f06270 */
[CC--:B------:R-:W-:Y:S02]  /*114c0*/  @!P2 LEA R8, P5, R16.reuse, R3.reuse, 0x1 ;  /* 0x000000031008a211 */ /* 0x0c0fe400078a08ff */
[-C--:B------:R-:W-:Y:S02]  /*114d0*/  @!P1 LEA R6, P4, R13, R3.reuse, 0x1 ;  /* 0x000000030d069211 */ /* 0x080fe400078808ff */
[-C--:B-1----:R-:W-:Y:S02]  /*114e0*/  @!P2 LEA.HI.X R9, R16, R2.reuse, R17, 0x1, P5 ;  /* 0x000000021009a211 */ /* 0x082fe400028f0c11 */
[----:B------:R-:W-:Y:S02]  /*114f0*/  @!P0 LEA R4, P3, R11, R3, 0x1 ;  /* 0x000000030b048211 */ /* 0x000fe400078608ff */
[-C--:B--2---:R-:W-:Y:S02]  /*11500*/  @!P1 LEA.HI.X R7, R13, R2.reuse, R14, 0x1, P4 ;  /* 0x000000020d079211 */ /* 0x084fe400020f0c0e */
[----:B------:R-:W-:Y:S01]  /*11510*/  @!P0 LEA.HI.X R5, R11, R2, R12, 0x1, P3 ;  /* 0x000000020b058211 */ /* 0x000fe200018f0c0c */
[----:B------:R1:W-:Y:S04]  /*11520*/  @!P2 ST.E.128 [R8.64], RZ ;  /* 0x000000ff0800a985 */ /* 0x0003e8000c101d06 */
[----:B------:R1:W-:Y:S04]  /*11530*/  @!P1 ST.E.128 [R6.64], RZ ;  /* 0x000000ff06009985 */ /* 0x0003e8000c101d06 */
[----:B------:R1:W-:Y:S02]  /*11540*/  @!P0 ST.E.128 [R4.64], RZ ;  /* 0x000000ff04008985 */ /* 0x0003e4000c101d06 */
.L_x_462:
[----:B------:R-:W-:Y:S05]  /*11550*/  BSYNC B1 ;  /* 0x0000000000017941 */ /* 0x000fea0003800000 */
.L_x_453:
[----:B----4-:R-:W4:Y:S02]  /*11560*/  LDL R0, [R1+0x90] ;  /* 0x0000900001007983 */ /* 0x010f240000100800 */
[----:B----4-:R-:W-:-:S13]  /*11570*/  ISETP.NE.AND P0, PT, R0, RZ, PT ;  /* 0x000000ff0000720c */ /* 0x010fda0003f05270 */
[----:B------:R-:W-:Y:S01]  /*11580*/  @P0 WARPSYNC 0xffffffff ;  /* 0xffffffff00000948 */ /* 0x000fe20003800000 */
[----:B------:R-:W-:Y:S06]  /*11590*/  @P0 BAR.SYNC.DEFER_BLOCKING 0x5, 0x100 ;  /* 0x0144000000000b1d */ /* 0x000fec0000010000 */
[----:B------:R-:W4:Y:S04]  /*115a0*/  @P0 LDS R0, [0x15100] ;  /* 0x01510000ff000984 */ /* 0x000f280000000800 */
[----:B----4-:R4:W-:Y:S04]  /*115b0*/  @P0 STL [R1+0x64], R0 ;  /* 0x0000640001000387 */ /* 0x0109e80000100800 */
[----:B------:R-:W-:Y:S06]  /*115c0*/  @P0 BAR.ARV 0x4, 0x100 ;  /* 0x0104000000000b1d */ /* 0x000fec0000002000 */
[----:B------:R-:W-:Y:S05]  /*115d0*/  @P0 BRA `(.L_x_477) ;  /* 0x0000007000000947 */ /* 0x000fea0003800000 */
[----:B------:R-:W-:Y:S05]  /*115e0*/  BRA.DIV ~URZ, `(.L_x_478) ;  /* 0x000005427f007947 */ /* 0x000fea000b800000 */
[----:B----4-:R4:W3:Y:S02]  /*115f0*/  SHFL.IDX PT, R0, R61, RZ, 0x1f ;  /* 0x00001fff3d007589 */ /* 0x0108e400000e0000 */
.L_x_489:
[----:B------:R-:W-:Y:S01]  /*11600*/  WARPSYNC 0xffffffff ;  /* 0xffffffff00007948 */ /* 0x000fe20003800000 */
[----:B------:R-:W-:Y:S06]  /*11610*/  BAR.SYNC.DEFER_BLOCKING 0x4, 0x100 ;  /* 0x0104000000007b1d */ /* 0x000fec0000010000 */
[----:B---3--:R3:W-:Y:S04]  /*11620*/  STL [R1+0x64], R0 ;  /* 0x0000640001007387 */ /* 0x0087e80000100800 */
[----:B------:R3:W-:Y:S04]  /*11630*/  @!P6 STS [0x15100], R61 ;  /* 0x0151003dff00e388 */ /* 0x0007e80000000800 */
[----:B------:R-:W-:Y:S06]  /*11640*/  BAR.ARV 0x5, 0x100 ;  /* 0x0144000000007b1d */ /* 0x000fec0000002000 */
.L_x_477:
[----:B---34-:R-:W3:Y:S02]  /*11650*/  LDL R0, [R1+0x64] ;  /* 0x0000640001007983 */ /* 0x018ee40000100800 */
[----:B---3--:R-:W-:-:S13]  /*11660*/  ISETP.GE.AND P0, PT, R0, c[0x0][0x538], PT ;  /* 0x00014e0000007a0c */ /* 0x008fda0003f06270 */
[----:B-12--5:R-:W-:Y:S01]  /*11670*/  @P0 CALL.REL.NOINC `(.L_x_479) ;  /* 0x0000001000000944 */ /* 0x026fe20003c00000 */
[----:B------:R-:W-:Y:S05]  /*11680*/  BRA `(.L_x_480) ;  /* 0xfffef3f000007947 */ /* 0x000fea000383ffff */
.L_x_479:
[----:B------:R-:W-:Y:S05]  /*11690*/  EXIT ;  /* 0x000000000000794d */ /* 0x000fea0003800000 */
.L_x_449:
[----:B-1----:R1:W5:Y:S01]  /*116a0*/  LDL R0, [R1+0x18] ;  /* 0x0000180001007983 */ /* 0x0023620000100800 */
[----:B------:R-:W-:Y:S02]  /*116b0*/  MOV R3, 0x2 ;  /* 0x0000000200037802 */ /* 0x000fe40000000f00 */
[----:B------:R-:W-:Y:S02]  /*116c0*/  MOV R2, 0x116e0 ;  /* 0x000116e000027802 */ /* 0x000fe40000000f00 */
[----:B-1---5:R-:W-:Y:S05]  /*116d0*/  CALL.REL.NOINC `($__internal_0_$__cuda_sm70_shflsync_bfly_p) ;  /* 0x000004c000007944 */ /* 0x022fea0003c00000 */
[----:B------:R-:W-:Y:S01]  /*116e0*/  MOV R4, R5 ;  /* 0x0000000500047202 */ /* 0x000fe20000000f00 */
[----:B------:R-:W-:Y:S05]  /*116f0*/  BRA `(.L_x_481) ;  /* 0xffffd7a000007947 */ /* 0x000fea000383ffff */
.L_x_450:
[----:B------:R-:W-:Y:S01]  /*11700*/  IMAD.MOV.U32 R0, RZ, RZ, R4 ;  /* 0x000000ffff007224 */ /* 0x000fe200078e0004 */
[----:B------:R-:W-:Y:S02]  /*11710*/  MOV R3, 0x1 ;  /* 0x0000000100037802 */ /* 0x000fe40000000f00 */
[----:B------:R-:W-:Y:S02]  /*11720*/  MOV R2, 0x11740 ;  /* 0x0001174000027802 */ /* 0x000fe40000000f00 */
[----:B-----5:R-:W-:Y:S05]  /*11730*/  CALL.REL.NOINC `($__internal_0_$__cuda_sm70_shflsync_bfly_p) ;  /* 0x0000046000007944 */ /* 0x020fea0003c00000 */
[----:B------:R1:W5:Y:S01]  /*11740*/  LDL R0, [R1+0x1c] ;  /* 0x00001c0001007983 */ /* 0x0003620000100800 */
[----:B------:R-:W-:Y:S01]  /*11750*/  FADD.FTZ R4, R4, R5 ;  /* 0x0000000504047221 */ /* 0x000fe20000010000 */
[----:B------:R-:W-:Y:S02]  /*11760*/  MOV R3, 0x2 ;  /* 0x0000000200037802 */ /* 0x000fe40000000f00 */
[----:B------:R-:W-:-:S02]  /*11770*/  MOV R2, 0x11790 ;  /* 0x0001179000027802 */ /* 0x000fc40000000f00 */
[----:B-1---5:R-:W-:Y:S05]  /*11780*/  CALL.REL.NOINC `($__internal_0_$__cuda_sm70_shflsync_bfly_p) ;  /* 0x0000041000007944 */ /* 0x022fea0003c00000 */
[----:B------:R-:W2:Y:S01]  /*11790*/  LDL.LU R0, [R1+0x1c] ;  /* 0x00001c0001007983 */ /* 0x000ea20000300800 */
[----:B------:R-:W-:-:S02]  /*117a0*/  MOV R3, 0x1 ;  /* 0x0000000100037802 */ /* 0x000fc40000000f00 */
[----:B------:R-:W-:Y:S01]  /*117b0*/  MOV R2, 0x117e0 ;  /* 0x000117e000027802 */ /* 0x000fe20000000f00 */
[----:B--2---:R-:W-:Y:S02]  /*117c0*/  FADD.FTZ R0, R0, R5 ;  /* 0x0000000500007221 */ /* 0x004fe40000010000 */
[----:B------:R-:W-:Y:S05]  /*117d0*/  CALL.REL.NOINC `($__internal_0_$__cuda_sm70_shflsync_bfly_p) ;  /* 0x000003c000007944 */ /* 0x000fea0003c00000 */
[----:B------:R-:W-:Y:S01]  /*117e0*/  MOV R3, R5 ;  /* 0x0000000500037202 */ /* 0x000fe20000000f00 */
[----:B------:R-:W-:Y:S05]  /*117f0*/  BRA `(.L_x_482) ;  /* 0xffffd73000007947 */ /* 0x000fea000383ffff */
.L_x_465:
[----:B------:R-:W-:Y:S01]  /*11800*/  IMAD.MOV.U32 R7, RZ, RZ, R2 ;  /* 0x000000ffff077224 */ /* 0x000fe200078e0002 */
[----:B------:R-:W-:Y:S01]  /*11810*/  MOV R6, RZ ;  /* 0x000000ff00067202 */ /* 0x000fe20000000f00 */
[----:B------:R-:W-:Y:S01]  /*11820*/  IMAD.MOV.U32 R4, RZ, RZ, 0x181f ;  /* 0x0000181fff047424 */ /* 0x000fe200078e00ff */
[----:B------:R-:W-:Y:S02]  /*11830*/  MOV R8, 0x11850 ;  /* 0x0001185000087802 */ /* 0x000fe40000000f00 */
[----:B------:R-:W-:Y:S05]  /*11840*/  CALL.REL.NOINC `($__internal_1_$__cuda_sm70_shflsync_idx_p) ;  /* 0x0000039000007944 */ /* 0x000fea0003c00000 */
[----:B------:R-:W-:Y:S01]  /*11850*/  MOV R5, R4 ;  /* 0x0000000400057202 */ /* 0x000fe20000000f00 */
[----:B------:R-:W-:Y:S05]  /*11860*/  BRA `(.L_x_483) ;  /* 0xfffff6b000007947 */ /* 0x000fea000383ffff */
.L_x_466:
[----:B------:R-:W-:Y:S01]  /*11870*/  IMAD.MOV.U32 R7, RZ, RZ, R3 ;  /* 0x000000ffff077224 */ /* 0x000fe200078e0003 */
[----:B------:R-:W-:Y:S01]  /*11880*/  MOV R6, RZ ;  /* 0x000000ff00067202 */ /* 0x000fe20000000f00 */
[----:B------:R-:W-:Y:S01]  /*11890*/  IMAD.MOV.U32 R4, RZ, RZ, 0x181f ;  /* 0x0000181fff047424 */ /* 0x000fe200078e00ff */
[----:B------:R-:W-:Y:S02]  /*118a0*/  MOV R8, 0x118c0 ;  /* 0x000118c000087802 */ /* 0x000fe40000000f00 */
[----:B-12---:R-:W-:Y:S05]  /*118b0*/  CALL.REL.NOINC `($__internal_1_$__cuda_sm70_shflsync_idx_p) ;  /* 0x0000032000007944 */ /* 0x006fea0003c00000 */
[----:B------:R-:W-:Y:S05]  /*118c0*/  BRA `(.L_x_484) ;  /* 0xfffff67000007947 */ /* 0x000fea000383ffff */
.L_x_469:
[----:B--2---:R-:W-:Y:S01]  /*118d0*/  IMAD.MOV.U32 R7, RZ, RZ, R2 ;  /* 0x000000ffff077224 */ /* 0x004fe200078e0002 */
[----:B------:R-:W-:Y:S01]  /*118e0*/  MOV R6, 0x1 ;  /* 0x0000000100067802 */ /* 0x000fe20000000f00 */
[----:B----4-:R-:W-:Y:S01]  /*118f0*/  IMAD.MOV.U32 R4, RZ, RZ, 0x181f ;  /* 0x0000181fff047424 */ /* 0x010fe200078e00ff */
[----:B------:R-:W-:-:S02]  /*11900*/  MOV R8, 0x11920 ;  /* 0x0001192000087802 */ /* 0x000fc40000000f00 */
[----:B-1-3--:R-:W-:Y:S05]  /*11910*/  CALL.REL.NOINC `($__internal_1_$__cuda_sm70_shflsync_idx_p) ;  /* 0x000002c000007944 */ /* 0x00afea0003c00000 */
[----:B------:R-:W-:Y:S01]  /*11920*/  IMAD.MOV.U32 R5, RZ, RZ, R4 ;  /* 0x000000ffff057224 */ /* 0x000fe200078e0004 */
[----:B------:R-:W-:Y:S01]  /*11930*/  MOV R6, 0x1 ;  /* 0x0000000100067802 */ /* 0x000fe20000000f00 */
[----:B------:R-:W-:Y:S01]  /*11940*/  IMAD.MOV.U32 R7, RZ, RZ, R3 ;  /* 0x000000ffff077224 */ /* 0x000fe200078e0003 */
[----:B------:R-:W-:-:S02]  /*11950*/  MOV R4, 0x181f ;  /* 0x0000181f00047802 */ /* 0x000fc40000000f00 */
[----:B------:R-:W-:Y:S02]  /*11960*/  MOV R8, 0x11980 ;  /* 0x0001198000087802 */ /* 0x000fe40000000f00 */
[----:B------:R-:W-:Y:S05]  /*11970*/  CALL.REL.NOINC `($__internal_1_$__cuda_sm70_shflsync_idx_p) ;  /* 0x0000026000007944 */ /* 0x000fea0003c00000 */
[----:B------:R-:W-:Y:S05]  /*11980*/  BRA `(.L_x_485) ;  /* 0xfffff75000007947 */ /* 0x000fea000383ffff */
.L_x_472:
[----:B-1----:R-:W-:Y:S01]  /*11990*/  IMAD.MOV.U32 R7, RZ, RZ, R2 ;  /* 0x000000ffff077224 */ /* 0x002fe200078e0002 */
[----:B------:R-:W-:Y:S01]  /*119a0*/  MOV R6, 0x2 ;  /* 0x0000000200067802 */ /* 0x000fe20000000f00 */
[----:B----4-:R-:W-:Y:S01]  /*119b0*/  IMAD.MOV.U32 R4, RZ, RZ, 0x181f ;  /* 0x0000181fff047424 */ /* 0x010fe200078e00ff */
[----:B------:R-:W-:Y:S02]  /*119c0*/  MOV R8, 0x119e0 ;  /* 0x000119e000087802 */ /* 0x000fe40000000f00 */
[----:B--23--:R-:W-:Y:S05]  /*119d0*/  CALL.REL.NOINC `($__internal_1_$__cuda_sm70_shflsync_idx_p) ;  /* 0x0000020000007944 */ /* 0x00cfea0003c00000 */
[----:B------:R-:W-:Y:S01]  /*119e0*/  MOV R5, R4 ;  /* 0x0000000400057202 */ /* 0x000fe20000000f00 */
[----:B------:R-:W-:Y:S05]  /*119f0*/  BRA `(.L_x_486) ;  /* 0xfffff86000007947 */ /* 0x000fea000383ffff */
.L_x_473:
[----:B------:R-:W-:Y:S01]  /*11a00*/  IMAD.MOV.U32 R7, RZ, RZ, R3 ;  /* 0x000000ffff077224 */ /* 0x000fe200078e0003 */
[----:B------:R-:W-:Y:S01]  /*11a10*/  MOV R6, 0x2 ;  /* 0x0000000200067802 */ /* 0x000fe20000000f00 */
[----:B----4-:R-:W-:Y:S01]  /*11a20*/  IMAD.MOV.U32 R4, RZ, RZ, 0x181f ;  /* 0x0000181fff047424 */ /* 0x010fe200078e00ff */
[----:B------:R-:W-:Y:S02]  /*11a30*/  MOV R8, 0x11a50 ;  /* 0x00011a5000087802 */ /* 0x000fe40000000f00 */
[----:B-123--:R-:W-:Y:S05]  /*11a40*/  CALL.REL.NOINC `($__internal_1_$__cuda_sm70_shflsync_idx_p) ;  /* 0x0000019000007944 */ /* 0x00efea0003c00000 */
[----:B------:R-:W-:Y:S05]  /*11a50*/  BRA `(.L_x_487) ;  /* 0xfffff82000007947 */ /* 0x000fea000383ffff */
.L_x_476:
[----:B-1----:R-:W-:Y:S01]  /*11a60*/  IMAD.MOV.U32 R7, RZ, RZ, R2 ;  /* 0x000000ffff077224 */ /* 0x002fe200078e0002 */
[----:B------:R-:W-:Y:S01]  /*11a70*/  MOV R6, 0x3 ;  /* 0x0000000300067802 */ /* 0x000fe20000000f00 */
[----:B------:R-:W-:Y:S01]  /*11a80*/  IMAD.MOV.U32 R4, RZ, RZ, 0x181f ;  /* 0x0000181fff047424 */ /* 0x000fe200078e00ff */
[----:B------:R-:W-:-:S02]  /*11a90*/  MOV R8, 0x11ab0 ;  /* 0x00011ab000087802 */ /* 0x000fc40000000f00 */
[----:B--234-:R-:W-:Y:S05]  /*11aa0*/  CALL.REL.NOINC `($__internal_1_$__cuda_sm70_shflsync_idx_p) ;  /* 0x0000013000007944 */ /* 0x01cfea0003c00000 */
[----:B------:R-:W-:Y:S01]  /*11ab0*/  IMAD.MOV.U32 R2, RZ, RZ, R4 ;  /* 0x000000ffff027224 */ /* 0x000fe200078e0004 */
[----:B------:R-:W-:Y:S01]  /*11ac0*/  MOV R6, 0x3 ;  /* 0x0000000300067802 */ /* 0x000fe20000000f00 */
[----:B------:R-:W-:Y:S01]  /*11ad0*/  IMAD.MOV.U32 R7, RZ, RZ, R3 ;  /* 0x000000ffff077224 */ /* 0x000fe200078e0003 */
[----:B------:R-:W-:-:S02]  /*11ae0*/  MOV R4, 0x181f ;  /* 0x0000181f00047802 */ /* 0x000fc40000000f00 */
[----:B------:R-:W-:Y:S02]  /*11af0*/  MOV R8, 0x11b10 ;  /* 0x00011b1000087802 */ /* 0x000fe40000000f00 */
[----:B------:R-:W-:Y:S05]  /*11b00*/  CALL.REL.NOINC `($__internal_1_$__cuda_sm70_shflsync_idx_p) ;  /* 0x000000d000007944 */ /* 0x000fea0003c00000 */
[----:B------:R-:W-:Y:S01]  /*11b10*/  MOV R3, R4 ;  /* 0x0000000400037202 */ /* 0x000fe20000000f00 */
[----:B------:R-:W-:Y:S05]  /*11b20*/  BRA `(.L_x_488) ;  /* 0xfffff8e000007947 */ /* 0x000fea000383ffff */
.L_x_478:
[----:B-12---:R-:W-:Y:S01]  /*11b30*/  IMAD.MOV.U32 R7, RZ, RZ, R61 ;  /* 0x000000ffff077224 */ /* 0x006fe200078e003d */
[----:B------:R-:W-:Y:S01]  /*11b40*/  MOV R6, RZ ;  /* 0x000000ff00067202 */ /* 0x000fe20000000f00 */
[----:B------:R-:W-:Y:S01]  /*11b50*/  IMAD.MOV.U32 R4, RZ, RZ, 0x1f ;  /* 0x0000001fff047424 */ /* 0x000fe200078e00ff */
[----:B------:R-:W-:Y:S02]  /*11b60*/  MOV R8, 0x11b80 ;  /* 0x00011b8000087802 */ /* 0x000fe40000000f00 */
[----:B---345:R-:W-:Y:S05]  /*11b70*/  CALL.REL.NOINC `($__internal_1_$__cuda_sm70_shflsync_idx_p) ;  /* 0x0000006000007944 */ /* 0x038fea0003c00000 */
[----:B------:R-:W-:Y:S01]  /*11b80*/  MOV R0, R4 ;  /* 0x0000000400007202 */ /* 0x000fe20000000f00 */
[----:B------:R-:W-:Y:S05]  /*11b90*/  BRA `(.L_x_489) ;  /* 0xfffffa6000007947 */ /* 0x000fea000383ffff */
        .weak           $__internal_0_$__cuda_sm70_shflsync_bfly_p
        .type           $__internal_0_$__cuda_sm70_shflsync_bfly_p,@function
        .size           $__internal_0_$__cuda_sm70_shflsync_bfly_p,($__internal_1_$__cuda_sm70_shflsync_idx_p - $__internal_0_$__cuda_sm70_shflsync_bfly_p)
$__internal_0_$__cuda_sm70_shflsync_bfly_p:
[----:B------:R-:W-:Y:S04]  /*11ba0*/  WARPSYNC R6 ;  /* 0x0000000600007348 */ /* 0x000fe80003800000 */
[----:B------:R1:W2:Y:S02]  /*11bb0*/  SHFL.BFLY PT, R5, R0, R3, R7 ;  /* 0x0c00000300057389 */ /* 0x0002a400000e0007 */
[----:B-1----:R-:W-:-:S04]  /*11bc0*/  MOV R3, 0x0 ;  /* 0x0000000000037802 */ /* 0x002fc80000000f00 */
[----:B--2---:R-:W-:Y:S05]  /*11bd0*/  RET.REL.NODEC R2 `(_ZN7cutlass13device_kernelIN5flash19enable_sm80_to_sm89INS1_16FlashAttnFwdSm80INS1_25CollectiveMainloopFwdSm80ILi8ELi1ELb1EN4cute5tupleIJNS5_1CILi128EEENS7_ILi96EEENS7_ILi192EEEEEELi192ENS_6half_tEfNS_4arch4Sm80ELb1ELb0ELb1ELb0ELb0ELb0ELb1ELb0EEENS1_21CollectiveEpilogueFwdINS6_IJS8_SA_S9_EEENS6_IJNS7_ILi1EEESI_SI_EEESC_SE_Li256ELb0ELb1ELb0ELb0EEENS1_30DynamicPersistentTileSchedulerILi256ELi256ELb0ELb1ELb0EEEEEEEEEvNT_6ParamsE) ;  /* 0xfffee42002007950 */ /* 0x004fea0003c3ffff */
        .weak           $__internal_1_$__cuda_sm70_shflsync_idx_p
        .type           $__internal_1_$__cuda_sm70_shflsync_idx_p,@function
        .size           $__internal_1_$__cuda_sm70_shflsync_idx_p,(.L_x_2572 - $__internal_1_$__cuda_sm70_shflsync_idx_p)
$__internal_1_$__cuda_sm70_shflsync_idx_p:
[----:B------:R-:W-:Y:S04]  /*11be0*/  WARPSYNC R63 ;  /* 0x0000003f00007348 */ /* 0x000fe80003800000 */
[----:B------:R1:W2:Y:S02]  /*11bf0*/  SHFL.IDX PT, R4, R7, R6, R4 ;  /* 0x0000000607047389 */ /* 0x0002a400000e0004 */
[----:B-1----:R-:W-:Y:S02]  /*11c00*/  MOV R6, R8 ;  /* 0x0000000800067202 */ /* 0x002fe40000000f00 */
[----:B------:R-:W-:-:S04]  /*11c10*/  MOV R7, 0x0 ;  /* 0x0000000000077802 */ /* 0x000fc80000000f00 */
[----:B--2---:R-:W-:Y:S05]  /*11c20*/  RET.REL.NODEC R6 `(_ZN7cutlass13device_kernelIN5flash19enable_sm80_to_sm89INS1_16FlashAttnFwdSm80INS1_25CollectiveMainloopFwdSm80ILi8ELi1ELb1EN4cute5tupleIJNS5_1CILi128EEENS7_ILi96EEENS7_ILi192EEEEEELi192ENS_6half_tEfNS_4arch4Sm80ELb1ELb0ELb1ELb0ELb0ELb0ELb1ELb0EEENS1_21CollectiveEpilogueFwdINS6_IJS8_SA_S9_EEENS6_IJNS7_ILi1EEESI_SI_EEESC_SE_Li256ELb0ELb1ELb0ELb0EEENS1_30DynamicPersistentTileSchedulerILi256ELi256ELb0ELb1ELb0EEEEEEEEEvNT_6ParamsE) ;  /* 0xfffee3d006007950 */ /* 0x004fea0003c3ffff */
.L_x_490:
        /* <DEDUP_REMOVED lines=13> */
.L_x_2572:


//--------------------- .text._ZN7cutlass13device_kernelIN5flash19enable_sm80_to_sm89INS1_16FlashAttnFwdSm80INS1_25CollectiveMainloopFwdSm80ILi8ELi1ELb1EN4cute5tupleIJNS5_1CILi128EEENS7_ILi96EEENS7_ILi192EEEEEELi192ENS_6half_tEfNS_4arch4Sm80ELb1ELb0ELb1ELb1ELb0ELb0ELb1ELb0EEENS1_21CollectiveEpilogueFwdINS6_IJS8_SA_S9_EEENS6_IJNS7_ILi1EEESI_SI_EEESC_SE_Li256ELb1ELb1ELb0ELb0EEENS1_19SingleTileSchedulerILb1ELb0ELb1ELi128EEEEEEEEEvNT_6ParamsE --------------------------
	.section	.text._ZN7cutlass13device_kernelIN5flash19enable_sm80_to_sm89INS1_16FlashAttnFwdSm80INS1_25CollectiveMainloopFwdSm80ILi8ELi1ELb1EN4cute5tupleIJNS5_1CILi128EEENS7_ILi96EEENS7_ILi192EEEEEELi192ENS_6half_tEfNS_4arch4Sm80ELb1ELb0ELb1ELb1ELb0ELb0ELb1ELb0EEENS1_21CollectiveEpilogueFwdINS6_IJS8_SA_S9_EEENS6_IJNS7_ILi1EEESI_SI_EEESC_SE_Li256ELb1ELb1ELb0ELb0EEENS1_19SingleTileSchedulerILb1ELb0ELb1ELi128EEEEEEEEEvNT_6ParamsE,"ax",@progbits
	.sectioninfo	@"SHI_REGISTERS=255"
	.align	128
.text._ZN7cutlass13device_kernelIN5flash19enable_sm80_to_sm89INS1_16FlashAttnFwdSm80INS1_25CollectiveMainloopFwdSm80ILi8ELi1ELb1EN4cute5tupleIJNS5_1CILi128EEENS7_ILi96EEENS7_ILi192EEEEEELi192ENS_6half_tEfNS_4arch4Sm80ELb1ELb0ELb1ELb1ELb0ELb0ELb1ELb0EEENS1_21CollectiveEpilogueFwdINS6_IJS8_SA_S9_EEENS6_IJNS7_ILi1EEESI_SI_EEESC_SE_Li256ELb1ELb1ELb0ELb0EEENS1_19SingleTileSchedulerILb1ELb0ELb1ELi128EEEEEEEEEvNT_6ParamsE:
        .type           _ZN7cutlass13device_kernelIN5flash19enable_sm80_to_sm89INS1_16FlashAttnFwdSm80INS1_25CollectiveMainloopFwdSm80ILi8ELi1ELb1EN4cute5tupleIJNS5_1CILi128EEENS7_ILi96EEENS7_ILi192EEEEEELi192ENS_6half_tEfNS_4arch4Sm80ELb1ELb0ELb1ELb1ELb0ELb0ELb1ELb0EEENS1_21CollectiveEpilogueFwdINS6_IJS8_SA_S9_EEENS6_IJNS7_ILi1EEESI_SI_EEESC_SE_Li256ELb1ELb1ELb0ELb0EEENS1_19SingleTileSchedulerILb1ELb0ELb1ELi128EEEEEEEEEvNT_6ParamsE,@function
        .size           _ZN7cutlass13device_kernelIN5flash19enable_sm80_to_sm89INS1_16FlashAttnFwdSm80INS1_25CollectiveMainloopFwdSm80ILi8ELi1ELb1EN4cute5tupleIJNS5_1CILi128EEENS7_ILi96EEENS7_ILi192EEEEEELi192ENS_6half_tEfNS_4arch4Sm80ELb1ELb0ELb1ELb1ELb0ELb0ELb1ELb0EEENS1_21CollectiveEpilogueFwdINS6_IJS8_SA_S9_EEENS6_IJNS7_ILi1EEESI_SI_EEESC_SE_Li256ELb1ELb1ELb0ELb0EEENS1_19SingleTileSchedulerILb1ELb0ELb1ELi128EEEEEEEEEvNT_6ParamsE,(.L_x_2575 - _ZN7cutlass13device_kernelIN5flash19enable_sm80_to_sm89INS1_16FlashAttnFwdSm80INS1_25CollectiveMainloopFwdSm80ILi8ELi1ELb1EN4cute5tupleIJNS5_1CILi128EEENS7_ILi96EEENS7_ILi192EEEEEELi192ENS_6half_tEfNS_4arch4Sm80ELb1ELb0ELb1ELb1ELb0ELb0ELb1ELb0EEENS1_21CollectiveEpilogueFwdINS6_IJS8_SA_S9_EEENS6_IJNS7_ILi1EEESI_SI_EEESC_SE_Li256ELb1ELb1ELb0ELb0EEENS1_19SingleTileSchedulerILb1ELb0ELb1ELi128EEEEEEEEEvNT_6ParamsE)
        .other          _ZN7cutlass13device_kernelIN5flash19enable_sm80_to_sm89INS1_16FlashAttnFwdSm80INS1_25CollectiveMainloopFwdSm80ILi8ELi1ELb1EN4cute5tupleIJNS5_1CILi128EEENS7_ILi96EEENS7_ILi192EEEEEELi192ENS_6half_tEfNS_4arch4Sm80ELb1ELb0ELb1ELb1ELb0ELb0ELb1ELb0EEENS1_21CollectiveEpilogueFwdINS6_IJS8_SA_S9_EEENS6_IJNS7_ILi1EEESI_SI_EEESC_SE_Li256ELb1ELb1ELb0ELb0EEENS1_19SingleTileSchedulerILb1ELb0ELb1ELi128EEEEEEEEEvNT_6ParamsE,@"STO_CUDA_ENTRY STV_DEFAULT"
_ZN7cutlass13device_kernelIN5flash19enable_sm80_to_sm89INS1_16FlashAttnFwdSm80INS1_25CollectiveMainloopFwdSm80ILi8ELi1ELb1EN4cute5tupleIJNS5_1CILi128EEENS7_ILi96EEENS7_ILi192EEEEEELi192ENS_6half_tEfNS_4arch4Sm80ELb1ELb0ELb1ELb1ELb0ELb0ELb1ELb0EEENS1_21CollectiveEpilogueFwdINS6_IJS8_SA_S9_EEENS6_IJNS7_ILi1EEESI_SI_EEESC_SE_Li256ELb1ELb1ELb0ELb0EEENS1_19SingleTileSchedulerILb1ELb0ELb1ELi128EEEEEEEEEvNT_6ParamsE:
[----:B------:R-:W-:Y:S02]  /*0000*/  MOV R1, c[0x0][0x28] ;  /* 0x00000a0000017a02 */ /* 0x000fe40000000f00 */
[----:B------:R-:W1:Y:S01]  /*0010*/  S2R R121, SR_TID.X ;  /* 0x0000000000797919 */ /* 0x000e620000002100 */
[----:B------:R-:W-:Y:S01]  /*0020*/  IMAD.MOV.U32 R26, RZ, RZ, 0x4 ;  /* 0x00000004ff1a7424 */ /* 0x000fe200078e00ff */
[----:B------:R-:W2:Y:S01]  /*0030*/  S2UR UR21, SR_CTAID.X ;  /* 0x00000000001579c3 */ /* 0x000ea20000002500 */
[----:B------:R-:W-:Y:S01]  /*0040*/  ULDC.64 UR18, c[0x0][0x118] ;  /* 0x0000460000127ab9 */ /* 0x000fe20000000a00 */
[----:B------:R-:W3:Y:S01]  /*0050*/  S2R R5, SR_CTAID.Z ;  /* 0x0000000000057919 */ /* 0x000ee20000002700 */
[----:B------:R-:W-:Y:S02]  /*0060*/  IADD3 R1, R1, -0x58, RZ ;  /* 0xffffffa801017810 */ /* 0x000fe40007ffe0ff */
[----:B-1----:R-:W-:Y:S01]  /*0070*/  SHF.R.U32.HI R0, RZ, 0x5, R121 ;  /* 0x00000005ff007819 */ /* 0x002fe20000011679 */
[----:B---3--:R-:W-:-:S05]  /*0080*/  IMAD.WIDE R2, R5, R26, c[0x0][0x568] ;  /* 0x00015a0005027625 */ /* 0x008fca00078e021a */
[----:B------:R-:W1:Y:S02]  /*0090*/  SHFL.IDX PT, R0, R0, RZ, 0x1f ;  /* 0x00001fff00007589 */ /* 0x000e6400000e0000 */
[----:B-1----:R-:W-:-:S13]  /*00a0*/  ISETP.NE.AND P0, PT, R0, RZ, PT ;  /* 0x000000ff0000720c */ /* 0x002fda0003f05270 */
[----:B--2---:R-:W-:Y:S05]  /*00b0*/  @!P0 BRA `(.L_x_491) ;  /* 0x0000014000008947 */ /* 0x004fea0003800000 */
[----:B------:R-:W-:-:S04]  /*00c0*/  ISETP.NE.U32.AND P0, PT, RZ, c[0x0][0x568], PT ;  /* 0x00015a00ff007a0c */ /* 0x000fc80003f05070 */
[----:B------:R-:W-:-:S13]  /*00d0*/  ISETP.NE.AND.EX P0, PT, RZ, c[0x0][0x56c], PT, P0 ;  /* 0x00015b00ff007a0c */ /* 0x000fda0003f05300 */
[----:B------:R-:W-:Y:S05]  /*00e0*/  @!P0 BRA `(.L_x_492) ;  /* 0x0000002000008947 */ /* 0x000fea0003800000 */
[----:B------:R1:W5:Y:S01]  /*00f0*/  LDG.E R0, [R2.64] ;  /* 0x0000001202007981 */ /* 0x000362000c1e1900 */
[----:B------:R-:W-:Y:S05]  /*0100*/  BRA `(.L_x_493) ;  /* 0x0000009000007947 */ /* 0x000fea0003800000 */
.L_x_492:
        /* <DEDUP_REMOVED lines=8> */
.L_x_494:
[----:B------:R-:W-:-:S04]  /*0190*/  MOV R0, c[0x0][0x54c] ;  /* 0x0001530000007a02 */ /* 0x000fc80000000f00 */
.L_x_493:
[----:B------:R-:W-:Y:S01]  /*01a0*/  USHF.L.U32 UR21, UR21, 0x7, URZ ;  /* 0x0000000715157899 */ /* 0x000fe2000800063f */
[----:B-----5:R-:W-:-:S05]  /*01b0*/  IMAD R0, R0, c[0x0][0x548], RZ ;  /* 0x0001520000007a24 */ /* 0x020fca00078e02ff */
[----:B------:R-:W-:-:S04]  /*01c0*/  ISETP.LE.AND P0, PT, R0, UR21, PT ;  /* 0x0000001500007c0c */ /* 0x000fc8000bf03270 */
[----:B------:R-:W-:-:S05]  /*01d0*/  SEL R0, R5, 0xffffffff, !P0 ;  /* 0xffffffff05007807 */ /* 0x000fca0004000000 */
[----:B------:R2:W-:Y:S01]  /*01e0*/  STL [R1+0x40], R0 ;  /* 0x0000400001007387 */ /* 0x0005e20000100800 */
[----:B------:R-:W-:Y:S05]  /*01f0*/  BRA `(.L_x_495) ;  /* 0x0000013000007947 */ /* 0x000fea0003800000 */
.L_x_491:
[----:B------:R-:W-:-:S04]  /*0200*/  ISETP.NE.U32.AND P0, PT, RZ, c[0x0][0x568], PT ;  /* 0x00015a00ff007a0c */ /* 0x000fc80003f05070 */
[----:B------:R-:W-:-:S13]  /*0210*/  ISETP.NE.AND.EX P0, PT, RZ, c[0x0][0x56c], PT, P0 ;  /* 0x00015b00ff007a0c */ /* 0x000fda0003f05300 */
[----:B------:R-:W-:Y:S05]  /*0220*/  @!P0 BRA `(.L_x_496) ;  /* 0x0000002000008947 */ /* 0x000fea0003800000 */
[----:B------:R1:W5:Y:S01]  /*0230*/  LDG.E R0, [R2.64] ;  /* 0x0000001202007981 */ /* 0x000362000c1e1900 */
[----:B------:R-:W-:Y:S05]  /*0240*/  BRA `(.L_x_497) ;  /* 0x0000009000007947 */ /* 0x000fea0003800000 */
.L_x_496:
        /* <DEDUP_REMOVED lines=8> */
.L_x_498:
[----:B------:R-:W-:-:S04]  /*02d0*/  MOV R0, c[0x0][0x54c] ;  /* 0x0001530000007a02 */ /* 0x000fc80000000f00 */
.L_x_497:
[----:B------:R-:W-:Y:S01]  /*02e0*/  USHF.L.U32 UR21, UR21, 0x7, URZ ;  /* 0x0000000715157899 */ /* 0x000fe2000800063f */
[----:B-----5:R-:W-:-:S05]  /*02f0*/  IMAD R0, R0, c[0x0][0x548], RZ ;  /* 0x0001520000007a24 */ /* 0x020fca00078e02ff */
[----:B------:R-:W-:-:S04]  /*0300*/  ISETP.LE.AND P0, PT, R0, UR21, PT ;  /* 0x0000001500007c0c */ /* 0x000fc8000bf03270 */
[----:B------:R-:W-:-:S05]  /*0310*/  SEL R0, R5, 0xffffffff, !P0 ;  /* 0xffffffff05007807 */ /* 0x000fca0004000000 */
[----:B------:R2:W-:Y:S04]  /*0320*/  STL [R1+0x40], R0 ;  /* 0x0000400001007387 */ /* 0x0005e80000100800 */
.L_x_495:
[----:B------:R-:W3:Y:S02]  /*0330*/  LDL R39, [R1+0x40] ;  /* 0x0000400001277983 */ /* 0x000ee40000100800 */
[----:B---3--:R-:W-:-:S13]  /*0340*/  ISETP.GE.AND P0, PT, R39, RZ, PT ;  /* 0x000000ff2700720c */ /* 0x008fda0003f06270 */
        /* <DEDUP_REMOVED lines=10> */
[----:B-1----:R-:W-:Y:S01]  /*03f0*/  @P0 IMAD.WIDE R2, R39, R26, c[0x0][0x360] ;  /* 0x0000d80027020625 */ /* 0x002fe200078e021a */
[----:B------:R1:W3:Y:S01]  /*0400*/  @P1 LDG.E R8, [R4.64] ;  /* 0x0000001204081981 */ /* 0x0002e2000c1e1900 */
[----:B------:R-:W-:-:S03]  /*0410*/  CS2R R6, SRZ ;  /* 0x0000000000067805 */ /* 0x000fc6000001ff00 */
[----:B--2---:R2:W4:Y:S01]  /*0420*/  @P0 LDG.E R0, [R2.64] ;  /* 0x0000001202000981 */ /* 0x004522000c1e1900 */
[----:B-1----:R-:W-:-:S04]  /*0430*/  IMAD.WIDE R4, R39, R26, c[0x0][0x348] ;  /* 0x0000d20027047625 */ /* 0x002fc800078e021a */
[----:B--2---:R-:W-:Y:S01]  /*0440*/  IMAD.WIDE R2, R39, R26, c[0x0][0x350] ;  /* 0x0000d40027027625 */ /* 0x004fe200078e021a */
[----:B------:R1:W5:Y:S04]  /*0450*/  @P2 LDG.E R6, [R4.64] ;  /* 0x0000001204062981 */ /* 0x000368000c1e1900 */
[----:B------:R1:W5:Y:S01]  /*0460*/  @P6 LDG.E R7, [R2.64] ;  /* 0x0000001202076981 */ /* 0x000362000c1e1900 */
[----:B------:R-:W-:Y:S02]  /*0470*/  UMOV UR6, URZ ;  /* 0x0000003f00067c82 */ /* 0x000fe40008000000 */
[----:B------:R-:W-:Y:S02]  /*0480*/  ULDC UR12, c[0x0][0x168] ;  /* 0x00005a00000c7ab9 */ /* 0x000fe40000000800 */
[----:B------:R-:W-:Y:S01]  /*0490*/  ULDC UR8, c[0x0][0x1d0] ;  /* 0x0000740000087ab9 */ /* 0x000fe20000000800 */
[----:B---3--:R1:W2:Y:S08]  /*04a0*/  @P1 R2UR UR6, R8 ;  /* 0x00000000080613c2 */ /* 0x0082b000000e0000 */
[----:B----4-:R1:W3:Y:S02]  /*04b0*/  @P0 R2UR UR12, R0 ;  /* 0x00000000000c03c2 */ /* 0x0102e400000e0000 */
[----:B-123--:R-:W-:Y:S05]  /*04c0*/  @P0 BRA `(.L_x_499) ;  /* 0x0000006000000947 */ /* 0x00efea0003800000 */
[----:B------:R-:W-:Y:S05]  /*04d0*/  @!P2 BRA `(.L_x_499) ;  /* 0x000000500000a947 */ /* 0x000fea0003800000 */
[----:B------:R1:W2:Y:S04]  /*04e0*/  LDG.E R0, [R4.64] ;  /* 0x0000001204007981 */ /* 0x0002a8000c1e1900 */
[----:B-1----:R-:W3:Y:S01]  /*04f0*/  LDG.E R4, [R4.64+0x4] ;  /* 0x0000041204047981 */ /* 0x002ee2000c1e1900 */
[----:B--2---:R-:W1:Y:S08]  /*0500*/  R2UR UR12, R0 ;  /* 0x00000000000c73c2 */ /* 0x004e7000000e0000 */
[----:B---3--:R-:W1:Y:S02]  /*0510*/  R2UR UR4, R4 ;  /* 0x00000000040473c2 */ /* 0x008e6400000e0000 */
[----:B-1----:R-:W-:-:S06]  /*0520*/  UIADD3 UR12, -UR12, UR4, URZ ;  /* 0x000000040c0c7290 */ /* 0x002fcc000fffe13f */
.L_x_499:
[----:B------:R-:W-:-:S04]  /*0530*/  ISETP.NE.U32.AND P0, PT, RZ, c[0x0][0x368], PT ;  /* 0x0000da00ff007a0c */ /* 0x000fc80003f05070 */
[----:B------:R-:W-:-:S13]  /*0540*/  ISETP.NE.AND.EX P0, PT, RZ, c[0x0][0x36c], PT, P0 ;  /* 0x0000db00ff007a0c */ /* 0x000fda0003f05300 */
[----:B------:R-:W-:Y:S05]  /*0550*/  @!P0 BRA `(.L_x_500) ;  /* 0x0000004000008947 */ /* 0x000fea0003800000 */
[----:B------:R-:W-:-:S05]  /*0560*/  IMAD.WIDE R2, R39, R26, c[0x0][0x368] ;  /* 0x0000da0027027625 */ /* 0x000fca00078e021a */
[----:B------:R-:W2:Y:S02]  /*0570*/  LDG.E R0, [R2.64] ;  /* 0x0000001202007981 */ /* 0x000ea4000c1e1900 */
[----:B--2---:R1:W2:Y:S02]  /*0580*/  R2UR UR8, R0 ;  /* 0x00000000000873c2 */ /* 0x0042a400000e0000 */
[----:B-12---:R-:W-:Y:S05]  /*0590*/  BRA `(.L_x_501) ;  /* 0x0000006000007947 */ /* 0x006fea0003800000 */
.L_x_500:
[----:B------:R-:W-:Y:S05]  /*05a0*/  @!P6 BRA `(.L_x_501) ;  /* 0x000000500000e947 */ /* 0x000fea0003800000 */
[----:B------:R1:W2:Y:S04]  /*05b0*/  LDG.E R0, [R2.64] ;  /* 0x0000001202007981 */ /* 0x0002a8000c1e1900 */
[----:B-1----:R-:W3:Y:S01]  /*05c0*/  LDG.E R2, [R2.64+0x4] ;  /* 0x0000041202027981 */ /* 0x002ee2000c1e1900 */
[----:B--2---:R-:W1:Y:S08]  /*05d0*/  R2UR UR8, R0 ;  /* 0x00000000000873c2 */ /* 0x004e7000000e0000 */
[----:B---3--:R-:W1:Y:S02]  /*05e0*/  R2UR UR4, R2 ;  /* 0x00000000020473c2 */ /* 0x008e6400000e0000 */
[----:B-1----:R-:W-:-:S06]  /*05f0*/  UIADD3 UR8, -UR8, UR4, URZ ;  /* 0x0000000408087290 */ /* 0x002fcc000fffe13f */
.L_x_501:
[----:B------:R-:W-:Y:S01]  /*0600*/  ULDC UR4, c[0x0][0x2c4] ;  /* 0x0000b10000047ab9 */ /* 0x000fe20000000800 */
[----:B-----5:R-:W-:Y:S01]  /*0610*/  IADD3 R8, R7, UR6, RZ ;  /* 0x0000000607087c10 */ /* 0x020fe2000fffe0ff */
[----:B------:R-:W-:Y:S01]  /*0620*/  UISETP.NE.AND UP1, UPT, UR4, 0x1, UPT ;  /* 0x000000010400788c */ /* 0x000fe2000bf25270 */
[----:B------:R-:W-:Y:S01]  /*0630*/  PLOP3.LUT P1, PT, PT, PT, PT, 0x80, 0x0 ;  /* 0x000000000000781c */ /* 0x000fe20003f2f070 */
[----:B------:R-:W-:Y:S01]  /*0640*/  UIADD3 UR8, -UR6, UR8, URZ ;  /* 0x0000000806087290 */ /* 0x000fe2000fffe13f */
[----:B------:R-:W-:Y:S01]  /*0650*/  CS2R R10, SRZ ;  /* 0x00000000000a7805 */ /* 0x000fe2000001ff00 */
[----:B------:R-:W-:Y:S01]  /*0660*/  ULDC.64 UR4, c[0x0][0x2c8] ;  /* 0x0000b20000047ab9 */ /* 0x000fe20000000a00 */
[----:B------:R-:W-:Y:S01]  /*0670*/  IMAD.MOV.U32 R98, RZ, RZ, RZ ;  /* 0x000000ffff627224 */ /* 0x000fe200078e00ff */
[----:B------:R-:W-:Y:S01]  /*0680*/  UIADD3 UR6, UR8, 0x5f, URZ ;  /* 0x0000005f08067890 */ /* 0x000fe2000fffe03f */
[----:B------:R-:W-:Y:S01]  /*0690*/  CS2R R14, SRZ ;  /* 0x00000000000e7805 */ /* 0x000fe2000001ff00 */
[----:B------:R-:W-:Y:S01]  /*06a0*/  IMAD.MOV.U32 R96, RZ, RZ, RZ ;  /* 0x000000ffff607224 */ /* 0x000fe200078e00ff */
[----:B------:R-:W-:Y:S01]  /*06b0*/  MOV R94, RZ ;  /* 0x000000ff005e7202 */ /* 0x000fe20000000f00 */
[----:B------:R-:W-:Y:S01]  /*06c0*/  UIMAD.WIDE UR6, UR6, 0x2aaaaaab, URZ ;  /* 0x2aaaaaab060678a5 */ /* 0x000fe2000f8e023f */
[----:B------:R-:W-:Y:S01]  /*06d0*/  IMAD.MOV.U32 R9, RZ, RZ, RZ ;  /* 0x000000ffff097224 */ /* 0x000fe200078e00ff */
[----:B------:R-:W-:Y:S01]  /*06e0*/  @UP1 UIADD3 UR10, UR21, 0x7f, URZ ;  /* 0x0000007f150a1890 */ /* 0x000fe2000fffe03f */
[----:B------:R-:W-:Y:S01]  /*06f0*/  MOV R92, RZ ;  /* 0x000000ff005c7202 */ /* 0x000fe20000000f00 */
[----:B------:R-:W-:Y:S01]  /*0700*/  USHF.R.U32.HI UR6, URZ, 0x1f, UR7 ;  /* 0x0000001f3f067899 */ /* 0x000fe20008011607 */
[----:B------:R-:W-:Y:S01]  /*0710*/  IMAD.MOV.U32 R90, RZ, RZ, RZ ;  /* 0x000000ffff5a7224 */ /* 0x000fe200078e00ff */
[----:B------:R-:W-:Y:S01]  /*0720*/  UIMAD.WIDE.U32 UR10, UR10, UR4, URZ ;  /* 0x000000040a0a72a5 */ /* 0x000fe2000f8e003f */
[----:B------:R-:W-:Y:S01]  /*0730*/  CS2R R12, SRZ ;  /* 0x00000000000c7805 */ /* 0x000fe2000001ff00 */
[----:B------:R-:W-:Y:S01]  /*0740*/  UIADD3 UR4, UR21, 0x7f, URZ ;  /* 0x0000007f15047890 */ /* 0x000fe2000fffe03f */
[----:B------:R-:W-:Y:S01]  /*0750*/  MOV R88, RZ ;  /* 0x000000ff00587202 */ /* 0x000fe20000000f00 */
[----:B------:R-:W-:Y:S01]  /*0760*/  @UP1 USHF.R.U32.HI UR4, URZ, UR5, UR11 ;  /* 0x000000053f041299 */ /* 0x000fe2000801160b */
[----:B------:R-:W-:Y:S01]  /*0770*/  IMAD.MOV.U32 R86, RZ, RZ, RZ ;  /* 0x000000ffff567224 */ /* 0x000fe200078e00ff */
[----:B------:R-:W-:Y:S01]  /*0780*/  UIADD3 UR5, UR8, 0x60, -UR12 ;  /* 0x0000006008057890 */ /* 0x000fe2000fffe80c */
[----:B------:R-:W-:Y:S01]  /*0790*/  CS2R R16, SRZ ;  /* 0x0000000000107805 */ /* 0x000fe2000001ff00 */
[----:B------:R-:W-:Y:S01]  /*07a0*/  ULEA.HI.SX32 UR6, UR7, UR6, 0x1c ;  /* 0x0000000607067291 */ /* 0x000fe2000f8fe23f */
[----:B------:R-:W-:Y:S01]  /*07b0*/  MOV R84, RZ ;  /* 0x000000ff00547202 */ /* 0x000fe20000000f00 */
[----:B------:R-:W-:Y:S01]  /*07c0*/  UIADD3 UR4, UR5, UR4, URZ ;  /* 0x0000000405047290 */ /* 0x000fe2000fffe03f */
[----:B------:R-:W-:Y:S01]  /*07d0*/  IMAD.MOV.U32 R82, RZ, RZ, RZ ;  /* 0x000000ffff527224 */ /* 0x000fe200078e00ff */
[----:B------:R-:W-:Y:S01]  /*07e0*/  CS2R R18, SRZ ;  /* 0x0000000000127805 */ /* 0x000fe2000001ff00 */
[----:B------:R-:W-:Y:S01]  /*07f0*/  MOV R80, RZ ;  /* 0x000000ff00507202 */ /* 0x000fe20000000f00 */
[----:B------:R-:W-:Y:S01]  /*0800*/  UIMAD.WIDE UR4, UR4, 0x2aaaaaab, URZ ;  /* 0x2aaaaaab040478a5 */ /* 0x000fe2000f8e023f */
[----:B------:R-:W-:Y:S01]  /*0810*/  IMAD.MOV.U32 R78, RZ, RZ, RZ ;  /* 0x000000ffff4e7224 */ /* 0x000fe200078e00ff */
[----:B------:R-:W-:Y:S01]  /*0820*/  CS2R R20, SRZ ;  /* 0x0000000000147805 */ /* 0x000fe2000001ff00 */
[----:B------:R-:W-:Y:S01]  /*0830*/  MOV R76, RZ ;  /* 0x000000ff004c7202 */ /* 0x000fe20000000f00 */
[----:B------:R-:W-:Y:S01]  /*0840*/  USHF.R.U32.HI UR4, URZ, 0x1f, UR5 ;  /* 0x0000001f3f047899 */ /* 0x000fe20008011605 */
[----:B------:R-:W-:Y:S01]  /*0850*/  IMAD.MOV.U32 R74, RZ, RZ, RZ ;  /* 0x000000ffff4a7224 */ /* 0x000fe200078e00ff */
[----:B------:R-:W-:Y:S01]  /*0860*/  CS2R R22, SRZ ;  /* 0x0000000000167805 */ /* 0x000fe2000001ff00 */
[----:B------:R-:W-:Y:S01]  /*0870*/  MOV R72, RZ ;  /* 0x000000ff00487202 */ /* 0x000fe20000000f00 */
[----:B------:R-:W-:Y:S01]  /*0880*/  ULEA.HI.SX32 UR4, UR5, UR4, 0x1c ;  /* 0x0000000405047291 */ /* 0x000fe2000f8fe23f */
[----:B------:R-:W-:Y:S01]  /*0890*/  IMAD.MOV.U32 R70, RZ, RZ, RZ ;  /* 0x000000ffff467224 */ /* 0x000fe200078e00ff */
[----:B------:R-:W-:Y:S01]  /*08a0*/  CS2R R24, SRZ ;  /* 0x0000000000187805 */ /* 0x000fe2000001ff00 */
[----:B------:R-:W-:Y:S01]  /*08b0*/  MOV R68, RZ ;  /* 0x000000ff00447202 */ /* 0x000fe20000000f00 */
[----:B------:R-:W-:Y:S01]  /*08c0*/  UISETP.LT.AND UP0, UPT, UR6, UR4, UPT ;  /* 0x000000040600728c */ /* 0x000fe2000bf01270 */
[----:B------:R-:W-:Y:S01]  /*08d0*/  CS2R R66, SRZ ;  /* 0x0000000000427805 */ /* 0x000fe2000001ff00 */
[----:B------:R-:W-:Y:S01]  /*08e0*/  IMAD.MOV.U32 R64, RZ, RZ, RZ ;  /* 0x000000ffff407224 */ /* 0x000fe200078e00ff */
[----:B------:R-:W-:Y:S01]  /*08f0*/  CS2R R62, SRZ ;  /* 0x00000000003e7805 */ /* 0x000fe2000001ff00 */
[----:B------:R-:W-:Y:S01]  /*0900*/  USEL UR20, UR6, UR4, UP0 ;  /* 0x0000000406147287 */ /* 0x000fe20008000000 */
[----:B------:R-:W-:Y:S01]  /*0910*/  MOV R27, RZ ;  /* 0x000000ff001b7202 */ /* 0x000fe20000000f00 */
[----:B------:R-:W-:Y:S01]  /*0920*/  IMAD.MOV.U32 R60, RZ, RZ, RZ ;  /* 0x000000ffff3c7224 */ /* 0x000fe200078e00ff */
[----:B------:R-:W-:Y:S01]  /*0930*/  CS2R R58, SRZ ;  /* 0x00000000003a7805 */ /* 0x000fe2000001ff00 */
[----:B------:R-:W-:Y:S01]  /*0940*/  UISETP.GE.AND UP0, UPT, UR20, 0x1, UPT ;  /* 0x000000011400788c */ /* 0x000fe2000bf06270 */
[----:B------:R-:W-:Y:S01]  /*0950*/  CS2R R28, SRZ ;  /* 0x00000000001c7805 */ /* 0x000fe2000001ff00 */
[----:B------:R-:W-:Y:S01]  /*0960*/  MOV R56, RZ ;  /* 0x000000ff00387202 */ /* 0x000fe20000000f00 */
[----:B------:R-:W-:Y:S01]  /*0970*/  CS2R R54, SRZ ;  /* 0x0000000000367805 */ /* 0x000fe2000001ff00 */
[----:B------:R-:W-:Y:S01]  /*0980*/  IMAD.MOV.U32 R52, RZ, RZ, RZ ;  /* 0x000000ffff347224 */ /* 0x000fe200078e00ff */
[----:B------:R-:W-:Y:S01]  /*0990*/  CS2R R150, SRZ ;  /* 0x0000000000967805 */ /* 0x000fe2000001ff00 */
[----:B------:R-:W-:Y:S01]  /*09a0*/  PLOP3.LUT P0, PT, PT, PT, UP0, 0x80, 0x0 ;  /* 0x000000000000781c */ /* 0x000fe20003f0f008 */
        /* <DEDUP_REMOVED lines=26> */
[----:B------:R-:W-:Y:S01]  /*0b50*/  CS2R R108, SRZ ;  /* 0x00000000006c7805 */ /* 0x000fe2000001ff00 */
[----:B------:R-:W-:Y:S01]  /*0b60*/  CS2R R106, SRZ ;  /* 0x00000000006a7805 */ /* 0x000fe2000001ff00 */
[----:B------:R-:W-:Y:S01]  /*0b70*/  CS2R R104, SRZ ;  /* 0x0000000000687805 */ /* 0x000fe2000001ff00 */
[----:B------:R-:W-:Y:S01]  /*0b80*/  MOV R42, RZ ;  /* 0x000000ff002a7202 */ /* 0x000fe20000000f00 */
[----:B------:R-:W-:Y:S01]  /*0b90*/  IMAD.MOV.U32 R41, RZ, RZ, RZ ;  /* 0x000000ffff297224 */ /* 0x000fe200078e00ff */
[----:B------:R-:W-:Y:S05]  /*0ba0*/  @!P0 BRA `(.L_x_502) ;  /* 0x0000f2d000008947 */ /* 0x000fea0003800000 */
[----:B------:R-:W-:Y:S01]  /*0bb0*/  ISETP.NE.U32.AND P5, PT, RZ, c[0x0][0x340], PT ;  /* 0x0000d000ff007a0c */ /* 0x000fe20003fa5070 */
[----:B------:R-:W1:Y:S01]  /*0bc0*/  S2R R30, SR_CTAID.Y ;  /* 0x00000000001e7919 */ /* 0x000e620000002600 */
[----:B------:R-:W-:-:S02]  /*0bd0*/  SHF.R.S32.HI R0, RZ, 0x1f, R6 ;  /* 0x0000001fff007819 */ /* 0x000fc40000011406 */
[----:B------:R-:W-:Y:S02]  /*0be0*/  SHF.R.S32.HI R119, RZ, 0x1f, R121 ;  /* 0x0000001fff777819 */ /* 0x000fe40000011479 */
[----:B------:R-:W-:Y:S02]  /*0bf0*/  PLOP3.LUT P1, PT, PT, PT, UP1, 0x80, 0x0 ;  /* 0x000000000000781c */ /* 0x000fe40003f2f018 */
[----:B------:R-:W-:Y:S02]  /*0c00*/  SHF.R.S32.HI R13, RZ, 0x1f, R39 ;  /* 0x0000001fff0d7819 */ /* 0x000fe40000011427 */
[----:B------:R-:W-:Y:S02]  /*0c10*/  PLOP3.LUT P0, PT, PT, PT, UP1, 0x80, 0x0 ;  /* 0x000000000000781c */ /* 0x000fe40003f0f018 */
[----:B------:R-:W-:Y:S01]  /*0c20*/  SEL R4, R39, RZ, !P2 ;  /* 0x000000ff27047207 */ /* 0x000fe20005000000 */
[----:B------:R-:W-:Y:S01]  /*0c30*/  UMOV UR11, 0x60 ;  /* 0x00000060000b7882 */ /* 0x000fe20000000000 */
[----:B------:R-:W-:Y:S01]  /*0c40*/  ISETP.NE.AND.EX P5, PT, RZ, c[0x0][0x344], PT, P5 ;  /* 0x0000d100ff007a0c */ /* 0x000fe20003fa5350 */
[----:B------:R-:W-:-:S12]  /*0c50*/  ULDC.64 UR6, c[0x0][0x1e0] ;  /* 0x0000780000067ab9 */ /* 0x000fd80000000a00 */
[----:B------:R-:W-:-:S05]  /*0c60*/  @P5 IMAD.WIDE R2, R39, R26, c[0x0][0x340] ;  /* 0x0000d00027025625 */ /* 0x000fca00078e021a */
[----:B------:R2:W3:Y:S01]  /*0c70*/  @P5 LDG.E R17, [R2.64] ;  /* 0x0000001202115981 */ /* 0x0004e2000c1e1900 */
[----:B------:R-:W-:Y:S01]  /*0c80*/  IMAD R0, R0, c[0x0][0x178], RZ ;  /* 0x00005e0000007a24 */ /* 0x000fe200078e02ff */
[CC--:B------:R-:W-:Y:S01]  /*0c90*/  LEA.HI R23, R119.reuse, R121.reuse, RZ, 0x3 ;  /* 0x0000007977177211 */ /* 0x0c0fe200078f18ff */
[----:B------:R-:W-:Y:S01]  /*0ca0*/  ULDC UR4, c[0x0][0x2c4] ;  /* 0x0000b10000047ab9 */ /* 0x000fe20000000800 */
[----:B-1----:R-:W-:Y:S01]  /*0cb0*/  SHF.R.S32.HI R31, RZ, 0x1f, R30 ;  /* 0x0000001fff1f7819 */ /* 0x002fe2000001141e */
[----:B------:R-:W-:Y:S01]  /*0cc0*/  IMAD R0, R6, c[0x0][0x17c], R0 ;  /* 0x00005f0006007a24 */ /* 0x000fe200078e0200 */
[----:B------:R-:W-:Y:S01]  /*0cd0*/  SHF.R.S32.HI R14, RZ, 0x3, R23 ;  /* 0x00000003ff0e7819 */ /* 0x000fe20000011417 */
[----:B------:R-:W-:Y:S01]  /*0ce0*/  UIMAD UR4, UR12, UR4, URZ ;  /* 0x000000040c0472a4 */ /* 0x000fe2000f8e023f */
[-C--:B------:R-:W-:Y:S01]  /*0cf0*/  LEA.HI R29, R119, R121.reuse, RZ, 0x4 ;  /* 0x00000079771d7211 */ /* 0x080fe200078f20ff */
[----:B------:R-:W-:Y:S01]  /*0d00*/  IMAD R5, R31, c[0x0][0x1b8], RZ ;  /* 0x00006e001f057a24 */ /* 0x000fe200078e02ff */
[----:B------:R-:W-:Y:S01]  /*0d10*/  IADD3 R9, R14, UR21, RZ ;  /* 0x000000150e097c10 */ /* 0x000fe2000fffe0ff */
[----:B------:R-:W-:Y:S01]  /*0d20*/  UIMAD.WIDE.U32 UR26, UR11, UR6, URZ ;  /* 0x000000060b1a72a5 */ /* 0x000fe2000f8e003f */
[----:B------:R-:W-:Y:S01]  /*0d30*/  SHF.R.S32.HI R12, RZ, 0x4, R29 ;  /* 0x00000004ff0c7819 */ /* 0x000fe2000001141d */
[----:B------:R-:W-:Y:S01]  /*0d40*/  IMAD R5, R30, c[0x0][0x1bc], R5 ;  /* 0x00006f001e057a24 */ /* 0x000fe200078e0205 */
[----:B------:R-:W-:Y:S01]  /*0d50*/  UIMAD UR22, UR20, -0x60, UR11 ;  /* 0xffffffa0141678a4 */ /* 0x000fe2000f8e020b */
[----:B------:R-:W-:Y:S01]  /*0d60*/  LEA.HI R118, R119, R121, RZ, 0x5 ;  /* 0x0000007977767211 */ /* 0x000fe200078f28ff */
[----:B------:R-:W-:Y:S01]  /*0d70*/  UIMAD UR23, UR11, UR7, URZ ;  /* 0x000000070b1772a4 */ /* 0x000fe2000f8e023f */
[----:B------:R-:W-:Y:S01]  /*0d80*/  IMAD.U32 R10, RZ, RZ, UR26 ;  /* 0x0000001aff0a7e24 */ /* 0x000fe2000f8e00ff */
[----:B------:R-:W-:Y:S01]  /*0d90*/  UIADD3 UR13, UR20, -0x1, URZ ;  /* 0xffffffff140d7890 */ /* 0x000fe2000fffe03f */
[----:B------:R-:W-:Y:S01]  /*0da0*/  IMAD.U32 R11, RZ, RZ, UR27 ;  /* 0x0000001bff0b7e24 */ /* 0x000fe2000f8e00ff */
[----:B------:R-:W-:Y:S01]  /*0db0*/  UIADD3 UR23, UR27, UR23, URZ ;  /* 0x000000171b177290 */ /* 0x000fe2000fffe03f */
[----:B------:R-:W-:Y:S01]  /*0dc0*/  IMAD.MOV.U32 R116, RZ, RZ, R10 ;  /* 0x000000ffff747224 */ /* 0x000fe200078e000a */
[----:B------:R-:W-:Y:S01]  /*0dd0*/  USHF.R.S32.HI UR10, URZ, 0x1f, UR13 ;  /* 0x0000001f3f0a7899 */ /* 0x000fe2000801140d */
[----:B------:R-:W-:Y:S01]  /*0de0*/  SHF.R.S32.HI R117, RZ, 0x5, R118 ;  /* 0x00000005ff757819 */ /* 0x000fe20000011476 */
[----:B------:R-:W-:Y:S01]  /*0df0*/  UIMAD UR9, UR23, UR13, URZ ;  /* 0x0000000d170972a4 */ /* 0x000fe2000f8e023f */
[----:B--2---:R-:W-:Y:S01]  /*0e00*/  IMAD.WIDE.U32 R2, R6, c[0x0][0x178], RZ ;  /* 0x00005e0006027a25 */ /* 0x004fe200078e00ff */
[----:B------:R-:W-:-:S02]  /*0e10*/  UIMAD.WIDE.U32 UR14, UR6, 0x40, URZ ;  /* 0x00000040060e78a5 */ /* 0x000fc4000f8e003f */
[----:B------:R-:W-:Y:S01]  /*0e20*/  UIMAD UR9, UR10, UR26, UR9 ;  /* 0x0000001a0a0972a4 */ /* 0x000fe2000f8e0209 */
[----:B------:R-:W-:Y:S01]  /*0e30*/  IMAD.IADD R3, R3, 0x1, R0 ;  /* 0x0000000103037824 */ /* 0x000fe200078e0200 */
[----:B------:R-:W-:Y:S01]  /*0e40*/  LOP3.LUT R0, R23, 0xfffffff8, RZ, 0xc0, !PT ;  /* 0xfffffff817007812 */ /* 0x000fe200078ec0ff */
[----:B------:R-:W-:Y:S02]  /*0e50*/  UISETP.GE.AND UP0, UPT, UR20, 0x2, UPT ;  /* 0x000000021400788c */ /* 0x000fe4000bf06270 */
[----:B------:R-:W-:-:S04]  /*0e60*/  IMAD.WIDE.U32 R2, R30, c[0x0][0x1b8], R2 ;  /* 0x00006e001e027a25 */ /* 0x000fc800078e0002 */
[----:B------:R-:W-:Y:S01]  /*0e70*/  IMAD.IADD R36, R121, 0x1, -R0 ;  /* 0x0000000179247824 */ /* 0x000fe200078e0a00 */
[----:B------:R-:W-:Y:S01]  /*0e80*/  SEL R0, R13, RZ, !P2 ;  /* 0x000000ff0d007207 */ /* 0x000fe20005000000 */
[----:B------:R-:W-:Y:S01]  /*0e90*/  IMAD.IADD R3, R3, 0x1, R5 ;  /* 0x0000000103037824 */ /* 0x000fe200078e0205 */
[----:B------:R-:W-:Y:S01]  /*0ea0*/  BAR.SYNC.DEFER_BLOCKING 0x0 ;  /* 0x0000000000007b1d */ /* 0x000fe20000010000 */
[----:B------:R-:W-:Y:S01]  /*0eb0*/  IMAD R7, R36, 0x20, R14 ;  /* 0x0000002024077824 */ /* 0x000fe200078e020e */
[----:B------:R-:W-:Y:S01]  /*0ec0*/  ISETP.GE.AND P2, PT, R9, UR4, PT ;  /* 0x0000000409007c0c */ /* 0x000fe2000bf46270 */
[----:B------:R-:W-:Y:S02]  /*0ed0*/  IMAD R0, R0, c[0x0][0x1c0], RZ ;  /* 0x0000700000007a24 */ /* 0x000fe400078e02ff */
[----:B------:R-:W-:Y:S01]  /*0ee0*/  IMAD.WIDE.U32 R2, R4, c[0x0][0x1c0], R2 ;  /* 0x0000700004027a25 */ /* 0x000fe200078e0002 */
[----:B------:R-:W-:-:S03]  /*0ef0*/  IADD3 R7, R7, UR21, RZ ;  /* 0x0000001507077c10 */ /* 0x000fc6000fffe0ff */
[----:B------:R-:W-:Y:S02]  /*0f00*/  IMAD R5, R4, c[0x0][0x1c4], R0 ;  /* 0x0000710004057a24 */ /* 0x000fe400078e0200 */
[----:B------:R-:W-:-:S04]  /*0f10*/  @P1 IMAD.HI.U32 R6, R7, c[0x0][0x2c8], RZ ;  /* 0x0000b20007061a27 */ /* 0x000fc800078e00ff */
[----:B------:R-:W-:Y:S01]  /*0f20*/  IMAD.MOV.U32 R0, RZ, RZ, R7 ;  /* 0x000000ffff007224 */ /* 0x000fe200078e0007 */
[----:B------:R-:W-:Y:S01]  /*0f30*/  @P0 SHF.R.U32.HI R0, RZ, c[0x0][0x2cc], R6 ;  /* 0x0000b300ff000a19 */ /* 0x000fe20000011606 */
[----:B------:R-:W-:Y:S01]  /*0f40*/  IMAD.IADD R3, R3, 0x1, R5 ;  /* 0x0000000103037824 */ /* 0x000fe200078e0205 */
[----:B------:R-:W-:Y:S02]  /*0f50*/  IADD3 R6, R9, 0x20, RZ ;  /* 0x0000002009067810 */ /* 0x000fe40007ffe0ff */
[----:B------:R-:W-:Y:S01]  /*0f60*/  SHF.R.S32.HI R4, RZ, 0x1f, R0 ;  /* 0x0000001fff047819 */ /* 0x000fe20000011400 */
[----:B------:R-:W-:Y:S01]  /*0f70*/  IMAD.WIDE.U32 R2, R0, c[0x0][0x1b0], R2 ;  /* 0x00006c0000027a25 */ /* 0x000fe200078e0002 */
[----:B------:R-:W-:Y:S02]  /*0f80*/  ISETP.GE.AND P3, PT, R6, UR4, PT ;  /* 0x0000000406007c0c */ /* 0x000fe4000bf66270 */
[----:B------:R-:W-:Y:S01]  /*0f90*/  IADD3 R6, P0, R8, R14, RZ ;  /* 0x0000000e08067210 */ /* 0x000fe20007f1e0ff */
[----:B------:R-:W-:-:S04]  /*0fa0*/  IMAD R4, R4, c[0x0][0x1b0], RZ ;  /* 0x00006c0004047a24 */ /* 0x000fc800078e02ff */
[----:B------:R-:W-:Y:S02]  /*0fb0*/  IMAD R5, R0, c[0x0][0x1b4], R4 ;  /* 0x00006d0000057a24 */ /* 0x000fe400078e0204 */
[----:B------:R-:W-:Y:S01]  /*0fc0*/  IMAD.MOV R4, RZ, RZ, -R0 ;  /* 0x000000ffff047224 */ /* 0x000fe200078e0a00 */
[----:B------:R-:W-:Y:S01]  /*0fd0*/  IADD3 R0, R9, 0x40, RZ ;  /* 0x0000004009007810 */ /* 0x000fe20007ffe0ff */
[----:B------:R-:W-:Y:S01]  /*0fe0*/  IMAD.IADD R3, R3, 0x1, R5 ;  /* 0x0000000103037824 */ /* 0x000fe200078e0205 */
[----:B------:R-:W-:Y:S01]  /*0ff0*/  IADD3 R9, R9, 0x60, RZ ;  /* 0x0000006009097810 */ /* 0x000fe20007ffe0ff */
[----:B------:R-:W-:Y:S01]  /*1000*/  IMAD R4, R4, c[0x0][0x2c4], R7 ;  /* 0x0000b10004047a24 */ /* 0x000fe200078e0207 */
[----:B------:R-:W-:Y:S01]  /*1010*/  ISETP.GE.AND P4, PT, R0, UR4, PT ;  /* 0x0000000400007c0c */ /* 0x000fe2000bf86270 */
[----:B------:R-:W-:Y:S01]  /*1020*/  IMAD.U32 R5, RZ, RZ, UR22 ;  /* 0x00000016ff057e24 */ /* 0x000fe2000f8e00ff */
[----:B------:R-:W-:Y:S02]  /*1030*/  SHF.R.S32.HI R7, RZ, 0x1f, R8 ;  /* 0x0000001fff077819 */ /* 0x000fe40000011408 */
[----:B------:R-:W-:-:S02]  /*1040*/  SHF.R.S32.HI R0, RZ, 0x1f, R4 ;  /* 0x0000001fff007819 */ /* 0x000fc40000011404 */
[C---:B------:R-:W-:Y:S01]  /*1050*/  LEA.HI.X.SX32 R11, R14.reuse, R7, 0x1, P0 ;  /* 0x000000070e0b7211 */ /* 0x040fe200000f0eff */
[----:B------:R-:W-:Y:S01]  /*1060*/  IMAD.SHL.U32 R7, R14, 0x40, RZ ;  /* 0x000000400e077824 */ /* 0x000fe200078e00ff */
[----:B------:R-:W-:Y:S01]  /*1070*/  IADD3 R16, R5, UR8, -R14 ;  /* 0x0000000805107c10 */ /* 0x000fe2000fffe80e */
[----:B------:R-:W-:Y:S01]  /*1080*/  IMAD R0, R0, c[0x0][0x1a8], RZ ;  /* 0x00006a0000007a24 */ /* 0x000fe200078e02ff */
[----:B------:R-:W-:Y:S01]  /*1090*/  ISETP.GE.AND P0, PT, R9, UR4, PT ;  /* 0x0000000409007c0c */ /* 0x000fe2000bf06270 */
[----:B------:R-:W-:Y:S02]  /*10a0*/  ULDC.64 UR4, c[0x0][0x208] ;  /* 0x0000820000047ab9 */ /* 0x000fe40000000a00 */
[C---:B------:R-:W-:Y:S01]  /*10b0*/  IMAD R10, R4.reuse, c[0x0][0x1ac], R0 ;  /* 0x00006b00040a7a24 */ /* 0x040fe200078e0200 */
[----:B------:R-:W-:Y:S01]  /*10c0*/  LOP3.LUT R0, R7, 0x1c0, RZ, 0xc0, !PT ;  /* 0x000001c007007812 */ /* 0x000fe200078ec0ff */
[----:B------:R-:W-:Y:S01]  /*10d0*/  IMAD.WIDE.U32 R4, R4, c[0x0][0x1a8], R2 ;  /* 0x00006a0004047a25 */ /* 0x000fe200078e0002 */
[----:B------:R-:W-:Y:S01]  /*10e0*/  LEA.HI R3, R29, R12, RZ, 0x1 ;  /* 0x0000000c1d037211 */ /* 0x000fe200078f08ff */
[----:B------:R-:W-:-:S02]  /*10f0*/  UIMAD.WIDE.U32 UR16, UR11, UR4, URZ ;  /* 0x000000040b1072a5 */ /* 0x000fc4000f8e003f */
[----:B------:R-:W-:Y:S01]  /*1100*/  IMAD.SHL.U32 R2, R36, 0x8, RZ ;  /* 0x0000000824027824 */ /* 0x000fe200078e00ff */
[----:B------:R-:W-:Y:S01]  /*1110*/  LOP3.LUT R7, R3, 0xfffffffe, RZ, 0xc0, !PT ;  /* 0xfffffffe03077812 */ /* 0x000fe200078ec0ff */
[----:B------:R-:W-:Y:S01]  /*1120*/  UIMAD UR11, UR11, UR5, URZ ;  /* 0x000000050b0b72a4 */ /* 0x000fe2000f8e023f */
[----:B------:R-:W-:Y:S02]  /*1130*/  SHF.R.U32.HI R3, RZ, 0x3, R0 ;  /* 0x00000003ff037819 */ /* 0x000fe40000011600 */
[----:B------:R-:W-:Y:S01]  /*1140*/  LOP3.LUT R8, R0, 0x38, R2, 0xf8, !PT ;  /* 0x0000003800087812 */ /* 0x000fe200078ef802 */
[----:B------:R-:W-:Y:S01]  /*1150*/  IMAD.IADD R0, R5, 0x1, R10 ;  /* 0x0000000105007824 */ /* 0x000fe200078e020a */
[----:B------:R-:W-:Y:S01]  /*1160*/  LEA R15, P1, R4, c[0x0][0x160], 0x1 ;  /* 0x00005800040f7a11 */ /* 0x000fe200078208ff */
[----:B------:R-:W-:Y:S01]  /*1170*/  IMAD.IADD R25, R12, 0x1, -R7 ;  /* 0x000000010c197824 */ /* 0x000fe200078e0a07 */
[----:B------:R-:W-:Y:S01]  /*1180*/  LOP3.LUT R10, R8, R3, RZ, 0x3c, !PT ;  /* 0x00000003080a7212 */ /* 0x000fe200078e3cff */
[C---:B------:R-:W-:Y:S01]  /*1190*/  IMAD R7, R11.reuse, c[0x0][0x1e0], RZ ;  /* 0x000078000b077a24 */ /* 0x040fe200078e02ff */
[----:B------:R-:W-:Y:S01]  /*11a0*/  LEA.HI.X R14, R4, c[0x0][0x164], R0, 0x1, P1 ;  /* 0x00005900040e7a11 */ /* 0x000fe200008f0c00 */
[----:B------:R-:W1:Y:S01]  /*11b0*/  SHFL.IDX PT, R8, R15, RZ, 0x181f ;  /* 0x00181fff0f087589 */ /* 0x000e6200000e0000 */
[----:B------:R-:W-:Y:S01]  /*11c0*/  IMAD R4, R11, c[0x0][0x208], RZ ;  /* 0x000082000b047a24 */ /* 0x000fe200078e02ff */
[----:B------:R-:W-:Y:S01]  /*11d0*/  LEA.HI R0, R119, R121, RZ, 0x6 ;  /* 0x0000007977007211 */ /* 0x000fe200078f30ff */
[C---:B------:R-:W-:Y:S01]  /*11e0*/  IMAD R27, R6.reuse, c[0x0][0x1e4], R7 ;  /* 0x00007900061b7a24 */ /* 0x040fe200078e0207 */
[----:B------:R-:W2:Y:S01]  /*11f0*/  SHFL.IDX PT, R9, R14, RZ, 0x181f ;  /* 0x00181fff0e097589 */ /* 0x000ea200000e0000 */
[----:B------:R-:W-:Y:S01]  /*1200*/  IMAD R28, R6, c[0x0][0x20c], R4 ;  /* 0x00008300061c7a24 */ /* 0x000fe200078e0204 */
[----:B------:R-:W-:Y:S01]  /*1210*/  IADD3 R22, R2, 0x80, RZ ;  /* 0x0000008002167810 */ /* 0x000fe20007ffe0ff */
[----:B------:R-:W-:Y:S01]  /*1220*/  IMAD.SHL.U32 R0, R0, 0x8, RZ ;  /* 0x0000000800007824 */ /* 0x000fe200078e00ff */
[----:B------:R-:W-:Y:S01]  /*1230*/  SHF.R.S32.HI R3, RZ, 0x1f, R2 ;  /* 0x0000001fff037819 */ /* 0x000fe20000011402 */
[----:B------:R-:W-:Y:S01]  /*1240*/  SHFL.IDX PT, R7, R14, 0x1, 0x181f ;  /* 0x00381f000e077f89 */ /* 0x000fe200000e0000 */
[----:B------:R-:W-:Y:S01]  /*1250*/  ISETP.GE.AND P1, PT, R2, c[0x0][0x198], PT ;  /* 0x0000660002007a0c */ /* 0x000fe20003f26270 */
[----:B------:R-:W-:Y:S01]  /*1260*/  IMAD.SHL.U32 R12, R36, 0x40, RZ ;  /* 0x00000040240c7824 */ /* 0x000fe200078e00ff */
[----:B------:R-:W-:Y:S01]  /*1270*/  LOP3.LUT R249, R10, 0xfffffe00, R0, 0xf8, !PT ;  /* 0xfffffe000af97812 */ /* 0x000fe200078ef800 */
[----:B------:R-:W-:Y:S01]  /*1280*/  IMAD.WIDE.U32 R18, R6, c[0x0][0x1e0], R2 ;  /* 0x0000780006127a25 */ /* 0x000fe200078e0002 */
[----:B------:R-:W-:Y:S01]  /*1290*/  @!P2 SHF.R.S32.HI R0, RZ, 0x1f, R22 ;  /* 0x0000001fff00a819 */ /* 0x000fe20000011416 */
[----:B------:R-:W-:Y:S01]  /*12a0*/  UIADD3 UR11, UR17, UR11, URZ ;  /* 0x0000000b110b7290 */ /* 0x000fe2000fffe03f */
[----:B------:R-:W-:Y:S01]  /*12b0*/  LOP3.LUT R12, R12, 0x1c0, RZ, 0xc0, !PT ;  /* 0x000001c00c0c7812 */ /* 0x000fe200078ec0ff */
[----:B------:R-:W-:Y:S01]  /*12c0*/  IMAD.WIDE.U32 R20, R6, c[0x0][0x208], R2 ;  /* 0x0000820006147a25 */ /* 0x000fe200078e0002 */
[----:B------:R-:W-:Y:S01]  /*12d0*/  @!P2 LEA.HI R0, R0, R22, RZ, 0x3 ;  /* 0x000000160000a211 */ /* 0x000fe200078f18ff */
[----:B------:R-:W4:Y:S02]  /*12e0*/  SHFL.IDX PT, R6, R15, 0x1, 0x181f ;  /* 0x00381f000f067f89 */ /* 0x000f2400000e0000 */
[----:B------:R-:W-:Y:S01]  /*12f0*/  IMAD.SHL.U32 R249, R249, 0x2, RZ ;  /* 0x00000002f9f97824 */ /* 0x000fe200078e00ff */
[----:B------:R-:W-:-:S02]  /*1300*/  @!P2 LOP3.LUT R0, R0, 0xfffffff8, RZ, 0xc0, !PT ;  /* 0xfffffff80000a812 */ /* 0x000fc400078ec0ff */
[--C-:B---3--:R-:W-:Y:S01]  /*1310*/  @P5 SHF.R.S32.HI R5, RZ, 0x1f, R17.reuse ;  /* 0x0000001fff055819 */ /* 0x108fe20000011411 */
[----:B------:R-:W-:Y:S01]  /*1320*/  @P5 IMAD.MOV.U32 R4, RZ, RZ, R17 ;  /* 0x000000ffff045224 */ /* 0x000fe200078e0011 */
[----:B------:R-:W-:Y:S01]  /*1330*/  IADD3 R17, R2, 0x40, RZ ;  /* 0x0000004002117810 */ /* 0x000fe20007ffe0ff */
[----:B------:R-:W-:Y:S02]  /*1340*/  @!P5 IMAD.MOV.U32 R5, RZ, RZ, R13 ;  /* 0x000000ffff05d224 */ /* 0x000fe400078e000d */
[----:B------:R-:W-:Y:S01]  /*1350*/  @!P5 IMAD.MOV.U32 R4, RZ, RZ, R39 ;  /* 0x000000ffff04d224 */ /* 0x000fe200078e0027 */
[----:B------:R-:W-:Y:S02]  /*1360*/  ISETP.GE.AND P5, PT, R17, c[0x0][0x198], PT ;  /* 0x0000660011007a0c */ /* 0x000fe40003fa6270 */
[----:B------:R-:W-:Y:S02]  /*1370*/  SEL R24, R5, RZ, !P6 ;  /* 0x000000ff05187207 */ /* 0x000fe40007000000 */
[----:B------:R-:W-:-:S02]  /*1380*/  SEL R26, R4, RZ, !P6 ;  /* 0x000000ff041a7207 */ /* 0x000fc40007000000 */
[----:B------:R-:W-:Y:S02]  /*1390*/  @!P2 SHF.R.S32.HI R5, RZ, 0x1f, R17 ;  /* 0x0000001fff05a819 */ /* 0x000fe40000011411 */
[C---:B-1----:R-:W-:Y:S02]  /*13a0*/  @!P2 LEA R4, P6, R2.reuse, R8, 0x1 ;  /* 0x000000080204a211 */ /* 0x042fe400078c08ff */
[----:B------:R-:W-:Y:S02]  /*13b0*/  @!P2 LEA.HI R10, R5, R17, RZ, 0x3 ;  /* 0x00000011050aa211 */ /* 0x000fe400078f18ff */
[----:B--2---:R-:W-:Y:S02]  /*13c0*/  @!P2 LEA.HI.X R5, R2, R9, R3, 0x1, P6 ;  /* 0x000000090205a211 */ /* 0x004fe400030f0c03 */
[----:B------:R-:W-:Y:S02]  /*13d0*/  ISETP.GE.AND P6, PT, R22, c[0x0][0x198], PT ;  /* 0x0000660016007a0c */ /* 0x000fe40003fc6270 */
[----:B------:R-:W-:Y:S01]  /*13e0*/  @!P2 LOP3.LUT R10, R10, 0xfffffff8, RZ, 0xc0, !PT ;  /* 0xfffffff80a0aa812 */ /* 0x000fe200078ec0ff */
[----:B------:R1:W-:Y:S04]  /*13f0*/  @!P2 LDGSTS.E.BYPASS.LTC128B.128 [R249+0x100], [R4.64], !P1 ;  /* 0x0010000004f9afae */ /* 0x0003e8000c901d52 */
[----:B------:R-:W-:-:S04]  /*1400*/  @!P2 IMAD.WIDE R10, R10, 0x2, R8 ;  /* 0x000000020a0aa825 */ /* 0x000fc800078e0208 */
[----:B------:R-:W-:Y:S01]  /*1410*/  @!P2 IMAD.WIDE R8, R0, 0x2, R8 ;  /* 0x000000020008a825 */ /* 0x000fe200078e0208 */
[----:B------:R-:W-:Y:S01]  /*1420*/  @!P3 SHF.R.S32.HI R0, RZ, 0x1f, R22 ;  /* 0x0000001fff00b819 */ /* 0x000fe20000011416 */
[----:B------:R2:W-:Y:S03]  /*1430*/  @!P2 LDGSTS.E.BYPASS.LTC128B.128 [R249+0x4100], [R10.64], !P5 ;  /* 0x041000000af9afae */ /* 0x0005e6000e901d52 */
[----:B------:R-:W-:Y:S01]  /*1440*/  @!P3 LEA.HI R0, R0, R22, RZ, 0x3 ;  /* 0x000000160000b211 */ /* 0x000fe200078f18ff */
[----:B------:R3:W-:Y:S03]  /*1450*/  @!P2 LDGSTS.E.BYPASS.LTC128B.128 [R249+0x8100], [R8.64], !P6 ;  /* 0x0810000008f9afae */ /* 0x0007e6000f101d52 */
[----:B------:R-:W-:Y:S02]  /*1460*/  @!P3 LOP3.LUT R0, R0, 0xfffffff8, RZ, 0xc0, !PT ;  /* 0xfffffff80000b812 */ /* 0x000fe400078ec0ff */
[----:B-1----:R-:W-:Y:S01]  /*1470*/  @!P3 SHF.R.S32.HI R5, RZ, 0x1f, R17 ;  /* 0x0000001fff05b819 */ /* 0x002fe20000011411 */
[----:B------:R-:W1:Y:S01]  /*1480*/  SHFL.IDX PT, R4, R15, 0x2, 0x181f ;  /* 0x00581f000f047f89 */ /* 0x000e6200000e0000 */
[----:B--2---:R-:W-:-:S02]  /*1490*/  LOP3.LUT R10, R12, 0x8, R23, 0xf8, !PT ;  /* 0x000000080c0a7812 */ /* 0x004fc400078ef817 */
[----:B---3--:R-:W-:Y:S02]  /*14a0*/  SHF.R.U32.HI R9, RZ, 0x3, R12 ;  /* 0x00000003ff097819 */ /* 0x008fe4000001160c */
[----:B------:R-:W-:Y:S02]  /*14b0*/  @!P3 LEA.HI R12, R5, R17, RZ, 0x3 ;  /* 0x00000011050cb211 */ /* 0x000fe400078f18ff */
[----:B------:R-:W2:Y:S01]  /*14c0*/  SHFL.IDX PT, R5, R14, 0x2, 0x181f ;  /* 0x00581f000e057f89 */ /* 0x000ea200000e0000 */
[----:B----4-:R-:W-:Y:S02]  /*14d0*/  @!P3 LEA R8, P2, R2, R6, 0x1 ;  /* 0x000000060208b211 */ /* 0x010fe400078408ff */
[----:B------:R-:W-:Y:S02]  /*14e0*/  @!P3 LOP3.LUT R12, R12, 0xfffffff8, RZ, 0xc0, !PT ;  /* 0xfffffff80c0cb812 */ /* 0x000fe400078ec0ff */
[----:B------:R-:W-:Y:S01]  /*14f0*/  LOP3.LUT R23, R10, R9, RZ, 0x3c, !PT ;  /* 0x000000090a177212 */ /* 0x000fe200078e3cff */
[----:B------:R-:W-:Y:S01]  /*1500*/  @!P3 IMAD.WIDE R10, R0, 0x2, R6 ;  /* 0x00000002000ab825 */ /* 0x000fe200078e0206 */
[----:B------:R-:W-:-:S02]  /*1510*/  @!P3 LEA.HI.X R9, R2, R7, R3, 0x1, P2 ;  /* 0x000000070209b211 */ /* 0x000fc400010f0c03 */
[----:B------:R-:W-:Y:S01]  /*1520*/  @!P4 SHF.R.S32.HI R0, RZ, 0x1f, R22 ;  /* 0x0000001fff00c819 */ /* 0x000fe20000011416 */
[----:B------:R-:W-:Y:S02]  /*1530*/  @!P3 IMAD.WIDE R12, R12, 0x2, R6 ;  /* 0x000000020c0cb825 */ /* 0x000fe400078e0206 */
[----:B------:R-:W3:Y:S04]  /*1540*/  SHFL.IDX PT, R6, R15, 0x3, 0x181f ;  /* 0x00781f000f067f89 */ /* 0x000ee800000e0000 */
[----:B------:R-:W4:Y:S04]  /*1550*/  SHFL.IDX PT, R7, R14, 0x3, 0x181f ;  /* 0x00781f000e077f89 */ /* 0x000f2800000e0000 */
[----:B------:R5:W-:Y:S04]  /*1560*/  @!P3 LDGSTS.E.BYPASS.LTC128B.128 [R249+0x1100], [R8.64], !P1 ;  /* 0x0110000008f9bfae */ /* 0x000be8000c901d52 */
[----:B------:R1:W-:Y:S04]  /*1570*/  @!P3 LDGSTS.E.BYPASS.LTC128B.128 [R249+0x5100], [R12.64], !P5 ;  /* 0x051000000cf9bfae */ /* 0x0003e8000e901d52 */
[----:B------:R2:W-:Y:S01]  /*1580*/  @!P3 LDGSTS.E.BYPASS.LTC128B.128 [R249+0x9100], [R10.64], !P6 ;  /* 0x091000000af9bfae */ /* 0x0005e2000f101d52 */
[----:B------:R-:W-:-:S02]  /*1590*/  ISETP.GE.AND P3, PT, R17, c[0x0][0x1d4], PT ;  /* 0x0000750011007a0c */ /* 0x000fc40003f66270 */
[--C-:B-----5:R-:W-:Y:S02]  /*15a0*/  @!P4 SHF.R.S32.HI R8, RZ, 0x1f, R17.reuse ;  /* 0x0000001fff08c819 */ /* 0x120fe40000011411 */
[----:B------:R-:W-:Y:S02]  /*15b0*/  @!P4 LEA.HI R9, R0, R22, RZ, 0x3 ;  /* 0x000000160009c211 */ /* 0x000fe400078f18ff */
[----:B------:R-:W-:Y:S02]  /*15c0*/  @!P0 SHF.R.S32.HI R0, RZ, 0x1f, R17 ;  /* 0x0000001fff008819 */ /* 0x000fe40000011411 */
[----:B-1----:R-:W-:Y:S02]  /*15d0*/  @!P4 LOP3.LUT R12, R9, 0xfffffff8, RZ, 0xc0, !PT ;  /* 0xfffffff8090cc812 */ /* 0x002fe400078ec0ff */
[----:B--2---:R-:W-:Y:S02]  /*15e0*/  @!P4 LEA.HI R10, R8, R17, RZ, 0x3 ;  /* 0x00000011080ac211 */ /* 0x004fe400078f18ff */
[----:B------:R-:W-:-:S02]  /*15f0*/  @!P4 LEA R8, P2, R2, R4, 0x1 ;  /* 0x000000040208c211 */ /* 0x000fc400078408ff */
[----:B------:R-:W-:Y:S02]  /*1600*/  @!P4 LOP3.LUT R10, R10, 0xfffffff8, RZ, 0xc0, !PT ;  /* 0xfffffff80a0ac812 */ /* 0x000fe400078ec0ff */
[----:B------:R-:W-:Y:S02]  /*1610*/  @!P0 LEA.HI R17, R0, R17, RZ, 0x3 ;  /* 0x0000001100118211 */ /* 0x000fe400078f18ff */
[----:B------:R-:W-:Y:S01]  /*1620*/  LOP3.LUT R0, R29, 0xfffffff0, RZ, 0xc0, !PT ;  /* 0xfffffff01d007812 */ /* 0x000fe200078ec0ff */
[----:B------:R-:W-:Y:S01]  /*1630*/  @!P4 IMAD.WIDE R10, R10, 0x2, R4 ;  /* 0x000000020a0ac825 */ /* 0x000fe200078e0204 */
[----:B------:R-:W-:-:S03]  /*1640*/  @!P4 LEA.HI.X R9, R2, R5, R3, 0x1, P2 ;  /* 0x000000050209c211 */ /* 0x000fc600010f0c03 */
[----:B------:R-:W-:Y:S02]  /*1650*/  @!P4 IMAD.WIDE R4, R12, 0x2, R4 ;  /* 0x000000020c04c825 */ /* 0x000fe400078e0204 */
[----:B------:R3:W-:Y:S02]  /*1660*/  @!P4 LDGSTS.E.BYPASS.LTC128B.128 [R249+0x2100], [R8.64], !P1 ;  /* 0x0210000008f9cfae */ /* 0x0007e4000c901d52 */
[----:B------:R-:W-:Y:S02]  /*1670*/  IMAD.IADD R0, R121, 0x1, -R0 ;  /* 0x0000000179007824 */ /* 0x000fe400078e0a00 */
[----:B------:R1:W-:Y:S04]  /*1680*/  @!P4 LDGSTS.E.BYPASS.LTC128B.128 [R249+0x6100], [R10.64], !P5 ;  /* 0x061000000af9cfae */ /* 0x0003e8000e901d52 */
[----:B------:R2:W-:Y:S01]  /*1690*/  @!P4 LDGSTS.E.BYPASS.LTC128B.128 [R249+0xa100], [R4.64], !P6 ;  /* 0x0a10000004f9cfae */ /* 0x0005e2000f101d52 */
[----:B------:R-:W-:-:S04]  /*16a0*/  ISETP.GE.AND P4, PT, R2, c[0x0][0x1d4], PT ;  /* 0x0000750002007a0c */ /* 0x000fc80003f86270 */
[----:B------:R-:W-:Y:S02]  /*16b0*/  SEL R12, RZ, 0x1, P4 ;  /* 0x00000001ff0c7807 */ /* 0x000fe40002000000 */
[----:B---3--:R-:W-:-:S04]  /*16c0*/  @!P0 LEA R8, P2, R2, R6, 0x1 ;  /* 0x0000000602088211 */ /* 0x008fc800078408ff */
[----:B----4-:R-:W-:Y:S01]  /*16d0*/  @!P0 LEA.HI.X R9, R2, R7, R3, 0x1, P2 ;  /* 0x0000000702098211 */ /* 0x010fe200010f0c03 */
[----:B------:R-:W-:Y:S01]  /*16e0*/  IMAD.IADD R3, R19, 0x1, R27 ;  /* 0x0000000113037824 */ /* 0x000fe200078e021b */
[----:B------:R-:W-:Y:S01]  /*16f0*/  @!P0 SHF.R.S32.HI R2, RZ, 0x1f, R22 ;  /* 0x0000001fff028819 */ /* 0x000fe20000011416 */
[----:B-1----:R-:W-:Y:S01]  /*1700*/  IMAD R11, R31, c[0x0][0x1e8], RZ ;  /* 0x00007a001f0b7a24 */ /* 0x002fe200078e02ff */
[----:B--2---:R-:W-:Y:S01]  /*1710*/  SHF.R.S32.HI R4, RZ, 0x1f, R0 ;  /* 0x0000001fff047819 */ /* 0x004fe20000011400 */
[----:B------:R-:W-:Y:S01]  /*1720*/  IMAD.IADD R5, R21, 0x1, R28 ;  /* 0x0000000115057824 */ /* 0x000fe200078e021c */
[----:B------:R-:W-:Y:S01]  /*1730*/  @!P0 LEA.HI R14, R2, R22, RZ, 0x3 ;  /* 0x00000016020e8211 */ /* 0x000fe200078f18ff */
[----:B------:R-:W-:Y:S01]  /*1740*/  IMAD.MOV.U32 R2, RZ, RZ, R18 ;  /* 0x000000ffff027224 */ /* 0x000fe200078e0012 */
[----:B------:R-:W-:Y:S01]  /*1750*/  LEA.HI R15, R4, R0, RZ, 0x3 ;  /* 0x00000000040f7211 */ /* 0x000fe200078f18ff */
[C---:B------:R-:W-:Y:S01]  /*1760*/  IMAD R11, R30.reuse, c[0x0][0x1ec], R11 ;  /* 0x00007b001e0b7a24 */ /* 0x040fe200078e020b */
[----:B------:R-:W-:Y:S01]  /*1770*/  SEL R4, RZ, 0xffffffff, P3 ;  /* 0xffffffffff047807 */ /* 0x000fe20001800000 */
[----:B------:R-:W-:Y:S01]  /*1780*/  IMAD.WIDE.U32 R2, R30, c[0x0][0x1e8], R2 ;  /* 0x00007a001e027a25 */ /* 0x000fe200078e0002 */
[----:B------:R-:W-:Y:S01]  /*1790*/  LOP3.LUT R13, R15, 0xfffffff8, RZ, 0xc0, !PT ;  /* 0xfffffff80f0d7812 */ /* 0x000fe200078ec0ff */
[----:B------:R1:W-:Y:S01]  /*17a0*/  @!P0 LDGSTS.E.BYPASS.LTC128B.128 [R249+0x3100], [R8.64], !P1 ;  /* 0x0310000008f98fae */ /* 0x0003e2000c901d52 */
[----:B------:R-:W-:Y:S01]  /*17b0*/  ISETP.GE.AND P1, PT, R16, 0x21, PT ;  /* 0x000000211000780c */ /* 0x000fe20003f26270 */
[----:B------:R-:W-:Y:S01]  /*17c0*/  IMAD.SHL.U32 R10, R4, 0x2, RZ ;  /* 0x00000002040a7824 */ /* 0x000fe200078e00ff */
[----:B------:R-:W-:Y:S01]  /*17d0*/  ISETP.GE.AND P2, PT, R22, c[0x0][0x1d4], PT ;  /* 0x0000750016007a0c */ /* 0x000fe20003f46270 */
[----:B------:R-:W-:-:S02]  /*17e0*/  IMAD.MOV.U32 R4, RZ, RZ, R20 ;  /* 0x000000ffff047224 */ /* 0x000fc400078e0014 */
[----:B------:R-:W-:Y:S01]  /*17f0*/  IMAD.IADD R3, R3, 0x1, R11 ;  /* 0x0000000103037824 */ /* 0x000fe200078e020b */
[----:B------:R-:W-:Y:S01]  /*1800*/  LOP3.LUT R18, R10, 0x2, R12, 0xe2, !PT ;  /* 0x000000020a127812 */ /* 0x000fe200078ee20c */
[----:B------:R-:W-:Y:S01]  /*1810*/  IMAD.WIDE.U32 R10, R30, c[0x0][0x210], R4 ;  /* 0x000084001e0a7a25 */ /* 0x000fe200078e0004 */
[----:B------:R-:W-:-:S03]  /*1820*/  @!P0 LOP3.LUT R4, R17, 0xfffffff8, RZ, 0xc0, !PT ;  /* 0xfffffff811048812 */ /* 0x000fc600078ec0ff */
[----:B------:R-:W-:Y:S01]  /*1830*/  IMAD.IADD R13, R0, 0x1, -R13 ;  /* 0x00000001000d7824 */ /* 0x000fe200078e0a0d */
[----:B------:R-:W-:Y:S01]  /*1840*/  @!P0 LOP3.LUT R0, R14, 0xfffffff8, RZ, 0xc0, !PT ;  /* 0xfffffff80e008812 */ /* 0x000fe200078ec0ff */
[----:B------:R-:W-:-:S04]  /*1850*/  @!P0 IMAD.WIDE R4, R4, 0x2, R6 ;  /* 0x0000000204048825 */ /* 0x000fc800078e0206 */
[----:B------:R-:W-:Y:S01]  /*1860*/  @!P0 IMAD.WIDE R6, R0, 0x2, R6 ;  /* 0x0000000200068825 */ /* 0x000fe200078e0206 */
[----:B------:R2:W-:Y:S01]  /*1870*/  @!P0 LDGSTS.E.BYPASS.LTC128B.128 [R249+0x7100], [R4.64], !P5 ;  /* 0x0710000004f98fae */ /* 0x0005e2000e901d52 */
[----:B------:R-:W-:Y:S02]  /*1880*/  ISETP.GE.AND P5, PT, R16, 0x1, PT ;  /* 0x000000011000780c */ /* 0x000fe40003fa6270 */
[----:B------:R-:W-:Y:S01]  /*1890*/  IMAD R0, R24, c[0x0][0x1f0], RZ ;  /* 0x00007c0018007a24 */ /* 0x000fe200078e02ff */
[----:B------:R3:W-:Y:S01]  /*18a0*/  @!P0 LDGSTS.E.BYPASS.LTC128B.128 [R249+0xb100], [R6.64], !P6 ;  /* 0x0b10000006f98fae */ /* 0x0007e2000f101d52 */
[----:B------:R-:W-:Y:S01]  /*18b0*/  IMAD.WIDE.U32 R32, R26, c[0x0][0x1f0], R2 ;  /* 0x00007c001a207a25 */ /* 0x000fe200078e0002 */
[----:B------:R-:W-:Y:S02]  /*18c0*/  ISETP.GE.AND P6, PT, R16, 0x41, PT ;  /* 0x000000411000780c */ /* 0x000fe40003fc6270 */
[----:B------:R-:W0:Y:S01]  /*18d0*/  LDGDEPBAR ;  /* 0x00000000000079af */ /* 0x000e220000000000 */
[----:B------:R-:W-:-:S02]  /*18e0*/  IMAD.SHL.U32 R3, R25, 0x8, RZ ;  /* 0x0000000819037824 */ /* 0x000fc400078e00ff */
[----:B------:R-:W-:Y:S01]  /*18f0*/  IMAD.MOV.U32 R122, RZ, RZ, R32 ;  /* 0x000000ffff7a7224 */ /* 0x000fe200078e0020 */
[----:B------:R-:W-:Y:S01]  /*1900*/  STL.64 [R1+0x30], R32 ;  /* 0x0000302001007387 */ /* 0x000fe20000100a00 */
[----:B------:R-:W-:Y:S02]  /*1910*/  IMAD R19, R31, c[0x0][0x210], RZ ;  /* 0x000084001f137a24 */ /* 0x000fe400078e02ff */
[----:B-1----:R-:W-:Y:S02]  /*1920*/  IMAD.MOV.U32 R8, RZ, RZ, R10 ;  /* 0x000000ffff087224 */ /* 0x002fe400078e000a */
[----:B------:R-:W-:-:S04]  /*1930*/  IMAD R12, R30, c[0x0][0x214], R19 ;  /* 0x000085001e0c7a24 */ /* 0x000fc800078e0213 */
[----:B------:R-:W-:Y:S02]  /*1940*/  IMAD.IADD R9, R11, 0x1, R12 ;  /* 0x000000010b097824 */ /* 0x000fe400078e020c */
[----:B------:R-:W-:Y:S02]  /*1950*/  IMAD.U32 R12, RZ, RZ, UR7 ;  /* 0x00000007ff0c7e24 */ /* 0x000fe4000f8e00ff */
[----:B------:R-:W-:Y:S02]  /*1960*/  IMAD R11, R24, c[0x0][0x218], RZ ;  /* 0x00008600180b7a24 */ /* 0x000fe400078e02ff */
[----:B--2---:R-:W-:Y:S02]  /*1970*/  IMAD.SHL.U32 R5, R13, 0x40, RZ ;  /* 0x000000400d057824 */ /* 0x004fe400078e00ff */
[----:B------:R-:W-:Y:S02]  /*1980*/  IMAD R4, R26, c[0x0][0x1f4], R0 ;  /* 0x00007d001a047a24 */ /* 0x000fe400078e0200 */
[----:B------:R-:W-:Y:S01]  /*1990*/  IMAD R0, R25, 0x200, R23 ;  /* 0x0000020019007824 */ /* 0x000fe200078e0217 */
[----:B------:R-:W-:Y:S01]  /*19a0*/  LOP3.LUT R2, R5, 0x1c0, RZ, 0xc0, !PT ;  /* 0x000001c005027812 */ /* 0x000fe200078ec0ff */
[----:B------:R-:W-:-:S02]  /*19b0*/  IMAD.IADD R123, R33, 0x1, R4 ;  /* 0x00000001217b7824 */ /* 0x000fc400078e0204 */
[----:B------:R-:W-:Y:S01]  /*19c0*/  IMAD.SHL.U32 R224, R0, 0x2, RZ ;  /* 0x0000000200e07824 */ /* 0x000fe200078e00ff */
[----:B------:R-:W-:Y:S01]  /*19d0*/  LOP3.LUT R5, R2, 0x8, R3, 0xf8, !PT ;  /* 0x0000000802057812 */ /* 0x000fe200078ef803 */
[----:B------:R-:W-:Y:S01]  /*19e0*/  IMAD R11, R26, c[0x0][0x21c], R11 ;  /* 0x000087001a0b7a24 */ /* 0x000fe200078e020b */
[----:B------:R-:W-:Y:S01]  /*19f0*/  SHF.R.U32.HI R4, RZ, 0x3, R2 ;  /* 0x00000003ff047819 */ /* 0x000fe20000011602 */
[----:B------:R-:W-:Y:S01]  /*1a00*/  IMAD.WIDE.U32 R2, R116, UR13, R122 ;  /* 0x0000000d74027c25 */ /* 0x000fe2000f8e007a */
[----:B------:R-:W-:Y:S01]  /*1a10*/  IADD3 R231, R224, 0xc120, RZ ;  /* 0x0000c120e0e77810 */ /* 0x000fe20007ffe0ff */
[----:B------:R-:W-:Y:S01]  /*1a20*/  STL.64 [R1+0x28], R122 ;  /* 0x0000287a01007387 */ /* 0x000fe20000100a00 */
[----:B------:R-:W-:Y:S01]  /*1a30*/  LOP3.LUT R14, R5, R4, RZ, 0x3c, !PT ;  /* 0x00000004050e7212 */ /* 0x000fe200078e3cff */
[----:B------:R-:W-:Y:S01]  /*1a40*/  IMAD.U32 R4, RZ, RZ, UR6 ;  /* 0x00000006ff047e24 */ /* 0x000fe2000f8e00ff */
[----:B------:R-:W-:Y:S01]  /*1a50*/  IADD3 R3, R3, UR9, RZ ;  /* 0x0000000903037c10 */ /* 0x000fe2000fffe0ff */
[----:B------:R-:W-:Y:S01]  /*1a60*/  USHF.L.U32 UR9, UR7, 0x6, URZ ;  /* 0x0000000607097899 */ /* 0x000fe2000800063f */
[----:B---3--:R-:W-:Y:S01]  /*1a70*/  @P5 LEA R6, P0, R2, c[0x0][0x1c8], 0x1 ;  /* 0x0000720002065a11 */ /* 0x008fe200078008ff */
[----:B------:R-:W-:-:S02]  /*1a80*/  IMAD.WIDE.U32 R22, R26, c[0x0][0x218], R8 ;  /* 0x000086001a167a25 */ /* 0x000fc400078e0008 */
[----:B------:R-:W-:Y:S01]  /*1a90*/  UIADD3 UR9, UR15, UR9, URZ ;  /* 0x000000090f097290 */ /* 0x000fe2000fffe03f */
[----:B------:R-:W-:Y:S01]  /*1aa0*/  @P5 LEA.HI.X R7, R2, c[0x0][0x1cc], R3, 0x1, P0 ;  /* 0x0000730002075a11 */ /* 0x000fe200000f0c03 */
[----:B------:R-:W-:Y:S01]  /*1ab0*/  IMAD.U32 R8, RZ, RZ, UR13 ;  /* 0x0000000dff087e24 */ /* 0x000fe2000f8e00ff */
[C---:B------:R-:W-:Y:S01]  /*1ac0*/  @P1 LEA R5, P0, R4.reuse, R2, 0x5 ;  /* 0x0000000204051211 */ /* 0x040fe200078028ff */
[----:B------:R-:W-:Y:S01]  /*1ad0*/  UIMAD UR13, UR11, UR13, URZ ;  /* 0x0000000d0b0d72a4 */ /* 0x000fe2000f8e023f */
[----:B------:R-:W-:Y:S01]  /*1ae0*/  IMAD.IADD R21, R23, 0x1, R11 ;  /* 0x0000000117157824 */ /* 0x000fe200078e020b */
[----:B------:R1:W-:Y:S01]  /*1af0*/  @P5 LDGSTS.E.BYPASS.LTC128B.128 [R249+0xc100], [R6.64], !P4 ;  /* 0x0c10000006f95fae */ /* 0x0003e2000e101d52 */
[----:B------:R-:W-:Y:S01]  /*1b00*/  @P1 LEA.HI.X R10, R4, R3, R12, 0x5, P0 ;  /* 0x00000003040a1211 */ /* 0x000fe200000f2c0c */
[----:B------:R-:W-:Y:S01]  /*1b10*/  IMAD.MOV.U32 R20, RZ, RZ, R22 ;  /* 0x000000ffff147224 */ /* 0x000fe200078e0016 */
[C---:B------:R-:W-:Y:S01]  /*1b20*/  @P1 LEA R4, P0, R5.reuse, c[0x0][0x1c8], 0x1 ;  /* 0x0000720005041a11 */ /* 0x040fe200078008ff */
[----:B------:R1:W-:Y:S01]  /*1b30*/  @P5 LDGSTS.E.BYPASS.LTC128B.128 [R249+0xf100], [R6.64+0x80], !P3 ;  /* 0x0f10008006f95fae */ /* 0x0003e2000d901d52 */
[----:B------:R-:W-:Y:S01]  /*1b40*/  UIMAD UR13, UR10, UR16, UR13 ;  /* 0x000000100a0d72a4 */ /* 0x000fe2000f8e020d */
[----:B------:R-:W-:Y:S01]  /*1b50*/  IMAD.WIDE.U32 R8, R8, UR16, R20 ;  /* 0x0000001008087c25 */ /* 0x000fe2000f8e0014 */
[----:B------:R-:W-:Y:S01]  /*1b60*/  @P1 LEA.HI.X R5, R5, c[0x0][0x1cc], R10, 0x1, P0 ;  /* 0x0000730005051a11 */ /* 0x000fe200000f0c0a */
[----:B------:R1:W-:Y:S01]  /*1b70*/  @P5 LDGSTS.E.BYPASS.LTC128B.128 [R249+0x12100], [R6.64+0x100], !P2 ;  /* 0x1210010006f95fae */ /* 0x0003e2000d101d52 */
[----:B------:R-:W-:Y:S01]  /*1b80*/  @P6 IADD3 R10, P0, R2, UR14, RZ ;  /* 0x0000000e020a6c10 */ /* 0x000fe2000ff1e0ff */
[----:B------:R-:W-:-:S02]  /*1b90*/  USHF.L.U32 UR10, UR4, 0x6, URZ ;  /* 0x00000006040a7899 */ /* 0x000fc4000800063f */
[----:B------:R2:W-:Y:S01]  /*1ba0*/  @P1 LDGSTS.E.BYPASS.LTC128B.128 [R249+0xd100], [R4.64], !P4 ;  /* 0x0d10000004f91fae */ /* 0x0005e2000e101d52 */
[----:B------:R-:W-:Y:S02]  /*1bb0*/  @P6 IADD3.X R3, R3, UR9, RZ, P0, !PT ;  /* 0x0000000903036c10 */ /* 0x000fe400087fe4ff */
[C---:B------:R-:W-:Y:S01]  /*1bc0*/  @P6 LEA R2, P0, R10.reuse, c[0x0][0x1c8], 0x1 ;  /* 0x000072000a026a11 */ /* 0x040fe200078008ff */
[----:B------:R2:W-:Y:S03]  /*1bd0*/  @P1 LDGSTS.E.BYPASS.LTC128B.128 [R249+0x10100], [R4.64+0x80], !P3 ;  /* 0x1010008004f91fae */ /* 0x0005e6000d901d52 */
[----:B------:R-:W-:Y:S01]  /*1be0*/  @P6 LEA.HI.X R3, R10, c[0x0][0x1cc], R3, 0x1, P0 ;  /* 0x000073000a036a11 */ /* 0x000fe200000f0c03 */
[----:B------:R2:W-:Y:S01]  /*1bf0*/  @P1 LDGSTS.E.BYPASS.LTC128B.128 [R249+0x13100], [R4.64+0x100], !P2 ;  /* 0x1310010004f91fae */ /* 0x0005e2000d101d52 */
[C---:B------:R-:W-:Y:S02]  /*1c00*/  LOP3.LUT P0, RZ, R13.reuse, 0x2, RZ, 0xc0, !PT ;  /* 0x000000020dff7812 */ /* 0x040fe4000780c0ff */
[----:B------:R-:W-:Y:S01]  /*1c10*/  LOP3.LUT P1, RZ, R13, 0x4, RZ, 0xc0, !PT ;  /* 0x000000040dff7812 */ /* 0x000fe2000782c0ff */
[----:B------:R3:W-:Y:S01]  /*1c20*/  @P6 LDGSTS.E.BYPASS.LTC128B.128 [R249+0xe100], [R2.64], !P4 ;  /* 0x0e10000002f96fae */ /* 0x0007e2000e101d52 */
[----:B------:R-:W-:-:S03]  /*1c30*/  LEA R10, P5, R8, c[0x0][0x1f8], 0x1 ;  /* 0x00007e00080a7a11 */ /* 0x000fc600078a08ff */
[----:B------:R3:W-:Y:S04]  /*1c40*/  @P6 LDGSTS.E.BYPASS.LTC128B.128 [R249+0x11100], [R2.64+0x80], !P3 ;  /* 0x1110008002f96fae */ /* 0x0007e8000d901d52 */
[----:B------:R3:W-:Y:S01]  /*1c50*/  @P6 LDGSTS.E.BYPASS.LTC128B.128 [R249+0x14100], [R2.64+0x100], !P2 ;  /* 0x1410010002f96fae */ /* 0x0007e2000d101d52 */
[----:B------:R-:W-:Y:S02]  /*1c60*/  LOP3.LUT P6, RZ, R36, 0x2, RZ, 0xc0, !PT ;  /* 0x0000000224ff7812 */ /* 0x000fe400078cc0ff */
[----:B-1----:R-:W-:Y:S01]  /*1c70*/  IADD3 R6, R9, UR13, RZ ;  /* 0x0000000d09067c10 */ /* 0x002fe2000fffe0ff */
[----:B------:R-:W0:Y:S01]  /*1c80*/  LDGDEPBAR ;  /* 0x00000000000079af */ /* 0x000e220000000000 */
[----:B------:R-:W-:Y:S02]  /*1c90*/  UMOV UR13, 0x6 ;  /* 0x00000006000d7882 */ /* 0x000fe40000000000 */
[----:B------:R-:W-:Y:S01]  /*1ca0*/  USHF.L.U64.HI UR13, UR4, UR13, UR5 ;  /* 0x0000000d040d7299 */ /* 0x000fe20008010205 */
[----:B------:R-:W-:Y:S01]  /*1cb0*/  LEA.HI.X R11, R8, c[0x0][0x1fc], R6, 0x1, P5 ;  /* 0x00007f00080b7a11 */ /* 0x000fe200028f0c06 */
[----:B------:R-:W-:Y:S01]  /*1cc0*/  STL.64 [R1+0x38], R22 ;  /* 0x0000381601007387 */ /* 0x000fe20000100a00 */
[----:B------:R-:W-:-:S02]  /*1cd0*/  IADD3 R6, R224, 0xc100, RZ ;  /* 0x0000c100e0067810 */ /* 0x000fc40007ffe0ff */
[----:B------:R-:W-:Y:S01]  /*1ce0*/  IADD3 R8, P5, R10, UR10, RZ ;  /* 0x0000000a0a087c10 */ /* 0x000fe2000ffbe0ff */
[----:B------:R-:W-:Y:S01]  /*1cf0*/  STL.64 [R1+0x20], R20 ;  /* 0x0000201401007387 */ /* 0x000fe20000100a00 */
[----:B------:R-:W-:Y:S01]  /*1d00*/  @P6 IADD3 R231, R6, -0x20, RZ ;  /* 0xffffffe006e76810 */ /* 0x000fe20007ffe0ff */
[----:B--2---:R-:W-:Y:S01]  /*1d10*/  IMAD.SHL.U32 R5, R15, 0x40, RZ ;  /* 0x000000400f057824 */ /* 0x004fe200078e00ff */
[----:B------:R-:W-:Y:S02]  /*1d20*/  SEL R4, RZ, 0x4, P2 ;  /* 0x00000004ff047807 */ /* 0x000fe40001000000 */
[----:B------:R-:W-:Y:S02]  /*1d30*/  IADD3.X R9, R11, UR13, RZ, P5, !PT ;  /* 0x0000000d0b097c10 */ /* 0x000fe4000affe4ff */
[----:B------:R-:W-:Y:S02]  /*1d40*/  LOP3.LUT R12, R18, R4, RZ, 0xfc, !PT ;  /* 0x00000004120c7212 */ /* 0x000fe400078efcff */
[----:B------:R-:W-:Y:S01]  /*1d50*/  LOP3.LUT R4, R14, 0xfffffe00, R5, 0xf8, !PT ;  /* 0xfffffe000e047812 */ /* 0x000fe200078ef805 */
[----:B------:R-:W-:Y:S01]  /*1d60*/  IMAD.MOV.U32 R5, RZ, RZ, 0x20 ;  /* 0x00000020ff057424 */ /* 0x000fe200078e00ff */
[C---:B------:R-:W-:Y:S01]  /*1d70*/  IADD3 R248, R231.reuse, 0x800, RZ ;  /* 0x00000800e7f87810 */ /* 0x040fe20007ffe0ff */
[----:B------:R-:W-:Y:S01]  /*1d80*/  IMAD.U32 R14, RZ, RZ, UR10 ;  /* 0x0000000aff0e7e24 */ /* 0x000fe2000f8e00ff */
[----:B------:R-:W-:Y:S01]  /*1d90*/  IADD3 R247, R231, 0x1000, RZ ;  /* 0x00001000e7f77810 */ /* 0x000fe20007ffe0ff */
[----:B---3--:R-:W-:Y:S01]  /*1da0*/  IMAD.MOV.U32 R3, RZ, RZ, 0x10 ;  /* 0x00000010ff037424 */ /* 0x008fe200078e00ff */
[----:B------:R-:W-:-:S04]  /*1db0*/  DEPBAR.LE SB0, 0x1 ;  /* 0x000080400000791a */ /* 0x000fc80000000000 */
[----:B------:R-:W-:Y:S01]  /*1dc0*/  IMAD R208, R117, 0x400, R4 ;  /* 0x0000040075d07824 */ /* 0x000fe200078e0204 */
[----:B------:R-:W-:Y:S01]  /*1dd0*/  SEL R3, R3, 0xfffffff0, !P0 ;  /* 0xfffffff003037807 */ /* 0x000fe20004000000 */
[----:B------:R-:W-:Y:S01]  /*1de0*/  IMAD.U32 R2, RZ, RZ, UR10 ;  /* 0x0000000aff027e24 */ /* 0x000fe2000f8e00ff */
[----:B------:R-:W-:Y:S02]  /*1df0*/  SEL R0, R5, 0xffffffe0, !P1 ;  /* 0xffffffe005007807 */ /* 0x000fe40004800000 */
[C---:B------:R-:W-:Y:S01]  /*1e00*/  LEA R216, R208.reuse, 0x100, 0x1 ;  /* 0x00000100d0d87811 */ /* 0x040fe200078e08ff */
[----:B------:R-:W-:Y:S01]  /*1e10*/  IMAD.SHL.U32 R208, R208, 0x2, RZ ;  /* 0x00000002d0d07824 */ /* 0x000fe200078e00ff */
[----:B------:R-:W-:Y:S01]  /*1e20*/  BAR.SYNC.DEFER_BLOCKING 0x0 ;  /* 0x0000000000007b1d */ /* 0x000fe20000010000 */
[----:B------:R-:W-:Y:S01]  /*1e30*/  IADD3 R18, P1, P0, R2, 0x80, R10 ;  /* 0x0000008002127810 */ /* 0x000fe2000783e00a */
[----:B------:R-:W-:Y:S01]  /*1e40*/  IMAD.MOV.U32 R2, RZ, RZ, 0x40 ;  /* 0x00000040ff027424 */ /* 0x000fe200078e00ff */
[----:B------:R-:W-:Y:S01]  /*1e50*/  LOP3.LUT R5, R12, 0x1, RZ, 0xc0, !PT ;  /* 0x000000010c057812 */ /* 0x000fe200078ec0ff */
[--C-:B------:R-:W-:Y:S01]  /*1e60*/  IMAD R212, R3, 0x2, R216.reuse ;  /* 0x0000000203d47824 */ /* 0x100fe200078e02d8 */
[----:B------:R-:W-:Y:S01]  /*1e70*/  IADD3.X R19, RZ, UR13, R11, P1, P0 ;  /* 0x0000000dff137c10 */ /* 0x000fe20008fe040b */
[----:B------:R-:W-:Y:S01]  /*1e80*/  IMAD R216, R0, 0x2, R216 ;  /* 0x0000000200d87824 */ /* 0x000fe200078e02d8 */
[----:B------:R-:W-:Y:S01]  /*1e90*/  IADD3 R14, P1, P0, R14, 0x100, R10 ;  /* 0x000001000e0e7810 */ /* 0x000fe2000783e00a */
[----:B------:R-:W-:Y:S01]  /*1ea0*/  IMAD R220, R0, 0x2, R212 ;  /* 0x0000000200dc7824 */ /* 0x000fe200078e02d4 */
[----:B------:R-:W-:-:S02]  /*1eb0*/  ISETP.NE.U32.AND P6, PT, R5, 0x1, PT ;  /* 0x000000010500780c */ /* 0x000fc40003fc5070 */
[----:B------:R-:W-:Y:S02]  /*1ec0*/  IADD3.X R15, RZ, UR13, R11, P1, P0 ;  /* 0x0000000dff0f7c10 */ /* 0x000fe40008fe040b */
[----:B------:R-:W-:Y:S02]  /*1ed0*/  IADD3 R6, P0, R8, UR10, RZ ;  /* 0x0000000a08067c10 */ /* 0x000fe4000ff1e0ff */
[----:B------:R-:W-:Y:S02]  /*1ee0*/  LOP3.LUT P1, RZ, R12, 0x2, RZ, 0xc0, !PT ;  /* 0x000000020cff7812 */ /* 0x000fe4000782c0ff */
[C---:B------:R-:W-:Y:S02]  /*1ef0*/  ISETP.LT.OR P5, PT, R16.reuse, 0x1, P6 ;  /* 0x000000011000780c */ /* 0x040fe400037a1670 */
[----:B------:R-:W-:Y:S02]  /*1f00*/  IADD3.X R7, R9, UR13, RZ, P0, !PT ;  /* 0x0000000d09077c10 */ /* 0x000fe400087fe4ff */
[----:B------:R-:W-:-:S02]  /*1f10*/  ISETP.LT.OR P0, PT, R16, 0x1, !P1 ;  /* 0x000000011000780c */ /* 0x000fc40004f01670 */
[C---:B------:R-:W-:Y:S01]  /*1f20*/  IADD3 R246, R231.reuse, 0x1800, RZ ;  /* 0x00001800e7f67810 */ /* 0x040fe20007ffe0ff */
[----:B------:R-:W-:Y:S01]  /*1f30*/  LDSM.16.M88.4 R156, [R208+0x100] ;  /* 0x00010000d09c783b */ /* 0x000fe20000000200 */
[C---:B------:R-:W-:Y:S02]  /*1f40*/  IADD3 R245, R231.reuse, 0x2000, RZ ;  /* 0x00002000e7f57810 */ /* 0x040fe40007ffe0ff */
[C---:B------:R-:W-:Y:S01]  /*1f50*/  IADD3 R244, R231.reuse, 0x2800, RZ ;  /* 0x00002800e7f47810 */ /* 0x040fe20007ffe0ff */
[----:B------:R-:W-:Y:S01]  /*1f60*/  LDSM.16.M88.4 R192, [R208+0x4100] ;  /* 0x00410000d0c0783b */ /* 0x000fe20000000200 */
[C---:B------:R-:W-:Y:S02]  /*1f70*/  IADD3 R243, R231.reuse, 0x3000, RZ ;  /* 0x00003000e7f37810 */ /* 0x040fe40007ffe0ff */
[C---:B------:R-:W-:Y:S01]  /*1f80*/  IADD3 R242, R231.reuse, 0x3800, RZ ;  /* 0x00003800e7f27810 */ /* 0x040fe20007ffe0ff */
[----:B------:R-:W-:Y:S01]  /*1f90*/  LDSM.16.M88.4 R160, [R212] ;  /* 0x00000000d4a0783b */ /* 0x000fe20000000200 */
[----:B------:R-:W-:-:S02]  /*1fa0*/  IADD3 R241, R231, 0x4000, RZ ;  /* 0x00004000e7f17810 */ /* 0x000fc40007ffe0ff */
[C---:B------:R-:W-:Y:S01]  /*1fb0*/  IADD3 R240, R231.reuse, 0x4800, RZ ;  /* 0x00004800e7f07810 */ /* 0x040fe20007ffe0ff */
[----:B------:R-:W-:Y:S01]  /*1fc0*/  LDSM.16.M88.4 R196, [R212+0x4000] ;  /* 0x00400000d4c4783b */ /* 0x000fe20000000200 */
[C---:B------:R-:W-:Y:S02]  /*1fd0*/  IADD3 R239, R231.reuse, 0x5000, RZ ;  /* 0x00005000e7ef7810 */ /* 0x040fe40007ffe0ff */
[C---:B------:R-:W-:Y:S01]  /*1fe0*/  IADD3 R238, R231.reuse, 0x5800, RZ ;  /* 0x00005800e7ee7810 */ /* 0x040fe20007ffe0ff */
[----:B------:R-:W-:Y:S01]  /*1ff0*/  LDSM.16.M88.4 R184, [R216] ;  /* 0x00000000d8b8783b */ /* 0x000fe20000000200 */
[C---:B------:R-:W-:Y:S02]  /*2000*/  IADD3 R237, R231.reuse, 0x6000, RZ ;  /* 0x00006000e7ed7810 */ /* 0x040fe40007ffe0ff */
[C---:B------:R-:W-:Y:S01]  /*2010*/  IADD3 R236, R231.reuse, 0x6800, RZ ;  /* 0x00006800e7ec7810 */ /* 0x040fe20007ffe0ff */
[----:B------:R-:W-:Y:S01]  /*2020*/  LDSM.16.M88.4 R200, [R216+0x4000] ;  /* 0x00400000d8c8783b */ /* 0x000fe20000000200 */
[----:B------:R-:W-:-:S02]  /*2030*/  IADD3 R235, R231, 0x7000, RZ ;  /* 0x00007000e7eb7810 */ /* 0x000fc40007ffe0ff */
[C---:B------:R-:W-:Y:S01]  /*2040*/  IADD3 R234, R231.reuse, 0x7800, RZ ;  /* 0x00007800e7ea7810 */ /* 0x040fe20007ffe0ff */
[----:B------:R-:W-:Y:S01]  /*2050*/  LDSM.16.M88.4 R188, [R220] ;  /* 0x00000000dcbc783b */ /* 0x000fe20000000200 */
[C---:B------:R-:W-:Y:S02]  /*2060*/  IADD3 R233, R231.reuse, 0x8000, RZ ;  /* 0x00008000e7e97810 */ /* 0x040fe40007ffe0ff */
[----:B------:R-:W-:Y:S01]  /*2070*/  IADD3 R232, R231, 0x8800, RZ ;  /* 0x00008800e7e87810 */ /* 0x000fe20007ffe0ff */
[----:B------:R-:W-:Y:S04]  /*2080*/  LDSM.16.M88.4 R204, [R220+0x4000] ;  /* 0x00400000dccc783b */ /* 0x000fe80000000200 */
[----:B------:R-:W-:Y:S04]  /*2090*/  LDSM.16.M88.4 R208, [R208+0x8100] ;  /* 0x00810000d0d0783b */ /* 0x000fe80000000200 */
[----:B------:R-:W-:Y:S04]  /*20a0*/  LDSM.16.M88.4 R212, [R212+0x8000] ;  /* 0x00800000d4d4783b */ /* 0x000fe80000000200 */
[----:B------:R-:W-:Y:S04]  /*20b0*/  LDSM.16.M88.4 R216, [R216+0x8000] ;  /* 0x00800000d8d8783b */ /* 0x000fe80000000200 */
        /* <DEDUP_REMOVED lines=12> */
[----:B------:R-:W5:Y:S04]  /*2180*/  LDSM.16.M88.4 R68, [R231+0x1000] ;  /* 0x00100000e744783b */ /* 0x000f680000000200 */
[----:B------:R-:W4:Y:S04]  /*2190*/  LDSM.16.M88.4 R80, [R231+0x1800] ;  /* 0x00180000e750783b */ /* 0x000f280000000200 */
[----:B------:R-:W-:Y:S01]  /*21a0*/  LDSM.16.M88.4 R84, [R231+0x2000] ;  /* 0x00200000e754783b */ /* 0x000fe20000000200 */
[C---:B-1----:R-:W-:Y:S03]  /*21b0*/  HMMA.16816.F32 R40, R156.reuse, R20, RZ ;  /* 0x000000149c28723c */ /* 0x042fe600000018ff */
[----:B------:R-:W1:Y:S04]  /*21c0*/  LDSM.16.M88.4 R104, [R231+0x2800] ;  /* 0x00280000e768783b */ /* 0x000e680000000200 */
[----:B------:R-:W-:Y:S01]  /*21d0*/  @!PT LDS RZ, [RZ] ;  /* 0x00000000fffff984 */ /* 0x000fe20000000800 */
[----:B------:R-:W-:Y:S01]  /*21e0*/  @!PT LDS RZ, [RZ] ;  /* 0x00000000fffff984 */ /* 0x000fe20000000800 */
[----:B------:R-:W-:Y:S01]  /*21f0*/  @!PT LDS RZ, [RZ] ;  /* 0x00000000fffff984 */ /* 0x000fe20000000800 */
[----:B------:R1:W-:Y:S01]  /*2200*/  LDGSTS.E.BYPASS.LTC128B.128 [R249+0x100], [R10.64], !P5 ;  /* 0x001000000af97fae */ /* 0x0003e2000e901d52 */
[----:B------:R-:W-:Y:S01]  /*2210*/  LOP3.LUT P5, RZ, R12, 0x4, RZ, 0xc0, !PT ;  /* 0x000000040cff7812 */ /* 0x000fe200078ac0ff */
[----:B------:R-:W-:Y:S02]  /*2220*/  HMMA.16816.F32 R28, R156, R22, RZ ;  /* 0x000000169c1c723c */ /* 0x000fe400000018ff */
[----:B------:R1:W-:Y:S01]  /*2230*/  LDGSTS.E.BYPASS.LTC128B.128 [R249+0x3100], [R10.64+0x80], !P0 ;  /* 0x031000800af97fae */ /* 0x0003e2000c101d52 */
[----:B------:R-:W-:-:S05]  /*2240*/  ISETP.LT.OR P0, PT, R16, 0x1, !P5 ;  /* 0x000000011000780c */ /* 0x000fca0006f01670 */
[----:B--2---:R-:W-:Y:S08]  /*2250*/  HMMA.16816.F32 R24, R156, R32, RZ ;  /* 0x000000209c18723c */ /* 0x004ff000000018ff */
[----:B------:R1:W-:Y:S01]  /*2260*/  LDGSTS.E.BYPASS.LTC128B.128 [R249+0x6100], [R10.64+0x100], !P0 ;  /* 0x061001000af97fae */ /* 0x0003e2000c101d52 */
[C---:B------:R-:W-:Y:S01]  /*2270*/  ISETP.LT.OR P0, PT, R16.reuse, 0x21, P6 ;  /* 0x000000211000780c */ /* 0x040fe20003701670 */
[----:B---3--:R-:W-:Y:S01]  /*2280*/  HMMA.16816.F32 R92, R160, R48, R40 ;  /* 0x00000030a05c723c */ /* 0x008fe20000001828 */
[----:B------:R-:W-:-:S07]  /*2290*/  ISETP.LT.OR P6, PT, R16, 0x41, P6 ;  /* 0x000000411000780c */ /* 0x000fce00037c1670 */
[C---:B------:R-:W-:Y:S04]  /*22a0*/  HMMA.16816.F32 R40, R156.reuse, R52, RZ ;  /* 0x000000349c28723c */ /* 0x040fe800000018ff */
[----:B------:R1:W-:Y:S01]  /*22b0*/  LDGSTS.E.BYPASS.LTC128B.128 [R249+0x1100], [R8.64], !P0 ;  /* 0x0110000008f97fae */ /* 0x0003e2000c101d52 */
[C---:B------:R-:W-:Y:S02]  /*22c0*/  ISETP.LT.OR P0, PT, R16.reuse, 0x21, !P1 ;  /* 0x000000211000780c */ /* 0x040fe40004f01670 */
[C---:B------:R-:W-:Y:S01]  /*22d0*/  ISETP.LT.OR P1, PT, R16.reuse, 0x41, !P1 ;  /* 0x000000411000780c */ /* 0x040fe20004f21670 */
[----:B------:R-:W-:Y:S08]  /*22e0*/  HMMA.16816.F32 R20, R156, R34, RZ ;  /* 0x000000229c14723c */ /* 0x000ff000000018ff */
[----:B------:R-:W-:Y:S02]  /*22f0*/  HMMA.16816.F32 R88, R160, R50, R28 ;  /* 0x00000032a058723c */ /* 0x000fe4000000181c */
[----:B------:R2:W-:Y:S01]  /*2300*/  LDGSTS.E.BYPASS.LTC128B.128 [R249+0x4100], [R18.64], !P0 ;  /* 0x0410000012f97fae */ /* 0x0005e2000c101d52 */
[----:B------:R-:W-:-:S02]  /*2310*/  ISETP.LT.OR P0, PT, R16, 0x21, !P5 ;  /* 0x000000211000780c */ /* 0x000fc40006f01670 */
[----:B------:R-:W-:-:S03]  /*2320*/  ISETP.LT.OR P5, PT, R16, 0x41, !P5 ;  /* 0x000000411000780c */ /* 0x000fc60006fa1670 */
[----:B----4-:R-:W-:Y:S08]  /*2330*/  HMMA.16816.F32 R100, R160, R44, R24 ;  /* 0x0000002ca064723c */ /* 0x010ff00000001818 */
[----:B------:R3:W-:Y:S01]  /*2340*/  LDGSTS.E.BYPASS.LTC128B.128 [R249+0x7100], [R14.64], !P0 ;  /* 0x071000000ef97fae */ /* 0x0007e2000c101d52 */
[----:B------:R-:W-:Y:S01]  /*2350*/  LOP3.LUT P0, RZ, R36, 0x4, RZ, 0xc0, !PT ;  /* 0x0000000424ff7812 */ /* 0x000fe2000780c0ff */
[----:B------:R-:W-:Y:S02]  /*2360*/  HMMA.16816.F32 R32, R156, R54, RZ ;  /* 0x000000369c20723c */ /* 0x000fe400000018ff */
[----:B------:R4:W-:Y:S01]  /*2370*/  LDGSTS.E.BYPASS.LTC128B.128 [R249+0x2100], [R6.64], !P6 ;  /* 0x0210000006f97fae */ /* 0x0009e2000f101d52 */
[----:B------:R-:W-:-:S02]  /*2380*/  SEL R2, R2, 0xffffffc0, !P0 ;  /* 0xffffffc002027807 */ /* 0x000fc40004000000 */
[----:B------:R-:W-:Y:S01]  /*2390*/  PLOP3.LUT P0, PT, PT, PT, UP0, 0x80, 0x0 ;  /* 0x000000000000781c */ /* 0x000fe20003f0f008 */
[----:B------:R4:W-:Y:S02]  /*23a0*/  LDGSTS.E.BYPASS.LTC128B.128 [R249+0x5100], [R6.64+0x80], !P1 ;  /* 0x0510008006f97fae */ /* 0x0009e4000c901d52 */
[----:B------:R-:W-:Y:S01]  /*23b0*/  HMMA.16816.F32 R28, R156, R56, RZ ;  /* 0x000000389c1c723c */ /* 0x000fe200000018ff */
[----:B------:R-:W-:Y:S01]  /*23c0*/  IMAD.IADD R230, R224, 0x1, R2 ;  /* 0x00000001e0e67824 */ /* 0x000fe200078e0202 */
[----:B------:R4:W-:Y:S01]  /*23d0*/  LDGSTS.E.BYPASS.LTC128B.128 [R249+0x8100], [R6.64+0x100], !P5 ;  /* 0x0810010006f97fae */ /* 0x0009e2000e901d52 */
[----:B------:R-:W-:-:S03]  /*23e0*/  IMAD.IADD R227, R2, 0x1, R231 ;  /* 0x0000000102e37824 */ /* 0x000fc600078e02e7 */
[----:B------:R-:W2:Y:S02]  /*23f0*/  LDSM.16.M88.4 R48, [R230+0xc100] ;  /* 0x00c10000e630783b */ /* 0x000ea40000000200 */
[----:B------:R-:W-:Y:S02]  /*2400*/  HMMA.16816.F32 R24, R156, R58, RZ ;  /* 0x0000003a9c18723c */ /* 0x000fe400000018ff */
[----:B------:R-:W-:Y:S04]  /*2410*/  LDSM.16.M88.4 R36, [R230+0xd900] ;  /* 0x00d90000e624783b */ /* 0x000fe80000000200 */
[----:B------:R-:W-:Y:S02]  /*2420*/  LDSM.16.M88.4 R72, [R230+0xc900] ;  /* 0x00c90000e648783b */ /* 0x000fe40000000200 */
[----:B-----5:R-:W-:Y:S02]  /*2430*/  HMMA.16816.F32 R76, R160, R68, R40 ;  /* 0x00000044a04c723c */ /* 0x020fe40000001828 */
[----:B------:R-:W5:Y:S04]  /*2440*/  LDSM.16.M88.4 R40, [R230+0xd100] ;  /* 0x00d10000e628783b */ /* 0x000f680000000200 */
[----:B------:R-:W0:Y:S02]  /*2450*/  LDGDEPBAR ;  /* 0x00000000000079af */ /* 0x000e240000000000 */
[C---:B---3--:R-:W-:Y:S08]  /*2460*/  HMMA.16816.F32 R12, R156.reuse, R64, RZ ;  /* 0x000000409c0c723c */ /* 0x048ff000000018ff */
[----:B-1----:R-:W-:Y:S08]  /*2470*/  HMMA.16816.F32 R8, R156, R66, RZ ;  /* 0x000000429c08723c */ /* 0x002ff000000018ff */
[----:B------:R-:W-:Y:S08]  /*2480*/  HMMA.16816.F32 R96, R160, R46, R20 ;  /* 0x0000002ea060723c */ /* 0x000ff00000001814 */
[C---:B------:R-:W-:Y:S08]  /*2490*/  HMMA.16816.F32 R20, R156.reuse, R60, RZ ;  /* 0x0000003c9c14723c */ /* 0x040ff000000018ff */
[----:B--2---:R-:W-:Y:S08]  /*24a0*/  HMMA.16816.F32 R16, R156, R62, RZ ;  /* 0x0000003e9c10723c */ /* 0x004ff000000018ff */
[C---:B------:R-:W-:Y:S01]  /*24b0*/  HMMA.16816.F32 R68, R160.reuse, R70, R32 ;  /* 0x00000046a044723c */ /* 0x040fe20000001820 */
[----:B------:R-:W-:Y:S07]  /*24c0*/  LDSM.16.M88.4 R32, [R230+0xe100] ;  /* 0x00e10000e620783b */ /* 0x000fee0000000200 */
[C---:B------:R-:W-:Y:S01]  /*24d0*/  HMMA.16816.F32 R64, R160.reuse, R80, R28 ;  /* 0x00000050a040723c */ /* 0x040fe2000000181c */
[----:B------:R-:W1:Y:S07]  /*24e0*/  LDSM.16.M88.4 R28, [R230+0xe900] ;  /* 0x00e90000e61c783b */ /* 0x000e6e0000000200 */
[C---:B------:R-:W-:Y:S08]  /*24f0*/  HMMA.16816.F32 R60, R160.reuse, R82, R24 ;  /* 0x00000052a03c723c */ /* 0x040ff00000001818 */
[C---:B------:R-:W-:Y:S08]  /*2500*/  HMMA.16816.F32 R44, R160.reuse, R104, R12 ;  /* 0x00000068a02c723c */ /* 0x040ff0000000180c */
[C---:B------:R-:W-:Y:S01]  /*2510*/  HMMA.16816.F32 R24, R160.reuse, R106, R8 ;  /* 0x0000006aa018723c */ /* 0x040fe20000001808 */
[----:B------:R-:W2:Y:S07]  /*2520*/  LDSM.16.M88.4 R8, [R227] ;  /* 0x00000000e308783b */ /* 0x000eae0000000200 */
[----:B------:R-:W-:Y:S08]  /*2530*/  HMMA.16816.F32 R56, R160, R84, R20 ;  /* 0x00000054a038723c */ /* 0x000ff00000001814 */
[C---:B------:R-:W-:Y:S08]  /*2540*/  HMMA.16816.F32 R20, R184.reuse, R48, R92 ;  /* 0x00000030b814723c */ /* 0x040ff0000000185c */
[C---:B-----5:R-:W-:Y:S08]  /*2550*/  HMMA.16816.F32 R76, R184.reuse, R40, R76 ;  /* 0x00000028b84c723c */ /* 0x060ff0000000184c */
[C---:B------:R-:W-:Y:S01]  /*2560*/  HMMA.16816.F32 R68, R184.reuse, R42, R68 ;  /* 0x0000002ab844723c */ /* 0x040fe20000001844 */
[----:B------:R-:W3:Y:S07]  /*2570*/  LDSM.16.M88.4 R40, [R227+0x800] ;  /* 0x00080000e328783b */ /* 0x000eee0000000200 */
[C---:B------:R-:W-:Y:S08]  /*2580*/  HMMA.16816.F32 R92, R184.reuse, R36, R64 ;  /* 0x00000024b85c723c */ /* 0x040ff00000001840 */
[----:B------:R-:W-:Y:S01]  /*2590*/  HMMA.16816.F32 R64, R184, R38, R60 ;  /* 0x00000026b840723c */ /* 0x000fe2000000183c */
[----:B------:R-:W5:Y:S07]  /*25a0*/  LDSM.16.M88.4 R36, [R227+0x1000] ;  /* 0x00100000e324783b */ /* 0x000f6e0000000200 */
[----:B------:R-:W-:Y:S08]  /*25b0*/  HMMA.16816.F32 R52, R160, R86, R16 ;  /* 0x00000056a034723c */ /* 0x000ff00000001810 */
[C---:B------:R-:W-:Y:S08]  /*25c0*/  HMMA.16816.F32 R12, R184.reuse, R72, R100 ;  /* 0x00000048b80c723c */ /* 0x040ff00000001864 */
[C---:B------:R-:W-:Y:S08]  /*25d0*/  HMMA.16816.F32 R16, R184.reuse, R50, R88 ;  /* 0x00000032b810723c */ /* 0x040ff00000001858 */
[C---:B------:R-:W-:Y:S08]  /*25e0*/  HMMA.16816.F32 R72, R184.reuse, R74, R96 ;  /* 0x0000004ab848723c */ /* 0x040ff00000001860 */
[C---:B-1----:R-:W-:Y:S01]  /*25f0*/  HMMA.16816.F32 R80, R184.reuse, R28, R44 ;  /* 0x0000001cb850723c */ /* 0x042fe2000000182c */
[----:B------:R-:W-:Y:S07]  /*2600*/  LDSM.16.M88.4 R44, [R227+0x2800] ;  /* 0x00280000e32c783b */ /* 0x000fee0000000200 */
[C---:B------:R-:W-:Y:S01]  /*2610*/  HMMA.16816.F32 R60, R184.reuse, R30, R24 ;  /* 0x0000001eb83c723c */ /* 0x040fe20000001818 */
[----:B------:R-:W1:Y:S07]  /*2620*/  LDSM.16.M88.4 R28, [R227+0x2000] ;  /* 0x00200000e31c783b */ /* 0x000e6e0000000200 */
[C---:B------:R-:W-:Y:S01]  /*2630*/  HMMA.16816.F32 R88, R184.reuse, R32, R56 ;  /* 0x00000020b858723c */ /* 0x040fe20000001838 */
[----:B------:R-:W1:Y:S07]  /*2640*/  LDSM.16.M88.4 R56, [R227+0x1800] ;  /* 0x00180000e338783b */ /* 0x000e6e0000000200 */
[----:B------:R-:W-:Y:S01]  /*2650*/  HMMA.16816.F32 R84, R184, R34, R52 ;  /* 0x00000022b854723c */ /* 0x000fe20000001834 */
[----:B------:R-:W-:Y:S07]  /*2660*/  LDSM.16.M88.4 R32, [R224+0x10100] ;  /* 0x01010000e020783b */ /* 0x000fee0000000200 */
[C---:B--2---:R-:W-:Y:S08]  /*2670*/  HMMA.16816.F32 R52, R188.reuse, R8, R20 ;  /* 0x00000008bc34723c */ /* 0x044ff00000001814 */
[C---:B------:R-:W-:Y:S08]  /*2680*/  HMMA.16816.F32 R48, R188.reuse, R10, R16 ;  /* 0x0000000abc30723c */ /* 0x040ff00000001810 */
[C---:B---3--:R-:W-:Y:S08]  /*2690*/  HMMA.16816.F32 R24, R188.reuse, R40, R12 ;  /* 0x00000028bc18723c */ /* 0x048ff0000000180c */
[C---:B------:R-:W-:Y:S01]  /*26a0*/  HMMA.16816.F32 R20, R188.reuse, R42, R72 ;  /* 0x0000002abc14723c */ /* 0x040fe20000001848 */
[----:B------:R-:W2:Y:S07]  /*26b0*/  LDSM.16.M88.4 R40, [R224+0xf100] ;  /* 0x00f10000e028783b */ /* 0x000eae0000000200 */
[C---:B-----5:R-:W-:Y:S08]  /*26c0*/  HMMA.16816.F32 R16, R188.reuse, R36, R76 ;  /* 0x00000024bc10723c */ /* 0x060ff0000000184c */
[C---:B------:R-:W-:Y:S01]  /*26d0*/  HMMA.16816.F32 R12, R188.reuse, R38, R68 ;  /* 0x00000026bc0c723c */ /* 0x040fe20000001844 */
[----:B------:R-:W3:Y:S07]  /*26e0*/  LDSM.16.M88.4 R36, [R224+0xf900] ;  /* 0x00f90000e024783b */ /* 0x000eee0000000200 */
[C---:B-1----:R-:W-:Y:S08]  /*26f0*/  HMMA.16816.F32 R76, R188.reuse, R28, R88 ;  /* 0x0000001cbc4c723c */ /* 0x042ff00000001858 */
[C---:B------:R-:W-:Y:S01]  /*2700*/  HMMA.16816.F32 R84, R188.reuse, R30, R84 ;  /* 0x0000001ebc54723c */ /* 0x040fe20000001854 */
[----:B------:R-:W1:Y:S07]  /*2710*/  LDSM.16.M88.4 R28, [R224+0x10900] ;  /* 0x01090000e01c783b */ /* 0x000e6e0000000200 */
[C---:B------:R-:W-:Y:S08]  /*2720*/  HMMA.16816.F32 R8, R188.reuse, R56, R92 ;  /* 0x00000038bc08723c */ /* 0x040ff0000000185c */
[C---:B------:R-:W-:Y:S01]  /*2730*/  HMMA.16816.F32 R56, R188.reuse, R58, R64 ;  /* 0x0000003abc38723c */ /* 0x040fe20000001840 */
[----:B------:R-:W5:Y:S07]  /*2740*/  LDSM.16.M88.4 R64, [R224+0x11100] ;  /* 0x01110000e040783b */ /* 0x000f6e0000000200 */
[C---:B------:R-:W-:Y:S08]  /*2750*/  HMMA.16816.F32 R104, R188.reuse, R44, R80 ;  /* 0x0000002cbc68723c */ /* 0x040ff00000001850 */
[----:B------:R-:W-:Y:S01]  /*2760*/  HMMA.16816.F32 R92, R188, R46, R60 ;  /* 0x0000002ebc5c723c */ /* 0x000fe2000000183c */
[----:B------:R-:W1:Y:S07]  /*2770*/  LDSM.16.M88.4 R60, [R224+0x11900] ;  /* 0x01190000e03c783b */ /* 0x000e6e0000000200 */
[C---:B--2---:R-:W-:Y:S01]  /*2780*/  HMMA.16816.F32 R100, R192.reuse, R40, R52 ;  /* 0x00000028c064723c */ /* 0x044fe20000001834 */
[----:B------:R-:W2:Y:S07]  /*2790*/  LDSM.16.M88.4 R52, [R231+0x3000] ;  /* 0x00300000e734783b */ /* 0x000eae0000000200 */
[C---:B------:R-:W-:Y:S01]  /*27a0*/  HMMA.16816.F32 R88, R192.reuse, R42, R48 ;  /* 0x0000002ac058723c */ /* 0x040fe20000001830 */
[----:B------:R-:W2:Y:S04]  /*27b0*/  LDSM.16.M88.4 R40, [R231+0x4000] ;  /* 0x00400000e728783b */ /* 0x000ea80000000200 */
[----:B------:R-:W-:Y:S03]  /*27c0*/  LDSM.16.M88.4 R48, [R231+0x3800] ;  /* 0x00380000e730783b */ /* 0x000fe60000000200 */
[C---:B---3--:R-:W-:Y:S08]  /*27d0*/  HMMA.16816.F32 R96, R192.reuse, R36, R24 ;  /* 0x00000024c060723c */ /* 0x048ff00000001818 */
[C---:B------:R-:W-:Y:S01]  /*27e0*/  HMMA.16816.F32 R80, R192.reuse, R38, R20 ;  /* 0x00000026c050723c */ /* 0x040fe20000001814 */
[----:B------:R-:W3:Y:S07]  /*27f0*/  LDSM.16.M88.4 R36, [R231+0x4800] ;  /* 0x00480000e724783b */ /* 0x000eee0000000200 */
[C---:B------:R-:W-:Y:S08]  /*2800*/  HMMA.16816.F32 R72, R192.reuse, R32, R16 ;  /* 0x00000020c048723c */ /* 0x040ff00000001810 */
[C---:B-1----:R-:W-:Y:S08]  /*2810*/  HMMA.16816.F32 R44, R192.reuse, R28, R8 ;  /* 0x0000001cc02c723c */ /* 0x042ff00000001808 */
[C---:B------:R-:W-:Y:S01]  /*2820*/  HMMA.16816.F32 R24, R192.reuse, R30, R56 ;  /* 0x0000001ec018723c */ /* 0x040fe20000001838 */
[----:B------:R-:W-:Y:S07]  /*2830*/  LDSM.16.M88.4 R28, [R231+0x5800] ;  /* 0x00580000e71c783b */ /* 0x000fee0000000200 */
[C---:B------:R-:W-:Y:S01]  /*2840*/  HMMA.16816.F32 R68, R192.reuse, R34, R12 ;  /* 0x00000022c044723c */ /* 0x040fe2000000180c */
[----:B------:R-:W1:Y:S07]  /*2850*/  LDSM.16.M88.4 R32, [R231+0x5000] ;  /* 0x00500000e720783b */ /* 0x000e6e0000000200 */
[C---:B-----5:R-:W-:Y:S08]  /*2860*/  HMMA.16816.F32 R20, R192.reuse, R64, R76 ;  /* 0x00000040c014723c */ /* 0x060ff0000000184c */
[C---:B------:R-:W-:Y:S08]  /*2870*/  HMMA.16816.F32 R12, R192.reuse, R60, R104 ;  /* 0x0000003cc00c723c */ /* 0x040ff00000001868 */
[----:B------:R-:W-:Y:S08]  /*2880*/  HMMA.16816.F32 R8, R192, R62, R92 ;  /* 0x0000003ec008723c */ /* 0x000ff0000000185c */
[C---:B--2---:R-:W-:Y:S08]  /*2890*/  HMMA.16816.F32 R76, R196.reuse, R54, R88 ;  /* 0x00000036c44c723c */ /* 0x044ff00000001858 */
[C---:B------:R-:W-:Y:S01]  /*28a0*/  HMMA.16816.F32 R60, R196.reuse, R52, R100 ;  /* 0x00000034c43c723c */ /* 0x040fe20000001864 */
[----:B------:R-:W2:Y:S07]  /*28b0*/  LDSM.16.M88.4 R52, [R230+0xf100] ;  /* 0x00f10000e634783b */ /* 0x000eae0000000200 */
[C---:B------:R-:W-:Y:S08]  /*28c0*/  HMMA.16816.F32 R92, R196.reuse, R40, R72 ;  /* 0x00000028c45c723c */ /* 0x040ff00000001848 */
[C---:B---3--:R-:W-:Y:S01]  /*28d0*/  HMMA.16816.F32 R88, R196.reuse, R36, R44 ;  /* 0x00000024c458723c */ /* 0x048fe2000000182c */
[----:B------:R-:W3:Y:S07]  /*28e0*/  LDSM.16.M88.4 R44, [R230+0xf900] ;  /* 0x00f90000e62c783b */ /* 0x000eee0000000200 */
[----:B------:R-:W-:Y:S01]  /*28f0*/  HMMA.16816.F32 R72, R196, R38, R24 ;  /* 0x00000026c448723c */ /* 0x000fe20000001818 */
[----:B------:R-:W5:Y:S04]  /*2900*/  LDSM.16.M88.4 R24, [R230+0x10100] ;  /* 0x01010000e618783b */ /* 0x000f680000000200 */
[----:B------:R-:W-:Y:S03]  /*2910*/  LDSM.16.M88.4 R36, [R230+0x11900] ;  /* 0x01190000e624783b */ /* 0x000fe60000000200 */
[----:B------:R-:W-:Y:S08]  /*2920*/  HMMA.16816.F32 R16, R192, R66, R84 ;  /* 0x00000042c010723c */ /* 0x000ff00000001854 */
[C---:B------:R-:W-:Y:S08]  /*2930*/  HMMA.16816.F32 R96, R196.reuse, R48, R96 ;  /* 0x00000030c460723c */ /* 0x040ff00000001860 */
[C---:B------:R-:W-:Y:S01]  /*2940*/  HMMA.16816.F32 R84, R196.reuse, R50, R80 ;  /* 0x00000032c454723c */ /* 0x040fe20000001850 */
[----:B------:R-:W2:Y:S07]  /*2950*/  LDSM.16.M88.4 R48, [R230+0x10900] ;  /* 0x01090000e630783b */ /* 0x000eae0000000200 */
[C---:B------:R-:W-:Y:S01]  /*2960*/  HMMA.16816.F32 R80, R196.reuse, R42, R68 ;  /* 0x0000002ac450723c */ /* 0x040fe20000001844 */
[----:B------:R-:W3:Y:S07]  /*2970*/  LDSM.16.M88.4 R40, [R230+0x11100] ;  /* 0x01110000e628783b */ /* 0x000eee0000000200 */
[C---:B-1----:R-:W-:Y:S08]  /*2980*/  HMMA.16816.F32 R68, R196.reuse, R32, R20 ;  /* 0x00000020c444723c */ /* 0x042ff00000001814 */
[C---:B------:R-:W-:Y:S08]  /*2990*/  HMMA.16816.F32 R64, R196.reuse, R34, R16 ;  /* 0x00000022c440723c */ /* 0x040ff00000001810 */
[C---:B------:R-:W-:Y:S08]  /*29a0*/  HMMA.16816.F32 R56, R196.reuse, R28, R12 ;  /* 0x0000001cc438723c */ /* 0x040ff0000000180c */
[----:B------:R-:W-:Y:S01]  /*29b0*/  HMMA.16816.F32 R32, R196, R30, R8 ;  /* 0x0000001ec420723c */ /* 0x000fe20000001808 */
[----:B------:R-:W1:Y:S07]  /*29c0*/  LDSM.16.M88.4 R28, [R227+0x3000] ;  /* 0x00300000e31c783b */ /* 0x000e6e0000000200 */
[C---:B--2---:R-:W-:Y:S08]  /*29d0*/  HMMA.16816.F32 R16, R200.reuse, R54, R76 ;  /* 0x00000036c810723c */ /* 0x044ff0000000184c */
[C---:B---3--:R-:W-:Y:S08]  /*29e0*/  HMMA.16816.F32 R12, R200.reuse, R44, R96 ;  /* 0x0000002cc80c723c */ /* 0x048ff00000001860 */
[C---:B------:R-:W-:Y:S08]  /*29f0*/  HMMA.16816.F32 R8, R200.reuse, R46, R84 ;  /* 0x0000002ec808723c */ /* 0x040ff00000001854 */
[C---:B-----5:R-:W-:Y:S08]  /*2a00*/  HMMA.16816.F32 R44, R200.reuse, R24, R92 ;  /* 0x00000018c82c723c */ /* 0x060ff0000000185c */
[C---:B------:R-:W-:Y:S01]  /*2a10*/  HMMA.16816.F32 R76, R200.reuse, R26, R80 ;  /* 0x0000001ac84c723c */ /* 0x040fe20000001850 */
[----:B------:R-:W2:Y:S07]  /*2a20*/  LDSM.16.M88.4 R24, [R227+0x3800] ;  /* 0x00380000e318783b */ /* 0x000eae0000000200 */
[C---:B------:R-:W-:Y:S01]  /*2a30*/  HMMA.16816.F32 R20, R200.reuse, R52, R60 ;  /* 0x00000034c814723c */ /* 0x040fe2000000183c */
[----:B------:R-:W-:Y:S07]  /*2a40*/  LDSM.16.M88.4 R52, [R227+0x5800] ;  /* 0x00580000e334783b */ /* 0x000fee0000000200 */
[C---:B------:R-:W-:Y:S08]  /*2a50*/  HMMA.16816.F32 R92, R200.reuse, R48, R88 ;  /* 0x00000030c85c723c */ /* 0x040ff00000001858 */
[C---:B------:R-:W-:Y:S01]  /*2a60*/  HMMA.16816.F32 R80, R200.reuse, R50, R72 ;  /* 0x00000032c850723c */ /* 0x040fe20000001848 */
[----:B------:R-:W3:Y:S07]  /*2a70*/  LDSM.16.M88.4 R48, [R227+0x4000] ;  /* 0x00400000e330783b */ /* 0x000eee0000000200 */
[C---:B------:R-:W-:Y:S08]  /*2a80*/  HMMA.16816.F32 R84, R200.reuse, R40, R68 ;  /* 0x00000028c854723c */ /* 0x040ff00000001844 */
[C---:B------:R-:W-:Y:S08]  /*2a90*/  HMMA.16816.F32 R88, R200.reuse, R36, R56 ;  /* 0x00000024c858723c */ /* 0x040ff00000001838 */
[C---:B------:R-:W-:Y:S01]  /*2aa0*/  HMMA.16816.F32 R68, R200.reuse, R38, R32 ;  /* 0x00000026c844723c */ /* 0x040fe20000001820 */
[----:B------:R-:W5:Y:S04]  /*2ab0*/  LDSM.16.M88.4 R36, [R227+0x5000] ;  /* 0x00500000e324783b */ /* 0x000f680000000200 */
[----:B------:R-:W-:Y:S03]  /*2ac0*/  LDSM.16.M88.4 R32, [R224+0x12100] ;  /* 0x01210000e020783b */ /* 0x000fe60000000200 */
[----:B------:R-:W-:Y:S01]  /*2ad0*/  HMMA.16816.F32 R72, R200, R42, R64 ;  /* 0x0000002ac848723c */ /* 0x000fe20000001840 */
[----:B------:R-:W-:Y:S07]  /*2ae0*/  LDSM.16.M88.4 R40, [R227+0x4800] ;  /* 0x00480000e328783b */ /* 0x000fee0000000200 */
[C---:B-1----:R-:W-:Y:S08]  /*2af0*/  HMMA.16816.F32 R64, R204.reuse, R28, R20 ;  /* 0x0000001ccc40723c */ /* 0x042ff00000001814 */
[C---:B--2---:R-:W-:Y:S08]  /*2b00*/  HMMA.16816.F32 R56, R204.reuse, R24, R12 ;  /* 0x00000018cc38723c */ /* 0x044ff0000000180c */
[C---:B------:R-:W-:Y:S01]  /*2b10*/  HMMA.16816.F32 R20, R204.reuse, R26, R8 ;  /* 0x0000001acc14723c */ /* 0x040fe20000001808 */
[----:B------:R-:W1:Y:S07]  /*2b20*/  LDSM.16.M88.4 R24, [R224+0x13100] ;  /* 0x01310000e018783b */ /* 0x000e6e0000000200 */
[C---:B------:R-:W-:Y:S01]  /*2b30*/  HMMA.16816.F32 R60, R204.reuse, R30, R16 ;  /* 0x0000001ecc3c723c */ /* 0x040fe20000001810 */
[----:B------:R-:W2:Y:S07]  /*2b40*/  LDSM.16.M88.4 R28, [R224+0x12900] ;  /* 0x01290000e01c783b */ /* 0x000eae0000000200 */
[C---:B---3--:R-:W-:Y:S08]  /*2b50*/  HMMA.16816.F32 R16, R204.reuse, R48, R44 ;  /* 0x00000030cc10723c */ /* 0x048ff0000000182c */
[C---:B------:R-:W-:Y:S01]  /*2b60*/  HMMA.16816.F32 R12, R204.reuse, R50, R76 ;  /* 0x00000032cc0c723c */ /* 0x040fe2000000184c */
[----:B------:R-:W-:Y:S07]  /*2b70*/  LDSM.16.M88.4 R48, [R224+0x14100] ;  /* 0x01410000e030783b */ /* 0x000fee0000000200 */
[C---:B-----5:R-:W-:Y:S08]  /*2b80*/  HMMA.16816.F32 R44, R204.reuse, R36, R84 ;  /* 0x00000024cc2c723c */ /* 0x060ff00000001854 */
[C---:B------:R-:W-:Y:S01]  /*2b90*/  HMMA.16816.F32 R76, R204.reuse, R38, R72 ;  /* 0x00000026cc4c723c */ /* 0x040fe20000001848 */
[----:B------:R-:W3:Y:S07]  /*2ba0*/  LDSM.16.M88.4 R36, [R224+0x13900] ;  /* 0x01390000e024783b */ /* 0x000eee0000000200 */
[----:B------:R-:W-:Y:S08]  /*2bb0*/  HMMA.16816.F32 R96, R204, R54, R68 ;  /* 0x00000036cc60723c */ /* 0x000ff00000001844 */
[----:B-1----:R-:W-:Y:S01]  /*2bc0*/  HMMA.16816.F32 R68, R208, R24, R16 ;  /* 0x00000018d044723c */ /* 0x002fe20000001810 */
[----:B------:R-:W1:Y:S07]  /*2bd0*/  LDSM.16.M88.4 R16, [R231+0x7000] ;  /* 0x00700000e710783b */ /* 0x000e6e0000000200 */
[C---:B------:R-:W-:Y:S08]  /*2be0*/  HMMA.16816.F32 R8, R204.reuse, R40, R92 ;  /* 0x00000028cc08723c */ /* 0x040ff0000000185c */
[----:B------:R-:W-:Y:S08]  /*2bf0*/  HMMA.16816.F32 R40, R204, R42, R80 ;  /* 0x0000002acc28723c */ /* 0x000ff00000001850 */
[C---:B--2---:R-:W-:Y:S01]  /*2c00*/  HMMA.16816.F32 R80, R208.reuse, R28, R56 ;  /* 0x0000001cd050723c */ /* 0x044fe20000001838 */
[----:B------:R-:W2:Y:S07]  /*2c10*/  LDSM.16.M88.4 R56, [R224+0x14900] ;  /* 0x01490000e038783b */ /* 0x000eae0000000200 */
[C---:B------:R-:W-:Y:S08]  /*2c20*/  HMMA.16816.F32 R84, R208.reuse, R32, R64 ;  /* 0x00000020d054723c */ /* 0x040ff00000001840 */
[C---:B------:R-:W-:Y:S01]  /*2c30*/  HMMA.16816.F32 R92, R208.reuse, R34, R60 ;  /* 0x00000022d05c723c */ /* 0x040fe2000000183c */
[----:B------:R-:W5:Y:S07]  /*2c40*/  LDSM.16.M88.4 R60, [R231+0x6000] ;  /* 0x00600000e73c783b */ /* 0x000f6e0000000200 */
[C---:B------:R-:W-:Y:S01]  /*2c50*/  HMMA.16816.F32 R64, R208.reuse, R26, R12 ;  /* 0x0000001ad040723c */ /* 0x040fe2000000180c */
[----:B------:R-:W1:Y:S07]  /*2c60*/  LDSM.16.M88.4 R12, [R231+0x7800] ;  /* 0x00780000e70c783b */ /* 0x000e6e0000000200 */
[----:B------:R-:W-:Y:S01]  /*2c70*/  HMMA.16816.F32 R72, R208, R30, R20 ;  /* 0x0000001ed048723c */ /* 0x000fe20000001814 */
[----:B------:R-:W1:Y:S04]  /*2c80*/  LDSM.16.M88.4 R20, [R231+0x6800] ;  /* 0x00680000e714783b */ /* 0x000e680000000200 */
[----:B------:R-:W1:Y:S03]  /*2c90*/  LDSM.16.M88.4 R28, [R231+0x8000] ;  /* 0x00800000e71c783b */ /* 0x000e660000000200 */
[----:B------:R-:W-:Y:S08]  /*2ca0*/  HMMA.16816.F32 R88, R204, R52, R88 ;  /* 0x00000034cc58723c */ /* 0x000ff00000001858 */
[C---:B---3--:R-:W-:Y:S08]  /*2cb0*/  HMMA.16816.F32 R52, R208.reuse, R36, R8 ;  /* 0x00000024d034723c */ /* 0x048ff00000001808 */
[C---:B------:R-:W-:Y:S01]  /*2cc0*/  HMMA.16816.F32 R8, R208.reuse, R38, R40 ;  /* 0x00000026d008723c */ /* 0x040fe20000001828 */
[----:B------:R-:W3:Y:S07]  /*2cd0*/  LDSM.16.M88.4 R40, [R231+0x8800] ;  /* 0x00880000e728783b */ /* 0x000eee0000000200 */
[C---:B------:R-:W-:Y:S08]  /*2ce0*/  HMMA.16816.F32 R24, R208.reuse, R48, R44 ;  /* 0x00000030d018723c */ /* 0x040ff0000000182c */
[----:B------:R-:W-:Y:S01]  /*2cf0*/  HMMA.16816.F32 R36, R208, R50, R76 ;  /* 0x00000032d024723c */ /* 0x000fe2000000184c */
[----:B------:R-:W3:Y:S04]  /*2d00*/  LDSM.16.M88.4 R48, [R230+0x12100] ;  /* 0x01210000e630783b */ /* 0x000ee80000000200 */
[----:B------:R-:W-:Y:S03]  /*2d10*/  LDSM.16.M88.4 R76, [R230+0x14900] ;  /* 0x01490000e64c783b */ /* 0x000fe60000000200 */
[C---:B-1----:R-:W-:Y:S01]  /*2d20*/  HMMA.16816.F32 R112, R212.reuse, R16, R68 ;  /* 0x00000010d470723c */ /* 0x042fe20000001844 */
[----:B------:R-:W-:Y:S07]  /*2d30*/  LDSM.16.M88.4 R68, [R227+0x6800] ;  /* 0x00680000e344783b */ /* 0x000fee0000000200 */
[----:B------:R-:W-:Y:S01]  /*2d40*/  HMMA.16816.F32 R108, R212, R18, R64 ;  /* 0x00000012d46c723c */ /* 0x000fe20000001840 */
[----:B------:R-:W1:Y:S07]  /*2d50*/  LDSM.16.M88.4 R16, [R230+0x12900] ;  /* 0x01290000e610783b */ /* 0x000e6e0000000200 */
[C---:B--2---:R-:W-:Y:S08]  /*2d60*/  HMMA.16816.F32 R32, R208.reuse, R56, R88 ;  /* 0x00000038d020723c */ /* 0x044ff00000001858 */
[----:B------:R-:W-:Y:S08]  /*2d70*/  HMMA.16816.F32 R44, R208, R58, R96 ;  /* 0x0000003ad02c723c */ /* 0x000ff00000001860 */
[C---:B-----5:R-:W-:Y:S08]  /*2d80*/  HMMA.16816.F32 R56, R212.reuse, R60, R84 ;  /* 0x0000003cd438723c */ /* 0x060ff00000001854 */
[C---:B------:R-:W-:Y:S08]  /*2d90*/  HMMA.16816.F32 R60, R212.reuse, R62, R92 ;  /* 0x0000003ed43c723c */ /* 0x040ff0000000185c */
[C---:B------:R-:W-:Y:S08]  /*2da0*/  HMMA.16816.F32 R100, R212.reuse, R12, R52 ;  /* 0x0000000cd464723c */ /* 0x040ff00000001834 */
[C---:B------:R-:W-:Y:S01]  /*2db0*/  HMMA.16816.F32 R96, R212.reuse, R14, R8 ;  /* 0x0000000ed460723c */ /* 0x040fe20000001808 */
[----:B------:R-:W2:Y:S04]  /*2dc0*/  LDSM.16.M88.4 R12, [R230+0x13100] ;  /* 0x01310000e60c783b */ /* 0x000ea80000000200 */
[----:B------:R-:W5:Y:S03]  /*2dd0*/  LDSM.16.M88.4 R8, [R230+0x13900] ;  /* 0x01390000e608783b */ /* 0x000f660000000200 */
[C---:B------:R-:W-:Y:S08]  /*2de0*/  HMMA.16816.F32 R104, R212.reuse, R20, R80 ;  /* 0x00000014d468723c */ /* 0x040ff00000001850 */
[C---:B------:R-:W-:Y:S01]  /*2df0*/  HMMA.16816.F32 R84, R212.reuse, R22, R72 ;  /* 0x00000016d454723c */ /* 0x040fe20000001848 */
[----:B------:R-:W-:Y:S07]  /*2e00*/  LDSM.16.M88.4 R72, [R227+0x6000] ;  /* 0x00600000e348783b */ /* 0x000fee0000000200 */
[C---:B------:R-:W-:Y:S01]  /*2e10*/  HMMA.16816.F32 R20, R212.reuse, R28, R24 ;  /* 0x0000001cd414723c */ /* 0x040fe20000001818 */
[----:B------:R-:W1:Y:S07]  /*2e20*/  LDSM.16.M88.4 R24, [R230+0x14100] ;  /* 0x01410000e618783b */ /* 0x000e6e0000000200 */
[C---:B------:R-:W-:Y:S08]  /*2e30*/  HMMA.16816.F32 R92, R212.reuse, R30, R36 ;  /* 0x0000001ed45c723c */ /* 0x040ff00000001824 */
[C---:B---3--:R-:W-:Y:S08]  /*2e40*/  HMMA.16816.F32 R88, R212.reuse, R40, R32 ;  /* 0x00000028d458723c */ /* 0x048ff00000001820 */
[----:B------:R-:W-:Y:S08]  /*2e50*/  HMMA.16816.F32 R80, R212, R42, R44 ;  /* 0x0000002ad450723c */ /* 0x000ff0000000182c */
[C---:B------:R-:W-:Y:S08]  /*2e60*/  HMMA.16816.F32 R64, R216.reuse, R48, R56 ;  /* 0x00000030d840723c */ /* 0x040ff00000001838 */
[C---:B------:R-:W-:Y:S01]  /*2e70*/  HMMA.16816.F32 R56, R216.reuse, R50, R60 ;  /* 0x00000032d838723c */ /* 0x040fe2000000183c */
[----:B------:R-:W3:Y:S04]  /*2e80*/  LDSM.16.M88.4 R60, [R227+0x7000] ;  /* 0x00700000e33c783b */ /* 0x000ee80000000200 */
[----:B------:R-:W3:Y:S03]  /*2e90*/  LDSM.16.M88.4 R48, [R227+0x7800] ;  /* 0x00780000e330783b */ /* 0x000ee60000000200 */
[C---:B-1----:R-:W-:Y:S01]  /*2ea0*/  HMMA.16816.F32 R52, R216.reuse, R16, R104 ;  /* 0x00000010d834723c */ /* 0x042fe20000001868 */
[----:B------:R-:W-:Y:S07]  /*2eb0*/  LDSM.16.M88.4 R104, [R227+0x8800] ;  /* 0x00880000e368783b */ /* 0x000fee0000000200 */
[----:B------:R-:W-:Y:S01]  /*2ec0*/  HMMA.16816.F32 R44, R216, R18, R84 ;  /* 0x00000012d82c723c */ /* 0x000fe20000001854 */
[----:B------:R-:W1:Y:S01]  /*2ed0*/  LDSM.16.M88.4 R84, [R227+0x8000] ;  /* 0x00800000e354783b */ /* 0x000e620000000200 */
[----:B------:R-:W-:-:S06]  /*2ee0*/  DEPBAR.LE SB0, 0x0 ;  /* 0x000080000000791a */ /* 0x000fcc0000000000 */
[C---:B--2---:R-:W-:Y:S08]  /*2ef0*/  HMMA.16816.F32 R40, R216.reuse, R12, R112 ;  /* 0x0000000cd828723c */ /* 0x044ff00000001870 */
[C---:B------:R-:W-:Y:S08]  /*2f00*/  HMMA.16816.F32 R36, R216.reuse, R14, R108 ;  /* 0x0000000ed824723c */ /* 0x040ff0000000186c */
[C---:B-----5:R-:W-:Y:S08]  /*2f10*/  HMMA.16816.F32 R32, R216.reuse, R8, R100 ;  /* 0x00000008d820723c */ /* 0x060ff00000001864 */
        /* <DEDUP_REMOVED lines=8> */
[C---:B------:R-:W-:Y:S08]  /*2fa0*/  HMMA.16816.F32 R56, R220.reuse, R74, R56 ;  /* 0x0000004adc38723c */ /* 0x040ff00000001838 */
[C---:B------:R-:W-:Y:S08]  /*2fb0*/  HMMA.16816.F32 R52, R220.reuse, R68, R52 ;  /* 0x00000044dc34723c */ /* 0x040ff00000001834 */
[C---:B------:R-:W-:Y:S08]  /*2fc0*/  HMMA.16816.F32 R44, R220.reuse, R70, R44 ;  /* 0x00000046dc2c723c */ /* 0x040ff0000000182c */
[C---:B------:R-:W-:Y:S08]  /*2fd0*/  HMMA.16816.F32 R32, R220.reuse, R48, R32 ;  /* 0x00000030dc20723c */ /* 0x040ff00000001820 */
[C---:B------:R-:W-:Y:S08]  /*2fe0*/  HMMA.16816.F32 R28, R220.reuse, R50, R28 ;  /* 0x00000032dc1c723c */ /* 0x040ff0000000181c */
[C---:B-1----:R-:W-:Y:S08]  /*2ff0*/  HMMA.16816.F32 R20, R220.reuse, R84, R20 ;  /* 0x00000054dc14723c */ /* 0x042ff00000001814 */
[C---:B------:R-:W-:Y:S08]  /*3000*/  HMMA.16816.F32 R16, R220.reuse, R86, R16 ;  /* 0x00000056dc10723c */ /* 0x040ff00000001810 */
[C---:B------:R-:W-:Y:S08]  /*3010*/  HMMA.16816.F32 R24, R220.reuse, R104, R12 ;  /* 0x00000068dc18723c */ /* 0x040ff0000000180c */
[----:B------:R-:W-:Y:S01]  /*3020*/  HMMA.16816.F32 R36, R220, R106, R8 ;  /* 0x0000006adc24723c */ /* 0x000fe20000001808 */
[----:B------:R-:W-:Y:S06]  /*3030*/  BAR.SYNC.DEFER_BLOCKING 0x0 ;  /* 0x0000000000007b1d */ /* 0x000fec0000010000 */
[----:B------:R-:W-:Y:S05]  /*3040*/  @!P0 BRA `(.L_x_503) ;  /* 0x000001f000008947 */ /* 0x000fea0003800000 */
[----:B----4-:R-:W-:Y:S02]  /*3050*/  UIADD3 UR5, UR20, -0x2, URZ ;  /* 0xfffffffe14057890 */ /* 0x010fe4000fffe03f */
[----:B------:R-:W-:-:S02]  /*3060*/  USHF.L.U32 UR24, UR6, 0x6, URZ ;  /* 0x0000000606187899 */ /* 0x000fc4000800063f */
[----:B------:R-:W-:Y:S02]  /*3070*/  USHF.R.S32.HI UR4, URZ, 0x1f, UR5 ;  /* 0x0000001f3f047899 */ /* 0x000fe40008011405 */
[----:B------:R-:W-:Y:S01]  /*3080*/  UIMAD UR23, UR23, UR5, URZ ;  /* 0x00000005171772a4 */ /* 0x000fe2000f8e023f */
[----:B------:R-:W-:Y:S01]  /*3090*/  IMAD.WIDE.U32 R8, R116, UR5, R122 ;  /* 0x0000000574087c25 */ /* 0x000fe2000f8e007a */
[----:B------:R-:W-:Y:S02]  /*30a0*/  USHF.L.U64.HI UR6, UR6, 0x6, UR7 ;  /* 0x0000000606067899 */ /* 0x000fe40008010207 */
[----:B------:R-:W-:Y:S01]  /*30b0*/  UIMAD UR4, UR4, UR26, UR23 ;  /* 0x0000001a040472a4 */ /* 0x000fe2000f8e0217 */
[----:B------:R-:W-:Y:S01]  /*30c0*/  IMAD.U32 R12, RZ, RZ, UR24 ;  /* 0x00000018ff0c7e24 */ /* 0x000fe2000f8e00ff */
[----:B------:R-:W-:-:S04]  /*30d0*/  LEA R6, P5, R8, c[0x0][0x1c8], 0x1 ;  /* 0x0000720008067a11 */ /* 0x000fc800078a08ff */
[----:B------:R-:W-:Y:S02]  /*30e0*/  IADD3 R2, R9, UR4, RZ ;  /* 0x0000000409027c10 */ /* 0x000fe4000fffe0ff */
[----:B------:R-:W-:Y:S02]  /*30f0*/  IADD3 R14, P1, P0, R12, 0x80, R6 ;  /* 0x000000800c0e7810 */ /* 0x000fe4000783e006 */
[----:B------:R-:W-:Y:S02]  /*3100*/  LEA.HI.X R7, R8, c[0x0][0x1cc], R2, 0x1, P5 ;  /* 0x0000730008077a11 */ /* 0x000fe400028f0c02 */
[----:B------:R-:W-:Y:S02]  /*3110*/  IADD3 R8, P6, R6, UR24, RZ ;  /* 0x0000001806087c10 */ /* 0x000fe4000ffde0ff */
[----:B------:R-:W-:Y:S01]  /*3120*/  IADD3.X R15, RZ, UR6, R7, P1, P0 ;  /* 0x00000006ff0f7c10 */ /* 0x000fe20008fe0407 */
[----:B------:R-:W-:Y:S01]  /*3130*/  @!PT LDS RZ, [RZ] ;  /* 0x00000000fffff984 */ /* 0x000fe20000000800 */
[----:B------:R-:W-:Y:S01]  /*3140*/  @!PT LDS RZ, [RZ] ;  /* 0x00000000fffff984 */ /* 0x000fe20000000800 */
[----:B------:R-:W-:Y:S01]  /*3150*/  @!PT LDS RZ, [RZ] ;  /* 0x00000000fffff984 */ /* 0x000fe20000000800 */
[----:B------:R1:W-:Y:S01]  /*3160*/  LDGSTS.E.BYPASS.LTC128B.128 [R249+0xc100], [R6.64], !P4 ;  /* 0x0c10000006f97fae */ /* 0x0003e2000e101d52 */
[----:B------:R-:W-:-:S02]  /*3170*/  IADD3 R12, P5, P1, R12, 0x100, R6 ;  /* 0x000001000c0c7810 */ /* 0x000fc400079be006 */
[----:B------:R-:W-:Y:S01]  /*3180*/  IADD3 R10, P0, R8, UR24, RZ ;  /* 0x00000018080a7c10 */ /* 0x000fe2000ff1e0ff */
[----:B------:R1:W-:Y:S01]  /*3190*/  LDGSTS.E.BYPASS.LTC128B.128 [R249+0xf100], [R6.64+0x80], !P3 ;  /* 0x0f10008006f97fae */ /* 0x0003e2000d901d52 */
[----:B------:R-:W-:Y:S02]  /*31a0*/  IADD3.X R9, R7, UR6, RZ, P6, !PT ;  /* 0x0000000607097c10 */ /* 0x000fe4000b7fe4ff */
[----:B------:R-:W-:Y:S01]  /*31b0*/  IADD3.X R13, RZ, UR6, R7, P5, P1 ;  /* 0x00000006ff0d7c10 */ /* 0x000fe2000afe2407 */
[----:B------:R1:W-:Y:S01]  /*31c0*/  LDGSTS.E.BYPASS.LTC128B.128 [R249+0x12100], [R6.64+0x100], !P2 ;  /* 0x1210010006f97fae */ /* 0x0003e2000d101d52 */
[----:B------:R-:W-:-:S03]  /*31d0*/  IADD3.X R11, R9, UR6, RZ, P0, !PT ;  /* 0x00000006090b7c10 */ /* 0x000fc600087fe4ff */
[----:B------:R1:W-:Y:S04]  /*31e0*/  LDGSTS.E.BYPASS.LTC128B.128 [R249+0xd100], [R8.64], !P4 ;  /* 0x0d10000008f97fae */ /* 0x0003e8000e101d52 */
[----:B------:R1:W-:Y:S04]  /*31f0*/  LDGSTS.E.BYPASS.LTC128B.128 [R249+0x10100], [R14.64], !P3 ;  /* 0x101000000ef97fae */ /* 0x0003e8000d901d52 */
[----:B------:R1:W-:Y:S04]  /*3200*/  LDGSTS.E.BYPASS.LTC128B.128 [R249+0x13100], [R12.64], !P2 ;  /* 0x131000000cf97fae */ /* 0x0003e8000d101d52 */
[----:B------:R1:W-:Y:S04]  /*3210*/  LDGSTS.E.BYPASS.LTC128B.128 [R249+0xe100], [R10.64], !P4 ;  /* 0x0e1000000af97fae */ /* 0x0003e8000e101d52 */
[----:B------:R1:W-:Y:S04]  /*3220*/  LDGSTS.E.BYPASS.LTC128B.128 [R249+0x11100], [R10.64+0x80], !P3 ;  /* 0x111000800af97fae */ /* 0x0003e8000d901d52 */
[----:B------:R1:W-:Y:S02]  /*3230*/  LDGSTS.E.BYPASS.LTC128B.128 [R249+0x14100], [R10.64+0x100], !P2 ;  /* 0x141001000af97fae */ /* 0x0003e4000d101d52 */
.L_x_503:
[----:B----4-:R-:W-:Y:S01]  /*3240*/  FMUL.FTZ R2, R32, c[0x0][0x320] ;  /* 0x0000c80020027a20 */ /* 0x010fe20000410000 */
[----:B-1----:R-:W-:Y:S01]  /*3250*/  LEA.HI R6, R119, R121, RZ, 0x2 ;  /* 0x0000007977067211 */ /* 0x002fe200078f10ff */
[----:B------:R-:W-:Y:S01]  /*3260*/  FMUL.FTZ R5, R42, c[0x0][0x320] ;  /* 0x0000c8002a057a20 */ /* 0x000fe20000410000 */
[----:B------:R-:W-:Y:S01]  /*3270*/  SHF.R.S32.HI R7, RZ, 0x1f, R117 ;  /* 0x0000001fff077819 */ /* 0x000fe20000011475 */
[----:B------:R1:W-:Y:S01]  /*3280*/  MUFU.TANH R169, R2 ;  /* 0x0000000200a97308 */ /* 0x0003e20000002400 */
[----:B------:R-:W-:Y:S01]  /*3290*/  FMUL.FTZ R8, R18, c[0x0][0x320] ;  /* 0x0000c80012087a20 */ /* 0x000fe20000410000 */
[----:B------:R-:W-:Y:S01]  /*32a0*/  PLOP3.LUT P1, PT, PT, PT, UP1, 0x80, 0x0 ;  /* 0x000000000000781c */ /* 0x000fe20003f2f018 */
[----:B------:R-:W-:Y:S01]  /*32b0*/  UIADD3 UR22, UR8, UR22, URZ ;  /* 0x0000001608167290 */ /* 0x000fe2000fffe03f */
[----:B------:R-:W-:Y:S01]  /*32c0*/  LEA.HI R7, R7, R117, RZ, 0x3 ;  /* 0x0000007507077211 */ /* 0x000fe200078f18ff */
[----:B------:R-:W-:Y:S01]  /*32d0*/  FMUL.FTZ R10, R19, c[0x0][0x320] ;  /* 0x0000c800130a7a20 */ /* 0x000fe20000410000 */
[----:B------:R-:W-:Y:S01]  /*32e0*/  PLOP3.LUT P0, PT, PT, PT, UP1, 0x80, 0x0 ;  /* 0x000000000000781c */ /* 0x000fe20003f0f018 */
[----:B------:R-:W-:Y:S01]  /*32f0*/  IMAD.SHL.U32 R225, R4, 0x2, RZ ;  /* 0x0000000204e17824 */ /* 0x000fe200078e00ff */
[----:B------:R2:W-:Y:S01]  /*3300*/  MUFU.TANH R94, R5 ;  /* 0x00000005005e7308 */ /* 0x0005e20000002400 */
[----:B------:R-:W-:Y:S01]  /*3310*/  LOP3.LUT R7, R7, 0xffffff8, RZ, 0xc0, !PT ;  /* 0x0ffffff807077812 */ /* 0x000fe200078ec0ff */
[----:B------:R-:W-:Y:S01]  /*3320*/  ULDC.64 UR4, c[0x0][0x2c8] ;  /* 0x0000b20000047ab9 */ /* 0x000fe20000000a00 */
[----:B------:R-:W-:Y:S01]  /*3330*/  IMAD R226, R3, 0x2, R225 ;  /* 0x0000000203e27824 */ /* 0x000fe200078e02e1 */
[C---:B------:R-:W-:Y:S01]  /*3340*/  LEA R229, R0.reuse, R225, 0x1 ;  /* 0x000000e100e57211 */ /* 0x040fe200078e08ff */
[----:B------:R-:W-:Y:S01]  /*3350*/  UIMAD.WIDE.U32 UR6, UR21, UR4, URZ ;  /* 0x00000004150672a5 */ /* 0x000fe2000f8e003f */
[----:B------:R-:W-:Y:S01]  /*3360*/  IADD3 R9, R117, -R7, RZ ;  /* 0x8000000775097210 */ /* 0x000fe20007ffe0ff */
[----:B------:R-:W-:Y:S01]  /*3370*/  IMAD R228, R0, 0x2, R226 ;  /* 0x0000000200e47824 */ /* 0x000fe200078e02e2 */
[----:B------:R-:W-:Y:S01]  /*3380*/  LDSM.16.MT88.4 R72, [R226+0x3100] ;  /* 0x00310000e248783b */ /* 0x000fe20000004200 */
[----:B-1----:R-:W-:Y:S01]  /*3390*/  FMUL.FTZ R2, R64, c[0x0][0x320] ;  /* 0x0000c80040027a20 */ /* 0x002fe20000410000 */
[----:B------:R-:W-:-:S02]  /*33a0*/  UIADD3 UR20, UR20, -0x2, URZ ;  /* 0xfffffffe14147890 */ /* 0x000fc4000fffe03f */
[----:B------:R-:W-:Y:S01]  /*33b0*/  LDSM.16.MT88.4 R80, [R228+0x900] ;  /* 0x00090000e450783b */ /* 0x000fe20000004200 */
[----:B------:R1:W-:Y:S01]  /*33c0*/  MUFU.TANH R68, R2 ;  /* 0x0000000200447308 */ /* 0x0003e20000002400 */
[----:B--2---:R-:W-:Y:S02]  /*33d0*/  LOP3.LUT R5, R6, 0xfffffffc, RZ, 0xc0, !PT ;  /* 0xfffffffc06057812 */ /* 0x004fe400078ec0ff */
[----:B------:R-:W-:Y:S03]  /*33e0*/  LDSM.16.MT88.4 R88, [R229+0x3900] ;  /* 0x00390000e558783b */ /* 0x000fe60000004200 */
[----:B------:R-:W-:Y:S01]  /*33f0*/  IMAD.IADD R5, R121, 0x1, -R5 ;  /* 0x0000000179057824 */ /* 0x000fe200078e0a05 */
[----:B------:R-:W-:Y:S04]  /*3400*/  LDSM.16.MT88.4 R84, [R228+0x3900] ;  /* 0x00390000e454783b */ /* 0x000fe80000004200 */
[----:B------:R-:W0:Y:S01]  /*3410*/  LDGDEPBAR ;  /* 0x00000000000079af */ /* 0x000e220000000000 */
[----:B-1----:R-:W-:-:S04]  /*3420*/  FMUL.FTZ R2, R65, c[0x0][0x320] ;  /* 0x0000c80041027a20 */ /* 0x002fc80000410000 */
[----:B------:R1:W2:Y:S02]  /*3430*/  MUFU.TANH R64, R2 ;  /* 0x0000000200407308 */ /* 0x0002a40000002400 */
[----:B-1----:R-:W-:-:S06]  /*3440*/  FMUL.FTZ R2, R56, c[0x0][0x320] ;  /* 0x0000c80038027a20 */ /* 0x002fcc0000410000 */
[----:B------:R1:W3:Y:S02]  /*3450*/  MUFU.TANH R56, R2 ;  /* 0x0000000200387308 */ /* 0x0002e40000002400 */
[----:B-1----:R-:W-:-:S06]  /*3460*/  FMUL.FTZ R2, R57, c[0x0][0x320] ;  /* 0x0000c80039027a20 */ /* 0x002fcc0000410000 */
[----:B------:R1:W-:Y:S02]  /*3470*/  MUFU.TANH R14, R2 ;  /* 0x00000002000e7308 */ /* 0x0003e40000002400 */
[----:B-1----:R-:W-:-:S06]  /*3480*/  FMUL.FTZ R2, R52, c[0x0][0x320] ;  /* 0x0000c80034027a20 */ /* 0x002fcc0000410000 */
[----:B------:R1:W-:Y:S02]  /*3490*/  MUFU.TANH R15, R2 ;  /* 0x00000002000f7308 */ /* 0x0003e40000002400 */
[----:B-1----:R-:W-:-:S06]  /*34a0*/  FMUL.FTZ R2, R53, c[0x0][0x320] ;  /* 0x0000c80035027a20 */ /* 0x002fcc0000410000 */
[----:B------:R1:W4:Y:S02]  /*34b0*/  MUFU.TANH R53, R2 ;  /* 0x0000000200357308 */ /* 0x0003240000002400 */
[----:B-1----:R-:W-:-:S06]  /*34c0*/  FMUL.FTZ R2, R44, c[0x0][0x320] ;  /* 0x0000c8002c027a20 */ /* 0x002fcc0000410000 */
[----:B------:R1:W5:Y:S02]  /*34d0*/  MUFU.TANH R52, R2 ;  /* 0x0000000200347308 */ /* 0x0003640000002400 */
[----:B-1----:R-:W-:-:S06]  /*34e0*/  FMUL.FTZ R2, R45, c[0x0][0x320] ;  /* 0x0000c8002d027a20 */ /* 0x002fcc0000410000 */
[----:B------:R1:W-:Y:S02]  /*34f0*/  MUFU.TANH R51, R2 ;  /* 0x0000000200337308 */ /* 0x0003e40000002400 */
[----:B-1----:R-:W-:-:S06]  /*3500*/  FMUL.FTZ R2, R40, c[0x0][0x320] ;  /* 0x0000c80028027a20 */ /* 0x002fcc0000410000 */
[----:B------:R1:W1:Y:S02]  /*3510*/  MUFU.TANH R96, R2 ;  /* 0x0000000200607308 */ /* 0x0002640000002400 */
[----:B-1----:R-:W-:-:S06]  /*3520*/  FMUL.FTZ R2, R41, c[0x0][0x320] ;  /* 0x0000c80029027a20 */ /* 0x002fcc0000410000 */
[----:B------:R1:W1:Y:S02]  /*3530*/  MUFU.TANH R97, R2 ;  /* 0x0000000200617308 */ /* 0x0002640000002400 */
[----:B-1----:R-:W-:-:S06]  /*3540*/  FMUL.FTZ R2, R60, c[0x0][0x320] ;  /* 0x0000c8003c027a20 */ /* 0x002fcc0000410000 */
[----:B------:R1:W1:Y:S02]  /*3550*/  MUFU.TANH R98, R2 ;  /* 0x0000000200627308 */ /* 0x0002640000002400 */
[----:B-1----:R-:W-:-:S06]  /*3560*/  FMUL.FTZ R2, R61, c[0x0][0x320] ;  /* 0x0000c8003d027a20 */ /* 0x002fcc0000410000 */
[----:B------:R1:W-:Y:S02]  /*3570*/  MUFU.TANH R99, R2 ;  /* 0x0000000200637308 */ /* 0x0003e40000002400 */
        /* <DEDUP_REMOVED lines=33> */
[----:B------:R-:W-:Y:S08]  /*3790*/  MUFU.TANH R30, R10 ;  /* 0x0000000a001e7308 */ /* 0x000ff00000002400 */
[----:B------:R1:W-:Y:S02]  /*37a0*/  MUFU.TANH R102, R2 ;  /* 0x0000000200667308 */ /* 0x0003e40000002400 */
[----:B-1----:R-:W-:-:S06]  /*37b0*/  FMUL.FTZ R2, R31, c[0x0][0x320] ;  /* 0x0000c8001f027a20 */ /* 0x002fcc0000410000 */
[----:B------:R1:W-:Y:S08]  /*37c0*/  MUFU.TANH R31, R8 ;  /* 0x00000008001f7308 */ /* 0x0003f00000002400 */
[----:B------:R2:W-:Y:S01]  /*37d0*/  MUFU.TANH R165, R2 ;  /* 0x0000000200a57308 */ /* 0x0005e20000002400 */
[----:B-1----:R-:W-:-:S04]  /*37e0*/  LEA.HI R8, R5, R5, RZ, 0x1 ;  /* 0x0000000505087211 */ /* 0x002fc800078f08ff */
[----:B------:R-:W-:Y:S01]  /*37f0*/  LOP3.LUT R8, R8, 0x1ffffffe, RZ, 0xc0, !PT ;  /* 0x1ffffffe08087812 */ /* 0x000fe200078ec0ff */
[----:B--2---:R-:W-:-:S04]  /*3800*/  FMUL.FTZ R2, R47, c[0x0][0x320] ;  /* 0x0000c8002f027a20 */ /* 0x004fc80000410000 */
[----:B------:R1:W-:Y:S02]  /*3810*/  MUFU.TANH R36, R2 ;  /* 0x0000000200247308 */ /* 0x0003e40000002400 */
[----:B-1----:R-:W-:-:S06]  /*3820*/  FMUL.FTZ R2, R66, c[0x0][0x320] ;  /* 0x0000c80042027a20 */ /* 0x002fcc0000410000 */
[----:B------:R1:W2:Y:S02]  /*3830*/  MUFU.TANH R13, R2 ;  /* 0x00000002000d7308 */ /* 0x0002a40000002400 */
[----:B-1----:R-:W-:-:S06]  /*3840*/  FMUL.FTZ R2, R22, c[0x0][0x320] ;  /* 0x0000c80016027a20 */ /* 0x002fcc0000410000 */
[----:B------:R1:W-:Y:S02]  /*3850*/  MUFU.TANH R37, R2 ;  /* 0x0000000200257308 */ /* 0x0003e40000002400 */
[----:B-1----:R-:W-:-:S06]  /*3860*/  FMUL.FTZ R2, R23, c[0x0][0x320] ;  /* 0x0000c80017027a20 */ /* 0x002fcc0000410000 */
[----:B------:R1:W-:Y:S02]  /*3870*/  MUFU.TANH R35, R2 ;  /* 0x0000000200237308 */ /* 0x0003e40000002400 */
[----:B-1----:R-:W-:-:S06]  /*3880*/  FMUL.FTZ R2, R67, c[0x0][0x320] ;  /* 0x0000c80043027a20 */ /* 0x002fcc0000410000 */
[----:B------:R1:W1:Y:S02]  /*3890*/  MUFU.TANH R11, R2 ;  /* 0x00000002000b7308 */ /* 0x0002640000002400 */
[----:B-1----:R-:W-:-:S05]  /*38a0*/  LOP3.LUT R2, R118, 0xffffffe0, RZ, 0xc0, !PT ;  /* 0xffffffe076027812 */ /* 0x002fca00078ec0ff */
[----:B------:R-:W-:-:S05]  /*38b0*/  IMAD.IADD R2, R121, 0x1, -R2 ;  /* 0x0000000179027824 */ /* 0x000fca00078e0a02 */
[----:B------:R-:W-:-:S04]  /*38c0*/  SHF.R.S32.HI R6, RZ, 0x1f, R2 ;  /* 0x0000001fff067819 */ /* 0x000fc80000011402 */
[----:B------:R-:W-:-:S04]  /*38d0*/  LEA.HI R6, R6, R2, RZ, 0x2 ;  /* 0x0000000206067211 */ /* 0x000fc800078f10ff */
[C---:B------:R-:W-:Y:S01]  /*38e0*/  LEA.HI.SX32 R7, R6.reuse, UR21, 0x1e ;  /* 0x0000001506077c11 */ /* 0x040fe2000f8ff2ff */
[----:B------:R-:W-:Y:S01]  /*38f0*/  @UP1 USHF.R.U32.HI UR21, URZ, UR5, UR7 ;  /* 0x000000053f151299 */ /* 0x000fe20008011607 */
[----:B------:R-:W-:-:S03]  /*3900*/  LOP3.LUT R6, R6, 0x7ffffffc, RZ, 0xc0, !PT ;  /* 0x7ffffffc06067812 */ /* 0x000fc600078ec0ff */
[----:B------:R-:W-:Y:S01]  /*3910*/  IMAD R9, R9, 0x10, R7 ;  /* 0x0000001009097824 */ /* 0x000fe200078e0207 */
[----:B------:R-:W-:Y:S01]  /*3920*/  UIADD3 UR21, UR21, UR8, -UR12 ;  /* 0x0000000815157290 */ /* 0x000fe2000fffe80c */
[----:B------:R-:W-:Y:S02]  /*3930*/  IMAD.IADD R7, R5, 0x1, -R8 ;  /* 0x0000000105077824 */ /* 0x000fe400078e0a08 */
[----:B------:R-:W-:Y:S01]  /*3940*/  FMUL.FTZ R5, R43, c[0x0][0x320] ;  /* 0x0000c8002b057a20 */ /* 0x000fe20000410000 */
[----:B------:R-:W-:Y:S01]  /*3950*/  UIMAD.WIDE UR4, UR21, 0x2aaaaaab, URZ ;  /* 0x2aaaaaab150478a5 */ /* 0x000fe2000f8e023f */
[----:B------:R-:W-:Y:S01]  /*3960*/  IMAD.IADD R6, R2, 0x1, -R6 ;  /* 0x0000000102067824 */ /* 0x000fe200078e0a06 */
[----:B------:R-:W-:Y:S01]  /*3970*/  LEA R12, R7, R9, 0x3 ;  /* 0x00000009070c7211 */ /* 0x000fe200078e18ff */
[----:B------:R1:W-:Y:S01]  /*3980*/  MUFU.TANH R18, R5 ;  /* 0x0000000500127308 */ /* 0x0003e20000002400 */
[----:B------:R-:W-:Y:S01]  /*3990*/  FMUL.FTZ R7, R54, c[0x0][0x320] ;  /* 0x0000c80036077a20 */ /* 0x000fe20000410000 */
[----:B------:R-:W-:Y:S01]  /*39a0*/  MOV R2, UR22 ;  /* 0x0000001600027c02 */ /* 0x000fe20008000f00 */
[----:B------:R-:W-:Y:S01]  /*39b0*/  IMAD.SHL.U32 R9, R6, 0x2, RZ ;  /* 0x0000000206097824 */ /* 0x000fe200078e00ff */
[----:B------:R2:W-:Y:S01]  /*39c0*/  STL [R1+0x18], R12 ;  /* 0x0000180c01007387 */ /* 0x0005e20000100800 */
[----:B------:R-:W-:Y:S01]  /*39d0*/  @P1 IMAD.HI.U32 R8, R12, c[0x0][0x2c8], RZ ;  /* 0x0000b2000c081a27 */ /* 0x000fe200078e00ff */
[----:B------:R-:W-:-:S02]  /*39e0*/  USHF.R.U32.HI UR21, URZ, 0x1f, UR5 ;  /* 0x0000001f3f157899 */ /* 0x000fc40008011605 */
[----:B------:R3:W2:Y:S01]  /*39f0*/  MUFU.TANH R22, R7 ;  /* 0x0000000700167308 */ /* 0x0006a20000002400 */
[C---:B------:R-:W-:Y:S01]  /*3a00*/  IADD3 R2, -R9.reuse, 0x1, R2 ;  /* 0x0000000109027810 */ /* 0x040fe20007ffe102 */
[----:B------:R-:W-:Y:S01]  /*3a10*/  STL [R1+0x1c], R9 ;  /* 0x00001c0901007387 */ /* 0x000fe20000100800 */
[----:B------:R-:W-:Y:S01]  /*3a20*/  IADD3 R6, -R9, UR22, RZ ;  /* 0x0000001609067c10 */ /* 0x000fe2000fffe1ff */
[----:B------:R-:W-:Y:S01]  /*3a30*/  ULEA.HI.SX32 UR21, UR5, UR21, 0x1c ;  /* 0x0000001505157291 */ /* 0x000fe2000f8fe23f */
[----:B------:R-:W-:Y:S01]  /*3a40*/  IADD3 R2, R2, -UR12, RZ ;  /* 0x8000000c02027c10 */ /* 0x000fe2000fffe0ff */
[----:B-1----:R-:W-:Y:S01]  /*3a50*/  IMAD.MOV.U32 R5, RZ, RZ, R12 ;  /* 0x000000ffff057224 */ /* 0x002fe200078e000c */
[----:B------:R-:W-:Y:S01]  /*3a60*/  @P0 SHF.R.U32.HI R5, RZ, c[0x0][0x2cc], R8 ;  /* 0x0000b300ff050a19 */ /* 0x000fe20000011608 */
[----:B------:R-:W-:-:S04]  /*3a70*/  UISETP.LT.AND UP0, UPT, URZ, UR21, UPT ;  /* 0x000000153f00728c */ /* 0x000fc8000bf01270 */
[----:B------:R-:W1:Y:S01]  /*3a80*/  SHFL.IDX PT, R8, R5, RZ, 0x1c1f ;  /* 0x001c1fff05087589 */ /* 0x000e6200000e0000 */
[----:B------:R-:W-:Y:S01]  /*3a90*/  USEL UR21, URZ, UR21, !UP0 ;  /* 0x000000153f157287 */ /* 0x000fe2000c000000 */
[----:B---3--:R-:W-:-:S03]  /*3aa0*/  FMUL.FTZ R7, R26, c[0x0][0x320] ;  /* 0x0000c8001a077a20 */ /* 0x008fc60000410000 */
[----:B------:R-:W-:Y:S01]  /*3ab0*/  UISETP.GE.AND UP0, UPT, UR20, UR21, UPT ;  /* 0x000000151400728c */ /* 0x000fe2000bf06270 */
[----:B------:R3:W-:Y:S01]  /*3ac0*/  MUFU.TANH R28, R7 ;  /* 0x00000007001c7308 */ /* 0x0007e20000002400 */
[----:B--2---:R-:W-:-:S07]  /*3ad0*/  FMUL.FTZ R12, R39, c[0x0][0x320] ;  /* 0x0000c800270c7a20 */ /* 0x004fce0000410000 */
[----:B------:R-:W-:Y:S01]  /*3ae0*/  MUFU.TANH R12, R12 ;  /* 0x0000000c000c7308 */ /* 0x000fe20000002400 */
[----:B---3--:R2:W3:Y:S02]  /*3af0*/  SHFL.IDX PT, R7, R5, 0x1, 0x1c1f ;  /* 0x003c1f0005077f89 */ /* 0x0084e400000e0000 */
[----:B--2---:R-:W-:-:S05]  /*3b00*/  FMUL.FTZ R5, R27, c[0x0][0x320] ;  /* 0x0000c8001b057a20 */ /* 0x004fca0000410000 */
[----:B------:R2:W-:Y:S02]  /*3b10*/  MUFU.TANH R19, R5 ;  /* 0x0000000500137308 */ /* 0x0005e40000002400 */
[----:B--2---:R-:W-:-:S06]  /*3b20*/  FMUL.FTZ R5, R55, c[0x0][0x320] ;  /* 0x0000c80037057a20 */ /* 0x004fcc0000410000 */
[----:B------:R2:W1:Y:S02]  /*3b30*/  MUFU.TANH R21, R5 ;  /* 0x0000000500157308 */ /* 0x0004640000002400 */
[----:B--2---:R-:W-:-:S06]  /*3b40*/  FMUL.FTZ R5, R62, c[0x0][0x320] ;  /* 0x0000c8003e057a20 */ /* 0x004fcc0000410000 */
[----:B------:R1:W2:Y:S02]  /*3b50*/  MUFU.TANH R16, R5 ;  /* 0x0000000500107308 */ /* 0x0002a40000002400 */
[C---:B-1----:R-:W-:Y:S01]  /*3b60*/  IMAD.IADD R5, R2.reuse, 0x1, R8 ;  /* 0x0000000102057824 */ /* 0x042fe200078e0208 */
[----:B---3--:R-:W-:Y:S01]  /*3b70*/  IADD3 R2, R2, R7, RZ ;  /* 0x0000000702027210 */ /* 0x008fe20007ffe0ff */
[----:B------:R-:W-:Y:S02]  /*3b80*/  FMUL.FTZ R7, R38, c[0x0][0x320] ;  /* 0x0000c80026077a20 */ /* 0x000fe40000410000 */
[----:B------:R-:W-:Y:S01]  /*3b90*/  FMUL.FTZ R8, R63, c[0x0][0x320] ;  /* 0x0000c8003f087a20 */ /* 0x000fe20000410000 */
[C---:B------:R-:W-:Y:S01]  /*3ba0*/  IMNMX R5, R6.reuse, R5, PT ;  /* 0x0000000506057217 */ /* 0x040fe20003800200 */
[----:B------:R1:W-:Y:S01]  /*3bb0*/  MUFU.TANH R17, R7 ;  /* 0x0000000700117308 */ /* 0x0003e20000002400 */
[----:B------:R-:W-:Y:S02]  /*3bc0*/  IMNMX R2, R6, R2, PT ;  /* 0x0000000206027217 */ /* 0x000fe40003800200 */
[----:B------:R-:W-:-:S02]  /*3bd0*/  ISETP.GT.AND P5, PT, R5, RZ, PT ;  /* 0x000000ff0500720c */ /* 0x000fc40003fa4270 */
[C---:B------:R-:W-:Y:S02]  /*3be0*/  ISETP.GT.AND P1, PT, R5.reuse, 0x1, PT ;  /* 0x000000010500780c */ /* 0x040fe40003f24270 */
[C---:B------:R-:W-:Y:S01]  /*3bf0*/  ISETP.GT.AND P0, PT, R5.reuse, 0x8, PT ;  /* 0x000000080500780c */ /* 0x040fe20003f04270 */
[----:B------:R3:W2:Y:S01]  /*3c00*/  MUFU.TANH R6, R8 ;  /* 0x0000000800067308 */ /* 0x0006a20000002400 */
[----:B------:R-:W-:Y:S02]  /*3c10*/  FSEL R9, R64, -INF , P1 ;  /* 0xff80000040097808 */ /* 0x000fe40000800000 */
[C---:B------:R-:W-:Y:S02]  /*3c20*/  ISETP.GT.AND P1, PT, R5.reuse, 0x11, PT ;  /* 0x000000110500780c */ /* 0x040fe40003f24270 */
[----:B------:R-:W-:Y:S02]  /*3c30*/  FSEL R10, R56, -INF , P0 ;  /* 0xff800000380a7808 */ /* 0x000fe40000000000 */
[----:B------:R-:W-:-:S02]  /*3c40*/  ISETP.GT.AND P0, PT, R5, 0x18, PT ;  /* 0x000000180500780c */ /* 0x000fc40003f04270 */
[----:B-1----:R-:W-:Y:S02]  /*3c50*/  FSEL R7, R68, -INF , P5 ;  /* 0xff80000044077808 */ /* 0x002fe40002800000 */
[----:B------:R-:W-:Y:S01]  /*3c60*/  ISETP.GT.AND P5, PT, R5, 0x10, PT ;  /* 0x000000100500780c */ /* 0x000fe20003fa4270 */
[----:B------:R-:W-:Y:S01]  /*3c70*/  LDSM.16.MT88.4 R68, [R226+0x3900] ;  /* 0x00390000e244783b */ /* 0x000fe20000004200 */
[----:B----4-:R-:W-:Y:S02]  /*3c80*/  FSEL R23, R53, -INF , P1 ;  /* 0xff80000035177808 */ /* 0x010fe40000800000 */
[----:B------:R-:W-:Y:S02]  /*3c90*/  FSEL R15, R15, -INF , P5 ;  /* 0xff8000000f0f7808 */ /* 0x000fe40002800000 */
[C---:B------:R-:W-:Y:S02]  /*3ca0*/  ISETP.GT.AND P5, PT, R5.reuse, 0x20, PT ;  /* 0x000000200500780c */ /* 0x040fe40003fa4270 */
[----:B------:R-:W-:-:S02]  /*3cb0*/  ISETP.GT.AND P1, PT, R5, 0x21, PT ;  /* 0x000000210500780c */ /* 0x000fc40003f24270 */
[C---:B------:R-:W-:Y:S02]  /*3cc0*/  ISETP.GT.AND P6, PT, R5.reuse, 0x9, PT ;  /* 0x000000090500780c */ /* 0x040fe40003fc4270 */
[----:B-----5:R-:W-:Y:S02]  /*3cd0*/  FSEL R24, R52, -INF , P0 ;  /* 0xff80000034187808 */ /* 0x020fe40000000000 */
[----:B------:R-:W-:Y:S02]  /*3ce0*/  ISETP.GT.AND P0, PT, R5, 0x28, PT ;  /* 0x000000280500780c */ /* 0x000fe40003f04270 */
[----:B------:R-:W-:Y:S02]  /*3cf0*/  FSEL R96, R96, -INF , P5 ;  /* 0xff80000060607808 */ /* 0x000fe40002800000 */
[----:B------:R-:W-:Y:S02]  /*3d00*/  FSEL R97, R97, -INF , P1 ;  /* 0xff80000061617808 */ /* 0x000fe40000800000 */
[----:B------:R-:W-:-:S02]  /*3d10*/  ISETP.GT.AND P5, PT, R5, 0x30, PT ;  /* 0x000000300500780c */ /* 0x000fc40003fa4270 */
[C---:B------:R-:W-:Y:S02]  /*3d20*/  ISETP.GT.AND P1, PT, R5.reuse, 0x31, PT ;  /* 0x000000310500780c */ /* 0x040fe40003f24270 */
[----:B------:R-:W-:Y:S02]  /*3d30*/  FSEL R14, R14, -INF , P6 ;  /* 0xff8000000e0e7808 */ /* 0x000fe40003000000 */
[C---:B------:R-:W-:Y:S02]  /*3d40*/  ISETP.GT.AND P6, PT, R5.reuse, 0x19, PT ;  /* 0x000000190500780c */ /* 0x040fe40003fc4270 */
[----:B------:R-:W-:Y:S02]  /*3d50*/  FSEL R98, R98, -INF , P0 ;  /* 0xff80000062627808 */ /* 0x000fe40000000000 */
[----:B------:R-:W-:Y:S02]  /*3d60*/  ISETP.GT.AND P0, PT, R5, 0x38, PT ;  /* 0x000000380500780c */ /* 0x000fe40003f04270 */
[----:B------:R-:W-:-:S02]  /*3d70*/  FSEL R169, R169, -INF , P5 ;  /* 0xff800000a9a97808 */ /* 0x000fc40002800000 */
[----:B------:R-:W-:Y:S02]  /*3d80*/  FSEL R168, R50, -INF , P1 ;  /* 0xff80000032a87808 */ /* 0x000fe40000800000 */
[C---:B------:R-:W-:Y:S02]  /*3d90*/  ISETP.GT.AND P5, PT, R5.reuse, 0x40, PT ;  /* 0x000000400500780c */ /* 0x040fe40003fa4270 */
[----:B------:R-:W-:Y:S02]  /*3da0*/  ISETP.GT.AND P1, PT, R5, 0x41, PT ;  /* 0x000000410500780c */ /* 0x000fe40003f24270 */
[----:B------:R-:W-:Y:S02]  /*3db0*/  FSEL R26, R51, -INF , P6 ;  /* 0xff800000331a7808 */ /* 0x000fe40003000000 */
[----:B------:R-:W-:Y:S02]  /*3dc0*/  FMNMX.FTZ R101, R7, R9, !PT ;  /* 0x0000000907657209 */ /* 0x000fe40007810000 */
[----:B------:R-:W-:-:S02]  /*3dd0*/  ISETP.GT.AND P6, PT, R5, 0x29, PT ;  /* 0x000000290500780c */ /* 0x000fc40003fc4270 */
[----:B------:R-:W-:Y:S02]  /*3de0*/  FSEL R167, R49, -INF , P0 ;  /* 0xff80000031a77808 */ /* 0x000fe40000000000 */
[----:B------:R-:W-:Y:S02]  /*3df0*/  ISETP.GT.AND P0, PT, R5, 0x48, PT ;  /* 0x000000480500780c */ /* 0x000fe40003f04270 */
[----:B------:R-:W-:Y:S02]  /*3e00*/  FSEL R107, R45, -INF , P5 ;  /* 0xff8000002d6b7808 */ /* 0x000fe40002800000 */
[----:B------:R-:W-:Y:S02]  /*3e10*/  FSEL R104, R44, -INF , P1 ;  /* 0xff8000002c687808 */ /* 0x000fe40000800000 */
[----:B------:R-:W-:Y:S01]  /*3e20*/  ISETP.GT.AND P5, PT, R5, 0x50, PT ;  /* 0x000000500500780c */ /* 0x000fe20003fa4270 */
[----:B------:R-:W-:Y:S01]  /*3e30*/  LDSM.16.MT88.4 R44, [R229+0x900] ;  /* 0x00090000e52c783b */ /* 0x000fe20000004200 */
[----:B------:R-:W-:-:S02]  /*3e40*/  FMNMX.FTZ R101, R10, R101, !PT ;  /* 0x000000650a657209 */ /* 0x000fc40007810000 */
[----:B------:R-:W-:Y:S02]  /*3e50*/  ISETP.GT.AND P1, PT, R5, 0x51, PT ;  /* 0x000000510500780c */ /* 0x000fe40003f24270 */
[----:B------:R-:W-:Y:S02]  /*3e60*/  FSEL R99, R99, -INF , P6 ;  /* 0xff80000063637808 */ /* 0x000fe40003000000 */
[----:B------:R-:W-:Y:S02]  /*3e70*/  ISETP.GT.AND P6, PT, R5, 0x39, PT ;  /* 0x000000390500780c */ /* 0x000fe40003fc4270 */
[----:B------:R-:W-:Y:S02]  /*3e80*/  FSEL R109, R41, -INF , P0 ;  /* 0xff800000296d7808 */ /* 0x000fe40000000000 */
[----:B------:R-:W-:Y:S02]  /*3e90*/  ISETP.GT.AND P0, PT, R5, 0x58, PT ;  /* 0x000000580500780c */ /* 0x000fe40003f04270 */
[----:B------:R-:W-:-:S02]  /*3ea0*/  FMNMX.FTZ R101, R14, R101, !PT ;  /* 0x000000650e657209 */ /* 0x000fc40007810000 */
[----:B------:R-:W-:Y:S02]  /*3eb0*/  FSEL R106, R33, -INF , P5 ;  /* 0xff800000216a7808 */ /* 0x000fe40002800000 */
[----:B------:R-:W-:Y:S02]  /*3ec0*/  FSEL R171, R32, -INF , P1 ;  /* 0xff80000020ab7808 */ /* 0x000fe40000800000 */
[C---:B------:R-:W-:Y:S02]  /*3ed0*/  ISETP.GT.AND P5, PT, R2.reuse, RZ, PT ;  /* 0x000000ff0200720c */ /* 0x040fe40003fa4270 */
[----:B------:R-:W-:Y:S02]  /*3ee0*/  ISETP.GT.AND P1, PT, R2, 0x1, PT ;  /* 0x000000010200780c */ /* 0x000fe40003f24270 */
[----:B------:R-:W-:Y:S02]  /*3ef0*/  FSEL R166, R48, -INF , P6 ;  /* 0xff80000030a67808 */ /* 0x000fe40003000000 */
[----:B------:R-:W-:Y:S01]  /*3f00*/  ISETP.GT.AND P6, PT, R5, 0x49, PT ;  /* 0x000000490500780c */ /* 0x000fe20003fc4270 */
[----:B------:R-:W-:Y:S01]  /*3f10*/  LDSM.16.MT88.4 R48, [R229+0x100] ;  /* 0x00010000e530783b */ /* 0x000fe20000004200 */
[----:B------:R-:W-:-:S02]  /*3f20*/  FMNMX.FTZ R101, R15, R101, !PT ;  /* 0x000000650f657209 */ /* 0x000fc40007810000 */
[----:B------:R-:W-:Y:S02]  /*3f30*/  FSEL R173, R29, -INF , P0 ;  /* 0xff8000001dad7808 */ /* 0x000fe40000000000 */
[----:B------:R-:W-:Y:S02]  /*3f40*/  ISETP.GT.AND P0, PT, R2, 0x8, PT ;  /* 0x000000080200780c */ /* 0x000fe40003f04270 */
[----:B---3--:R-:W-:Y:S02]  /*3f50*/  FSEL R8, R13, -INF , P5 ;  /* 0xff8000000d087808 */ /* 0x008fe40002800000 */
[----:B------:R-:W-:Y:S02]  /*3f60*/  FSEL R11, R11, -INF , P1 ;  /* 0xff8000000b0b7808 */ /* 0x000fe40000800000 */
[----:B------:R-:W-:Y:S02]  /*3f70*/  FSEL R105, R40, -INF , P6 ;  /* 0xff80000028697808 */ /* 0x000fe40003000000 */
[----:B------:R-:W-:Y:S01]  /*3f80*/  ISETP.GT.AND P6, PT, R5, 0x59, PT ;  /* 0x000000590500780c */ /* 0x000fe20003fc4270 */
        /* <DEDUP_REMOVED lines=10> */
[----:B------:R-:W-:Y:S02]  /*4030*/  ISETP.GT.AND P0, PT, R2, 0x11, PT ;  /* 0x000000110200780c */ /* 0x000fe40003f04270 */
[----:B------:R-:W-:Y:S02]  /*4040*/  FSEL R22, R22, -INF , P1 ;  /* 0xff80000016167808 */ /* 0x000fe40000800000 */
[----:B------:R-:W-:Y:S02]  /*4050*/  FMNMX.FTZ R5, R20, R5, !PT ;  /* 0x0000000514057209 */ /* 0x000fe40007810000 */
        /* <DEDUP_REMOVED lines=22> */
[----:B--2---:R-:W-:Y:S02]  /*41c0*/  FSEL R92, R16, -INF , P1 ;  /* 0xff800000105c7808 */ /* 0x004fe40000800000 */
        /* <DEDUP_REMOVED lines=28> */
[----:B------:R-:W-:Y:S01]  /*4390*/  FMNMX.FTZ R5, R178, R5, !PT ;  /* 0x00000005b2057209 */ /* 0x000fe20007810000 */
[----:B------:R-:W-:Y:S01]  /*43a0*/  LDSM.16.MT88.4 R32, [R226+0x900] ;  /* 0x00090000e220783b */ /* 0x000fe20000004200 */
[----:B------:R-:W-:Y:S02]  /*43b0*/  FMNMX.FTZ R101, R171, R101, !PT ;  /* 0x00000065ab657209 */ /* 0x000fe40007810000 */
[----:B------:R-:W-:Y:S02]  /*43c0*/  ISETP.GT.AND P0, PT, R2, 0x49, PT ;  /* 0x000000490200780c */ /* 0x000fe40003f04270 */
[----:B------:R-:W-:-:S02]  /*43d0*/  FSEL R176, R31, -INF , P1 ;  /* 0xff8000001fb07808 */ /* 0x000fc40000800000 */
[----:B------:R-:W-:Y:S02]  /*43e0*/  FMNMX.FTZ R5, R177, R5, !PT ;  /* 0x00000005b1057209 */ /* 0x000fe40007810000 */
[----:B------:R-:W-:Y:S02]  /*43f0*/  FSEL R170, R57, -INF , P6 ;  /* 0xff80000039aa7808 */ /* 0x000fe40003000000 */
[----:B------:R-:W-:Y:S01]  /*4400*/  FMNMX.FTZ R101, R173, R101, !PT ;  /* 0x00000065ad657209 */ /* 0x000fe20007810000 */
[----:B------:R-:W-:Y:S01]  /*4410*/  LDSM.16.MT88.4 R56, [R228+0x100] ;  /* 0x00010000e438783b */ /* 0x000fe20000004200 */
[----:B------:R-:W-:Y:S02]  /*4420*/  ISETP.GT.AND P1, PT, R2, 0x50, PT ;  /* 0x000000500200780c */ /* 0x000fe40003f24270 */
[----:B------:R-:W-:Y:S02]  /*4430*/  FSEL R179, R30, -INF , P0 ;  /* 0xff8000001eb37808 */ /* 0x000fe40000000000 */
[----:B------:R-:W-:-:S02]  /*4440*/  FMNMX.FTZ R5, R176, R5, !PT ;  /* 0x00000005b0057209 */ /* 0x000fc40007810000 */
[----:B------:R-:W-:Y:S02]  /*4450*/  FMNMX.FTZ R101, R170, R101, !PT ;  /* 0x00000065aa657209 */ /* 0x000fe40007810000 */
[----:B------:R-:W-:Y:S02]  /*4460*/  ISETP.GT.AND P0, PT, R2, 0x51, PT ;  /* 0x000000510200780c */ /* 0x000fe40003f04270 */
[----:B------:R-:W-:Y:S01]  /*4470*/  FSEL R110, R28, -INF , P1 ;  /* 0xff8000001c6e7808 */ /* 0x000fe20000800000 */
[----:B------:R-:W1:Y:S01]  /*4480*/  SHFL.BFLY PT, R6, R101, 0x2, 0x1f ;  /* 0x0c401f0065067f89 */ /* 0x000e6200000e0000 */
[----:B------:R-:W-:Y:S02]  /*4490*/  FMNMX.FTZ R5, R179, R5, !PT ;  /* 0x00000005b3057209 */ /* 0x000fe40007810000 */
[----:B------:R-:W-:Y:S02]  /*44a0*/  ISETP.GT.AND P1, PT, R2, 0x58, PT ;  /* 0x000000580200780c */ /* 0x000fe40003f24270 */
[----:B------:R-:W-:-:S02]  /*44b0*/  FSEL R183, R19, -INF , P0 ;  /* 0xff80000013b77808 */ /* 0x000fc40000000000 */
[----:B------:R-:W-:Y:S02]  /*44c0*/  FMNMX.FTZ R5, R110, R5, !PT ;  /* 0x000000056e057209 */ /* 0x000fe40007810000 */
[----:B------:R-:W-:Y:S02]  /*44d0*/  ISETP.GT.AND P0, PT, R2, 0x59, PT ;  /* 0x000000590200780c */ /* 0x000fe40003f04270 */
[----:B------:R-:W-:Y:S02]  /*44e0*/  FSEL R250, R17, -INF , P1 ;  /* 0xff80000011fa7808 */ /* 0x000fe40000800000 */
[----:B------:R-:W-:Y:S01]  /*44f0*/  FMNMX.FTZ R2, R183, R5, !PT ;  /* 0x00000005b7027209 */ /* 0x000fe20007810000 */
[----:B------:R-:W-:Y:S01]  /*4500*/  LDSM.16.MT88.4 R16, [R225+0x100] ;  /* 0x00010000e110783b */ /* 0x000fe20000004200 */
[----:B------:R-:W-:Y:S02]  /*4510*/  FSEL R251, R12, -INF , P0 ;  /* 0xff8000000cfb7808 */ /* 0x000fe40000000000 */
[----:B------:R-:W-:-:S04]  /*4520*/  FMNMX.FTZ R2, R250, R2, !PT ;  /* 0x00000002fa027209 */ /* 0x000fc80007810000 */
[----:B------:R-:W-:Y:S02]  /*4530*/  FMNMX.FTZ R2, R251, R2, !PT ;  /* 0x00000002fb027209 */ /* 0x000fe40007810000 */
[----:B-1----:R-:W-:-:S03]  /*4540*/  FMNMX.FTZ R101, R101, R6, !PT ;  /* 0x0000000665657209 */ /* 0x002fc60007810000 */
[----:B------:R-:W1:Y:S04]  /*4550*/  SHFL.BFLY PT, R5, R2, 0x2, 0x1f ;  /* 0x0c401f0002057f89 */ /* 0x000e6800000e0000 */
[----:B------:R-:W2:Y:S01]  /*4560*/  SHFL.BFLY PT, R6, R101, 0x1, 0x1f ;  /* 0x0c201f0065067f89 */ /* 0x000ea200000e0000 */
[----:B-1----:R-:W-:Y:S02]  /*4570*/  FMNMX.FTZ R2, R2, R5, !PT ;  /* 0x0000000502027209 */ /* 0x002fe40007810000 */
[----:B--2---:R-:W-:-:S03]  /*4580*/  FMNMX.FTZ R101, R101, R6, !PT ;  /* 0x0000000665657209 */ /* 0x004fc60007810000 */
[----:B------:R-:W1:Y:S01]  /*4590*/  SHFL.BFLY PT, R100, R2, 0x1, 0x1f ;  /* 0x0c201f0002647f89 */ /* 0x000e6200000e0000 */
[C---:B------:R-:W-:Y:S01]  /*45a0*/  FSETP.NEU.FTZ.AND P0, PT, R101.reuse, -INF , PT ;  /* 0xff8000006500780b */ /* 0x040fe20003f1d000 */
[----:B------:R-:W-:-:S05]  /*45b0*/  FMUL.FTZ R12, R101, c[0x0][0x2d0] ;  /* 0x0000b400650c7a20 */ /* 0x000fca0000410000 */
[----:B------:R-:W-:-:S05]  /*45c0*/  FSEL R12, R12, RZ, P0 ;  /* 0x000000ff0c0c7208 */ /* 0x000fca0000000000 */
[----:B------:R-:W-:-:S04]  /*45d0*/  FFMA.FTZ R5, R7, c[0x0][0x2d0], -R12 ;  /* 0x0000b40007057a23 */ /* 0x000fc8000001080c */
[----:B------:R2:W-:Y:S01]  /*45e0*/  MUFU.EX2 R65, R5 ;  /* 0x0000000500417308 */ /* 0x0005e20000000800 */
[----:B-1----:R-:W-:-:S04]  /*45f0*/  FMNMX.FTZ R100, R2, R100, !PT ;  /* 0x0000006402647209 */ /* 0x002fc80007810000 */
[C---:B------:R-:W-:Y:S01]  /*4600*/  FSETP.NEU.FTZ.AND P0, PT, R100.reuse, -INF , PT ;  /* 0xff8000006400780b */ /* 0x040fe20003f1d000 */
[----:B------:R-:W-:Y:S02]  /*4610*/  FMUL.FTZ R2, R100, c[0x0][0x2d0] ;  /* 0x0000b40064027a20 */ /* 0x000fe40000410000 */
[----:B--2---:R-:W-:-:S03]  /*4620*/  FFMA.FTZ R5, R9, c[0x0][0x2d0], -R12 ;  /* 0x0000b40009057a23 */ /* 0x004fc6000001080c */
[----:B------:R-:W-:Y:S02]  /*4630*/  FSEL R2, R2, RZ, P0 ;  /* 0x000000ff02027208 */ /* 0x000fe40000000000 */
[----:B------:R-:W-:Y:S01]  /*4640*/  PLOP3.LUT P0, PT, PT, PT, UP0, 0x80, 0x0 ;  /* 0x000000000000781c */ /* 0x000fe20003f0f008 */
[----:B------:R1:W2:Y:S02]  /*4650*/  MUFU.EX2 R27, R5 ;  /* 0x00000005001b7308 */ /* 0x0002a40000000800 */
[--C-:B------:R-:W-:Y:S02]  /*4660*/  FFMA.FTZ R4, R8, c[0x0][0x2d0], -R2.reuse ;  /* 0x0000b40008047a23 */ /* 0x100fe40000010802 */
[--C-:B------:R-:W-:Y:S02]  /*4670*/  FFMA.FTZ R3, R13, c[0x0][0x2d0], -R2.reuse ;  /* 0x0000b4000d037a23 */ /* 0x100fe40000010802 */
[----:B------:R-:W-:Y:S02]  /*4680*/  FFMA.FTZ R0, R21, c[0x0][0x2d0], -R2 ;  /* 0x0000b40015007a23 */ /* 0x000fe40000010802 */
[----:B------:R3:W-:Y:S01]  /*4690*/  MUFU.EX2 R13, R3 ;  /* 0x00000003000d7308 */ /* 0x0007e20000000800 */
[----:B-1----:R-:W-:-:S07]  /*46a0*/  FFMA.FTZ R5, R10, c[0x0][0x2d0], -R12 ;  /* 0x0000b4000a057a23 */ /* 0x002fce000001080c */
[----:B------:R1:W-:Y:S01]  /*46b0*/  MUFU.EX2 R180, R0 ;  /* 0x0000000000b47308 */ /* 0x0003e20000000800 */
[----:B--2---:R-:W-:Y:S01]  /*46c0*/  F2FP.PACK_AB R8, R27, R65 ;  /* 0x000000411b08723e */ /* 0x004fe200000000ff */
[----:B---3--:R-:W-:-:S06]  /*46d0*/  FFMA.FTZ R3, R20, c[0x0][0x2d0], -R2 ;  /* 0x0000b40014037a23 */ /* 0x008fcc0000010802 */
[----:B------:R2:W-:Y:S08]  /*46e0*/  MUFU.EX2 R111, R5 ;  /* 0x00000005006f7308 */ /* 0x0005f00000000800 */
[----:B------:R3:W-:Y:S01]  /*46f0*/  MUFU.EX2 R175, R3 ;  /* 0x0000000300af7308 */ /* 0x0007e20000000800 */
[----:B-1----:R-:W-:Y:S02]  /*4700*/  FFMA.FTZ R0, R25, c[0x0][0x2d0], -R2 ;  /* 0x0000b40019007a23 */ /* 0x002fe40000010802 */
[----:B--2---:R-:W-:-:S05]  /*4710*/  FFMA.FTZ R5, R14, c[0x0][0x2d0], -R12 ;  /* 0x0000b4000e057a23 */ /* 0x004fca000001080c */
[----:B------:R1:W-:Y:S01]  /*4720*/  MUFU.EX2 R182, R0 ;  /* 0x0000000000b67308 */ /* 0x0003e20000000800 */
[----:B---3--:R-:W-:-:S07]  /*4730*/  FFMA.FTZ R3, R23, c[0x0][0x2d0], -R12 ;  /* 0x0000b40017037a23 */ /* 0x008fce000001080c */
[----:B------:R2:W3:Y:S08]  /*4740*/  MUFU.EX2 R108, R5 ;  /* 0x00000005006c7308 */ /* 0x0004f00000000800 */
[----:B------:R4:W-:Y:S01]  /*4750*/  MUFU.EX2 R181, R3 ;  /* 0x0000000300b57308 */ /* 0x0009e20000000800 */
[----:B-1----:R-:W-:Y:S02]  /*4760*/  FFMA.FTZ R0, R36, c[0x0][0x2d0], -R2 ;  /* 0x0000b40024007a23 */ /* 0x002fe40000010802 */
[----:B------:R-:W-:Y:S01]  /*4770*/  LDSM.16.MT88.4 R36, [R229+0x3100] ;  /* 0x00310000e524783b */ /* 0x000fe20000004200 */
[----:B--2---:R-:W-:Y:S01]  /*4780*/  FFMA.FTZ R5, R15, c[0x0][0x2d0], -R12 ;  /* 0x0000b4000f057a23 */ /* 0x004fe2000001080c */
[----:B---3--:R-:W-:-:S03]  /*4790*/  F2FP.PACK_AB R10, R108, R111 ;  /* 0x0000006f6c0a723e */ /* 0x008fc600000000ff */
[----:B------:R1:W-:Y:S01]  /*47a0*/  MUFU.EX2 R15, R4 ;  /* 0x00000004000f7308 */ /* 0x0003e20000000800 */
[----:B----4-:R-:W-:-:S07]  /*47b0*/  FFMA.FTZ R3, R24, c[0x0][0x2d0], -R12 ;  /* 0x0000b40018037a23 */ /* 0x010fce000001080c */
[----:B------:R-:W-:Y:S01]  /*47c0*/  MUFU.EX2 R174, R5 ;  /* 0x0000000500ae7308 */ /* 0x000fe20000000800 */
[----:B-1----:R-:W-:-:S07]  /*47d0*/  FFMA.FTZ R4, R11, c[0x0][0x2d0], -R2 ;  /* 0x0000b4000b047a23 */ /* 0x002fce0000010802 */
[----:B------:R1:W-:Y:S01]  /*47e0*/  MUFU.EX2 R172, R3 ;  /* 0x0000000300ac7308 */ /* 0x0003e20000000800 */
[----:B------:R-:W-:-:S07]  /*47f0*/  F2FP.PACK_AB R11, R175, R13 ;  /* 0x0000000daf0b723e */ /* 0x000fce00000000ff */
[----:B------:R2:W3:Y:S01]  /*4800*/  MUFU.EX2 R14, R4 ;  /* 0x00000004000e7308 */ /* 0x0004e20000000800 */
[----:B-1----:R-:W-:-:S07]  /*4810*/  FFMA.FTZ R3, R26, c[0x0][0x2d0], -R12 ;  /* 0x0000b4001a037a23 */ /* 0x002fce000001080c */
[----:B------:R1:W-:Y:S01]  /*4820*/  MUFU.EX2 R77, R0 ;  /* 0x00000000004d7308 */ /* 0x0003e20000000800 */
[----:B--2---:R-:W2:Y:S01]  /*4830*/  LDSM.16.MT88.4 R4, [R226+0x100] ;  /* 0x00010000e204783b */ /* 0x004ea20000004200 */
[----:B---3--:R-:W-:-:S06]  /*4840*/  F2FP.PACK_AB R9, R14, R15 ;  /* 0x0000000f0e09723e */ /* 0x008fcc00000000ff */
[----:B------:R3:W-:Y:S01]  /*4850*/  MUFU.EX2 R76, R3 ;  /* 0x00000003004c7308 */ /* 0x0007e20000000800 */
[C---:B------:R-:W-:Y:S01]  /*4860*/  HMMA.16816.F32 R60, R8.reuse, R16, RZ ;  /* 0x00000010083c723c */ /* 0x040fe200000018ff */
[----:B-1----:R-:W-:Y:S02]  /*4870*/  MOV R0, R65 ;  /* 0x0000004100007202 */ /* 0x002fe40000000f00 */
[----:B------:R-:W1:Y:S05]  /*4880*/  LDSM.16.MT88.4 R64, [R225+0x3100] ;  /* 0x00310000e140783b */ /* 0x000e6a0000004200 */
[----:B------:R-:W-:Y:S01]  /*4890*/  HMMA.16816.F32 R52, R8, R18, RZ ;  /* 0x000000120834723c */ /* 0x000fe200000018ff */
[----:B---3--:R-:W-:-:S04]  /*48a0*/  FFMA.FTZ R3, R22, c[0x0][0x2d0], -R2 ;  /* 0x0000b40016037a23 */ /* 0x008fc80000010802 */
[----:B------:R3:W4:Y:S03]  /*48b0*/  MUFU.EX2 R252, R3 ;  /* 0x0000000300fc7308 */ /* 0x0007260000000800 */
[C---:B------:R-:W-:Y:S08]  /*48c0*/  HMMA.16816.F32 R20, R8.reuse, R48, RZ ;  /* 0x000000300814723c */ /* 0x040ff000000018ff */
[----:B------:R-:W-:Y:S01]  /*48d0*/  HMMA.16816.F32 R16, R8, R50, RZ ;  /* 0x000000320810723c */ /* 0x000fe200000018ff */
[----:B------:R-:W-:Y:S01]  /*48e0*/  LDSM.16.MT88.4 R48, [R225+0x6100] ;  /* 0x00610000e130783b */ /* 0x000fe20000004200 */
[----:B---3--:R-:W-:-:S06]  /*48f0*/  IMAD.MOV.U32 R3, RZ, RZ, R27 ;  /* 0x000000ffff037224 */ /* 0x008fcc00078e001b */
[C---:B--2---:R-:W-:Y:S07]  /*4900*/  HMMA.16816.F32 R28, R8.reuse, R4, RZ ;  /* 0x00000004081c723c */ /* 0x044fee00000018ff */
[----:B------:R-:W-:Y:S01]  /*4910*/  F2FP.PACK_AB R4, R181, R174 ;  /* 0x000000aeb504723e */ /* 0x000fe200000000ff */
[----:B------:R-:W-:Y:S01]  /*4920*/  HMMA.16816.F32 R24, R8, R6, RZ ;  /* 0x000000060818723c */ /* 0x000fe200000018ff */
[----:B----4-:R-:W-:-:S06]  /*4930*/  F2FP.PACK_AB R5, R180, R252 ;  /* 0x000000fcb405723e */ /* 0x010fcc00000000ff */
[----:B------:R-:W-:Y:S02]  /*4940*/  F2FP.PACK_AB R6, R76, R172 ;  /* 0x000000ac4c06723e */ /* 0x000fe400000000ff */
[----:B------:R-:W-:-:S07]  /*4950*/  F2FP.PACK_AB R7, R77, R182 ;  /* 0x000000b64d07723e */ /* 0x000fce00000000ff */
[C---:B------:R-:W-:Y:S08]  /*4960*/  HMMA.16816.F32 R152, R4.reuse, R40, R60 ;  /* 0x000000280498723c */ /* 0x040ff0000000183c */
[----:B------:R-:W-:Y:S01]  /*4970*/  HMMA.16816.F32 R144, R4, R42, R52 ;  /* 0x0000002a0490723c */ /* 0x000fe20000001834 */
[----:B------:R-:W-:Y:S07]  /*4980*/  LDSM.16.MT88.4 R52, [R226+0x6100] ;  /* 0x00610000e234783b */ /* 0x000fee0000004200 */
[----:B------:R-:W-:Y:S08]  /*4990*/  HMMA.16816.F32 R40, R8, R56, RZ ;  /* 0x000000380828723c */ /* 0x000ff000000018ff */
[C---:B------:R-:W-:Y:S08]  /*49a0*/  HMMA.16816.F32 R140, R4.reuse, R32, R28 ;  /* 0x00000020048c723c */ /* 0x040ff0000000181c */
[C---:B------:R-:W-:Y:S01]  /*49b0*/  HMMA.16816.F32 R124, R4.reuse, R34, R24 ;  /* 0x00000022047c723c */ /* 0x040fe20000001818 */
[----:B------:R-:W2:Y:S07]  /*49c0*/  LDSM.16.MT88.4 R32, [R225+0x3900] ;  /* 0x00390000e120783b */ /* 0x000eae0000004200 */
[C---:B------:R-:W-:Y:S08]  /*49d0*/  HMMA.16816.F32 R116, R4.reuse, R44, R20 ;  /* 0x0000002c0474723c */ /* 0x040ff00000001814 */
[----:B------:R-:W-:Y:S01]  /*49e0*/  HMMA.16816.F32 R148, R4, R46, R16 ;  /* 0x0000002e0494723c */ /* 0x000fe20000001810 */
[----:B------:R-:W3:Y:S07]  /*49f0*/  LDSM.16.MT88.4 R44, [R228+0x3100] ;  /* 0x00310000e42c783b */ /* 0x000eee0000004200 */
[C---:B------:R-:W-:Y:S08]  /*4a00*/  HMMA.16816.F32 R28, R8.reuse, R58, RZ ;  /* 0x0000003a081c723c */ /* 0x040ff000000018ff */
[C---:B-1----:R-:W-:Y:S08]  /*4a10*/  HMMA.16816.F32 R24, R8.reuse, R64, RZ ;  /* 0x000000400818723c */ /* 0x042ff000000018ff */
[C---:B------:R-:W-:Y:S08]  /*4a20*/  HMMA.16816.F32 R20, R8.reuse, R66, RZ ;  /* 0x000000420814723c */ /* 0x040ff000000018ff */
[----:B------:R-:W-:Y:S07]  /*4a30*/  HMMA.16816.F32 R16, R8, R72, RZ ;  /* 0x000000480810723c */ /* 0x000fee00000018ff */
[----:B------:R-:W-:Y:S01]  /*4a40*/  IMAD.MOV.U32 R73, RZ, RZ, R77 ;  /* 0x000000ffff497224 */ /* 0x000fe200078e004d */
[C---:B------:R-:W-:Y:S01]  /*4a50*/  HMMA.16816.F32 R128, R4.reuse, R80, R40 ;  /* 0x000000500480723c */ /* 0x040fe20000001828 */
[----:B------:R-:W-:Y:S01]  /*4a60*/  IMAD.MOV.U32 R72, RZ, RZ, R76 ;  /* 0x000000ffff487224 */ /* 0x000fe200078e004c */
[----:B------:R-:W1:Y:S04]  /*4a70*/  LDSM.16.MT88.4 R40, [R229+0x6100] ;  /* 0x00610000e528783b */ /* 0x000e680000004200 */
[----:B------:R-:W4:Y:S02]  /*4a80*/  LDSM.16.MT88.4 R76, [R228+0x6100] ;  /* 0x00610000e44c783b */ /* 0x000f240000004200 */
[C---:B------:R-:W-:Y:S02]  /*4a90*/  HMMA.16816.F32 R112, R4.reuse, R82, R28 ;  /* 0x000000520470723c */ /* 0x040fe4000000181c */
[----:B------:R-:W5:Y:S06]  /*4aa0*/  LDSM.16.MT88.4 R80, [R225+0x6900] ;  /* 0x00690000e150783b */ /* 0x000f6c0000004200 */
[C---:B--2---:R-:W-:Y:S08]  /*4ab0*/  HMMA.16816.F32 R120, R4.reuse, R32, R24 ;  /* 0x000000200478723c */ /* 0x044ff00000001818 */
[----:B------:R-:W-:Y:S08]  /*4ac0*/  HMMA.16816.F32 R132, R4, R34, R20 ;  /* 0x000000220484723c */ /* 0x000ff00000001814 */
[C---:B------:R-:W-:Y:S08]  /*4ad0*/  HMMA.16816.F32 R32, R8.reuse, R36, RZ ;  /* 0x000000240820723c */ /* 0x040ff000000018ff */
[C---:B------:R-:W-:Y:S08]  /*4ae0*/  HMMA.16816.F32 R28, R8.reuse, R38, RZ ;  /* 0x00000026081c723c */ /* 0x040ff000000018ff */
[----:B---3--:R-:W-:Y:S08]  /*4af0*/  HMMA.16816.F32 R24, R8, R44, RZ ;  /* 0x0000002c0818723c */ /* 0x008ff000000018ff */
[----:B------:R-:W-:Y:S07]  /*4b00*/  HMMA.16816.F32 R136, R4, R68, R16 ;  /* 0x000000440488723c */ /* 0x000fee0000001810 */
[----:B------:R-:W-:Y:S01]  /*4b10*/  MOV R68, R111 ;  /* 0x0000006f00447202 */ /* 0x000fe20000000f00 */
[----:B------:R-:W-:Y:S01]  /*4b20*/  HMMA.16816.F32 R64, R8, R74, RZ ;  /* 0x0000004a0840723c */ /* 0x000fe200000018ff */
[----:B------:R-:W-:-:S06]  /*4b30*/  IMAD.MOV.U32 R69, RZ, RZ, R110 ;  /* 0x000000ffff457224 */ /* 0x000fcc00078e006e */
[----:B------:R-:W-:Y:S01]  /*4b40*/  MOV R75, R108 ;  /* 0x0000006c004b7202 */ /* 0x000fe20000000f00 */
[----:B------:R-:W-:Y:S01]  /*4b50*/  HMMA.16816.F32 R20, R8, R46, RZ ;  /* 0x0000002e0814723c */ /* 0x000fe200000018ff */
[----:B------:R-:W-:-:S07]  /*4b60*/  IMAD.MOV.U32 R74, RZ, RZ, R109 ;  /* 0x000000ffff4a7224 */ /* 0x000fce00078e006d */
[C---:B------:R-:W-:Y:S08]  /*4b70*/  HMMA.16816.F32 R16, R8.reuse, R48, RZ ;  /* 0x000000300810723c */ /* 0x040ff000000018ff */
[C---:B------:R-:W-:Y:S08]  /*4b80*/  HMMA.16816.F32 R60, R8.reuse, R50, RZ ;  /* 0x00000032083c723c */ /* 0x040ff000000018ff */
[C---:B-1----:R-:W-:Y:S08]  /*4b90*/  HMMA.16816.F32 R48, R8.reuse, R40, RZ ;  /* 0x000000280830723c */ /* 0x042ff000000018ff */
[C---:B------:R-:W-:Y:S08]  /*4ba0*/  HMMA.16816.F32 R44, R8.reuse, R42, RZ ;  /* 0x0000002a082c723c */ /* 0x040ff000000018ff */
[C---:B----4-:R-:W-:Y:S07]  /*4bb0*/  HMMA.16816.F32 R40, R8.reuse, R76, RZ ;  /* 0x0000004c0828723c */ /* 0x050fee00000018ff */
[----:B------:R-:W-:Y:S01]  /*4bc0*/  IMAD.MOV.U32 R77, RZ, RZ, R106 ;  /* 0x000000ffff4d7224 */ /* 0x000fe200078e006a */
[----:B------:R-:W-:Y:S01]  /*4bd0*/  HMMA.16816.F32 R56, R8, R52, RZ ;  /* 0x000000340838723c */ /* 0x000fe200000018ff */
[----:B------:R-:W-:-:S07]  /*4be0*/  IMAD.MOV.U32 R76, RZ, RZ, R107 ;  /* 0x000000ffff4c7224 */ /* 0x000fce00078e006b */
[C---:B------:R-:W-:Y:S08]  /*4bf0*/  HMMA.16816.F32 R52, R8.reuse, R54, RZ ;  /* 0x000000360834723c */ /* 0x040ff000000018ff */
[----:B------:R-:W-:Y:S07]  /*4c00*/  HMMA.16816.F32 R36, R8, R78, RZ ;  /* 0x0000004e0824723c */ /* 0x000fee00000018ff */
[----:B------:R-:W-:Y:S01]  /*4c10*/  MOV R10, R105 ;  /* 0x00000069000a7202 */ /* 0x000fe20000000f00 */
[----:B------:R-:W-:Y:S01]  /*4c20*/  IMAD.MOV.U32 R11, RZ, RZ, R104 ;  /* 0x000000ffff0b7224 */ /* 0x000fe200078e0068 */
[C---:B------:R-:W-:Y:S08]  /*4c30*/  HMMA.16816.F32 R108, R4.reuse, R70, R64 ;  /* 0x00000046046c723c */ /* 0x040ff00000001840 */
[----:B------:R-:W-:Y:S07]  /*4c40*/  HMMA.16816.F32 R104, R4, R88, R32 ;  /* 0x000000580468723c */ /* 0x000fee0000001820 */
[----:B------:R-:W-:Y:S01]  /*4c50*/  IMAD.MOV.U32 R89, RZ, RZ, R76 ;  /* 0x000000ffff597224 */ /* 0x000fe200078e004c */
[----:B------:R-:W-:-:S02]  /*4c60*/  MOV R88, R77 ;  /* 0x0000004d00587202 */ /* 0x000fc40000000f00 */
[----:B------:R-:W-:Y:S07]  /*4c70*/  HMMA.16816.F32 R76, R4, R90, R28 ;  /* 0x0000005a044c723c */ /* 0x000fee000000181c */
[----:B------:R-:W-:Y:S01]  /*4c80*/  IMAD.MOV.U32 R28, RZ, RZ, R74 ;  /* 0x000000ffff1c7224 */ /* 0x000fe200078e004a */
[----:B------:R-:W-:Y:S01]  /*4c90*/  MOV R30, R72 ;  /* 0x00000048001e7202 */ /* 0x000fe20000000f00 */
[----:B------:R-:W-:Y:S01]  /*4ca0*/  IMAD.MOV.U32 R31, RZ, RZ, R75 ;  /* 0x000000ffff1f7224 */ /* 0x000fe200078e004b */
[----:B------:R-:W-:Y:S01]  /*4cb0*/  MOV R90, R173 ;  /* 0x000000ad005a7202 */ /* 0x000fe20000000f00 */
[----:B------:R-:W-:-:S02]  /*4cc0*/  IMAD.MOV.U32 R29, RZ, RZ, R73 ;  /* 0x000000ffff1d7224 */ /* 0x000fc400078e0049 */
[----:B------:R-:W-:Y:S01]  /*4cd0*/  HMMA.16816.F32 R72, R4, R84, R24 ;  /* 0x000000540448723c */ /* 0x000fe20000001818 */
[----:B------:R-:W-:-:S06]  /*4ce0*/  IMAD.MOV.U32 R91, RZ, RZ, R170 ;  /* 0x000000ffff5b7224 */ /* 0x000fcc00078e00aa */
[----:B------:R-:W-:Y:S01]  /*4cf0*/  IMAD.MOV.U32 R25, RZ, RZ, R68 ;  /* 0x000000ffff197224 */ /* 0x000fe200078e0044 */
[C---:B------:R-:W-:Y:S01]  /*4d00*/  HMMA.16816.F32 R84, R4.reuse, R86, R20 ;  /* 0x000000560454723c */ /* 0x040fe20000001814 */
[----:B------:R-:W-:Y:S01]  /*4d10*/  IMAD.MOV.U32 R24, RZ, RZ, R69 ;  /* 0x000000ffff187224 */ /* 0x000fe200078e0045 */
[----:B------:R-:W1:Y:S01]  /*4d20*/  LDSM.16.MT88.4 R20, [R226+0x6900] ;  /* 0x00690000e214783b */ /* 0x000e620000004200 */
[----:B------:R-:W-:Y:S01]  /*4d30*/  IMAD.MOV.U32 R27, RZ, RZ, R10 ;  /* 0x000000ffff1b7224 */ /* 0x000fe200078e000a */
[----:B------:R-:W-:Y:S02]  /*4d40*/  MOV R26, R11 ;  /* 0x0000000b001a7202 */ /* 0x000fe40000000f00 */
[----:B------:R-:W-:Y:S02]  /*4d50*/  LDSM.16.MT88.4 R8, [R228+0x6900] ;  /* 0x00690000e408783b */ /* 0x000fe40000004200 */
[C---:B-----5:R-:W-:Y:S02]  /*4d60*/  HMMA.16816.F32 R68, R4.reuse, R80, R16 ;  /* 0x000000500444723c */ /* 0x060fe40000001810 */
[----:B------:R-:W2:Y:S06]  /*4d70*/  LDSM.16.MT88.4 R16, [R229+0x6900] ;  /* 0x00690000e510783b */ /* 0x000eac0000004200 */
[C---:B------:R-:W-:Y:S08]  /*4d80*/  HMMA.16816.F32 R80, R4.reuse, R82, R60 ;  /* 0x000000520450723c */ /* 0x040ff0000000183c */
[C---:B-1----:R-:W-:Y:S08]  /*4d90*/  HMMA.16816.F32 R64, R4.reuse, R20, R56 ;  /* 0x000000140440723c */ /* 0x042ff00000001838 */
[C---:B--2---:R-:W-:Y:S07]  /*4da0*/  HMMA.16816.F32 R56, R4.reuse, R16, R48 ;  /* 0x000000100438723c */ /* 0x044fee0000001830 */
[----:B------:R-:W-:Y:S01]  /*4db0*/  IMAD.MOV.U32 R49, RZ, RZ, R0 ;  /* 0x000000ffff317224 */ /* 0x000fe200078e0000 */
[----:B------:R-:W-:Y:S01]  /*4dc0*/  MOV R50, R3 ;  /* 0x0000000300327202 */ /* 0x000fe20000000f00 */
[----:B------:R-:W-:Y:S01]  /*4dd0*/  FFMA.FTZ R0, R96, c[0x0][0x2d0], -R12 ;  /* 0x0000b40060007a23 */ /* 0x000fe2000001080c */
[----:B------:R-:W-:Y:S01]  /*4de0*/  HMMA.16816.F32 R32, R4, R10, R36 ;  /* 0x0000000a0420723c */ /* 0x000fe20000001824 */
[----:B------:R-:W-:-:S02]  /*4df0*/  IMAD.MOV.U32 R51, RZ, RZ, R252 ;  /* 0x000000ffff337224 */ /* 0x000fc400078e00fc */
[----:B------:R1:W-:Y:S01]  /*4e00*/  MUFU.EX2 R3, R0 ;  /* 0x0000000000037308 */ /* 0x0003e20000000800 */
[----:B------:R-:W-:Y:S02]  /*4e10*/  IMAD.MOV.U32 R48, RZ, RZ, R88 ;  /* 0x000000ffff307224 */ /* 0x000fe400078e0058 */
[----:B------:R-:W-:Y:S01]  /*4e20*/  IMAD.MOV.U32 R88, RZ, RZ, R174 ;  /* 0x000000ffff587224 */ /* 0x000fe200078e00ae */
[----:B------:R-:W-:Y:S01]  /*4e30*/  MOV R39, R28 ;  /* 0x0000001c00277202 */ /* 0x000fe20000000f00 */
[----:B------:R-:W-:Y:S01]  /*4e40*/  HMMA.16816.F32 R44, R4, R18, R44 ;  /* 0x00000012042c723c */ /* 0x000fe2000000182c */
[----:B------:R-:W2:Y:S01]  /*4e50*/  LDSM.16.MT88.4 R16, [R225+0x1100] ;  /* 0x00110000e110783b */ /* 0x000ea20000004200 */
[----:B------:R-:W-:Y:S02]  /*4e60*/  IMAD.MOV.U32 R37, RZ, RZ, R25 ;  /* 0x000000ffff257224 */ /* 0x000fe400078e0019 */
[----:B------:R-:W-:-:S04]  /*4e70*/  IMAD.MOV.U32 R38, RZ, RZ, R26 ;  /* 0x000000ffff267224 */ /* 0x000fc800078e001a */
[----:B------:R-:W-:Y:S01]  /*4e80*/  HMMA.16816.F32 R40, R4, R8, R40 ;  /* 0x000000080428723c */ /* 0x000fe20000001828 */
[----:B------:R-:W3:Y:S01]  /*4e90*/  LDSM.16.MT88.4 R8, [R226+0x1100] ;  /* 0x00110000e208783b */ /* 0x000ee20000004200 */
[----:B-1----:R-:W-:-:S04]  /*4ea0*/  FFMA.FTZ R0, R97, c[0x0][0x2d0], -R12 ;  /* 0x0000b40061007a23 */ /* 0x002fc8000001080c */
[----:B------:R1:W4:Y:S02]  /*4eb0*/  MUFU.EX2 R170, R0 ;  /* 0x0000000000aa7308 */ /* 0x0003240000000800 */
[----:B------:R-:W-:Y:S01]  /*4ec0*/  HMMA.16816.F32 R60, R4, R22, R52 ;  /* 0x00000016043c723c */ /* 0x000fe20000001834 */
[----:B------:R-:W5:Y:S01]  /*4ed0*/  LDSM.16.MT88.4 R20, [R229+0x1100] ;  /* 0x00110000e514783b */ /* 0x000f620000004200 */
[----:B-1----:R-:W-:-:S05]  /*4ee0*/  FFMA.FTZ R0, R98, c[0x0][0x2d0], -R12 ;  /* 0x0000b40062007a23 */ /* 0x002fca000001080c */
[----:B----4-:R-:W-:Y:S01]  /*4ef0*/  F2FP.PACK_AB R4, R170, R3 ;  /* 0x00000003aa04723e */ /* 0x010fe200000000ff */
[----:B------:R1:W-:Y:S02]  /*4f00*/  MUFU.EX2 R173, R0 ;  /* 0x0000000000ad7308 */ /* 0x0003e40000000800 */
[----:B-1----:R-:W-:-:S06]  /*4f10*/  FFMA.FTZ R0, R99, c[0x0][0x2d0], -R12 ;  /* 0x0000b40063007a23 */ /* 0x002fcc000001080c */
[----:B------:R1:W4:Y:S02]  /*4f20*/  MUFU.EX2 R36, R0 ;  /* 0x0000000000247308 */ /* 0x0003240000000800 */
[----:B-1----:R-:W-:Y:S01]  /*4f30*/  FFMA.FTZ R0, R94, c[0x0][0x2d0], -R2 ;  /* 0x0000b4005e007a23 */ /* 0x002fe20000010802 */
[----:B----4-:R-:W-:-:S05]  /*4f40*/  F2FP.PACK_AB R6, R36, R173 ;  /* 0x000000ad2406723e */ /* 0x010fca00000000ff */
[----:B------:R1:W-:Y:S02]  /*4f50*/  MUFU.EX2 R252, R0 ;  /* 0x0000000000fc7308 */ /* 0x0003e40000000800 */
[----:B-1----:R-:W-:-:S06]  /*4f60*/  FFMA.FTZ R0, R93, c[0x0][0x2d0], -R2 ;  /* 0x0000b4005d007a23 */ /* 0x002fcc0000010802 */
[----:B------:R1:W4:Y:S02]  /*4f70*/  MUFU.EX2 R28, R0 ;  /* 0x00000000001c7308 */ /* 0x0003240000000800 */
[----:B-1----:R-:W-:Y:S01]  /*4f80*/  FFMA.FTZ R0, R92, c[0x0][0x2d0], -R2 ;  /* 0x0000b4005c007a23 */ /* 0x002fe20000010802 */
[----:B----4-:R-:W-:-:S05]  /*4f90*/  F2FP.PACK_AB R5, R28, R252 ;  /* 0x000000fc1c05723e */ /* 0x010fca00000000ff */
[----:B------:R1:W-:Y:S02]  /*4fa0*/  MUFU.EX2 R174, R0 ;  /* 0x0000000000ae7308 */ /* 0x0003e40000000800 */
[----:B-1----:R-:W-:-:S06]  /*4fb0*/  FFMA.FTZ R0, R95, c[0x0][0x2d0], -R2 ;  /* 0x0000b4005f007a23 */ /* 0x002fcc0000010802 */
[----:B------:R-:W1:Y:S02]  /*4fc0*/  MUFU.EX2 R0, R0 ;  /* 0x0000000000007308 */ /* 0x000e640000000800 */
[----:B-1----:R-:W-:-:S07]  /*4fd0*/  F2FP.PACK_AB R7, R0, R174 ;  /* 0x000000ae0007723e */ /* 0x002fce00000000ff */
[C---:B--2---:R-:W-:Y:S07]  /*4fe0*/  HMMA.16816.F32 R52, R4.reuse, R16, R152 ;  /* 0x000000100434723c */ /* 0x044fee0000001898 */
[----:B------:R-:W-:Y:S01]  /*4ff0*/  IMAD.MOV.U32 R155, RZ, RZ, R48 ;  /* 0x000000ffff9b7224 */ /* 0x000fe200078e0030 */
[----:B------:R-:W-:Y:S01]  /*5000*/  MOV R154, R49 ;  /* 0x00000031009a7202 */ /* 0x000fe20000000f00 */
[----:B------:R-:W-:Y:S01]  /*5010*/  IMAD.MOV.U32 R153, RZ, RZ, R50 ;  /* 0x000000ffff997224 */ /* 0x000fe200078e0032 */
[----:B---3--:R-:W-:Y:S01]  /*5020*/  HMMA.16816.F32 R92, R4, R10, R124 ;  /* 0x0000000a045c723c */ /* 0x008fe2000000187c */
[----:B------:R-:W-:-:S07]  /*5030*/  IMAD.MOV.U32 R152, RZ, RZ, R51 ;  /* 0x000000ffff987224 */ /* 0x000fce00078e0033 */
[C---:B------:R-:W-:Y:S01]  /*5040*/  HMMA.16816.F32 R48, R4.reuse, R18, R144 ;  /* 0x000000120430723c */ /* 0x040fe20000001890 */
[----:B------:R-:W1:Y:S06]  /*5050*/  LDSM.16.MT88.4 R16, [R228+0x1100] ;  /* 0x00110000e410783b */ /* 0x000e6c0000004200 */
[----:B------:R-:W-:Y:S01]  /*5060*/  MOV R144, R90 ;  /* 0x0000005a00907202 */ /* 0x000fe20000000f00 */
[----:B------:R-:W-:Y:S01]  /*5070*/  IMAD.MOV.U32 R145, RZ, RZ, R91 ;  /* 0x000000ffff917224 */ /* 0x000fe200078e005b */
[----:B------:R-:W-:Y:S01]  /*5080*/  MOV R147, R89 ;  /* 0x0000005900937202 */ /* 0x000fe20000000f00 */
[----:B------:R-:W-:Y:S01]  /*5090*/  IMAD.MOV.U32 R146, RZ, RZ, R88 ;  /* 0x000000ffff927224 */ /* 0x000fe200078e0058 */
[C---:B-----5:R-:W-:Y:S08]  /*50a0*/  HMMA.16816.F32 R96, R4.reuse, R20, R116 ;  /* 0x000000140460723c */ /* 0x060ff00000001874 */
[C---:B------:R-:W-:Y:S01]  /*50b0*/  HMMA.16816.F32 R88, R4.reuse, R8, R140 ;  /* 0x000000080458723c */ /* 0x040fe2000000188c */
[----:B------:R-:W2:Y:S06]  /*50c0*/  LDSM.16.MT88.4 R8, [R225+0x4100] ;  /* 0x00410000e108783b */ /* 0x000eac0000004200 */
[----:B------:R-:W-:Y:S01]  /*50d0*/  IMAD.MOV.U32 R140, RZ, RZ, R29 ;  /* 0x000000ffff8c7224 */ /* 0x000fe200078e001d */
[----:B------:R-:W-:Y:S01]  /*50e0*/  MOV R142, R31 ;  /* 0x0000001f008e7202 */ /* 0x000fe20000000f00 */
[----:B------:R-:W-:Y:S01]  /*50f0*/  IMAD.MOV.U32 R141, RZ, RZ, R30 ;  /* 0x000000ffff8d7224 */ /* 0x000fe200078e001e */
[C---:B------:R-:W-:Y:S01]  /*5100*/  HMMA.16816.F32 R116, R4.reuse, R22, R148 ;  /* 0x000000160474723c */ /* 0x040fe20000001894 */
[----:B------:R-:W-:Y:S01]  /*5110*/  IMAD.MOV.U32 R143, RZ, RZ, R28 ;  /* 0x000000ffff8f7224 */ /* 0x000fe200078e001c */
[----:B------:R-:W-:Y:S04]  /*5120*/  LDSM.16.MT88.4 R20, [R226+0x7100] ;  /* 0x00710000e214783b */ /* 0x000fe80000004200 */
[----:B------:R-:W3:Y:S02]  /*5130*/  LDSM.16.MT88.4 R28, [R226+0x4100] ;  /* 0x00410000e21c783b */ /* 0x000ee40000004200 */
[C---:B-1----:R-:W-:Y:S08]  /*5140*/  HMMA.16816.F32 R128, R4.reuse, R16, R128 ;  /* 0x000000100480723c */ /* 0x042ff00000001880 */
[C---:B------:R-:W-:Y:S01]  /*5150*/  HMMA.16816.F32 R112, R4.reuse, R18, R112 ;  /* 0x000000120470723c */ /* 0x040fe20000001870 */
[----:B------:R-:W1:Y:S07]  /*5160*/  LDSM.16.MT88.4 R16, [R229+0x4100] ;  /* 0x00410000e510783b */ /* 0x000e6e0000004200 */
[C---:B--2---:R-:W-:Y:S08]  /*5170*/  HMMA.16816.F32 R120, R4.reuse, R8, R120 ;  /* 0x000000080478723c */ /* 0x044ff00000001878 */
[C---:B------:R-:W-:Y:S01]  /*5180*/  HMMA.16816.F32 R132, R4.reuse, R10, R132 ;  /* 0x0000000a0484723c */ /* 0x040fe20000001884 */
[----:B------:R-:W2:Y:S07]  /*5190*/  LDSM.16.MT88.4 R8, [R228+0x4100] ;  /* 0x00410000e408783b */ /* 0x000eae0000004200 */
[C---:B---3--:R-:W-:Y:S07]  /*51a0*/  HMMA.16816.F32 R136, R4.reuse, R28, R136 ;  /* 0x0000001c0488723c */ /* 0x048fee0000001888 */
[----:B------:R-:W-:Y:S01]  /*51b0*/  IMAD.MOV.U32 R29, RZ, RZ, R39 ;  /* 0x000000ffff1d7224 */ /* 0x000fe200078e0027 */
[----:B------:R-:W-:Y:S01]  /*51c0*/  MOV R28, R24 ;  /* 0x00000018001c7202 */ /* 0x000fe20000000f00 */
[----:B------:R-:W-:Y:S01]  /*51d0*/  HMMA.16816.F32 R148, R4, R30, R108 ;  /* 0x0000001e0494723c */ /* 0x000fe2000000186c */
[----:B------:R-:W-:-:S02]  /*51e0*/  MOV R39, R27 ;  /* 0x0000001b00277202 */ /* 0x000fc40000000f00 */
[----:B------:R-:W3:Y:S04]  /*51f0*/  LDSM.16.MT88.4 R24, [R225+0x7100] ;  /* 0x00710000e118783b */ /* 0x000ee80000004200 */
[----:B------:R-:W-:Y:S01]  /*5200*/  MOV R108, R144 ;  /* 0x00000090006c7202 */ /* 0x000fe20000000f00 */
[----:B------:R-:W-:Y:S01]  /*5210*/  IMAD.MOV.U32 R109, RZ, RZ, R145 ;  /* 0x000000ffff6d7224 */ /* 0x000fe200078e0091 */
[----:B------:R-:W-:Y:S01]  /*5220*/  MOV R111, R147 ;  /* 0x00000093006f7202 */ /* 0x000fe20000000f00 */
[----:B------:R-:W-:Y:S01]  /*5230*/  IMAD.MOV.U32 R110, RZ, RZ, R146 ;  /* 0x000000ffff6e7224 */ /* 0x000fe200078e0092 */
[----:B-1----:R-:W-:Y:S01]  /*5240*/  HMMA.16816.F32 R124, R4, R18, R76 ;  /* 0x00000012047c723c */ /* 0x002fe2000000184c */
[----:B------:R-:W-:Y:S02]  /*5250*/  IMAD.MOV.U32 R30, RZ, RZ, R140 ;  /* 0x000000ffff1e7224 */ /* 0x000fe400078e008c */
[----:B------:R-:W-:-:S05]  /*5260*/  IMAD.MOV.U32 R31, RZ, RZ, R141 ;  /* 0x000000ffff1f7224 */ /* 0x000fca00078e008d */
[C---:B------:R-:W-:Y:S01]  /*5270*/  HMMA.16816.F32 R144, R4.reuse, R16, R104 ;  /* 0x000000100490723c */ /* 0x040fe20000001868 */
[----:B------:R-:W1:Y:S07]  /*5280*/  LDSM.16.MT88.4 R16, [R229+0x7100] ;  /* 0x00710000e510783b */ /* 0x000e6e0000004200 */
[C---:B--2---:R-:W-:Y:S07]  /*5290*/  HMMA.16816.F32 R104, R4.reuse, R8, R72 ;  /* 0x000000080468723c */ /* 0x044fee0000001848 */
[----:B------:R-:W-:Y:S01]  /*52a0*/  IMAD.MOV.U32 R74, RZ, RZ, R142 ;  /* 0x000000ffff4a7224 */ /* 0x000fe200078e008e */
[C---:B------:R-:W-:Y:S01]  /*52b0*/  HMMA.16816.F32 R84, R4.reuse, R10, R84 ;  /* 0x0000000a0454723c */ /* 0x040fe20000001854 */
[----:B------:R-:W-:Y:S01]  /*52c0*/  IMAD.MOV.U32 R75, RZ, RZ, R143 ;  /* 0x000000ffff4b7224 */ /* 0x000fe200078e008f */
[----:B------:R-:W2:Y:S06]  /*52d0*/  LDSM.16.MT88.4 R8, [R228+0x7100] ;  /* 0x00710000e408783b */ /* 0x000eac0000004200 */
[C---:B---3--:R-:W-:Y:S07]  /*52e0*/  HMMA.16816.F32 R140, R4.reuse, R26, R80 ;  /* 0x0000001a048c723c */ /* 0x048fee0000001850 */
[----:B------:R-:W-:Y:S01]  /*52f0*/  MOV R82, R154 ;  /* 0x0000009a00527202 */ /* 0x000fe20000000f00 */
[----:B------:R-:W-:Y:S01]  /*5300*/  IMAD.MOV.U32 R154, RZ, RZ, R0 ;  /* 0x000000ffff9a7224 */ /* 0x000fe200078e0000 */
[----:B------:R-:W-:Y:S01]  /*5310*/  MOV R26, R74 ;  /* 0x0000004a001a7202 */ /* 0x000fe20000000f00 */
[----:B------:R-:W-:Y:S01]  /*5320*/  IMAD.MOV.U32 R27, RZ, RZ, R75 ;  /* 0x000000ffff1b7224 */ /* 0x000fe200078e004b */
[----:B------:R-:W-:Y:S01]  /*5330*/  HMMA.16816.F32 R76, R4, R24, R68 ;  /* 0x00000018044c723c */ /* 0x000fe20000001844 */
[----:B------:R-:W-:-:S02]  /*5340*/  FFMA.FTZ R0, R169, c[0x0][0x2d0], -R12 ;  /* 0x0000b400a9007a23 */ /* 0x000fc4000001080c */
[----:B------:R-:W-:Y:S02]  /*5350*/  IMAD.MOV.U32 R80, RZ, RZ, R111 ;  /* 0x000000ffff507224 */ /* 0x000fe400078e006f */
[----:B------:R-:W-:Y:S02]  /*5360*/  IMAD.MOV.U32 R111, RZ, RZ, R183 ;  /* 0x000000ffff6f7224 */ /* 0x000fe400078e00b7 */
[----:B------:R-:W-:Y:S01]  /*5370*/  MOV R25, R31 ;  /* 0x0000001f00197202 */ /* 0x000fe20000000f00 */
[----:B------:R-:W-:Y:S01]  /*5380*/  HMMA.16816.F32 R72, R4, R20, R64 ;  /* 0x000000140448723c */ /* 0x000fe20000001840 */
[----:B------:R-:W-:Y:S01]  /*5390*/  IMAD.MOV.U32 R31, RZ, RZ, R109 ;  /* 0x000000ffff1f7224 */ /* 0x000fe200078e006d */
[----:B------:R-:W-:Y:S01]  /*53a0*/  MOV R109, R251 ;  /* 0x000000fb006d7202 */ /* 0x000fe20000000f00 */
[----:B------:R-:W-:Y:S02]  /*53b0*/  IMAD.MOV.U32 R169, RZ, RZ, R181 ;  /* 0x000000ffffa97224 */ /* 0x000fe400078e00b5 */
[----:B------:R-:W-:-:S02]  /*53c0*/  IMAD.MOV.U32 R24, RZ, RZ, R30 ;  /* 0x000000ffff187224 */ /* 0x000fc400078e001e */
[----:B------:R-:W-:Y:S01]  /*53d0*/  MOV R20, R110 ;  /* 0x0000006e00147202 */ /* 0x000fe20000000f00 */
[----:B------:R-:W-:Y:S01]  /*53e0*/  IMAD.MOV.U32 R110, RZ, RZ, R250 ;  /* 0x000000ffff6e7224 */ /* 0x000fe200078e00fa */
[C---:B------:R-:W-:Y:S01]  /*53f0*/  HMMA.16816.F32 R68, R4.reuse, R22, R60 ;  /* 0x000000160444723c */ /* 0x040fe2000000183c */
[----:B------:R3:W-:Y:S01]  /*5400*/  MUFU.EX2 R250, R0 ;  /* 0x0000000000fa7308 */ /* 0x0007e20000000800 */
[----:B------:R-:W-:Y:S02]  /*5410*/  IMAD.MOV.U32 R21, RZ, RZ, R108 ;  /* 0x000000ffff157224 */ /* 0x000fe400078e006c */
[----:B------:R-:W-:Y:S01]  /*5420*/  IMAD.MOV.U32 R83, RZ, RZ, R153 ;  /* 0x000000ffff537224 */ /* 0x000fe200078e0099 */
[----:B------:R-:W-:Y:S01]  /*5430*/  MOV R153, R37 ;  /* 0x0000002500997202 */ /* 0x000fe20000000f00 */
[----:B------:R-:W-:Y:S01]  /*5440*/  IMAD.MOV.U32 R81, RZ, RZ, R36 ;  /* 0x000000ffff517224 */ /* 0x000fe200078e0024 */
[----:B------:R-:W-:Y:S01]  /*5450*/  MOV R63, R182 ;  /* 0x000000b6003f7202 */ /* 0x000fe20000000f00 */
[----:B-1----:R-:W-:Y:S01]  /*5460*/  HMMA.16816.F32 R64, R4, R16, R56 ;  /* 0x000000100440723c */ /* 0x002fe20000001838 */
[----:B------:R-:W-:-:S02]  /*5470*/  IMAD.MOV.U32 R30, RZ, RZ, R38 ;  /* 0x000000ffff1e7224 */ /* 0x000fc400078e0026 */
[----:B------:R-:W-:-:S05]  /*5480*/  IMAD.MOV.U32 R108, RZ, RZ, R39 ;  /* 0x000000ffff6c7224 */ /* 0x000fca00078e0027 */
[C---:B------:R-:W-:Y:S01]  /*5490*/  HMMA.16816.F32 R44, R4.reuse, R18, R44 ;  /* 0x00000012042c723c */ /* 0x040fe2000000182c */
[----:B---3--:R-:W-:Y:S01]  /*54a0*/  FFMA.FTZ R0, R168, c[0x0][0x2d0], -R12 ;  /* 0x0000b400a8007a23 */ /* 0x008fe2000001080c */
[----:B------:R-:W1:Y:S01]  /*54b0*/  LDSM.16.MT88.4 R16, [R225+0x1900] ;  /* 0x00190000e110783b */ /* 0x000e620000004200 */
[----:B------:R-:W-:Y:S02]  /*54c0*/  IMAD.MOV.U32 R168, RZ, RZ, R180 ;  /* 0x000000ffffa87224 */ /* 0x000fe400078e00b4 */
[----:B------:R3:W4:Y:S03]  /*54d0*/  MUFU.EX2 R183, R0 ;  /* 0x0000000000b77308 */ /* 0x0007260000000800 */
[C---:B--2---:R-:W-:Y:S08]  /*54e0*/  HMMA.16816.F32 R36, R4.reuse, R8, R40 ;  /* 0x000000080424723c */ /* 0x044ff00000001828 */
[----:B------:R-:W-:Y:S01]  /*54f0*/  HMMA.16816.F32 R32, R4, R10, R32 ;  /* 0x0000000a0420723c */ /* 0x000fe20000001820 */
[----:B------:R-:W2:Y:S01]  /*5500*/  LDSM.16.MT88.4 R8, [R226+0x1900] ;  /* 0x00190000e208783b */ /* 0x000ea20000004200 */
[----:B---3--:R-:W-:-:S05]  /*5510*/  FFMA.FTZ R0, R167, c[0x0][0x2d0], -R12 ;  /* 0x0000b400a7007a23 */ /* 0x008fca000001080c */
[----:B----4-:R-:W-:Y:S01]  /*5520*/  F2FP.PACK_AB R4, R183, R250 ;  /* 0x000000fab704723e */ /* 0x010fe200000000ff */
[----:B------:R3:W-:Y:S02]  /*5530*/  MUFU.EX2 R182, R0 ;  /* 0x0000000000b67308 */ /* 0x0007e40000000800 */
[----:B---3--:R-:W-:-:S06]  /*5540*/  FFMA.FTZ R0, R166, c[0x0][0x2d0], -R12 ;  /* 0x0000b400a6007a23 */ /* 0x008fcc000001080c */
[----:B------:R3:W4:Y:S02]  /*5550*/  MUFU.EX2 R251, R0 ;  /* 0x0000000000fb7308 */ /* 0x0007240000000800 */
[----:B---3--:R-:W-:Y:S01]  /*5560*/  FFMA.FTZ R0, R164, c[0x0][0x2d0], -R2 ;  /* 0x0000b400a4007a23 */ /* 0x008fe20000010802 */
[----:B----4-:R-:W-:Y:S01]  /*5570*/  F2FP.PACK_AB R6, R251, R182 ;  /* 0x000000b6fb06723e */ /* 0x010fe200000000ff */
[----:B------:R-:W-:-:S04]  /*5580*/  IMAD.MOV.U32 R164, RZ, RZ, R63 ;  /* 0x000000ffffa47224 */ /* 0x000fc800078e003f */
[----:B------:R3:W-:Y:S02]  /*5590*/  MUFU.EX2 R167, R0 ;  /* 0x0000000000a77308 */ /* 0x0007e40000000800 */
[----:B---3--:R-:W-:Y:S02]  /*55a0*/  FFMA.FTZ R0, R103, c[0x0][0x2d0], -R2 ;  /* 0x0000b40067007a23 */ /* 0x008fe40000010802 */
[----:B------:R-:W-:-:S04]  /*55b0*/  IMAD.MOV.U32 R103, RZ, RZ, R20 ;  /* 0x000000ffff677224 */ /* 0x000fc800078e0014 */
[----:B------:R3:W4:Y:S02]  /*55c0*/  MUFU.EX2 R166, R0 ;  /* 0x0000000000a67308 */ /* 0x0007240000000800 */
[----:B---3--:R-:W-:Y:S01]  /*55d0*/  FFMA.FTZ R0, R102, c[0x0][0x2d0], -R2 ;  /* 0x0000b40066007a23 */ /* 0x008fe20000010802 */
[----:B----4-:R-:W-:Y:S02]  /*55e0*/  F2FP.PACK_AB R5, R166, R167 ;  /* 0x000000a7a605723e */ /* 0x010fe400000000ff */
[----:B------:R-:W-:-:S03]  /*55f0*/  MOV R102, R21 ;  /* 0x0000001500667202 */ /* 0x000fc60000000f00 */
[----:B------:R3:W-:Y:S01]  /*5600*/  MUFU.EX2 R181, R0 ;  /* 0x0000000000b57308 */ /* 0x0007e20000000800 */
[----:B------:R-:W4:Y:S01]  /*5610*/  LDSM.16.MT88.4 R20, [R229+0x1900] ;  /* 0x00190000e514783b */ /* 0x000f220000004200 */
[----:B---3--:R-:W-:Y:S02]  /*5620*/  FFMA.FTZ R0, R165, c[0x0][0x2d0], -R2 ;  /* 0x0000b400a5007a23 */ /* 0x008fe40000010802 */
[----:B------:R-:W-:Y:S01]  /*5630*/  IMAD.MOV.U32 R165, RZ, RZ, R81 ;  /* 0x000000ffffa57224 */ /* 0x000fe200078e0051 */
[----:B------:R-:W-:-:S03]  /*5640*/  MOV R81, R31 ;  /* 0x0000001f00517202 */ /* 0x000fc60000000f00 */
[----:B------:R-:W3:Y:S02]  /*5650*/  MUFU.EX2 R180, R0 ;  /* 0x0000000000b47308 */ /* 0x000ee40000000800 */
[----:B---3--:R-:W-:Y:S02]  /*5660*/  F2FP.PACK_AB R7, R180, R181 ;  /* 0x000000b5b407723e */ /* 0x008fe400000000ff */
[----:B------:R-:W-:Y:S01]  /*5670*/  MOV R0, R80 ;  /* 0x0000005000007202 */ /* 0x000fe20000000f00 */
[----:B------:R-:W-:-:S04]  /*5680*/  IMAD.MOV.U32 R80, RZ, RZ, R30 ;  /* 0x000000ffff507224 */ /* 0x000fc800078e001e */
[----:B-1----:R-:W-:Y:S01]  /*5690*/  HMMA.16816.F32 R60, R4, R16, R52 ;  /* 0x00000010043c723c */ /* 0x002fe20000001834 */
[----:B------:R-:W-:-:S07]  /*56a0*/  FFMA.FTZ R0, R0, c[0x0][0x2d0], -R12 ;  /* 0x0000b40000007a23 */ /* 0x000fce000001080c */
[C---:B------:R-:W-:Y:S01]  /*56b0*/  HMMA.16816.F32 R56, R4.reuse, R18, R48 ;  /* 0x000000120438723c */ /* 0x040fe20000001830 */
[----:B------:R-:W1:Y:S07]  /*56c0*/  LDSM.16.MT88.4 R16, [R228+0x1900] ;  /* 0x00190000e410783b */ /* 0x000e6e0000004200 */
[C---:B--2---:R-:W-:Y:S07]  /*56d0*/  HMMA.16816.F32 R52, R4.reuse, R8, R88 ;  /* 0x000000080434723c */ /* 0x044fee0000001858 */
[----:B------:R-:W-:Y:S01]  /*56e0*/  IMAD.MOV.U32 R90, RZ, RZ, R28 ;  /* 0x000000ffff5a7224 */ /* 0x000fe200078e001c */
[----:B------:R-:W-:Y:S01]  /*56f0*/  HMMA.16816.F32 R48, R4, R10, R92 ;  /* 0x0000000a0430723c */ /* 0x000fe2000000185c */
[----:B------:R-:W2:Y:S01]  /*5700*/  LDSM.16.MT88.4 R8, [R225+0x4900] ;  /* 0x00490000e108783b */ /* 0x000ea20000004200 */
[----:B------:R-:W-:-:S03]  /*5710*/  IMAD.MOV.U32 R91, RZ, RZ, R29 ;  /* 0x000000ffff5b7224 */ /* 0x000fc600078e001d */
[----:B------:R-:W3:Y:S03]  /*5720*/  LDSM.16.MT88.4 R28, [R226+0x4900] ;  /* 0x00490000e21c783b */ /* 0x000ee60000004200 */
[C---:B----4-:R-:W-:Y:S07]  /*5730*/  HMMA.16816.F32 R40, R4.reuse, R20, R96 ;  /* 0x000000140428723c */ /* 0x050fee0000001860 */
[----:B------:R-:W-:Y:S01]  /*5740*/  MOV R20, R175 ;  /* 0x000000af00147202 */ /* 0x000fe20000000f00 */
[----:B------:R-:W-:Y:S01]  /*5750*/  IMAD.MOV.U32 R21, RZ, RZ, R174 ;  /* 0x000000ffff157224 */ /* 0x000fe200078e00ae */
[----:B------:R-:W-:Y:S01]  /*5760*/  MOV R97, R172 ;  /* 0x000000ac00617202 */ /* 0x000fe20000000f00 */
[----:B------:R-:W-:Y:S01]  /*5770*/  IMAD.MOV.U32 R96, RZ, RZ, R173 ;  /* 0x000000ffff607224 */ /* 0x000fe200078e00ad */
[----:B------:R-:W-:Y:S01]  /*5780*/  MOV R98, R80 ;  /* 0x0000005000627202 */ /* 0x000fe20000000f00 */
[----:B------:R-:W-:Y:S01]  /*5790*/  HMMA.16816.F32 R172, R4, R22, R116 ;  /* 0x0000001604ac723c */ /* 0x000fe20000001874 */
[----:B------:R-:W-:-:S06]  /*57a0*/  IMAD.MOV.U32 R99, RZ, RZ, R108 ;  /* 0x000000ffff637224 */ /* 0x000fcc00078e006c */
[----:B------:R-:W-:Y:S01]  /*57b0*/  IMAD.MOV.U32 R119, RZ, RZ, R90 ;  /* 0x000000ffff777224 */ /* 0x000fe200078e005a */
[C---:B-1----:R-:W-:Y:S08]  /*57c0*/  HMMA.16816.F32 R128, R4.reuse, R16, R128 ;  /* 0x000000100480723c */ /* 0x042ff00000001880 */
[C---:B------:R-:W-:Y:S01]  /*57d0*/  HMMA.16816.F32 R92, R4.reuse, R18, R112 ;  /* 0x00000012045c723c */ /* 0x040fe20000001870 */
[----:B------:R-:W1:Y:S06]  /*57e0*/  LDSM.16.MT88.4 R16, [R229+0x4900] ;  /* 0x00490000e510783b */ /* 0x000e6c0000004200 */
[----:B------:R-:W-:Y:S01]  /*57f0*/  IMAD.MOV.U32 R115, RZ, RZ, R91 ;  /* 0x000000ffff737224 */ /* 0x000fe200078e005b */
[----:B------:R-:W-:Y:S01]  /*5800*/  MOV R113, R110 ;  /* 0x0000006e00717202 */ /* 0x000fe20000000f00 */
[----:B------:R-:W-:Y:S01]  /*5810*/  IMAD.MOV.U32 R114, RZ, RZ, R109 ;  /* 0x000000ffff727224 */ /* 0x000fe200078e006d */
[----:B--2---:R-:W-:Y:S01]  /*5820*/  HMMA.16816.F32 R88, R4, R10, R132 ;  /* 0x0000000a0458723c */ /* 0x004fe20000001884 */
[----:B------:R-:W-:-:S06]  /*5830*/  IMAD.MOV.U32 R112, RZ, RZ, R111 ;  /* 0x000000ffff707224 */ /* 0x000fcc00078e006f */
[----:B------:R-:W-:Y:S01]  /*5840*/  IMAD.MOV.U32 R133, RZ, RZ, R168 ;  /* 0x000000ffff857224 */ /* 0x000fe200078e00a8 */
[----:B------:R-:W-:Y:S01]  /*5850*/  HMMA.16816.F32 R108, R4, R8, R120 ;  /* 0x00000008046c723c */ /* 0x000fe20000001878 */
[----:B------:R-:W2:Y:S01]  /*5860*/  LDSM.16.MT88.4 R8, [R228+0x4900] ;  /* 0x00490000e408783b */ /* 0x000ea20000004200 */
[----:B------:R-:W-:Y:S01]  /*5870*/  IMAD.MOV.U32 R132, RZ, RZ, R169 ;  /* 0x000000ffff847224 */ /* 0x000fe200078e00a9 */
[----:B------:R-:W-:Y:S01]  /*5880*/  MOV R134, R97 ;  /* 0x0000006100867202 */ /* 0x000fe20000000f00 */
[----:B------:R-:W-:-:S03]  /*5890*/  IMAD.MOV.U32 R135, RZ, RZ, R83 ;  /* 0x000000ffff877224 */ /* 0x000fc600078e0053 */
[----:B------:R-:W-:Y:S01]  /*58a0*/  IMAD.MOV.U32 R121, RZ, RZ, R81 ;  /* 0x000000ffff797224 */ /* 0x000fe200078e0051 */
[----:B---3--:R-:W-:Y:S01]  /*58b0*/  HMMA.16816.F32 R148, R4, R30, R148 ;  /* 0x0000001e0494723c */ /* 0x008fe20000001894 */
[----:B------:R-:W-:Y:S01]  /*58c0*/  MOV R120, R82 ;  /* 0x0000005200787202 */ /* 0x000fe20000000f00 */
[----:B------:R-:W-:Y:S02]  /*58d0*/  IMAD.MOV.U32 R123, RZ, RZ, R96 ;  /* 0x000000ffff7b7224 */ /* 0x000fe400078e0060 */
[----:B------:R-:W-:-:S03]  /*58e0*/  IMAD.MOV.U32 R122, RZ, RZ, R21 ;  /* 0x000000ffff7a7224 */ /* 0x000fc600078e0015 */
[----:B------:R-:W-:Y:S01]  /*58f0*/  IMAD.MOV.U32 R30, RZ, RZ, R171 ;  /* 0x000000ffff1e7224 */ /* 0x000fe200078e00ab */
[----:B------:R-:W-:Y:S01]  /*5900*/  HMMA.16816.F32 R80, R4, R28, R136 ;  /* 0x0000001c0450723c */ /* 0x000fe20000001888 */
[----:B------:R-:W-:-:S06]  /*5910*/  IMAD.MOV.U32 R31, RZ, RZ, R170 ;  /* 0x000000ffff1f7224 */ /* 0x000fcc00078e00aa */
[----:B------:R-:W-:Y:S01]  /*5920*/  MOV R28, R26 ;  /* 0x0000001a001c7202 */ /* 0x000fe20000000f00 */
[C---:B-1----:R-:W-:Y:S01]  /*5930*/  HMMA.16816.F32 R168, R4.reuse, R16, R144 ;  /* 0x0000001004a8723c */ /* 0x042fe20000001890 */
[----:B------:R-:W-:Y:S01]  /*5940*/  IMAD.MOV.U32 R29, RZ, RZ, R27 ;  /* 0x000000ffff1d7224 */ /* 0x000fe200078e001b */
[----:B------:R-:W-:Y:S01]  /*5950*/  MOV R138, R20 ;  /* 0x00000014008a7202 */ /* 0x000fe20000000f00 */
[----:B------:R-:W-:Y:S01]  /*5960*/  IMAD.MOV.U32 R136, RZ, RZ, R24 ;  /* 0x000000ffff887224 */ /* 0x000fe200078e0018 */
[----:B------:R-:W-:Y:S01]  /*5970*/  MOV R137, R25 ;  /* 0x0000001900897202 */ /* 0x000fe20000000f00 */
[----:B------:R-:W-:Y:S01]  /*5980*/  IMAD.MOV.U32 R139, RZ, RZ, R119 ;  /* 0x000000ffff8b7224 */ /* 0x000fe200078e0077 */
[----:B------:R-:W1:Y:S01]  /*5990*/  LDSM.16.MT88.4 R24, [R225+0x7900] ;  /* 0x00790000e118783b */ /* 0x000e620000004200 */
[----:B------:R-:W-:Y:S01]  /*59a0*/  MOV R146, R98 ;  /* 0x0000006200927202 */ /* 0x000fe20000000f00 */
[----:B------:R-:W-:Y:S01]  /*59b0*/  IMAD.MOV.U32 R147, RZ, RZ, R99 ;  /* 0x000000ffff937224 */ /* 0x000fe200078e0063 */
[C---:B------:R-:W-:Y:S01]  /*59c0*/  HMMA.16816.F32 R116, R4.reuse, R18, R124 ;  /* 0x000000120474723c */ /* 0x040fe2000000187c */
[----:B------:R-:W3:Y:S02]  /*59d0*/  LDSM.16.MT88.4 R16, [R229+0x7900] ;  /* 0x00790000e510783b */ /* 0x000ee40000004200 */
[----:B------:R-:W-:Y:S01]  /*59e0*/  IMAD.MOV.U32 R145, RZ, RZ, R146 ;  /* 0x000000ffff917224 */ /* 0x000fe200078e0092 */
[----:B------:R-:W-:Y:S01]  /*59f0*/  MOV R146, R147 ;  /* 0x0000009300927202 */ /* 0x000fe20000000f00 */
[----:B------:R-:W-:Y:S01]  /*5a00*/  IMAD.MOV.U32 R147, RZ, RZ, R30 ;  /* 0x000000ffff937224 */ /* 0x000fe200078e001e */
[----:B------:R-:W-:Y:S01]  /*5a10*/  LDSM.16.MT88.4 R20, [R226+0x7900] ;  /* 0x00790000e214783b */ /* 0x000fe20000004200 */
[----:B------:R-:W-:Y:S01]  /*5a20*/  IMAD.MOV.U32 R30, RZ, RZ, R31 ;  /* 0x000000ffff1e7224 */ /* 0x000fe200078e001f */
[----:B------:R-:W-:Y:S01]  /*5a30*/  MOV R31, R28 ;  /* 0x0000001c001f7202 */ /* 0x000fe20000000f00 */
[----:B------:R-:W-:Y:S01]  /*5a40*/  IMAD.MOV.U32 R28, RZ, RZ, R29 ;  /* 0x000000ffff1c7224 */ /* 0x000fe200078e001d */
[----:B--2---:R-:W-:Y:S01]  /*5a50*/  HMMA.16816.F32 R96, R4, R8, R104 ;  /* 0x000000080460723c */ /* 0x004fe20000001868 */
[----:B------:R-:W-:Y:S01]  /*5a60*/  IMAD.MOV.U32 R29, RZ, RZ, R136 ;  /* 0x000000ffff1d7224 */ /* 0x000fe200078e0088 */
[----:B------:R-:W-:Y:S01]  /*5a70*/  MOV R136, R137 ;  /* 0x0000008900887202 */ /* 0x000fe20000000f00 */
[----:B------:R-:W-:-:S02]  /*5a80*/  IMAD.MOV.U32 R137, RZ, RZ, R138 ;  /* 0x000000ffff897224 */ /* 0x000fc400078e008a */
[----:B------:R-:W-:Y:S01]  /*5a90*/  IMAD.MOV.U32 R138, RZ, RZ, R139 ;  /* 0x000000ffff8a7224 */ /* 0x000fe200078e008b */
[----:B------:R-:W-:Y:S01]  /*5aa0*/  MOV R139, R135 ;  /* 0x00000087008b7202 */ /* 0x000fe20000000f00 */
[----:B------:R-:W-:Y:S01]  /*5ab0*/  IMAD.MOV.U32 R135, RZ, RZ, R120 ;  /* 0x000000ffff877224 */ /* 0x000fe200078e0078 */
[----:B------:R-:W-:Y:S01]  /*5ac0*/  HMMA.16816.F32 R84, R4, R10, R84 ;  /* 0x0000000a0454723c */ /* 0x000fe20000001854 */
[----:B------:R-:W-:Y:S01]  /*5ad0*/  IMAD.MOV.U32 R120, RZ, RZ, R121 ;  /* 0x000000ffff787224 */ /* 0x000fe200078e0079 */
[----:B------:R-:W-:Y:S01]  /*5ae0*/  MOV R121, R112 ;  /* 0x0000007000797202 */ /* 0x000fe20000000f00 */
[----:B------:R-:W-:Y:S01]  /*5af0*/  IMAD.MOV.U32 R112, RZ, RZ, R113 ;  /* 0x000000ffff707224 */ /* 0x000fe200078e0071 */
[----:B------:R-:W2:Y:S01]  /*5b00*/  LDSM.16.MT88.4 R8, [R228+0x7900] ;  /* 0x00790000e408783b */ /* 0x000ea20000004200 */
[----:B------:R-:W-:Y:S01]  /*5b10*/  MOV R113, R114 ;  /* 0x0000007200717202 */ /* 0x000fe20000000f00 */
[----:B------:R-:W-:Y:S01]  /*5b20*/  IMAD.MOV.U32 R114, RZ, RZ, R115 ;  /* 0x000000ffff727224 */ /* 0x000fe200078e0073 */
[----:B------:R-:W-:-:S02]  /*5b30*/  MOV R115, R102 ;  /* 0x0000006600737202 */ /* 0x000fc40000000f00 */
[----:B------:R4:W-:Y:S01]  /*5b40*/  MUFU.EX2 R102, R0 ;  /* 0x0000000000667308 */ /* 0x0009e20000000800 */
[C---:B-1----:R-:W-:Y:S01]  /*5b50*/  HMMA.16816.F32 R76, R4.reuse, R24, R76 ;  /* 0x00000018044c723c */ /* 0x042fe2000000184c */
[----:B----4-:R-:W-:Y:S02]  /*5b60*/  FFMA.FTZ R0, R145, c[0x0][0x2d0], -R12 ;  /* 0x0000b40091007a23 */ /* 0x010fe4000001080c */
        /* <DEDUP_REMOVED lines=15> */
[----:B---3--:R-:W-:Y:S01]  /*5c60*/  HMMA.16816.F32 R64, R4, R16, R64 ;  /* 0x000000100440723c */ /* 0x008fe20000001840 */
[----:B------:R1:W3:Y:S01]  /*5c70*/  MUFU.EX2 R154, R0 ;  /* 0x00000000009a7308 */ /* 0x0002e20000000800 */
[----:B------:R-:W-:Y:S01]  /*5c80*/  IMAD.MOV.U32 R124, RZ, RZ, R28 ;  /* 0x000000ffff7c7224 */ /* 0x000fe200078e001c */
[----:B------:R-:W-:Y:S01]  /*5c90*/  MOV R28, R29 ;  /* 0x0000001d001c7202 */ /* 0x000fe20000000f00 */
[----:B------:R-:W-:-:S04]  /*5ca0*/  IMAD.MOV.U32 R29, RZ, RZ, R152 ;  /* 0x000000ffff1d7224 */ /* 0x000fc800078e0098 */
[C---:B--2---:R-:W-:Y:S08]  /*5cb0*/  HMMA.16816.F32 R36, R4.reuse, R8, R36 ;  /* 0x000000080424723c */ /* 0x044ff00000001824 */
[C---:B------:R-:W-:Y:S01]  /*5cc0*/  HMMA.16816.F32 R32, R4.reuse, R10, R32 ;  /* 0x0000000a0420723c */ /* 0x040fe20000001820 */
[--C-:B-1----:R-:W-:Y:S01]  /*5cd0*/  FFMA.FTZ R0, R114, c[0x0][0x2d0], -R12.reuse ;  /* 0x0000b40072007a23 */ /* 0x102fe2000001080c */
[----:B------:R-:W-:Y:S01]  /*5ce0*/  MOV R114, R115 ;  /* 0x0000007300727202 */ /* 0x000fe20000000f00 */
[----:B------:R-:W-:Y:S01]  /*5cf0*/  IMAD.MOV.U32 R115, RZ, RZ, R103 ;  /* 0x000000ffff737224 */ /* 0x000fe200078e0067 */
[----:B------:R-:W-:Y:S01]  /*5d00*/  MOV R103, R155 ;  /* 0x0000009b00677202 */ /* 0x000fe20000000f00 */
[----:B------:R-:W1:Y:S01]  /*5d10*/  LDSM.16.MT88.4 R8, [R226+0x2100] ;  /* 0x00210000e208783b */ /* 0x000e620000004200 */
[----:B------:R2:W-:Y:S02]  /*5d20*/  MUFU.EX2 R155, R0 ;  /* 0x00000000009b7308 */ /* 0x0005e40000000800 */
[C---:B------:R-:W-:Y:S01]  /*5d30*/  HMMA.16816.F32 R44, R4.reuse, R18, R44 ;  /* 0x00000012042c723c */ /* 0x040fe2000000182c */
[----:B------:R-:W4:Y:S07]  /*5d40*/  LDSM.16.MT88.4 R16, [R225+0x2100] ;  /* 0x00210000e110783b */ /* 0x000f2e0000004200 */
[----:B------:R-:W-:Y:S01]  /*5d50*/  HMMA.16816.F32 R140, R4, R26, R140 ;  /* 0x0000001a048c723c */ /* 0x000fe2000000188c */
[----:B------:R-:W-:Y:S01]  /*5d60*/  LDSM.16.MT88.4 R24, [R225+0x8100] ;  /* 0x00810000e118783b */ /* 0x000fe20000004200 */
[----:B--2---:R-:W-:-:S02]  /*5d70*/  FFMA.FTZ R0, R145, c[0x0][0x2d0], -R12 ;  /* 0x0000b40091007a23 */ /* 0x004fc4000001080c */
        /* <DEDUP_REMOVED lines=12> */
[----:B------:R2:W5:Y:S01]  /*5e40*/  MUFU.EX2 R165, R0 ;  /* 0x0000000000a57308 */ /* 0x0005620000000800 */
[----:B------:R-:W-:Y:S01]  /*5e50*/  MOV R146, R153 ;  /* 0x0000009900927202 */ /* 0x000fe20000000f00 */
[C---:B------:R-:W-:Y:S01]  /*5e60*/  HMMA.16816.F32 R72, R4.reuse, R20, R72 ;  /* 0x000000140448723c */ /* 0x040fe20000001848 */
        /* <DEDUP_REMOVED lines=9> */
[----:B------:R-:W1:Y:S01]  /*5f00*/  LDSM.16.MT88.4 R20, [R229+0x2100] ;  /* 0x00210000e514783b */ /* 0x000e620000004200 */
[----:B--2---:R-:W-:Y:S01]  /*5f10*/  FFMA.FTZ R0, R178, c[0x0][0x2d0], -R2 ;  /* 0x0000b400b2007a23 */ /* 0x004fe20000010802 */
[----:B------:R-:W-:Y:S01]  /*5f20*/  MOV R178, R114 ;  /* 0x0000007200b27202 */ /* 0x000fe20000000f00 */
[----:B------:R-:W-:Y:S01]  /*5f30*/  IMAD.MOV.U32 R114, RZ, RZ, R115 ;  /* 0x000000ffff727224 */ /* 0x000fe200078e0073 */
[----:B------:R-:W-:-:S02]  /*5f40*/  MOV R115, R103 ;  /* 0x0000006700737202 */ /* 0x000fc40000000f00 */
[----:B------:R2:W-:Y:S01]  /*5f50*/  MUFU.EX2 R103, R0 ;  /* 0x0000000000677308 */ /* 0x0005e20000000800 */
[----:B---3--:R-:W-:Y:S02]  /*5f60*/  F2FP.PACK_AB R4, R154, R102 ;  /* 0x000000669a04723e */ /* 0x008fe400000000ff */
[----:B-----5:R-:W-:Y:S01]  /*5f70*/  F2FP.PACK_AB R6, R165, R155 ;  /* 0x0000009ba506723e */ /* 0x020fe200000000ff */
[----:B--2---:R-:W-:Y:S02]  /*5f80*/  FFMA.FTZ R0, R177, c[0x0][0x2d0], -R2 ;  /* 0x0000b400b1007a23 */ /* 0x004fe40000010802 */
[----:B------:R-:W-:Y:S02]  /*5f90*/  IMAD.MOV.U32 R177, RZ, RZ, R145 ;  /* 0x000000ffffb17224 */ /* 0x000fe400078e0091 */
[----:B------:R2:W3:Y:S01]  /*5fa0*/  MUFU.EX2 R152, R0 ;  /* 0x0000000000987308 */ /* 0x0004e20000000800 */
[----:B------:R-:W-:Y:S01]  /*5fb0*/  IMAD.MOV.U32 R145, RZ, RZ, R138 ;  /* 0x000000ffff917224 */ /* 0x000fe200078e008a */
[----:B------:R-:W-:Y:S01]  /*5fc0*/  MOV R138, R112 ;  /* 0x00000070008a7202 */ /* 0x000fe20000000f00 */
[----:B--2---:R-:W-:Y:S01]  /*5fd0*/  FFMA.FTZ R0, R176, c[0x0][0x2d0], -R2 ;  /* 0x0000b400b0007a23 */ /* 0x004fe20000010802 */
[----:B---3--:R-:W-:-:S02]  /*5fe0*/  F2FP.PACK_AB R5, R152, R103 ;  /* 0x000000679805723e */ /* 0x008fc400000000ff */
[----:B------:R-:W-:Y:S02]  /*5ff0*/  MOV R176, R31 ;  /* 0x0000001f00b07202 */ /* 0x000fe40000000f00 */
[----:B------:R2:W-:Y:S02]  /*6000*/  MUFU.EX2 R153, R0 ;  /* 0x0000000000997308 */ /* 0x0005e40000000800 */
[----:B--2---:R-:W-:Y:S02]  /*6010*/  FFMA.FTZ R0, R179, c[0x0][0x2d0], -R2 ;  /* 0x0000b400b3007a23 */ /* 0x004fe40000010802 */
[----:B------:R-:W-:-:S04]  /*6020*/  IMAD.MOV.U32 R179, RZ, RZ, R114 ;  /* 0x000000ffffb37224 */ /* 0x000fc800078e0072 */
[----:B------:R-:W2:Y:S02]  /*6030*/  MUFU.EX2 R164, R0 ;  /* 0x0000000000a47308 */ /* 0x000ea40000000800 */
[----:B--2---:R-:W-:Y:S01]  /*6040*/  F2FP.PACK_AB R7, R164, R153 ;  /* 0x00000099a407723e */ /* 0x004fe200000000ff */
[----:B------:R-:W-:-:S04]  /*6050*/  IMAD.MOV.U32 R0, RZ, RZ, R115 ;  /* 0x000000ffff007224 */ /* 0x000fc800078e0073 */
[----:B------:R-:W-:Y:S02]  /*6060*/  FFMA.FTZ R0, R0, c[0x0][0x2d0], -R12 ;  /* 0x0000b40000007a23 */ /* 0x000fe4000001080c */
[C---:B-1----:R-:W-:Y:S08]  /*6070*/  HMMA.16816.F32 R112, R4.reuse, R8, R52 ;  /* 0x000000080470723c */ /* 0x042ff00000001834 */
[C---:B------:R-:W-:Y:S01]  /*6080*/  HMMA.16816.F32 R52, R4.reuse, R10, R48 ;  /* 0x0000000a0434723c */ /* 0x040fe20000001830 */
[----:B------:R-:W1:Y:S07]  /*6090*/  LDSM.16.MT88.4 R8, [R225+0x5100] ;  /* 0x00510000e108783b */ /* 0x000e6e0000004200 */
[C---:B----4-:R-:W-:Y:S08]  /*60a0*/  HMMA.16816.F32 R104, R4.reuse, R16, R60 ;  /* 0x000000100468723c */ /* 0x050ff0000000183c */
[C---:B------:R-:W-:Y:S01]  /*60b0*/  HMMA.16816.F32 R60, R4.reuse, R18, R56 ;  /* 0x00000012043c723c */ /* 0x040fe20000001838 */
[----:B------:R-:W2:Y:S07]  /*60c0*/  LDSM.16.MT88.4 R16, [R228+0x2100] ;  /* 0x00210000e410783b */ /* 0x000eae0000004200 */
[C---:B------:R-:W-:Y:S07]  /*60d0*/  HMMA.16816.F32 R48, R4.reuse, R22, R172 ;  /* 0x000000160430723c */ /* 0x040fee00000018ac */
[----:B------:R-:W-:Y:S01]  /*60e0*/  MOV R172, R136 ;  /* 0x0000008800ac7202 */ /* 0x000fe20000000f00 */
[----:B------:R-:W-:Y:S01]  /*60f0*/  IMAD.MOV.U32 R173, RZ, RZ, R137 ;  /* 0x000000ffffad7224 */ /* 0x000fe200078e0089 */
[----:B------:R-:W-:Y:S01]  /*6100*/  MOV R174, R138 ;  /* 0x0000008a00ae7202 */ /* 0x000fe20000000f00 */
[----:B------:R-:W-:Y:S01]  /*6110*/  IMAD.MOV.U32 R175, RZ, RZ, R139 ;  /* 0x000000ffffaf7224 */ /* 0x000fe200078e008b */
[----:B------:R-:W-:Y:S01]  /*6120*/  HMMA.16816.F32 R40, R4, R20, R40 ;  /* 0x000000140428723c */ /* 0x000fe20000001828 */
[----:B------:R-:W-:Y:S01]  /*6130*/  MOV R22, R144 ;  /* 0x0000009000167202 */ /* 0x000fe20000000f00 */
[----:B------:R-:W-:-:S05]  /*6140*/  IMAD.MOV.U32 R23, RZ, RZ, R145 ;  /* 0x000000ffff177224 */ /* 0x000fca00078e0091 */
[----:B------:R-:W-:Y:S01]  /*6150*/  MOV R20, R28 ;  /* 0x0000001c00147202 */ /* 0x000fe20000000f00 */
[C---:B-1----:R-:W-:Y:S01]  /*6160*/  HMMA.16816.F32 R136, R4.reuse, R8, R108 ;  /* 0x000000080488723c */ /* 0x042fe2000000186c */
[----:B------:R-:W-:Y:S02]  /*6170*/  IMAD.MOV.U32 R21, RZ, RZ, R29 ;  /* 0x000000ffff157224 */ /* 0x000fe400078e001d */
[----:B------:R-:W1:Y:S04]  /*6180*/  LDSM.16.MT88.4 R28, [R226+0x5100] ;  /* 0x00510000e21c783b */ /* 0x000e680000004200 */
[----:B------:R-:W-:Y:S01]  /*6190*/  MOV R110, R146 ;  /* 0x00000092006e7202 */ /* 0x000fe20000000f00 */
[----:B------:R-:W-:Y:S01]  /*61a0*/  IMAD.MOV.U32 R111, RZ, RZ, R147 ;  /* 0x000000ffff6f7224 */ /* 0x000fe200078e0093 */
[----:B------:R-:W-:Y:S01]  /*61b0*/  MOV R108, R20 ;  /* 0x00000014006c7202 */ /* 0x000fe20000000f00 */
[----:B------:R-:W-:Y:S01]  /*61c0*/  HMMA.16816.F32 R144, R4, R10, R88 ;  /* 0x0000000a0490723c */ /* 0x000fe20000001858 */
[----:B------:R-:W3:Y:S01]  /*61d0*/  LDSM.16.MT88.4 R8, [R228+0x5100] ;  /* 0x00510000e408783b */ /* 0x000ee20000004200 */
[----:B------:R-:W-:-:S06]  /*61e0*/  IMAD.MOV.U32 R109, RZ, RZ, R21 ;  /* 0x000000ffff6d7224 */ /* 0x000fcc00078e0015 */
[C---:B--2---:R-:W-:Y:S08]  /*61f0*/  HMMA.16816.F32 R128, R4.reuse, R16, R128 ;  /* 0x000000100480723c */ /* 0x044ff00000001880 */
[C---:B------:R-:W-:Y:S01]  /*6200*/  HMMA.16816.F32 R56, R4.reuse, R18, R92 ;  /* 0x000000120438723c */ /* 0x040fe2000000185c */
[----:B------:R-:W2:Y:S07]  /*6210*/  LDSM.16.MT88.4 R16, [R229+0x5100] ;  /* 0x00510000e510783b */ /* 0x000eae0000004200 */
[C---:B------:R-:W-:Y:S08]  /*6220*/  HMMA.16816.F32 R76, R4.reuse, R24, R76 ;  /* 0x00000018044c723c */ /* 0x040ff0000000184c */
[C---:B------:R-:W-:Y:S07]  /*6230*/  HMMA.16816.F32 R24, R4.reuse, R26, R140 ;  /* 0x0000001a0418723c */ /* 0x040fee000000188c */
[----:B------:R-:W-:Y:S01]  /*6240*/  IMAD.MOV.U32 R143, RZ, RZ, R124 ;  /* 0x000000ffff8f7224 */ /* 0x000fe200078e007c */
[----:B-1----:R-:W-:Y:S01]  /*6250*/  HMMA.16816.F32 R80, R4, R28, R80 ;  /* 0x0000001c0450723c */ /* 0x002fe20000001850 */
[----:B------:R-:W-:Y:S01]  /*6260*/  IMAD.MOV.U32 R142, RZ, RZ, R3 ;  /* 0x000000ffff8e7224 */ /* 0x000fe200078e0003 */
[----:B------:R-:W-:Y:S01]  /*6270*/  MOV R141, R135 ;  /* 0x00000087008d7202 */ /* 0x000fe20000000f00 */
[----:B------:R-:W-:-:S05]  /*6280*/  IMAD.MOV.U32 R140, RZ, RZ, R134 ;  /* 0x000000ffff8c7224 */ /* 0x000fca00078e0086 */
[C---:B------:R-:W-:Y:S07]  /*6290*/  HMMA.16816.F32 R92, R4.reuse, R30, R148 ;  /* 0x0000001e045c723c */ /* 0x040fee0000001894 */
[----:B------:R-:W-:Y:S01]  /*62a0*/  IMAD.MOV.U32 R149, RZ, RZ, R173 ;  /* 0x000000ffff957224 */ /* 0x000fe200078e00ad */
[----:B---3--:R-:W-:Y:S01]  /*62b0*/  HMMA.16816.F32 R28, R4, R8, R96 ;  /* 0x00000008041c723c */ /* 0x008fe20000001860 */
[----:B------:R-:W-:Y:S01]  /*62c0*/  MOV R150, R174 ;  /* 0x000000ae00967202 */ /* 0x000fe20000000f00 */
[----:B------:R-:W-:Y:S01]  /*62d0*/  IMAD.MOV.U32 R151, RZ, RZ, R175 ;  /* 0x000000ffff977224 */ /* 0x000fe200078e00af */
[----:B------:R-:W-:-:S02]  /*62e0*/  MOV R148, R110 ;  /* 0x0000006e00947202 */ /* 0x000fc40000000f00 */
[----:B------:R-:W-:Y:S02]  /*62f0*/  MOV R110, R179 ;  /* 0x000000b3006e7202 */ /* 0x000fe40000000f00 */
[----:B------:R-:W-:Y:S01]  /*6300*/  MOV R98, R177 ;  /* 0x000000b100627202 */ /* 0x000fe20000000f00 */
[----:B------:R-:W-:Y:S01]  /*6310*/  HMMA.16816.F32 R84, R4, R10, R84 ;  /* 0x0000000a0454723c */ /* 0x000fe20000001854 */
[----:B------:R-:W1:Y:S01]  /*6320*/  LDSM.16.MT88.4 R8, [R228+0x8100] ;  /* 0x00810000e408783b */ /* 0x000e620000004200 */
[----:B------:R-:W-:-:S06]  /*6330*/  IMAD.MOV.U32 R99, RZ, RZ, R178 ;  /* 0x000000ffff637224 */ /* 0x000fcc00078e00b2 */
[C---:B--2---:R-:W-:Y:S07]  /*6340*/  HMMA.16816.F32 R88, R4.reuse, R18, R116 ;  /* 0x000000120458723c */ /* 0x044fee0000001874 */
[----:B------:R-:W-:Y:S01]  /*6350*/  MOV R118, R22 ;  /* 0x0000001600767202 */ /* 0x000fe20000000f00 */
[----:B------:R-:W-:Y:S01]  /*6360*/  IMAD.MOV.U32 R117, RZ, RZ, R23 ;  /* 0x000000ffff757224 */ /* 0x000fe200078e0017 */
[----:B------:R-:W-:Y:S01]  /*6370*/  HMMA.16816.F32 R168, R4, R16, R168 ;  /* 0x0000001004a8723c */ /* 0x000fe200000018a8 */
[----:B------:R-:W2:Y:S01]  /*6380*/  LDSM.16.MT88.4 R20, [R226+0x8100] ;  /* 0x00810000e214783b */ /* 0x000ea20000004200 */
[----:B------:R-:W-:Y:S01]  /*6390*/  MOV R116, R172 ;  /* 0x000000ac00747202 */ /* 0x000fe20000000f00 */
[----:B------:R-:W-:-:S02]  /*63a0*/  IMAD.MOV.U32 R119, RZ, RZ, R111 ;  /* 0x000000ffff777224 */ /* 0x000fc400078e006f */
[----:B------:R-:W3:Y:S01]  /*63b0*/  LDSM.16.MT88.4 R16, [R229+0x8100] ;  /* 0x00810000e510783b */ /* 0x000ee20000004200 */
[----:B------:R-:W-:Y:S02]  /*63c0*/  IMAD.MOV.U32 R111, RZ, RZ, R176 ;  /* 0x000000ffff6f7224 */ /* 0x000fe400078e00b0 */
[----:B------:R-:W-:Y:S01]  /*63d0*/  IMAD.MOV.U32 R97, RZ, RZ, R118 ;  /* 0x000000ffff617224 */ /* 0x000fe200078e0076 */
[C---:B-1----:R-:W-:Y:S01]  /*63e0*/  HMMA.16816.F32 R32, R4.reuse, R10, R32 ;  /* 0x0000000a0420723c */ /* 0x042fe20000001820 */
[----:B------:R1:W-:Y:S07]  /*63f0*/  MUFU.EX2 R10, R0 ;  /* 0x00000000000a7308 */ /* 0x0003ee0000000800 */
[----:B------:R-:W-:Y:S01]  /*6400*/  HMMA.16816.F32 R36, R4, R8, R36 ;  /* 0x000000080424723c */ /* 0x000fe20000001824 */
[----:B-1----:R-:W-:-:S07]  /*6410*/  FFMA.FTZ R0, R98, c[0x0][0x2d0], -R12 ;  /* 0x0000b40062007a23 */ /* 0x002fce000001080c */
[C---:B--2---:R-:W-:Y:S01]  /*6420*/  HMMA.16816.F32 R172, R4.reuse, R20, R72 ;  /* 0x0000001404ac723c */ /* 0x044fe20000001848 */
[----:B------:R-:W-:Y:S01]  /*6430*/  MOV R98, R117 ;  /* 0x0000007500627202 */ /* 0x000fe20000000f00 */
[----:B------:R1:W2:Y:S05]  /*6440*/  MUFU.EX2 R9, R0 ;  /* 0x0000000000097308 */ /* 0x0002aa0000000800 */
[----:B------:R-:W-:Y:S01]  /*6450*/  IMAD.MOV.U32 R72, RZ, RZ, R126 ;  /* 0x000000ffff487224 */ /* 0x000fe200078e007e */
[----:B------:R-:W-:Y:S01]  /*6460*/  HMMA.16816.F32 R20, R4, R22, R68 ;  /* 0x000000160414723c */ /* 0x000fe20000001844 */
[----:B------:R-:W-:Y:S01]  /*6470*/  MOV R73, R127 ;  /* 0x0000007f00497202 */ /* 0x000fe20000000f00 */
[----:B------:R-:W-:Y:S01]  /*6480*/  IMAD.MOV.U32 R74, RZ, RZ, R132 ;  /* 0x000000ffff4a7224 */ /* 0x000fe200078e0084 */
[----:B------:R-:W-:-:S02]  /*6490*/  MOV R75, R133 ;  /* 0x00000085004b7202 */ /* 0x000fc40000000f00 */
[----:B------:R-:W-:Y:S02]  /*64a0*/  LDSM.16.MT88.4 R132, [R228+0x2900] ;  /* 0x00290000e484783b */ /* 0x000fe40000004200 */
[----:B------:R-:W-:Y:S01]  /*64b0*/  MOV R71, R125 ;  /* 0x0000007d00477202 */ /* 0x000fe20000000f00 */
[C---:B---3--:R-:W-:Y:S01]  /*64c0*/  HMMA.16816.F32 R176, R4.reuse, R16, R64 ;  /* 0x0000001004b0723c */ /* 0x048fe20000001840 */
[----:B------:R-:W3:Y:S01]  /*64d0*/  LDSM.16.MT88.4 R124, [R229+0x2900] ;  /* 0x00290000e57c783b */ /* 0x000ee20000004200 */
[----:B-1----:R-:W-:Y:S01]  /*64e0*/  FFMA.FTZ R0, R99, c[0x0][0x2d0], -R12 ;  /* 0x0000b40063007a23 */ /* 0x002fe2000001080c */
[----:B------:R-:W-:Y:S02]  /*64f0*/  MOV R99, R148 ;  /* 0x0000009400637202 */ /* 0x000fe40000000f00 */
[----:B------:R-:W-:Y:S01]  /*6500*/  LDSM.16.MT88.4 R64, [R228+0x5900] ;  /* 0x00590000e440783b */ /* 0x000fe20000004200 */
[----:B--2---:R-:W-:Y:S01]  /*6510*/  F2FP.PACK_AB R96, R9, R10 ;  /* 0x0000000a0960723e */ /* 0x004fe200000000ff */
[----:B------:R1:W-:Y:S01]  /*6520*/  MUFU.EX2 R8, R0 ;  /* 0x0000000000087308 */ /* 0x0003e20000000800 */
[----:B------:R-:W-:Y:S01]  /*6530*/  HMMA.16816.F32 R44, R4, R18, R44 ;  /* 0x00000012042c723c */ /* 0x000fe2000000182c */
[----:B------:R-:W-:Y:S01]  /*6540*/  MOV R148, R111 ;  /* 0x0000006f00947202 */ /* 0x000fe20000000f00 */
[----:B------:R-:W-:Y:S01]  /*6550*/  IMAD.MOV.U32 R16, RZ, RZ, R121 ;  /* 0x000000ffff107224 */ /* 0x000fe200078e0079 */
[----:B------:R-:W-:-:S04]  /*6560*/  MOV R17, R120 ;  /* 0x0000007800117202 */ /* 0x000fc80000000f00 */
[----:B------:R-:W-:Y:S01]  /*6570*/  MOV R19, R122 ;  /* 0x0000007a00137202 */ /* 0x000fe20000000f00 */
[----:B------:R-:W-:Y:S02]  /*6580*/  IMAD.MOV.U32 R18, RZ, RZ, R123 ;  /* 0x000000ffff127224 */ /* 0x000fe400078e007b */
[----:B-1----:R-:W-:Y:S01]  /*6590*/  FFMA.FTZ R0, R116, c[0x0][0x2d0], -R12 ;  /* 0x0000b40074007a23 */ /* 0x002fe2000001080c */
[----:B------:R-:W-:-:S03]  /*65a0*/  MOV R12, R141 ;  /* 0x0000008d000c7202 */ /* 0x000fc60000000f00 */
[----:B------:R1:W-:Y:S02]  /*65b0*/  MUFU.EX2 R7, R0 ;  /* 0x0000000000077308 */ /* 0x0003e40000000800 */
[--C-:B-1----:R-:W-:Y:S02]  /*65c0*/  FFMA.FTZ R0, R119, c[0x0][0x2d0], -R2.reuse ;  /* 0x0000b40077007a23 */ /* 0x102fe40000010802 */
[----:B------:R-:W1:Y:S04]  /*65d0*/  LDSM.16.MT88.4 R116, [R226+0x2900] ;  /* 0x00290000e274783b */ /* 0x000e680000004200 */
[----:B------:R2:W-:Y:S02]  /*65e0*/  MUFU.EX2 R6, R0 ;  /* 0x0000000000067308 */ /* 0x0005e40000000800 */
[----:B--2---:R-:W-:-:S02]  /*65f0*/  FFMA.FTZ R0, R149, c[0x0][0x2d0], -R2 ;  /* 0x0000b40095007a23 */ /* 0x004fc40000010802 */
[----:B------:R-:W-:-:S04]  /*6600*/  IMAD.MOV.U32 R149, RZ, RZ, R110 ;  /* 0x000000ffff957224 */ /* 0x000fc800078e006e */
[----:B------:R2:W4:Y:S02]  /*6610*/  MUFU.EX2 R5, R0 ;  /* 0x0000000000057308 */ /* 0x0005240000000800 */
[--C-:B--2---:R-:W-:Y:S01]  /*6620*/  FFMA.FTZ R0, R150, c[0x0][0x2d0], -R2.reuse ;  /* 0x0000b40096007a23 */ /* 0x104fe20000010802 */
[----:B------:R-:W-:Y:S01]  /*6630*/  MOV R150, R109 ;  /* 0x0000006d00967202 */ /* 0x000fe20000000f00 */
[----:B------:R-:W-:-:S04]  /*6640*/  FFMA.FTZ R2, R151, c[0x0][0x2d0], -R2 ;  /* 0x0000b40097027a23 */ /* 0x000fc80000010802 */
[----:B------:R2:W-:Y:S01]  /*6650*/  MUFU.EX2 R4, R0 ;  /* 0x0000000000047308 */ /* 0x0005e20000000800 */
[----:B------:R-:W-:Y:S02]  /*6660*/  IMAD.MOV.U32 R151, RZ, RZ, R108 ;  /* 0x000000ffff977224 */ /* 0x000fe400078e006c */
[----:B------:R-:W-:Y:S05]  /*6670*/  LDSM.16.MT88.4 R108, [R225+0x2900] ;  /* 0x00290000e16c783b */ /* 0x000fea0000004200 */
[----:B------:R5:W1:Y:S01]  /*6680*/  MUFU.EX2 R3, R2 ;  /* 0x0000000200037308 */ /* 0x000a620000000800 */
[----:B--2---:R-:W-:Y:S01]  /*6690*/  FADD.FTZ R0, R15, R14 ;  /* 0x0000000e0f007221 */ /* 0x004fe20000010000 */
[----:B------:R-:W-:Y:S01]  /*66a0*/  MOV R15, R75 ;  /* 0x0000004b000f7202 */ /* 0x000fe20000000f00 */
[----:B------:R-:W-:-:S02]  /*66b0*/  IMAD.MOV.U32 R14, RZ, RZ, R140 ;  /* 0x000000ffff0e7224 */ /* 0x000fc400078e008c */
[----:B------:R-:W-:Y:S02]  /*66c0*/  FADD.FTZ R11, R13, R0 ;  /* 0x000000000d0b7221 */ /* 0x000fe40000010000 */
[----:B------:R-:W-:Y:S02]  /*66d0*/  IMAD.MOV.U32 R0, RZ, RZ, R72 ;  /* 0x000000ffff007224 */ /* 0x000fe400078e0048 */
[----:B-----5:R-:W-:Y:S01]  /*66e0*/  FADD.FTZ R2, R98, R97 ;  /* 0x0000006162027221 */ /* 0x020fe20000010000 */
[----:B----4-:R-:W-:Y:S01]  /*66f0*/  F2FP.PACK_AB R97, R5, R6 ;  /* 0x000000060561723e */ /* 0x010fe200000000ff */
[----:B------:R-:W-:Y:S01]  /*6700*/  IMAD.MOV.U32 R13, RZ, RZ, R74 ;  /* 0x000000ffff0d7224 */ /* 0x000fe200078e004a */
[----:B------:R-:W-:Y:S01]  /*6710*/  F2FP.PACK_AB R98, R7, R8 ;  /* 0x000000080762723e */ /* 0x000fe200000000ff */
[----:B------:R-:W-:Y:S01]  /*6720*/  FADD.FTZ R2, R99, R2 ;  /* 0x0000000263027221 */ /* 0x000fe20000010000 */
[----:B-1----:R-:W-:-:S03]  /*6730*/  F2FP.PACK_AB R99, R3, R4 ;  /* 0x000000040363723e */ /* 0x002fc600000000ff */
[----:B------:R-:W-:-:S04]  /*6740*/  FADD.FTZ R0, R0, R2 ;  /* 0x0000000200007221 */ /* 0x000fc80000010000 */
[C---:B---3--:R-:W-:Y:S07]  /*6750*/  HMMA.16816.F32 R120, R96.reuse, R124, R40 ;  /* 0x0000007c6078723c */ /* 0x048fee0000001828 */
[----:B------:R-:W-:Y:S01]  /*6760*/  MOV R40, R143 ;  /* 0x0000008f00287202 */ /* 0x000fe20000000f00 */
[----:B------:R-:W-:Y:S01]  /*6770*/  HMMA.16816.F32 R124, R96, R126, R48 ;  /* 0x0000007e607c723c */ /* 0x000fe20000001830 */
[----:B------:R-:W-:Y:S01]  /*6780*/  IMAD.MOV.U32 R41, RZ, RZ, R142 ;  /* 0x000000ffff297224 */ /* 0x000fe200078e008e */
[----:B------:R-:W-:Y:S01]  /*6790*/  MOV R42, R73 ;  /* 0x00000049002a7202 */ /* 0x000fe20000000f00 */
[----:B------:R-:W1:Y:S01]  /*67a0*/  LDSM.16.MT88.4 R140, [R225+0x5900] ;  /* 0x00590000e18c783b */ /* 0x000e620000004200 */
[----:B------:R-:W-:-:S03]  /*67b0*/  MOV R43, R71 ;  /* 0x00000047002b7202 */ /* 0x000fc60000000f00 */
[----:B------:R-:W-:Y:S01]  /*67c0*/  IMAD.MOV.U32 R48, RZ, RZ, R148 ;  /* 0x000000ffff307224 */ /* 0x000fe200078e0094 */
[----:B------:R-:W-:Y:S01]  /*67d0*/  MOV R49, R149 ;  /* 0x0000009500317202 */ /* 0x000fe20000000f00 */
[----:B------:R-:W-:Y:S01]  /*67e0*/  IMAD.MOV.U32 R50, RZ, RZ, R150 ;  /* 0x000000ffff327224 */ /* 0x000fe200078e0096 */
[----:B------:R-:W-:Y:S01]  /*67f0*/  MOV R51, R151 ;  /* 0x0000009700337202 */ /* 0x000fe20000000f00 */
[----:B------:R-:W-:Y:S01]  /*6800*/  FADD.FTZ R2, R48, R11 ;  /* 0x0000000b30027221 */ /* 0x000fe20000010000 */
[C---:B------:R-:W-:Y:S01]  /*6810*/  HMMA.16816.F32 R128, R96.reuse, R132, R128 ;  /* 0x000000846080723c */ /* 0x040fe20000001880 */
[----:B------:R-:W-:Y:S01]  /*6820*/  FADD.FTZ R0, R49, R0 ;  /* 0x0000000031007221 */ /* 0x000fe20000010000 */
[----:B------:R-:W2:Y:S01]  /*6830*/  LDSM.16.MT88.4 R148, [R226+0x5900] ;  /* 0x00590000e294783b */ /* 0x000ea20000004200 */
[----:B------:R-:W-:Y:S02]  /*6840*/  FADD.FTZ R2, R50, R2 ;  /* 0x0000000232027221 */ /* 0x000fe40000010000 */
[----:B------:R-:W-:Y:S01]  /*6850*/  FADD.FTZ R0, R13, R0 ;  /* 0x000000000d007221 */ /* 0x000fe20000010000 */
[----:B------:R-:W-:Y:S01]  /*6860*/  LDSM.16.MT88.4 R72, [R225+0x8900] ;  /* 0x00890000e148783b */ /* 0x000fe20000004200 */
[----:B------:R-:W-:Y:S01]  /*6870*/  FADD.FTZ R2, R15, R2 ;  /* 0x000000020f027221 */ /* 0x000fe20000010000 */
[----:B------:R-:W-:Y:S01]  /*6880*/  HMMA.16816.F32 R132, R96, R134, R56 ;  /* 0x000000866084723c */ /* 0x000fe20000001838 */
[----:B------:R-:W-:Y:S01]  /*6890*/  FADD.FTZ R0, R14, R0 ;  /* 0x000000000e007221 */ /* 0x000fe20000010000 */
[----:B------:R-:W3:Y:S01]  /*68a0*/  LDSM.16.MT88.4 R56, [R229+0x5900] ;  /* 0x00590000e538783b */ /* 0x000ee20000004200 */
[----:B------:R-:W-:-:S02]  /*68b0*/  FADD.FTZ R2, R12, R2 ;  /* 0x000000020c027221 */ /* 0x000fc40000010000 */
[----:B------:R-:W-:Y:S01]  /*68c0*/  FADD.FTZ R0, R51, R0 ;  /* 0x0000000033007221 */ /* 0x000fe20000010000 */
[----:B------:R-:W-:Y:S01]  /*68d0*/  LDSM.16.MT88.4 R12, [R228+0x8900] ;  /* 0x00890000e40c783b */ /* 0x000fe20000004200 */
[----:B------:R-:W-:Y:S01]  /*68e0*/  FADD.FTZ R2, R40, R2 ;  /* 0x0000000228027221 */ /* 0x000fe20000010000 */
[C---:B------:R-:W-:Y:S01]  /*68f0*/  HMMA.16816.F32 R112, R96.reuse, R116, R112 ;  /* 0x000000746070723c */ /* 0x040fe20000001870 */
[----:B------:R-:W-:Y:S02]  /*6900*/  FADD.FTZ R0, R41, R0 ;  /* 0x0000000029007221 */ /* 0x000fe40000010000 */
[----:B------:R-:W-:Y:S02]  /*6910*/  FADD.FTZ R2, R252, R2 ;  /* 0x00000002fc027221 */ /* 0x000fe40000010000 */
[----:B------:R-:W-:Y:S02]  /*6920*/  FADD.FTZ R0, R42, R0 ;  /* 0x000000002a007221 */ /* 0x000fe40000010000 */
[----:B------:R-:W-:Y:S01]  /*6930*/  FADD.FTZ R2, R43, R2 ;  /* 0x000000022b027221 */ /* 0x000fe20000010000 */
[----:B------:R-:W-:Y:S01]  /*6940*/  HMMA.16816.F32 R116, R96, R118, R52 ;  /* 0x000000766074723c */ /* 0x000fe20000001834 */
[----:B------:R-:W-:-:S02]  /*6950*/  FADD.FTZ R0, R18, R0 ;  /* 0x0000000012007221 */ /* 0x000fc40000010000 */
[----:B------:R-:W-:Y:S02]  /*6960*/  FADD.FTZ R2, R19, R2 ;  /* 0x0000000213027221 */ /* 0x000fe40000010000 */
[----:B------:R-:W-:Y:S02]  /*6970*/  FADD.FTZ R0, R16, R0 ;  /* 0x0000000010007221 */ /* 0x000fe40000010000 */
[----:B------:R-:W-:Y:S01]  /*6980*/  FADD.FTZ R2, R17, R2 ;  /* 0x0000000211027221 */ /* 0x000fe20000010000 */
[----:B-1----:R-:W-:Y:S01]  /*6990*/  HMMA.16816.F32 R136, R96, R140, R136 ;  /* 0x0000008c6088723c */ /* 0x002fe20000001888 */
[----:B------:R-:W-:Y:S02]  /*69a0*/  FADD.FTZ R0, R250, R0 ;  /* 0x00000000fa007221 */ /* 0x000fe40000010000 */
[----:B------:R-:W-:Y:S02]  /*69b0*/  FADD.FTZ R2, R167, R2 ;  /* 0x00000002a7027221 */ /* 0x000fe40000010000 */
[----:B------:R-:W-:-:S02]  /*69c0*/  FADD.FTZ R0, R183, R0 ;  /* 0x00000000b7007221 */ /* 0x000fc40000010000 */
[----:B------:R-:W-:Y:S01]  /*69d0*/  FADD.FTZ R2, R166, R2 ;  /* 0x00000002a6027221 */ /* 0x000fe20000010000 */
[C---:B------:R-:W-:Y:S01]  /*69e0*/  HMMA.16816.F32 R140, R96.reuse, R142, R144 ;  /* 0x0000008e608c723c */ /* 0x040fe20000001890 */
[----:B------:R-:W-:Y:S02]  /*69f0*/  FADD.FTZ R0, R182, R0 ;  /* 0x00000000b6007221 */ /* 0x000fe40000010000 */
[----:B------:R-:W-:Y:S02]  /*6a00*/  FADD.FTZ R2, R181, R2 ;  /* 0x00000002b5027221 */ /* 0x000fe40000010000 */
[----:B------:R-:W-:Y:S02]  /*6a10*/  FADD.FTZ R0, R251, R0 ;  /* 0x00000000fb007221 */ /* 0x000fe40000010000 */
[----:B------:R-:W-:Y:S01]  /*6a20*/  FADD.FTZ R2, R180, R2 ;  /* 0x00000002b4027221 */ /* 0x000fe20000010000 */
[----:B--2---:R-:W-:Y:S01]  /*6a30*/  HMMA.16816.F32 R144, R96, R148, R80 ;  /* 0x000000946090723c */ /* 0x004fe20000001850 */
[----:B------:R-:W-:Y:S01]  /*6a40*/  FADD.FTZ R0, R102, R0 ;  /* 0x0000000066007221 */ /* 0x000fe20000010000 */
[----:B------:R-:W1:Y:S01]  /*6a50*/  LDSM.16.MT88.4 R80, [R226+0x8900] ;  /* 0x00890000e250783b */ /* 0x000e620000004200 */
[----:B------:R-:W-:-:S02]  /*6a60*/  FADD.FTZ R11, R103, R2 ;  /* 0x00000002670b7221 */ /* 0x000fc40000010000 */
[----:B------:R-:W-:Y:S02]  /*6a70*/  FADD.FTZ R2, R154, R0 ;  /* 0x000000009a027221 */ /* 0x000fe40000010000 */
[----:B------:R-:W-:Y:S01]  /*6a80*/  FADD.FTZ R0, R152, R11 ;  /* 0x0000000b98007221 */ /* 0x000fe20000010000 */
[C---:B---3--:R-:W-:Y:S01]  /*6a90*/  HMMA.16816.F32 R52, R96.reuse, R56, R168 ;  /* 0x000000386034723c */ /* 0x048fe200000018a8 */
[----:B------:R-:W-:Y:S02]  /*6aa0*/  FADD.FTZ R11, R155, R2 ;  /* 0x000000029b0b7221 */ /* 0x000fe40000010000 */
[----:B------:R-:W-:Y:S02]  /*6ab0*/  FADD.FTZ R2, R153, R0 ;  /* 0x0000000099027221 */ /* 0x000fe40000010000 */
[----:B------:R-:W-:Y:S02]  /*6ac0*/  FADD.FTZ R0, R165, R11 ;  /* 0x0000000ba5007221 */ /* 0x000fe40000010000 */
[----:B------:R-:W-:Y:S01]  /*6ad0*/  FADD.FTZ R2, R164, R2 ;  /* 0x00000002a4027221 */ /* 0x000fe20000010000 */
[----:B------:R-:W-:Y:S01]  /*6ae0*/  HMMA.16816.F32 R56, R96, R58, R88 ;  /* 0x0000003a6038723c */ /* 0x000fe20000001858 */
[----:B------:R-:W2:Y:S01]  /*6af0*/  LDSM.16.MT88.4 R88, [R229+0x8900] ;  /* 0x00890000e558783b */ /* 0x000ea20000004200 */
[----:B------:R-:W-:-:S02]  /*6b00*/  FADD.FTZ R10, R10, R0 ;  /* 0x000000000a0a7221 */ /* 0x000fc40000010000 */
[----:B------:R-:W-:Y:S02]  /*6b10*/  FADD.FTZ R6, R6, R2 ;  /* 0x0000000206067221 */ /* 0x000fe40000010000 */
[----:B------:R-:W-:Y:S02]  /*6b20*/  FADD.FTZ R9, R9, R10 ;  /* 0x0000000a09097221 */ /* 0x000fe40000010000 */
[----:B------:R-:W-:Y:S01]  /*6b30*/  FADD.FTZ R5, R5, R6 ;  /* 0x0000000605057221 */ /* 0x000fe20000010000 */
[----:B------:R-:W-:Y:S01]  /*6b40*/  HMMA.16816.F32 R104, R96, R108, R104 ;  /* 0x0000006c6068723c */ /* 0x000fe20000001868 */
[----:B------:R-:W-:Y:S02]  /*6b50*/  FADD.FTZ R8, R8, R9 ;  /* 0x0000000908087221 */ /* 0x000fe40000010000 */
[----:B------:R-:W-:Y:S02]  /*6b60*/  FADD.FTZ R4, R4, R5 ;  /* 0x0000000504047221 */ /* 0x000fe40000010000 */
[----:B------:R-:W-:-:S02]  /*6b70*/  FADD.FTZ R2, R7, R8 ;  /* 0x0000000807027221 */ /* 0x000fc40000010000 */
[----:B------:R-:W-:Y:S01]  /*6b80*/  FADD.FTZ R0, R3, R4 ;  /* 0x0000000403007221 */ /* 0x000fe20000010000 */
[C---:B------:R-:W-:Y:S04]  /*6b90*/  HMMA.16816.F32 R108, R96.reuse, R110, R60 ;  /* 0x0000006e606c723c */ /* 0x040fe8000000183c */
[----:B------:R3:W-:Y:S04]  /*6ba0*/  STL [R1+0xc], R0 ;  /* 0x00000c0001007387 */ /* 0x0007e80000100800 */
[----:B------:R3:W-:Y:S01]  /*6bb0*/  STL [R1+0x8], R2 ;  /* 0x0000080201007387 */ /* 0x0007e20000100800 */
[C---:B------:R-:W-:Y:S08]  /*6bc0*/  HMMA.16816.F32 R60, R96.reuse, R64, R28 ;  /* 0x00000040603c723c */ /* 0x040ff0000000181c */
[C---:B------:R-:W-:Y:S08]  /*6bd0*/  HMMA.16816.F32 R64, R96.reuse, R66, R84 ;  /* 0x000000426040723c */ /* 0x040ff00000001854 */
[C---:B------:R-:W-:Y:S08]  /*6be0*/  HMMA.16816.F32 R68, R96.reuse, R72, R76 ;  /* 0x000000486044723c */ /* 0x040ff0000000184c */
[C---:B------:R-:W-:Y:S08]  /*6bf0*/  HMMA.16816.F32 R148, R96.reuse, R150, R92 ;  /* 0x000000966094723c */ /* 0x040ff0000000185c */
[C---:B-1----:R-:W-:Y:S08]  /*6c00*/  HMMA.16816.F32 R76, R96.reuse, R80, R172 ;  /* 0x00000050604c723c */ /* 0x042ff000000018ac */
[C---:B--2---:R-:W-:Y:S08]  /*6c10*/  HMMA.16816.F32 R84, R96.reuse, R88, R176 ;  /* 0x000000586054723c */ /* 0x044ff000000018b0 */
[C---:B------:R-:W-:Y:S08]  /*6c20*/  HMMA.16816.F32 R72, R96.reuse, R74, R24 ;  /* 0x0000004a6048723c */ /* 0x040ff00000001818 */
[C---:B------:R-:W-:Y:S08]  /*6c30*/  HMMA.16816.F32 R80, R96.reuse, R82, R20 ;  /* 0x000000526050723c */ /* 0x040ff00000001814 */
[C---:B------:R-:W-:Y:S08]  /*6c40*/  HMMA.16816.F32 R88, R96.reuse, R90, R44 ;  /* 0x0000005a6058723c */ /* 0x040ff0000000182c */
[C---:B------:R-:W-:Y:S08]  /*6c50*/  HMMA.16816.F32 R92, R96.reuse, R12, R36 ;  /* 0x0000000c605c723c */ /* 0x040ff00000001824 */
[----:B------:R-:W-:Y:S01]  /*6c60*/  HMMA.16816.F32 R96, R96, R14, R32 ;  /* 0x0000000e6060723c */ /* 0x000fe20000001820 */
[----:B------:R-:W-:Y:S07]  /*6c70*/  @!P0 BRA `(.L_x_504) ;  /* 0x0000486000008947 */ /* 0x000fee0003800000 */
[----:B---3--:R-:W2:Y:S01]  /*6c80*/  LDL R17, [R1+0x18] ;  /* 0x0000180001117983 */ /* 0x008ea20000100800 */
[----:B------:R-:W-:Y:S01]  /*6c90*/  PLOP3.LUT P1, PT, PT, PT, UP1, 0x80, 0x0 ;  /* 0x000000000000781c */ /* 0x000fe20003f2f018 */
[----:B------:R-:W-:Y:S01]  /*6ca0*/  IMAD.MOV.U32 R103, RZ, RZ, R100 ;  /* 0x000000ffff677224 */ /* 0x000fe200078e0064 */
[----:B------:R-:W-:Y:S01]  /*6cb0*/  PLOP3.LUT P0, PT, PT, PT, UP1, 0x80, 0x0 ;  /* 0x000000000000781c */ /* 0x000fe20003f0f018 */
[----:B------:R-:W-:Y:S01]  /*6cc0*/  IMAD.MOV.U32 R3, RZ, RZ, R101 ;  /* 0x000000ffff037224 */ /* 0x000fe200078e0065 */
[----:B------:R-:W-:-:S02]  /*6cd0*/  UMOV UR22, UR20 ;  /* 0x0000001400167c82 */ /* 0x000fc40008000000 */
[----:B------:R-:W-:Y:S02]  /*6ce0*/  ULDC.64 UR6, c[0x0][0x208] ;  /* 0x0000820000067ab9 */ /* 0x000fe40000000a00 */
[----:B------:R-:W-:-:S05]  /*6cf0*/  ULDC.64 UR4, c[0x0][0x1e0] ;  /* 0x0000780000047ab9 */ /* 0x000fca0000000a00 */
[----:B--2---:R-:W-:-:S05]  /*6d00*/  @P1 IMAD.HI.U32 R0, R17, c[0x0][0x2c8], RZ ;  /* 0x0000b20011001a27 */ /* 0x004fca00078e00ff */
[----:B------:R-:W-:-:S05]  /*6d10*/  @P0 SHF.R.U32.HI R0, RZ, c[0x0][0x2cc], R0 ;  /* 0x0000b300ff000a19 */ /* 0x000fca0000011600 */
[----:B------:R1:W-:Y:S02]  /*6d20*/  @P0 STL [R1+0x10], R0 ;  /* 0x0000100001000387 */ /* 0x0003e40000100800 */
.L_x_505:
[----:B------:R-:W2:Y:S01]  /*6d30*/  LDL.64 R22, [R1+0x20] ;  /* 0x0000200001167983 */ /* 0x000ea20000100a00 */
[----:B------:R-:W-:Y:S01]  /*6d40*/  UISETP.GE.AND UP0, UPT, UR22, URZ, UPT ;  /* 0x0000003f1600728c */ /* 0x000fe2000bf06270 */
[----:B------:R-:W-:Y:S04]  /*6d50*/  DEPBAR.LE SB0, 0x0 ;  /* 0x000080000000791a */ /* 0x000fe80000000000 */
[----:B------:R-:W2:Y:S06]  /*6d60*/  LDL.64 R20, [R1+0x38] ;  /* 0x0000380001147983 */ /* 0x000eac0000100a00 */
[----:B------:R-:W-:Y:S01]  /*6d70*/  BAR.SYNC.DEFER_BLOCKING 0x0 ;  /* 0x0000000000007b1d */ /* 0x000fe20000010000 */
[----:B------:R-:W-:Y:S01]  /*6d80*/  PLOP3.LUT P0, PT, PT, PT, UP0, 0x80, 0x0 ;  /* 0x000000000000781c */ /* 0x000fe20003f0f008 */
[----:B------:R-:W-:Y:S02]  /*6d90*/  @UP0 USHF.R.S32.HI UR20, URZ, 0x1f, UR22 ;  /* 0x0000001f3f140899 */ /* 0x000fe40008011416 */
[----:B------:R-:W-:Y:S02]  /*6da0*/  @UP0 UIMAD.WIDE.U32 UR24, UR22, UR6, URZ ;  /* 0x00000006161802a5 */ /* 0x000fe4000f8e003f */
[----:B------:R-:W-:Y:S04]  /*6db0*/  @UP0 UIMAD UR20, UR20, UR6, URZ ;  /* 0x00000006141402a4 */ /* 0x000fe8000f8e023f */
[----:B------:R-:W-:Y:S01]  /*6dc0*/  @UP0 UIMAD UR20, UR22, UR7, UR20 ;  /* 0x00000007161402a4 */ /* 0x000fe2000f8e0214 */
[----:B-1----:R-:W-:Y:S03]  /*6dd0*/  MOV R0, UR24 ;  /* 0x0000001800007c02 */ /* 0x002fe60008000f00 */
[----:B------:R-:W-:Y:S04]  /*6de0*/  @UP0 UIADD3 UR20, UR25, UR20, URZ ;  /* 0x0000001419140290 */ /* 0x000fe8000fffe03f */
[----:B------:R-:W-:Y:S02]  /*6df0*/  @UP0 UIMAD UR20, UR20, 0x60, URZ ;  /* 0x00000060141408a4 */ /* 0x000fe4000f8e023f */
[----:B------:R-:W-:Y:S01]  /*6e00*/  UISETP.GE.AND UP0, UPT, UR22, 0x1, UPT ;  /* 0x000000011600788c */ /* 0x000fe2000bf06270 */
[----:B------:R-:W1:Y:S08]  /*6e10*/  LDSM.16.M88.4 R8, [R224+0xc100] ;  /* 0x00c10000e008783b */ /* 0x000e700000000200 */
[----:B------:R-:W3:Y:S08]  /*6e20*/  LDSM.16.M88.4 R16, [R224+0xc900] ;  /* 0x00c90000e010783b */ /* 0x000ef00000000200 */
[----:B------:R-:W4:Y:S08]  /*6e30*/  LDSM.16.M88.4 R24, [R224+0xd100] ;  /* 0x00d10000e018783b */ /* 0x000f300000000200 */
[----:B------:R-:W2:Y:S08]  /*6e40*/  LDSM.16.M88.4 R32, [R224+0xd900] ;  /* 0x00d90000e020783b */ /* 0x000eb00000000200 */
[----:B------:R-:W2:Y:S01]  /*6e50*/  LDSM.16.M88.4 R40, [R224+0xe100] ;  /* 0x00e10000e028783b */ /* 0x000ea20000000200 */
[C---:B-1----:R-:W-:Y:S07]  /*6e60*/  HMMA.16816.F32 R4, R156.reuse, R8, RZ ;  /* 0x000000089c04723c */ /* 0x042fee00000018ff */
[----:B------:R-:W1:Y:S01]  /*6e70*/  LDSM.16.M88.4 R48, [R224+0xe900] ;  /* 0x00e90000e030783b */ /* 0x000e620000000200 */
[C---:B------:R-:W-:Y:S07]  /*6e80*/  HMMA.16816.F32 R8, R156.reuse, R10, RZ ;  /* 0x0000000a9c08723c */ /* 0x040fee00000018ff */
[----:B-----5:R-:W1:Y:S01]  /*6e90*/  LDSM.16.M88.4 R152, [R231] ;  /* 0x00000000e798783b */ /* 0x020e620000000200 */
[C---:B---3--:R-:W-:Y:S07]  /*6ea0*/  HMMA.16816.F32 R12, R156.reuse, R16, RZ ;  /* 0x000000109c0c723c */ /* 0x048fee00000018ff */
[----:B------:R-:W4:Y:S01]  /*6eb0*/  LDSM.16.M88.4 R164, [R248] ;  /* 0x00000000f8a4783b */ /* 0x000f220000000200 */
[C---:B------:R-:W-:Y:S07]  /*6ec0*/  HMMA.16816.F32 R16, R156.reuse, R18, RZ ;  /* 0x000000129c10723c */ /* 0x040fee00000018ff */
[----:B------:R-:W1:Y:S08]  /*6ed0*/  LDSM.16.M88.4 R168, [R247] ;  /* 0x00000000f7a8783b */ /* 0x000e700000000200 */
[----:B------:R-:W1:Y:S08]  /*6ee0*/  LDSM.16.M88.4 R172, [R246] ;  /* 0x00000000f6ac783b */ /* 0x000e700000000200 */
[----:B------:R-:W1:Y:S08]  /*6ef0*/  LDSM.16.M88.4 R176, [R245] ;  /* 0x00000000f5b0783b */ /* 0x000e700000000200 */
[----:B------:R-:W1:Y:S08]  /*6f00*/  LDSM.16.M88.4 R180, [R244] ;  /* 0x00000000f4b4783b */ /* 0x000e700000000200 */
[----:B------:R-:W4:Y:S04]  /*6f10*/  LDL R251, [R1+0x10] ;  /* 0x0000100001fb7983 */ /* 0x000f280000100800 */
[----:B------:R-:W4:Y:S04]  /*6f20*/  LDL R250, [R1+0x1c] ;  /* 0x00001c0001fa7983 */ /* 0x000f280000100800 */
[----:B------:R-:W-:Y:S04]  /*6f30*/  STL [R1+0x44], R231 ;  /* 0x000044e701007387 */ /* 0x000fe80000100800 */
[----:B------:R-:W-:Y:S04]  /*6f40*/  STL [R1+0x48], R248 ;  /* 0x000048f801007387 */ /* 0x000fe80000100800 */
[----:B------:R-:W-:Y:S04]  /*6f50*/  STL [R1+0x4c], R247 ;  /* 0x00004cf701007387 */ /* 0x000fe80000100800 */
[----:B------:R-:W-:Y:S04]  /*6f60*/  STL [R1+0x50], R246 ;  /* 0x000050f601007387 */ /* 0x000fe80000100800 */
[----:B------:R-:W-:Y:S01]  /*6f70*/  STL [R1+0x54], R245 ;  /* 0x000054f501007387 */ /* 0x000fe20000100800 */
[----:B--2---:R-:W-:Y:S05]  /*6f80*/  @P0 MOV R21, R23 ;  /* 0x0000001700150202 */ /* 0x004fea0000000f00 */
[----:B------:R-:W-:Y:S04]  /*6f90*/  @P0 IMAD.WIDE.U32 R20, R0, 0x60, R20 ;  /* 0x0000006000140825 */ /* 0x000fe800078e0014 */
[----:B------:R-:W-:Y:S01]  /*6fa0*/  @P0 IMAD.SHL.U32 R0, R20, 0x2, RZ ;  /* 0x0000000214000824 */ /* 0x000fe200078e00ff */
[----:B------:R-:W-:Y:S01]  /*6fb0*/  @P0 IADD3 R2, R21, UR20, RZ ;  /* 0x0000001415020c10 */ /* 0x000fe2000fffe0ff */
[----:B------:R-:W-:Y:S03]  /*6fc0*/  UIMAD UR20, UR22, -0x60, URZ ;  /* 0xffffffa0161478a4 */ /* 0x000fe6000f8e023f */
[----:B------:R-:W-:Y:S02]  /*6fd0*/  @P0 IADD3 R36, P6, R0, c[0x0][0x1f8], RZ ;  /* 0x00007e0000240a10 */ /* 0x000fe40007fde0ff */
[----:B------:R-:W-:Y:S02]  /*6fe0*/  @P0 SHF.L.U64.HI R2, R20, 0x1, R2 ;  /* 0x0000000114020819 */ /* 0x000fe40000010202 */
[C---:B----4-:R-:W-:Y:S01]  /*6ff0*/  HMMA.16816.F32 R20, R156.reuse, R24, RZ ;  /* 0x000000189c14723c */ /* 0x050fe200000018ff */
[----:B------:R-:W-:Y:S02]  /*7000*/  @P0 IADD3 R38, P5, R0, 0x80, RZ ;  /* 0x0000008000260810 */ /* 0x000fe40007fbe0ff */
[----:B------:R-:W-:Y:S02]  /*7010*/  @P0 IADD3.X R37, R2, c[0x0][0x1fc], RZ, P6, !PT ;  /* 0x00007f0002250a10 */ /* 0x000fe400037fe4ff */
[----:B------:R-:W-:Y:S02]  /*7020*/  @P0 IADD3 R38, P1, R38, c[0x0][0x1f8], RZ ;  /* 0x00007e0026260a10 */ /* 0x000fe40007f3e0ff */
[----:B------:R-:W-:Y:S01]  /*7030*/  @P0 IADD3 R0, P6, R0, 0x100, RZ ;  /* 0x0000010000000810 */ /* 0x000fe20007fde0ff */
[C---:B------:R-:W-:Y:S01]  /*7040*/  HMMA.16816.F32 R24, R156.reuse, R26, RZ ;  /* 0x0000001a9c18723c */ /* 0x040fe200000018ff */
[----:B------:R-:W-:Y:S01]  /*7050*/  @!PT LDS RZ, [RZ] ;  /* 0x00000000fffff984 */ /* 0x000fe20000000800 */
[----:B------:R-:W-:Y:S01]  /*7060*/  @!PT LDS RZ, [RZ] ;  /* 0x00000000fffff984 */ /* 0x000fe20000000800 */
[----:B------:R-:W-:Y:S01]  /*7070*/  @!PT LDS RZ, [RZ] ;  /* 0x00000000fffff984 */ /* 0x000fe20000000800 */
[----:B------:R2:W-:Y:S03]  /*7080*/  @P0 LDGSTS.E.BYPASS.LTC128B.128 [R249+0x100], [R36.64], !P4 ;  /* 0x0010000024f90fae */ /* 0x0005e6000e101d52 */
[--C-:B------:R-:W-:Y:S02]  /*7090*/  @P0 IADD3.X R39, RZ, c[0x0][0x1fc], R2.reuse, P1, P5 ;  /* 0x00007f00ff270a10 */ /* 0x100fe40000fea402 */
[----:B------:R-:W-:Y:S02]  /*70a0*/  @P0 IADD3 R46, P5, R0, c[0x0][0x1f8], RZ ;  /* 0x00007e00002e0a10 */ /* 0x000fe40007fbe0ff */
[C---:B------:R-:W-:Y:S01]  /*70b0*/  HMMA.16816.F32 R28, R156.reuse, R32, RZ ;  /* 0x000000209c1c723c */ /* 0x040fe200000018ff */
[----:B------:R4:W-:Y:S03]  /*70c0*/  @P0 LDGSTS.E.BYPASS.LTC128B.128 [R249+0x3100], [R38.64], !P3 ;  /* 0x0310000026f90fae */ /* 0x0009e6000d901d52 */
[----:B------:R-:W-:Y:S01]  /*70d0*/  @P0 IADD3.X R47, RZ, c[0x0][0x1fc], R2, P5, P6 ;  /* 0x00007f00ff2f0a10 */ /* 0x000fe20002fec402 */
[----:B------:R-:W-:Y:S03]  /*70e0*/  IMAD.U32 R2, RZ, RZ, UR12 ;  /* 0x0000000cff027e24 */ /* 0x000fe6000f8e00ff */
[C---:B------:R-:W-:Y:S01]  /*70f0*/  HMMA.16816.F32 R32, R156.reuse, R34, RZ ;  /* 0x000000229c20723c */ /* 0x040fe200000018ff */
[----:B------:R1:W-:Y:S08]  /*7100*/  @P0 LDGSTS.E.BYPASS.LTC128B.128 [R249+0x6100], [R46.64], !P2 ;  /* 0x061000002ef90fae */ /* 0x0003f0000d101d52 */
[----:B------:R1:W3:Y:S03]  /*7110*/  LDL R0, [R1+0x18] ;  /* 0x0000180001007983 */ /* 0x0002e60000100800 */
[----:B--2---:R-:W-:Y:S04]  /*7120*/  @P0 IADD3 R36, P1, R36, UR10, RZ ;  /* 0x0000000a24240c10 */ /* 0x004fe8000ff3e0ff */
[----:B------:R-:W-:Y:S02]  /*7130*/  @P0 IADD3.X R37, R37, UR13, RZ, P1, !PT ;  /* 0x0000000d25250c10 */ /* 0x000fe40008ffe4ff */
[----:B------:R-:W-:Y:S03]  /*7140*/  @P0 IADD3 R44, P1, R36, UR10, RZ ;  /* 0x0000000a242c0c10 */ /* 0x000fe6000ff3e0ff */
[----:B------:R4:W-:Y:S01]  /*7150*/  @P0 LDGSTS.E.BYPASS.LTC128B.128 [R249+0x1100], [R36.64], !P4 ;  /* 0x0110000024f90fae */ /* 0x0009e2000e101d52 */
[----:B------:R-:W-:Y:S07]  /*7160*/  @P0 IADD3.X R45, R37, UR13, RZ, P1, !PT ;  /* 0x0000000d252d0c10 */ /* 0x000fee0008ffe4ff */
[----:B------:R4:W-:Y:S08]  /*7170*/  @P0 LDGSTS.E.BYPASS.LTC128B.128 [R249+0x4100], [R36.64+0x80], !P3 ;  /* 0x0410008024f90fae */ /* 0x0009f0000d901d52 */
[----:B------:R4:W-:Y:S08]  /*7180*/  @P0 LDGSTS.E.BYPASS.LTC128B.128 [R249+0x7100], [R36.64+0x100], !P2 ;  /* 0x0710010024f90fae */ /* 0x0009f0000d101d52 */
[----:B------:R1:W-:Y:S08]  /*7190*/  @P0 LDGSTS.E.BYPASS.LTC128B.128 [R249+0x2100], [R44.64], !P4 ;  /* 0x021000002cf90fae */ /* 0x0003f0000e101d52 */
[----:B------:R1:W-:Y:S08]  /*71a0*/  @P0 LDGSTS.E.BYPASS.LTC128B.128 [R249+0x5100], [R44.64+0x80], !P3 ;  /* 0x051000802cf90fae */ /* 0x0003f0000d901d52 */
[----:B------:R1:W-:Y:S01]  /*71b0*/  @P0 LDGSTS.E.BYPASS.LTC128B.128 [R249+0x8100], [R44.64+0x100], !P2 ;  /* 0x081001002cf90fae */ /* 0x0003e2000d101d52 */
[----:B------:R-:W-:Y:S01]  /*71c0*/  PLOP3.LUT P0, PT, PT, PT, UP1, 0x80, 0x0 ;  /* 0x000000000000781c */ /* 0x000fe20003f0f018 */
[C---:B----4-:R-:W-:Y:S06]  /*71d0*/  HMMA.16816.F32 R36, R156.reuse, R40, RZ ;  /* 0x000000289c24723c */ /* 0x050fec00000018ff */
[----:B------:R-:W0:Y:S02]  /*71e0*/  LDGDEPBAR ;  /* 0x00000000000079af */ /* 0x000e240000000000 */
[C---:B------:R-:W-:Y:S08]  /*71f0*/  HMMA.16816.F32 R40, R156.reuse, R42, RZ ;  /* 0x0000002a9c28723c */ /* 0x040ff000000018ff */
[C---:B-1----:R-:W-:Y:S08]  /*7200*/  HMMA.16816.F32 R44, R156.reuse, R48, RZ ;  /* 0x000000309c2c723c */ /* 0x042ff000000018ff */
[----:B------:R-:W-:Y:S08]  /*7210*/  HMMA.16816.F32 R48, R156, R50, RZ ;  /* 0x000000329c30723c */ /* 0x000ff000000018ff */
[C---:B------:R-:W-:Y:S08]  /*7220*/  HMMA.16816.F32 R4, R160.reuse, R152, R4 ;  /* 0x00000098a004723c */ /* 0x040ff00000001804 */
        /* <DEDUP_REMOVED lines=13> */
[----:B------:R-:W4:Y:S07]  /*7300*/  LDSM.16.M88.4 R176, [R230+0xe100] ;  /* 0x00e10000e6b0783b */ /* 0x000f2e0000000200 */
[C---:B------:R-:W-:Y:S08]  /*7310*/  HMMA.16816.F32 R44, R160.reuse, R180, R44 ;  /* 0x000000b4a02c723c */ /* 0x040ff0000000182c */
[----:B------:R-:W-:Y:S08]  /*7320*/  HMMA.16816.F32 R48, R160, R182, R48 ;  /* 0x000000b6a030723c */ /* 0x000ff00000001830 */
[C---:B-1----:R-:W-:Y:S08]  /*7330*/  HMMA.16816.F32 R4, R184.reuse, R152, R4 ;  /* 0x00000098b804723c */ /* 0x042ff00000001804 */
[C---:B------:R-:W-:Y:S01]  /*7340*/  HMMA.16816.F32 R8, R184.reuse, R154, R8 ;  /* 0x0000009ab808723c */ /* 0x040fe20000001808 */
[----:B------:R-:W1:Y:S07]  /*7350*/  LDSM.16.M88.4 R152, [R230+0xe900] ;  /* 0x00e90000e698783b */ /* 0x000e6e0000000200 */
[C---:B--2---:R-:W-:Y:S08]  /*7360*/  HMMA.16816.F32 R12, R184.reuse, R164, R12 ;  /* 0x000000a4b80c723c */ /* 0x044ff0000000180c */
[C---:B------:R-:W-:Y:S01]  /*7370*/  HMMA.16816.F32 R16, R184.reuse, R166, R16 ;  /* 0x000000a6b810723c */ /* 0x040fe20000001810 */
[----:B------:R-:W2:Y:S07]  /*7380*/  LDSM.16.M88.4 R164, [R227] ;  /* 0x00000000e3a4783b */ /* 0x000eae0000000200 */
[C---:B----4-:R-:W-:Y:S08]  /*7390*/  HMMA.16816.F32 R20, R184.reuse, R168, R20 ;  /* 0x000000a8b814723c */ /* 0x050ff00000001814 */
[C---:B------:R-:W-:Y:S01]  /*73a0*/  HMMA.16816.F32 R24, R184.reuse, R170, R24 ;  /* 0x000000aab818723c */ /* 0x040fe20000001818 */
[----:B------:R-:W4:Y:S07]  /*73b0*/  LDSM.16.M88.4 R168, [R227+0x800] ;  /* 0x00080000e3a8783b */ /* 0x000f2e0000000200 */
[C---:B------:R-:W-:Y:S08]  /*73c0*/  HMMA.16816.F32 R28, R184.reuse, R172, R28 ;  /* 0x000000acb81c723c */ /* 0x040ff0000000181c */
[C---:B------:R-:W-:Y:S01]  /*73d0*/  HMMA.16816.F32 R32, R184.reuse, R174, R32 ;  /* 0x000000aeb820723c */ /* 0x040fe20000001820 */
[----:B------:R-:W3:Y:S07]  /*73e0*/  LDSM.16.M88.4 R172, [R227+0x1000] ;  /* 0x00100000e3ac783b */ /* 0x000eee0000000200 */
[C---:B------:R-:W-:Y:S08]  /*73f0*/  HMMA.16816.F32 R36, R184.reuse, R176, R36 ;  /* 0x000000b0b824723c */ /* 0x040ff00000001824 */
[C---:B------:R-:W-:Y:S01]  /*7400*/  HMMA.16816.F32 R40, R184.reuse, R178, R40 ;  /* 0x000000b2b828723c */ /* 0x040fe20000001828 */
[----:B------:R-:W4:Y:S07]  /*7410*/  LDSM.16.M88.4 R176, [R227+0x1800] ;  /* 0x00180000e3b0783b */ /* 0x000f2e0000000200 */
[C---:B-1----:R-:W-:Y:S08]  /*7420*/  HMMA.16816.F32 R44, R184.reuse, R152, R44 ;  /* 0x00000098b82c723c */ /* 0x042ff0000000182c */
[----:B------:R-:W-:Y:S01]  /*7430*/  HMMA.16816.F32 R48, R184, R154, R48 ;  /* 0x0000009ab830723c */ /* 0x000fe20000001830 */
[----:B------:R-:W1:Y:S07]  /*7440*/  LDSM.16.M88.4 R152, [R227+0x2000] ;  /* 0x00200000e398783b */ /* 0x000e6e0000000200 */
[C---:B--2---:R-:W-:Y:S08]  /*7450*/  HMMA.16816.F32 R4, R188.reuse, R164, R4 ;  /* 0x000000a4bc04723c */ /* 0x044ff00000001804 */
[C---:B------:R-:W-:Y:S01]  /*7460*/  HMMA.16816.F32 R8, R188.reuse, R166, R8 ;  /* 0x000000a6bc08723c */ /* 0x040fe20000001808 */
[----:B------:R-:W2:Y:S03]  /*7470*/  LDSM.16.M88.4 R164, [R227+0x2800] ;  /* 0x00280000e3a4783b */ /* 0x000ea60000000200 */
[----:B---3--:R-:W-:Y:S04]  /*7480*/  @P0 MOV R0, R251 ;  /* 0x000000fb00000202 */ /* 0x008fe80000000f00 */
[C---:B----4-:R-:W-:Y:S08]  /*7490*/  HMMA.16816.F32 R12, R188.reuse, R168, R12 ;  /* 0x000000a8bc0c723c */ /* 0x050ff0000000180c */
[C---:B------:R-:W-:Y:S01]  /*74a0*/  HMMA.16816.F32 R16, R188.reuse, R170, R16 ;  /* 0x000000aabc10723c */ /* 0x040fe20000001810 */
[----:B------:R-:W3:Y:S07]  /*74b0*/  LDSM.16.M88.4 R168, [R224+0xf100] ;  /* 0x00f10000e0a8783b */ /* 0x000eee0000000200 */
[C---:B------:R-:W-:Y:S08]  /*74c0*/  HMMA.16816.F32 R20, R188.reuse, R172, R20 ;  /* 0x000000acbc14723c */ /* 0x040ff00000001814 */
[C---:B------:R-:W-:Y:S01]  /*74d0*/  HMMA.16816.F32 R24, R188.reuse, R174, R24 ;  /* 0x000000aebc18723c */ /* 0x040fe20000001818 */
[----:B------:R-:W4:Y:S07]  /*74e0*/  LDSM.16.M88.4 R172, [R224+0xf900] ;  /* 0x00f90000e0ac783b */ /* 0x000f2e0000000200 */
[C---:B------:R-:W-:Y:S08]  /*74f0*/  HMMA.16816.F32 R28, R188.reuse, R176, R28 ;  /* 0x000000b0bc1c723c */ /* 0x040ff0000000181c */
[C---:B------:R-:W-:Y:S01]  /*7500*/  HMMA.16816.F32 R32, R188.reuse, R178, R32 ;  /* 0x000000b2bc20723c */ /* 0x040fe20000001820 */
[----:B------:R-:W4:Y:S07]  /*7510*/  LDSM.16.M88.4 R176, [R224+0x10100] ;  /* 0x01010000e0b0783b */ /* 0x000f2e0000000200 */
[C---:B-1----:R-:W-:Y:S08]  /*7520*/  HMMA.16816.F32 R36, R188.reuse, R152, R36 ;  /* 0x00000098bc24723c */ /* 0x042ff00000001824 */
[C---:B------:R-:W-:Y:S01]  /*7530*/  HMMA.16816.F32 R40, R188.reuse, R154, R40 ;  /* 0x0000009abc28723c */ /* 0x040fe20000001828 */
[----:B------:R-:W1:Y:S07]  /*7540*/  LDSM.16.M88.4 R152, [R224+0x10900] ;  /* 0x01090000e098783b */ /* 0x000e6e0000000200 */
[C---:B--2---:R-:W-:Y:S08]  /*7550*/  HMMA.16816.F32 R44, R188.reuse, R164, R44 ;  /* 0x000000a4bc2c723c */ /* 0x044ff0000000182c */
[----:B------:R-:W-:Y:S01]  /*7560*/  HMMA.16816.F32 R48, R188, R166, R48 ;  /* 0x000000a6bc30723c */ /* 0x000fe20000001830 */
[----:B------:R-:W2:Y:S07]  /*7570*/  LDSM.16.M88.4 R164, [R224+0x11100] ;  /* 0x01110000e0a4783b */ /* 0x000eae0000000200 */
[C---:B---3--:R-:W-:Y:S08]  /*7580*/  HMMA.16816.F32 R4, R192.reuse, R168, R4 ;  /* 0x000000a8c004723c */ /* 0x048ff00000001804 */
[C---:B------:R-:W-:Y:S01]  /*7590*/  HMMA.16816.F32 R8, R192.reuse, R170, R8 ;  /* 0x000000aac008723c */ /* 0x040fe20000001808 */
[----:B------:R-:W3:Y:S07]  /*75a0*/  LDSM.16.M88.4 R168, [R224+0x11900] ;  /* 0x01190000e0a8783b */ /* 0x000eee0000000200 */
[C---:B----4-:R-:W-:Y:S08]  /*75b0*/  HMMA.16816.F32 R12, R192.reuse, R172, R12 ;  /* 0x000000acc00c723c */ /* 0x050ff0000000180c */
[C---:B------:R-:W-:Y:S01]  /*75c0*/  HMMA.16816.F32 R16, R192.reuse, R174, R16 ;  /* 0x000000aec010723c */ /* 0x040fe20000001810 */
[----:B------:R-:W4:Y:S07]  /*75d0*/  LDSM.16.M88.4 R172, [R243] ;  /* 0x00000000f3ac783b */ /* 0x000f2e0000000200 */
[C---:B------:R-:W-:Y:S08]  /*75e0*/  HMMA.16816.F32 R20, R192.reuse, R176, R20 ;  /* 0x000000b0c014723c */ /* 0x040ff00000001814 */
[C---:B------:R-:W-:Y:S01]  /*75f0*/  HMMA.16816.F32 R24, R192.reuse, R178, R24 ;  /* 0x000000b2c018723c */ /* 0x040fe20000001818 */
[----:B------:R-:W4:Y:S07]  /*7600*/  LDSM.16.M88.4 R176, [R242] ;  /* 0x00000000f2b0783b */ /* 0x000f2e0000000200 */
[C---:B-1----:R-:W-:Y:S08]  /*7610*/  HMMA.16816.F32 R28, R192.reuse, R152, R28 ;  /* 0x00000098c01c723c */ /* 0x042ff0000000181c */
[C---:B------:R-:W-:Y:S01]  /*7620*/  HMMA.16816.F32 R32, R192.reuse, R154, R32 ;  /* 0x0000009ac020723c */ /* 0x040fe20000001820 */
[----:B------:R-:W1:Y:S07]  /*7630*/  LDSM.16.M88.4 R152, [R241] ;  /* 0x00000000f198783b */ /* 0x000e6e0000000200 */
[C---:B--2---:R-:W-:Y:S08]  /*7640*/  HMMA.16816.F32 R36, R192.reuse, R164, R36 ;  /* 0x000000a4c024723c */ /* 0x044ff00000001824 */
[C---:B------:R-:W-:Y:S01]  /*7650*/  HMMA.16816.F32 R40, R192.reuse, R166, R40 ;  /* 0x000000a6c028723c */ /* 0x040fe20000001828 */
[----:B------:R-:W2:Y:S07]  /*7660*/  LDSM.16.M88.4 R164, [R240] ;  /* 0x00000000f0a4783b */ /* 0x000eae0000000200 */
[C---:B---3--:R-:W-:Y:S08]  /*7670*/  HMMA.16816.F32 R44, R192.reuse, R168, R44 ;  /* 0x000000a8c02c723c */ /* 0x048ff0000000182c */
[----:B------:R-:W-:Y:S01]  /*7680*/  HMMA.16816.F32 R48, R192, R170, R48 ;  /* 0x000000aac030723c */ /* 0x000fe20000001830 */
[----:B------:R-:W3:Y:S07]  /*7690*/  LDSM.16.M88.4 R168, [R239] ;  /* 0x00000000efa8783b */ /* 0x000eee0000000200 */
[C---:B----4-:R-:W-:Y:S08]  /*76a0*/  HMMA.16816.F32 R4, R196.reuse, R172, R4 ;  /* 0x000000acc404723c */ /* 0x050ff00000001804 */
[C---:B------:R-:W-:Y:S01]  /*76b0*/  HMMA.16816.F32 R8, R196.reuse, R174, R8 ;  /* 0x000000aec408723c */ /* 0x040fe20000001808 */
[----:B------:R-:W4:Y:S07]  /*76c0*/  LDSM.16.M88.4 R172, [R238] ;  /* 0x00000000eeac783b */ /* 0x000f2e0000000200 */
[C---:B------:R-:W-:Y:S08]  /*76d0*/  HMMA.16816.F32 R12, R196.reuse, R176, R12 ;  /* 0x000000b0c40c723c */ /* 0x040ff0000000180c */
[C---:B------:R-:W-:Y:S01]  /*76e0*/  HMMA.16816.F32 R16, R196.reuse, R178, R16 ;  /* 0x000000b2c410723c */ /* 0x040fe20000001810 */
[----:B------:R-:W4:Y:S07]  /*76f0*/  LDSM.16.M88.4 R176, [R230+0xf100] ;  /* 0x00f10000e6b0783b */ /* 0x000f2e0000000200 */
        /* <DEDUP_REMOVED lines=9> */
[C---:B----4-:R-:W-:Y:S08]  /*7790*/  HMMA.16816.F32 R44, R196.reuse, R172, R44 ;  /* 0x000000acc42c723c */ /* 0x050ff0000000182c */
[----:B------:R-:W-:Y:S01]  /*77a0*/  HMMA.16816.F32 R48, R196, R174, R48 ;  /* 0x000000aec430723c */ /* 0x000fe20000001830 */
        /* <DEDUP_REMOVED lines=14> */
[C---:B------:R-:W-:Y:S01]  /*7890*/  HMMA.16816.F32 R40, R200.reuse, R174, R40 ;  /* 0x000000aec828723c */ /* 0x040fe20000001828 */
[----:B------:R-:W4:Y:S07]  /*78a0*/  LDSM.16.M88.4 R172, [R227+0x4800] ;  /* 0x00480000e3ac783b */ /* 0x000f2e0000000200 */
[C---:B------:R-:W-:Y:S08]  /*78b0*/  HMMA.16816.F32 R44, R200.reuse, R176, R44 ;  /* 0x000000b0c82c723c */ /* 0x040ff0000000182c */
[----:B------:R-:W-:Y:S01]  /*78c0*/  HMMA.16816.F32 R48, R200, R178, R48 ;  /* 0x000000b2c830723c */ /* 0x000fe20000001830 */
        /* <DEDUP_REMOVED lines=21> */
[----:B------:R-:W2:Y:S07]  /*7a20*/  LDSM.16.M88.4 R164, [R224+0x14900] ;  /* 0x01490000e0a4783b */ /* 0x000eae0000000200 */
[C---:B---3--:R-:W-:Y:S08]  /*7a30*/  HMMA.16816.F32 R12, R208.reuse, R168, R12 ;  /* 0x000000a8d00c723c */ /* 0x048ff0000000180c */
[C---:B------:R-:W-:Y:S01]  /*7a40*/  HMMA.16816.F32 R16, R208.reuse, R170, R16 ;  /* 0x000000aad010723c */ /* 0x040fe20000001810 */
[----:B------:R-:W3:Y:S07]  /*7a50*/  LDSM.16.M88.4 R168, [R237] ;  /* 0x00000000eda8783b */ /* 0x000eee0000000200 */
        /* <DEDUP_REMOVED lines=10> */
[----:B------:R-:W-:Y:S01]  /*7b00*/  HMMA.16816.F32 R48, R208, R166, R48 ;  /* 0x000000a6d030723c */ /* 0x000fe20000001830 */
[----:B------:R-:W2:Y:S07]  /*7b10*/  LDSM.16.M88.4 R164, [R233] ;  /* 0x00000000e9a4783b */ /* 0x000eae0000000200 */
[C---:B---3--:R-:W-:Y:S08]  /*7b20*/  HMMA.16816.F32 R4, R212.reuse, R168, R4 ;  /* 0x000000a8d404723c */ /* 0x048ff00000001804 */
[C---:B------:R-:W-:Y:S01]  /*7b30*/  HMMA.16816.F32 R8, R212.reuse, R170, R8 ;  /* 0x000000aad408723c */ /* 0x040fe20000001808 */
[----:B------:R-:W3:Y:S07]  /*7b40*/  LDSM.16.M88.4 R168, [R232] ;  /* 0x00000000e8a8783b */ /* 0x000eee0000000200 */
[C---:B----4-:R-:W-:Y:S08]  /*7b50*/  HMMA.16816.F32 R12, R212.reuse, R172, R12 ;  /* 0x000000acd40c723c */ /* 0x050ff0000000180c */
        /* <DEDUP_REMOVED lines=24> */
[C---:B------:R-:W-:Y:S08]  /*7ce0*/  HMMA.16816.F32 R32, R216.reuse, R166, R32 ;  /* 0x000000a6d820723c */ /* 0x040ff00000001820 */
[C---:B---3--:R-:W-:Y:S08]  /*7cf0*/  HMMA.16816.F32 R36, R216.reuse, R168, R36 ;  /* 0x000000a8d824723c */ /* 0x048ff00000001824 */
[C---:B------:R-:W-:Y:S08]  /*7d00*/  HMMA.16816.F32 R40, R216.reuse, R170, R40 ;  /* 0x000000aad828723c */ /* 0x040ff00000001828 */
[C---:B----4-:R-:W-:Y:S08]  /*7d10*/  HMMA.16816.F32 R44, R216.reuse, R172, R44 ;  /* 0x000000acd82c723c */ /* 0x050ff0000000182c */
        /* <DEDUP_REMOVED lines=8> */
[----:B------:R-:W-:Y:S03]  /*7da0*/  MUFU.TANH R173, R4 ;  /* 0x0000000400ad7308 */ /* 0x000fe60000002400 */
[----:B------:R-:W-:Y:S02]  /*7db0*/  FMUL.FTZ R7, R7, c[0x0][0x320] ;  /* 0x0000c80007077a20 */ /* 0x000fe40000410000 */
[----:B------:R-:W-:Y:S02]  /*7dc0*/  FMUL.FTZ R8, R8, c[0x0][0x320] ;  /* 0x0000c80008087a20 */ /* 0x000fe40000410000 */
[----:B------:R-:W-:Y:S02]  /*7dd0*/  FMUL.FTZ R9, R9, c[0x0][0x320] ;  /* 0x0000c80009097a20 */ /* 0x000fe40000410000 */
[----:B------:R-:W-:Y:S01]  /*7de0*/  FMUL.FTZ R10, R10, c[0x0][0x320] ;  /* 0x0000c8000a0a7a20 */ /* 0x000fe20000410000 */
[----:B------:R-:W1:Y:S01]  /*7df0*/  MUFU.TANH R172, R5 ;  /* 0x0000000500ac7308 */ /* 0x000e620000002400 */
[----:B------:R-:W-:Y:S02]  /*7e00*/  FMUL.FTZ R11, R11, c[0x0][0x320] ;  /* 0x0000c8000b0b7a20 */ /* 0x000fe40000410000 */
        /* <DEDUP_REMOVED lines=8> */
[----:B------:R-:W-:Y:S03]  /*7e90*/  FMUL.FTZ R19, R19, c[0x0][0x320] ;  /* 0x0000c80013137a20 */ /* 0x000fe60000410000 */
[----:B------:R3:W-:Y:S10]  /*7ea0*/  MUFU.TANH R165, R7 ;  /* 0x0000000700a57308 */ /* 0x0007f40000002400 */
[----:B------:R-:W-:Y:S10]  /*7eb0*/  MUFU.TANH R164, R8 ;  /* 0x0000000800a47308 */ /* 0x000ff40000002400 */
[----:B------:R-:W4:Y:S01]  /*7ec0*/  MUFU.TANH R102, R9 ;  /* 0x0000000900667308 */ /* 0x000f220000002400 */
[----:B---3--:R-:W3:Y:S09]  /*7ed0*/  LDSM.16.M88.4 R4, [R227+0x7000] ;  /* 0x00700000e304783b */ /* 0x008ef20000000200 */
[----:B------:R-:W1:Y:S10]  /*7ee0*/  MUFU.TANH R101, R10 ;  /* 0x0000000a00657308 */ /* 0x000e740000002400 */
[----:B------:R1:W-:Y:S10]  /*7ef0*/  MUFU.TANH R100, R11 ;  /* 0x0000000b00647308 */ /* 0x0003f40000002400 */
[----:B------:R-:W-:Y:S10]  /*7f00*/  MUFU.TANH R17, R17 ;  /* 0x0000001100117308 */ /* 0x000ff40000002400 */
[----:B------:R-:W-:Y:S01]  /*7f10*/  MUFU.TANH R18, R18 ;  /* 0x0000001200127308 */ /* 0x000fe20000002400 */
[C---:B---3--:R-:W-:Y:S01]  /*7f20*/  HMMA.16816.F32 R20, R220.reuse, R4, R20 ;  /* 0x00000004dc14723c */ /* 0x048fe20000001814 */
[----:B-1----:R-:W1:Y:S08]  /*7f30*/  LDSM.16.M88.4 R8, [R227+0x7800] ;  /* 0x00780000e308783b */ /* 0x002e700000000200 */
[----:B------:R2:W3:Y:S01]  /*7f40*/  MUFU.TANH R167, R13 ;  /* 0x0000000d00a77308 */ /* 0x0004e20000002400 */
[C---:B------:R-:W-:Y:S01]  /*7f50*/  HMMA.16816.F32 R24, R220.reuse, R6, R24 ;  /* 0x00000006dc18723c */ /* 0x040fe20000001818 */
[----:B------:R-:W2:Y:S08]  /*7f60*/  LDSM.16.M88.4 R4, [R227+0x8000] ;  /* 0x00800000e304783b */ /* 0x000eb00000000200 */
[----:B------:R4:W-:Y:S05]  /*7f70*/  MUFU.TANH R166, R12 ;  /* 0x0000000c00a67308 */ /* 0x0009ea0000002400 */
[----:B------:R-:W-:Y:S02]  /*7f80*/  FMUL.FTZ R21, R21, c[0x0][0x320] ;  /* 0x0000c80015157a20 */ /* 0x000fe40000410000 */
[----:B------:R-:W-:Y:S03]  /*7f90*/  FMUL.FTZ R22, R22, c[0x0][0x320] ;  /* 0x0000c80016167a20 */ /* 0x000fe60000410000 */
[----:B------:R2:W2:Y:S01]  /*7fa0*/  MUFU.TANH R168, R14 ;  /* 0x0000000e00a87308 */ /* 0x0004a20000002400 */
[----:B------:R-:W-:Y:S02]  /*7fb0*/  FMUL.FTZ R23, R23, c[0x0][0x320] ;  /* 0x0000c80017177a20 */ /* 0x000fe40000410000 */
[----:B------:R-:W-:Y:S02]  /*7fc0*/  FMUL.FTZ R20, R20, c[0x0][0x320] ;  /* 0x0000c80014147a20 */ /* 0x000fe40000410000 */
[----:B------:R-:W-:Y:S02]  /*7fd0*/  FMUL.FTZ R25, R25, c[0x0][0x320] ;  /* 0x0000c80019197a20 */ /* 0x000fe40000410000 */
[----:B------:R-:W-:Y:S02]  /*7fe0*/  FMUL.FTZ R24, R24, c[0x0][0x320] ;  /* 0x0000c80018187a20 */ /* 0x000fe40000410000 */
[----:B------:R-:W-:Y:S01]  /*7ff0*/  FMUL.FTZ R26, R26, c[0x0][0x320] ;  /* 0x0000c8001a1a7a20 */ /* 0x000fe20000410000 */
[----:B------:R-:W3:Y:S01]  /*8000*/  MUFU.TANH R21, R21 ;  /* 0x0000001500157308 */ /* 0x000ee20000002400 */
[----:B------:R-:W-:Y:S01]  /*8010*/  FMUL.FTZ R27, R27, c[0x0][0x320] ;  /* 0x0000c8001b1b7a20 */ /* 0x000fe20000410000 */
[C---:B-1----:R-:W-:Y:S08]  /*8020*/  HMMA.16816.F32 R28, R220.reuse, R8, R28 ;  /* 0x00000008dc1c723c */ /* 0x042ff0000000181c */
[----:B------:R-:W1:Y:S01]  /*8030*/  MUFU.TANH R22, R22 ;  /* 0x0000001600167308 */ /* 0x000e620000002400 */
[C---:B------:R-:W-:Y:S01]  /*8040*/  HMMA.16816.F32 R32, R220.reuse, R10, R32 ;  /* 0x0000000adc20723c */ /* 0x040fe20000001820 */
[----:B------:R-:W1:Y:S01]  /*8050*/  LDSM.16.M88.4 R8, [R227+0x8800] ;  /* 0x00880000e308783b */ /* 0x000e620000000200 */
[----:B------:R-:W-:Y:S06]  /*8060*/  DEPBAR.LE SB0, 0x0 ;  /* 0x000080000000791a */ /* 0x000fec0000000000 */
[C---:B--2---:R-:W-:Y:S01]  /*8070*/  HMMA.16816.F32 R36, R220.reuse, R4, R36 ;  /* 0x00000004dc24723c */ /* 0x044fe20000001824 */
[----:B------:R-:W2:Y:S01]  /*8080*/  SHFL.IDX PT, R5, R0, RZ, 0x1c1f ;  /* 0x001c1fff00057589 */ /* 0x000ea200000e0000 */
[----:B------:R1:W1:Y:S06]  /*8090*/  MUFU.TANH R169, R15 ;  /* 0x0000000f00a97308 */ /* 0x00026c0000002400 */
[C---:B------:R-:W-:Y:S01]  /*80a0*/  HMMA.16816.F32 R40, R220.reuse, R6, R40 ;  /* 0x00000006dc28723c */ /* 0x040fe20000001828 */
[----:B------:R2:W1:Y:S03]  /*80b0*/  SHFL.IDX PT, R4, R0, 0x1, 0x1c1f ;  /* 0x003c1f0000047f89 */ /* 0x00046600000e0000 */
[----:B------:R3:W-:Y:S01]  /*80c0*/  MUFU.TANH R170, R16 ;  /* 0x0000001000aa7308 */ /* 0x0007e20000002400 */
[----:B------:R-:W-:Y:S02]  /*80d0*/  FMUL.FTZ R29, R29, c[0x0][0x320] ;  /* 0x0000c8001d1d7a20 */ /* 0x000fe40000410000 */
[----:B------:R-:W-:Y:S02]  /*80e0*/  FMUL.FTZ R30, R30, c[0x0][0x320] ;  /* 0x0000c8001e1e7a20 */ /* 0x000fe40000410000 */
[----:B------:R-:W-:Y:S03]  /*80f0*/  FMUL.FTZ R31, R31, c[0x0][0x320] ;  /* 0x0000c8001f1f7a20 */ /* 0x000fe60000410000 */
[----:B------:R-:W-:Y:S02]  /*8100*/  FMUL.FTZ R28, R28, c[0x0][0x320] ;  /* 0x0000c8001c1c7a20 */ /* 0x000fe40000410000 */
[----:B------:R-:W3:Y:S01]  /*8110*/  MUFU.TANH R25, R25 ;  /* 0x0000001900197308 */ /* 0x000ee20000002400 */
[----:B------:R-:W-:Y:S01]  /*8120*/  BAR.SYNC.DEFER_BLOCKING 0x0 ;  /* 0x0000000000007b1d */ /* 0x000fe20000010000 */
[----:B------:R-:W-:Y:S02]  /*8130*/  FMUL.FTZ R36, R36, c[0x0][0x320] ;  /* 0x0000c80024247a20 */ /* 0x000fe40000410000 */
[----:B------:R-:W-:Y:S02]  /*8140*/  FMUL.FTZ R37, R37, c[0x0][0x320] ;  /* 0x0000c80025257a20 */ /* 0x000fe40000410000 */
[----:B------:R-:W-:Y:S02]  /*8150*/  FMUL.FTZ R38, R38, c[0x0][0x320] ;  /* 0x0000c80026267a20 */ /* 0x000fe40000410000 */
[----:B------:R-:W-:Y:S01]  /*8160*/  FMUL.FTZ R39, R39, c[0x0][0x320] ;  /* 0x0000c80027277a20 */ /* 0x000fe20000410000 */
[----:B--2---:R-:W-:Y:S01]  /*8170*/  MOV R0, UR20 ;  /* 0x0000001400007c02 */ /* 0x004fe20008000f00 */
[C---:B-1----:R-:W-:Y:S01]  /*8180*/  HMMA.16816.F32 R44, R220.reuse, R8, R44 ;  /* 0x00000008dc2c723c */ /* 0x042fe2000000182c */
[----:B------:R-:W-:Y:S02]  /*8190*/  UIADD3 UR20, UR22, -0x1, URZ ;  /* 0xffffffff16147890 */ /* 0x000fe4000fffe03f */
[----:B------:R-:W-:Y:S01]  /*81a0*/  IADD3 R0, -R250, 0x1, R0 ;  /* 0x00000001fa007810 */ /* 0x000fe20007ffe100 */
[----:B------:R-:W-:Y:S01]  /*81b0*/  FMUL.FTZ R32, R32, c[0x0][0x320] ;  /* 0x0000c80020207a20 */ /* 0x000fe20000410000 */
[----:B------:R-:W-:Y:S01]  /*81c0*/  @UP0 UIMAD.WIDE.U32 UR24, UR20, UR4, URZ ;  /* 0x00000004141802a5 */ /* 0x000fe2000f8e003f */
[----:B------:R-:W-:Y:S01]  /*81d0*/  FMUL.FTZ R41, R41, c[0x0][0x320] ;  /* 0x0000c80029297a20 */ /* 0x000fe20000410000 */
[----:B------:R-:W-:Y:S01]  /*81e0*/  IADD3 R0, -R2, UR8, R0 ;  /* 0x0000000802007c10 */ /* 0x000fe2000fffe100 */
[----:B------:R-:W-:Y:S01]  /*81f0*/  HMMA.16816.F32 R48, R220, R10, R48 ;  /* 0x0000000adc30723c */ /* 0x000fe20000001830 */
[----:B------:R-:W-:Y:S03]  /*8200*/  @UP0 USHF.R.S32.HI UR23, URZ, 0x1f, UR20 ;  /* 0x0000001f3f170899 */ /* 0x000fe60008011414 */
[C---:B------:R-:W-:Y:S01]  /*8210*/  IADD3 R2, R0.reuse, R5, RZ ;  /* 0x0000000500027210 */ /* 0x040fe20007ffe0ff */
[----:B------:R-:W-:Y:S01]  /*8220*/  FMUL.FTZ R33, R33, c[0x0][0x320] ;  /* 0x0000c80021217a20 */ /* 0x000fe20000410000 */
[----:B------:R-:W-:Y:S01]  /*8230*/  IADD3 R0, R0, R4, RZ ;  /* 0x0000000400007210 */ /* 0x000fe20007ffe0ff */
[----:B------:R-:W1:Y:S01]  /*8240*/  MUFU.TANH R26, R26 ;  /* 0x0000001a001a7308 */ /* 0x000e620000002400 */
[----:B------:R-:W-:Y:S01]  /*8250*/  ISETP.GT.AND P5, PT, R2, 0x1, PT ;  /* 0x000000010200780c */ /* 0x000fe20003fa4270 */
[----:B------:R-:W-:Y:S01]  /*8260*/  FMUL.FTZ R40, R40, c[0x0][0x320] ;  /* 0x0000c80028287a20 */ /* 0x000fe20000410000 */
[----:B------:R-:W-:Y:S01]  /*8270*/  ISETP.GT.AND P1, PT, R0, RZ, PT ;  /* 0x000000ff0000720c */ /* 0x000fe20003f24270 */
[----:B------:R-:W-:Y:S01]  /*8280*/  @UP0 UIMAD UR23, UR23, UR4, URZ ;  /* 0x00000004171702a4 */ /* 0x000fe2000f8e023f */
[----:B------:R-:W-:Y:S01]  /*8290*/  FSEL R7, R172, -INF , P5 ;  /* 0xff800000ac077808 */ /* 0x000fe20002800000 */
[----:B------:R-:W-:Y:S01]  /*82a0*/  FMUL.FTZ R34, R34, c[0x0][0x320] ;  /* 0x0000c80022227a20 */ /* 0x000fe20000410000 */
[----:B------:R-:W-:Y:S01]  /*82b0*/  FSEL R13, R171, -INF , P1 ;  /* 0xff800000ab0d7808 */ /* 0x000fe20000800000 */
[----:B------:R-:W-:Y:S01]  /*82c0*/  FMUL.FTZ R35, R35, c[0x0][0x320] ;  /* 0x0000c80023237a20 */ /* 0x000fe20000410000 */
[----:B------:R-:W-:Y:S01]  /*82d0*/  ISETP.GT.AND P5, PT, R2, 0x9, PT ;  /* 0x000000090200780c */ /* 0x000fe20003fa4270 */
[----:B------:R-:W2:Y:S01]  /*82e0*/  MUFU.TANH R19, R19 ;  /* 0x0000001300137308 */ /* 0x000ea20000002400 */
[----:B------:R-:W-:Y:S01]  /*82f0*/  ISETP.GT.AND P1, PT, R0, 0x8, PT ;  /* 0x000000080000780c */ /* 0x000fe20003f24270 */
[----:B------:R-:W-:Y:S01]  /*8300*/  FMUL.FTZ R44, R44, c[0x0][0x320] ;  /* 0x0000c8002c2c7a20 */ /* 0x000fe20000410000 */
[----:B----4-:R-:W-:Y:S01]  /*8310*/  FSEL R12, R102, -INF , P5 ;  /* 0xff800000660c7808 */ /* 0x010fe20002800000 */
[----:B------:R-:W-:Y:S01]  /*8320*/  FMUL.FTZ R45, R45, c[0x0][0x320] ;  /* 0x0000c8002d2d7a20 */ /* 0x000fe20000410000 */
[----:B------:R-:W-:Y:S01]  /*8330*/  FSEL R14, R101, -INF , P1 ;  /* 0xff800000650e7808 */ /* 0x000fe20000800000 */
[----:B------:R-:W-:Y:S01]  /*8340*/  FMUL.FTZ R42, R42, c[0x0][0x320] ;  /* 0x0000c8002a2a7a20 */ /* 0x000fe20000410000 */
[----:B------:R-:W-:Y:S01]  /*8350*/  ISETP.GT.AND P5, PT, R2, 0x11, PT ;  /* 0x000000110200780c */ /* 0x000fe20003fa4270 */
[----:B------:R-:W-:Y:S01]  /*8360*/  FMUL.FTZ R48, R48, c[0x0][0x320] ;  /* 0x0000c80030307a20 */ /* 0x000fe20000410000 */
[C---:B------:R-:W-:Y:S01]  /*8370*/  ISETP.GT.AND P1, PT, R0.reuse, 0x10, PT ;  /* 0x000000100000780c */ /* 0x040fe20003f24270 */
[----:B------:R-:W4:Y:S01]  /*8380*/  MUFU.TANH R29, R29 ;  /* 0x0000001d001d7308 */ /* 0x000f220000002400 */
[----:B------:R-:W-:Y:S01]  /*8390*/  ISETP.GT.AND P0, PT, R0, 0x1, PT ;  /* 0x000000010000780c */ /* 0x000fe20003f04270 */
[----:B------:R-:W-:Y:S01]  /*83a0*/  FMUL.FTZ R49, R49, c[0x0][0x320] ;  /* 0x0000c80031317a20 */ /* 0x000fe20000410000 */
[----:B---3--:R-:W-:Y:S01]  /*83b0*/  FSEL R167, R167, -INF , P5 ;  /* 0xff800000a7a77808 */ /* 0x008fe20002800000 */
[----:B------:R-:W-:Y:S01]  /*83c0*/  FMUL.FTZ R43, R43, c[0x0][0x320] ;  /* 0x0000c8002b2b7a20 */ /* 0x000fe20000410000 */
[----:B------:R-:W-:Y:S01]  /*83d0*/  ISETP.GT.AND P5, PT, R2, 0x19, PT ;  /* 0x000000190200780c */ /* 0x000fe20003fa4270 */
[----:B------:R-:W-:Y:S01]  /*83e0*/  FMUL.FTZ R46, R46, c[0x0][0x320] ;  /* 0x0000c8002e2e7a20 */ /* 0x000fe20000410000 */
[----:B------:R-:W-:Y:S01]  /*83f0*/  FSEL R168, R168, -INF , P1 ;  /* 0xff800000a8a87808 */ /* 0x000fe20000800000 */
[----:B------:R-:W-:Y:S01]  /*8400*/  FMUL.FTZ R8, R47, c[0x0][0x320] ;  /* 0x0000c8002f087a20 */ /* 0x000fe20000410000 */
[C---:B------:R-:W-:Y:S01]  /*8410*/  ISETP.GT.AND P1, PT, R0.reuse, 0x18, PT ;  /* 0x000000180000780c */ /* 0x040fe20003f24270 */
[----:B------:R-:W3:Y:S01]  /*8420*/  MUFU.TANH R30, R30 ;  /* 0x0000001e001e7308 */ /* 0x000ee20000002400 */
[----:B------:R-:W-:Y:S01]  /*8430*/  FSEL R15, R165, -INF , P0 ;  /* 0xff800000a50f7808 */ /* 0x000fe20000000000 */
[----:B------:R-:W-:Y:S01]  /*8440*/  FMUL.FTZ R51, R51, c[0x0][0x320] ;  /* 0x0000c80033337a20 */ /* 0x000fe20000410000 */
[----:B------:R-:W-:Y:S01]  /*8450*/  ISETP.GT.AND P0, PT, R0, 0x9, PT ;  /* 0x000000090000780c */ /* 0x000fe20003f04270 */
[----:B------:R-:W-:Y:S01]  /*8460*/  @UP0 UIMAD UR23, UR20, UR5, UR23 ;  /* 0x00000005141702a4 */ /* 0x000fe2000f8e0217 */
[----:B------:R-:W-:Y:S02]  /*8470*/  FSEL R171, R17, -INF , P5 ;  /* 0xff80000011ab7808 */ /* 0x000fe40002800000 */
[----:B------:R-:W-:Y:S01]  /*8480*/  ISETP.GT.AND P5, PT, R2, 0x21, PT ;  /* 0x000000210200780c */ /* 0x000fe20003fa4270 */
[----:B------:R-:W-:Y:S01]  /*8490*/  @UP0 UIADD3 UR23, UR25, UR23, URZ ;  /* 0x0000001719170290 */ /* 0x000fe2000fffe03f */
[----:B------:R-:W-:Y:S01]  /*84a0*/  FSEL R172, R18, -INF , P1 ;  /* 0xff80000012ac7808 */ /* 0x000fe20000800000 */
[----:B------:R-:W1:Y:S01]  /*84b0*/  MUFU.TANH R23, R23 ;  /* 0x0000001700177308 */ /* 0x000e620000002400 */
[----:B------:R-:W-:Y:S01]  /*84c0*/  ISETP.GT.AND P1, PT, R0, 0x20, PT ;  /* 0x000000200000780c */ /* 0x000fe20003f24270 */
[----:B------:R-:W-:Y:S01]  /*84d0*/  @UP0 UIMAD UR23, UR23, 0x60, URZ ;  /* 0x00000060171708a4 */ /* 0x000fe2000f8e023f */
[----:B------:R-:W-:Y:S02]  /*84e0*/  FSEL R16, R100, -INF , P0 ;  /* 0xff80000064107808 */ /* 0x000fe40000000000 */
[----:B------:R-:W-:Y:S02]  /*84f0*/  ISETP.GT.AND P0, PT, R0, 0x11, PT ;  /* 0x000000110000780c */ /* 0x000fe40003f04270 */
[----:B------:R-:W-:Y:S02]  /*8500*/  FSEL R175, R21, -INF , P5 ;  /* 0xff80000015af7808 */ /* 0x000fe40002800000 */
[----:B------:R-:W-:Y:S01]  /*8510*/  FSEL R174, R22, -INF , P1 ;  /* 0xff80000016ae7808 */ /* 0x000fe20000800000 */
[----:B------:R-:W3:Y:S01]  /*8520*/  MUFU.TANH R36, R36 ;  /* 0x0000002400247308 */ /* 0x000ee20000002400 */
[----:B------:R-:W-:Y:S02]  /*8530*/  ISETP.GT.AND P5, PT, R2, 0x29, PT ;  /* 0x000000290200780c */ /* 0x000fe40003fa4270 */
[C---:B------:R-:W-:Y:S02]  /*8540*/  ISETP.GT.AND P1, PT, R0.reuse, 0x28, PT ;  /* 0x000000280000780c */ /* 0x040fe40003f24270 */
[----:B------:R-:W-:Y:S02]  /*8550*/  FSEL R169, R169, -INF , P0 ;  /* 0xff800000a9a97808 */ /* 0x000fe40000000000 */
[----:B------:R-:W-:Y:S02]  /*8560*/  ISETP.GT.AND P0, PT, R0, 0x19, PT ;  /* 0x000000190000780c */ /* 0x000fe40003f04270 */
[C---:B------:R-:W-:Y:S01]  /*8570*/  ISETP.GT.AND P6, PT, R2.reuse, RZ, PT ;  /* 0x000000ff0200720c */ /* 0x040fe20003fc4270 */
[----:B------:R-:W3:Y:S01]  /*8580*/  MUFU.TANH R37, R37 ;  /* 0x0000002500257308 */ /* 0x000ee20000002400 */
[----:B------:R-:W-:Y:S02]  /*8590*/  FSEL R179, R25, -INF , P5 ;  /* 0xff80000019b37808 */ /* 0x000fe40002800000 */
[----:B------:R-:W-:Y:S02]  /*85a0*/  ISETP.GT.AND P5, PT, R2, 0x31, PT ;  /* 0x000000310200780c */ /* 0x000fe40003fa4270 */
[----:B-1----:R-:W-:Y:S02]  /*85b0*/  FSEL R180, R26, -INF , P1 ;  /* 0xff8000001ab47808 */ /* 0x002fe40000800000 */
[C---:B------:R-:W-:Y:S02]  /*85c0*/  ISETP.GT.AND P1, PT, R0.reuse, 0x30, PT ;  /* 0x000000300000780c */ /* 0x040fe40003f24270 */
[----:B------:R-:W-:Y:S01]  /*85d0*/  FSEL R6, R173, -INF , P6 ;  /* 0xff800000ad067808 */ /* 0x000fe20003000000 */
[----:B------:R-:W1:Y:S01]  /*85e0*/  MUFU.TANH R20, R20 ;  /* 0x0000001400147308 */ /* 0x000e620000002400 */
[----:B--2---:R-:W-:Y:S02]  /*85f0*/  FSEL R173, R19, -INF , P0 ;  /* 0xff80000013ad7808 */ /* 0x004fe40000000000 */
[----:B------:R-:W-:Y:S02]  /*8600*/  ISETP.GT.AND P0, PT, R0, 0x21, PT ;  /* 0x000000210000780c */ /* 0x000fe40003f04270 */
[----:B----4-:R-:W-:Y:S02]  /*8610*/  FSEL R250, R29, -INF , P5 ;  /* 0xff8000001dfa7808 */ /* 0x010fe40002800000 */
[----:B---3--:R-:W-:Y:S02]  /*8620*/  FSEL R251, R30, -INF , P1 ;  /* 0xff8000001efb7808 */ /* 0x008fe40000800000 */
[C---:B------:R-:W-:Y:S01]  /*8630*/  ISETP.GT.AND P5, PT, R2.reuse, 0x40, PT ;  /* 0x000000400200780c */ /* 0x040fe20003fa4270 */
[----:B------:R-:W2:Y:S01]  /*8640*/  MUFU.TANH R24, R24 ;  /* 0x0000001800187308 */ /* 0x000ea20000002400 */
[----:B------:R-:W-:Y:S02]  /*8650*/  ISETP.GT.AND P1, PT, R2, 0x41, PT ;  /* 0x000000410200780c */ /* 0x000fe40003f24270 */
[----:B------:R-:W-:Y:S02]  /*8660*/  FSEL R177, R23, -INF , P0 ;  /* 0xff80000017b17808 */ /* 0x000fe40000000000 */
[----:B------:R-:W-:Y:S01]  /*8670*/  FSEL R17, R36, -INF , P5 ;  /* 0xff80000024117808 */ /* 0x000fe20002800000 */
[----:B------:R-:W3:Y:S01]  /*8680*/  LDL.64 R22, [R1+0x30] ;  /* 0x0000300001167983 */ /* 0x000ee20000100a00 */
[----:B------:R-:W-:Y:S02]  /*8690*/  FSEL R18, R37, -INF , P1 ;  /* 0xff80000025127808 */ /* 0x000fe40000800000 */
[----:B------:R-:W-:Y:S01]  /*86a0*/  ISETP.GT.AND P6, PT, R2, 0x8, PT ;  /* 0x000000080200780c */ /* 0x000fe20003fc4270 */
[----:B------:R-:W4:Y:S01]  /*86b0*/  MUFU.TANH R28, R28 ;  /* 0x0000001c001c7308 */ /* 0x000f220000002400 */
[----:B------:R-:W-:Y:S01]  /*86c0*/  FMNMX.FTZ R4, R6, R3, !PT ;  /* 0x0000000306047209 */ /* 0x000fe20007810000 */
[----:B------:R-:W3:Y:S01]  /*86d0*/  LDL.64 R36, [R1+0x28] ;  /* 0x0000280001247983 */ /* 0x000ee20000100a00 */
[----:B------:R-:W-:Y:S02]  /*86e0*/  FSEL R10, R164, -INF , P6 ;  /* 0xff800000a40a7808 */ /* 0x000fe40003000000 */
[----:B------:R-:W-:Y:S02]  /*86f0*/  FMNMX.FTZ R4, R7, R4, !PT ;  /* 0x0000000407047209 */ /* 0x000fe40007810000 */
[----:B------:R-:W-:Y:S02]  /*8700*/  ISETP.GT.AND P6, PT, R2, 0x10, PT ;  /* 0x000000100200780c */ /* 0x000fe40003fc4270 */
[----:B------:R-:W-:Y:S01]  /*8710*/  FMNMX.FTZ R4, R10, R4, !PT ;  /* 0x000000040a047209 */ /* 0x000fe20007810000 */
[----:B------:R-:W2:Y:S01]  /*8720*/  MUFU.TANH R27, R27 ;  /* 0x0000001b001b7308 */ /* 0x000ea20000002400 */
[----:B------:R-:W-:Y:S02]  /*8730*/  FSEL R166, R166, -INF , P6 ;  /* 0xff800000a6a67808 */ /* 0x000fe40003000000 */
[----:B------:R-:W-:Y:S02]  /*8740*/  FMNMX.FTZ R4, R12, R4, !PT ;  /* 0x000000040c047209 */ /* 0x000fe40007810000 */
[----:B------:R-:W-:Y:S02]  /*8750*/  ISETP.GT.AND P6, PT, R2, 0x18, PT ;  /* 0x000000180200780c */ /* 0x000fe40003fc4270 */
[----:B------:R-:W-:Y:S02]  /*8760*/  FMNMX.FTZ R4, R166, R4, !PT ;  /* 0x00000004a6047209 */ /* 0x000fe40007810000 */
[----:B------:R-:W-:Y:S01]  /*8770*/  FSEL R170, R170, -INF , P6 ;  /* 0xff800000aaaa7808 */ /* 0x000fe20003000000 */
[----:B------:R-:W4:Y:S01]  /*8780*/  MUFU.TANH R33, R33 ;  /* 0x0000002100217308 */ /* 0x000f220000002400 */
[----:B------:R-:W-:Y:S02]  /*8790*/  FMNMX.FTZ R4, R167, R4, !PT ;  /* 0x00000004a7047209 */ /* 0x000fe40007810000 */
[----:B------:R-:W-:Y:S02]  /*87a0*/  ISETP.GT.AND P6, PT, R2, 0x20, PT ;  /* 0x000000200200780c */ /* 0x000fe40003fc4270 */
[----:B------:R-:W-:Y:S02]  /*87b0*/  FMNMX.FTZ R4, R170, R4, !PT ;  /* 0x00000004aa047209 */ /* 0x000fe40007810000 */
[----:B-1----:R-:W-:Y:S02]  /*87c0*/  FSEL R176, R20, -INF , P6 ;  /* 0xff80000014b07808 */ /* 0x002fe40003000000 */
[----:B------:R-:W-:Y:S01]  /*87d0*/  FMNMX.FTZ R4, R171, R4, !PT ;  /* 0x00000004ab047209 */ /* 0x000fe20007810000 */
[----:B------:R-:W1:Y:S01]  /*87e0*/  MUFU.TANH R32, R32 ;  /* 0x0000002000207308 */ /* 0x000e620000002400 */
[----:B------:R-:W-:Y:S02]  /*87f0*/  ISETP.GT.AND P6, PT, R2, 0x28, PT ;  /* 0x000000280200780c */ /* 0x000fe40003fc4270 */
[----:B------:R-:W-:Y:S02]  /*8800*/  FMNMX.FTZ R4, R176, R4, !PT ;  /* 0x00000004b0047209 */ /* 0x000fe40007810000 */
[----:B--2---:R-:W-:Y:S02]  /*8810*/  FSEL R178, R24, -INF , P6 ;  /* 0xff80000018b27808 */ /* 0x004fe40003000000 */
[----:B------:R-:W-:Y:S02]  /*8820*/  FMNMX.FTZ R4, R175, R4, !PT ;  /* 0x00000004af047209 */ /* 0x000fe40007810000 */
[----:B------:R-:W-:Y:S01]  /*8830*/  FMNMX.FTZ R5, R13, R103, !PT ;  /* 0x000000670d057209 */ /* 0x000fe20007810000 */
[----:B------:R-:W2:Y:S01]  /*8840*/  MUFU.TANH R40, R40 ;  /* 0x0000002800287308 */ /* 0x000ea20000002400 */
[----:B------:R-:W-:Y:S02]  /*8850*/  ISETP.GT.AND P6, PT, R2, 0x30, PT ;  /* 0x000000300200780c */ /* 0x000fe40003fc4270 */
[----:B------:R-:W-:Y:S02]  /*8860*/  FMNMX.FTZ R4, R178, R4, !PT ;  /* 0x00000004b2047209 */ /* 0x000fe40007810000 */
[----:B------:R-:W-:Y:S02]  /*8870*/  ISETP.GT.AND P0, PT, R0, 0x29, PT ;  /* 0x000000290000780c */ /* 0x000fe40003f04270 */
[----:B----4-:R-:W-:Y:S02]  /*8880*/  FSEL R182, R28, -INF , P6 ;  /* 0xff8000001cb67808 */ /* 0x010fe40003000000 */
[----:B------:R-:W-:Y:S01]  /*8890*/  FMNMX.FTZ R5, R15, R5, !PT ;  /* 0x000000050f057209 */ /* 0x000fe20007810000 */
[----:B------:R-:W4:Y:S01]  /*88a0*/  MUFU.TANH R41, R41 ;  /* 0x0000002900297308 */ /* 0x000f220000002400 */
[----:B------:R-:W-:Y:S02]  /*88b0*/  FMNMX.FTZ R4, R179, R4, !PT ;  /* 0x00000004b3047209 */ /* 0x000fe40007810000 */
[C---:B------:R-:W-:Y:S02]  /*88c0*/  ISETP.GT.AND P6, PT, R2.reuse, 0x39, PT ;  /* 0x000000390200780c */ /* 0x040fe40003fc4270 */
[----:B------:R-:W-:Y:S02]  /*88d0*/  FSEL R181, R27, -INF , P0 ;  /* 0xff8000001bb57808 */ /* 0x000fe40000000000 */
[----:B------:R-:W-:Y:S02]  /*88e0*/  ISETP.GT.AND P0, PT, R2, 0x38, PT ;  /* 0x000000380200780c */ /* 0x000fe40003f04270 */
[----:B------:R-:W-:Y:S01]  /*88f0*/  FMNMX.FTZ R5, R14, R5, !PT ;  /* 0x000000050e057209 */ /* 0x000fe20007810000 */
[----:B------:R-:W4:Y:S01]  /*8900*/  MUFU.TANH R44, R44 ;  /* 0x0000002c002c7308 */ /* 0x000f220000002400 */
[----:B------:R-:W-:Y:S02]  /*8910*/  FMNMX.FTZ R4, R182, R4, !PT ;  /* 0x00000004b6047209 */ /* 0x000fe40007810000 */
[----:B------:R-:W-:Y:S02]  /*8920*/  FSEL R33, R33, -INF , P6 ;  /* 0xff80000021217808 */ /* 0x000fe40003000000 */
[----:B-1----:R-:W-:Y:S02]  /*8930*/  FSEL R24, R32, -INF , P0 ;  /* 0xff80000020187808 */ /* 0x002fe40000000000 */
[----:B------:R-:W-:Y:S02]  /*8940*/  ISETP.GT.AND P0, PT, R2, 0x48, PT ;  /* 0x000000480200780c */ /* 0x000fe40003f04270 */
[----:B------:R-:W-:Y:S01]  /*8950*/  FMNMX.FTZ R5, R16, R5, !PT ;  /* 0x0000000510057209 */ /* 0x000fe20007810000 */
[----:B------:R-:W1:Y:S01]  /*8960*/  MUFU.TANH R45, R45 ;  /* 0x0000002d002d7308 */ /* 0x000e620000002400 */
[----:B------:R-:W-:Y:S02]  /*8970*/  FMNMX.FTZ R4, R250, R4, !PT ;  /* 0x00000004fa047209 */ /* 0x000fe40007810000 */
[----:B--2---:R-:W-:Y:S01]  /*8980*/  FSEL R152, R40, -INF , P0 ;  /* 0xff80000028987808 */ /* 0x004fe20000000000 */
[----:B------:R-:W-:Y:S01]  /*8990*/  IMAD.MOV.U32 R40, RZ, RZ, R33 ;  /* 0x000000ffff287224 */ /* 0x000fe200078e0021 */
[----:B------:R-:W-:Y:S02]  /*89a0*/  ISETP.GT.AND P6, PT, R2, 0x49, PT ;  /* 0x000000490200780c */ /* 0x000fe40003fc4270 */
[----:B------:R-:W-:Y:S02]  /*89b0*/  FMNMX.FTZ R5, R168, R5, !PT ;  /* 0x00000005a8057209 */ /* 0x000fe40007810000 */
[----:B------:R-:W-:Y:S01]  /*89c0*/  FMNMX.FTZ R4, R24, R4, !PT ;  /* 0x0000000418047209 */ /* 0x000fe20007810000 */
[----:B------:R-:W2:Y:S01]  /*89d0*/  MUFU.TANH R48, R48 ;  /* 0x0000003000307308 */ /* 0x000ea20000002400 */
[----:B----4-:R-:W-:Y:S02]  /*89e0*/  FSEL R28, R41, -INF , P6 ;  /* 0xff800000291c7808 */ /* 0x010fe40003000000 */
[C---:B------:R-:W-:Y:S02]  /*89f0*/  ISETP.GT.AND P5, PT, R2.reuse, 0x50, PT ;  /* 0x000000500200780c */ /* 0x040fe40003fa4270 */
[C---:B------:R-:W-:Y:S02]  /*8a00*/  ISETP.GT.AND P1, PT, R2.reuse, 0x51, PT ;  /* 0x000000510200780c */ /* 0x040fe40003f24270 */
[C---:B------:R-:W-:Y:S02]  /*8a10*/  ISETP.GT.AND P6, PT, R2.reuse, 0x59, PT ;  /* 0x000000590200780c */ /* 0x040fe40003fc4270 */
[----:B------:R-:W-:Y:S01]  /*8a20*/  ISETP.GT.AND P0, PT, R2, 0x58, PT ;  /* 0x000000580200780c */ /* 0x000fe20003f04270 */
[----:B------:R-:W4:Y:S01]  /*8a30*/  MUFU.TANH R31, R31 ;  /* 0x0000001f001f7308 */ /* 0x000f220000002400 */
[----:B------:R-:W-:Y:S02]  /*8a40*/  FMNMX.FTZ R5, R169, R5, !PT ;  /* 0x00000005a9057209 */ /* 0x000fe40007810000 */
[----:B------:R-:W-:Y:S02]  /*8a50*/  FMNMX.FTZ R2, R40, R4, !PT ;  /* 0x0000000428027209 */ /* 0x000fe40007810000 */
[----:B------:R-:W-:Y:S01]  /*8a60*/  FMNMX.FTZ R4, R172, R5, !PT ;  /* 0x00000005ac047209 */ /* 0x000fe20007810000 */
[----:B------:R-:W-:Y:S01]  /*8a70*/  FMUL.FTZ R5, R50, c[0x0][0x320] ;  /* 0x0000c80032057a20 */ /* 0x000fe20000410000 */
[----:B------:R-:W-:Y:S02]  /*8a80*/  FMNMX.FTZ R2, R17, R2, !PT ;  /* 0x0000000211027209 */ /* 0x000fe40007810000 */
[----:B------:R-:W-:Y:S01]  /*8a90*/  FMNMX.FTZ R4, R173, R4, !PT ;  /* 0x00000004ad047209 */ /* 0x000fe20007810000 */
[----:B------:R-:W4:Y:S01]  /*8aa0*/  MUFU.TANH R49, R49 ;  /* 0x0000003100317308 */ /* 0x000f220000002400 */
[----:B------:R-:W-:Y:S02]  /*8ab0*/  FMNMX.FTZ R2, R18, R2, !PT ;  /* 0x0000000212027209 */ /* 0x000fe40007810000 */
[----:B------:R-:W-:Y:S02]  /*8ac0*/  FMNMX.FTZ R4, R174, R4, !PT ;  /* 0x00000004ae047209 */ /* 0x000fe40007810000 */
[----:B------:R-:W-:Y:S02]  /*8ad0*/  FMNMX.FTZ R2, R152, R2, !PT ;  /* 0x0000000298027209 */ /* 0x000fe40007810000 */
[----:B------:R-:W-:Y:S02]  /*8ae0*/  FSEL R50, R44, -INF , P5 ;  /* 0xff8000002c327808 */ /* 0x000fe40002800000 */
[----:B------:R-:W-:Y:S01]  /*8af0*/  FMNMX.FTZ R2, R28, R2, !PT ;  /* 0x000000021c027209 */ /* 0x000fe20007810000 */
[----:B------:R-:W4:Y:S01]  /*8b00*/  MUFU.TANH R34, R34 ;  /* 0x0000002200227308 */ /* 0x000f220000002400 */
[----:B------:R-:W-:Y:S02]  /*8b10*/  FMNMX.FTZ R4, R177, R4, !PT ;  /* 0x00000004b1047209 */ /* 0x000fe40007810000 */
[----:B-1----:R-:W-:Y:S02]  /*8b20*/  FSEL R25, R45, -INF , P1 ;  /* 0xff8000002d197808 */ /* 0x002fe40000800000 */
[----:B------:R-:W-:Y:S02]  /*8b30*/  FMNMX.FTZ R2, R50, R2, !PT ;  /* 0x0000000232027209 */ /* 0x000fe40007810000 */
[----:B------:R-:W-:Y:S02]  /*8b40*/  FMNMX.FTZ R4, R180, R4, !PT ;  /* 0x00000004b4047209 */ /* 0x000fe40007810000 */
[----:B------:R-:W-:Y:S01]  /*8b50*/  ISETP.GT.AND P5, PT, R0, 0x31, PT ;  /* 0x000000310000780c */ /* 0x000fe20003fa4270 */
[----:B------:R-:W1:Y:S01]  /*8b60*/  MUFU.TANH R35, R35 ;  /* 0x0000002300237308 */ /* 0x000e620000002400 */
[----:B--2---:R-:W-:Y:S02]  /*8b70*/  FSEL R48, R48, -INF , P0 ;  /* 0xff80000030307808 */ /* 0x004fe40000000000 */
[----:B------:R-:W-:Y:S02]  /*8b80*/  FMNMX.FTZ R2, R25, R2, !PT ;  /* 0x0000000219027209 */ /* 0x000fe40007810000 */
[----:B------:R-:W-:Y:S02]  /*8b90*/  FMNMX.FTZ R4, R181, R4, !PT ;  /* 0x00000004b5047209 */ /* 0x000fe40007810000 */
[----:B----4-:R-:W-:Y:S02]  /*8ba0*/  FSEL R183, R31, -INF , P5 ;  /* 0xff8000001fb77808 */ /* 0x010fe40002800000 */
[----:B------:R-:W-:Y:S01]  /*8bb0*/  FSEL R19, R49, -INF , P6 ;  /* 0xff80000031137808 */ /* 0x000fe20003000000 */
[----:B------:R-:W2:Y:S01]  /*8bc0*/  MUFU.TANH R38, R38 ;  /* 0x0000002600267308 */ /* 0x000ea20000002400 */
[----:B------:R-:W-:Y:S02]  /*8bd0*/  ISETP.GT.AND P1, PT, R0, 0x38, PT ;  /* 0x000000380000780c */ /* 0x000fe40003f24270 */
[----:B------:R-:W-:Y:S02]  /*8be0*/  FMNMX.FTZ R2, R48, R2, !PT ;  /* 0x0000000230027209 */ /* 0x000fe40007810000 */
[----:B------:R-:W-:Y:S02]  /*8bf0*/  FMNMX.FTZ R4, R251, R4, !PT ;  /* 0x00000004fb047209 */ /* 0x000fe40007810000 */
[----:B------:R-:W-:Y:S02]  /*8c00*/  FSEL R252, R34, -INF , P1 ;  /* 0xff80000022fc7808 */ /* 0x000fe40000800000 */
[C---:B------:R-:W-:Y:S01]  /*8c10*/  ISETP.GT.AND P0, PT, R0.reuse, 0x39, PT ;  /* 0x000000390000780c */ /* 0x040fe20003f04270 */
[----:B------:R-:W4:Y:S01]  /*8c20*/  MUFU.TANH R39, R39 ;  /* 0x0000002700277308 */ /* 0x000f220000002400 */
[----:B------:R-:W-:Y:S02]  /*8c30*/  FMNMX.FTZ R4, R183, R4, !PT ;  /* 0x00000004b7047209 */ /* 0x000fe40007810000 */
[----:B------:R-:W-:Y:S02]  /*8c40*/  FMNMX.FTZ R2, R19, R2, !PT ;  /* 0x0000000213027209 */ /* 0x000fe40007810000 */
[----:B------:R-:W-:Y:S02]  /*8c50*/  ISETP.GT.AND P1, PT, R0, 0x40, PT ;  /* 0x000000400000780c */ /* 0x000fe40003f24270 */
[----:B------:R-:W-:Y:S01]  /*8c60*/  FMNMX.FTZ R4, R252, R4, !PT ;  /* 0x00000004fc047209 */ /* 0x000fe20007810000 */
[----:B------:R-:W4:Y:S01]  /*8c70*/  SHFL.BFLY PT, R101, R2, 0x2, 0x1f ;  /* 0x0c401f0002657f89 */ /* 0x000f2200000e0000 */
[----:B-1----:R-:W-:Y:S01]  /*8c80*/  FSEL R26, R35, -INF , P0 ;  /* 0xff800000231a7808 */ /* 0x002fe20000000000 */
[----:B------:R-:W1:Y:S01]  /*8c90*/  MUFU.TANH R42, R42 ;  /* 0x0000002a002a7308 */ /* 0x000e620000002400 */
[----:B------:R-:W-:Y:S02]  /*8ca0*/  ISETP.GT.AND P0, PT, R0, 0x41, PT ;  /* 0x000000410000780c */ /* 0x000fe40003f04270 */
[----:B------:R-:W-:Y:S02]  /*8cb0*/  FMNMX.FTZ R4, R26, R4, !PT ;  /* 0x000000041a047209 */ /* 0x000fe40007810000 */
[----:B--2---:R-:W-:Y:S02]  /*8cc0*/  FSEL R34, R38, -INF , P1 ;  /* 0xff80000026227808 */ /* 0x004fe40000800000 */
[----:B------:R-:W-:Y:S02]  /*8cd0*/  ISETP.GT.AND P1, PT, R0, 0x48, PT ;  /* 0x000000480000780c */ /* 0x000fe40003f24270 */
[----:B------:R-:W-:Y:S01]  /*8ce0*/  FMNMX.FTZ R4, R34, R4, !PT ;  /* 0x0000000422047209 */ /* 0x000fe20007810000 */
[----:B------:R-:W2:Y:S01]  /*8cf0*/  MUFU.TANH R43, R43 ;  /* 0x0000002b002b7308 */ /* 0x000ea20000002400 */
[----:B------:R-:W-:Y:S02]  /*8d00*/  PLOP3.LUT P5, PT, PT, PT, UP0, 0x80, 0x0 ;  /* 0x000000000000781c */ /* 0x000fe40003faf008 */
[----:B------:R-:W-:Y:S02]  /*8d10*/  MOV R49, R25 ;  /* 0x0000001900317202 */ /* 0x000fe40000000f00 */
[----:B----4-:R-:W-:Y:S02]  /*8d20*/  FSEL R20, R39, -INF , P0 ;  /* 0xff80000027147808 */ /* 0x010fe40000000000 */
[----:B------:R-:W-:Y:S02]  /*8d30*/  ISETP.GT.AND P0, PT, R0, 0x49, PT ;  /* 0x000000490000780c */ /* 0x000fe40003f04270 */
[----:B------:R-:W-:Y:S01]  /*8d40*/  FMNMX.FTZ R4, R20, R4, !PT ;  /* 0x0000000414047209 */ /* 0x000fe20007810000 */
[----:B------:R-:W4:Y:S01]  /*8d50*/  MUFU.TANH R46, R46 ;  /* 0x0000002e002e7308 */ /* 0x000f220000002400 */
[----:B------:R-:W-:Y:S02]  /*8d60*/  FMNMX.FTZ R101, R2, R101, !PT ;  /* 0x0000006502657209 */ /* 0x000fe40007810000 */
[----:B-1----:R-:W-:Y:S02]  /*8d70*/  FSEL R27, R42, -INF , P1 ;  /* 0xff8000002a1b7808 */ /* 0x002fe40000800000 */
[C---:B------:R-:W-:Y:S02]  /*8d80*/  ISETP.GT.AND P1, PT, R0.reuse, 0x50, PT ;  /* 0x000000500000780c */ /* 0x040fe40003f24270 */
[----:B------:R-:W-:Y:S03]  /*8d90*/  FMNMX.FTZ R4, R27, R4, !PT ;  /* 0x000000041b047209 */ /* 0x000fe60007810000 */
[----:B------:R-:W1:Y:S01]  /*8da0*/  MUFU.TANH R8, R8 ;  /* 0x0000000800087308 */ /* 0x000e620000002400 */
[----:B--2---:R-:W-:Y:S02]  /*8db0*/  FSEL R41, R43, -INF , P0 ;  /* 0xff8000002b297808 */ /* 0x004fe40000000000 */
[----:B------:R-:W-:Y:S02]  /*8dc0*/  ISETP.GT.AND P0, PT, R0, 0x51, PT ;  /* 0x000000510000780c */ /* 0x000fe40003f04270 */
[----:B------:R-:W-:Y:S05]  /*8dd0*/  FMNMX.FTZ R4, R41, R4, !PT ;  /* 0x0000000429047209 */ /* 0x000fea0007810000 */
[----:B------:R-:W2:Y:S01]  /*8de0*/  MUFU.TANH R5, R5 ;  /* 0x0000000500057308 */ /* 0x000ea20000002400 */
[----:B----4-:R-:W-:Y:S02]  /*8df0*/  FSEL R32, R46, -INF , P1 ;  /* 0xff8000002e207808 */ /* 0x010fe40000800000 */
[----:B------:R-:W-:Y:S02]  /*8e00*/  ISETP.GT.AND P1, PT, R0, 0x58, PT ;  /* 0x000000580000780c */ /* 0x000fe40003f24270 */
[----:B------:R-:W-:Y:S05]  /*8e10*/  FMNMX.FTZ R4, R32, R4, !PT ;  /* 0x0000000420047209 */ /* 0x000fea0007810000 */
[----:B------:R2:W4:Y:S01]  /*8e20*/  MUFU.TANH R102, R51 ;  /* 0x0000003300667308 */ /* 0x0005220000002400 */
[----:B-1----:R-:W-:Y:S02]  /*8e30*/  FSEL R35, R8, -INF , P0 ;  /* 0xff80000008237808 */ /* 0x002fe40000000000 */
[----:B------:R-:W-:Y:S02]  /*8e40*/  ISETP.GT.AND P0, PT, R0, 0x59, PT ;  /* 0x000000590000780c */ /* 0x000fe40003f04270 */
[----:B------:R-:W-:Y:S02]  /*8e50*/  FMNMX.FTZ R0, R35, R4, !PT ;  /* 0x0000000423007209 */ /* 0x000fe40007810000 */
[----:B------:R-:W1:Y:S01]  /*8e60*/  SHFL.BFLY PT, R4, R101, 0x1, 0x1f ;  /* 0x0c201f0065047f89 */ /* 0x000e6200000e0000 */
[----:B------:R-:W-:Y:S01]  /*8e70*/  MOV R8, UR24 ;  /* 0x0000001800087c02 */ /* 0x000fe20008000f00 */
[----:B------:R-:W-:Y:S01]  /*8e80*/  @UP0 USHF.L.U64.HI UR24, UR4, 0x6, UR5 ;  /* 0x0000000604180899 */ /* 0x000fe20008010205 */
[----:B--2---:R-:W-:Y:S02]  /*8e90*/  FSEL R51, R5, -INF , P1 ;  /* 0xff80000005337808 */ /* 0x004fe40000800000 */
[----:B----4-:R-:W-:Y:S02]  /*8ea0*/  FSEL R102, R102, -INF , P0 ;  /* 0xff80000066667808 */ /* 0x010fe40000000000 */
[----:B------:R-:W-:Y:S04]  /*8eb0*/  FMNMX.FTZ R0, R51, R0, !PT ;  /* 0x0000000033007209 */ /* 0x000fe80007810000 */
[----:B------:R-:W-:Y:S02]  /*8ec0*/  FMNMX.FTZ R0, R102, R0, !PT ;  /* 0x0000000066007209 */ /* 0x000fe40007810000 */
[----:B-1----:R-:W-:Y:S03]  /*8ed0*/  FMNMX.FTZ R101, R101, R4, !PT ;  /* 0x0000000465657209 */ /* 0x002fe60007810000 */
[----:B------:R-:W1:Y:S01]  /*8ee0*/  SHFL.BFLY PT, R2, R0, 0x2, 0x1f ;  /* 0x0c401f0000027f89 */ /* 0x000e6200000e0000 */
[C---:B------:R-:W-:Y:S01]  /*8ef0*/  FSETP.NEU.FTZ.AND P1, PT, R101.reuse, -INF , PT ;  /* 0xff8000006500780b */ /* 0x040fe20003f3d000 */
[----:B------:R-:W-:Y:S05]  /*8f00*/  FMUL.FTZ R164, R101, c[0x0][0x2d0] ;  /* 0x0000b40065a47a20 */ /* 0x000fea0000410000 */
[----:B------:R-:W-:Y:S05]  /*8f10*/  FSEL R164, R164, RZ, P1 ;  /* 0x000000ffa4a47208 */ /* 0x000fea0000800000 */
[--C-:B------:R-:W-:Y:S02]  /*8f20*/  FFMA.FTZ R7, R7, c[0x0][0x2d0], -R164.reuse ;  /* 0x0000b40007077a23 */ /* 0x100fe400000108a4 */
[----:B------:R-:W-:Y:S02]  /*8f30*/  FFMA.FTZ R12, R12, c[0x0][0x2d0], -R164 ;  /* 0x0000b4000c0c7a23 */ /* 0x000fe400000108a4 */
[----:B------:R-:W-:Y:S01]  /*8f40*/  MUFU.EX2 R245, R7 ;  /* 0x0000000700f57308 */ /* 0x000fe20000000800 */
[----:B-1----:R-:W-:Y:S09]  /*8f50*/  FMNMX.FTZ R0, R0, R2, !PT ;  /* 0x0000000200007209 */ /* 0x002ff20007810000 */
[----:B------:R-:W-:Y:S01]  /*8f60*/  MUFU.EX2 R231, R12 ;  /* 0x0000000c00e77308 */ /* 0x000fe20000000800 */
[----:B------:R-:W1:Y:S02]  /*8f70*/  SHFL.BFLY PT, R2, R0, 0x1, 0x1f ;  /* 0x0c201f0000027f89 */ /* 0x000e6400000e0000 */
[----:B-1----:R-:W-:Y:S02]  /*8f80*/  FMNMX.FTZ R100, R0, R2, !PT ;  /* 0x0000000200647209 */ /* 0x002fe40007810000 */
[----:B------:R-:W-:Y:S03]  /*8f90*/  FSEL R0, R101, RZ, P1 ;  /* 0x000000ff65007208 */ /* 0x000fe60000800000 */
[----:B------:R-:W-:Y:S01]  /*8fa0*/  FMUL.FTZ R165, R100, c[0x0][0x2d0] ;  /* 0x0000b40064a57a20 */ /* 0x000fe20000410000 */
[----:B---3--:R-:W-:Y:S01]  /*8fb0*/  @P5 MOV R4, R22 ;  /* 0x0000001600045202 */ /* 0x008fe20000000f00 */
[----:B------:R-:W-:Y:S04]  /*8fc0*/  FADD.FTZ R0, -R0, R3 ;  /* 0x0000000300007221 */ /* 0x000fe80000010100 */
[----:B------:R-:W-:Y:S02]  /*8fd0*/  FMUL.FTZ R0, R0, c[0x0][0x2d0] ;  /* 0x0000b40000007a20 */ /* 0x000fe40000410000 */
[----:B------:R-:W-:Y:S02]  /*8fe0*/  @P5 IMAD.MOV.U32 R5, RZ, RZ, R37 ;  /* 0x000000ffff055224 */ /* 0x000fe400078e0025 */
[----:B------:R-:W1:Y:S02]  /*8ff0*/  MUFU.EX2 R3, R0 ;  /* 0x0000000000037308 */ /* 0x000e640000000800 */
[----:B------:R-:W-:Y:S04]  /*9000*/  @P5 IMAD.WIDE.U32 R4, R8, 0x60, R4 ;  /* 0x0000006008045825 */ /* 0x000fe800078e0004 */
[--C-:B------:R-:W-:Y:S01]  /*9010*/  FFMA.FTZ R8, R6, c[0x0][0x2d0], -R164.reuse ;  /* 0x0000b40006087a23 */ /* 0x100fe200000108a4 */
[----:B------:R-:W-:Y:S01]  /*9020*/  @P5 IADD3 R5, R5, UR23, RZ ;  /* 0x0000001705055c10 */ /* 0x000fe2000fffe0ff */
[----:B------:R-:W-:Y:S01]  /*9030*/  @UP0 USHF.L.U32 UR23, UR4, 0x6, URZ ;  /* 0x0000000604170899 */ /* 0x000fe2000800063f */
[C---:B------:R-:W-:Y:S01]  /*9040*/  @P5 SHF.L.U32 R6, R4.reuse, 0x1, RZ ;  /* 0x0000000104065819 */ /* 0x040fe200000006ff */
[----:B------:R2:W3:Y:S01]  /*9050*/  MUFU.EX2 R43, R8 ;  /* 0x00000008002b7308 */ /* 0x0004e20000000800 */
[----:B------:R-:W-:Y:S01]  /*9060*/  @P5 SHF.L.U64.HI R5, R4, 0x1, R5 ;  /* 0x0000000104055819 */ /* 0x000fe20000010205 */
[----:B------:R-:W-:Y:S01]  /*9070*/  FFMA.FTZ R4, R10, c[0x0][0x2d0], -R164 ;  /* 0x0000b4000a047a23 */ /* 0x000fe200000108a4 */
[----:B------:R-:W-:Y:S03]  /*9080*/  UISETP.GT.AND UP0, UPT, UR22, UR21, UPT ;  /* 0x000000151600728c */ /* 0x000fe6000bf04270 */
[----:B------:R-:W-:Y:S04]  /*9090*/  UMOV UR22, UR20 ;  /* 0x0000001400167c82 */ /* 0x000fe80008000000 */
[----:B------:R-:W4:Y:S01]  /*90a0*/  MUFU.EX2 R247, R4 ;  /* 0x0000000400f77308 */ /* 0x000f220000000800 */
[C---:B-1----:R-:W-:Y:S02]  /*90b0*/  FMUL.FTZ R25, R3.reuse, R125 ;  /* 0x0000007d03197220 */ /* 0x042fe40000410000 */
[C---:B------:R-:W-:Y:S02]  /*90c0*/  FMUL.FTZ R52, R3.reuse, R52 ;  /* 0x0000003403347220 */ /* 0x040fe40000410000 */
[C---:B------:R-:W-:Y:S02]  /*90d0*/  FMUL.FTZ R53, R3.reuse, R53 ;  /* 0x0000003503357220 */ /* 0x040fe40000410000 */
[C---:B------:R-:W-:Y:S02]  /*90e0*/  FMUL.FTZ R56, R3.reuse, R56 ;  /* 0x0000003803387220 */ /* 0x040fe40000410000 */
[C---:B------:R-:W-:Y:S01]  /*90f0*/  FMUL.FTZ R57, R3.reuse, R57 ;  /* 0x0000003903397220 */ /* 0x040fe20000410000 */
[----:B--2---:R-:W-:Y:S01]  /*9100*/  @P5 IADD3 R8, P6, R6, 0x80, RZ ;  /* 0x0000008006085810 */ /* 0x004fe20007fde0ff */
[C---:B------:R-:W-:Y:S01]  /*9110*/  FMUL.FTZ R60, R3.reuse, R60 ;  /* 0x0000003c033c7220 */ /* 0x040fe20000410000 */
[----:B---3--:R-:W-:Y:S01]  /*9120*/  MOV R125, R43 ;  /* 0x0000002b007d7202 */ /* 0x008fe20000000f00 */
[C---:B------:R-:W-:Y:S01]  /*9130*/  FMUL.FTZ R61, R3.reuse, R61 ;  /* 0x0000003d033d7220 */ /* 0x040fe20000410000 */
[----:B------:R-:W-:Y:S01]  /*9140*/  @P5 IADD3 R8, P0, R8, c[0x0][0x1c8], RZ ;  /* 0x0000720008085a10 */ /* 0x000fe20007f1e0ff */
[C---:B------:R-:W-:Y:S02]  /*9150*/  FMUL.FTZ R64, R3.reuse, R64 ;  /* 0x0000004003407220 */ /* 0x040fe40000410000 */
[C---:B------:R-:W-:Y:S01]  /*9160*/  FMUL.FTZ R65, R3.reuse, R65 ;  /* 0x0000004103417220 */ /* 0x040fe20000410000 */
[--C-:B------:R-:W-:Y:S01]  /*9170*/  @P5 IADD3.X R9, RZ, c[0x0][0x1cc], R5.reuse, P0, P6 ;  /* 0x00007300ff095a10 */ /* 0x100fe200007ec405 */
[C---:B------:R-:W-:Y:S01]  /*9180*/  FMUL.FTZ R68, R3.reuse, R68 ;  /* 0x0000004403447220 */ /* 0x040fe20000410000 */
[C---:B------:R-:W-:Y:S01]  /*9190*/  @P5 IADD3 R11, P6, R6.reuse, 0x100, RZ ;  /* 0x00000100060b5810 */ /* 0x040fe20007fde0ff */
[----:B------:R-:W-:Y:S01]  /*91a0*/  FMUL.FTZ R69, R3, R69 ;  /* 0x0000004503457220 */ /* 0x000fe20000410000 */
[----:B----4-:R-:W-:Y:S01]  /*91b0*/  F2FP.PACK_AB R154, R231, R247 ;  /* 0x000000f7e79a723e */ /* 0x010fe200000000ff */
[----:B------:R-:W-:Y:S01]  /*91c0*/  FMUL.FTZ R72, R3, R72 ;  /* 0x0000004803487220 */ /* 0x000fe20000410000 */
[----:B------:R-:W-:Y:S01]  /*91d0*/  @P5 IADD3 R10, P0, R11, c[0x0][0x1c8], RZ ;  /* 0x000072000b0a5a10 */ /* 0x000fe20007f1e0ff */
[C---:B------:R-:W-:Y:S02]  /*91e0*/  FMUL.FTZ R73, R3.reuse, R73 ;  /* 0x0000004903497220 */ /* 0x040fe40000410000 */
[C---:B------:R-:W-:Y:S01]  /*91f0*/  FMUL.FTZ R76, R3.reuse, R76 ;  /* 0x0000004c034c7220 */ /* 0x040fe20000410000 */
[----:B------:R-:W-:Y:S01]  /*9200*/  @P5 IADD3.X R11, RZ, c[0x0][0x1cc], R5, P0, P6 ;  /* 0x00007300ff0b5a10 */ /* 0x000fe200007ec405 */
[C---:B------:R-:W-:Y:S01]  /*9210*/  FMUL.FTZ R77, R3.reuse, R77 ;  /* 0x0000004d034d7220 */ /* 0x040fe20000410000 */
[----:B------:R-:W-:Y:S01]  /*9220*/  @P5 IADD3 R4, P6, R6, c[0x0][0x1c8], RZ ;  /* 0x0000720006045a10 */ /* 0x000fe20007fde0ff */
[C---:B------:R-:W-:Y:S01]  /*9230*/  FMUL.FTZ R80, R3.reuse, R80 ;  /* 0x0000005003507220 */ /* 0x040fe20000410000 */
[C---:B------:R-:W-:Y:S01]  /*9240*/  FSETP.NEU.FTZ.AND P0, PT, R100.reuse, -INF , PT ;  /* 0xff8000006400780b */ /* 0x040fe20003f1d000 */
[----:B------:R-:W-:Y:S01]  /*9250*/  FMUL.FTZ R81, R3, R81 ;  /* 0x0000005103517220 */ /* 0x000fe20000410000 */
[----:B------:R-:W-:Y:S01]  /*9260*/  @P5 IADD3.X R5, R5, c[0x0][0x1cc], RZ, P6, !PT ;  /* 0x0000730005055a10 */ /* 0x000fe200037fe4ff */
[----:B------:R-:W-:Y:S01]  /*9270*/  FMUL.FTZ R84, R3, R84 ;  /* 0x0000005403547220 */ /* 0x000fe20000410000 */
[----:B------:R-:W-:Y:S01]  /*9280*/  FSEL R165, R165, RZ, P0 ;  /* 0x000000ffa5a57208 */ /* 0x000fe20000000000 */
[C---:B------:R-:W-:Y:S01]  /*9290*/  FMUL.FTZ R85, R3.reuse, R85 ;  /* 0x0000005503557220 */ /* 0x040fe20000410000 */
[----:B------:R-:W-:Y:S01]  /*92a0*/  FSEL R2, R100, RZ, P0 ;  /* 0x000000ff64027208 */ /* 0x000fe20000000000 */
[----:B------:R1:W-:Y:S01]  /*92b0*/  @P5 LDGSTS.E.BYPASS.LTC128B.128 [R249+0xc100], [R4.64], !P4 ;  /* 0x0c10000004f95fae */ /* 0x0003e2000e101d52 */
[----:B------:R-:W-:Y:S01]  /*92c0*/  FMUL.FTZ R88, R3, R88 ;  /* 0x0000005803587220 */ /* 0x000fe20000410000 */
[----:B------:R-:W-:Y:S01]  /*92d0*/  PLOP3.LUT P0, PT, PT, PT, UP0, 0x80, 0x0 ;  /* 0x000000000000781c */ /* 0x000fe20003f0f008 */
[--C-:B------:R-:W-:Y:S02]  /*92e0*/  FFMA.FTZ R13, R13, c[0x0][0x2d0], -R165.reuse ;  /* 0x0000b4000d0d7a23 */ /* 0x100fe400000108a5 */
[--C-:B------:R-:W-:Y:S02]  /*92f0*/  FFMA.FTZ R15, R15, c[0x0][0x2d0], -R165.reuse ;  /* 0x0000b4000f0f7a23 */ /* 0x100fe400000108a5 */
[----:B------:R-:W-:Y:S01]  /*9300*/  FFMA.FTZ R14, R14, c[0x0][0x2d0], -R165 ;  /* 0x0000b4000e0e7a23 */ /* 0x000fe200000108a5 */
[----:B------:R2:W-:Y:S01]  /*9310*/  @P5 LDGSTS.E.BYPASS.LTC128B.128 [R249+0xf100], [R8.64], !P3 ;  /* 0x0f10000008f95fae */ /* 0x0005e2000d901d52 */
[----:B------:R-:W-:Y:S01]  /*9320*/  MUFU.EX2 R33, R13 ;  /* 0x0000000d00217308 */ /* 0x000fe20000000800 */
[----:B------:R-:W-:Y:S01]  /*9330*/  FADD.FTZ R0, -R2, R103 ;  /* 0x0000006702007221 */ /* 0x000fe20000010100 */
[----:B------:R-:W-:Y:S01]  /*9340*/  MOV R103, R20 ;  /* 0x0000001400677202 */ /* 0x000fe20000000f00 */
[----:B------:R-:W-:Y:S02]  /*9350*/  FFMA.FTZ R16, R16, c[0x0][0x2d0], -R165 ;  /* 0x0000b40010107a23 */ /* 0x000fe400000108a5 */
[----:B------:R-:W-:Y:S02]  /*9360*/  FMUL.FTZ R0, R0, c[0x0][0x2d0] ;  /* 0x0000b40000007a20 */ /* 0x000fe40000410000 */
[----:B------:R3:W-:Y:S01]  /*9370*/  @P5 LDGSTS.E.BYPASS.LTC128B.128 [R249+0x12100], [R10.64], !P2 ;  /* 0x121000000af95fae */ /* 0x0007e2000d101d52 */
[----:B------:R-:W-:Y:S01]  /*9380*/  IMAD.MOV.U32 R2, RZ, RZ, R152 ;  /* 0x000000ffff027224 */ /* 0x000fe200078e0098 */
[----:B------:R-:W-:Y:S01]  /*9390*/  F2FP.PACK_AB R152, R245, R43 ;  /* 0x0000002bf598723e */ /* 0x000fe200000000ff */
[----:B------:R-:W4:Y:S01]  /*93a0*/  MUFU.EX2 R246, R15 ;  /* 0x0000000f00f67308 */ /* 0x000f220000000800 */
[C---:B------:R-:W-:Y:S02]  /*93b0*/  FMUL.FTZ R89, R3.reuse, R89 ;  /* 0x0000005903597220 */ /* 0x040fe40000410000 */
[C---:B------:R-:W-:Y:S02]  /*93c0*/  FMUL.FTZ R92, R3.reuse, R92 ;  /* 0x0000005c035c7220 */ /* 0x040fe40000410000 */
[C---:B------:R-:W-:Y:S02]  /*93d0*/  FMUL.FTZ R93, R3.reuse, R93 ;  /* 0x0000005d035d7220 */ /* 0x040fe40000410000 */
[C---:B------:R-:W-:Y:S01]  /*93e0*/  FMUL.FTZ R96, R3.reuse, R96 ;  /* 0x0000006003607220 */ /* 0x040fe20000410000 */
[----:B-1----:R-:W-:Y:S01]  /*93f0*/  @P5 IADD3 R4, P6, R4, UR23, RZ ;  /* 0x0000001704045c10 */ /* 0x002fe2000ffde0ff */
[----:B------:R-:W-:Y:S01]  /*9400*/  FMUL.FTZ R97, R3, R97 ;  /* 0x0000006103617220 */ /* 0x000fe20000410000 */
[----:B------:R-:W-:Y:S02]  /*9410*/  MUFU.EX2 R248, R14 ;  /* 0x0000000e00f87308 */ /* 0x000fe40000000800 */
[----:B------:R-:W-:Y:S02]  /*9420*/  @P5 IADD3.X R5, R5, UR24, RZ, P6, !PT ;  /* 0x0000001805055c10 */ /* 0x000fe4000b7fe4ff */
[----:B------:R-:W-:Y:S01]  /*9430*/  @P5 IADD3 R6, P1, R4, UR23, RZ ;  /* 0x0000001704065c10 */ /* 0x000fe2000ff3e0ff */
[----:B--2---:R-:W-:Y:S02]  /*9440*/  FMUL.FTZ R8, R3, R108 ;  /* 0x0000006c03087220 */ /* 0x004fe40000410000 */
[----:B------:R1:W-:Y:S01]  /*9450*/  @P5 LDGSTS.E.BYPASS.LTC128B.128 [R249+0xd100], [R4.64], !P4 ;  /* 0x0d10000004f95fae */ /* 0x0003e2000e101d52 */
[----:B------:R-:W-:Y:S01]  /*9460*/  @P5 IADD3.X R7, R5, UR24, RZ, P1, !PT ;  /* 0x0000001805075c10 */ /* 0x000fe20008ffe4ff */
[C---:B------:R-:W-:Y:S01]  /*9470*/  FMUL.FTZ R9, R3.reuse, R109 ;  /* 0x0000006d03097220 */ /* 0x040fe20000410000 */
[----:B------:R-:W2:Y:S01]  /*9480*/  MUFU.EX2 R42, R16 ;  /* 0x00000010002a7308 */ /* 0x000ea20000000800 */
[----:B----4-:R-:W-:Y:S04]  /*9490*/  F2FP.PACK_AB R153, R246, R33 ;  /* 0x00000021f699723e */ /* 0x010fe800000000ff */
[----:B------:R1:W-:Y:S05]  /*94a0*/  @P5 LDGSTS.E.BYPASS.LTC128B.128 [R249+0x10100], [R4.64+0x80], !P3 ;  /* 0x1010008004f95fae */ /* 0x0003ea000d901d52 */
[----:B------:R-:W3:Y:S03]  /*94b0*/  MUFU.EX2 R0, R0 ;  /* 0x0000000000007308 */ /* 0x000ee60000000800 */
[----:B------:R1:W-:Y:S08]  /*94c0*/  @P5 LDGSTS.E.BYPASS.LTC128B.128 [R249+0x13100], [R4.64+0x100], !P2 ;  /* 0x1310010004f95fae */ /* 0x0003f0000d101d52 */
[----:B------:R4:W-:Y:S01]  /*94d0*/  @P5 LDGSTS.E.BYPASS.LTC128B.128 [R249+0xe100], [R6.64], !P4 ;  /* 0x0e10000006f95fae */ /* 0x0009e2000e101d52 */
[----:B--2---:R-:W-:Y:S01]  /*94e0*/  F2FP.PACK_AB R155, R42, R248 ;  /* 0x000000f82a9b723e */ /* 0x004fe200000000ff */
[C---:B------:R-:W-:Y:S01]  /*94f0*/  FMUL.FTZ R16, R3.reuse, R116 ;  /* 0x0000007403107220 */ /* 0x040fe20000410000 */
[----:B------:R-:W-:Y:S01]  /*9500*/  MOV R116, R17 ;  /* 0x0000001100747202 */ /* 0x000fe20000000f00 */
[C---:B------:R-:W-:Y:S04]  /*9510*/  FMUL.FTZ R17, R3.reuse, R117 ;  /* 0x0000007503117220 */ /* 0x040fe80000410000 */
[----:B------:R4:W-:Y:S01]  /*9520*/  @P5 LDGSTS.E.BYPASS.LTC128B.128 [R249+0x11100], [R6.64+0x80], !P3 ;  /* 0x1110008006f95fae */ /* 0x0009e2000d901d52 */
[----:B------:R-:W-:Y:S02]  /*9530*/  IMAD.MOV.U32 R117, RZ, RZ, R18 ;  /* 0x000000ffff757224 */ /* 0x000fe400078e0012 */
[C---:B---3--:R-:W-:Y:S02]  /*9540*/  FMUL.FTZ R10, R0.reuse, R110 ;  /* 0x0000006e000a7220 */ /* 0x048fe40000410000 */
[C---:B------:R-:W-:Y:S03]  /*9550*/  FMUL.FTZ R11, R0.reuse, R111 ;  /* 0x0000006f000b7220 */ /* 0x040fe60000410000 */
[----:B------:R4:W-:Y:S01]  /*9560*/  @P5 LDGSTS.E.BYPASS.LTC128B.128 [R249+0x14100], [R6.64+0x100], !P2 ;  /* 0x1410010006f95fae */ /* 0x0009e2000d101d52 */
[C---:B------:R-:W-:Y:S01]  /*9570*/  FMUL.FTZ R18, R0.reuse, R118 ;  /* 0x0000007600127220 */ /* 0x040fe20000410000 */
[----:B------:R-:W-:Y:S01]  /*9580*/  MOV R118, R19 ;  /* 0x0000001300767202 */ /* 0x000fe20000000f00 */
[C---:B-1----:R-:W-:Y:S02]  /*9590*/  FMUL.FTZ R5, R3.reuse, R105 ;  /* 0x0000006903057220 */ /* 0x042fe40000410000 */
[C---:B------:R-:W-:Y:S01]  /*95a0*/  FMUL.FTZ R4, R3.reuse, R104 ;  /* 0x0000006803047220 */ /* 0x040fe20000410000 */
[----:B------:R-:W-:Y:S01]  /*95b0*/  MOV R104, R28 ;  /* 0x0000001c00687202 */ /* 0x000fe20000000f00 */
[C---:B------:R-:W-:Y:S01]  /*95c0*/  FMUL.FTZ R19, R0.reuse, R119 ;  /* 0x0000007700137220 */ /* 0x040fe20000410000 */
[----:B------:R-:W1:Y:S01]  /*95d0*/  LDSM.16.MT88.4 R12, [R225+0x100] ;  /* 0x00010000e10c783b */ /* 0x000e620000004200 */
[----:B------:R-:W-:Y:S01]  /*95e0*/  MOV R119, R41 ;  /* 0x0000002900777202 */ /* 0x000fe20000000f00 */
[C---:B------:R-:W-:Y:S01]  /*95f0*/  FMUL.FTZ R43, R0.reuse, R143 ;  /* 0x0000008f002b7220 */ /* 0x040fe20000410000 */
[----:B------:R-:W-:Y:S01]  /*9600*/  MOV R41, R24 ;  /* 0x0000001800297202 */ /* 0x000fe20000000f00 */
[C---:B------:R-:W-:Y:S02]  /*9610*/  FMUL.FTZ R24, R3.reuse, R124 ;  /* 0x0000007c03187220 */ /* 0x040fe40000410000 */
[----:B------:R-:W-:Y:S02]  /*9620*/  IMAD.MOV.U32 R124, RZ, RZ, R51 ;  /* 0x000000ffff7c7224 */ /* 0x000fe400078e0033 */
[----:B------:R-:W2:Y:S01]  /*9630*/  LDSM.16.MT88.4 R20, [R226+0x100] ;  /* 0x00010000e214783b */ /* 0x000ea20000004200 */
[----:B------:R-:W-:Y:S01]  /*9640*/  FMUL.FTZ R51, R0, R151 ;  /* 0x0000009700337220 */ /* 0x000fe20000410000 */
[----:B------:R-:W-:Y:S01]  /*9650*/  MOV R151, R117 ;  /* 0x0000007500977202 */ /* 0x000fe20000000f00 */
[----:B------:R-:W-:Y:S02]  /*9660*/  FFMA.FTZ R124, R124, c[0x0][0x2d0], -R165 ;  /* 0x0000b4007c7c7a23 */ /* 0x000fe400000108a5 */
[C---:B------:R-:W-:Y:S02]  /*9670*/  FMUL.FTZ R54, R0.reuse, R54 ;  /* 0x0000003600367220 */ /* 0x040fe40000410000 */
[C---:B------:R-:W-:Y:S01]  /*9680*/  FMUL.FTZ R55, R0.reuse, R55 ;  /* 0x0000003700377220 */ /* 0x040fe20000410000 */
[----:B------:R-:W3:Y:S01]  /*9690*/  LDSM.16.MT88.4 R28, [R229+0x100] ;  /* 0x00010000e51c783b */ /* 0x000ee20000004200 */
[C---:B------:R-:W-:Y:S02]  /*96a0*/  FMUL.FTZ R58, R0.reuse, R58 ;  /* 0x0000003a003a7220 */ /* 0x040fe40000410000 */
[C---:B----4-:R-:W-:Y:S02]  /*96b0*/  FMUL.FTZ R6, R0.reuse, R106 ;  /* 0x0000006a00067220 */ /* 0x050fe40000410000 */
[C---:B------:R-:W-:Y:S02]  /*96c0*/  FMUL.FTZ R7, R0.reuse, R107 ;  /* 0x0000006b00077220 */ /* 0x040fe40000410000 */
[C---:B------:R-:W-:Y:S01]  /*96d0*/  FMUL.FTZ R59, R0.reuse, R59 ;  /* 0x0000003b003b7220 */ /* 0x040fe20000410000 */
[----:B------:R-:W4:Y:S01]  /*96e0*/  LDSM.16.MT88.4 R36, [R228+0x100] ;  /* 0x00010000e424783b */ /* 0x000f220000004200 */
[C---:B------:R-:W-:Y:S02]  /*96f0*/  FMUL.FTZ R62, R0.reuse, R62 ;  /* 0x0000003e003e7220 */ /* 0x040fe40000410000 */
[C---:B------:R-:W-:Y:S02]  /*9700*/  FMUL.FTZ R63, R0.reuse, R63 ;  /* 0x0000003f003f7220 */ /* 0x040fe40000410000 */
[C---:B------:R-:W-:Y:S02]  /*9710*/  FMUL.FTZ R66, R0.reuse, R66 ;  /* 0x0000004200427220 */ /* 0x040fe40000410000 */
[C---:B------:R-:W-:Y:S01]  /*9720*/  FMUL.FTZ R67, R0.reuse, R67 ;  /* 0x0000004300437220 */ /* 0x040fe20000410000 */
[----:B------:R-:W3:Y:S01]  /*9730*/  LDSM.16.MT88.4 R44, [R225+0x3100] ;  /* 0x00310000e12c783b */ /* 0x000ee20000004200 */
[C---:B------:R-:W-:Y:S02]  /*9740*/  FMUL.FTZ R70, R0.reuse, R70 ;  /* 0x0000004600467220 */ /* 0x040fe40000410000 */
[C---:B------:R-:W-:Y:S02]  /*9750*/  FMUL.FTZ R71, R0.reuse, R71 ;  /* 0x0000004700477220 */ /* 0x040fe40000410000 */
[C---:B------:R-:W-:Y:S02]  /*9760*/  FMUL.FTZ R74, R0.reuse, R74 ;  /* 0x0000004a004a7220 */ /* 0x040fe40000410000 */
[C---:B------:R-:W-:Y:S01]  /*9770*/  FMUL.FTZ R75, R0.reuse, R75 ;  /* 0x0000004b004b7220 */ /* 0x040fe20000410000 */
[C---:B-1----:R-:W-:Y:S01]  /*9780*/  HMMA.16816.F32 R4, R152.reuse, R12, R4 ;  /* 0x0000000c9804723c */ /* 0x042fe20000001804 */
[----:B------:R-:W-:Y:S04]  /*9790*/  LDSM.16.MT88.4 R108, [R229+0x3100] ;  /* 0x00310000e56c783b */ /* 0x000fe80000004200 */
[C---:B------:R-:W-:Y:S02]  /*97a0*/  FMUL.FTZ R78, R0.reuse, R78 ;  /* 0x0000004e004e7220 */ /* 0x040fe40000410000 */
[C---:B------:R-:W-:Y:S01]  /*97b0*/  FMUL.FTZ R12, R3.reuse, R112 ;  /* 0x00000070030c7220 */ /* 0x040fe20000410000 */
[C---:B------:R-:W-:Y:S01]  /*97c0*/  HMMA.16816.F32 R8, R152.reuse, R14, R8 ;  /* 0x0000000e9808723c */ /* 0x040fe20000001808 */
[----:B------:R-:W0:Y:S03]  /*97d0*/  LDGDEPBAR ;  /* 0x00000000000079af */ /* 0x000e260000000000 */
[C---:B------:R-:W-:Y:S02]  /*97e0*/  FMUL.FTZ R13, R3.reuse, R113 ;  /* 0x00000071030d7220 */ /* 0x040fe40000410000 */
[C---:B------:R-:W-:Y:S02]  /*97f0*/  FMUL.FTZ R79, R0.reuse, R79 ;  /* 0x0000004f004f7220 */ /* 0x040fe40000410000 */
[C---:B------:R-:W-:Y:S04]  /*9800*/  FMUL.FTZ R14, R0.reuse, R114 ;  /* 0x00000072000e7220 */ /* 0x040fe80000410000 */
[C---:B------:R-:W-:Y:S02]  /*9810*/  FMUL.FTZ R15, R0.reuse, R115 ;  /* 0x00000073000f7220 */ /* 0x040fe40000410000 */
[----:B------:R-:W-:Y:S01]  /*9820*/  LDSM.16.MT88.4 R112, [R228+0x3100] ;  /* 0x00310000e470783b */ /* 0x000fe20000004200 */
[C---:B------:R-:W-:Y:S02]  /*9830*/  FMUL.FTZ R82, R0.reuse, R82 ;  /* 0x0000005200527220 */ /* 0x040fe40000410000 */
[C---:B------:R-:W-:Y:S02]  /*9840*/  FMUL.FTZ R83, R0.reuse, R83 ;  /* 0x0000005300537220 */ /* 0x040fe40000410000 */
[C---:B--2---:R-:W-:Y:S03]  /*9850*/  HMMA.16816.F32 R12, R152.reuse, R20, R12 ;  /* 0x00000014980c723c */ /* 0x044fe6000000180c */
[C---:B------:R-:W-:Y:S02]  /*9860*/  FMUL.FTZ R86, R0.reuse, R86 ;  /* 0x0000005600567220 */ /* 0x040fe40000410000 */
[C---:B------:R-:W-:Y:S02]  /*9870*/  FMUL.FTZ R87, R0.reuse, R87 ;  /* 0x0000005700577220 */ /* 0x040fe40000410000 */
[C---:B------:R-:W-:Y:S01]  /*9880*/  FMUL.FTZ R21, R3.reuse, R121 ;  /* 0x0000007903157220 */ /* 0x040fe20000410000 */
[C---:B------:R-:W-:Y:S04]  /*9890*/  HMMA.16816.F32 R16, R152.reuse, R22, R16 ;  /* 0x000000169810723c */ /* 0x040fe80000001810 */
[C---:B------:R-:W-:Y:S01]  /*98a0*/  FMUL.FTZ R20, R3.reuse, R120 ;  /* 0x0000007803147220 */ /* 0x040fe20000410000 */
[----:B------:R-:W-:Y:S01]  /*98b0*/  MOV R121, R48 ;  /* 0x0000003000797202 */ /* 0x000fe20000000f00 */
[----:B------:R-:W-:Y:S02]  /*98c0*/  IMAD.MOV.U32 R120, RZ, RZ, R26 ;  /* 0x000000ffff787224 */ /* 0x000fe400078e001a */
[C---:B------:R-:W-:Y:S01]  /*98d0*/  FMUL.FTZ R22, R0.reuse, R122 ;  /* 0x0000007a00167220 */ /* 0x040fe20000410000 */
[----:B------:R-:W-:Y:S03]  /*98e0*/  MOV R122, R49 ;  /* 0x00000031007a7202 */ /* 0x000fe60000000f00 */
[C---:B------:R-:W-:Y:S02]  /*98f0*/  FMUL.FTZ R23, R0.reuse, R123 ;  /* 0x0000007b00177220 */ /* 0x040fe40000410000 */
[----:B------:R-:W-:Y:S02]  /*9900*/  IMAD.MOV.U32 R123, RZ, RZ, R50 ;  /* 0x000000ffff7b7224 */ /* 0x000fe400078e0032 */
[C---:B------:R-:W-:Y:S02]  /*9910*/  FMUL.FTZ R26, R0.reuse, R126 ;  /* 0x0000007e001a7220 */ /* 0x040fe40000410000 */
[----:B------:R-:W-:Y:S01]  /*9920*/  IMAD.MOV.U32 R126, RZ, RZ, R27 ;  /* 0x000000ffff7e7224 */ /* 0x000fe200078e001b */
[C---:B---3--:R-:W-:Y:S03]  /*9930*/  HMMA.16816.F32 R20, R152.reuse, R28, R20 ;  /* 0x0000001c9814723c */ /* 0x048fe60000001814 */
[C---:B------:R-:W-:Y:S01]  /*9940*/  FMUL.FTZ R27, R0.reuse, R127 ;  /* 0x0000007f001b7220 */ /* 0x040fe20000410000 */
[----:B------:R-:W-:Y:S01]  /*9950*/  MOV R127, R42 ;  /* 0x0000002a007f7202 */ /* 0x000fe20000000f00 */
[C---:B------:R-:W-:Y:S01]  /*9960*/  FMUL.FTZ R42, R0.reuse, R142 ;  /* 0x0000008e002a7220 */ /* 0x040fe20000410000 */
[----:B------:R-:W-:Y:S01]  /*9970*/  MOV R143, R126 ;  /* 0x0000007e008f7202 */ /* 0x000fe20000000f00 */
[C---:B------:R-:W-:Y:S01]  /*9980*/  FMUL.FTZ R28, R3.reuse, R128 ;  /* 0x00000080031c7220 */ /* 0x040fe20000410000 */
[----:B------:R-:W-:Y:S01]  /*9990*/  MOV R128, R104 ;  /* 0x0000006800807202 */ /* 0x000fe20000000f00 */
[----:B------:R-:W-:Y:S01]  /*99a0*/  FMUL.FTZ R50, R0, R150 ;  /* 0x0000009600327220 */ /* 0x000fe20000410000 */
[C---:B------:R-:W-:Y:S01]  /*99b0*/  HMMA.16816.F32 R24, R152.reuse, R30, R24 ;  /* 0x0000001e9818723c */ /* 0x040fe20000001818 */
[----:B------:R-:W1:Y:S02]  /*99c0*/  LDSM.16.MT88.4 R104, [R226+0x3100] ;  /* 0x00310000e268783b */ /* 0x000e640000004200 */
[C---:B------:R-:W-:Y:S01]  /*99d0*/  FMUL.FTZ R29, R3.reuse, R129 ;  /* 0x00000081031d7220 */ /* 0x040fe20000410000 */
[----:B------:R-:W-:Y:S01]  /*99e0*/  MOV R129, R2 ;  /* 0x0000000200817202 */ /* 0x000fe20000000f00 */
[----:B------:R-:W-:Y:S01]  /*99f0*/  FFMA.FTZ R2, R166, c[0x0][0x2d0], -R164 ;  /* 0x0000b400a6027a23 */ /* 0x000fe200000108a4 */
[----:B------:R-:W-:Y:S01]  /*9a00*/  MOV R142, R119 ;  /* 0x00000077008e7202 */ /* 0x000fe20000000f00 */
[C---:B------:R-:W-:Y:S01]  /*9a10*/  FMUL.FTZ R30, R0.reuse, R130 ;  /* 0x00000082001e7220 */ /* 0x040fe20000410000 */
[----:B------:R-:W-:Y:S01]  /*9a20*/  MOV R166, R116 ;  /* 0x0000007400a67202 */ /* 0x000fe20000000f00 */
[C---:B------:R-:W-:Y:S03]  /*9a30*/  FMUL.FTZ R31, R0.reuse, R131 ;  /* 0x00000083001f7220 */ /* 0x040fe60000410000 */
[----:B------:R-:W-:Y:S01]  /*9a40*/  IMAD.MOV.U32 R130, RZ, RZ, R103 ;  /* 0x000000ffff827224 */ /* 0x000fe200078e0067 */
[----:B------:R-:W-:Y:S01]  /*9a50*/  MOV R131, R35 ;  /* 0x0000002300837202 */ /* 0x000fe20000000f00 */
[C---:B------:R-:W-:Y:S01]  /*9a60*/  FMUL.FTZ R35, R0.reuse, R135 ;  /* 0x0000008700237220 */ /* 0x040fe20000410000 */
[----:B------:R-:W-:Y:S01]  /*9a70*/  MOV R103, R32 ;  /* 0x0000002000677202 */ /* 0x000fe20000000f00 */
[C---:B----4-:R-:W-:Y:S03]  /*9a80*/  HMMA.16816.F32 R28, R152.reuse, R36, R28 ;  /* 0x00000024981c723c */ /* 0x050fe6000000181c */
[C---:B------:R-:W-:Y:S01]  /*9a90*/  FMUL.FTZ R32, R3.reuse, R132 ;  /* 0x0000008403207220 */ /* 0x040fe20000410000 */
[----:B------:R-:W-:Y:S01]  /*9aa0*/  MOV R150, R130 ;  /* 0x0000008200967202 */ /* 0x000fe20000000f00 */
[----:B------:R-:W-:Y:S02]  /*9ab0*/  IMAD.MOV.U32 R132, RZ, RZ, R33 ;  /* 0x000000ffff847224 */ /* 0x000fe400078e0021 */
[C---:B------:R-:W-:Y:S01]  /*9ac0*/  FMUL.FTZ R33, R3.reuse, R133 ;  /* 0x0000008503217220 */ /* 0x040fe20000410000 */
[----:B------:R-:W-:Y:S01]  /*9ad0*/  MOV R133, R34 ;  /* 0x0000002200857202 */ /* 0x000fe20000000f00 */
[C---:B------:R-:W-:Y:S03]  /*9ae0*/  FMUL.FTZ R34, R0.reuse, R134 ;  /* 0x0000008600227220 */ /* 0x040fe60000410000 */
[----:B------:R-:W-:Y:S01]  /*9af0*/  MOV R134, R41 ;  /* 0x0000002900867202 */ /* 0x000fe20000000f00 */
[----:B------:R-:W-:Y:S02]  /*9b00*/  IMAD.MOV.U32 R135, RZ, RZ, R40 ;  /* 0x000000ffff877224 */ /* 0x000fe400078e0028 */
[C---:B------:R-:W-:Y:S01]  /*9b10*/  FMUL.FTZ R48, R3.reuse, R148 ;  /* 0x0000009403307220 */ /* 0x040fe20000410000 */
[C---:B------:R-:W-:Y:S03]  /*9b20*/  HMMA.16816.F32 R32, R152.reuse, R38, R32 ;  /* 0x000000269820723c */ /* 0x040fe60000001820 */
[C---:B------:R-:W-:Y:S02]  /*9b30*/  FMUL.FTZ R36, R3.reuse, R136 ;  /* 0x0000008803247220 */ /* 0x040fe40000410000 */
[C---:B------:R-:W-:Y:S02]  /*9b40*/  FMUL.FTZ R37, R3.reuse, R137 ;  /* 0x0000008903257220 */ /* 0x040fe40000410000 */
[C---:B------:R-:W-:Y:S02]  /*9b50*/  FMUL.FTZ R38, R0.reuse, R138 ;  /* 0x0000008a00267220 */ /* 0x040fe40000410000 */
[----:B------:R2:W-:Y:S03]  /*9b60*/  MUFU.EX2 R138, R2 ;  /* 0x00000002008a7308 */ /* 0x0005e60000000800 */
[C---:B------:R-:W-:Y:S02]  /*9b70*/  FMUL.FTZ R39, R0.reuse, R139 ;  /* 0x0000008b00277220 */ /* 0x040fe40000410000 */
[----:B------:R-:W-:Y:S02]  /*9b80*/  IMAD.MOV.U32 R148, RZ, RZ, R128 ;  /* 0x000000ffff947224 */ /* 0x000fe400078e0080 */
[C---:B------:R-:W-:Y:S01]  /*9b90*/  FMUL.FTZ R49, R3.reuse, R149 ;  /* 0x0000009503317220 */ /* 0x040fe20000410000 */
[----:B------:R-:W-:Y:S01]  /*9ba0*/  MOV R149, R129 ;  /* 0x0000008100957202 */ /* 0x000fe20000000f00 */
[C---:B------:R-:W-:Y:S01]  /*9bb0*/  FMUL.FTZ R90, R0.reuse, R90 ;  /* 0x0000005a005a7220 */ /* 0x040fe20000410000 */
[C---:B------:R-:W-:Y:S03]  /*9bc0*/  HMMA.16816.F32 R36, R152.reuse, R44, R36 ;  /* 0x0000002c9824723c */ /* 0x040fe60000001824 */
[C---:B------:R-:W-:Y:S01]  /*9bd0*/  FMUL.FTZ R40, R3.reuse, R140 ;  /* 0x0000008c03287220 */ /* 0x040fe20000410000 */
[----:B------:R-:W-:Y:S01]  /*9be0*/  MOV R140, R131 ;  /* 0x00000083008c7202 */ /* 0x000fe20000000f00 */
[C---:B------:R-:W-:Y:S01]  /*9bf0*/  FMUL.FTZ R41, R3.reuse, R141 ;  /* 0x0000008d03297220 */ /* 0x040fe20000410000 */
[----:B------:R-:W-:Y:S01]  /*9c00*/  MOV R141, R133 ;  /* 0x00000085008d7202 */ /* 0x000fe20000000f00 */
[C---:B------:R-:W-:Y:S02]  /*9c10*/  FMUL.FTZ R45, R3.reuse, R145 ;  /* 0x00000091032d7220 */ /* 0x040fe40000410000 */
[----:B------:R-:W-:Y:S03]  /*9c20*/  FMUL.FTZ R44, R3, R144 ;  /* 0x00000090032c7220 */ /* 0x000fe60000410000 */
[C---:B------:R-:W-:Y:S03]  /*9c30*/  HMMA.16816.F32 R40, R152.reuse, R46, R40 ;  /* 0x0000002e9828723c */ /* 0x040fe60000001828 */
[----:B--2---:R-:W-:Y:S01]  /*9c40*/  FFMA.FTZ R2, R167, c[0x0][0x2d0], -R164 ;  /* 0x0000b400a7027a23 */ /* 0x004fe200000108a4 */
[----:B------:R-:W-:Y:S01]  /*9c50*/  MOV R167, R120 ;  /* 0x0000007800a77202 */ /* 0x000fe20000000f00 */
[----:B------:R-:W-:Y:S02]  /*9c60*/  IMAD.MOV.U32 R120, RZ, RZ, R118 ;  /* 0x000000ffff787224 */ /* 0x000fe400078e0076 */
[----:B------:R2:W3:Y:S01]  /*9c70*/  MUFU.EX2 R136, R2 ;  /* 0x0000000200887308 */ /* 0x0004e20000000800 */
[C---:B------:R-:W-:Y:S01]  /*9c80*/  FMUL.FTZ R46, R0.reuse, R146 ;  /* 0x00000092002e7220 */ /* 0x040fe20000410000 */
[----:B------:R-:W-:Y:S03]  /*9c90*/  LDSM.16.MT88.4 R116, [R229+0x900] ;  /* 0x00090000e574783b */ /* 0x000fe60000004200 */
[C---:B------:R-:W-:Y:S02]  /*9ca0*/  FMUL.FTZ R47, R0.reuse, R147 ;  /* 0x00000093002f7220 */ /* 0x040fe40000410000 */
[C---:B------:R-:W-:Y:S02]  /*9cb0*/  FMUL.FTZ R91, R0.reuse, R91 ;  /* 0x0000005b005b7220 */ /* 0x040fe40000410000 */
[C---:B------:R-:W-:Y:S02]  /*9cc0*/  FMUL.FTZ R94, R0.reuse, R94 ;  /* 0x0000005e005e7220 */ /* 0x040fe40000410000 */
[C---:B------:R-:W-:Y:S01]  /*9cd0*/  FMUL.FTZ R95, R0.reuse, R95 ;  /* 0x0000005f005f7220 */ /* 0x040fe20000410000 */
[C---:B-1----:R-:W-:Y:S03]  /*9ce0*/  HMMA.16816.F32 R44, R152.reuse, R104, R44 ;  /* 0x00000068982c723c */ /* 0x042fe6000000182c */
[C---:B------:R-:W-:Y:S02]  /*9cf0*/  FMUL.FTZ R98, R0.reuse, R98 ;  /* 0x0000006200627220 */ /* 0x040fe40000410000 */
[----:B------:R-:W-:Y:S02]  /*9d00*/  FMUL.FTZ R99, R0, R99 ;  /* 0x0000006300637220 */ /* 0x000fe40000410000 */
[--C-:B------:R-:W-:Y:S01]  /*9d10*/  FFMA.FTZ R103, R103, c[0x0][0x2d0], -R165.reuse ;  /* 0x0000b40067677a23 */ /* 0x100fe200000108a5 */
[C---:B------:R-:W-:Y:S01]  /*9d20*/  HMMA.16816.F32 R48, R152.reuse, R106, R48 ;  /* 0x0000006a9830723c */ /* 0x040fe20000001830 */
[----:B------:R-:W1:Y:S03]  /*9d30*/  LDSM.16.MT88.4 R104, [R225+0x6100] ;  /* 0x00610000e168783b */ /* 0x000e660000004200 */
[--C-:B--2---:R-:W-:Y:S01]  /*9d40*/  FFMA.FTZ R2, R168, c[0x0][0x2d0], -R165.reuse ;  /* 0x0000b400a8027a23 */ /* 0x104fe200000108a5 */
[----:B------:R-:W-:Y:S01]  /*9d50*/  MOV R168, R135 ;  /* 0x0000008700a87202 */ /* 0x000fe20000000f00 */
[----:B------:R-:W-:Y:S01]  /*9d60*/  IMAD.MOV.U32 R135, RZ, RZ, R132 ;  /* 0x000000ffff877224 */ /* 0x000fe200078e0084 */
[----:B------:R-:W-:Y:S01]  /*9d70*/  MUFU.EX2 R103, R103 ;  /* 0x0000006700677308 */ /* 0x000fe20000000800 */
[C---:B------:R-:W-:Y:S08]  /*9d80*/  HMMA.16816.F32 R52, R152.reuse, R108, R52 ;  /* 0x0000006c9834723c */ /* 0x040ff00000001834 */
[C---:B------:R-:W-:Y:S01]  /*9d90*/  HMMA.16816.F32 R56, R152.reuse, R110, R56 ;  /* 0x0000006e9838723c */ /* 0x040fe20000001838 */
[----:B------:R2:W-:Y:S01]  /*9da0*/  MUFU.EX2 R137, R2 ;  /* 0x0000000200897308 */ /* 0x0005e20000000800 */
[----:B------:R-:W4:Y:S06]  /*9db0*/  LDSM.16.MT88.4 R108, [R226+0x6100] ;  /* 0x00610000e26c783b */ /* 0x000f2c0000004200 */
[C---:B------:R-:W-:Y:S08]  /*9dc0*/  HMMA.16816.F32 R60, R152.reuse, R112, R60 ;  /* 0x00000070983c723c */ /* 0x040ff0000000183c */
[C---:B------:R-:W-:Y:S01]  /*9dd0*/  HMMA.16816.F32 R64, R152.reuse, R114, R64 ;  /* 0x000000729840723c */ /* 0x040fe20000001840 */
[----:B------:R-:W3:Y:S07]  /*9de0*/  LDSM.16.MT88.4 R112, [R229+0x6100] ;  /* 0x00610000e570783b */ /* 0x000eee0000004200 */
[C---:B-1----:R-:W-:Y:S04]  /*9df0*/  HMMA.16816.F32 R68, R152.reuse, R104, R68 ;  /* 0x000000689844723c */ /* 0x042fe80000001844 */
[--C-:B--2---:R-:W-:Y:S01]  /*9e00*/  FFMA.FTZ R2, R169, c[0x0][0x2d0], -R165.reuse ;  /* 0x0000b400a9027a23 */ /* 0x104fe200000108a5 */
[----:B------:R-:W-:Y:S03]  /*9e10*/  MOV R169, R134 ;  /* 0x0000008600a97202 */ /* 0x000fe60000000f00 */
[----:B------:R1:W2:Y:S01]  /*9e20*/  MUFU.EX2 R146, R2 ;  /* 0x0000000200927308 */ /* 0x0002a20000000800 */
[C---:B------:R-:W-:Y:S01]  /*9e30*/  HMMA.16816.F32 R72, R152.reuse, R106, R72 ;  /* 0x0000006a9848723c */ /* 0x040fe20000001848 */
[----:B------:R-:W2:Y:S07]  /*9e40*/  LDSM.16.MT88.4 R104, [R228+0x6100] ;  /* 0x00610000e468783b */ /* 0x000eae0000004200 */
[C---:B----4-:R-:W-:Y:S08]  /*9e50*/  HMMA.16816.F32 R76, R152.reuse, R108, R76 ;  /* 0x0000006c984c723c */ /* 0x050ff0000000184c */
[C---:B------:R-:W-:Y:S01]  /*9e60*/  HMMA.16816.F32 R80, R152.reuse, R110, R80 ;  /* 0x0000006e9850723c */ /* 0x040fe20000001850 */
[----:B------:R-:W4:Y:S03]  /*9e70*/  LDSM.16.MT88.4 R108, [R225+0x900] ;  /* 0x00090000e16c783b */ /* 0x000f260000004200 */
[--C-:B-1----:R-:W-:Y:S01]  /*9e80*/  FFMA.FTZ R2, R170, c[0x0][0x2d0], -R164.reuse ;  /* 0x0000b400aa027a23 */ /* 0x102fe200000108a4 */
[----:B------:R-:W-:Y:S03]  /*9e90*/  MOV R170, R251 ;  /* 0x000000fb00aa7202 */ /* 0x000fe60000000f00 */
[C---:B---3--:R-:W-:Y:S01]  /*9ea0*/  HMMA.16816.F32 R84, R152.reuse, R112, R84 ;  /* 0x000000709854723c */ /* 0x048fe20000001854 */
[----:B------:R1:W-:Y:S07]  /*9eb0*/  MUFU.EX2 R145, R2 ;  /* 0x0000000200917308 */ /* 0x0003ee0000000800 */
[C---:B------:R-:W-:Y:S01]  /*9ec0*/  HMMA.16816.F32 R88, R152.reuse, R114, R88 ;  /* 0x000000729858723c */ /* 0x040fe20000001858 */
[----:B------:R-:W3:Y:S07]  /*9ed0*/  LDSM.16.MT88.4 R112, [R226+0x900] ;  /* 0x00090000e270783b */ /* 0x000eee0000004200 */
[C---:B--2---:R-:W-:Y:S07]  /*9ee0*/  HMMA.16816.F32 R92, R152.reuse, R104, R92 ;  /* 0x00000068985c723c */ /* 0x044fee000000185c */
[----:B------:R-:W-:Y:S01]  /*9ef0*/  F2FP.PACK_AB R104, R136, R138 ;  /* 0x0000008a8868723e */ /* 0x000fe200000000ff */
[----:B------:R-:W-:Y:S04]  /*9f00*/  HMMA.16816.F32 R96, R152, R106, R96 ;  /* 0x0000006a9860723c */ /* 0x000fe80000001860 */
[--C-:B-1----:R-:W-:Y:S01]  /*9f10*/  FFMA.FTZ R2, R171, c[0x0][0x2d0], -R164.reuse ;  /* 0x0000b400ab027a23 */ /* 0x102fe200000108a4 */
[----:B------:R-:W-:Y:S03]  /*9f20*/  F2FP.PACK_AB R105, R146, R137 ;  /* 0x000000899269723e */ /* 0x000fe600000000ff */
[----:B------:R1:W2:Y:S04]  /*9f30*/  MUFU.EX2 R139, R2 ;  /* 0x00000002008b7308 */ /* 0x0002a80000000800 */
[--C-:B-1----:R-:W-:Y:S01]  /*9f40*/  FFMA.FTZ R2, R172, c[0x0][0x2d0], -R165.reuse ;  /* 0x0000b400ac027a23 */ /* 0x102fe200000108a5 */
[----:B--2---:R-:W-:Y:S05]  /*9f50*/  F2FP.PACK_AB R106, R139, R145 ;  /* 0x000000918b6a723e */ /* 0x004fea00000000ff */
[----:B------:R1:W-:Y:S02]  /*9f60*/  MUFU.EX2 R144, R2 ;  /* 0x0000000200907308 */ /* 0x0003e40000000800 */
[--C-:B-1----:R-:W-:Y:S08]  /*9f70*/  FFMA.FTZ R2, R173, c[0x0][0x2d0], -R165.reuse ;  /* 0x0000b400ad027a23 */ /* 0x102ff000000108a5 */
[----:B------:R1:W2:Y:S02]  /*9f80*/  MUFU.EX2 R131, R2 ;  /* 0x0000000200837308 */ /* 0x0002a40000000800 */
[--C-:B-1----:R-:W-:Y:S01]  /*9f90*/  FFMA.FTZ R2, R176, c[0x0][0x2d0], -R164.reuse ;  /* 0x0000b400b0027a23 */ /* 0x102fe200000108a4 */
[----:B--2---:R-:W-:Y:S07]  /*9fa0*/  F2FP.PACK_AB R107, R131, R144 ;  /* 0x00000090836b723e */ /* 0x004fee00000000ff */
[----:B------:R1:W-:Y:S01]  /*9fb0*/  MUFU.EX2 R130, R2 ;  /* 0x0000000200827308 */ /* 0x0003e20000000800 */
[C---:B----4-:R-:W-:Y:S08]  /*9fc0*/  HMMA.16816.F32 R4, R104.reuse, R108, R4 ;  /* 0x0000006c6804723c */ /* 0x050ff00000001804 */
[C---:B------:R-:W-:Y:S01]  /*9fd0*/  HMMA.16816.F32 R8, R104.reuse, R110, R8 ;  /* 0x0000006e6808723c */ /* 0x040fe20000001808 */
[----:B------:R-:W2:Y:S07]  /*9fe0*/  LDSM.16.MT88.4 R108, [R228+0x900] ;  /* 0x00090000e46c783b */ /* 0x000eae0000004200 */
[C---:B---3--:R-:W-:Y:S04]  /*9ff0*/  HMMA.16816.F32 R12, R104.reuse, R112, R12 ;  /* 0x00000070680c723c */ /* 0x048fe8000000180c */
[--C-:B-1----:R-:W-:Y:S04]  /*a000*/  FFMA.FTZ R2, R175, c[0x0][0x2d0], -R164.reuse ;  /* 0x0000b400af027a23 */ /* 0x102fe800000108a4 */
[C---:B------:R-:W-:Y:S01]  /*a010*/  HMMA.16816.F32 R16, R104.reuse, R114, R16 ;  /* 0x000000726810723c */ /* 0x040fe20000001810 */
[----:B------:R1:W-:Y:S01]  /*a020*/  MUFU.EX2 R128, R2 ;  /* 0x0000000200807308 */ /* 0x0003e20000000800 */
[----:B------:R-:W3:Y:S06]  /*a030*/  LDSM.16.MT88.4 R112, [R225+0x3900] ;  /* 0x00390000e170783b */ /* 0x000eec0000004200 */
[C---:B------:R-:W-:Y:S08]  /*a040*/  HMMA.16816.F32 R20, R104.reuse, R116, R20 ;  /* 0x000000746814723c */ /* 0x040ff00000001814 */
        /* <DEDUP_REMOVED lines=10> */
[--C-:B-1----:R-:W-:Y:S04]  /*a0f0*/  FFMA.FTZ R2, R177, c[0x0][0x2d0], -R165.reuse ;  /* 0x0000b400b1027a23 */ /* 0x102fe800000108a5 */
        /* <DEDUP_REMOVED lines=28> */
[--C-:B---3--:R-:W-:Y:S03]  /*a2c0*/  FFMA.FTZ R2, R181, c[0x0][0x2d0], -R165.reuse ;  /* 0x0000b400b5027a23 */ /* 0x108fe600000108a5 */
        /* <DEDUP_REMOVED lines=28> */
[----:B------:R1:W2:Y:S07]  /*a490*/  MUFU.EX2 R183, R2 ;  /* 0x0000000200b77308 */ /* 0x0002ae0000000800 */
[C---:B------:R-:W-:Y:S01]  /*a4a0*/  HMMA.16816.F32 R48, R104.reuse, R118, R48 ;  /* 0x000000766830723c */ /* 0x040fe20000001830 */
[----:B------:R-:W2:Y:S07]  /*a4b0*/  LDSM.16.MT88.4 R116, [R225+0x7100] ;  /* 0x00710000e174783b */ /* 0x000eae0000004200 */
[C---:B---3--:R-:W-:Y:S08]  /*a4c0*/  HMMA.16816.F32 R52, R104.reuse, R108, R52 ;  /* 0x0000006c6834723c */ /* 0x048ff00000001834 */
[C---:B------:R-:W-:Y:S01]  /*a4d0*/  HMMA.16816.F32 R56, R104.reuse, R110, R56 ;  /* 0x0000006e6838723c */ /* 0x040fe20000001838 */
[----:B------:R-:W3:Y:S03]  /*a4e0*/  LDSM.16.MT88.4 R108, [R226+0x7100] ;  /* 0x00710000e26c783b */ /* 0x000ee60000004200 */
[--C-:B-1----:R-:W-:Y:S04]  /*a4f0*/  FFMA.FTZ R2, R169, c[0x0][0x2d0], -R164.reuse ;  /* 0x0000b400a9027a23 */ /* 0x102fe800000108a4 */
[----:B------:R1:W-:Y:S01]  /*a500*/  MUFU.EX2 R181, R2 ;  /* 0x0000000200b57308 */ /* 0x0003e20000000800 */
[C---:B----4-:R-:W-:Y:S08]  /*a510*/  HMMA.16816.F32 R60, R104.reuse, R112, R60 ;  /* 0x00000070683c723c */ /* 0x050ff0000000183c */
[C---:B------:R-:W-:Y:S01]  /*a520*/  HMMA.16816.F32 R64, R104.reuse, R114, R64 ;  /* 0x000000726840723c */ /* 0x040fe20000001840 */
[----:B------:R-:W4:Y:S07]  /*a530*/  LDSM.16.MT88.4 R112, [R229+0x7100] ;  /* 0x00710000e570783b */ /* 0x000f2e0000004200 */
[C---:B--2---:R-:W-:Y:S04]  /*a540*/  HMMA.16816.F32 R68, R104.reuse, R116, R68 ;  /* 0x000000746844723c */ /* 0x044fe80000001844 */
[--C-:B-1----:R-:W-:Y:S04]  /*a550*/  FFMA.FTZ R2, R168, c[0x0][0x2d0], -R164.reuse ;  /* 0x0000b400a8027a23 */ /* 0x102fe800000108a4 */
[C---:B------:R-:W-:Y:S01]  /*a560*/  HMMA.16816.F32 R72, R104.reuse, R118, R72 ;  /* 0x000000766848723c */ /* 0x040fe20000001848 */
[----:B------:R-:W1:Y:S01]  /*a570*/  LDSM.16.MT88.4 R116, [R228+0x7100] ;  /* 0x00710000e474783b */ /* 0x000e620000004200 */
[----:B------:R2:W1:Y:S02]  /*a580*/  MUFU.EX2 R180, R2 ;  /* 0x0000000200b47308 */ /* 0x0004640000000800 */
[--C-:B------:R-:W-:Y:S04]  /*a590*/  FFMA.FTZ R168, R121, c[0x0][0x2d0], -R164.reuse ;  /* 0x0000b40079a87a23 */ /* 0x100fe800000108a4 */
[C---:B---3--:R-:W-:Y:S04]  /*a5a0*/  HMMA.16816.F32 R76, R104.reuse, R108, R76 ;  /* 0x0000006c684c723c */ /* 0x048fe8000000184c */
[----:B------:R-:W-:Y:S04]  /*a5b0*/  MUFU.EX2 R168, R168 ;  /* 0x000000a800a87308 */ /* 0x000fe80000000800 */
[C---:B------:R-:W-:Y:S01]  /*a5c0*/  HMMA.16816.F32 R80, R104.reuse, R110, R80 ;  /* 0x0000006e6850723c */ /* 0x040fe20000001850 */
[----:B------:R-:W3:Y:S07]  /*a5d0*/  LDSM.16.MT88.4 R108, [R225+0x1900] ;  /* 0x00190000e16c783b */ /* 0x000eee0000004200 */
[C---:B----4-:R-:W-:Y:S04]  /*a5e0*/  HMMA.16816.F32 R84, R104.reuse, R112, R84 ;  /* 0x000000706854723c */ /* 0x050fe80000001854 */
[--C-:B--2---:R-:W-:Y:S01]  /*a5f0*/  FFMA.FTZ R2, R252, c[0x0][0x2d0], -R165.reuse ;  /* 0x0000b400fc027a23 */ /* 0x104fe200000108a5 */
[----:B------:R-:W-:Y:S03]  /*a600*/  MOV R252, R132 ;  /* 0x0000008400fc7202 */ /* 0x000fe60000000f00 */
[----:B------:R2:W-:Y:S01]  /*a610*/  MUFU.EX2 R179, R2 ;  /* 0x0000000200b37308 */ /* 0x0005e20000000800 */
[C---:B------:R-:W-:Y:S01]  /*a620*/  HMMA.16816.F32 R88, R104.reuse, R114, R88 ;  /* 0x000000726858723c */ /* 0x040fe20000001858 */
[----:B------:R-:W4:Y:S07]  /*a630*/  LDSM.16.MT88.4 R112, [R226+0x1900] ;  /* 0x00190000e270783b */ /* 0x000f2e0000004200 */
[C---:B-1----:R-:W-:Y:S08]  /*a640*/  HMMA.16816.F32 R92, R104.reuse, R116, R92 ;  /* 0x00000074685c723c */ /* 0x042ff0000000185c */
[----:B------:R-:W-:Y:S01]  /*a650*/  HMMA.16816.F32 R96, R104, R118, R96 ;  /* 0x000000766860723c */ /* 0x000fe20000001860 */
[----:B------:R-:W1:Y:S03]  /*a660*/  LDSM.16.MT88.4 R116, [R229+0x1900] ;  /* 0x00190000e574783b */ /* 0x000e660000004200 */
[--C-:B--2---:R-:W-:Y:S03]  /*a670*/  FFMA.FTZ R2, R167, c[0x0][0x2d0], -R165.reuse ;  /* 0x0000b400a7027a23 */ /* 0x104fe600000108a5 */
[----:B------:R-:W-:Y:S01]  /*a680*/  F2FP.PACK_AB R104, R250, R251 ;  /* 0x000000fbfa68723e */ /* 0x000fe200000000ff */
[----:B------:R2:W2:Y:S01]  /*a690*/  MUFU.EX2 R178, R2 ;  /* 0x0000000200b27308 */ /* 0x0004a20000000800 */
[----:B------:R-:W-:Y:S03]  /*a6a0*/  F2FP.PACK_AB R105, R183, R182 ;  /* 0x000000b6b769723e */ /* 0x000fe600000000ff */
[----:B------:R-:W-:Y:S01]  /*a6b0*/  F2FP.PACK_AB R106, R180, R181 ;  /* 0x000000b5b46a723e */ /* 0x000fe200000000ff */
[--C-:B--2---:R-:W-:Y:S01]  /*a6c0*/  FFMA.FTZ R2, R166, c[0x0][0x2d0], -R164.reuse ;  /* 0x0000b400a6027a23 */ /* 0x104fe200000108a4 */
[----:B------:R-:W-:Y:S01]  /*a6d0*/  F2FP.PACK_AB R107, R178, R179 ;  /* 0x000000b3b26b723e */ /* 0x000fe200000000ff */
[--C-:B------:R-:W-:Y:S03]  /*a6e0*/  FFMA.FTZ R166, R122, c[0x0][0x2d0], -R164.reuse ;  /* 0x0000b4007aa67a23 */ /* 0x100fe600000108a4 */
[----:B------:R2:W-:Y:S03]  /*a6f0*/  MUFU.EX2 R176, R2 ;  /* 0x0000000200b07308 */ /* 0x0005e60000000800 */
[C---:B---3--:R-:W-:Y:S07]  /*a700*/  HMMA.16816.F32 R4, R104.reuse, R108, R4 ;  /* 0x0000006c6804723c */ /* 0x048fee0000001804 */
[----:B------:R-:W-:Y:S01]  /*a710*/  MUFU.EX2 R166, R166 ;  /* 0x000000a600a67308 */ /* 0x000fe20000000800 */
[C---:B------:R-:W-:Y:S01]  /*a720*/  HMMA.16816.F32 R8, R104.reuse, R110, R8 ;  /* 0x0000006e6808723c */ /* 0x040fe20000001808 */
[----:B------:R-:W3:Y:S07]  /*a730*/  LDSM.16.MT88.4 R108, [R228+0x1900] ;  /* 0x00190000e46c783b */ /* 0x000eee0000004200 */
[C---:B----4-:R-:W-:Y:S04]  /*a740*/  HMMA.16816.F32 R12, R104.reuse, R112, R12 ;  /* 0x00000070680c723c */ /* 0x050fe8000000180c */
[----:B--2---:R-:W-:Y:S04]  /*a750*/  FFMA.FTZ R2, R151, c[0x0][0x2d0], -R164 ;  /* 0x0000b40097027a23 */ /* 0x004fe800000108a4 */
[C---:B------:R-:W-:Y:S01]  /*a760*/  HMMA.16816.F32 R16, R104.reuse, R114, R16 ;  /* 0x000000726810723c */ /* 0x040fe20000001810 */
[----:B------:R2:W-:Y:S01]  /*a770*/  MUFU.EX2 R177, R2 ;  /* 0x0000000200b17308 */ /* 0x0005e20000000800 */
[----:B------:R-:W4:Y:S06]  /*a780*/  LDSM.16.MT88.4 R112, [R225+0x4900] ;  /* 0x00490000e170783b */ /* 0x000f2c0000004200 */
[C---:B-1----:R-:W-:Y:S08]  /*a790*/  HMMA.16816.F32 R20, R104.reuse, R116, R20 ;  /* 0x000000746814723c */ /* 0x042ff00000001814 */
[C---:B------:R-:W-:Y:S01]  /*a7a0*/  HMMA.16816.F32 R24, R104.reuse, R118, R24 ;  /* 0x000000766818723c */ /* 0x040fe20000001818 */
[----:B------:R-:W1:Y:S07]  /*a7b0*/  LDSM.16.MT88.4 R116, [R226+0x4900] ;  /* 0x00490000e274783b */ /* 0x000e6e0000004200 */
[C---:B---3--:R-:W-:Y:S04]  /*a7c0*/  HMMA.16816.F32 R28, R104.reuse, R108, R28 ;  /* 0x0000006c681c723c */ /* 0x048fe8000000181c */
[--C-:B--2---:R-:W-:Y:S02]  /*a7d0*/  FFMA.FTZ R2, R141, c[0x0][0x2d0], -R165.reuse ;  /* 0x0000b4008d027a23 */ /* 0x104fe400000108a5 */
[----:B------:R-:W-:Y:S01]  /*a7e0*/  IMAD.MOV.U32 R141, RZ, RZ, R140 ;  /* 0x000000ffff8d7224 */ /* 0x000fe200078e008c */
[----:B------:R-:W-:Y:S01]  /*a7f0*/  MOV R140, R125 ;  /* 0x0000007d008c7202 */ /* 0x000fe20000000f00 */
[----:B------:R2:W-:Y:S01]  /*a800*/  MUFU.EX2 R175, R2 ;  /* 0x0000000200af7308 */ /* 0x0005e20000000800 */
[C---:B------:R-:W-:Y:S01]  /*a810*/  HMMA.16816.F32 R32, R104.reuse, R110, R32 ;  /* 0x0000006e6820723c */ /* 0x040fe20000001820 */
[----:B------:R-:W3:Y:S02]  /*a820*/  LDL.LU R125, [R1+0x8] ;  /* 0x00000800017d7983 */ /* 0x000ee40000300800 */
[--C-:B------:R-:W-:Y:S02]  /*a830*/  FFMA.FTZ R167, R141, c[0x0][0x2d0], -R165.reuse ;  /* 0x0000b4008da77a23 */ /* 0x100fe400000108a5 */
[----:B------:R-:W1:Y:S03]  /*a840*/  LDSM.16.MT88.4 R108, [R229+0x4900] ;  /* 0x00490000e56c783b */ /* 0x000e660000004200 */
[C---:B----4-:R-:W-:Y:S01]  /*a850*/  HMMA.16816.F32 R36, R104.reuse, R112, R36 ;  /* 0x000000706824723c */ /* 0x050fe20000001824 */
[----:B------:R-:W4:Y:S07]  /*a860*/  MUFU.EX2 R167, R167 ;  /* 0x000000a700a77308 */ /* 0x000f2e0000000800 */
[C---:B------:R-:W-:Y:S01]  /*a870*/  HMMA.16816.F32 R40, R104.reuse, R114, R40 ;  /* 0x000000726828723c */ /* 0x040fe20000001828 */
[----:B------:R-:W1:Y:S03]  /*a880*/  LDSM.16.MT88.4 R112, [R228+0x4900] ;  /* 0x00490000e470783b */ /* 0x000e660000004200 */
[--C-:B--2---:R-:W-:Y:S04]  /*a890*/  FFMA.FTZ R2, R150, c[0x0][0x2d0], -R165.reuse ;  /* 0x0000b40096027a23 */ /* 0x104fe800000108a5 */
[C---:B-1----:R-:W-:Y:S01]  /*a8a0*/  HMMA.16816.F32 R44, R104.reuse, R116, R44 ;  /* 0x00000074682c723c */ /* 0x042fe2000000182c */
[----:B------:R1:W2:Y:S07]  /*a8b0*/  MUFU.EX2 R174, R2 ;  /* 0x0000000200ae7308 */ /* 0x0002ae0000000800 */
[C---:B------:R-:W-:Y:S01]  /*a8c0*/  HMMA.16816.F32 R48, R104.reuse, R118, R48 ;  /* 0x000000766830723c */ /* 0x040fe20000001830 */
[----:B------:R-:W2:Y:S03]  /*a8d0*/  LDSM.16.MT88.4 R116, [R225+0x7900] ;  /* 0x00790000e174783b */ /* 0x000ea60000004200 */
[----:B----4-:R-:W-:Y:S04]  /*a8e0*/  F2FP.PACK_AB R153, R167, R103 ;  /* 0x00000067a799723e */ /* 0x010fe800000000ff */
[C---:B------:R-:W-:Y:S04]  /*a8f0*/  HMMA.16816.F32 R52, R104.reuse, R108, R52 ;  /* 0x0000006c6834723c */ /* 0x040fe80000001834 */
[--C-:B-1----:R-:W-:Y:S04]  /*a900*/  FFMA.FTZ R2, R149, c[0x0][0x2d0], -R164.reuse ;  /* 0x0000b40095027a23 */ /* 0x102fe800000108a4 */
[C---:B------:R-:W-:Y:S01]  /*a910*/  HMMA.16816.F32 R56, R104.reuse, R110, R56 ;  /* 0x0000006e6838723c */ /* 0x040fe20000001838 */
[----:B------:R-:W1:Y:S01]  /*a920*/  LDSM.16.MT88.4 R108, [R226+0x7900] ;  /* 0x00790000e26c783b */ /* 0x000e620000004200 */
[----:B------:R4:W-:Y:S06]  /*a930*/  MUFU.EX2 R173, R2 ;  /* 0x0000000200ad7308 */ /* 0x0009ec0000000800 */
[C---:B------:R-:W-:Y:S08]  /*a940*/  HMMA.16816.F32 R60, R104.reuse, R112, R60 ;  /* 0x00000070683c723c */ /* 0x040ff0000000183c */
[C---:B------:R-:W-:Y:S01]  /*a950*/  HMMA.16816.F32 R64, R104.reuse, R114, R64 ;  /* 0x000000726840723c */ /* 0x040fe20000001840 */
[----:B------:R-:W1:Y:S07]  /*a960*/  LDSM.16.MT88.4 R112, [R229+0x7900] ;  /* 0x00790000e570783b */ /* 0x000e6e0000004200 */
[C---:B--2---:R-:W-:Y:S04]  /*a970*/  HMMA.16816.F32 R68, R104.reuse, R116, R68 ;  /* 0x000000746844723c */ /* 0x044fe80000001844 */
[--C-:B----4-:R-:W-:Y:S02]  /*a980*/  FFMA.FTZ R2, R148, c[0x0][0x2d0], -R164.reuse ;  /* 0x0000b40094027a23 */ /* 0x110fe400000108a4 */
[----:B------:R-:W-:Y:S02]  /*a990*/  LDSM.16.MT88.4 R148, [R226+0x5900] ;  /* 0x00590000e294783b */ /* 0x000fe40000004200 */
[C---:B------:R-:W-:Y:S01]  /*a9a0*/  HMMA.16816.F32 R72, R104.reuse, R118, R72 ;  /* 0x000000766848723c */ /* 0x040fe20000001848 */
[----:B------:R2:W4:Y:S05]  /*a9b0*/  MUFU.EX2 R172, R2 ;  /* 0x0000000200ac7308 */ /* 0x00052a0000000800 */
[----:B------:R-:W4:Y:S02]  /*a9c0*/  LDSM.16.MT88.4 R116, [R228+0x7900] ;  /* 0x00790000e474783b */ /* 0x000f240000004200 */
[C---:B-1----:R-:W-:Y:S08]  /*a9d0*/  HMMA.16816.F32 R76, R104.reuse, R108, R76 ;  /* 0x0000006c684c723c */ /* 0x042ff0000000184c */
[C---:B------:R-:W-:Y:S01]  /*a9e0*/  HMMA.16816.F32 R80, R104.reuse, R110, R80 ;  /* 0x0000006e6850723c */ /* 0x040fe20000001850 */
[----:B------:R-:W1:Y:S07]  /*a9f0*/  LDSM.16.MT88.4 R108, [R225+0x2100] ;  /* 0x00210000e16c783b */ /* 0x000e6e0000004200 */
[C---:B------:R-:W-:Y:S04]  /*aa00*/  HMMA.16816.F32 R84, R104.reuse, R112, R84 ;  /* 0x000000706854723c */ /* 0x040fe80000001854 */
[--C-:B--2---:R-:W-:Y:S04]  /*aa10*/  FFMA.FTZ R2, R143, c[0x0][0x2d0], -R165.reuse ;  /* 0x0000b4008f027a23 */ /* 0x104fe800000108a5 */
[C---:B------:R-:W-:Y:S01]  /*aa20*/  HMMA.16816.F32 R88, R104.reuse, R114, R88 ;  /* 0x000000726858723c */ /* 0x040fe20000001858 */
[----:B------:R2:W-:Y:S01]  /*aa30*/  MUFU.EX2 R171, R2 ;  /* 0x0000000200ab7308 */ /* 0x0005e20000000800 */
[----:B------:R-:W1:Y:S06]  /*aa40*/  LDSM.16.MT88.4 R112, [R226+0x2100] ;  /* 0x00210000e270783b */ /* 0x000e6c0000004200 */
[C---:B----4-:R-:W-:Y:S08]  /*aa50*/  HMMA.16816.F32 R92, R104.reuse, R116, R92 ;  /* 0x00000074685c723c */ /* 0x050ff0000000185c */
[----:B------:R-:W-:Y:S01]  /*aa60*/  HMMA.16816.F32 R96, R104, R118, R96 ;  /* 0x000000766860723c */ /* 0x000fe20000001860 */
[----:B------:R-:W-:Y:S03]  /*aa70*/  LDSM.16.MT88.4 R116, [R228+0x2100] ;  /* 0x00210000e474783b */ /* 0x000fe60000004200 */
[--C-:B--2---:R-:W-:Y:S02]  /*aa80*/  FFMA.FTZ R2, R142, c[0x0][0x2d0], -R165.reuse ;  /* 0x0000b4008e027a23 */ /* 0x104fe400000108a5 */
[----:B------:R-:W-:Y:S01]  /*aa90*/  FFMA.FTZ R165, R102, c[0x0][0x2d0], -R165 ;  /* 0x0000b40066a57a23 */ /* 0x000fe200000108a5 */
[----:B------:R-:W-:Y:S01]  /*aaa0*/  F2FP.PACK_AB R104, R177, R176 ;  /* 0x000000b0b168723e */ /* 0x000fe200000000ff */
[----:B------:R2:W4:Y:S01]  /*aab0*/  MUFU.EX2 R170, R2 ;  /* 0x0000000200aa7308 */ /* 0x0005220000000800 */
[----:B------:R-:W-:Y:S03]  /*aac0*/  F2FP.PACK_AB R105, R174, R175 ;  /* 0x000000afae69723e */ /* 0x000fe600000000ff */
[----:B------:R-:W-:Y:S06]  /*aad0*/  F2FP.PACK_AB R106, R172, R173 ;  /* 0x000000adac6a723e */ /* 0x000fec00000000ff */
[----:B------:R-:W-:Y:S10]  /*aae0*/  MUFU.EX2 R102, R124 ;  /* 0x0000007c00667308 */ /* 0x000ff40000000800 */
[----:B------:R-:W1:Y:S01]  /*aaf0*/  MUFU.EX2 R165, R165 ;  /* 0x000000a500a57308 */ /* 0x000e620000000800 */
[--C-:B--2---:R-:W-:Y:S01]  /*ab00*/  FFMA.FTZ R2, R123, c[0x0][0x2d0], -R164.reuse ;  /* 0x0000b4007b027a23 */ /* 0x104fe200000108a4 */
[----:B----4-:R-:W-:Y:S01]  /*ab10*/  F2FP.PACK_AB R107, R170, R171 ;  /* 0x000000abaa6b723e */ /* 0x010fe200000000ff */
[----:B------:R-:W-:Y:S02]  /*ab20*/  FFMA.FTZ R164, R120, c[0x0][0x2d0], -R164 ;  /* 0x0000b40078a47a23 */ /* 0x000fe400000108a4 */
[----:B------:R-:W2:Y:S04]  /*ab30*/  LDSM.16.MT88.4 R120, [R229+0x2100] ;  /* 0x00210000e578783b */ /* 0x000ea80000004200 */
[C---:B-1----:R-:W-:Y:S01]  /*ab40*/  HMMA.16816.F32 R4, R104.reuse, R108, R4 ;  /* 0x0000006c6804723c */ /* 0x042fe20000001804 */
[----:B------:R-:W1:Y:S07]  /*ab50*/  MUFU.EX2 R164, R164 ;  /* 0x000000a400a47308 */ /* 0x000e6e0000000800 */
[C---:B------:R-:W-:Y:S01]  /*ab60*/  HMMA.16816.F32 R8, R104.reuse, R110, R8 ;  /* 0x0000006e6808723c */ /* 0x040fe20000001808 */
[----:B------:R-:W4:Y:S03]  /*ab70*/  LDSM.16.MT88.4 R108, [R225+0x5100] ;  /* 0x00510000e16c783b */ /* 0x000f260000004200 */
[----:B------:R-:W-:Y:S04]  /*ab80*/  F2FP.PACK_AB R155, R165, R102 ;  /* 0x00000066a59b723e */ /* 0x000fe800000000ff */
[C---:B------:R-:W-:Y:S08]  /*ab90*/  HMMA.16816.F32 R12, R104.reuse, R112, R12 ;  /* 0x00000070680c723c */ /* 0x040ff0000000180c */
[C---:B------:R-:W-:Y:S01]  /*aba0*/  HMMA.16816.F32 R16, R104.reuse, R114, R16 ;  /* 0x000000726810723c */ /* 0x040fe20000001810 */
[----:B------:R-:W4:Y:S03]  /*abb0*/  LDSM.16.MT88.4 R112, [R226+0x5100] ;  /* 0x00510000e270783b */ /* 0x000f260000004200 */
[----:B-1----:R-:W-:Y:S04]  /*abc0*/  F2FP.PACK_AB R154, R164, R168 ;  /* 0x000000a8a49a723e */ /* 0x002fe800000000ff */
[C---:B--2---:R-:W-:Y:S08]  /*abd0*/  HMMA.16816.F32 R20, R104.reuse, R120, R20 ;  /* 0x000000786814723c */ /* 0x044ff00000001814 */
[C---:B------:R-:W-:Y:S01]  /*abe0*/  HMMA.16816.F32 R24, R104.reuse, R122, R24 ;  /* 0x0000007a6818723c */ /* 0x040fe20000001818 */
[----:B------:R-:W1:Y:S07]  /*abf0*/  LDSM.16.MT88.4 R120, [R229+0x5100] ;  /* 0x00510000e578783b */ /* 0x000e6e0000004200 */
[C---:B------:R-:W-:Y:S08]  /*ac00*/  HMMA.16816.F32 R28, R104.reuse, R116, R28 ;  /* 0x00000074681c723c */ /* 0x040ff0000000181c */
[C---:B------:R-:W-:Y:S01]  /*ac10*/  HMMA.16816.F32 R32, R104.reuse, R118, R32 ;  /* 0x000000766820723c */ /* 0x040fe20000001820 */
[----:B------:R-:W2:Y:S07]  /*ac20*/  LDSM.16.MT88.4 R116, [R228+0x5100] ;  /* 0x00510000e474783b */ /* 0x000eae0000004200 */
[C---:B----4-:R-:W-:Y:S08]  /*ac30*/  HMMA.16816.F32 R36, R104.reuse, R108, R36 ;  /* 0x0000006c6824723c */ /* 0x050ff00000001824 */
[C---:B------:R-:W-:Y:S01]  /*ac40*/  HMMA.16816.F32 R40, R104.reuse, R110, R40 ;  /* 0x0000006e6828723c */ /* 0x040fe20000001828 */
[----:B------:R-:W4:Y:S07]  /*ac50*/  LDSM.16.MT88.4 R108, [R225+0x8100] ;  /* 0x00810000e16c783b */ /* 0x000f2e0000004200 */
[C---:B------:R-:W-:Y:S08]  /*ac60*/  HMMA.16816.F32 R44, R104.reuse, R112, R44 ;  /* 0x00000070682c723c */ /* 0x040ff0000000182c */
[C---:B------:R-:W-:Y:S01]  /*ac70*/  HMMA.16816.F32 R48, R104.reuse, R114, R48 ;  /* 0x000000726830723c */ /* 0x040fe20000001830 */
[----:B------:R-:W4:Y:S07]  /*ac80*/  LDSM.16.MT88.4 R112, [R226+0x8100] ;  /* 0x00810000e270783b */ /* 0x000f2e0000004200 */
[C---:B-1----:R-:W-:Y:S08]  /*ac90*/  HMMA.16816.F32 R52, R104.reuse, R120, R52 ;  /* 0x000000786834723c */ /* 0x042ff00000001834 */
[C---:B------:R-:W-:Y:S01]  /*aca0*/  HMMA.16816.F32 R56, R104.reuse, R122, R56 ;  /* 0x0000007a6838723c */ /* 0x040fe20000001838 */
[----:B------:R-:W1:Y:S07]  /*acb0*/  LDSM.16.MT88.4 R120, [R229+0x8100] ;  /* 0x00810000e578783b */ /* 0x000e6e0000004200 */
[C---:B--2---:R-:W-:Y:S04]  /*acc0*/  HMMA.16816.F32 R60, R104.reuse, R116, R60 ;  /* 0x00000074683c723c */ /* 0x044fe8000000183c */
[----:B---3--:R-:W-:Y:S01]  /*acd0*/  FFMA.FTZ R125, R3, R125, R140 ;  /* 0x0000007d037d7223 */ /* 0x008fe2000001008c */
[----:B------:R-:W-:Y:S03]  /*ace0*/  MOV R140, R135 ;  /* 0x00000087008c7202 */ /* 0x000fe60000000f00 */
[C---:B------:R-:W-:Y:S01]  /*acf0*/  HMMA.16816.F32 R64, R104.reuse, R118, R64 ;  /* 0x000000766840723c */ /* 0x040fe20000001840 */
[----:B------:R-:W2:Y:S01]  /*ad00*/  LDL.LU R135, [R1+0xc] ;  /* 0x00000c0001877983 */ /* 0x000ea20000300800 */
[----:B------:R-:W3:Y:S03]  /*ad10*/  MUFU.EX2 R3, R2 ;  /* 0x0000000200037308 */ /* 0x000ee60000000800 */
[----:B------:R-:W1:Y:S03]  /*ad20*/  LDSM.16.MT88.4 R116, [R228+0x8100] ;  /* 0x00810000e474783b */ /* 0x000e660000004200 */
[C---:B----4-:R-:W-:Y:S08]  /*ad30*/  HMMA.16816.F32 R68, R104.reuse, R108, R68 ;  /* 0x0000006c6844723c */ /* 0x050ff00000001844 */
[C---:B------:R-:W-:Y:S01]  /*ad40*/  HMMA.16816.F32 R72, R104.reuse, R110, R72 ;  /* 0x0000006e6848723c */ /* 0x040fe20000001848 */
[----:B------:R-:W4:Y:S07]  /*ad50*/  LDSM.16.MT88.4 R108, [R225+0x2900] ;  /* 0x00290000e16c783b */ /* 0x000f2e0000004200 */
[C---:B------:R-:W-:Y:S04]  /*ad60*/  HMMA.16816.F32 R76, R104.reuse, R112, R76 ;  /* 0x00000070684c723c */ /* 0x040fe8000000184c */
[----:B---3--:R-:W-:Y:S04]  /*ad70*/  F2FP.PACK_AB R152, R166, R3 ;  /* 0x00000003a698723e */ /* 0x008fe800000000ff */
[C---:B------:R-:W-:Y:S08]  /*ad80*/  HMMA.16816.F32 R80, R104.reuse, R114, R80 ;  /* 0x000000726850723c */ /* 0x040ff00000001850 */
[C---:B-1----:R-:W-:Y:S08]  /*ad90*/  HMMA.16816.F32 R84, R104.reuse, R120, R84 ;  /* 0x000000786854723c */ /* 0x042ff00000001854 */
[C---:B------:R-:W-:Y:S01]  /*ada0*/  HMMA.16816.F32 R88, R104.reuse, R122, R88 ;  /* 0x0000007a6858723c */ /* 0x040fe20000001858 */
[----:B------:R-:W1:Y:S07]  /*adb0*/  LDSM.16.MT88.4 R120, [R226+0x2900] ;  /* 0x00290000e278783b */ /* 0x000e6e0000004200 */
[C---:B------:R-:W-:Y:S07]  /*adc0*/  HMMA.16816.F32 R92, R104.reuse, R116, R92 ;  /* 0x00000074685c723c */ /* 0x040fee000000185c */
[----:B------:R-:W-:Y:S01]  /*add0*/  MOV R116, R134 ;  /* 0x0000008600747202 */ /* 0x000fe20000000f00 */
[----:B------:R-:W-:Y:S04]  /*ade0*/  HMMA.16816.F32 R96, R104, R118, R96 ;  /* 0x000000766860723c */ /* 0x000fe80000001860 */
[----:B------:R-:W-:Y:S03]  /*adf0*/  IMAD.MOV.U32 R117, RZ, RZ, R133 ;  /* 0x000000ffff757224 */ /* 0x000fe600078e0085 */
[----:B------:R-:W-:Y:S01]  /*ae00*/  MOV R119, R126 ;  /* 0x0000007e00777202 */ /* 0x000fe20000000f00 */
[C---:B----4-:R-:W-:Y:S01]  /*ae10*/  HMMA.16816.F32 R104, R152.reuse, R108, R4 ;  /* 0x0000006c9868723c */ /* 0x050fe20000001804 */
[----:B------:R-:W-:Y:S07]  /*ae20*/  LDSM.16.MT88.4 R4, [R229+0x5900] ;  /* 0x00590000e504783b */ /* 0x000fee0000004200 */
[C---:B------:R-:W-:Y:S01]  /*ae30*/  HMMA.16816.F32 R108, R152.reuse, R110, R8 ;  /* 0x0000006e986c723c */ /* 0x040fe20000001808 */
[----:B------:R-:W-:Y:S07]  /*ae40*/  LDSM.16.MT88.4 R8, [R228+0x5900] ;  /* 0x00590000e408783b */ /* 0x000fee0000004200 */
[C---:B-1----:R-:W-:Y:S07]  /*ae50*/  HMMA.16816.F32 R112, R152.reuse, R120, R12 ;  /* 0x000000789870723c */ /* 0x042fee000000180c */
[----:B------:R-:W-:Y:S01]  /*ae60*/  IMAD.MOV.U32 R13, RZ, RZ, R119 ;  /* 0x000000ffff0d7224 */ /* 0x000fe200078e0077 */
[----:B------:R-:W-:Y:S04]  /*ae70*/  MOV R14, R116 ;  /* 0x00000074000e7202 */ /* 0x000fe80000000f00 */
[----:B------:R-:W-:Y:S02]  /*ae80*/  MOV R15, R117 ;  /* 0x00000075000f7202 */ /* 0x000fe40000000f00 */
[C---:B------:R-:W-:Y:S01]  /*ae90*/  HMMA.16816.F32 R116, R152.reuse, R122, R16 ;  /* 0x0000007a9874723c */ /* 0x040fe20000001810 */
[----:B------:R-:W-:Y:S02]  /*aea0*/  LDSM.16.MT88.4 R16, [R226+0x8900] ;  /* 0x00890000e210783b */ /* 0x000fe40000004200 */
[----:B--2---:R-:W-:Y:S02]  /*aeb0*/  FFMA.FTZ R2, R0, R135, R140 ;  /* 0x0000008700027223 */ /* 0x004fe4000001008c */
[----:B------:R-:W-:Y:S04]  /*aec0*/  FADD.FTZ R0, R245, R125 ;  /* 0x0000007df5007221 */ /* 0x000fe80000010000 */
[----:B------:R-:W-:Y:S03]  /*aed0*/  LDSM.16.MT88.4 R132, [R228+0x2900] ;  /* 0x00290000e484783b */ /* 0x000fe60000004200 */
[----:B------:R-:W-:Y:S02]  /*aee0*/  FADD.FTZ R2, R246, R2 ;  /* 0x00000002f6027221 */ /* 0x000fe40000010000 */
[----:B------:R-:W-:Y:S02]  /*aef0*/  FADD.FTZ R0, R247, R0 ;  /* 0x00000000f7007221 */ /* 0x000fe40000010000 */
[----:B------:R-:W-:Y:S02]  /*af00*/  FADD.FTZ R169, R248, R2 ;  /* 0x00000002f8a97221 */ /* 0x000fe40000010000 */
[----:B------:R-:W-:Y:S01]  /*af10*/  FADD.FTZ R2, R231, R0 ;  /* 0x00000000e7027221 */ /* 0x000fe20000010000 */
[----:B------:R1:W5:Y:S01]  /*af20*/  LDL.LU R245, [R1+0x54] ;  /* 0x0000540001f57983 */ /* 0x0003620000300800 */
[----:B------:R-:W-:Y:S03]  /*af30*/  MOV R0, R127 ;  /* 0x0000007f00007202 */ /* 0x000fe60000000f00 */
[----:B------:R1:W5:Y:S02]  /*af40*/  LDL.LU R246, [R1+0x50] ;  /* 0x0000500001f67983 */ /* 0x0003640000300800 */
[----:B------:R-:W-:Y:S02]  /*af50*/  FADD.FTZ R0, R0, R169 ;  /* 0x000000a900007221 */ /* 0x000fe40000010000 */
[----:B------:R1:W5:Y:S04]  /*af60*/  LDL.LU R247, [R1+0x4c] ;  /* 0x00004c0001f77983 */ /* 0x0003680000300800 */
[----:B------:R1:W5:Y:S04]  /*af70*/  LDL.LU R248, [R1+0x48] ;  /* 0x0000480001f87983 */ /* 0x0003680000300800 */
[----:B------:R1:W5:Y:S04]  /*af80*/  LDL.LU R231, [R1+0x44] ;  /* 0x0000440001e77983 */ /* 0x0003680000300800 */
[----:B------:R-:W2:Y:S08]  /*af90*/  LDSM.16.MT88.4 R124, [R229+0x2900] ;  /* 0x00290000e57c783b */ /* 0x000eb00000004200 */
[----:B------:R-:W3:Y:S01]  /*afa0*/  LDSM.16.MT88.4 R140, [R225+0x5900] ;  /* 0x00590000e18c783b */ /* 0x000ee20000004200 */
[C---:B--2---:R-:W-:Y:S07]  /*afb0*/  HMMA.16816.F32 R120, R152.reuse, R124, R20 ;  /* 0x0000007c9878723c */ /* 0x044fee0000001814 */
[----:B------:R-:W-:Y:S01]  /*afc0*/  IMAD.MOV.U32 R22, RZ, RZ, R14 ;  /* 0x000000ffff167224 */ /* 0x000fe200078e000e */
[C---:B------:R-:W-:Y:S04]  /*afd0*/  HMMA.16816.F32 R124, R152.reuse, R126, R24 ;  /* 0x0000007e987c723c */ /* 0x040fe80000001818 */
[----:B------:R-:W-:Y:S02]  /*afe0*/  MOV R23, R13 ;  /* 0x0000000d00177202 */ /* 0x000fe40000000f00 */
[----:B------:R-:W-:Y:S01]  /*aff0*/  MOV R20, R15 ;  /* 0x0000000f00147202 */ /* 0x000fe20000000f00 */
[----:B------:R-:W-:Y:S01]  /*b000*/  IMAD.MOV.U32 R25, RZ, RZ, R130 ;  /* 0x000000ffff197224 */ /* 0x000fe200078e0082 */
[----:B------:R-:W-:Y:S01]  /*b010*/  MOV R24, R131 ;  /* 0x0000008300187202 */ /* 0x000fe20000000f00 */
[----:B------:R-:W2:Y:S03]  /*b020*/  LDSM.16.MT88.4 R12, [R225+0x8900] ;  /* 0x00890000e10c783b */ /* 0x000ea60000004200 */
[----:B------:R-:W-:Y:S02]  /*b030*/  MOV R26, R129 ;  /* 0x00000081001a7202 */ /* 0x000fe40000000f00 */
[----:B------:R-:W-:Y:S02]  /*b040*/  MOV R27, R128 ;  /* 0x00000080001b7202 */ /* 0x000fe40000000f00 */
[C---:B------:R-:W-:Y:S03]  /*b050*/  HMMA.16816.F32 R128, R152.reuse, R132, R28 ;  /* 0x000000849880723c */ /* 0x040fe6000000181c */
[----:B------:R-:W-:Y:S04]  /*b060*/  MOV R21, R147 ;  /* 0x0000009300157202 */ /* 0x000fe80000000f00 */
[----:B------:R-:W-:Y:S01]  /*b070*/  MOV R28, R146 ;  /* 0x00000092001c7202 */ /* 0x000fe20000000f00 */
[C---:B------:R-:W-:Y:S04]  /*b080*/  HMMA.16816.F32 R132, R152.reuse, R134, R32 ;  /* 0x000000869884723c */ /* 0x040fe80000001820 */
[----:B------:R-:W-:Y:S01]  /*b090*/  MOV R31, R139 ;  /* 0x0000008b001f7202 */ /* 0x000fe20000000f00 */
[----:B------:R-:W-:Y:S01]  /*b0a0*/  IMAD.MOV.U32 R29, RZ, RZ, R145 ;  /* 0x000000ffff1d7224 */ /* 0x000fe200078e0091 */
[----:B------:R-:W-:Y:S01]  /*b0b0*/  MOV R30, R144 ;  /* 0x00000090001e7202 */ /* 0x000fe20000000f00 */
[----:B------:R-:W-:Y:S01]  /*b0c0*/  IMAD.MOV.U32 R34, RZ, RZ, R137 ;  /* 0x000000ffff227224 */ /* 0x000fe200078e0089 */
[----:B------:R-:W-:Y:S04]  /*b0d0*/  MOV R33, R138 ;  /* 0x0000008a00217202 */ /* 0x000fe80000000f00 */
[----:B------:R-:W-:Y:S01]  /*b0e0*/  MOV R35, R136 ;  /* 0x0000008800237202 */ /* 0x000fe20000000f00 */
[----:B------:R-:W-:Y:S01]  /*b0f0*/  FADD.FTZ R2, R33, R2 ;  /* 0x0000000221027221 */ /* 0x000fe20000010000 */
[C---:B---3--:R-:W-:Y:S03]  /*b100*/  HMMA.16816.F32 R136, R152.reuse, R140, R36 ;  /* 0x0000008c9888723c */ /* 0x048fe60000001824 */
[----:B------:R-:W-:Y:S02]  /*b110*/  FADD.FTZ R2, R35, R2 ;  /* 0x0000000223027221 */ /* 0x000fe40000010000 */
[----:B------:R-:W-:Y:S02]  /*b120*/  FADD.FTZ R0, R34, R0 ;  /* 0x0000000022007221 */ /* 0x000fe40000010000 */
[----:B------:R-:W-:Y:S01]  /*b130*/  FADD.FTZ R2, R29, R2 ;  /* 0x000000021d027221 */ /* 0x000fe20000010000 */
        /* <DEDUP_REMOVED lines=41> */
[----:B------:R-:W-:Y:S01]  /*b3d0*/  FADD.FTZ R0, R171, R0 ;  /* 0x00000000ab007221 */ /* 0x000fe20000010000 */
[C---:B----4-:R-:W-:Y:S03]  /*b3e0*/  HMMA.16816.F32 R92, R152.reuse, R8, R92 ;  /* 0x00000008985c723c */ /* 0x050fe6000000185c */
[----:B------:R-:W-:Y:S02]  /*b3f0*/  FADD.FTZ R0, R170, R0 ;  /* 0x00000000aa007221 */ /* 0x000fe40000010000 */
[----:B------:R-:W-:Y:S02]  /*b400*/  FADD.FTZ R2, R3, R2 ;  /* 0x0000000203027221 */ /* 0x000fe40000010000 */
[----:B------:R-:W-:Y:S01]  /*b410*/  FADD.FTZ R3, R103, R0 ;  /* 0x0000000067037221 */ /* 0x000fe20000010000 */
[----:B------:R-:W-:Y:S01]  /*b420*/  MOV R103, R100 ;  /* 0x0000006400677202 */ /* 0x000fe20000000f00 */
[----:B------:R-:W-:Y:S01]  /*b430*/  FADD.FTZ R0, R166, R2 ;  /* 0x00000002a6007221 */ /* 0x000fe20000010000 */
[----:B------:R-:W-:Y:S03]  /*b440*/  HMMA.16816.F32 R96, R152, R10, R96 ;  /* 0x0000000a9860723c */ /* 0x000fe60000001860 */
[----:B------:R-:W-:Y:S02]  /*b450*/  FADD.FTZ R3, R167, R3 ;  /* 0x00000003a7037221 */ /* 0x000fe40000010000 */
[----:B------:R-:W-:Y:S02]  /*b460*/  FADD.FTZ R2, R168, R0 ;  /* 0x00000000a8027221 */ /* 0x000fe40000010000 */
[----:B------:R-:W-:Y:S01]  /*b470*/  FADD.FTZ R0, R102, R3 ;  /* 0x0000000366007221 */ /* 0x000fe20000010000 */
[----:B------:R-:W-:Y:S01]  /*b480*/  MOV R3, R101 ;  /* 0x0000006500037202 */ /* 0x000fe20000000f00 */
[----:B------:R-:W-:Y:S03]  /*b490*/  FADD.FTZ R2, R164, R2 ;  /* 0x00000002a4027221 */ /* 0x000fe60000010000 */
[----:B------:R-:W-:Y:S02]  /*b4a0*/  FADD.FTZ R0, R165, R0 ;  /* 0x00000000a5007221 */ /* 0x000fe40000010000 */
[----:B------:R1:W-:Y:S04]  /*b4b0*/  STL [R1+0x8], R2 ;  /* 0x0000080201007387 */ /* 0x0003e80000100800 */
[----:B------:R1:W-:Y:S01]  /*b4c0*/  STL [R1+0xc], R0 ;  /* 0x00000c0001007387 */ /* 0x0003e20000100800 */
[----:B------:R-:W-:-:S05]  /*b4d0*/  @P0 BRA `(.L_x_505) ;  /* 0xffffb85000000947 */ /* 0x000fca000383ffff */
.L_x_504:
[----:B---3--:R-:W-:-:S13]  /*b4e0*/  ISETP.LE.AND P0, PT, RZ, UR20, PT ;  /* 0x00000014ff007c0c */ /* 0x008fda000bf03270 */
[----:B------:R-:W-:Y:S05]  /*b4f0*/  @!P0 BRA `(.L_x_506) ;  /* 0x000041b000008947 */ /* 0x000fea0003800000 */
[----:B------:R-:W2:Y:S04]  /*b500*/  LDL.64 R4, [R1+0x38] ;  /* 0x0000380001047983 */ /* 0x000ea80000100a00 */
[----:B------:R-:W3:Y:S01]  /*b510*/  LDL.64 R6, [R1+0x20] ;  /* 0x0000200001067983 */ /* 0x000ee20000100a00 */
[----:B------:R-:W-:Y:S01]  /*b520*/  UIADD3 UR6, UP3, UR14, 0x80, URZ ;  /* 0x000000800e067890 */ /* 0x000fe2000ff7e03f */
[----:B------:R-:W-:Y:S01]  /*b530*/  IMAD.MOV.U32 R103, RZ, RZ, R100 ;  /* 0x000000ffff677224 */ /* 0x000fe200078e0064 */
[----:B------:R-:W-:Y:S01]  /*b540*/  UIADD3 UR14, UP2, UR14, 0x100, URZ ;  /* 0x000001000e0e7890 */ /* 0x000fe2000ff5e03f */
[----:B------:R-:W-:Y:S01]  /*b550*/  IMAD.MOV.U32 R102, RZ, RZ, R101 ;  /* 0x000000ffff667224 */ /* 0x000fe200078e0065 */
[----:B------:R-:W-:Y:S02]  /*b560*/  UIADD3 UR15, UP1, UR10, 0x80, URZ ;  /* 0x000000800a0f7890 */ /* 0x000fe4000ff3e03f */
[----:B------:R-:W-:-:S02]  /*b570*/  UIADD3 UR21, UP0, UR10, 0x100, URZ ;  /* 0x000001000a157890 */ /* 0x000fc4000ff1e03f */
[----:B------:R-:W-:Y:S02]  /*b580*/  ULDC.64 UR4, c[0x0][0x1e0] ;  /* 0x0000780000047ab9 */ /* 0x000fe40000000a00 */
[----:B------:R-:W-:Y:S02]  /*b590*/  UIADD3.X UR12, URZ, UR9, URZ, UP3, !UPT ;  /* 0x000000093f0c7290 */ /* 0x000fe40009ffe43f */
[----:B------:R-:W-:Y:S02]  /*b5a0*/  USHF.L.U64.HI UR7, UR4, 0x6, UR5 ;  /* 0x0000000604077899 */ /* 0x000fe40008010205 */
[----:B------:R-:W-:Y:S02]  /*b5b0*/  USHF.L.U32 UR8, UR4, 0x6, URZ ;  /* 0x0000000604087899 */ /* 0x000fe4000800063f */
[----:B------:R-:W-:Y:S02]  /*b5c0*/  UIADD3.X UR9, URZ, UR9, URZ, UP2, !UPT ;  /* 0x000000093f097290 */ /* 0x000fe400097fe43f */
[----:B------:R-:W-:-:S02]  /*b5d0*/  UIADD3.X UR22, URZ, UR13, URZ, UP1, !UPT ;  /* 0x0000000d3f167290 */ /* 0x000fc40008ffe43f */
[----:B------:R-:W-:Y:S01]  /*b5e0*/  UIADD3.X UR23, URZ, UR13, URZ, UP0, !UPT ;  /* 0x0000000d3f177290 */ /* 0x000fe200087fe43f */
[C---:B-12---:R-:W-:Y:S02]  /*b5f0*/  IADD3 R2, P0, R4.reuse, 0x80, RZ ;  /* 0x0000008004027810 */ /* 0x046fe40007f1e0ff */
[----:B------:R-:W-:-:S03]  /*b600*/  IADD3 R8, P1, R4, 0x40, RZ ;  /* 0x0000004004087810 */ /* 0x000fc60007f3e0ff */
[----:B---3--:R-:W-:Y:S01]  /*b610*/  IMAD.X R3, RZ, RZ, R7, P0 ;  /* 0x000000ffff037224 */ /* 0x008fe200000e0607 */
[----:B------:R-:W-:-:S04]  /*b620*/  IADD3.X R9, RZ, R7, RZ, P1, !PT ;  /* 0x00000007ff097210 */ /* 0x000fc80000ffe4ff */
[----:B------:R1:W-:Y:S04]  /*b630*/  STL.64 [R1], R2 ;  /* 0x0000000201007387 */ /* 0x0003e80000100a00 */
[----:B------:R2:W-:Y:S01]  /*b640*/  STL.64 [R1+0x18], R8 ;  /* 0x0000180801007387 */ /* 0x0005e20000100a00 */
[----:B-1----:R-:W-:Y:S01]  /*b650*/  MOV R2, R4 ;  /* 0x0000000400027202 */ /* 0x002fe20000000f00 */
[----:B------:R-:W-:-:S05]  /*b660*/  IMAD.MOV.U32 R3, RZ, RZ, R7 ;  /* 0x000000ffff037224 */ /* 0x000fca00078e0007 */
[----:B------:R2:W-:Y:S02]  /*b670*/  STL.64 [R1+0x20], R2 ;  /* 0x0000200201007387 */ /* 0x0005e40000100a00 */
.L_x_507:
[----:B---3--:R-:W3:Y:S01]  /*b680*/  LDL.64 R14, [R1+0x20] ;  /* 0x00002000010e7983 */ /* 0x008ee20000100a00 */
[----:B------:R-:W-:Y:S04]  /*b690*/  DEPBAR.LE SB0, 0x0 ;  /* 0x000080000000791a */ /* 0x000fe80000000000 */
[----:B------:R-:W-:Y:S01]  /*b6a0*/  USHF.R.S32.HI UR5, URZ, 0x1f, UR20 ;  /* 0x0000001f3f057899 */ /* 0x000fe20008011414 */
[----:B------:R-:W4:Y:S01]  /*b6b0*/  LDL.64 R28, [R1] ;  /* 0x00000000011c7983 */ /* 0x000f220000100a00 */
[----:B------:R-:W-:Y:S01]  /*b6c0*/  UIMAD UR4, UR11, UR20, URZ ;  /* 0x000000140b0472a4 */ /* 0x000fe2000f8e023f */
[----:B------:R-:W-:Y:S01]  /*b6d0*/  MOV R22, UR20 ;  /* 0x0000001400167c02 */ /* 0x000fe20008000f00 */
[----:B------:R-:W-:Y:S01]  /*b6e0*/  UISETP.GT.AND UP0, UPT, UR20, URZ, UPT ;  /* 0x0000003f1400728c */ /* 0x000fe2000bf04270 */
[----:B--2---:R-:W-:Y:S01]  /*b6f0*/  MOV R2, UR20 ;  /* 0x0000001400027c02 */ /* 0x004fe20008000f00 */
[----:B------:R-:W-:Y:S01]  /*b700*/  UIMAD UR4, UR5, UR16, UR4 ;  /* 0x00000010050472a4 */ /* 0x000fe2000f8e0204 */
[----:B------:R-:W2:Y:S01]  /*b710*/  LDL.64 R12, [R1+0x18] ;  /* 0x00001800010c7983 */ /* 0x000ea20000100a00 */
[----:B------:R-:W-:Y:S01]  /*b720*/  MOV R20, UR20 ;  /* 0x0000001400147c02 */ /* 0x000fe20008000f00 */
[----:B------:R-:W-:Y:S04]  /*b730*/  UIADD3 UR20, UR20, -0x1, URZ ;  /* 0xffffffff14147890 */ /* 0x000fe8000fffe03f */
[----:B------:R-:W-:Y:S02]  /*b740*/  BAR.SYNC.DEFER_BLOCKING 0x0 ;  /* 0x0000000000007b1d */ /* 0x000fe40000010000 */
[----:B------:R-:W-:Y:S06]  /*b750*/  @UP0 USHF.R.S32.HI UR24, URZ, 0x1f, UR20 ;  /* 0x0000001f3f180899 */ /* 0x000fec0008011414 */
[----:B-----5:R-:W-:Y:S04]  /*b760*/  STL [R1+0x44], R231 ;  /* 0x000044e701007387 */ /* 0x020fe80000100800 */
[----:B------:R-:W-:Y:S04]  /*b770*/  STL [R1+0x48], R248 ;  /* 0x000048f801007387 */ /* 0x000fe80000100800 */
[----:B------:R-:W-:Y:S04]  /*b780*/  STL [R1+0x4c], R247 ;  /* 0x00004cf701007387 */ /* 0x000fe80000100800 */
[----:B------:R-:W-:Y:S04]  /*b790*/  STL [R1+0x50], R246 ;  /* 0x000050f601007387 */ /* 0x000fe80000100800 */
[----:B------:R-:W1:Y:S08]  /*b7a0*/  LDSM.16.M88.4 R8, [R224+0xc100] ;  /* 0x00c10000e008783b */ /* 0x000e700000000200 */
[----:B------:R-:W2:Y:S08]  /*b7b0*/  LDSM.16.M88.4 R16, [R224+0xc900] ;  /* 0x00c90000e010783b */ /* 0x000eb00000000200 */
[----:B------:R-:W2:Y:S08]  /*b7c0*/  LDSM.16.M88.4 R24, [R224+0xd100] ;  /* 0x00d10000e018783b */ /* 0x000eb00000000200 */
[----:B------:R-:W2:Y:S08]  /*b7d0*/  LDSM.16.M88.4 R32, [R224+0xd900] ;  /* 0x00d90000e020783b */ /* 0x000eb00000000200 */
[----:B------:R-:W2:Y:S01]  /*b7e0*/  LDSM.16.M88.4 R40, [R224+0xe100] ;  /* 0x00e10000e028783b */ /* 0x000ea20000000200 */
[C---:B-1----:R-:W-:Y:S07]  /*b7f0*/  HMMA.16816.F32 R4, R156.reuse, R8, RZ ;  /* 0x000000089c04723c */ /* 0x042fee00000018ff */
[----:B------:R-:W1:Y:S01]  /*b800*/  LDSM.16.M88.4 R48, [R224+0xe900] ;  /* 0x00e90000e030783b */ /* 0x000e620000000200 */
[C---:B------:R-:W-:Y:S07]  /*b810*/  HMMA.16816.F32 R8, R156.reuse, R10, RZ ;  /* 0x0000000a9c08723c */ /* 0x040fee00000018ff */
[----:B------:R-:W1:Y:S08]  /*b820*/  LDSM.16.M88.4 R152, [R231] ;  /* 0x00000000e798783b */ /* 0x000e700000000200 */
[----:B------:R-:W1:Y:S08]  /*b830*/  LDSM.16.M88.4 R164, [R248] ;  /* 0x00000000f8a4783b */ /* 0x000e700000000200 */
[----:B------:R-:W1:Y:S08]  /*b840*/  LDSM.16.M88.4 R168, [R247] ;  /* 0x00000000f7a8783b */ /* 0x000e700000000200 */
[----:B------:R-:W1:Y:S08]  /*b850*/  LDSM.16.M88.4 R172, [R246] ;  /* 0x00000000f6ac783b */ /* 0x000e700000000200 */
[----:B------:R-:W1:Y:S08]  /*b860*/  LDSM.16.M88.4 R176, [R245] ;  /* 0x00000000f5b0783b */ /* 0x000e700000000200 */
[----:B------:R-:W1:Y:S08]  /*b870*/  LDSM.16.M88.4 R180, [R244] ;  /* 0x00000000f4b4783b */ /* 0x000e700000000200 */
[----:B------:R-:W-:Y:S01]  /*b880*/  STL [R1+0x54], R245 ;  /* 0x000054f501007387 */ /* 0x000fe20000100800 */
[----:B---3--:R-:W-:Y:S05]  /*b890*/  IMAD.WIDE.U32 R22, R22, UR16, R14 ;  /* 0x0000001016167c25 */ /* 0x008fea000f8e000e */
[----:B------:R-:W-:Y:S01]  /*b8a0*/  IADD3 R0, R23, UR4, RZ ;  /* 0x0000000417007c10 */ /* 0x000fe2000fffe0ff */
[----:B----4-:R-:W-:Y:S01]  /*b8b0*/  IMAD.WIDE.U32 R2, R2, UR16, R28 ;  /* 0x0000001002027c25 */ /* 0x010fe2000f8e001c */
[C---:B------:R-:W-:Y:S04]  /*b8c0*/  LEA R28, P5, R22.reuse, c[0x0][0x1f8], 0x1 ;  /* 0x00007e00161c7a11 */ /* 0x040fe800078a08ff */
[----:B------:R-:W-:Y:S01]  /*b8d0*/  LEA.HI.X R29, R22, c[0x0][0x1fc], R0, 0x1, P5 ;  /* 0x00007f00161d7a11 */ /* 0x000fe200028f0c00 */
[----:B--2---:R-:W-:Y:S01]  /*b8e0*/  IMAD.WIDE.U32 R20, R20, UR16, R12 ;  /* 0x0000001014147c25 */ /* 0x004fe2000f8e000c */
[----:B------:R-:W-:Y:S01]  /*b8f0*/  IADD3 R3, R3, UR4, RZ ;  /* 0x0000000403037c10 */ /* 0x000fe2000fffe0ff */
[C---:B------:R-:W-:Y:S01]  /*b900*/  HMMA.16816.F32 R12, R156.reuse, R16, RZ ;  /* 0x000000109c0c723c */ /* 0x040fe200000018ff */
[----:B------:R-:W-:Y:S01]  /*b910*/  LEA R36, P0, R2, c[0x0][0x1f8], 0x1 ;  /* 0x00007e0002247a11 */ /* 0x000fe200078008ff */
[----:B------:R-:W-:Y:S01]  /*b920*/  @!PT LDS RZ, [RZ] ;  /* 0x00000000fffff984 */ /* 0x000fe20000000800 */
[----:B------:R-:W-:Y:S01]  /*b930*/  @!PT LDS RZ, [RZ] ;  /* 0x00000000fffff984 */ /* 0x000fe20000000800 */
[----:B------:R-:W-:Y:S01]  /*b940*/  @!PT LDS RZ, [RZ] ;  /* 0x00000000fffff984 */ /* 0x000fe20000000800 */
[----:B------:R2:W-:Y:S01]  /*b950*/  LDGSTS.E.BYPASS.LTC128B.128 [R249+0x100], [R28.64], !P4 ;  /* 0x001000001cf97fae */ /* 0x0005e2000e101d52 */
[----:B------:R-:W-:Y:S01]  /*b960*/  IADD3 R21, R21, UR4, RZ ;  /* 0x0000000415157c10 */ /* 0x000fe2000fffe0ff */
[----:B------:R-:W-:Y:S01]  /*b970*/  ULDC.64 UR4, c[0x0][0x1e0] ;  /* 0x0000780000047ab9 */ /* 0x000fe20000000a00 */
[----:B------:R-:W-:Y:S02]  /*b980*/  LEA R30, P1, R20, c[0x0][0x1f8], 0x1 ;  /* 0x00007e00141e7a11 */ /* 0x000fe400078208ff */
[----:B------:R-:W-:Y:S01]  /*b990*/  LEA.HI.X R37, R2, c[0x0][0x1fc], R3, 0x1, P0 ;  /* 0x00007f0002257a11 */ /* 0x000fe200000f0c03 */
[C---:B------:R-:W-:Y:S01]  /*b9a0*/  HMMA.16816.F32 R16, R156.reuse, R18, RZ ;  /* 0x000000129c10723c */ /* 0x040fe200000018ff */
[----:B------:R-:W-:Y:S01]  /*b9b0*/  LEA.HI.X R31, R20, c[0x0][0x1fc], R21, 0x1, P1 ;  /* 0x00007f00141f7a11 */ /* 0x000fe200008f0c15 */
[----:B------:R-:W-:Y:S02]  /*b9c0*/  @UP0 UIMAD.WIDE.U32 UR26, UR20, UR4, URZ ;  /* 0x00000004141a02a5 */ /* 0x000fe4000f8e003f */
[----:B------:R-:W-:Y:S01]  /*b9d0*/  IADD3 R2, P0, R28, UR10, RZ ;  /* 0x0000000a1c027c10 */ /* 0x000fe2000ff1e0ff */
[----:B------:R-:W-:Y:S01]  /*b9e0*/  @UP0 UIMAD UR24, UR24, UR4, URZ ;  /* 0x00000004181802a4 */ /* 0x000fe2000f8e023f */
[----:B------:R2:W-:Y:S02]  /*b9f0*/  LDGSTS.E.BYPASS.LTC128B.128 [R249+0x3100], [R30.64], !P3 ;  /* 0x031000001ef97fae */ /* 0x0005e4000d901d52 */
[C---:B------:R-:W-:Y:S01]  /*ba00*/  HMMA.16816.F32 R20, R156.reuse, R24, RZ ;  /* 0x000000189c14723c */ /* 0x040fe200000018ff */
[----:B------:R-:W-:Y:S01]  /*ba10*/  IADD3.X R3, R29, UR13, RZ, P0, !PT ;  /* 0x0000000d1d037c10 */ /* 0x000fe200087fe4ff */
[----:B------:R-:W-:Y:S02]  /*ba20*/  @UP0 UIMAD UR24, UR20, UR5, UR24 ;  /* 0x00000005141802a4 */ /* 0x000fe4000f8e0218 */
[C---:B------:R-:W-:Y:S02]  /*ba30*/  IADD3 R38, P0, R2.reuse, UR10, RZ ;  /* 0x0000000a02267c10 */ /* 0x040fe4000ff1e0ff */
[----:B------:R3:W-:Y:S01]  /*ba40*/  LDGSTS.E.BYPASS.LTC128B.128 [R249+0x6100], [R36.64], !P2 ;  /* 0x0610000024f97fae */ /* 0x0007e2000d101d52 */
[----:B------:R-:W-:Y:S01]  /*ba50*/  @UP0 UIADD3 UR4, UR27, UR24, URZ ;  /* 0x000000181b040290 */ /* 0x000fe2000fffe03f */
[C---:B------:R-:W-:Y:S01]  /*ba60*/  HMMA.16816.F32 R24, R156.reuse, R26, RZ ;  /* 0x0000001a9c18723c */ /* 0x040fe200000018ff */
[C---:B------:R-:W-:Y:S02]  /*ba70*/  IADD3.X R39, R3.reuse, UR13, RZ, P0, !PT ;  /* 0x0000000d03277c10 */ /* 0x040fe400087fe4ff */
[----:B------:R-:W-:Y:S03]  /*ba80*/  @UP0 UIMAD UR4, UR4, 0x60, URZ ;  /* 0x00000060040408a4 */ /* 0x000fe6000f8e023f */
[----:B------:R4:W-:Y:S08]  /*ba90*/  LDGSTS.E.BYPASS.LTC128B.128 [R249+0x1100], [R2.64], !P4 ;  /* 0x0110000002f97fae */ /* 0x0009f0000e101d52 */
[----:B------:R4:W-:Y:S01]  /*baa0*/  LDGSTS.E.BYPASS.LTC128B.128 [R249+0x4100], [R2.64+0x80], !P3 ;  /* 0x0410008002f97fae */ /* 0x0009e2000d901d52 */
[C---:B--2---:R-:W-:Y:S07]  /*bab0*/  HMMA.16816.F32 R28, R156.reuse, R32, RZ ;  /* 0x000000209c1c723c */ /* 0x044fee00000018ff */
[----:B------:R4:W-:Y:S01]  /*bac0*/  LDGSTS.E.BYPASS.LTC128B.128 [R249+0x7100], [R2.64+0x100], !P2 ;  /* 0x0710010002f97fae */ /* 0x0009e2000d101d52 */
[C---:B------:R-:W-:Y:S01]  /*bad0*/  HMMA.16816.F32 R32, R156.reuse, R34, RZ ;  /* 0x000000229c20723c */ /* 0x040fe200000018ff */
[C---:B---3--:R-:W-:Y:S06]  /*bae0*/  IADD3 R36, P0, R2.reuse, UR15, RZ ;  /* 0x0000000f02247c10 */ /* 0x048fec000ff1e0ff */
[----:B------:R2:W-:Y:S01]  /*baf0*/  LDGSTS.E.BYPASS.LTC128B.128 [R249+0x2100], [R38.64], !P4 ;  /* 0x0210000026f97fae */ /* 0x0005e2000e101d52 */
[C---:B------:R-:W-:Y:S07]  /*bb00*/  IADD3.X R37, R3.reuse, UR22, RZ, P0, !PT ;  /* 0x0000001603257c10 */ /* 0x040fee00087fe4ff */
[----:B------:R2:W-:Y:S01]  /*bb10*/  LDGSTS.E.BYPASS.LTC128B.128 [R249+0x5100], [R36.64], !P3 ;  /* 0x0510000024f97fae */ /* 0x0005e2000d901d52 */
[----:B----4-:R-:W-:Y:S04]  /*bb20*/  IADD3 R2, P0, R2, UR21, RZ ;  /* 0x0000001502027c10 */ /* 0x010fe8000ff1e0ff */
[----:B------:R-:W-:Y:S02]  /*bb30*/  IADD3.X R3, R3, UR23, RZ, P0, !PT ;  /* 0x0000001703037c10 */ /* 0x000fe400087fe4ff */
[----:B------:R-:W-:Y:S03]  /*bb40*/  PLOP3.LUT P0, PT, PT, PT, UP0, 0x80, 0x0 ;  /* 0x000000000000781c */ /* 0x000fe60003f0f008 */
[----:B------:R3:W-:Y:S01]  /*bb50*/  LDGSTS.E.BYPASS.LTC128B.128 [R249+0x8100], [R2.64], !P2 ;  /* 0x0810000002f97fae */ /* 0x0007e2000d101d52 */
[C---:B--2---:R-:W-:Y:S07]  /*bb60*/  HMMA.16816.F32 R36, R156.reuse, R40, RZ ;  /* 0x000000289c24723c */ /* 0x044fee00000018ff */
[----:B------:R-:W0:Y:S01]  /*bb70*/  LDGDEPBAR ;  /* 0x00000000000079af */ /* 0x000e220000000000 */
        /* <DEDUP_REMOVED lines=17> */
[----:B------:R-:W3:Y:S07]  /*bc90*/  LDSM.16.M88.4 R176, [R230+0xe100] ;  /* 0x00e10000e6b0783b */ /* 0x000eee0000000200 */
        /* <DEDUP_REMOVED lines=13> */
[----:B------:R-:W4:Y:S07]  /*bd70*/  LDSM.16.M88.4 R172, [R227+0x1000] ;  /* 0x00100000e3ac783b */ /* 0x000f2e0000000200 */
[C---:B---3--:R-:W-:Y:S08]  /*bd80*/  HMMA.16816.F32 R36, R184.reuse, R176, R36 ;  /* 0x000000b0b824723c */ /* 0x048ff00000001824 */
[C---:B------:R-:W-:Y:S01]  /*bd90*/  HMMA.16816.F32 R40, R184.reuse, R178, R40 ;  /* 0x000000b2b828723c */ /* 0x040fe20000001828 */
[----:B------:R-:W3:Y:S07]  /*bda0*/  LDSM.16.M88.4 R176, [R227+0x1800] ;  /* 0x00180000e3b0783b */ /* 0x000eee0000000200 */
[C---:B-1----:R-:W-:Y:S08]  /*bdb0*/  HMMA.16816.F32 R44, R184.reuse, R152, R44 ;  /* 0x00000098b82c723c */ /* 0x042ff0000000182c */
[----:B------:R-:W-:Y:S01]  /*bdc0*/  HMMA.16816.F32 R48, R184, R154, R48 ;  /* 0x0000009ab830723c */ /* 0x000fe20000001830 */
[----:B------:R-:W1:Y:S07]  /*bdd0*/  LDSM.16.M88.4 R152, [R227+0x2000] ;  /* 0x00200000e398783b */ /* 0x000e6e0000000200 */
[C---:B--2---:R-:W-:Y:S08]  /*bde0*/  HMMA.16816.F32 R4, R188.reuse, R164, R4 ;  /* 0x000000a4bc04723c */ /* 0x044ff00000001804 */
[C---:B------:R-:W-:Y:S01]  /*bdf0*/  HMMA.16816.F32 R8, R188.reuse, R166, R8 ;  /* 0x000000a6bc08723c */ /* 0x040fe20000001808 */
[----:B------:R-:W2:Y:S07]  /*be00*/  LDSM.16.M88.4 R164, [R227+0x2800] ;  /* 0x00280000e3a4783b */ /* 0x000eae0000000200 */
        /* <DEDUP_REMOVED lines=10> */
[C---:B------:R-:W-:Y:S01]  /*beb0*/  HMMA.16816.F32 R40, R188.reuse, R154, R40 ;  /* 0x0000009abc28723c */ /* 0x040fe20000001828 */
[----:B------:R-:W1:Y:S07]  /*bec0*/  LDSM.16.M88.4 R152, [R224+0x10900] ;  /* 0x01090000e098783b */ /* 0x000e6e0000000200 */
[C---:B--2---:R-:W-:Y:S08]  /*bed0*/  HMMA.16816.F32 R44, R188.reuse, R164, R44 ;  /* 0x000000a4bc2c723c */ /* 0x044ff0000000182c */
[----:B------:R-:W-:Y:S01]  /*bee0*/  HMMA.16816.F32 R48, R188, R166, R48 ;  /* 0x000000a6bc30723c */ /* 0x000fe20000001830 */
[----:B------:R-:W2:Y:S07]  /*bef0*/  LDSM.16.M88.4 R164, [R224+0x11100] ;  /* 0x01110000e0a4783b */ /* 0x000eae0000000200 */
[C---:B----4-:R-:W-:Y:S08]  /*bf00*/  HMMA.16816.F32 R4, R192.reuse, R168, R4 ;  /* 0x000000a8c004723c */ /* 0x050ff00000001804 */
[C---:B------:R-:W-:Y:S01]  /*bf10*/  HMMA.16816.F32 R8, R192.reuse, R170, R8 ;  /* 0x000000aac008723c */ /* 0x040fe20000001808 */
[----:B------:R-:W4:Y:S07]  /*bf20*/  LDSM.16.M88.4 R168, [R224+0x11900] ;  /* 0x01190000e0a8783b */ /* 0x000f2e0000000200 */
[C---:B------:R-:W-:Y:S08]  /*bf30*/  HMMA.16816.F32 R12, R192.reuse, R172, R12 ;  /* 0x000000acc00c723c */ /* 0x040ff0000000180c */
[C---:B------:R-:W-:Y:S01]  /*bf40*/  HMMA.16816.F32 R16, R192.reuse, R174, R16 ;  /* 0x000000aec010723c */ /* 0x040fe20000001810 */
[----:B------:R-:W4:Y:S07]  /*bf50*/  LDSM.16.M88.4 R172, [R243] ;  /* 0x00000000f3ac783b */ /* 0x000f2e0000000200 */
[C---:B---3--:R-:W-:Y:S08]  /*bf60*/  HMMA.16816.F32 R20, R192.reuse, R176, R20 ;  /* 0x000000b0c014723c */ /* 0x048ff00000001814 */
[C---:B------:R-:W-:Y:S01]  /*bf70*/  HMMA.16816.F32 R24, R192.reuse, R178, R24 ;  /* 0x000000b2c018723c */ /* 0x040fe20000001818 */
[----:B------:R-:W3:Y:S07]  /*bf80*/  LDSM.16.M88.4 R176, [R242] ;  /* 0x00000000f2b0783b */ /* 0x000eee0000000200 */
[C---:B-1----:R-:W-:Y:S08]  /*bf90*/  HMMA.16816.F32 R28, R192.reuse, R152, R28 ;  /* 0x00000098c01c723c */ /* 0x042ff0000000181c */
[C---:B------:R-:W-:Y:S01]  /*bfa0*/  HMMA.16816.F32 R32, R192.reuse, R154, R32 ;  /* 0x0000009ac020723c */ /* 0x040fe20000001820 */
[----:B------:R-:W1:Y:S07]  /*bfb0*/  LDSM.16.M88.4 R152, [R241] ;  /* 0x00000000f198783b */ /* 0x000e6e0000000200 */
[C---:B--2---:R-:W-:Y:S08]  /*bfc0*/  HMMA.16816.F32 R36, R192.reuse, R164, R36 ;  /* 0x000000a4c024723c */ /* 0x044ff00000001824 */
[C---:B------:R-:W-:Y:S01]  /*bfd0*/  HMMA.16816.F32 R40, R192.reuse, R166, R40 ;  /* 0x000000a6c028723c */ /* 0x040fe20000001828 */
[----:B------:R-:W2:Y:S07]  /*bfe0*/  LDSM.16.M88.4 R164, [R240] ;  /* 0x00000000f0a4783b */ /* 0x000eae0000000200 */
[C---:B----4-:R-:W-:Y:S08]  /*bff0*/  HMMA.16816.F32 R44, R192.reuse, R168, R44 ;  /* 0x000000a8c02c723c */ /* 0x050ff0000000182c */
[----:B------:R-:W-:Y:S01]  /*c000*/  HMMA.16816.F32 R48, R192, R170, R48 ;  /* 0x000000aac030723c */ /* 0x000fe20000001830 */
[----:B------:R-:W4:Y:S07]  /*c010*/  LDSM.16.M88.4 R168, [R239] ;  /* 0x00000000efa8783b */ /* 0x000f2e0000000200 */
[C---:B------:R-:W-:Y:S08]  /*c020*/  HMMA.16816.F32 R4, R196.reuse, R172, R4 ;  /* 0x000000acc404723c */ /* 0x040ff00000001804 */
[C---:B------:R-:W-:Y:S01]  /*c030*/  HMMA.16816.F32 R8, R196.reuse, R174, R8 ;  /* 0x000000aec408723c */ /* 0x040fe20000001808 */
[----:B------:R-:W4:Y:S07]  /*c040*/  LDSM.16.M88.4 R172, [R238] ;  /* 0x00000000eeac783b */ /* 0x000f2e0000000200 */
[C---:B---3--:R-:W-:Y:S08]  /*c050*/  HMMA.16816.F32 R12, R196.reuse, R176, R12 ;  /* 0x000000b0c40c723c */ /* 0x048ff0000000180c */
[C---:B------:R-:W-:Y:S01]  /*c060*/  HMMA.16816.F32 R16, R196.reuse, R178, R16 ;  /* 0x000000b2c410723c */ /* 0x040fe20000001810 */
[----:B------:R-:W3:Y:S07]  /*c070*/  LDSM.16.M88.4 R176, [R230+0xf100] ;  /* 0x00f10000e6b0783b */ /* 0x000eee0000000200 */
[C---:B-1----:R-:W-:Y:S08]  /*c080*/  HMMA.16816.F32 R20, R196.reuse, R152, R20 ;  /* 0x00000098c414723c */ /* 0x042ff00000001814 */
[C---:B------:R-:W-:Y:S01]  /*c090*/  HMMA.16816.F32 R24, R196.reuse, R154, R24 ;  /* 0x0000009ac418723c */ /* 0x040fe20000001818 */
        /* <DEDUP_REMOVED lines=8> */
[----:B------:R-:W-:Y:S01]  /*c120*/  HMMA.16816.F32 R48, R196, R174, R48 ;  /* 0x000000aec430723c */ /* 0x000fe20000001830 */
        /* <DEDUP_REMOVED lines=17> */
[----:B------:R-:W-:Y:S01]  /*c240*/  HMMA.16816.F32 R48, R200, R178, R48 ;  /* 0x000000b2c830723c */ /* 0x000fe20000001830 */
        /* <DEDUP_REMOVED lines=24> */
[----:B------:R-:W4:Y:S07]  /*c3d0*/  LDSM.16.M88.4 R168, [R237] ;  /* 0x00000000eda8783b */ /* 0x000f2e0000000200 */
        /* <DEDUP_REMOVED lines=10> */
[----:B------:R-:W-:Y:S01]  /*c480*/  HMMA.16816.F32 R48, R208, R166, R48 ;  /* 0x000000a6d030723c */ /* 0x000fe20000001830 */
[----:B------:R-:W2:Y:S07]  /*c490*/  LDSM.16.M88.4 R164, [R233] ;  /* 0x00000000e9a4783b */ /* 0x000eae0000000200 */
[C---:B----4-:R-:W-:Y:S08]  /*c4a0*/  HMMA.16816.F32 R4, R212.reuse, R168, R4 ;  /* 0x000000a8d404723c */ /* 0x050ff00000001804 */
[C---:B------:R-:W-:Y:S01]  /*c4b0*/  HMMA.16816.F32 R8, R212.reuse, R170, R8 ;  /* 0x000000aad408723c */ /* 0x040fe20000001808 */
[----:B------:R-:W4:Y:S07]  /*c4c0*/  LDSM.16.M88.4 R168, [R232] ;  /* 0x00000000e8a8783b */ /* 0x000f2e0000000200 */
        /* <DEDUP_REMOVED lines=13> */
[----:B------:R-:W-:Y:S01]  /*c5a0*/  HMMA.16816.F32 R48, R212, R170, R48 ;  /* 0x000000aad430723c */ /* 0x000fe20000001830 */
        /* <DEDUP_REMOVED lines=11> */
[C---:B------:R-:W-:Y:S08]  /*c660*/  HMMA.16816.F32 R32, R216.reuse, R166, R32 ;  /* 0x000000a6d820723c */ /* 0x040ff00000001820 */
[C---:B----4-:R-:W-:Y:S08]  /*c670*/  HMMA.16816.F32 R36, R216.reuse, R168, R36 ;  /* 0x000000a8d824723c */ /* 0x050ff00000001824 */
[C---:B------:R-:W-:Y:S08]  /*c680*/  HMMA.16816.F32 R40, R216.reuse, R170, R40 ;  /* 0x000000aad828723c */ /* 0x040ff00000001828 */
[C---:B------:R-:W-:Y:S08]  /*c690*/  HMMA.16816.F32 R44, R216.reuse, R172, R44 ;  /* 0x000000acd82c723c */ /* 0x040ff0000000182c */
[----:B------:R-:W-:Y:S08]  /*c6a0*/  HMMA.16816.F32 R48, R216, R174, R48 ;  /* 0x000000aed830723c */ /* 0x000ff00000001830 */
[C---:B---3--:R-:W-:Y:S08]  /*c6b0*/  HMMA.16816.F32 R4, R220.reuse, R176, R4 ;  /* 0x000000b0dc04723c */ /* 0x048ff00000001804 */
        /* <DEDUP_REMOVED lines=65> */
[----:B------:R-:W-:Y:S07]  /*cad0*/  BAR.SYNC.DEFER_BLOCKING 0x0 ;  /* 0x0000000000007b1d */ /* 0x000fee0000010000 */
[C---:B------:R-:W-:Y:S04]  /*cae0*/  HMMA.16816.F32 R40, R220.reuse, R6, R40 ;  /* 0x00000006dc28723c */ /* 0x040fe80000001828 */
[----:B------:R-:W-:Y:S02]  /*caf0*/  FMUL.FTZ R28, R28, c[0x0][0x320] ;  /* 0x0000c8001c1c7a20 */ /* 0x000fe40000410000 */
[----:B------:R-:W-:Y:S02]  /*cb00*/  FMUL.FTZ R29, R29, c[0x0][0x320] ;  /* 0x0000c8001d1d7a20 */ /* 0x000fe40000410000 */
[----:B------:R-:W-:Y:S04]  /*cb10*/  FMUL.FTZ R30, R30, c[0x0][0x320] ;  /* 0x0000c8001e1e7a20 */ /* 0x000fe80000410000 */
[----:B------:R-:W-:Y:S02]  /*cb20*/  FMUL.FTZ R31, R31, c[0x0][0x320] ;  /* 0x0000c8001f1f7a20 */ /* 0x000fe40000410000 */
[----:B------:R-:W-:Y:S02]  /*cb30*/  FMUL.FTZ R33, R33, c[0x0][0x320] ;  /* 0x0000c80021217a20 */ /* 0x000fe40000410000 */
[----:B------:R-:W-:Y:S01]  /*cb40*/  FMUL.FTZ R36, R36, c[0x0][0x320] ;  /* 0x0000c80024247a20 */ /* 0x000fe20000410000 */
[----:B------:R-:W-:Y:S01]  /*cb50*/  MUFU.TANH R250, R22 ;  /* 0x0000001600fa7308 */ /* 0x000fe20000002400 */
[----:B------:R-:W-:Y:S02]  /*cb60*/  FMUL.FTZ R37, R37, c[0x0][0x320] ;  /* 0x0000c80025257a20 */ /* 0x000fe40000410000 */
[----:B------:R-:W-:Y:S02]  /*cb70*/  FMUL.FTZ R38, R38, c[0x0][0x320] ;  /* 0x0000c80026267a20 */ /* 0x000fe40000410000 */
[----:B------:R-:W-:Y:S02]  /*cb80*/  FMUL.FTZ R39, R39, c[0x0][0x320] ;  /* 0x0000c80027277a20 */ /* 0x000fe40000410000 */
[----:B------:R-:W-:Y:S01]  /*cb90*/  FMUL.FTZ R41, R41, c[0x0][0x320] ;  /* 0x0000c80029297a20 */ /* 0x000fe20000410000 */
[C---:B-1----:R-:W-:Y:S02]  /*cba0*/  HMMA.16816.F32 R44, R220.reuse, R8, R44 ;  /* 0x00000008dc2c723c */ /* 0x042fe4000000182c */
[----:B------:R-:W-:Y:S01]  /*cbb0*/  MUFU.TANH R252, R23 ;  /* 0x0000001700fc7308 */ /* 0x000fe20000002400 */
[----:B------:R-:W-:Y:S02]  /*cbc0*/  FMUL.FTZ R42, R42, c[0x0][0x320] ;  /* 0x0000c8002a2a7a20 */ /* 0x000fe40000410000 */
[----:B------:R-:W-:Y:S02]  /*cbd0*/  FMUL.FTZ R43, R43, c[0x0][0x320] ;  /* 0x0000c8002b2b7a20 */ /* 0x000fe40000410000 */
[----:B------:R-:W-:Y:S01]  /*cbe0*/  FMUL.FTZ R34, R34, c[0x0][0x320] ;  /* 0x0000c80022227a20 */ /* 0x000fe20000410000 */
[----:B------:R-:W-:Y:S01]  /*cbf0*/  HMMA.16816.F32 R48, R220, R10, R48 ;  /* 0x0000000adc30723c */ /* 0x000fe20000001830 */
[----:B------:R-:W2:Y:S03]  /*cc00*/  LDL.64 R10, [R1+0x30] ;  /* 0x00003000010a7983 */ /* 0x000ea60000100a00 */
[----:B------:R-:W1:Y:S01]  /*cc10*/  MUFU.TANH R174, R16 ;  /* 0x0000001000ae7308 */ /* 0x000e620000002400 */
[----:B------:R-:W-:Y:S02]  /*cc20*/  FMUL.FTZ R32, R32, c[0x0][0x320] ;  /* 0x0000c80020207a20 */ /* 0x000fe40000410000 */
[----:B------:R-:W-:Y:S02]  /*cc30*/  FMUL.FTZ R35, R35, c[0x0][0x320] ;  /* 0x0000c80023237a20 */ /* 0x000fe40000410000 */
[----:B------:R-:W-:Y:S05]  /*cc40*/  FMUL.FTZ R40, R40, c[0x0][0x320] ;  /* 0x0000c80028287a20 */ /* 0x000fea0000410000 */
[----:B------:R-:W3:Y:S02]  /*cc50*/  MUFU.TANH R177, R18 ;  /* 0x0000001200b17308 */ /* 0x000ee40000002400 */
[----:B------:R-:W-:Y:S02]  /*cc60*/  FMUL.FTZ R44, R44, c[0x0][0x320] ;  /* 0x0000c8002c2c7a20 */ /* 0x000fe40000410000 */
[----:B------:R-:W-:Y:S02]  /*cc70*/  FMUL.FTZ R45, R45, c[0x0][0x320] ;  /* 0x0000c8002d2d7a20 */ /* 0x000fe40000410000 */
[----:B------:R-:W-:Y:S02]  /*cc80*/  FMUL.FTZ R46, R46, c[0x0][0x320] ;  /* 0x0000c8002e2e7a20 */ /* 0x000fe40000410000 */
[----:B------:R-:W-:Y:S02]  /*cc90*/  FMUL.FTZ R47, R47, c[0x0][0x320] ;  /* 0x0000c8002f2f7a20 */ /* 0x000fe40000410000 */
[----:B------:R-:W3:Y:S01]  /*cca0*/  MUFU.TANH R179, R19 ;  /* 0x0000001300b37308 */ /* 0x000ee20000002400 */
[----:B------:R-:W-:Y:S02]  /*ccb0*/  FMUL.FTZ R48, R48, c[0x0][0x320] ;  /* 0x0000c80030307a20 */ /* 0x000fe40000410000 */
[----:B------:R-:W-:Y:S01]  /*ccc0*/  FMUL.FTZ R49, R49, c[0x0][0x320] ;  /* 0x0000c80031317a20 */ /* 0x000fe20000410000 */
[----:B-1----:R-:W-:Y:S01]  /*ccd0*/  FMNMX.FTZ R0, R174, R0, !PT ;  /* 0x00000000ae007209 */ /* 0x002fe20007810000 */
[----:B------:R-:W-:Y:S03]  /*cce0*/  FMUL.FTZ R50, R50, c[0x0][0x320] ;  /* 0x0000c80032327a20 */ /* 0x000fe60000410000 */
[----:B------:R-:W-:Y:S02]  /*ccf0*/  FMNMX.FTZ R0, R175, R0, !PT ;  /* 0x00000000af007209 */ /* 0x000fe40007810000 */
[----:B------:R-:W1:Y:S02]  /*cd00*/  MUFU.TANH R181, R24 ;  /* 0x0000001800b57308 */ /* 0x000e640000002400 */
[----:B------:R-:W-:Y:S02]  /*cd10*/  FMNMX.FTZ R0, R183, R0, !PT ;  /* 0x00000000b7007209 */ /* 0x000fe40007810000 */
[----:B---3--:R-:W-:Y:S02]  /*cd20*/  FMNMX.FTZ R2, R177, R2, !PT ;  /* 0x00000002b1027209 */ /* 0x008fe40007810000 */
[----:B------:R-:W-:Y:S04]  /*cd30*/  FMNMX.FTZ R0, R182, R0, !PT ;  /* 0x00000000b6007209 */ /* 0x000fe80007810000 */
[----:B------:R-:W3:Y:S01]  /*cd40*/  MUFU.TANH R180, R25 ;  /* 0x0000001900b47308 */ /* 0x000ee20000002400 */
[----:B------:R-:W-:Y:S04]  /*cd50*/  FMNMX.FTZ R2, R179, R2, !PT ;  /* 0x00000002b3027209 */ /* 0x000fe80007810000 */
[----:B------:R-:W-:Y:S05]  /*cd60*/  FMNMX.FTZ R2, R250, R2, !PT ;  /* 0x00000002fa027209 */ /* 0x000fea0007810000 */
[----:B------:R-:W3:Y:S01]  /*cd70*/  MUFU.TANH R251, R26 ;  /* 0x0000001a00fb7308 */ /* 0x000ee20000002400 */
[----:B------:R-:W-:Y:S02]  /*cd80*/  FMNMX.FTZ R2, R252, R2, !PT ;  /* 0x00000002fc027209 */ /* 0x000fe40007810000 */
[----:B-1----:R-:W-:Y:S07]  /*cd90*/  FMNMX.FTZ R0, R181, R0, !PT ;  /* 0x00000000b5007209 */ /* 0x002fee0007810000 */
[----:B------:R-:W1:Y:S01]  /*cda0*/  MUFU.TANH R26, R28 ;  /* 0x0000001c001a7308 */ /* 0x000e620000002400 */
[----:B---3--:R-:W-:Y:S09]  /*cdb0*/  FMNMX.FTZ R0, R180, R0, !PT ;  /* 0x00000000b4007209 */ /* 0x008ff20007810000 */
[----:B------:R-:W3:Y:S01]  /*cdc0*/  MUFU.TANH R248, R27 ;  /* 0x0000001b00f87308 */ /* 0x000ee20000002400 */
[----:B------:R-:W-:Y:S09]  /*cdd0*/  FMNMX.FTZ R2, R251, R2, !PT ;  /* 0x00000002fb027209 */ /* 0x000ff20007810000 */
[----:B------:R3:W-:Y:S01]  /*cde0*/  MUFU.TANH R7, R48 ;  /* 0x0000003000077308 */ /* 0x0007e20000002400 */
[----:B-1----:R-:W-:Y:S09]  /*cdf0*/  FMNMX.FTZ R0, R26, R0, !PT ;  /* 0x000000001a007209 */ /* 0x002ff20007810000 */
[----:B------:R-:W1:Y:S10]  /*ce00*/  MUFU.TANH R27, R29 ;  /* 0x0000001d001b7308 */ /* 0x000e740000002400 */
[----:B------:R-:W1:Y:S01]  /*ce10*/  MUFU.TANH R246, R30 ;  /* 0x0000001e00f67308 */ /* 0x000e620000002400 */
[----:B---3--:R-:W-:Y:S04]  /*ce20*/  MOV R48, R248 ;  /* 0x000000f800307202 */ /* 0x008fe80000000f00 */
[----:B------:R-:W-:Y:S05]  /*ce30*/  FMNMX.FTZ R2, R48, R2, !PT ;  /* 0x0000000230027209 */ /* 0x000fea0007810000 */
[----:B------:R3:W-:Y:S01]  /*ce40*/  MUFU.TANH R100, R43 ;  /* 0x0000002b00647308 */ /* 0x0007e20000002400 */
[----:B-1----:R-:W-:Y:S09]  /*ce50*/  FMNMX.FTZ R0, R27, R0, !PT ;  /* 0x000000001b007209 */ /* 0x002ff20007810000 */
[----:B------:R-:W-:Y:S10]  /*ce60*/  MUFU.TANH R13, R49 ;  /* 0x00000031000d7308 */ /* 0x000ff40000002400 */
[----:B------:R-:W1:Y:S01]  /*ce70*/  MUFU.TANH R101, R33 ;  /* 0x0000002100657308 */ /* 0x000e620000002400 */
[----:B---3--:R-:W-:Y:S04]  /*ce80*/  MOV R43, R246 ;  /* 0x000000f6002b7202 */ /* 0x008fe80000000f00 */
[----:B------:R-:W-:Y:S05]  /*ce90*/  FMNMX.FTZ R2, R43, R2, !PT ;  /* 0x000000022b027209 */ /* 0x000fea0007810000 */
[----:B------:R-:W3:Y:S10]  /*cea0*/  MUFU.TANH R32, R32 ;  /* 0x0000002000207308 */ /* 0x000ef40000002400 */
[----:B------:R-:W3:Y:S01]  /*ceb0*/  MUFU.TANH R24, R31 ;  /* 0x0000001f00187308 */ /* 0x000ee20000002400 */
[----:B-1----:R-:W-:Y:S09]  /*cec0*/  MOV R49, R101 ;  /* 0x0000006500317202 */ /* 0x002ff20000000f00 */
[----:B------:R-:W1:Y:S01]  /*ced0*/  MUFU.TANH R33, R36 ;  /* 0x0000002400217308 */ /* 0x000e620000002400 */
[----:B---3--:R-:W-:Y:S04]  /*cee0*/  FMNMX.FTZ R0, R32, R0, !PT ;  /* 0x0000000020007209 */ /* 0x008fe80007810000 */
[----:B------:R-:W-:Y:S05]  /*cef0*/  FMNMX.FTZ R0, R49, R0, !PT ;  /* 0x0000000031007209 */ /* 0x000fea0007810000 */
[----:B------:R-:W3:Y:S01]  /*cf00*/  MUFU.TANH R25, R34 ;  /* 0x0000002200197308 */ /* 0x000ee20000002400 */
[----:B------:R-:W-:Y:S09]  /*cf10*/  FMNMX.FTZ R2, R24, R2, !PT ;  /* 0x0000000218027209 */ /* 0x000ff20007810000 */
[----:B------:R-:W-:Y:S01]  /*cf20*/  MUFU.TANH R231, R37 ;  /* 0x0000002500e77308 */ /* 0x000fe20000002400 */
[----:B-1----:R-:W-:Y:S09]  /*cf30*/  FMNMX.FTZ R0, R33, R0, !PT ;  /* 0x0000000021007209 */ /* 0x002ff20007810000 */
[----:B------:R-:W1:Y:S01]  /*cf40*/  MUFU.TANH R34, R35 ;  /* 0x0000002300227308 */ /* 0x000e620000002400 */
[----:B---3--:R-:W-:Y:S09]  /*cf50*/  FMNMX.FTZ R2, R25, R2, !PT ;  /* 0x0000000219027209 */ /* 0x008ff20007810000 */
[----:B------:R-:W3:Y:S10]  /*cf60*/  MUFU.TANH R247, R38 ;  /* 0x0000002600f77308 */ /* 0x000ef40000002400 */
[----:B------:R3:W3:Y:S01]  /*cf70*/  MUFU.TANH R18, R40 ;  /* 0x0000002800127308 */ /* 0x0006e20000002400 */
[----:B-1----:R-:W-:Y:S02]  /*cf80*/  FMNMX.FTZ R3, R34, R2, !PT ;  /* 0x0000000222037209 */ /* 0x002fe40007810000 */
[----:B------:R-:W-:Y:S01]  /*cf90*/  FMNMX.FTZ R2, R231, R0, !PT ;  /* 0x00000000e7027209 */ /* 0x000fe20007810000 */
[----:B------:R-:W-:Y:S01]  /*cfa0*/  FMUL.FTZ R0, R51, c[0x0][0x320] ;  /* 0x0000c80033007a20 */ /* 0x000fe20000410000 */
[----:B----4-:R-:W-:Y:S05]  /*cfb0*/  @P0 MOV R5, R15 ;  /* 0x0000000f00050202 */ /* 0x010fea0000000f00 */
[----:B------:R-:W1:Y:S01]  /*cfc0*/  MUFU.TANH R35, R41 ;  /* 0x0000002900237308 */ /* 0x000e620000002400 */
[----:B------:R-:W-:Y:S09]  /*cfd0*/  MOV R51, R231 ;  /* 0x000000e700337202 */ /* 0x000ff20000000f00 */
[----:B------:R1:W-:Y:S01]  /*cfe0*/  MUFU.TANH R153, R0 ;  /* 0x0000000000997308 */ /* 0x0003e20000002400 */
[----:B---3--:R-:W-:Y:S02]  /*cff0*/  MOV R40, R247 ;  /* 0x000000f700287202 */ /* 0x008fe40000000f00 */
[----:B------:R-:W-:Y:S02]  /*d000*/  FMNMX.FTZ R2, R18, R2, !PT ;  /* 0x0000000212027209 */ /* 0x000fe40007810000 */
[----:B------:R-:W-:Y:S05]  /*d010*/  FMNMX.FTZ R3, R40, R3, !PT ;  /* 0x0000000328037209 */ /* 0x000fea0007810000 */
[----:B------:R-:W3:Y:S10]  /*d020*/  MUFU.TANH R17, R39 ;  /* 0x0000002700117308 */ /* 0x000ef40000002400 */
[----:B------:R-:W4:Y:S01]  /*d030*/  MUFU.TANH R8, R44 ;  /* 0x0000002c00087308 */ /* 0x000f220000002400 */
[----:B-1----:R-:W-:Y:S09]  /*d040*/  FMNMX.FTZ R0, R35, R2, !PT ;  /* 0x0000000223007209 */ /* 0x002ff20007810000 */
[----:B------:R-:W1:Y:S01]  /*d050*/  MUFU.TANH R19, R42 ;  /* 0x0000002a00137308 */ /* 0x000e620000002400 */
[----:B---3--:R-:W-:Y:S09]  /*d060*/  FMNMX.FTZ R3, R17, R3, !PT ;  /* 0x0000000311037209 */ /* 0x008ff20007810000 */
[----:B------:R3:W-:Y:S01]  /*d070*/  MUFU.TANH R152, R50 ;  /* 0x0000003200987308 */ /* 0x0007e20000002400 */
[----:B----4-:R-:W-:Y:S09]  /*d080*/  FMNMX.FTZ R0, R8, R0, !PT ;  /* 0x0000000008007209 */ /* 0x010ff20007810000 */
[----:B------:R-:W4:Y:S01]  /*d090*/  MUFU.TANH R6, R45 ;  /* 0x0000002d00067308 */ /* 0x000f220000002400 */
[----:B-1----:R-:W-:Y:S09]  /*d0a0*/  FMNMX.FTZ R2, R19, R3, !PT ;  /* 0x0000000313027209 */ /* 0x002ff20007810000 */
[----:B------:R-:W1:Y:S01]  /*d0b0*/  MUFU.TANH R41, R46 ;  /* 0x0000002e00297308 */ /* 0x000e620000002400 */
[----:B---3--:R-:W-:Y:S04]  /*d0c0*/  MOV R50, R100 ;  /* 0x0000006400327202 */ /* 0x008fe80000000f00 */
[----:B------:R-:W-:Y:S05]  /*d0d0*/  FMNMX.FTZ R2, R50, R2, !PT ;  /* 0x0000000232027209 */ /* 0x000fea0007810000 */
[----:B------:R-:W3:Y:S01]  /*d0e0*/  MUFU.TANH R12, R47 ;  /* 0x0000002f000c7308 */ /* 0x000ee20000002400 */
[----:B----4-:R-:W-:Y:S04]  /*d0f0*/  FMNMX.FTZ R0, R6, R0, !PT ;  /* 0x0000000006007209 */ /* 0x010fe80007810000 */
[----:B------:R-:W-:Y:S04]  /*d100*/  FMNMX.FTZ R101, R7, R0, !PT ;  /* 0x0000000007657209 */ /* 0x000fe80007810000 */
[----:B------:R-:W-:Y:S02]  /*d110*/  FMNMX.FTZ R101, R13, R101, !PT ;  /* 0x000000650d657209 */ /* 0x000fe40007810000 */
[----:B-1----:R-:W-:Y:S03]  /*d120*/  FMNMX.FTZ R2, R41, R2, !PT ;  /* 0x0000000229027209 */ /* 0x002fe60007810000 */
[----:B------:R-:W1:Y:S01]  /*d130*/  SHFL.BFLY PT, R3, R101, 0x2, 0x1f ;  /* 0x0c401f0065037f89 */ /* 0x000e6200000e0000 */
[----:B---3--:R-:W-:Y:S04]  /*d140*/  FMNMX.FTZ R0, R12, R2, !PT ;  /* 0x000000020c007209 */ /* 0x008fe80007810000 */
[----:B------:R-:W-:Y:S04]  /*d150*/  FMNMX.FTZ R0, R152, R0, !PT ;  /* 0x0000000098007209 */ /* 0x000fe80007810000 */
[----:B------:R-:W-:Y:S05]  /*d160*/  FMNMX.FTZ R0, R153, R0, !PT ;  /* 0x0000000099007209 */ /* 0x000fea0007810000 */
[----:B------:R-:W3:Y:S01]  /*d170*/  SHFL.BFLY PT, R2, R0, 0x2, 0x1f ;  /* 0x0c401f0000027f89 */ /* 0x000ee200000e0000 */
[----:B-1----:R-:W-:Y:S07]  /*d180*/  FMNMX.FTZ R101, R101, R3, !PT ;  /* 0x0000000365657209 */ /* 0x002fee0007810000 */
[----:B------:R-:W1:Y:S01]  /*d190*/  SHFL.BFLY PT, R4, R101, 0x1, 0x1f ;  /* 0x0c201f0065047f89 */ /* 0x000e6200000e0000 */
[----:B---3--:R-:W-:Y:S07]  /*d1a0*/  FMNMX.FTZ R0, R0, R2, !PT ;  /* 0x0000000200007209 */ /* 0x008fee0007810000 */
[----:B------:R-:W3:Y:S01]  /*d1b0*/  SHFL.BFLY PT, R3, R0, 0x1, 0x1f ;  /* 0x0c201f0000037f89 */ /* 0x000ee200000e0000 */
[----:B-1----:R-:W-:Y:S02]  /*d1c0*/  FMNMX.FTZ R101, R101, R4, !PT ;  /* 0x0000000465657209 */ /* 0x002fe40007810000 */
[----:B--2---:R-:W-:Y:S03]  /*d1d0*/  @P0 MOV R4, R10 ;  /* 0x0000000a00040202 */ /* 0x004fe60000000f00 */
[C---:B------:R-:W-:Y:S01]  /*d1e0*/  FADD.FTZ R2, -R101.reuse, R102 ;  /* 0x0000006665027221 */ /* 0x040fe20000010100 */
[----:B------:R-:W-:Y:S01]  /*d1f0*/  MOV R102, R8 ;  /* 0x0000000800667202 */ /* 0x000fe20000000f00 */
[----:B------:R-:W-:Y:S01]  /*d200*/  FMUL.FTZ R154, R101, c[0x0][0x2d0] ;  /* 0x0000b400659a7a20 */ /* 0x000fe20000410000 */
[----:B---3--:R-:W-:Y:S01]  /*d210*/  FMNMX.FTZ R100, R0, R3, !PT ;  /* 0x0000000300647209 */ /* 0x008fe20007810000 */
[----:B------:R-:W-:Y:S01]  /*d220*/  FMUL.FTZ R0, R2, c[0x0][0x2d0] ;  /* 0x0000b40002007a20 */ /* 0x000fe20000410000 */
[----:B------:R-:W-:Y:S03]  /*d230*/  MOV R3, UR26 ;  /* 0x0000001a00037c02 */ /* 0x000fe60008000f00 */
[----:B------:R1:W2:Y:S02]  /*d240*/  MUFU.EX2 R2, R0 ;  /* 0x0000000000027308 */ /* 0x0002a40000000800 */
[----:B------:R-:W-:Y:S05]  /*d250*/  @P0 IMAD.WIDE.U32 R4, R3, 0x60, R4 ;  /* 0x0000006003040825 */ /* 0x000fea00078e0004 */
[----:B------:R-:W-:Y:S01]  /*d260*/  @P0 IADD3 R3, R5, UR4, RZ ;  /* 0x0000000405030c10 */ /* 0x000fe2000fffe0ff */
[--C-:B------:R-:W-:Y:S01]  /*d270*/  FFMA.FTZ R5, R166, c[0x0][0x2d0], -R154.reuse ;  /* 0x0000b400a6057a23 */ /* 0x100fe2000001089a */
[----:B------:R-:W-:Y:S01]  /*d280*/  MOV R166, R7 ;  /* 0x0000000700a67202 */ /* 0x000fe20000000f00 */
[--C-:B------:R-:W-:Y:S01]  /*d290*/  FFMA.FTZ R7, R167, c[0x0][0x2d0], -R154.reuse ;  /* 0x0000b400a7077a23 */ /* 0x100fe2000001089a */
[----:B------:R-:W-:Y:S01]  /*d2a0*/  @P0 SHF.L.U64.HI R3, R4, 0x1, R3 ;  /* 0x0000000104030819 */ /* 0x000fe20000010203 */
[----:B------:R-:W3:Y:S01]  /*d2b0*/  MUFU.EX2 R42, R5 ;  /* 0x00000005002a7308 */ /* 0x000ee20000000800 */
[----:B------:R-:W-:Y:S09]  /*d2c0*/  MOV R167, R19 ;  /* 0x0000001300a77202 */ /* 0x000ff20000000f00 */
[----:B------:R4:W-:Y:S01]  /*d2d0*/  MUFU.EX2 R246, R7 ;  /* 0x0000000700f67308 */ /* 0x0009e20000000800 */
[----:B-1----:R-:W-:Y:S01]  /*d2e0*/  FADD.FTZ R0, -R100, R103 ;  /* 0x0000006764007221 */ /* 0x002fe20000010100 */
[----:B------:R-:W-:Y:S01]  /*d2f0*/  MOV R103, R6 ;  /* 0x0000000600677202 */ /* 0x000fe20000000f00 */
[--C-:B------:R-:W-:Y:S02]  /*d300*/  FFMA.FTZ R6, R165, c[0x0][0x2d0], -R154.reuse ;  /* 0x0000b400a5067a23 */ /* 0x100fe4000001089a */
[----:B------:R-:W-:Y:S02]  /*d310*/  FMUL.FTZ R0, R0, c[0x0][0x2d0] ;  /* 0x0000b40000007a20 */ /* 0x000fe40000410000 */
[C---:B--2---:R-:W-:Y:S03]  /*d320*/  FMUL.FTZ R16, R2.reuse, R116 ;  /* 0x0000007402107220 */ /* 0x044fe60000410000 */
[----:B------:R1:W-:Y:S01]  /*d330*/  MUFU.EX2 R165, R6 ;  /* 0x0000000600a57308 */ /* 0x0003e20000000800 */
[C---:B------:R-:W-:Y:S02]  /*d340*/  FMUL.FTZ R52, R2.reuse, R52 ;  /* 0x0000003402347220 */ /* 0x040fe40000410000 */
[C---:B------:R-:W-:Y:S01]  /*d350*/  FMUL.FTZ R53, R2.reuse, R53 ;  /* 0x0000003502357220 */ /* 0x040fe20000410000 */
[----:B---3--:R-:W-:Y:S01]  /*d360*/  MOV R116, R42 ;  /* 0x0000002a00747202 */ /* 0x008fe20000000f00 */
[C---:B------:R-:W-:Y:S02]  /*d370*/  FMUL.FTZ R56, R2.reuse, R56 ;  /* 0x0000003802387220 */ /* 0x040fe40000410000 */
[C---:B------:R-:W-:Y:S02]  /*d380*/  FMUL.FTZ R57, R2.reuse, R57 ;  /* 0x0000003902397220 */ /* 0x040fe40000410000 */
[C---:B------:R-:W-:Y:S01]  /*d390*/  FMUL.FTZ R60, R2.reuse, R60 ;  /* 0x0000003c023c7220 */ /* 0x040fe20000410000 */
[----:B------:R-:W2:Y:S01]  /*d3a0*/  MUFU.EX2 R0, R0 ;  /* 0x0000000000007308 */ /* 0x000ea20000000800 */
[C---:B------:R-:W-:Y:S02]  /*d3b0*/  FMUL.FTZ R61, R2.reuse, R61 ;  /* 0x0000003d023d7220 */ /* 0x040fe40000410000 */
[----:B------:R-:W-:Y:S02]  /*d3c0*/  FMUL.FTZ R64, R2, R64 ;  /* 0x0000004002407220 */ /* 0x000fe40000410000 */
[--C-:B----4-:R-:W-:Y:S01]  /*d3d0*/  FFMA.FTZ R7, R164, c[0x0][0x2d0], -R154.reuse ;  /* 0x0000b400a4077a23 */ /* 0x110fe2000001089a */
[----:B------:R-:W-:Y:S01]  /*d3e0*/  MOV R164, R12 ;  /* 0x0000000c00a47202 */ /* 0x000fe20000000f00 */
[C---:B------:R-:W-:Y:S02]  /*d3f0*/  FMUL.FTZ R65, R2.reuse, R65 ;  /* 0x0000004102417220 */ /* 0x040fe40000410000 */
[C---:B------:R-:W-:Y:S01]  /*d400*/  FMUL.FTZ R68, R2.reuse, R68 ;  /* 0x0000004402447220 */ /* 0x040fe20000410000 */
[----:B------:R3:W-:Y:S01]  /*d410*/  MUFU.EX2 R248, R7 ;  /* 0x0000000700f87308 */ /* 0x0007e20000000800 */
[C---:B------:R-:W-:Y:S02]  /*d420*/  FMUL.FTZ R69, R2.reuse, R69 ;  /* 0x0000004502457220 */ /* 0x040fe40000410000 */
[----:B------:R-:W-:Y:S01]  /*d430*/  FMUL.FTZ R72, R2, R72 ;  /* 0x0000004802487220 */ /* 0x000fe20000410000 */
[----:B-1----:R-:W-:Y:S01]  /*d440*/  @P0 SHF.L.U32 R6, R4, 0x1, RZ ;  /* 0x0000000104060819 */ /* 0x002fe200000006ff */
[C---:B------:R-:W-:Y:S02]  /*d450*/  FMUL.FTZ R73, R2.reuse, R73 ;  /* 0x0000004902497220 */ /* 0x040fe40000410000 */
[----:B------:R-:W-:Y:S01]  /*d460*/  FMUL.FTZ R76, R2, R76 ;  /* 0x0000004c024c7220 */ /* 0x000fe20000410000 */
[----:B------:R-:W-:Y:S01]  /*d470*/  @P0 IADD3 R4, P1, R6, c[0x0][0x1c8], RZ ;  /* 0x0000720006040a10 */ /* 0x000fe20007f3e0ff */
[----:B------:R-:W-:Y:S01]  /*d480*/  FMUL.FTZ R77, R2, R77 ;  /* 0x0000004d024d7220 */ /* 0x000fe20000410000 */
[----:B------:R-:W-:Y:S01]  /*d490*/  @P0 IADD3 R8, P6, R6, 0x80, RZ ;  /* 0x0000008006080810 */ /* 0x000fe20007fde0ff */
[C---:B------:R-:W-:Y:S01]  /*d4a0*/  FMUL.FTZ R80, R2.reuse, R80 ;  /* 0x0000005002507220 */ /* 0x040fe20000410000 */
[----:B------:R-:W-:Y:S01]  /*d4b0*/  @P0 IADD3.X R5, R3, c[0x0][0x1cc], RZ, P1, !PT ;  /* 0x0000730003050a10 */ /* 0x000fe20000ffe4ff */
[----:B------:R-:W-:Y:S01]  /*d4c0*/  FMUL.FTZ R81, R2, R81 ;  /* 0x0000005102517220 */ /* 0x000fe20000410000 */
[----:B------:R-:W-:Y:S01]  /*d4d0*/  @P0 IADD3 R8, P5, R8, c[0x0][0x1c8], RZ ;  /* 0x0000720008080a10 */ /* 0x000fe20007fbe0ff */
[----:B--2---:R-:W-:Y:S01]  /*d4e0*/  FMUL.FTZ R19, R0, R119 ;  /* 0x0000007700137220 */ /* 0x004fe20000410000 */
[----:B------:R-:W-:Y:S01]  /*d4f0*/  @P0 IADD3 R6, P1, R6, 0x100, RZ ;  /* 0x0000010006060810 */ /* 0x000fe20007f3e0ff */
[----:B------:R1:W-:Y:S01]  /*d500*/  @P0 LDGSTS.E.BYPASS.LTC128B.128 [R249+0xc100], [R4.64], !P4 ;  /* 0x0c10000004f90fae */ /* 0x0003e2000e101d52 */
[--C-:B------:R-:W-:Y:S01]  /*d510*/  @P0 IADD3.X R9, RZ, c[0x0][0x1cc], R3.reuse, P5, P6 ;  /* 0x00007300ff090a10 */ /* 0x100fe20002fec403 */
[----:B------:R-:W-:Y:S01]  /*d520*/  FMUL.FTZ R54, R0, R54 ;  /* 0x0000003600367220 */ /* 0x000fe20000410000 */
[----:B------:R-:W-:Y:S01]  /*d530*/  @P0 IADD3 R6, P5, R6, c[0x0][0x1c8], RZ ;  /* 0x0000720006060a10 */ /* 0x000fe20007fbe0ff */
[C---:B------:R-:W-:Y:S01]  /*d540*/  FMUL.FTZ R55, R0.reuse, R55 ;  /* 0x0000003700377220 */ /* 0x040fe20000410000 */
[----:B------:R-:W-:Y:S01]  /*d550*/  MOV R119, R34 ;  /* 0x0000002200777202 */ /* 0x000fe20000000f00 */
[----:B------:R-:W-:Y:S01]  /*d560*/  FMUL.FTZ R34, R0, R134 ;  /* 0x0000008600227220 */ /* 0x000fe20000410000 */
[----:B---3--:R-:W-:Y:S01]  /*d570*/  @P0 IADD3.X R7, RZ, c[0x0][0x1cc], R3, P5, P1 ;  /* 0x00007300ff070a10 */ /* 0x008fe20002fe2403 */
[----:B------:R2:W-:Y:S01]  /*d580*/  @P0 LDGSTS.E.BYPASS.LTC128B.128 [R249+0xf100], [R8.64], !P3 ;  /* 0x0f10000008f90fae */ /* 0x0005e2000d901d52 */
[----:B------:R-:W-:Y:S01]  /*d590*/  FMUL.FTZ R3, R100, c[0x0][0x2d0] ;  /* 0x0000b40064037a20 */ /* 0x000fe20000410000 */
[----:B------:R-:W-:Y:S01]  /*d5a0*/  MOV R134, R49 ;  /* 0x0000003100867202 */ /* 0x000fe20000000f00 */
[----:B------:R-:W-:Y:S02]  /*d5b0*/  FMUL.FTZ R49, R2, R149 ;  /* 0x0000009502317220 */ /* 0x000fe40000410000 */
[C---:B------:R-:W-:Y:S02]  /*d5c0*/  FMUL.FTZ R58, R0.reuse, R58 ;  /* 0x0000003a003a7220 */ /* 0x040fe40000410000 */
[C---:B------:R-:W-:Y:S01]  /*d5d0*/  FMUL.FTZ R59, R0.reuse, R59 ;  /* 0x0000003b003b7220 */ /* 0x040fe20000410000 */
[----:B------:R3:W-:Y:S01]  /*d5e0*/  @P0 LDGSTS.E.BYPASS.LTC128B.128 [R249+0x12100], [R6.64], !P2 ;  /* 0x1210000006f90fae */ /* 0x0007e2000d101d52 */
[C---:B------:R-:W-:Y:S02]  /*d5f0*/  FMUL.FTZ R62, R0.reuse, R62 ;  /* 0x0000003e003e7220 */ /* 0x040fe40000410000 */
[C---:B------:R-:W-:Y:S02]  /*d600*/  FMUL.FTZ R63, R0.reuse, R63 ;  /* 0x0000003f003f7220 */ /* 0x040fe40000410000 */
[C---:B------:R-:W-:Y:S02]  /*d610*/  FMUL.FTZ R66, R0.reuse, R66 ;  /* 0x0000004200427220 */ /* 0x040fe40000410000 */
[C---:B------:R-:W-:Y:S02]  /*d620*/  FMUL.FTZ R67, R0.reuse, R67 ;  /* 0x0000004300437220 */ /* 0x040fe40000410000 */
[----:B------:R-:W-:Y:S01]  /*d630*/  FMUL.FTZ R70, R0, R70 ;  /* 0x0000004600467220 */ /* 0x000fe20000410000 */
[----:B-1----:R-:W-:Y:S01]  /*d640*/  @P0 IADD3 R4, P1, R4, UR8, RZ ;  /* 0x0000000804040c10 */ /* 0x002fe2000ff3e0ff */
[C---:B------:R-:W-:Y:S02]  /*d650*/  FMUL.FTZ R71, R0.reuse, R71 ;  /* 0x0000004700477220 */ /* 0x040fe40000410000 */
[C---:B------:R-:W-:Y:S01]  /*d660*/  FMUL.FTZ R74, R0.reuse, R74 ;  /* 0x0000004a004a7220 */ /* 0x040fe20000410000 */
[----:B------:R-:W-:Y:S01]  /*d670*/  @P0 IADD3.X R5, R5, UR7, RZ, P1, !PT ;  /* 0x0000000705050c10 */ /* 0x000fe20008ffe4ff */
[----:B------:R-:W-:Y:S01]  /*d680*/  FMUL.FTZ R75, R0, R75 ;  /* 0x0000004b004b7220 */ /* 0x000fe20000410000 */
[----:B------:R-:W-:Y:S01]  /*d690*/  @P0 IADD3 R10, P6, R4, UR8, RZ ;  /* 0x00000008040a0c10 */ /* 0x000fe2000ffde0ff */
[----:B------:R-:W-:Y:S02]  /*d6a0*/  FMUL.FTZ R78, R0, R78 ;  /* 0x0000004e004e7220 */ /* 0x000fe40000410000 */
[----:B------:R1:W-:Y:S01]  /*d6b0*/  @P0 LDGSTS.E.BYPASS.LTC128B.128 [R249+0xd100], [R4.64], !P4 ;  /* 0x0d10000004f90fae */ /* 0x0003e2000e101d52 */
[--C-:B--2---:R-:W-:Y:S01]  /*d6c0*/  FFMA.FTZ R8, R170, c[0x0][0x2d0], -R3.reuse ;  /* 0x0000b400aa087a23 */ /* 0x104fe20000010803 */
[----:B------:R-:W-:Y:S01]  /*d6d0*/  @P0 IADD3.X R11, R5, UR7, RZ, P6, !PT ;  /* 0x00000007050b0c10 */ /* 0x000fe2000b7fe4ff */
[----:B------:R-:W-:Y:S01]  /*d6e0*/  FMUL.FTZ R79, R0, R79 ;  /* 0x0000004f004f7220 */ /* 0x000fe20000410000 */
[----:B------:R-:W-:Y:S01]  /*d6f0*/  MOV R170, R41 ;  /* 0x0000002900aa7202 */ /* 0x000fe20000000f00 */
[----:B------:R2:W-:Y:S01]  /*d700*/  MUFU.EX2 R155, R8 ;  /* 0x00000008009b7308 */ /* 0x0005e20000000800 */
[----:B------:R-:W-:Y:S01]  /*d710*/  FMUL.FTZ R41, R2, R141 ;  /* 0x0000008d02297220 */ /* 0x000fe20000410000 */
[----:B---3--:R-:W-:Y:S01]  /*d720*/  @P0 IADD3 R6, P1, R4, UR14, RZ ;  /* 0x0000000e04060c10 */ /* 0x008fe2000ff3e0ff */
[----:B------:R1:W-:Y:S01]  /*d730*/  @P0 LDGSTS.E.BYPASS.LTC128B.128 [R249+0x10100], [R4.64+0x80], !P3 ;  /* 0x1010008004f90fae */ /* 0x0003e2000d901d52 */
[--C-:B------:R-:W-:Y:S01]  /*d740*/  FFMA.FTZ R7, R171, c[0x0][0x2d0], -R3.reuse ;  /* 0x0000b400ab077a23 */ /* 0x100fe20000010803 */
[----:B------:R-:W-:Y:S01]  /*d750*/  MOV R171, R13 ;  /* 0x0000000d00ab7202 */ /* 0x000fe20000000f00 */
[C---:B------:R-:W-:Y:S01]  /*d760*/  FMUL.FTZ R82, R0.reuse, R82 ;  /* 0x0000005200527220 */ /* 0x040fe20000410000 */
[----:B------:R-:W-:Y:S01]  /*d770*/  MOV R141, R43 ;  /* 0x0000002b008d7202 */ /* 0x000fe20000000f00 */
[----:B------:R-:W-:Y:S01]  /*d780*/  FMUL.FTZ R43, R0, R143 ;  /* 0x0000008f002b7220 */ /* 0x000fe20000410000 */
[----:B------:R-:W-:Y:S01]  /*d790*/  MOV R143, R48 ;  /* 0x00000030008f7202 */ /* 0x000fe20000000f00 */
[----:B------:R3:W4:Y:S01]  /*d7a0*/  MUFU.EX2 R245, R7 ;  /* 0x0000000700f57308 */ /* 0x0007220000000800 */
[----:B------:R1:W-:Y:S01]  /*d7b0*/  @P0 LDGSTS.E.BYPASS.LTC128B.128 [R249+0x13100], [R4.64+0x100], !P2 ;  /* 0x1310010004f90fae */ /* 0x0003e2000d101d52 */
[----:B------:R-:W-:Y:S02]  /*d7c0*/  FMUL.FTZ R48, R2, R148 ;  /* 0x0000009402307220 */ /* 0x000fe40000410000 */
[----:B------:R-:W-:Y:S02]  /*d7d0*/  FMUL.FTZ R83, R0, R83 ;  /* 0x0000005300537220 */ /* 0x000fe40000410000 */
[C---:B------:R-:W-:Y:S02]  /*d7e0*/  FMUL.FTZ R84, R2.reuse, R84 ;  /* 0x0000005402547220 */ /* 0x040fe40000410000 */
[----:B------:R-:W-:Y:S01]  /*d7f0*/  FMUL.FTZ R85, R2, R85 ;  /* 0x0000005502557220 */ /* 0x000fe20000410000 */
[----:B------:R4:W-:Y:S01]  /*d800*/  @P0 LDGSTS.E.BYPASS.LTC128B.128 [R249+0xe100], [R10.64], !P4 ;  /* 0x0e1000000af90fae */ /* 0x0009e2000e101d52 */
[C---:B------:R-:W-:Y:S02]  /*d810*/  FMUL.FTZ R86, R0.reuse, R86 ;  /* 0x0000005600567220 */ /* 0x040fe40000410000 */
[----:B------:R-:W-:Y:S01]  /*d820*/  FMUL.FTZ R87, R0, R87 ;  /* 0x0000005700577220 */ /* 0x000fe20000410000 */
[----:B--2---:R-:W-:Y:S01]  /*d830*/  @P0 IADD3 R8, P5, R4, UR6, RZ ;  /* 0x0000000604080c10 */ /* 0x004fe2000ffbe0ff */
[C---:B------:R-:W-:Y:S02]  /*d840*/  FMUL.FTZ R88, R2.reuse, R88 ;  /* 0x0000005802587220 */ /* 0x040fe40000410000 */
[----:B------:R-:W-:Y:S01]  /*d850*/  FMUL.FTZ R89, R2, R89 ;  /* 0x0000005902597220 */ /* 0x000fe20000410000 */
[C---:B------:R-:W-:Y:S01]  /*d860*/  @P0 IADD3.X R9, R5.reuse, UR12, RZ, P5, !PT ;  /* 0x0000000c05090c10 */ /* 0x040fe2000affe4ff */
[C---:B------:R-:W-:Y:S02]  /*d870*/  FMUL.FTZ R90, R0.reuse, R90 ;  /* 0x0000005a005a7220 */ /* 0x040fe40000410000 */
[----:B------:R-:W-:Y:S02]  /*d880*/  FMUL.FTZ R91, R0, R91 ;  /* 0x0000005b005b7220 */ /* 0x000fe40000410000 */
[----:B------:R2:W-:Y:S01]  /*d890*/  @P0 LDGSTS.E.BYPASS.LTC128B.128 [R249+0x11100], [R8.64], !P3 ;  /* 0x1110000008f90fae */ /* 0x0005e2000d901d52 */
[----:B---3--:R-:W-:Y:S01]  /*d8a0*/  @P0 IADD3.X R7, R5, UR9, RZ, P1, !PT ;  /* 0x0000000905070c10 */ /* 0x008fe20008ffe4ff */
[C---:B------:R-:W-:Y:S02]  /*d8b0*/  FMUL.FTZ R92, R2.reuse, R92 ;  /* 0x0000005c025c7220 */ /* 0x040fe40000410000 */
[----:B------:R-:W-:Y:S02]  /*d8c0*/  FMUL.FTZ R93, R2, R93 ;  /* 0x0000005d025d7220 */ /* 0x000fe40000410000 */
[--C-:B-1----:R-:W-:Y:S01]  /*d8d0*/  FFMA.FTZ R4, R168, c[0x0][0x2d0], -R3.reuse ;  /* 0x0000b400a8047a23 */ /* 0x102fe20000010803 */
[----:B------:R-:W-:Y:S01]  /*d8e0*/  MOV R168, R17 ;  /* 0x0000001100a87202 */ /* 0x000fe20000000f00 */
[----:B------:R1:W-:Y:S01]  /*d8f0*/  @P0 LDGSTS.E.BYPASS.LTC128B.128 [R249+0x14100], [R6.64], !P2 ;  /* 0x1410000006f90fae */ /* 0x0003e2000d101d52 */
[C---:B------:R-:W-:Y:S01]  /*d900*/  FMUL.FTZ R5, R2.reuse, R105 ;  /* 0x0000006902057220 */ /* 0x040fe20000410000 */
[----:B------:R3:W-:Y:S01]  /*d910*/  MUFU.EX2 R247, R4 ;  /* 0x0000000400f77308 */ /* 0x0007e20000000800 */
[----:B----4-:R-:W-:Y:S01]  /*d920*/  F2FP.PACK_AB R105, R245, R155 ;  /* 0x0000009bf569723e */ /* 0x010fe200000000ff */
[----:B------:R-:W-:Y:S01]  /*d930*/  FMUL.FTZ R17, R2, R117 ;  /* 0x0000007502117220 */ /* 0x000fe20000410000 */
[----:B------:R-:W-:Y:S01]  /*d940*/  MOV R117, R18 ;  /* 0x0000001200757202 */ /* 0x000fe20000000f00 */
[C---:B------:R-:W-:Y:S02]  /*d950*/  FMUL.FTZ R10, R0.reuse, R110 ;  /* 0x0000006e000a7220 */ /* 0x040fe40000410000 */
[----:B------:R-:W4:Y:S01]  /*d960*/  LDSM.16.MT88.4 R12, [R225+0x100] ;  /* 0x00010000e10c783b */ /* 0x000f220000004200 */
[C---:B------:R-:W-:Y:S02]  /*d970*/  FMUL.FTZ R11, R0.reuse, R111 ;  /* 0x0000006f000b7220 */ /* 0x040fe40000410000 */
[C---:B------:R-:W-:Y:S01]  /*d980*/  FMUL.FTZ R18, R0.reuse, R118 ;  /* 0x0000007600127220 */ /* 0x040fe20000410000 */
[----:B------:R-:W-:Y:S01]  /*d990*/  MOV R118, R35 ;  /* 0x0000002300767202 */ /* 0x000fe20000000f00 */
[C---:B------:R-:W-:Y:S02]  /*d9a0*/  FMUL.FTZ R35, R0.reuse, R135 ;  /* 0x0000008700237220 */ /* 0x040fe40000410000 */
[C---:B------:R-:W-:Y:S01]  /*d9b0*/  FMUL.FTZ R94, R0.reuse, R94 ;  /* 0x0000005e005e7220 */ /* 0x040fe20000410000 */
[----:B------:R-:W4:Y:S01]  /*d9c0*/  LDSM.16.MT88.4 R20, [R226+0x100] ;  /* 0x00010000e214783b */ /* 0x000f220000004200 */
[----:B------:R-:W-:Y:S02]  /*d9d0*/  FMUL.FTZ R95, R0, R95 ;  /* 0x0000005f005f7220 */ /* 0x000fe40000410000 */
[C---:B--2---:R-:W-:Y:S02]  /*d9e0*/  FMUL.FTZ R8, R2.reuse, R108 ;  /* 0x0000006c02087220 */ /* 0x044fe40000410000 */
[C---:B------:R-:W-:Y:S02]  /*d9f0*/  FMUL.FTZ R9, R2.reuse, R109 ;  /* 0x0000006d02097220 */ /* 0x040fe40000410000 */
[C---:B------:R-:W-:Y:S01]  /*da00*/  FMUL.FTZ R96, R2.reuse, R96 ;  /* 0x0000006002607220 */ /* 0x040fe20000410000 */
[----:B------:R-:W2:Y:S01]  /*da10*/  LDSM.16.MT88.4 R28, [R229+0x100] ;  /* 0x00010000e51c783b */ /* 0x000ea20000004200 */
[----:B------:R-:W-:Y:S02]  /*da20*/  FMUL.FTZ R97, R2, R97 ;  /* 0x0000006102617220 */ /* 0x000fe40000410000 */
[--C-:B---3--:R-:W-:Y:S01]  /*da30*/  FFMA.FTZ R4, R169, c[0x0][0x2d0], -R3.reuse ;  /* 0x0000b400a9047a23 */ /* 0x108fe20000010803 */
[----:B------:R-:W-:Y:S01]  /*da40*/  MOV R169, R40 ;  /* 0x0000002800a97202 */ /* 0x000fe20000000f00 */
[----:B-1----:R-:W-:Y:S01]  /*da50*/  FMUL.FTZ R6, R0, R106 ;  /* 0x0000006a00067220 */ /* 0x002fe20000410000 */
[----:B------:R-:W-:Y:S01]  /*da60*/  F2FP.PACK_AB R106, R248, R246 ;  /* 0x000000f6f86a723e */ /* 0x000fe200000000ff */
[----:B------:R-:W1:Y:S01]  /*da70*/  MUFU.EX2 R231, R4 ;  /* 0x0000000400e77308 */ /* 0x000e620000000800 */
[----:B------:R-:W-:Y:S01]  /*da80*/  FMUL.FTZ R7, R0, R107 ;  /* 0x0000006b00077220 */ /* 0x000fe20000410000 */
[----:B------:R-:W3:Y:S01]  /*da90*/  LDSM.16.MT88.4 R36, [R228+0x100] ;  /* 0x00010000e424783b */ /* 0x000ee20000004200 */
[----:B------:R-:W-:Y:S02]  /*daa0*/  FMUL.FTZ R40, R2, R140 ;  /* 0x0000008c02287220 */ /* 0x000fe40000410000 */
[C---:B------:R-:W-:Y:S02]  /*dab0*/  FMUL.FTZ R98, R0.reuse, R98 ;  /* 0x0000006200627220 */ /* 0x040fe40000410000 */
[----:B------:R-:W-:Y:S02]  /*dac0*/  FMUL.FTZ R99, R0, R99 ;  /* 0x0000006300637220 */ /* 0x000fe40000410000 */
[--C-:B------:R-:W-:Y:S01]  /*dad0*/  FFMA.FTZ R103, R103, c[0x0][0x2d0], -R154.reuse ;  /* 0x0000b40067677a23 */ /* 0x100fe2000001089a */
[----:B------:R-:W2:Y:S01]  /*dae0*/  LDSM.16.MT88.4 R44, [R225+0x3100] ;  /* 0x00310000e12c783b */ /* 0x000ea20000004200 */
[--C-:B------:R-:W-:Y:S07]  /*daf0*/  FFMA.FTZ R152, R152, c[0x0][0x2d0], -R3.reuse ;  /* 0x0000b40098987a23 */ /* 0x100fee0000010803 */
[----:B------:R-:W2:Y:S01]  /*db00*/  LDSM.16.MT88.4 R108, [R226+0x3100] ;  /* 0x00310000e26c783b */ /* 0x000ea20000004200 */
[----:B-1----:R-:W-:Y:S01]  /*db10*/  F2FP.PACK_AB R107, R231, R247 ;  /* 0x000000f7e76b723e */ /* 0x002fe200000000ff */
[----:B------:R-:W-:Y:S01]  /*db20*/  FMUL.FTZ R4, R2, R104 ;  /* 0x0000006802047220 */ /* 0x000fe20000410000 */
[----:B------:R-:W-:Y:S05]  /*db30*/  F2FP.PACK_AB R104, R42, R165 ;  /* 0x000000a52a68723e */ /* 0x000fea00000000ff */
[----:B------:R-:W0:Y:S01]  /*db40*/  LDGDEPBAR ;  /* 0x00000000000079af */ /* 0x000e220000000000 */
[----:B------:R-:W-:Y:S01]  /*db50*/  FMUL.FTZ R42, R0, R142 ;  /* 0x0000008e002a7220 */ /* 0x000fe20000410000 */
[C---:B----4-:R-:W-:Y:S07]  /*db60*/  HMMA.16816.F32 R4, R104.reuse, R12, R4 ;  /* 0x0000000c6804723c */ /* 0x050fee0000001804 */
[C---:B------:R-:W-:Y:S01]  /*db70*/  FMUL.FTZ R12, R2.reuse, R112 ;  /* 0x00000070020c7220 */ /* 0x040fe20000410000 */
[C---:B------:R-:W-:Y:S04]  /*db80*/  HMMA.16816.F32 R8, R104.reuse, R14, R8 ;  /* 0x0000000e6808723c */ /* 0x040fe80000001808 */
[----:B------:R-:W-:Y:S03]  /*db90*/  FMUL.FTZ R13, R2, R113 ;  /* 0x00000071020d7220 */ /* 0x000fe60000410000 */
[C---:B------:R-:W-:Y:S02]  /*dba0*/  FMUL.FTZ R14, R0.reuse, R114 ;  /* 0x00000072000e7220 */ /* 0x040fe40000410000 */
[----:B------:R-:W-:Y:S02]  /*dbb0*/  FMUL.FTZ R15, R0, R115 ;  /* 0x00000073000f7220 */ /* 0x000fe40000410000 */
[----:B------:R-:W1:Y:S05]  /*dbc0*/  LDSM.16.MT88.4 R112, [R229+0x3100] ;  /* 0x00310000e570783b */ /* 0x000e6a0000004200 */
[C---:B------:R-:W-:Y:S07]  /*dbd0*/  HMMA.16816.F32 R12, R104.reuse, R20, R12 ;  /* 0x00000014680c723c */ /* 0x040fee000000180c */
[C---:B------:R-:W-:Y:S01]  /*dbe0*/  FMUL.FTZ R20, R2.reuse, R120 ;  /* 0x0000007802147220 */ /* 0x040fe20000410000 */
[C---:B------:R-:W-:Y:S04]  /*dbf0*/  HMMA.16816.F32 R16, R104.reuse, R22, R16 ;  /* 0x000000166810723c */ /* 0x040fe80000001810 */
[C---:B------:R-:W-:Y:S01]  /*dc00*/  FMUL.FTZ R21, R2.reuse, R121 ;  /* 0x0000007902157220 */ /* 0x040fe20000410000 */
[----:B------:R-:W-:Y:S01]  /*dc10*/  MOV R121, R32 ;  /* 0x0000002000797202 */ /* 0x000fe20000000f00 */
[----:B------:R-:W-:Y:S01]  /*dc20*/  FMUL.FTZ R32, R2, R132 ;  /* 0x0000008402207220 */ /* 0x000fe20000410000 */
[----:B------:R-:W-:Y:S01]  /*dc30*/  MOV R120, R33 ;  /* 0x0000002100787202 */ /* 0x000fe20000000f00 */
[C---:B------:R-:W-:Y:S01]  /*dc40*/  FMUL.FTZ R22, R0.reuse, R122 ;  /* 0x0000007a00167220 */ /* 0x040fe20000410000 */
[----:B------:R-:W-:Y:S03]  /*dc50*/  MOV R122, R27 ;  /* 0x0000001b007a7202 */ /* 0x000fe60000000f00 */
[----:B------:R-:W-:Y:S01]  /*dc60*/  FMUL.FTZ R23, R0, R123 ;  /* 0x0000007b00177220 */ /* 0x000fe20000410000 */
[----:B------:R-:W-:Y:S01]  /*dc70*/  MOV R123, R24 ;  /* 0x00000018007b7202 */ /* 0x000fe20000000f00 */
[C---:B------:R-:W-:Y:S01]  /*dc80*/  FMUL.FTZ R33, R2.reuse, R133 ;  /* 0x0000008502217220 */ /* 0x040fe20000410000 */
[----:B------:R-:W-:Y:S01]  /*dc90*/  MOV R133, R121 ;  /* 0x0000007900857202 */ /* 0x000fe20000000f00 */
[----:B------:R-:W-:Y:S01]  /*dca0*/  FMUL.FTZ R24, R2, R124 ;  /* 0x0000007c02187220 */ /* 0x000fe20000410000 */
[----:B------:R-:W-:Y:S01]  /*dcb0*/  MOV R121, R102 ;  /* 0x0000006600797202 */ /* 0x000fe20000000f00 */
[--C-:B------:R-:W-:Y:S01]  /*dcc0*/  FFMA.FTZ R102, R172, c[0x0][0x2d0], -R154.reuse ;  /* 0x0000b400ac667a23 */ /* 0x100fe2000001089a */
[C---:B--2---:R-:W-:Y:S03]  /*dcd0*/  HMMA.16816.F32 R20, R104.reuse, R28, R20 ;  /* 0x0000001c6814723c */ /* 0x044fe60000001814 */
[----:B------:R-:W-:Y:S01]  /*dce0*/  MOV R124, R25 ;  /* 0x00000019007c7202 */ /* 0x000fe20000000f00 */
[----:B------:R-:W-:Y:S01]  /*dcf0*/  FMUL.FTZ R25, R2, R125 ;  /* 0x0000007d02197220 */ /* 0x000fe20000410000 */
[----:B------:R-:W-:Y:S01]  /*dd00*/  MOV R125, R26 ;  /* 0x0000001a007d7202 */ /* 0x000fe20000000f00 */
[C---:B------:R-:W-:Y:S01]  /*dd10*/  FMUL.FTZ R26, R0.reuse, R126 ;  /* 0x0000007e001a7220 */ /* 0x040fe20000410000 */
[----:B------:R-:W-:Y:S01]  /*dd20*/  MOV R140, R123 ;  /* 0x0000007b008c7202 */ /* 0x000fe20000000f00 */
[----:B------:R-:W-:Y:S01]  /*dd30*/  FMUL.FTZ R27, R0, R127 ;  /* 0x0000007f001b7220 */ /* 0x000fe20000410000 */
[----:B------:R-:W-:Y:S03]  /*dd40*/  MOV R127, R119 ;  /* 0x00000077007f7202 */ /* 0x000fe60000000f00 */
[C---:B------:R-:W-:Y:S01]  /*dd50*/  FMUL.FTZ R29, R2.reuse, R129 ;  /* 0x00000081021d7220 */ /* 0x040fe20000410000 */
[----:B------:R-:W-:Y:S01]  /*dd60*/  MOV R123, R117 ;  /* 0x00000075007b7202 */ /* 0x000fe20000000f00 */
[----:B------:R2:W-:Y:S01]  /*dd70*/  MUFU.EX2 R129, R102 ;  /* 0x0000006600817308 */ /* 0x0005e20000000800 */
[C---:B------:R-:W-:Y:S03]  /*dd80*/  HMMA.16816.F32 R24, R104.reuse, R30, R24 ;  /* 0x0000001e6818723c */ /* 0x040fe60000001818 */
[----:B------:R-:W-:Y:S01]  /*dd90*/  FMUL.FTZ R28, R2, R128 ;  /* 0x00000080021c7220 */ /* 0x000fe20000410000 */
[----:B------:R-:W-:Y:S02]  /*dda0*/  MOV R128, R124 ;  /* 0x0000007c00807202 */ /* 0x000fe40000000f00 */
[----:B------:R-:W-:Y:S01]  /*ddb0*/  MOV R124, R116 ;  /* 0x00000074007c7202 */ /* 0x000fe20000000f00 */
[C---:B------:R-:W-:Y:S01]  /*ddc0*/  FMUL.FTZ R30, R0.reuse, R130 ;  /* 0x00000082001e7220 */ /* 0x040fe20000410000 */
[----:B------:R-:W-:Y:S01]  /*ddd0*/  MOV R135, R122 ;  /* 0x0000007a00877202 */ /* 0x000fe20000000f00 */
[----:B------:R-:W-:Y:S03]  /*dde0*/  FMUL.FTZ R31, R0, R131 ;  /* 0x00000083001f7220 */ /* 0x000fe60000410000 */
[----:B------:R-:W-:Y:S02]  /*ddf0*/  MOV R122, R118 ;  /* 0x00000076007a7202 */ /* 0x000fe40000000f00 */
[----:B------:R-:W4:Y:S01]  /*de00*/  LDSM.16.MT88.4 R116, [R228+0x3100] ;  /* 0x00310000e474783b */ /* 0x000f220000004200 */
[----:B------:R-:W-:Y:S01]  /*de10*/  MOV R142, R125 ;  /* 0x0000007d008e7202 */ /* 0x000fe20000000f00 */
[C---:B---3--:R-:W-:Y:S03]  /*de20*/  HMMA.16816.F32 R28, R104.reuse, R36, R28 ;  /* 0x00000024681c723c */ /* 0x048fe6000000181c */
[----:B------:R-:W-:Y:S02]  /*de30*/  MOV R126, R120 ;  /* 0x00000078007e7202 */ /* 0x000fe40000000f00 */
[----:B------:R-:W-:Y:S01]  /*de40*/  MOV R120, R171 ;  /* 0x000000ab00787202 */ /* 0x000fe20000000f00 */
[--C-:B--2---:R-:W-:Y:S02]  /*de50*/  FFMA.FTZ R102, R173, c[0x0][0x2d0], -R154.reuse ;  /* 0x0000b400ad667a23 */ /* 0x104fe4000001089a */
[C---:B------:R-:W-:Y:S04]  /*de60*/  HMMA.16816.F32 R32, R104.reuse, R38, R32 ;  /* 0x000000266820723c */ /* 0x040fe80000001820 */
[----:B------:R-:W-:Y:S01]  /*de70*/  FMUL.FTZ R36, R2, R136 ;  /* 0x0000008802247220 */ /* 0x000fe20000410000 */
[----:B------:R-:W-:Y:S01]  /*de80*/  MOV R125, R51 ;  /* 0x00000033007d7202 */ /* 0x000fe20000000f00 */
[----:B------:R2:W3:Y:S01]  /*de90*/  MUFU.EX2 R136, R102 ;  /* 0x0000006600887308 */ /* 0x0004e20000000800 */
[----:B------:R-:W-:Y:S01]  /*dea0*/  FMUL.FTZ R39, R0, R139 ;  /* 0x0000008b00277220 */ /* 0x000fe20000410000 */
[----:B------:R-:W-:Y:S01]  /*deb0*/  MOV R171, R166 ;  /* 0x000000a600ab7202 */ /* 0x000fe20000000f00 */
[----:B------:R-:W-:Y:S03]  /*dec0*/  FMUL.FTZ R37, R2, R137 ;  /* 0x0000008902257220 */ /* 0x000fe60000410000 */
[C---:B------:R-:W-:Y:S01]  /*ded0*/  FMUL.FTZ R38, R0.reuse, R138 ;  /* 0x0000008a00267220 */ /* 0x040fe20000410000 */
[----:B------:R-:W-:Y:S01]  /*dee0*/  MOV R166, R50 ;  /* 0x0000003200a67202 */ /* 0x000fe20000000f00 */
[C---:B------:R-:W-:Y:S02]  /*def0*/  FMUL.FTZ R50, R0.reuse, R150 ;  /* 0x0000009600327220 */ /* 0x040fe40000410000 */
[----:B------:R-:W-:Y:S02]  /*df00*/  FMUL.FTZ R51, R0, R151 ;  /* 0x0000009700337220 */ /* 0x000fe40000410000 */
[----:B------:R-:W-:Y:S01]  /*df10*/  LDSM.16.MT88.4 R148, [R226+0x5900] ;  /* 0x00590000e294783b */ /* 0x000fe20000004200 */
[C---:B------:R-:W-:Y:S03]  /*df20*/  HMMA.16816.F32 R36, R104.reuse, R44, R36 ;  /* 0x0000002c6824723c */ /* 0x040fe60000001824 */
[--C-:B------:R-:W-:Y:S04]  /*df30*/  FFMA.FTZ R171, R171, c[0x0][0x2d0], -R154.reuse ;  /* 0x0000b400abab7a23 */ /* 0x100fe8000001089a */
[----:B------:R-:W-:Y:S01]  /*df40*/  FMUL.FTZ R44, R2, R144 ;  /* 0x00000090022c7220 */ /* 0x000fe20000410000 */
[C---:B------:R-:W-:Y:S01]  /*df50*/  HMMA.16816.F32 R40, R104.reuse, R46, R40 ;  /* 0x0000002e6828723c */ /* 0x040fe20000001828 */
[----:B------:R-:W-:Y:S03]  /*df60*/  MUFU.EX2 R171, R171 ;  /* 0x000000ab00ab7308 */ /* 0x000fe60000000800 */
[--C-:B--2---:R-:W-:Y:S02]  /*df70*/  FFMA.FTZ R102, R174, c[0x0][0x2d0], -R154.reuse ;  /* 0x0000b400ae667a23 */ /* 0x104fe4000001089a */
[----:B------:R-:W-:Y:S02]  /*df80*/  FMUL.FTZ R45, R2, R145 ;  /* 0x00000091022d7220 */ /* 0x000fe40000410000 */
[C---:B------:R-:W-:Y:S01]  /*df90*/  FMUL.FTZ R47, R0.reuse, R147 ;  /* 0x00000093002f7220 */ /* 0x040fe20000410000 */
[----:B------:R-:W-:Y:S02]  /*dfa0*/  MOV R147, R252 ;  /* 0x000000fc00937202 */ /* 0x000fe40000000f00 */
[----:B------:R2:W-:Y:S01]  /*dfb0*/  MUFU.EX2 R139, R102 ;  /* 0x00000066008b7308 */ /* 0x0005e20000000800 */
[----:B------:R-:W-:Y:S07]  /*dfc0*/  FMUL.FTZ R46, R0, R146 ;  /* 0x00000092002e7220 */ /* 0x000fee0000410000 */
[C---:B------:R-:W-:Y:S08]  /*dfd0*/  HMMA.16816.F32 R44, R104.reuse, R108, R44 ;  /* 0x0000006c682c723c */ /* 0x040ff0000000182c */
[C---:B------:R-:W-:Y:S01]  /*dfe0*/  HMMA.16816.F32 R48, R104.reuse, R110, R48 ;  /* 0x0000006e6830723c */ /* 0x040fe20000001830 */
[----:B------:R-:W3:Y:S07]  /*dff0*/  LDSM.16.MT88.4 R108, [R225+0x6100] ;  /* 0x00610000e16c783b */ /* 0x000eee0000004200 */
[C---:B-1----:R-:W-:Y:S04]  /*e000*/  HMMA.16816.F32 R52, R104.reuse, R112, R52 ;  /* 0x000000706834723c */ /* 0x042fe80000001834 */
[--C-:B--2---:R-:W-:Y:S04]  /*e010*/  FFMA.FTZ R102, R175, c[0x0][0x2d0], -R154.reuse ;  /* 0x0000b400af667a23 */ /* 0x104fe8000001089a */
[C---:B------:R-:W-:Y:S01]  /*e020*/  HMMA.16816.F32 R56, R104.reuse, R114, R56 ;  /* 0x000000726838723c */ /* 0x040fe20000001838 */
[----:B------:R1:W2:Y:S01]  /*e030*/  MUFU.EX2 R137, R102 ;  /* 0x0000006600897308 */ /* 0x0002a20000000800 */
[----:B------:R-:W2:Y:S06]  /*e040*/  LDSM.16.MT88.4 R112, [R226+0x6100] ;  /* 0x00610000e270783b */ /* 0x000eac0000004200 */
[C---:B----4-:R-:W-:Y:S08]  /*e050*/  HMMA.16816.F32 R60, R104.reuse, R116, R60 ;  /* 0x00000074683c723c */ /* 0x050ff0000000183c */
[C---:B------:R-:W-:Y:S01]  /*e060*/  HMMA.16816.F32 R64, R104.reuse, R118, R64 ;  /* 0x000000766840723c */ /* 0x040fe20000001840 */
[----:B------:R-:W4:Y:S07]  /*e070*/  LDSM.16.MT88.4 R116, [R229+0x6100] ;  /* 0x00610000e574783b */ /* 0x000f2e0000004200 */
[C---:B---3--:R-:W-:Y:S04]  /*e080*/  HMMA.16816.F32 R68, R104.reuse, R108, R68 ;  /* 0x0000006c6844723c */ /* 0x048fe80000001844 */
[--C-:B-1----:R-:W-:Y:S02]  /*e090*/  FFMA.FTZ R102, R176, c[0x0][0x2d0], -R3.reuse ;  /* 0x0000b400b0667a23 */ /* 0x102fe40000010803 */
[----:B------:R-:W-:Y:S02]  /*e0a0*/  MUFU.EX2 R176, R103 ;  /* 0x0000006700b07308 */ /* 0x000fe40000000800 */
[C---:B------:R-:W-:Y:S01]  /*e0b0*/  HMMA.16816.F32 R72, R104.reuse, R110, R72 ;  /* 0x0000006e6848723c */ /* 0x040fe20000001848 */
[----:B------:R-:W1:Y:S07]  /*e0c0*/  LDSM.16.MT88.4 R108, [R228+0x6100] ;  /* 0x00610000e46c783b */ /* 0x000e6e0000004200 */
[----:B------:R3:W-:Y:S01]  /*e0d0*/  MUFU.EX2 R132, R102 ;  /* 0x0000006600847308 */ /* 0x0007e20000000800 */
[C---:B--2---:R-:W-:Y:S08]  /*e0e0*/  HMMA.16816.F32 R76, R104.reuse, R112, R76 ;  /* 0x00000070684c723c */ /* 0x044ff0000000184c */
[C---:B------:R-:W-:Y:S01]  /*e0f0*/  HMMA.16816.F32 R80, R104.reuse, R114, R80 ;  /* 0x000000726850723c */ /* 0x040fe20000001850 */
[----:B------:R-:W2:Y:S01]  /*e100*/  LDSM.16.MT88.4 R112, [R225+0x900] ;  /* 0x00090000e170783b */ /* 0x000ea20000004200 */
[----:B------:R-:W-:Y:S06]  /*e110*/  MUFU.EX2 R103, R152 ;  /* 0x0000009800677308 */ /* 0x000fec0000000800 */
[C---:B----4-:R-:W-:Y:S04]  /*e120*/  HMMA.16816.F32 R84, R104.reuse, R116, R84 ;  /* 0x000000746854723c */ /* 0x050fe80000001854 */
[--C-:B---3--:R-:W-:Y:S04]  /*e130*/  FFMA.FTZ R102, R178, c[0x0][0x2d0], -R3.reuse ;  /* 0x0000b400b2667a23 */ /* 0x108fe80000010803 */
[C---:B------:R-:W-:Y:S01]  /*e140*/  HMMA.16816.F32 R88, R104.reuse, R118, R88 ;  /* 0x000000766858723c */ /* 0x040fe20000001858 */
[----:B------:R-:W3:Y:S01]  /*e150*/  LDSM.16.MT88.4 R116, [R226+0x900] ;  /* 0x00090000e274783b */ /* 0x000ee20000004200 */
[----:B------:R4:W2:Y:S06]  /*e160*/  MUFU.EX2 R144, R102 ;  /* 0x0000006600907308 */ /* 0x0008ac0000000800 */
[C---:B-1----:R-:W-:Y:S08]  /*e170*/  HMMA.16816.F32 R92, R104.reuse, R108, R92 ;  /* 0x0000006c685c723c */ /* 0x042ff0000000185c */
[----:B------:R-:W-:Y:S01]  /*e180*/  HMMA.16816.F32 R96, R104, R110, R96 ;  /* 0x0000006e6860723c */ /* 0x000fe20000001860 */
[----:B------:R-:W1:Y:S06]  /*e190*/  LDSM.16.MT88.4 R108, [R229+0x900] ;  /* 0x00090000e56c783b */ /* 0x000e6c0000004200 */
[----:B------:R-:W-:Y:S02]  /*e1a0*/  F2FP.PACK_AB R104, R136, R129 ;  /* 0x000000818868723e */ /* 0x000fe400000000ff */
[----:B------:R-:W-:Y:S03]  /*e1b0*/  F2FP.PACK_AB R106, R137, R139 ;  /* 0x0000008b896a723e */ /* 0x000fe600000000ff */
[--C-:B----4-:R-:W-:Y:S01]  /*e1c0*/  FFMA.FTZ R102, R177, c[0x0][0x2d0], -R3.reuse ;  /* 0x0000b400b1667a23 */ /* 0x110fe20000010803 */
[----:B--2---:R-:W-:Y:S03]  /*e1d0*/  F2FP.PACK_AB R105, R144, R132 ;  /* 0x000000849069723e */ /* 0x004fe600000000ff */
[----:B------:R2:W-:Y:S02]  /*e1e0*/  MUFU.EX2 R138, R102 ;  /* 0x00000066008a7308 */ /* 0x0005e40000000800 */
[--C-:B--2---:R-:W-:Y:S08]  /*e1f0*/  FFMA.FTZ R102, R179, c[0x0][0x2d0], -R3.reuse ;  /* 0x0000b400b3667a23 */ /* 0x104ff00000010803 */
[----:B------:R2:W4:Y:S02]  /*e200*/  MUFU.EX2 R252, R102 ;  /* 0x0000006600fc7308 */ /* 0x0005240000000800 */
[--C-:B--2---:R-:W-:Y:S01]  /*e210*/  FFMA.FTZ R102, R183, c[0x0][0x2d0], -R154.reuse ;  /* 0x0000b400b7667a23 */ /* 0x104fe2000001089a */
[----:B----4-:R-:W-:Y:S07]  /*e220*/  F2FP.PACK_AB R107, R252, R138 ;  /* 0x0000008afc6b723e */ /* 0x010fee00000000ff */
[----:B------:R2:W-:Y:S01]  /*e230*/  MUFU.EX2 R146, R102 ;  /* 0x0000006600927308 */ /* 0x0005e20000000800 */
[C---:B------:R-:W-:Y:S08]  /*e240*/  HMMA.16816.F32 R4, R104.reuse, R112, R4 ;  /* 0x000000706804723c */ /* 0x040ff00000001804 */
[C---:B------:R-:W-:Y:S01]  /*e250*/  HMMA.16816.F32 R8, R104.reuse, R114, R8 ;  /* 0x000000726808723c */ /* 0x040fe20000001808 */
[----:B------:R-:W4:Y:S07]  /*e260*/  LDSM.16.MT88.4 R112, [R228+0x900] ;  /* 0x00090000e470783b */ /* 0x000f2e0000004200 */
[C---:B---3--:R-:W-:Y:S04]  /*e270*/  HMMA.16816.F32 R12, R104.reuse, R116, R12 ;  /* 0x00000074680c723c */ /* 0x048fe8000000180c */
[--C-:B--2---:R-:W-:Y:S04]  /*e280*/  FFMA.FTZ R102, R182, c[0x0][0x2d0], -R154.reuse ;  /* 0x0000b400b6667a23 */ /* 0x104fe8000001089a */
[C---:B------:R-:W-:Y:S01]  /*e290*/  HMMA.16816.F32 R16, R104.reuse, R118, R16 ;  /* 0x000000766810723c */ /* 0x040fe20000001810 */
[----:B------:R2:W3:Y:S01]  /*e2a0*/  MUFU.EX2 R145, R102 ;  /* 0x0000006600917308 */ /* 0x0004e20000000800 */
        /* <DEDUP_REMOVED lines=16> */
[----:B------:R-:W2:Y:S07]  /*e3b0*/  LDSM.16.MT88.4 R108, [R225+0x6900] ;  /* 0x00690000e16c783b */ /* 0x000eae0000004200 */
[C---:B----4-:R-:W-:Y:S08]  /*e3c0*/  HMMA.16816.F32 R52, R104.reuse, R112, R52 ;  /* 0x000000706834723c */ /* 0x050ff00000001834 */
[C---:B------:R-:W-:Y:S01]  /*e3d0*/  HMMA.16816.F32 R56, R104.reuse, R114, R56 ;  /* 0x000000726838723c */ /* 0x040fe20000001838 */
[----:B------:R-:W4:Y:S03]  /*e3e0*/  LDSM.16.MT88.4 R112, [R226+0x6900] ;  /* 0x00690000e270783b */ /* 0x000f260000004200 */
[--C-:B-1----:R-:W-:Y:S04]  /*e3f0*/  FFMA.FTZ R102, R250, c[0x0][0x2d0], -R3.reuse ;  /* 0x0000b400fa667a23 */ /* 0x102fe80000010803 */
[----:B------:R1:W-:Y:S01]  /*e400*/  MUFU.EX2 R181, R102 ;  /* 0x0000006600b57308 */ /* 0x0003e20000000800 */
[C---:B---3--:R-:W-:Y:S08]  /*e410*/  HMMA.16816.F32 R60, R104.reuse, R116, R60 ;  /* 0x00000074683c723c */ /* 0x048ff0000000183c */
[C---:B------:R-:W-:Y:S01]  /*e420*/  HMMA.16816.F32 R64, R104.reuse, R118, R64 ;  /* 0x000000766840723c */ /* 0x040fe20000001840 */
[----:B------:R-:W3:Y:S07]  /*e430*/  LDSM.16.MT88.4 R116, [R229+0x6900] ;  /* 0x00690000e574783b */ /* 0x000eee0000004200 */
[C---:B--2---:R-:W-:Y:S04]  /*e440*/  HMMA.16816.F32 R68, R104.reuse, R108, R68 ;  /* 0x0000006c6844723c */ /* 0x044fe80000001844 */
[--C-:B-1----:R-:W-:Y:S04]  /*e450*/  FFMA.FTZ R102, R147, c[0x0][0x2d0], -R3.reuse ;  /* 0x0000b40093667a23 */ /* 0x102fe80000010803 */
[C---:B------:R-:W-:Y:S01]  /*e460*/  HMMA.16816.F32 R72, R104.reuse, R110, R72 ;  /* 0x0000006e6848723c */ /* 0x040fe20000001848 */
[----:B------:R-:W1:Y:S01]  /*e470*/  LDSM.16.MT88.4 R108, [R228+0x6900] ;  /* 0x00690000e46c783b */ /* 0x000e620000004200 */
[----:B------:R2:W1:Y:S06]  /*e480*/  MUFU.EX2 R180, R102 ;  /* 0x0000006600b47308 */ /* 0x00046c0000000800 */
[C---:B----4-:R-:W-:Y:S08]  /*e490*/  HMMA.16816.F32 R76, R104.reuse, R112, R76 ;  /* 0x00000070684c723c */ /* 0x050ff0000000184c */
[C---:B------:R-:W-:Y:S01]  /*e4a0*/  HMMA.16816.F32 R80, R104.reuse, R114, R80 ;  /* 0x000000726850723c */ /* 0x040fe20000001850 */
[----:B------:R-:W4:Y:S07]  /*e4b0*/  LDSM.16.MT88.4 R112, [R225+0x1100] ;  /* 0x00110000e170783b */ /* 0x000f2e0000004200 */
[C---:B---3--:R-:W-:Y:S04]  /*e4c0*/  HMMA.16816.F32 R84, R104.reuse, R116, R84 ;  /* 0x000000746854723c */ /* 0x048fe80000001854 */
[--C-:B--2---:R-:W-:Y:S04]  /*e4d0*/  FFMA.FTZ R102, R251, c[0x0][0x2d0], -R3.reuse ;  /* 0x0000b400fb667a23 */ /* 0x104fe80000010803 */
[----:B------:R2:W-:Y:S01]  /*e4e0*/  MUFU.EX2 R179, R102 ;  /* 0x0000006600b37308 */ /* 0x0005e20000000800 */
[C---:B------:R-:W-:Y:S01]  /*e4f0*/  HMMA.16816.F32 R88, R104.reuse, R118, R88 ;  /* 0x000000766858723c */ /* 0x040fe20000001858 */
[----:B------:R-:W3:Y:S07]  /*e500*/  LDSM.16.MT88.4 R116, [R226+0x1100] ;  /* 0x00110000e274783b */ /* 0x000eee0000004200 */
        /* <DEDUP_REMOVED lines=9> */
[----:B------:R-:W-:Y:S04]  /*e5a0*/  F2FP.PACK_AB R107, R178, R179 ;  /* 0x000000b3b26b723e */ /* 0x000fe800000000ff */
[----:B------:R2:W-:Y:S03]  /*e5b0*/  MUFU.EX2 R147, R102 ;  /* 0x0000006600937308 */ /* 0x0005e60000000800 */
[C---:B----4-:R-:W-:Y:S08]  /*e5c0*/  HMMA.16816.F32 R4, R104.reuse, R112, R4 ;  /* 0x000000706804723c */ /* 0x050ff00000001804 */
        /* <DEDUP_REMOVED lines=35> */
[----:B------:R2:W1:Y:S02]  /*e800*/  MUFU.EX2 R174, R102 ;  /* 0x0000006600ae7308 */ /* 0x0004640000000800 */
[----:B------:R-:W-:Y:S04]  /*e810*/  MOV R140, R124 ;  /* 0x0000007c008c7202 */ /* 0x000fe80000000f00 */
        /* <DEDUP_REMOVED lines=18> */
[----:B------:R-:W2:Y:S03]  /*e940*/  LDL.LU R126, [R1+0x8] ;  /* 0x00000800017e7983 */ /* 0x000ea60000300800 */
[----:B------:R1:W-:Y:S03]  /*e950*/  MUFU.EX2 R250, R102 ;  /* 0x0000006600fa7308 */ /* 0x0003e60000000800 */
[C---:B----4-:R-:W-:Y:S08]  /*e960*/  HMMA.16816.F32 R4, R104.reuse, R112, R4 ;  /* 0x000000706804723c */ /* 0x050ff00000001804 */
[C---:B------:R-:W-:Y:S01]  /*e970*/  HMMA.16816.F32 R8, R104.reuse, R114, R8 ;  /* 0x000000726808723c */ /* 0x040fe20000001808 */
[----:B------:R-:W4:Y:S07]  /*e980*/  LDSM.16.MT88.4 R112, [R228+0x1900] ;  /* 0x00190000e470783b */ /* 0x000f2e0000004200 */
[C---:B---3--:R-:W-:Y:S04]  /*e990*/  HMMA.16816.F32 R12, R104.reuse, R116, R12 ;  /* 0x00000074680c723c */ /* 0x048fe8000000180c */
[--C-:B-1----:R-:W-:Y:S02]  /*e9a0*/  FFMA.FTZ R102, R125, c[0x0][0x2d0], -R154.reuse ;  /* 0x0000b4007d667a23 */ /* 0x102fe4000001089a */
[----:B------:R-:W3:Y:S02]  /*e9b0*/  LDL.LU R125, [R1+0xc] ;  /* 0x00000c00017d7983 */ /* 0x000ee40000300800 */
[C---:B------:R-:W-:Y:S01]  /*e9c0*/  HMMA.16816.F32 R16, R104.reuse, R118, R16 ;  /* 0x000000766810723c */ /* 0x040fe20000001810 */
[----:B------:R1:W1:Y:S01]  /*e9d0*/  MUFU.EX2 R251, R102 ;  /* 0x0000006600fb7308 */ /* 0x0002620000000800 */
[----:B------:R-:W1:Y:S06]  /*e9e0*/  LDSM.16.MT88.4 R116, [R225+0x4900] ;  /* 0x00490000e174783b */ /* 0x000e6c0000004200 */
[C---:B------:R-:W-:Y:S08]  /*e9f0*/  HMMA.16816.F32 R20, R104.reuse, R108, R20 ;  /* 0x0000006c6814723c */ /* 0x040ff00000001814 */
[C---:B------:R-:W-:Y:S01]  /*ea00*/  HMMA.16816.F32 R24, R104.reuse, R110, R24 ;  /* 0x0000006e6818723c */ /* 0x040fe20000001818 */
[----:B------:R-:W1:Y:S07]  /*ea10*/  LDSM.16.MT88.4 R108, [R226+0x4900] ;  /* 0x00490000e26c783b */ /* 0x000e6e0000004200 */
[C---:B----4-:R-:W-:Y:S04]  /*ea20*/  HMMA.16816.F32 R28, R104.reuse, R112, R28 ;  /* 0x00000070681c723c */ /* 0x050fe8000000181c */
[--C-:B-1----:R-:W-:Y:S04]  /*ea30*/  FFMA.FTZ R102, R169, c[0x0][0x2d0], -R3.reuse ;  /* 0x0000b400a9667a23 */ /* 0x102fe80000010803 */
[----:B------:R1:W-:Y:S01]  /*ea40*/  MUFU.EX2 R169, R102 ;  /* 0x0000006600a97308 */ /* 0x0003e20000000800 */
[C---:B------:R-:W-:Y:S01]  /*ea50*/  HMMA.16816.F32 R32, R104.reuse, R114, R32 ;  /* 0x000000726820723c */ /* 0x040fe20000001820 */
[----:B------:R-:W4:Y:S07]  /*ea60*/  LDSM.16.MT88.4 R112, [R229+0x4900] ;  /* 0x00490000e570783b */ /* 0x000f2e0000004200 */
[C---:B------:R-:W-:Y:S08]  /*ea70*/  HMMA.16816.F32 R36, R104.reuse, R116, R36 ;  /* 0x000000746824723c */ /* 0x040ff00000001824 */
[C---:B------:R-:W-:Y:S01]  /*ea80*/  HMMA.16816.F32 R40, R104.reuse, R118, R40 ;  /* 0x000000766828723c */ /* 0x040fe20000001828 */
[----:B------:R-:W4:Y:S03]  /*ea90*/  LDSM.16.MT88.4 R116, [R228+0x4900] ;  /* 0x00490000e474783b */ /* 0x000f260000004200 */
[--C-:B-1----:R-:W-:Y:S04]  /*eaa0*/  FFMA.FTZ R102, R168, c[0x0][0x2d0], -R3.reuse ;  /* 0x0000b400a8667a23 */ /* 0x102fe80000010803 */
[C---:B------:R-:W-:Y:S01]  /*eab0*/  HMMA.16816.F32 R44, R104.reuse, R108, R44 ;  /* 0x0000006c682c723c */ /* 0x040fe2000000182c */
[----:B------:R1:W1:Y:S07]  /*eac0*/  MUFU.EX2 R168, R102 ;  /* 0x0000006600a87308 */ /* 0x00026e0000000800 */
[C---:B------:R-:W-:Y:S01]  /*ead0*/  HMMA.16816.F32 R48, R104.reuse, R110, R48 ;  /* 0x0000006e6830723c */ /* 0x040fe20000001830 */
[----:B------:R-:W4:Y:S07]  /*eae0*/  LDSM.16.MT88.4 R108, [R225+0x7900] ;  /* 0x00790000e16c783b */ /* 0x000f2e0000004200 */
[C---:B----4-:R-:W-:Y:S08]  /*eaf0*/  HMMA.16816.F32 R52, R104.reuse, R112, R52 ;  /* 0x000000706834723c */ /* 0x050ff00000001834 */
[C---:B------:R-:W-:Y:S01]  /*eb00*/  HMMA.16816.F32 R56, R104.reuse, R114, R56 ;  /* 0x000000726838723c */ /* 0x040fe20000001838 */
[----:B------:R-:W4:Y:S03]  /*eb10*/  LDSM.16.MT88.4 R112, [R226+0x7900] ;  /* 0x00790000e270783b */ /* 0x000f260000004200 */
[--C-:B-1----:R-:W-:Y:S04]  /*eb20*/  FFMA.FTZ R102, R123, c[0x0][0x2d0], -R154.reuse ;  /* 0x0000b4007b667a23 */ /* 0x102fe8000001089a */
[----:B------:R1:W-:Y:S01]  /*eb30*/  MUFU.EX2 R183, R102 ;  /* 0x0000006600b77308 */ /* 0x0003e20000000800 */
[C---:B------:R-:W-:Y:S08]  /*eb40*/  HMMA.16816.F32 R60, R104.reuse, R116, R60 ;  /* 0x00000074683c723c */ /* 0x040ff0000000183c */
[C---:B------:R-:W-:Y:S01]  /*eb50*/  HMMA.16816.F32 R64, R104.reuse, R118, R64 ;  /* 0x000000766840723c */ /* 0x040fe20000001840 */
[----:B------:R-:W4:Y:S07]  /*eb60*/  LDSM.16.MT88.4 R116, [R229+0x7900] ;  /* 0x00790000e574783b */ /* 0x000f2e0000004200 */
[C---:B------:R-:W-:Y:S04]  /*eb70*/  HMMA.16816.F32 R68, R104.reuse, R108, R68 ;  /* 0x0000006c6844723c */ /* 0x040fe80000001844 */
[--C-:B-1----:R-:W-:Y:S04]  /*eb80*/  FFMA.FTZ R102, R122, c[0x0][0x2d0], -R154.reuse ;  /* 0x0000b4007a667a23 */ /* 0x102fe8000001089a */
[C---:B------:R-:W-:Y:S01]  /*eb90*/  HMMA.16816.F32 R72, R104.reuse, R110, R72 ;  /* 0x0000006e6848723c */ /* 0x040fe20000001848 */
[----:B------:R-:W1:Y:S01]  /*eba0*/  LDSM.16.MT88.4 R108, [R228+0x7900] ;  /* 0x00790000e46c783b */ /* 0x000e620000004200 */
[----:B------:R4:W1:Y:S06]  /*ebb0*/  MUFU.EX2 R182, R102 ;  /* 0x0000006600b67308 */ /* 0x00086c0000000800 */
[C---:B----4-:R-:W-:Y:S08]  /*ebc0*/  HMMA.16816.F32 R76, R104.reuse, R112, R76 ;  /* 0x00000070684c723c */ /* 0x050ff0000000184c */
[C---:B------:R-:W-:Y:S01]  /*ebd0*/  HMMA.16816.F32 R80, R104.reuse, R114, R80 ;  /* 0x000000726850723c */ /* 0x040fe20000001850 */
[----:B------:R-:W4:Y:S07]  /*ebe0*/  LDSM.16.MT88.4 R112, [R225+0x2100] ;  /* 0x00210000e170783b */ /* 0x000f2e0000004200 */
[C---:B------:R-:W-:Y:S04]  /*ebf0*/  HMMA.16816.F32 R84, R104.reuse, R116, R84 ;  /* 0x000000746854723c */ /* 0x040fe80000001854 */
[--C-:B------:R-:W-:Y:S04]  /*ec00*/  FFMA.FTZ R102, R167, c[0x0][0x2d0], -R3.reuse ;  /* 0x0000b400a7667a23 */ /* 0x100fe80000010803 */
[----:B------:R4:W-:Y:S01]  /*ec10*/  MUFU.EX2 R167, R102 ;  /* 0x0000006600a77308 */ /* 0x0009e20000000800 */
[C---:B------:R-:W-:Y:S01]  /*ec20*/  HMMA.16816.F32 R88, R104.reuse, R118, R88 ;  /* 0x000000766858723c */ /* 0x040fe20000001858 */
[----:B------:R-:W4:Y:S07]  /*ec30*/  LDSM.16.MT88.4 R116, [R226+0x2100] ;  /* 0x00210000e274783b */ /* 0x000f2e0000004200 */
        /* <DEDUP_REMOVED lines=10> */
[----:B------:R-:W-:Y:S02]  /*ece0*/  FFMA.FTZ R154, R120, c[0x0][0x2d0], -R154 ;  /* 0x0000b400789a7a23 */ /* 0x000fe4000001089a */
[----:B------:R-:W1:Y:S01]  /*ecf0*/  LDSM.16.MT88.4 R120, [R229+0x2100] ;  /* 0x00210000e578783b */ /* 0x000e620000004200 */
[----:B------:R-:W4:Y:S03]  /*ed00*/  MUFU.EX2 R177, R102 ;  /* 0x0000006600b17308 */ /* 0x000f260000000800 */
[C---:B------:R-:W-:Y:S08]  /*ed10*/  HMMA.16816.F32 R4, R104.reuse, R112, R4 ;  /* 0x000000706804723c */ /* 0x040ff00000001804 */
[C---:B------:R-:W-:Y:S01]  /*ed20*/  HMMA.16816.F32 R8, R104.reuse, R114, R8 ;  /* 0x000000726808723c */ /* 0x040fe20000001808 */
[----:B------:R-:W2:Y:S07]  /*ed30*/  LDSM.16.MT88.4 R112, [R225+0x5100] ;  /* 0x00510000e170783b */ /* 0x000eae0000004200 */
[C---:B------:R-:W-:Y:S04]  /*ed40*/  HMMA.16816.F32 R12, R104.reuse, R116, R12 ;  /* 0x00000074680c723c */ /* 0x040fe8000000180c */
[----:B----4-:R-:W-:Y:S04]  /*ed50*/  F2FP.PACK_AB R152, R176, R177 ;  /* 0x000000b1b098723e */ /* 0x010fe800000000ff */
[C---:B------:R-:W-:Y:S01]  /*ed60*/  HMMA.16816.F32 R16, R104.reuse, R118, R16 ;  /* 0x000000766810723c */ /* 0x040fe20000001810 */
[----:B------:R-:W-:Y:S07]  /*ed70*/  LDSM.16.MT88.4 R116, [R229+0x5100] ;  /* 0x00510000e574783b */ /* 0x000fee0000004200 */
[C---:B-1----:R-:W-:Y:S08]  /*ed80*/  HMMA.16816.F32 R20, R104.reuse, R120, R20 ;  /* 0x000000786814723c */ /* 0x042ff00000001814 */
[C---:B------:R-:W-:Y:S01]  /*ed90*/  HMMA.16816.F32 R24, R104.reuse, R122, R24 ;  /* 0x0000007a6818723c */ /* 0x040fe20000001818 */
[----:B------:R-:W-:Y:S07]  /*eda0*/  LDSM.16.MT88.4 R120, [R228+0x5100] ;  /* 0x00510000e478783b */ /* 0x000fee0000004200 */
[C---:B------:R-:W-:Y:S08]  /*edb0*/  HMMA.16816.F32 R28, R104.reuse, R108, R28 ;  /* 0x0000006c681c723c */ /* 0x040ff0000000181c */
[C---:B------:R-:W-:Y:S01]  /*edc0*/  HMMA.16816.F32 R32, R104.reuse, R110, R32 ;  /* 0x0000006e6820723c */ /* 0x040fe20000001820 */
[----:B------:R-:W-:Y:S03]  /*edd0*/  LDSM.16.MT88.4 R108, [R225+0x8100] ;  /* 0x00810000e16c783b */ /* 0x000fe60000004200 */
[----:B--2---:R-:W-:Y:S04]  /*ede0*/  FFMA.FTZ R2, R2, R126, R165 ;  /* 0x0000007e02027223 */ /* 0x004fe800000100a5 */
[C---:B------:R-:W-:Y:S08]  /*edf0*/  HMMA.16816.F32 R36, R104.reuse, R112, R36 ;  /* 0x000000706824723c */ /* 0x040ff00000001824 */
[C---:B------:R-:W-:Y:S01]  /*ee00*/  HMMA.16816.F32 R40, R104.reuse, R114, R40 ;  /* 0x000000726828723c */ /* 0x040fe20000001828 */
[----:B------:R-:W-:Y:S03]  /*ee10*/  LDSM.16.MT88.4 R112, [R226+0x8100] ;  /* 0x00810000e270783b */ /* 0x000fe60000004200 */
[----:B---3--:R-:W-:Y:S02]  /*ee20*/  FFMA.FTZ R128, R0, R125, R155 ;  /* 0x0000007d00807223 */ /* 0x008fe4000001009b */
[--C-:B------:R-:W-:Y:S03]  /*ee30*/  FFMA.FTZ R0, R170, c[0x0][0x2d0], -R3.reuse ;  /* 0x0000b400aa007a23 */ /* 0x100fe60000010803 */
[----:B------:R-:W1:Y:S01]  /*ee40*/  LDSM.16.MT88.4 R124, [R226+0x5100] ;  /* 0x00510000e27c783b */ /* 0x000e620000004200 */
[----:B------:R-:W2:Y:S10]  /*ee50*/  MUFU.EX2 R170, R154 ;  /* 0x0000009a00aa7308 */ /* 0x000eb40000000800 */
[----:B------:R3:W-:Y:S01]  /*ee60*/  MUFU.EX2 R165, R0 ;  /* 0x0000000000a57308 */ /* 0x0007e20000000800 */
[----:B--2---:R-:W-:Y:S01]  /*ee70*/  F2FP.PACK_AB R154, R170, R171 ;  /* 0x000000abaa9a723e */ /* 0x004fe200000000ff */
[--C-:B---3--:R-:W-:Y:S02]  /*ee80*/  FFMA.FTZ R0, R164, c[0x0][0x2d0], -R3.reuse ;  /* 0x0000b400a4007a23 */ /* 0x108fe40000010803 */
[----:B------:R-:W-:Y:S06]  /*ee90*/  FFMA.FTZ R3, R153, c[0x0][0x2d0], -R3 ;  /* 0x0000b40099037a23 */ /* 0x000fec0000010803 */
[----:B------:R2:W3:Y:S01]  /*eea0*/  MUFU.EX2 R164, R0 ;  /* 0x0000000000a47308 */ /* 0x0004e20000000800 */
[C---:B-1----:R-:W-:Y:S08]  /*eeb0*/  HMMA.16816.F32 R44, R104.reuse, R124, R44 ;  /* 0x0000007c682c723c */ /* 0x042ff0000000182c */
[C---:B------:R-:W-:Y:S01]  /*eec0*/  HMMA.16816.F32 R48, R104.reuse, R126, R48 ;  /* 0x0000007e6830723c */ /* 0x040fe20000001830 */
[----:B------:R-:W1:Y:S01]  /*eed0*/  MUFU.EX2 R102, R3 ;  /* 0x0000000300667308 */ /* 0x000e620000000800 */
[----:B------:R-:W4:Y:S06]  /*eee0*/  LDSM.16.MT88.4 R124, [R229+0x8100] ;  /* 0x00810000e57c783b */ /* 0x000f2c0000004200 */
[C---:B------:R-:W-:Y:S04]  /*eef0*/  HMMA.16816.F32 R52, R104.reuse, R116, R52 ;  /* 0x000000746834723c */ /* 0x040fe80000001834 */
[----:B--2---:R-:W-:Y:S04]  /*ef00*/  FADD.FTZ R0, R140, R2 ;  /* 0x000000028c007221 */ /* 0x004fe80000010000 */
[C---:B------:R-:W-:Y:S01]  /*ef10*/  HMMA.16816.F32 R56, R104.reuse, R118, R56 ;  /* 0x000000766838723c */ /* 0x040fe20000001838 */
[----:B------:R-:W2:Y:S03]  /*ef20*/  LDSM.16.MT88.4 R116, [R228+0x8100] ;  /* 0x00810000e474783b */ /* 0x000ea60000004200 */
[----:B------:R-:W-:Y:S01]  /*ef30*/  FADD.FTZ R2, R245, R128 ;  /* 0x00000080f5027221 */ /* 0x000fe20000010000 */
[----:B------:R-:W-:Y:S01]  /*ef40*/  MOV R128, R135 ;  /* 0x0000008700807202 */ /* 0x000fe20000000f00 */
[----:B------:R-:W-:Y:S01]  /*ef50*/  FADD.FTZ R0, R246, R0 ;  /* 0x00000000f6007221 */ /* 0x000fe20000010000 */
[----:B---3--:R-:W-:Y:S01]  /*ef60*/  F2FP.PACK_AB R153, R164, R165 ;  /* 0x000000a5a499723e */ /* 0x008fe200000000ff */
[C---:B------:R-:W-:Y:S01]  /*ef70*/  HMMA.16816.F32 R60, R104.reuse, R120, R60 ;  /* 0x00000078683c723c */ /* 0x040fe2000000183c */
[----:B------:R3:W5:Y:S03]  /*ef80*/  LDL.LU R245, [R1+0x54] ;  /* 0x0000540001f57983 */ /* 0x0007660000300800 */
[----:B------:R-:W-:Y:S01]  /*ef90*/  FADD.FTZ R2, R247, R2 ;  /* 0x00000002f7027221 */ /* 0x000fe20000010000 */
[----:B------:R3:W5:Y:S01]  /*efa0*/  LDL.LU R246, [R1+0x50] ;  /* 0x0000500001f67983 */ /* 0x0007620000300800 */
[----:B------:R-:W-:Y:S01]  /*efb0*/  FADD.FTZ R0, R248, R0 ;  /* 0x00000000f8007221 */ /* 0x000fe20000010000 */
[----:B-1----:R-:W-:Y:S01]  /*efc0*/  F2FP.PACK_AB R155, R102, R103 ;  /* 0x00000067669b723e */ /* 0x002fe200000000ff */
[C---:B------:R-:W-:Y:S01]  /*efd0*/  HMMA.16816.F32 R64, R104.reuse, R122, R64 ;  /* 0x0000007a6840723c */ /* 0x040fe20000001840 */
[----:B------:R3:W5:Y:S03]  /*efe0*/  LDL.LU R247, [R1+0x4c] ;  /* 0x00004c0001f77983 */ /* 0x0007660000300800 */
[----:B------:R-:W-:Y:S01]  /*eff0*/  FADD.FTZ R3, R231, R2 ;  /* 0x00000002e7037221 */ /* 0x000fe20000010000 */
[----:B------:R3:W5:Y:S01]  /*f000*/  LDL.LU R248, [R1+0x48] ;  /* 0x0000480001f87983 */ /* 0x0007620000300800 */
[----:B------:R-:W-:Y:S01]  /*f010*/  FADD.FTZ R2, R129, R0 ;  /* 0x0000000081027221 */ /* 0x000fe20000010000 */
[----:B------:R-:W-:Y:S01]  /*f020*/  MOV R129, R133 ;  /* 0x0000008500817202 */ /* 0x000fe20000000f00 */
[C---:B------:R-:W-:Y:S01]  /*f030*/  HMMA.16816.F32 R68, R104.reuse, R108, R68 ;  /* 0x0000006c6844723c */ /* 0x040fe20000001844 */
[----:B------:R3:W5:Y:S03]  /*f040*/  LDL.LU R231, [R1+0x44] ;  /* 0x0000440001e77983 */ /* 0x0007660000300800 */
[----:B------:R-:W-:Y:S01]  /*f050*/  MOV R0, R132 ;  /* 0x0000008400007202 */ /* 0x000fe20000000f00 */
[----:B------:R-:W-:Y:S03]  /*f060*/  LDSM.16.MT88.4 R120, [R226+0x2900] ;  /* 0x00290000e278783b */ /* 0x000fe60000004200 */
[C---:B------:R-:W-:Y:S04]  /*f070*/  HMMA.16816.F32 R72, R104.reuse, R110, R72 ;  /* 0x0000006e6848723c */ /* 0x040fe80000001848 */
[----:B------:R-:W-:Y:S01]  /*f080*/  FADD.FTZ R0, R0, R3 ;  /* 0x0000000300007221 */ /* 0x000fe20000010000 */
[----:B------:R-:W1:Y:S03]  /*f090*/  LDSM.16.MT88.4 R108, [R225+0x2900] ;  /* 0x00290000e16c783b */ /* 0x000e660000004200 */
[C---:B------:R-:W-:Y:S05]  /*f0a0*/  HMMA.16816.F32 R76, R104.reuse, R112, R76 ;  /* 0x00000070684c723c */ /* 0x040fea000000184c */
[----:B------:R-:W-:Y:S03]  /*f0b0*/  LDSM.16.MT88.4 R140, [R225+0x5900] ;  /* 0x00590000e18c783b */ /* 0x000fe60000004200 */
[C---:B------:R-:W-:Y:S08]  /*f0c0*/  HMMA.16816.F32 R80, R104.reuse, R114, R80 ;  /* 0x000000726850723c */ /* 0x040ff00000001850 */
[C---:B----4-:R-:W-:Y:S08]  /*f0d0*/  HMMA.16816.F32 R84, R104.reuse, R124, R84 ;  /* 0x0000007c6854723c */ /* 0x050ff00000001854 */
[C---:B------:R-:W-:Y:S01]  /*f0e0*/  HMMA.16816.F32 R88, R104.reuse, R126, R88 ;  /* 0x0000007e6858723c */ /* 0x040fe20000001858 */
[----:B------:R-:W4:Y:S07]  /*f0f0*/  LDSM.16.MT88.4 R124, [R229+0x2900] ;  /* 0x00290000e57c783b */ /* 0x000f2e0000004200 */
[C---:B--2---:R-:W-:Y:S07]  /*f100*/  HMMA.16816.F32 R92, R104.reuse, R116, R92 ;  /* 0x00000074685c723c */ /* 0x044fee000000185c */
[----:B------:R-:W-:Y:S01]  /*f110*/  MOV R117, R134 ;  /* 0x0000008600757202 */ /* 0x000fe20000000f00 */
[----:B------:R-:W-:Y:S01]  /*f120*/  HMMA.16816.F32 R96, R104, R118, R96 ;  /* 0x000000766860723c */ /* 0x000fe20000001860 */
[----:B------:R-:W2:Y:S07]  /*f130*/  LDSM.16.MT88.4 R132, [R228+0x2900] ;  /* 0x00290000e484783b */ /* 0x000eae0000004200 */
[C---:B-1----:R-:W-:Y:S01]  /*f140*/  HMMA.16816.F32 R104, R152.reuse, R108, R4 ;  /* 0x0000006c9868723c */ /* 0x042fe20000001804 */
[----:B------:R-:W1:Y:S07]  /*f150*/  LDSM.16.MT88.4 R4, [R229+0x5900] ;  /* 0x00590000e504783b */ /* 0x000e6e0000004200 */
[C---:B------:R-:W-:Y:S01]  /*f160*/  HMMA.16816.F32 R108, R152.reuse, R110, R8 ;  /* 0x0000006e986c723c */ /* 0x040fe20000001808 */
[----:B------:R-:W1:Y:S07]  /*f170*/  LDSM.16.MT88.4 R8, [R228+0x5900] ;  /* 0x00590000e408783b */ /* 0x000e6e0000004200 */
[C---:B------:R-:W-:Y:S07]  /*f180*/  HMMA.16816.F32 R112, R152.reuse, R120, R12 ;  /* 0x000000789870723c */ /* 0x040fee000000180c */
[----:B------:R-:W-:Y:S02]  /*f190*/  MOV R15, R117 ;  /* 0x00000075000f7202 */ /* 0x000fe40000000f00 */
[C---:B------:R-:W-:Y:S01]  /*f1a0*/  HMMA.16816.F32 R116, R152.reuse, R122, R16 ;  /* 0x0000007a9874723c */ /* 0x040fe20000001810 */
[----:B------:R-:W-:Y:S07]  /*f1b0*/  LDSM.16.MT88.4 R16, [R226+0x8900] ;  /* 0x00890000e210783b */ /* 0x000fee0000004200 */
[C---:B----4-:R-:W-:Y:S07]  /*f1c0*/  HMMA.16816.F32 R120, R152.reuse, R124, R20 ;  /* 0x0000007c9878723c */ /* 0x050fee0000001814 */
[----:B------:R-:W-:Y:S01]  /*f1d0*/  MOV R23, R15 ;  /* 0x0000000f00177202 */ /* 0x000fe20000000f00 */
[C---:B------:R-:W-:Y:S01]  /*f1e0*/  HMMA.16816.F32 R124, R152.reuse, R126, R24 ;  /* 0x0000007e987c723c */ /* 0x040fe20000001818 */
[----:B------:R-:W4:Y:S03]  /*f1f0*/  LDSM.16.MT88.4 R12, [R225+0x8900] ;  /* 0x00890000e10c783b */ /* 0x000f260000004200 */
[----:B------:R-:W-:Y:S02]  /*f200*/  MOV R22, R129 ;  /* 0x0000008100167202 */ /* 0x000fe40000000f00 */
[----:B------:R-:W-:Y:S02]  /*f210*/  MOV R21, R128 ;  /* 0x0000008000157202 */ /* 0x000fe40000000f00 */
[----:B------:R-:W-:Y:S04]  /*f220*/  MOV R26, R131 ;  /* 0x00000083001a7202 */ /* 0x000fe80000000f00 */
[----:B------:R-:W-:Y:S02]  /*f230*/  MOV R27, R130 ;  /* 0x00000082001b7202 */ /* 0x000fe40000000f00 */
[C---:B--2---:R-:W-:Y:S03]  /*f240*/  HMMA.16816.F32 R128, R152.reuse, R132, R28 ;  /* 0x000000849880723c */ /* 0x044fe6000000181c */
[----:B------:R-:W-:Y:S02]  /*f250*/  MOV R20, R147 ;  /* 0x0000009300147202 */ /* 0x000fe40000000f00 */
[----:B------:R-:W-:Y:S02]  /*f260*/  MOV R24, R146 ;  /* 0x0000009200187202 */ /* 0x000fe40000000f00 */
[----:B------:R-:W-:Y:S01]  /*f270*/  MOV R25, R145 ;  /* 0x0000009100197202 */ /* 0x000fe20000000f00 */
[C---:B------:R-:W-:Y:S04]  /*f280*/  HMMA.16816.F32 R132, R152.reuse, R134, R32 ;  /* 0x000000869884723c */ /* 0x040fe80000001820 */
[----:B------:R-:W-:Y:S02]  /*f290*/  MOV R29, R139 ;  /* 0x0000008b001d7202 */ /* 0x000fe40000000f00 */
[----:B------:R-:W-:Y:S02]  /*f2a0*/  MOV R30, R138 ;  /* 0x0000008a001e7202 */ /* 0x000fe40000000f00 */
[----:B------:R-:W-:Y:S04]  /*f2b0*/  MOV R31, R137 ;  /* 0x00000089001f7202 */ /* 0x000fe80000000f00 */
[----:B------:R-:W-:Y:S02]  /*f2c0*/  MOV R35, R136 ;  /* 0x0000008800237202 */ /* 0x000fe40000000f00 */
[C---:B------:R-:W-:Y:S03]  /*f2d0*/  HMMA.16816.F32 R136, R152.reuse, R140, R36 ;  /* 0x0000008c9888723c */ /* 0x040fe60000001824 */
[----:B------:R-:W-:Y:S01]  /*f2e0*/  MOV R28, R144 ;  /* 0x00000090001c7202 */ /* 0x000fe20000000f00 */
[----:B------:R-:W-:Y:S04]  /*f2f0*/  FADD.FTZ R2, R35, R2 ;  /* 0x0000000223027221 */ /* 0x000fe80000010000 */
        /* <DEDUP_REMOVED lines=20> */
[----:B------:R-:W2:Y:S03]  /*f440*/  LDSM.16.MT88.4 R8, [R228+0x8900] ;  /* 0x00890000e408783b */ /* 0x000ea60000004200 */
[----:B------:R-:W-:Y:S02]  /*f450*/  FADD.FTZ R2, R20, R2 ;  /* 0x0000000214027221 */ /* 0x000fe40000010000 */
[----:B------:R-:W-:Y:S02]  /*f460*/  FADD.FTZ R0, R178, R0 ;  /* 0x00000000b2007221 */ /* 0x000fe40000010000 */
[C---:B----4-:R-:W-:Y:S04]  /*f470*/  HMMA.16816.F32 R68, R152.reuse, R12, R68 ;  /* 0x0000000c9844723c */ /* 0x050fe80000001844 */
        /* <DEDUP_REMOVED lines=14> */
[----:B------:R-:W-:Y:S01]  /*f560*/  FADD.FTZ R0, R168, R0 ;  /* 0x00000000a8007221 */ /* 0x000fe20000010000 */
[C---:B------:R-:W-:Y:S03]  /*f570*/  HMMA.16816.F32 R88, R152.reuse, R6, R88 ;  /* 0x000000069858723c */ /* 0x040fe60000001858 */
[----:B------:R-:W-:Y:S02]  /*f580*/  FADD.FTZ R2, R183, R2 ;  /* 0x00000002b7027221 */ /* 0x000fe40000010000 */
[----:B------:R-:W-:Y:S02]  /*f590*/  FADD.FTZ R0, R167, R0 ;  /* 0x00000000a7007221 */ /* 0x000fe40000010000 */
[----:B------:R-:W-:Y:S01]  /*f5a0*/  FADD.FTZ R2, R182, R2 ;  /* 0x00000002b6027221 */ /* 0x000fe20000010000 */
[C---:B--2---:R-:W-:Y:S04]  /*f5b0*/  HMMA.16816.F32 R92, R152.reuse, R8, R92 ;  /* 0x00000008985c723c */ /* 0x044fe8000000185c */
        /* <DEDUP_REMOVED lines=10> */
[----:B------:R-:W-:Y:S01]  /*f660*/  FADD.FTZ R0, R102, R0 ;  /* 0x0000000066007221 */ /* 0x000fe20000010000 */
[----:B------:R-:W-:Y:S02]  /*f670*/  MOV R102, R101 ;  /* 0x0000006500667202 */ /* 0x000fe40000000f00 */
[----:B------:R3:W-:Y:S04]  /*f680*/  STL [R1+0x8], R2 ;  /* 0x0000080201007387 */ /* 0x0007e80000100800 */
[----:B------:R3:W-:Y:S01]  /*f690*/  STL [R1+0xc], R0 ;  /* 0x00000c0001007387 */ /* 0x0007e20000100800 */
[----:B------:R-:W-:-:S05]  /*f6a0*/  @P0 BRA `(.L_x_507) ;  /* 0xffffbfd000000947 */ /* 0x000fca000383ffff */
.L_x_506:
[----:B-1-3--:R-:W2:Y:S04]  /*f6b0*/  LDL.LU R2, [R1+0x8] ;  /* 0x0000080001027983 */ /* 0x00aea80000300800 */
        /* <DEDUP_REMOVED lines=124> */
.L_x_502:
[----:B------:R-:W-:Y:S05]  /*fe80*/  @P1 BRA `(.L_x_508) ;  /* 0x000016b000001947 */ /* 0x000fea0003800000 */
        /* <DEDUP_REMOVED lines=151> */
.L_x_509:
        /* <DEDUP_REMOVED lines=139> */
.L_x_511:
[----:B---3--:R-:W-:Y:S05]  /*110b0*/  BSYNC B0 ;  /* 0x0000000000007941 */ /* 0x008fea0003800000 */
.L_x_510:
        /* <DEDUP_REMOVED lines=23> */
.L_x_513:
[----:B------:R-:W-:Y:S05]  /*11230*/  BSYNC B0 ;  /* 0x0000000000007941 */ /* 0x000fea0003800000 */
.L_x_512:
        /* <DEDUP_REMOVED lines=23> */
.L_x_515:
[----:B------:R-:W-:Y:S05]  /*113b0*/  BSYNC B0 ;  /* 0x0000000000007941 */ /* 0x000fea0003800000 */
.L_x_514:
        /* <DEDUP_REMOVED lines=24> */
.L_x_508:
        /* <DEDUP_REMOVED lines=19> */
.L_x_516:
        /* <DEDUP_REMOVED lines=42> */
.L_x_518:
[----:B------:R-:W-:Y:S05]  /*11910*/  BSYNC B0 ;  /* 0x0000000000007941 */ /* 0x000fea0003800000 */
.L_x_517:
        /* <DEDUP_REMOVED lines=66> */
.L_x_520:
[----:B------:R-:W-:Y:S05]  /*11d40*/  BSYNC B0 ;  /* 0x0000000000007941 */ /* 0x000fea0003800000 */
.L_x_519:
        /* <DEDUP_REMOVED lines=21> */
.L_x_522:
[----:B------:R-:W-:Y:S05]  /*11ea0*/  BSYNC B0 ;  /* 0x0000000000007941 */ /* 0x000fea0003800000 */
.L_x_521:
        /* <DEDUP_REMOVED lines=21> */
.L_x_524:
[----:B------:R-:W-:Y:S05]  /*12000*/  BSYNC B0 ;  /* 0x0000000000007941 */ /* 0x000fea0003800000 */
.L_x_523:
        /* <DEDUP_REMOVED lines=22> */
.L_x_525:
        /* <DEDUP_REMOVED lines=9> */
.L_x_2575:


//--------------------- .text._ZN7cutlass13device_kernelIN5flash19enable_sm80_to_sm89INS1_16FlashAttnFwdSm80INS1_25CollectiveMainloopFwdSm80ILi8ELi1ELb0EN4cute5tupleIJNS5_1CILi128EEENS7_ILi64EEENS7_ILi192EEEEEELi192ENS_6half_tEfNS_4arch4Sm80ELb1ELb0ELb1ELb1ELb0ELb1ELb1ELb0EEENS1_21CollectiveEpilogueFwdINS6_IJS8_SA_S9_EEENS6_IJNS7_ILi1EEESI_SI_EEESC_SE_Li256ELb1ELb1ELb0ELb0EEENS1_19SingleTileSchedulerILb1ELb0ELb1ELi128EEEEEEEEEvNT_6ParamsE --------------------------
	.section	.text._ZN7cutlass13device_kernelIN5flash19enable_sm80_to_sm89INS1_16FlashAttnFwdSm80INS1_25CollectiveMainloopFwdSm80ILi8ELi1ELb0EN4cute5tupleIJNS5_1CILi128EEENS7_ILi64EEENS7_ILi192EEEEEELi192ENS_6half_tEfNS_4arch4Sm80ELb1ELb0ELb1ELb1ELb0ELb1ELb1ELb0EEENS1_21CollectiveEpilogueFwdINS6_IJS8_SA_S9_EEENS6_IJNS7_ILi1EEESI_SI_EEESC_SE_Li256ELb1ELb1ELb0ELb0EEENS1_19SingleTileSchedulerILb1ELb0ELb1ELi128EEEEEEEEEvNT_6ParamsE,"ax",@progbits
	.sectioninfo	@"SHI_REGISTERS=254"
	.align	128
.text._ZN7cutlass13device_kernelIN5flash19enable_sm80_to_sm89INS1_16FlashAttnFwdSm80INS1_25CollectiveMainloopFwdSm80ILi8ELi1ELb0EN4cute5tupleIJNS5_1CILi128EEENS7_ILi64EEENS7_ILi192EEEEEELi192ENS_6half_tEfNS_4arch4Sm80ELb1ELb0ELb1ELb1ELb0ELb1ELb1ELb0EEENS1_21CollectiveEpilogueFwdINS6_IJS8_SA_S9_EEENS6_IJNS7_ILi1EEESI_SI_EEESC_SE_Li256ELb1ELb1ELb0ELb0EEENS1_19SingleTileSchedulerILb1ELb0ELb1ELi128EEEEEEEEEvNT_6ParamsE:
        .type           _ZN7cutlass13device_kernelIN5flash19enable_sm80_to_sm89INS1_16FlashAttnFwdSm80INS1_25CollectiveMainloopFwdSm80ILi8ELi1ELb0EN4cute5tupleIJNS5_1CILi128EEENS7_ILi64EEENS7_ILi192EEEEEELi192ENS_6half_tEfNS_4arch4Sm80ELb1ELb0ELb1ELb1ELb0ELb1ELb1ELb0EEENS1_21CollectiveEpilogueFwdINS6_IJS8_SA_S9_EEENS6_IJNS7_ILi1EEESI_SI_EEESC_SE_Li256ELb1ELb1ELb0ELb0EEENS1_19SingleTileSchedulerILb1ELb0ELb1ELi128EEEEEEEEEvNT_6ParamsE,@function
        .size           _ZN7cutlass13device_kernelIN5flash19enable_sm80_to_sm89INS1_16FlashAttnFwdSm80INS1_25CollectiveMainloopFwdSm80ILi8ELi1ELb0EN4cute5tupleIJNS5_1CILi128EEENS7_ILi64EEENS7_ILi192EEEEEELi192ENS_6half_tEfNS_4arch4Sm80ELb1ELb0ELb1ELb1ELb0ELb1ELb1ELb0EEENS1_21CollectiveEpilogueFwdINS6_IJS8_SA_S9_EEENS6_IJNS7_ILi1EEESI_SI_EEESC_SE_Li256ELb1ELb1ELb0ELb0EEENS1_19SingleTileSchedulerILb1ELb0ELb1ELi128EEEEEEEEEvNT_6ParamsE,(.L_x_2576 - _ZN7cutlass13device_kernelIN5flash19enable_sm80_to_sm89INS1_16FlashAttnFwdSm80INS1_25CollectiveMainloopFwdSm80ILi8ELi1ELb0EN4cute5tupleIJNS5_1CILi128EEENS7_ILi64EEENS7_ILi192EEEEEELi192ENS_6half_tEfNS_4arch4Sm80ELb1ELb0ELb1ELb1ELb0ELb1ELb1ELb0EEENS1_21CollectiveEpilogueFwdINS6_IJS8_SA_S9_EEENS6_IJNS7_ILi1EEESI_SI_EEESC_SE_Li256ELb1ELb1ELb0ELb0EEENS1_19SingleTileSchedulerILb1ELb0ELb1ELi128EEEEEEEEEvNT_6ParamsE)
        .other          _ZN7cutlass13device_kernelIN5flash19enable_sm80_to_sm89INS1_16FlashAttnFwdSm80INS1_25CollectiveMainloopFwdSm80ILi8ELi1ELb0EN4cute5tupleIJNS5_1CILi128EEENS7_ILi64EEENS7_ILi192EEEEEELi192ENS_6half_tEfNS_4arch4Sm80ELb1ELb0ELb1ELb1ELb0ELb1ELb1ELb0EEENS1_21CollectiveEpilogueFwdINS6_IJS8_SA_S9_EEENS6_IJNS7_ILi1EEESI_SI_EEESC_SE_Li256ELb1ELb1ELb0ELb0EEENS1_19SingleTileSchedulerILb1ELb0ELb1ELi128EEEEEEEEEvNT_6ParamsE,@"STO_CUDA_ENTRY STV_DEFAULT"
_ZN7cutlass13device_kernelIN5flash19enable_sm80_to_sm89INS1_16FlashAttnFwdSm80INS1_25CollectiveMainloopFwdSm80ILi8ELi1ELb0EN4cute5tupleIJNS5_1CILi128EEENS7_ILi64EEENS7_ILi192EEEEEELi192ENS_6half_tEfNS_4arch4Sm80ELb1ELb0ELb1ELb1ELb0ELb1ELb1ELb0EEENS1_21CollectiveEpilogueFwdINS6_IJS8_SA_S9_EEENS6_IJNS7_ILi1EEESI_SI_EEESC_SE_Li256ELb1ELb1ELb0ELb0EEENS1_19SingleTileSchedulerILb1ELb0ELb1ELi128EEEEEEEEEvNT_6ParamsE:
        /* <DEDUP_REMOVED lines=16> */
.L_x_527:
        /* <DEDUP_REMOVED lines=8> */
.L_x_529:
[----:B------:R-:W-:-:S04]  /*0180*/  MOV R0, c[0x0][0x54c] ;  /* 0x0001530000007a02 */ /* 0x000fc80000000f00 */
.L_x_528:
[----:B------:R-:W-:Y:S01]  /*0190*/  USHF.L.U32 UR4, UR4, 0x7, URZ ;  /* 0x0000000704047899 */ /* 0x000fe2000800063f */
[----:B-----5:R-:W-:-:S05]  /*01a0*/  IMAD R0, R0, c[0x0][0x548], RZ ;  /* 0x0001520000007a24 */ /* 0x020fca00078e02ff */
[----:B------:R-:W-:-:S04]  /*01b0*/  MOV R12, UR4 ;  /* 0x00000004000c7c02 */ /* 0x000fc80008000f00 */
[----:B------:R-:W-:-:S04]  /*01c0*/  ISETP.GE.AND P0, PT, R12, R0, PT ;  /* 0x000000000c00720c */ /* 0x000fc80003f06270 */
[----:B------:R-:W-:Y:S01]  /*01d0*/  SEL R243, R5, 0xffffffff, !P0 ;  /* 0xffffffff05f37807 */ /* 0x000fe20004000000 */
[----:B------:R-:W-:Y:S05]  /*01e0*/  BRA `(.L_x_530) ;  /* 0x0000013000007947 */ /* 0x000fea0003800000 */
.L_x_526:
[----:B------:R-:W-:-:S04]  /*01f0*/  ISETP.NE.U32.AND P0, PT, RZ, c[0x0][0x568], PT ;  /* 0x00015a00ff007a0c */ /* 0x000fc80003f05070 */
[----:B------:R-:W-:-:S13]  /*0200*/  ISETP.NE.AND.EX P0, PT, RZ, c[0x0][0x56c], PT, P0 ;  /* 0x00015b00ff007a0c */ /* 0x000fda0003f05300 */
[----:B------:R-:W-:Y:S05]  /*0210*/  @!P0 BRA `(.L_x_531) ;  /* 0x0000002000008947 */ /* 0x000fea0003800000 */
[----:B------:R1:W5:Y:S01]  /*0220*/  LDG.E R0, [R2.64] ;  /* 0x0000000602007981 */ /* 0x000362000c1e1900 */
[----:B------:R-:W-:Y:S05]  /*0230*/  BRA `(.L_x_532) ;  /* 0x0000009000007947 */ /* 0x000fea0003800000 */
.L_x_531:
        /* <DEDUP_REMOVED lines=8> */
.L_x_533:
[----:B------:R-:W-:-:S04]  /*02c0*/  MOV R0, c[0x0][0x54c] ;  /* 0x0001530000007a02 */ /* 0x000fc80000000f00 */
.L_x_532:
[----:B------:R-:W-:Y:S01]  /*02d0*/  USHF.L.U32 UR4, UR4, 0x7, URZ ;  /* 0x0000000704047899 */ /* 0x000fe2000800063f */
[----:B-----5:R-:W-:-:S05]  /*02e0*/  IMAD R0, R0, c[0x0][0x548], RZ ;  /* 0x0001520000007a24 */ /* 0x020fca00078e02ff */
[----:B------:R-:W-:-:S04]  /*02f0*/  MOV R12, UR4 ;  /* 0x00000004000c7c02 */ /* 0x000fc80008000f00 */
[----:B------:R-:W-:-:S04]  /*0300*/  ISETP.GE.AND P0, PT, R12, R0, PT ;  /* 0x000000000c00720c */ /* 0x000fc80003f06270 */
[----:B------:R-:W-:-:S04]  /*0310*/  SEL R243, R5, 0xffffffff, !P0 ;  /* 0xffffffff05f37807 */ /* 0x000fc80004000000 */
.L_x_530:
        /* <DEDUP_REMOVED lines=17> */
[----:B-1----:R-:W-:Y:S01]  /*0430*/  IMAD.WIDE R2, R243, R14, c[0x0][0x358] ;  /* 0x0000d600f3027625 */ /* 0x002fe200078e020e */
[----:B------:R-:W-:-:S03]  /*0440*/  ISETP.NE.AND.EX P3, PT, RZ, c[0x0][0x35c], PT, P3 ;  /* 0x0000d700ff007a0c */ /* 0x000fc60003f65330 */
[CC--:B------:R-:W-:Y:S01]  /*0450*/  @P0 IMAD.WIDE R8, R243.reuse, R14.reuse, c[0x0][0x360] ;  /* 0x0000d800f3080625 */ /* 0x0c0fe200078e020e */
[----:B------:R-:W1:Y:S03]  /*0460*/  S2R R251, SR_CTAID.Y ;  /* 0x0000000000fb7919 */ /* 0x000e660000002600 */
[----:B------:R-:W-:Y:S01]  /*0470*/  @P2 IMAD.WIDE R10, R243, R14, c[0x0][0x370] ;  /* 0x0000dc00f30a2625 */ /* 0x000fe200078e020e */
[----:B------:R2:W5:Y:S04]  /*0480*/  @P0 LDG.E R242, [R8.64] ;  /* 0x0000000608f20981 */ /* 0x000568000c1e1900 */
[----:B------:R2:W5:Y:S04]  /*0490*/  @P1 LDG.E R147, [R6.64] ;  /* 0x0000000606931981 */ /* 0x000568000c1e1900 */
[----:B------:R2:W5:Y:S04]  /*04a0*/  @P6 LDG.E R149, [R4.64] ;  /* 0x0000000604956981 */ /* 0x000568000c1e1900 */
[----:B------:R2:W5:Y:S01]  /*04b0*/  @P3 LDG.E R13, [R2.64] ;  /* 0x00000006020d3981 */ /* 0x000562000c1e1900 */
[----:B------:R-:W-:-:S03]  /*04c0*/  IMAD.MOV.U32 R96, RZ, RZ, c[0x0][0x228] ;  /* 0x00008a00ff607624 */ /* 0x000fc600078e00ff */
[----:B------:R3:W5:Y:S01]  /*04d0*/  @P2 LDG.E R148, [R10.64] ;  /* 0x000000060a942981 */ /* 0x000762000c1e1900 */
[----:B-1----:R-:W-:Y:S01]  /*04e0*/  SHF.R.S32.HI R166, RZ, 0x1f, R251 ;  /* 0x0000001fffa67819 */ /* 0x002fe200000114fb */
[----:B---3--:R-:W-:Y:S01]  /*04f0*/  IMAD.MOV.U32 R11, RZ, RZ, c[0x0][0x1d0] ;  /* 0x00007400ff0b7624 */ /* 0x008fe200078e00ff */
[----:B------:R-:W-:Y:S05]  /*0500*/  @P0 BRA `(.L_x_534) ;  /* 0x0000004000000947 */ /* 0x000fea0003800000 */
[----:B--2---:R-:W-:Y:S05]  /*0510*/  @!P1 BRA `(.L_x_534) ;  /* 0x0000003000009947 */ /* 0x004fea0003800000 */
[----:B------:R1:W2:Y:S04]  /*0520*/  LDG.E R0, [R6.64] ;  /* 0x0000000606007981 */ /* 0x0002a8000c1e1900 */
[----:B-1----:R-:W2:Y:S02]  /*0530*/  LDG.E R6, [R6.64+0x4] ;  /* 0x0000040606067981 */ /* 0x002ea4000c1e1900 */
[----:B--2--5:R-:W-:Y:S02]  /*0540*/  IADD3 R242, -R0, R6, RZ ;  /* 0x0000000600f27210 */ /* 0x024fe40007ffe1ff */
.L_x_534:
[----:B--2---:R-:W-:-:S04]  /*0550*/  ISETP.NE.U32.AND P0, PT, RZ, c[0x0][0x368], PT ;  /* 0x0000da00ff007a0c */ /* 0x004fc80003f05070 */
[----:B------:R-:W-:-:S13]  /*0560*/  ISETP.NE.AND.EX P0, PT, RZ, c[0x0][0x36c], PT, P0 ;  /* 0x0000db00ff007a0c */ /* 0x000fda0003f05300 */
[----:B------:R-:W-:Y:S05]  /*0570*/  @!P0 BRA `(.L_x_535) ;  /* 0x0000003000008947 */ /* 0x000fea0003800000 */
[----:B------:R-:W-:-:S05]  /*0580*/  IMAD.WIDE R4, R243, R14, c[0x0][0x368] ;  /* 0x0000da00f3047625 */ /* 0x000fca00078e020e */
[----:B------:R1:W5:Y:S01]  /*0590*/  LDG.E R11, [R4.64] ;  /* 0x00000006040b7981 */ /* 0x000362000c1e1900 */
[----:B------:R-:W-:Y:S05]  /*05a0*/  BRA `(.L_x_536) ;  /* 0x0000004000007947 */ /* 0x000fea0003800000 */
.L_x_535:
[----:B------:R-:W-:Y:S05]  /*05b0*/  @!P6 BRA `(.L_x_536) ;  /* 0x000000300000e947 */ /* 0x000fea0003800000 */
[----:B------:R1:W2:Y:S04]  /*05c0*/  LDG.E R0, [R4.64] ;  /* 0x0000000604007981 */ /* 0x0002a8000c1e1900 */
[----:B-1----:R-:W2:Y:S02]  /*05d0*/  LDG.E R4, [R4.64+0x4] ;  /* 0x0000040604047981 */ /* 0x002ea4000c1e1900 */
[----:B--2---:R-:W-:Y:S02]  /*05e0*/  IADD3 R11, -R0, R4, RZ ;  /* 0x00000004000b7210 */ /* 0x004fe40007ffe1ff */
.L_x_536:
[----:B-1----:R1:W2:Y:S04]  /*05f0*/  @P3 LDG.E R4, [R2.64] ;  /* 0x0000000602043981 */ /* 0x0022a8000c1e1900 */
[----:B------:R1:W2:Y:S01]  /*0600*/  @P3 LDG.E R0, [R2.64+0x4] ;  /* 0x0000040602003981 */ /* 0x0002a2000c1e1900 */
[----:B------:R-:W-:Y:S01]  /*0610*/  ISETP.NE.U32.AND P0, PT, RZ, c[0x0][0x378], PT ;  /* 0x0000de00ff007a0c */ /* 0x000fe20003f05070 */
[----:B------:R-:W-:-:S02]  /*0620*/  IMAD.MOV.U32 R249, RZ, RZ, c[0x0][0x2c4] ;  /* 0x0000b100fff97624 */ /* 0x000fc400078e00ff */
[----:B-----5:R-:W-:Y:S01]  /*0630*/  IMAD.MOV.U32 R146, RZ, RZ, R11 ;  /* 0x000000ffff927224 */ /* 0x020fe200078e000b */
[----:B------:R-:W-:Y:S02]  /*0640*/  ISETP.NE.AND.EX P0, PT, RZ, c[0x0][0x37c], PT, P0 ;  /* 0x0000df00ff007a0c */ /* 0x000fe40003f05300 */
[----:B------:R-:W-:Y:S01]  /*0650*/  ISETP.NE.AND P1, PT, R249, 0x1, PT ;  /* 0x00000001f900780c */ /* 0x000fe20003f25270 */
[----:B------:R-:W-:Y:S02]  /*0660*/  IMAD.MOV.U32 R244, RZ, RZ, R12 ;  /* 0x000000fffff47224 */ /* 0x000fe400078e000c */
[----:B------:R-:W-:-:S08]  /*0670*/  IMAD.IADD R5, R11, 0x1, -R148 ;  /* 0x000000010b057824 */ /* 0x000fd000078e0a94 */
[----:B-1----:R-:W-:-:S05]  /*0680*/  @P0 IMAD.WIDE R2, R243, R14, c[0x0][0x378] ;  /* 0x0000de00f3020625 */ /* 0x002fca00078e020e */
[----:B------:R1:W5:Y:S01]  /*0690*/  @P0 LDG.E R146, [R2.64] ;  /* 0x0000000602920981 */ /* 0x000362000c1e1900 */
[----:B--2---:R-:W-:Y:S01]  /*06a0*/  @P3 IMAD.IADD R96, R0, 0x1, -R4 ;  /* 0x0000000100603824 */ /* 0x004fe200078e0a04 */
[----:B------:R-:W-:Y:S02]  /*06b0*/  P2R R0, PR, RZ, 0x2 ;  /* 0x00000002ff007803 */ /* 0x000fe40000000000 */
[----:B------:R-:W-:Y:S01]  /*06c0*/  @P1 IADD3 R0, R244, 0x7f, RZ ;  /* 0x0000007ff4001810 */ /* 0x000fe20007ffe0ff */
[----:B------:R-:W-:-:S04]  /*06d0*/  IMAD.IADD R232, R5, 0x1, R96 ;  /* 0x0000000105e87824 */ /* 0x000fc800078e0260 */
[----:B-1----:R-:W-:Y:S01]  /*06e0*/  @P1 IMAD.HI.U32 R2, R0, c[0x0][0x2c8], RZ ;  /* 0x0000b20000021a27 */ /* 0x002fe200078e00ff */
[----:B------:R-:W-:Y:S02]  /*06f0*/  IADD3 R0, R12, 0x7f, RZ ;  /* 0x0000007f0c007810 */ /* 0x000fe40007ffe0ff */
[C---:B------:R-:W-:Y:S02]  /*0700*/  IADD3 R154, R232.reuse, 0x40, -R242 ;  /* 0x00000040e89a7810 */ /* 0x040fe40007ffe8f2 */
[----:B------:R-:W-:Y:S02]  /*0710*/  @P1 SHF.R.U32.HI R0, RZ, c[0x0][0x2cc], R2 ;  /* 0x0000b300ff001a19 */ /* 0x000fe40000011602 */
[----:B------:R-:W-:-:S03]  /*0720*/  IADD3 R2, R232, 0x3f, RZ ;  /* 0x0000003fe8027810 */ /* 0x000fc60007ffe0ff */
[----:B------:R-:W-:Y:S01]  /*0730*/  IMAD.IADD R0, R154, 0x1, R0 ;  /* 0x000000019a007824 */ /* 0x000fe200078e0200 */
[----:B------:R-:W-:-:S04]  /*0740*/  SHF.R.S32.HI R3, RZ, 0x1f, R2 ;  /* 0x0000001fff037819 */ /* 0x000fc80000011402 */
[----:B------:R-:W-:Y:S02]  /*0750*/  SHF.R.S32.HI R4, RZ, 0x1f, R0 ;  /* 0x0000001fff047819 */ /* 0x000fe40000011400 */
[----:B------:R-:W-:Y:S02]  /*0760*/  LEA.HI R2, R3, R2, RZ, 0x6 ;  /* 0x0000000203027211 */ /* 0x000fe400078f30ff */
[----:B------:R-:W-:Y:S02]  /*0770*/  LEA.HI R0, R4, R0, RZ, 0x6 ;  /* 0x0000000004007211 */ /* 0x000fe400078f30ff */
[----:B------:R-:W-:Y:S02]  /*0780*/  SHF.R.S32.HI R153, RZ, 0x6, R2 ;  /* 0x00000006ff997819 */ /* 0x000fe40000011402 */
[----:B------:R-:W-:-:S04]  /*0790*/  SHF.R.S32.HI R0, RZ, 0x6, R0 ;  /* 0x00000006ff007819 */ /* 0x000fc80000011400 */
[----:B------:R-:W-:Y:S01]  /*07a0*/  IMNMX R2, R153, R0, PT ;  /* 0x0000000099027217 */ /* 0x000fe20003800200 */
[----:B------:R-:W-:-:S04]  /*07b0*/  IMAD.MOV R0, RZ, RZ, -R5 ;  /* 0x000000ffff007224 */ /* 0x000fc800078e0a05 */
[----:B------:R-:W-:Y:S01]  /*07c0*/  IMAD R3, R2, 0x40, -R5 ;  /* 0x0000004002037824 */ /* 0x000fe200078e0a05 */
[----:B------:R-:W-:-:S04]  /*07d0*/  IMNMX R2, RZ, R0, !PT ;  /* 0x00000000ff027217 */ /* 0x000fc80007800200 */
[----:B------:R-:W-:Y:S02]  /*07e0*/  IMNMX R0, R3, R96, PT ;  /* 0x0000006003007217 */ /* 0x000fe40003800200 */
[----:B------:R-:W-:Y:S02]  /*07f0*/  SHF.R.U32.HI R140, RZ, 0x6, R2 ;  /* 0x00000006ff8c7819 */ /* 0x000fe40000011602 */
[----:B------:R-:W-:-:S03]  /*0800*/  ISETP.GT.AND P0, PT, R0, R2, PT ;  /* 0x000000020000720c */ /* 0x000fc60003f04270 */
[----:B------:R-:W-:-:S10]  /*0810*/  IMAD.MOV.U32 R5, RZ, RZ, R140 ;  /* 0x000000ffff057224 */ /* 0x000fd400078e008c */
[----:B------:R-:W-:-:S04]  /*0820*/  @P0 IADD3 R0, R0, 0x3f, RZ ;  /* 0x0000003f00000810 */ /* 0x000fc80007ffe0ff */
[----:B------:R-:W-:-:S04]  /*0830*/  @P0 SHF.R.S32.HI R2, RZ, 0x1f, R0 ;  /* 0x0000001fff020819 */ /* 0x000fc80000011400 */
[----:B------:R-:W-:-:S04]  /*0840*/  @P0 LEA.HI R0, R2, R0, RZ, 0x6 ;  /* 0x0000000002000211 */ /* 0x000fc800078f30ff */
[----:B------:R-:W-:-:S04]  /*0850*/  @P0 SHF.R.S32.HI R5, RZ, 0x6, R0 ;  /* 0x00000006ff050819 */ /* 0x000fc80000011400 */
[----:B------:R-:W-:-:S13]  /*0860*/  ISETP.GT.AND P0, PT, R5, R140, PT ;  /* 0x0000008c0500720c */ /* 0x000fda0003f04270 */
[----:B------:R-:W-:Y:S05]  /*0870*/  @!P0 BRA `(.L_x_537) ;  /* 0x0000522000008947 */ /* 0x000fea0003800000 */
[----:B------:R-:W-:Y:S01]  /*0880*/  SHF.R.S32.HI R44, RZ, 0x1f, R164 ;  /* 0x0000001fff2c7819 */ /* 0x000fe200000114a4 */
[----:B------:R-:W-:Y:S01]  /*0890*/  IMAD R6, R166, c[0x0][0x240], RZ ;  /* 0x00009000a6067a24 */ /* 0x000fe200078e02ff */
[----:B------:R-:W-:Y:S01]  /*08a0*/  IADD3 R78, R5, -0x1, RZ ;  /* 0xffffffff054e7810 */ /* 0x000fe20007ffe0ff */
[----:B------:R-:W-:Y:S01]  /*08b0*/  IMAD.MOV.U32 R15, RZ, RZ, c[0x0][0x238] ;  /* 0x00008e00ff0f7624 */ /* 0x000fe200078e00ff */
[----:B------:R-:W-:Y:S01]  /*08c0*/  LEA.HI R2, R44, R164, RZ, 0x3 ;  /* 0x000000a42c027211 */ /* 0x000fe200078f18ff */
[----:B------:R-:W-:Y:S01]  /*08d0*/  IMAD.MOV.U32 R152, RZ, RZ, 0x6 ;  /* 0x00000006ff987424 */ /* 0x000fe200078e00ff */
[----:B------:R-:W-:Y:S01]  /*08e0*/  SEL R98, R243, RZ, !P3 ;  /* 0x000000fff3627207 */ /* 0x000fe20005800000 */
[C---:B------:R-:W-:Y:S01]  /*08f0*/  IMAD.SHL.U32 R160, R15.reuse, 0x40, RZ ;  /* 0x000000400fa07824 */ /* 0x040fe200078e00ff */
[----:B------:R-:W-:Y:S01]  /*0900*/  LOP3.LUT R0, R2, 0x1ffffff8, RZ, 0xc0, !PT ;  /* 0x1ffffff802007812 */ /* 0x000fe200078ec0ff */
[----:B------:R-:W-:Y:S01]  /*0910*/  IMAD.MOV.U32 R155, RZ, RZ, 0x5 ;  /* 0x00000005ff9b7424 */ /* 0x000fe200078e00ff */
[----:B------:R-:W-:Y:S01]  /*0920*/  SHF.R.S32.HI R4, RZ, 0x3, R2 ;  /* 0x00000003ff047819 */ /* 0x000fe20000011402 */
[----:B------:R-:W-:Y:S01]  /*0930*/  IMAD.SHL.U32 R161, R15, 0x20, RZ ;  /* 0x000000200fa17824 */ /* 0x000fe200078e00ff */
[----:B------:R-:W-:Y:S01]  /*0940*/  SHF.R.S32.HI R2, RZ, 0x1f, R13 ;  /* 0x0000001fff027819 */ /* 0x000fe2000001140d */
[----:B------:R-:W-:Y:S01]  /*0950*/  IMAD.IADD R0, R164, 0x1, -R0 ;  /* 0x00000001a4007824 */ /* 0x000fe200078e0a00 */
[----:B------:R-:W-:Y:S01]  /*0960*/  IADD3 R139, P0, R4, R13, RZ ;  /* 0x0000000d048b7210 */ /* 0x000fe20007f1e0ff */
[----:B------:R-:W-:Y:S01]  /*0970*/  IMAD.IADD R137, R96, 0x1, -R4 ;  /* 0x0000000160897824 */ /* 0x000fe200078e0a04 */
[----:B------:R-:W-:Y:S01]  /*0980*/  SHF.R.S32.HI R13, RZ, 0x1f, R243 ;  /* 0x0000001fff0d7819 */ /* 0x000fe200000114f3 */
[----:B------:R-:W-:Y:S01]  /*0990*/  IMAD.SHL.U32 R8, R0, 0x8, RZ ;  /* 0x0000000800087824 */ /* 0x000fe200078e00ff */
[----:B------:R-:W-:Y:S01]  /*09a0*/  LEA.HI.X.SX32 R145, R4, R2, 0x1, P0 ;  /* 0x0000000204917211 */ /* 0x000fe200000f0eff */
[----:B------:R-:W-:Y:S01]  /*09b0*/  IMAD R10, R78, -0x40, R137 ;  /* 0xffffffc04e0a7824 */ /* 0x000fe200078e0289 */
[----:B------:R-:W-:Y:S01]  /*09c0*/  SEL R22, R13, RZ, !P3 ;  /* 0x000000ff0d167207 */ /* 0x000fe20005800000 */
[----:B------:R-:W-:Y:S01]  /*09d0*/  IMAD.SHL.U32 R5, R4, 0x40, RZ ;  /* 0x0000004004057824 */ /* 0x000fe200078e00ff */
[----:B------:R-:W-:Y:S01]  /*09e0*/  SHF.R.S32.HI R9, RZ, 0x1f, R8 ;  /* 0x0000001fff097819 */ /* 0x000fe20000011408 */
[----:B------:R-:W-:Y:S01]  /*09f0*/  IMAD R0, R145, c[0x0][0x238], RZ ;  /* 0x00008e0091007a24 */ /* 0x000fe200078e02ff */
[----:B------:R-:W-:-:S02]  /*0a00*/  SHF.L.U64.HI R156, R15, R152, c[0x0][0x23c] ;  /* 0x00008f000f9c7619 */ /* 0x000fc40000010298 */
[----:B------:R-:W-:Y:S01]  /*0a10*/  ISETP.GE.AND P1, PT, R10, 0x1, PT ;  /* 0x000000010a00780c */ /* 0x000fe20003f26270 */
[C---:B------:R-:W-:Y:S01]  /*0a20*/  IMAD R0, R139.reuse, c[0x0][0x23c], R0 ;  /* 0x00008f008b007a24 */ /* 0x040fe200078e0200 */
[----:B------:R-:W-:Y:S01]  /*0a30*/  LEA.HI R12, R44, R164, RZ, 0x6 ;  /* 0x000000a42c0c7211 */ /* 0x000fe200078f30ff */
[----:B------:R-:W-:Y:S01]  /*0a40*/  IMAD.WIDE.U32 R2, R139, c[0x0][0x238], R8 ;  /* 0x00008e008b027a25 */ /* 0x000fe200078e0008 */
[----:B------:R-:W-:Y:S02]  /*0a50*/  ISETP.GE.AND P5, PT, R8, c[0x0][0x1d4], PT ;  /* 0x0000750008007a0c */ /* 0x000fe40003fa6270 */
[----:B------:R-:W-:Y:S01]  /*0a60*/  SHF.L.U64.HI R155, R15, R155, c[0x0][0x23c] ;  /* 0x00008f000f9b7619 */ /* 0x000fe2000001029b */
[----:B------:R-:W-:Y:S02]  /*0a70*/  IMAD.IADD R3, R3, 0x1, R0 ;  /* 0x0000000103037824 */ /* 0x000fe400078e0200 */
[C---:B------:R-:W-:Y:S01]  /*0a80*/  IMAD R0, R251.reuse, c[0x0][0x244], R6 ;  /* 0x00009100fb007a24 */ /* 0x040fe200078e0206 */
[----:B------:R-:W-:Y:S01]  /*0a90*/  SHF.R.S32.HI R6, RZ, 0x1f, R78 ;  /* 0x0000001fff067819 */ /* 0x000fe2000001144e */
[----:B------:R-:W-:-:S04]  /*0aa0*/  IMAD.WIDE.U32 R2, R251, c[0x0][0x240], R2 ;  /* 0x00009000fb027a25 */ /* 0x000fc800078e0002 */
[----:B------:R-:W-:Y:S02]  /*0ab0*/  IMAD.IADD R3, R3, 0x1, R0 ;  /* 0x0000000103037824 */ /* 0x000fe400078e0200 */
[----:B------:R-:W-:Y:S02]  /*0ac0*/  IMAD R0, R22, c[0x0][0x248], RZ ;  /* 0x0000920016007a24 */ /* 0x000fe400078e02ff */
[----:B------:R-:W-:-:S04]  /*0ad0*/  IMAD.WIDE.U32 R116, R98, c[0x0][0x248], R2 ;  /* 0x0000920062747a25 */ /* 0x000fc800078e0002 */
[----:B------:R-:W-:Y:S01]  /*0ae0*/  IMAD R4, R98, c[0x0][0x24c], R0 ;  /* 0x0000930062047a24 */ /* 0x000fe200078e0200 */
[----:B------:R-:W-:Y:S01]  /*0af0*/  LOP3.LUT R0, R5, 0x1c0, RZ, 0xc0, !PT ;  /* 0x000001c005007812 */ /* 0x000fe200078ec0ff */
[----:B------:R-:W-:Y:S02]  /*0b00*/  IMAD R2, R156, R78, RZ ;  /* 0x0000004e9c027224 */ /* 0x000fe400078e02ff */
[----:B------:R-:W-:Y:S01]  /*0b10*/  IMAD.IADD R105, R117, 0x1, R4 ;  /* 0x0000000175697824 */ /* 0x000fe200078e0204 */
[----:B------:R-:W-:Y:S01]  /*0b20*/  LOP3.LUT R3, R0, 0x38, R8, 0xf8, !PT ;  /* 0x0000003800037812 */ /* 0x000fe200078ef808 */
[----:B------:R-:W-:Y:S01]  /*0b30*/  IMAD.MOV.U32 R104, RZ, RZ, R116 ;  /* 0x000000ffff687224 */ /* 0x000fe200078e0074 */
[----:B------:R-:W-:Y:S01]  /*0b40*/  SHF.R.U32.HI R0, RZ, 0x3, R0 ;  /* 0x00000003ff007819 */ /* 0x000fe20000011600 */
[-C--:B------:R-:W-:Y:S01]  /*0b50*/  IMAD R2, R6, R160.reuse, R2 ;  /* 0x000000a006027224 */ /* 0x080fe200078e0202 */
[----:B------:R-:W-:Y:S01]  /*0b60*/  IADD3 R6, R8, 0x80, RZ ;  /* 0x0000008008067810 */ /* 0x000fe20007ffe0ff */
[----:B------:R-:W-:Y:S01]  /*0b70*/  IMAD.WIDE.U32 R4, R78, R160, R104 ;  /* 0x000000a04e047225 */ /* 0x000fe200078e0068 */
[----:B------:R-:W-:-:S02]  /*0b80*/  LOP3.LUT R7, R3, R0, RZ, 0x3c, !PT ;  /* 0x0000000003077212 */ /* 0x000fc400078e3cff */
[----:B------:R-:W-:Y:S01]  /*0b90*/  IADD3 R3, R8, 0x40, RZ ;  /* 0x0000004008037810 */ /* 0x000fe20007ffe0ff */
[----:B------:R-:W-:Y:S01]  /*0ba0*/  IMAD.IADD R0, R5, 0x1, R2 ;  /* 0x0000000105007824 */ /* 0x000fe200078e0202 */
[----:B------:R-:W-:Y:S01]  /*0bb0*/  @P1 LEA R2, P0, R4, c[0x0][0x220], 0x1 ;  /* 0x0000880004021a11 */ /* 0x000fe200078008ff */
[----:B------:R-:W-:Y:S01]  /*0bc0*/  IMAD.SHL.U32 R5, R12, 0x8, RZ ;  /* 0x000000080c057824 */ /* 0x000fe200078e00ff */
[----:B------:R-:W-:Y:S02]  /*0bd0*/  ISETP.GE.AND P4, PT, R3, c[0x0][0x1d4], PT ;  /* 0x0000750003007a0c */ /* 0x000fe40003f86270 */
[----:B------:R-:W-:Y:S02]  /*0be0*/  ISETP.GE.AND P3, PT, R6, c[0x0][0x1d4], PT ;  /* 0x0000750006007a0c */ /* 0x000fe40003f66270 */
[----:B------:R-:W-:Y:S02]  /*0bf0*/  @P1 LEA.HI.X R3, R4, c[0x0][0x224], R0, 0x1, P0 ;  /* 0x0000890004031a11 */ /* 0x000fe400000f0c00 */
[----:B------:R-:W-:-:S02]  /*0c00*/  ISETP.GT.AND P0, PT, R10, 0x20, PT ;  /* 0x000000200a00780c */ /* 0x000fc40003f04270 */
[----:B------:R-:W-:-:S05]  /*0c10*/  LOP3.LUT R5, R7, 0xfffffe00, R5, 0xf8, !PT ;  /* 0xfffffe0007057812 */ /* 0x000fca00078ef805 */
[----:B------:R-:W-:-:S05]  /*0c20*/  IMAD.SHL.U32 R85, R5, 0x2, RZ ;  /* 0x0000000205557824 */ /* 0x000fca00078e00ff */
[----:B------:R-:W-:Y:S01]  /*0c30*/  @!PT LDS RZ, [RZ] ;  /* 0x00000000fffff984 */ /* 0x000fe20000000800 */
[----:B------:R-:W-:Y:S01]  /*0c40*/  @!PT LDS RZ, [RZ] ;  /* 0x00000000fffff984 */ /* 0x000fe20000000800 */
[----:B------:R-:W-:Y:S01]  /*0c50*/  @!PT LDS RZ, [RZ] ;  /* 0x00000000fffff984 */ /* 0x000fe20000000800 */
[----:B------:R1:W-:Y:S04]  /*0c60*/  @P1 LDGSTS.E.BYPASS.LTC128B.128 [R85+0x6100], [R2.64], !P5 ;  /* 0x0610000002551fae */ /* 0x0003e8000e901d46 */
[----:B------:R1:W-:Y:S04]  /*0c70*/  @P1 LDGSTS.E.BYPASS.LTC128B.128 [R85+0x8100], [R2.64+0x80], !P4 ;  /* 0x0810008002551fae */ /* 0x0003e8000e101d46 */
[----:B------:R1:W-:Y:S01]  /*0c80*/  @P1 LDGSTS.E.BYPASS.LTC128B.128 [R85+0xa100], [R2.64+0x100], !P3 ;  /* 0x0a10010002551fae */ /* 0x0003e2000d901d46 */
[----:B------:R-:W-:-:S05]  /*0c90*/  @P0 IADD3 R5, P1, R161, R4, RZ ;  /* 0x00000004a1050210 */ /* 0x000fca0007f3e0ff */
[----:B------:R-:W-:Y:S01]  /*0ca0*/  @P0 IMAD.X R0, R155, 0x1, R0, P1 ;  /* 0x000000019b000824 */ /* 0x000fe200008e0600 */
[----:B------:R-:W-:-:S04]  /*0cb0*/  @P0 LEA R4, P1, R5, c[0x0][0x220], 0x1 ;  /* 0x0000880005040a11 */ /* 0x000fc800078208ff */
[----:B------:R-:W-:Y:S02]  /*0cc0*/  @P0 LEA.HI.X R5, R5, c[0x0][0x224], R0, 0x1, P1 ;  /* 0x0000890005050a11 */ /* 0x000fe400008f0c00 */
[----:B------:R-:W-:Y:S01]  /*0cd0*/  ISETP.NE.U32.AND P1, PT, RZ, c[0x0][0x340], PT ;  /* 0x0000d000ff007a0c */ /* 0x000fe20003f25070 */
[----:B------:R-:W-:Y:S01]  /*0ce0*/  IMAD.IADD R18, R149, 0x1, R11 ;  /* 0x0000000195127824 */ /* 0x000fe200078e020b */
[----:B------:R-:W-:Y:S01]  /*0cf0*/  LEA.HI R21, R44, R164, RZ, 0x2 ;  /* 0x000000a42c157211 */ /* 0x000fe200078f10ff */
[----:B------:R-:W-:Y:S01]  /*0d00*/  IMAD.MOV.U32 R165, RZ, RZ, c[0x0][0x27c] ;  /* 0x00009f00ffa57624 */ /* 0x000fe200078e00ff */
[----:B------:R-:W-:Y:S01]  /*0d10*/  ISETP.NE.AND.EX P1, PT, RZ, c[0x0][0x344], PT, P1 ;  /* 0x0000d100ff007a0c */ /* 0x000fe20003f25310 */
[----:B------:R2:W-:Y:S01]  /*0d20*/  @P0 LDGSTS.E.BYPASS.LTC128B.128 [R85+0x7100], [R4.64], !P5 ;  /* 0x0710000004550fae */ /* 0x0005e2000e901d46 */
[----:B------:R-:W-:Y:S02]  /*0d30*/  SHF.R.S32.HI R38, RZ, 0x1f, R18 ;  /* 0x0000001fff267819 */ /* 0x000fe40000011412 */
[----:B------:R-:W-:Y:S01]  /*0d40*/  LOP3.LUT R26, R21, 0xfffffffc, RZ, 0xc0, !PT ;  /* 0xfffffffc151a7812 */ /* 0x000fe200078ec0ff */
[----:B------:R2:W-:Y:S08]  /*0d50*/  @P0 LDGSTS.E.BYPASS.LTC128B.128 [R85+0x9100], [R4.64+0x80], !P4 ;  /* 0x0910008004550fae */ /* 0x0005f0000e101d46 */
[----:B-1----:R-:W-:Y:S01]  /*0d60*/  @P1 IMAD.WIDE R2, R243, R14, c[0x0][0x340] ;  /* 0x0000d000f3021625 */ /* 0x002fe200078e020e */
[----:B------:R2:W-:Y:S01]  /*0d70*/  @P0 LDGSTS.E.BYPASS.LTC128B.128 [R85+0xb100], [R4.64+0x100], !P3 ;  /* 0x0b10010004550fae */ /* 0x0005e2000d901d46 */
[----:B------:R-:W-:-:S03]  /*0d80*/  ISETP.GE.AND P0, PT, R165, 0x1, PT ;  /* 0x00000001a500780c */ /* 0x000fc60003f06270 */
[----:B------:R-:W0:Y:S04]  /*0d90*/  LDGDEPBAR ;  /* 0x00000000000079af */ /* 0x000e280000000000 */
[----:B------:R1:W3:Y:S01]  /*0da0*/  @P1 LDG.E R0, [R2.64] ;  /* 0x0000000602001981 */ /* 0x0002e2000c1e1900 */
[----:B------:R-:W-:Y:S01]  /*0db0*/  IMAD R6, R38, c[0x0][0x1e0], RZ ;  /* 0x0000780026067a24 */ /* 0x000fe200078e02ff */
[----:B------:R-:W-:Y:S01]  /*0dc0*/  SHF.R.S32.HI R92, RZ, 0x2, R21 ;  /* 0x00000002ff5c7819 */ /* 0x000fe20000011415 */
[----:B------:R-:W-:Y:S01]  /*0dd0*/  IMAD.IADD R26, R164, 0x1, -R26 ;  /* 0x00000001a41a7824 */ /* 0x000fe200078e0a1a */
[----:B------:R-:W-:Y:S01]  /*0de0*/  ULDC.U8 UR4, c[0x0][0x298] ;  /* 0x0000a60000047ab9 */ /* 0x000fe20000000000 */
[----:B------:R-:W-:Y:S01]  /*0df0*/  IMAD R6, R18, c[0x0][0x1e4], R6 ;  /* 0x0000790012067a24 */ /* 0x000fe200078e0206 */
[----:B------:R-:W-:Y:S01]  /*0e00*/  SHF.R.S32.HI R39, RZ, 0x1f, R92 ;  /* 0x0000001fff277819 */ /* 0x000fe2000001145c */
[----:B------:R-:W-:-:S02]  /*0e10*/  IMAD.SHL.U32 R34, R26, 0x4, RZ ;  /* 0x000000041a227824 */ /* 0x000fc400078e00ff */
[----:B------:R-:W-:Y:S02]  /*0e20*/  IMAD.SHL.U32 R26, R26, 0x8, RZ ;  /* 0x000000081a1a7824 */ /* 0x000fe400078e00ff */
[----:B------:R-:W-:Y:S01]  /*0e30*/  IMAD R12, R166, c[0x0][0x260], RZ ;  /* 0x00009800a60c7a24 */ /* 0x000fe200078e02ff */
[----:B------:R-:W-:Y:S01]  /*0e40*/  IADD3 R37, R34, 0x20, RZ ;  /* 0x0000002022257810 */ /* 0x000fe20007ffe0ff */
[----:B------:R-:W-:Y:S01]  /*0e50*/  IMAD.WIDE.U32 R162, R92, c[0x0][0x1e0], RZ ;  /* 0x000078005ca27a25 */ /* 0x000fe200078e00ff */
[C---:B------:R-:W-:Y:S02]  /*0e60*/  IADD3 R36, R34.reuse, 0x40, RZ ;  /* 0x0000004022247810 */ /* 0x040fe40007ffe0ff */
[----:B------:R-:W-:Y:S01]  /*0e70*/  SHF.R.S32.HI R35, RZ, 0x1f, R34 ;  /* 0x0000001fff237819 */ /* 0x000fe20000011422 */
[C---:B------:R-:W-:Y:S01]  /*0e80*/  IMAD.IADD R28, R34.reuse, 0x1, R37 ;  /* 0x00000001221c7824 */ /* 0x040fe200078e0225 */
[----:B------:R-:W-:Y:S01]  /*0e90*/  SHF.R.S32.HI R27, RZ, 0x1f, R26 ;  /* 0x0000001fff1b7819 */ /* 0x000fe2000001141a */
[----:B------:R-:W-:Y:S01]  /*0ea0*/  IMAD.IADD R29, R34, 0x1, R36 ;  /* 0x00000001221d7824 */ /* 0x000fe200078e0224 */
[C---:B------:R-:W-:Y:S01]  /*0eb0*/  IADD3 R95, R26.reuse, 0x60, RZ ;  /* 0x000000601a5f7810 */ /* 0x040fe20007ffe0ff */
[----:B------:R-:W-:Y:S01]  /*0ec0*/  IMAD R16, R39, c[0x0][0x280], RZ ;  /* 0x0000a00027107a24 */ /* 0x000fe200078e02ff */
[----:B------:R-:W-:Y:S01]  /*0ed0*/  IADD3 R94, R26, 0x80, RZ ;  /* 0x000000801a5e7810 */ /* 0x000fe20007ffe0ff */
[----:B------:R-:W-:Y:S01]  /*0ee0*/  IMAD R17, R166, c[0x0][0x210], RZ ;  /* 0x00008400a6117a24 */ /* 0x000fe200078e02ff */
[----:B------:R-:W-:Y:S01]  /*0ef0*/  IADD3 R93, R26, 0xa0, RZ ;  /* 0x000000a01a5d7810 */ /* 0x000fe20007ffe0ff */
[----:B-1----:R-:W-:-:S04]  /*0f00*/  IMAD.WIDE.U32 R2, R18, c[0x0][0x1e0], RZ ;  /* 0x0000780012027a25 */ /* 0x002fc800078e00ff */
[----:B------:R-:W-:Y:S02]  /*0f10*/  IMAD.IADD R7, R3, 0x1, R6 ;  /* 0x0000000103077824 */ /* 0x000fe400078e0206 */
[----:B------:R-:W-:Y:S02]  /*0f20*/  IMAD.MOV.U32 R6, RZ, RZ, R2 ;  /* 0x000000ffff067224 */ /* 0x000fe400078e0002 */
[----:B------:R-:W-:Y:S02]  /*0f30*/  IMAD R16, R92, c[0x0][0x284], R16 ;  /* 0x0000a1005c107a24 */ /* 0x000fe400078e0210 */
[----:B--2---:R-:W-:-:S04]  /*0f40*/  IMAD.WIDE.U32 R4, R251, c[0x0][0x1e8], R6 ;  /* 0x00007a00fb047a25 */ /* 0x004fc800078e0006 */
[C---:B------:R-:W-:Y:S02]  /*0f50*/  IMAD R7, R251.reuse, c[0x0][0x264], R12 ;  /* 0x00009900fb077a24 */ /* 0x040fe400078e020c */
[C---:B------:R-:W-:Y:S02]  /*0f60*/  IMAD R17, R251.reuse, c[0x0][0x214], R17 ;  /* 0x00008500fb117a24 */ /* 0x040fe400078e0211 */
[----:B------:R-:W-:-:S04]  /*0f70*/  IMAD.WIDE.U32 R14, R251, c[0x0][0x210], R26 ;  /* 0x00008400fb0e7a25 */ /* 0x000fc800078e001a */
[----:B------:R-:W-:Y:S02]  /*0f80*/  IMAD.IADD R15, R15, 0x1, R17 ;  /* 0x000000010f0f7824 */ /* 0x000fe400078e0211 */
        /* <DEDUP_REMOVED lines=9> */
[----:B------:R-:W-:Y:S01]  /*1020*/  BAR.SYNC.DEFER_BLOCKING 0x0 ;  /* 0x0000000000007b1d */ /* 0x000fe20000010000 */
[--C-:B---3--:R-:W-:Y:S01]  /*1030*/  @P1 IMAD.MOV.U32 R2, RZ, RZ, R0.reuse ;  /* 0x000000ffff021224 */ /* 0x108fe200078e0000 */
[----:B------:R-:W-:Y:S01]  /*1040*/  @P1 SHF.R.S32.HI R3, RZ, 0x1f, R0 ;  /* 0x0000001fff031819 */ /* 0x000fe20000011400 */
[----:B------:R-:W-:Y:S01]  /*1050*/  @!P1 IMAD.MOV.U32 R2, RZ, RZ, R243 ;  /* 0x000000ffff029224 */ /* 0x000fe200078e00f3 */
[----:B------:R-:W-:Y:S01]  /*1060*/  P2R R0, PR, RZ, 0x1 ;  /* 0x00000001ff007803 */ /* 0x000fe20000000000 */
[----:B------:R-:W-:Y:S01]  /*1070*/  @!P1 IMAD.MOV.U32 R3, RZ, RZ, R13 ;  /* 0x000000ffff039224 */ /* 0x000fe200078e000d */
[----:B------:R-:W-:Y:S01]  /*1080*/  ISETP.GE.AND P0, PT, R26, c[0x0][0x27c], PT ;  /* 0x00009f001a007a0c */ /* 0x000fe20003f06270 */
[----:B------:R-:W-:Y:S01]  /*1090*/  IMAD.WIDE.U32 R12, R92, c[0x0][0x280], R34 ;  /* 0x0000a0005c0c7a25 */ /* 0x000fe200078e0022 */
[----:B------:R-:W-:-:S02]  /*10a0*/  SEL R114, R2, RZ, !P6 ;  /* 0x000000ff02727207 */ /* 0x000fc40007000000 */
[----:B------:R-:W-:Y:S01]  /*10b0*/  SEL R43, R3, RZ, !P6 ;  /* 0x000000ff032b7207 */ /* 0x000fe20007000000 */
[----:B------:R-:W-:Y:S01]  /*10c0*/  IMAD.SHL.U32 R2, R165, 0x2, RZ ;  /* 0x00000002a5027824 */ /* 0x000fe200078e00ff */
[----:B------:R-:W-:Y:S01]  /*10d0*/  SEL R11, RZ, c[0x0][0x27c], !P0 ;  /* 0x00009f00ff0b7a07 */ /* 0x000fe20004000000 */
[----:B------:R-:W-:Y:S01]  /*10e0*/  IMAD R3, R166, c[0x0][0x1e8], RZ ;  /* 0x00007a00a6037a24 */ /* 0x000fe200078e02ff */
[----:B------:R-:W-:Y:S01]  /*10f0*/  ISETP.GE.AND P1, PT, R28, c[0x0][0x27c], PT ;  /* 0x00009f001c007a0c */ /* 0x000fe20003f26270 */
[----:B------:R-:W-:Y:S01]  /*1100*/  IMAD.MOV.U32 R32, RZ, RZ, R12 ;  /* 0x000000ffff207224 */ /* 0x000fe200078e000c */
[C---:B------:R-:W-:Y:S01]  /*1110*/  IADD3 R20, -R2.reuse, c[0x0][0x1d4], RZ ;  /* 0x0000750002147a10 */ /* 0x040fe20007ffe1ff */
[----:B------:R-:W-:Y:S01]  /*1120*/  IMAD R0, R251, c[0x0][0x1ec], R3 ;  /* 0x00007b00fb007a24 */ /* 0x000fe200078e0203 */
[----:B------:R-:W-:Y:S01]  /*1130*/  ISETP.NE.AND P6, PT, RZ, UR4, PT ;  /* 0x00000004ff007c0c */ /* 0x000fe2000bfc5270 */
[----:B------:R-:W-:Y:S01]  /*1140*/  IMAD.IADD R33, R13, 0x1, R16 ;  /* 0x000000010d217824 */ /* 0x000fe200078e0210 */
[-C--:B------:R-:W-:Y:S01]  /*1150*/  SEL R10, R2, R20.reuse, !P0 ;  /* 0x00000014020a7207 */ /* 0x080fe20004000000 */
[----:B------:R-:W-:Y:S01]  /*1160*/  IMAD.IADD R5, R5, 0x1, R0 ;  /* 0x0000000105057824 */ /* 0x000fe200078e0200 */
[----:B------:R-:W-:Y:S01]  /*1170*/  ISETP.GE.AND P0, PT, R29, c[0x0][0x27c], PT ;  /* 0x00009f001d007a0c */ /* 0x000fe20003f06270 */
[----:B------:R-:W-:Y:S01]  /*1180*/  IMAD.IADD R0, R26, 0x1, R11 ;  /* 0x000000011a007824 */ /* 0x000fe200078e020b */
[----:B------:R-:W-:Y:S01]  /*1190*/  SHF.R.S32.HI R6, RZ, 0x1f, R10 ;  /* 0x0000001fff067819 */ /* 0x000fe2000001140a */
[----:B------:R-:W-:Y:S01]  /*11a0*/  IMAD.WIDE.U32 R88, R114, c[0x0][0x1f0], R4 ;  /* 0x00007c0072587a25 */ /* 0x000fe200078e0004 */
[----:B------:R-:W-:-:S02]  /*11b0*/  SEL R19, R2, R20, !P1 ;  /* 0x0000001402137207 */ /* 0x000fc40004800000 */
[----:B------:R-:W-:Y:S01]  /*11c0*/  LEA.HI R42, R6, R10, RZ, 0x4 ;  /* 0x0000000a062a7211 */ /* 0x000fe200078f20ff */
[----:B------:R-:W-:Y:S01]  /*11d0*/  IMAD.WIDE.U32 R10, R92, c[0x0][0x290], R34 ;  /* 0x0000a4005c0a7a25 */ /* 0x000fe200078e0022 */
[----:B------:R-:W-:Y:S02]  /*11e0*/  SHF.R.S32.HI R6, RZ, 0x1f, R0 ;  /* 0x0000001fff067819 */ /* 0x000fe40000011400 */
[----:B------:R-:W-:Y:S01]  /*11f0*/  SEL R20, R2, R20, !P0 ;  /* 0x0000001402147207 */ /* 0x000fe20004000000 */
[----:B------:R-:W-:Y:S01]  /*1200*/  IMAD.WIDE.U32 R2, R251, c[0x0][0x260], R8 ;  /* 0x00009800fb027a25 */ /* 0x000fe200078e0008 */
[CC--:B------:R-:W-:Y:S02]  /*1210*/  LEA.HI R41, R6.reuse, R0.reuse, RZ, 0x3 ;  /* 0x0000000006297211 */ /* 0x0c0fe400078f18ff */
[----:B------:R-:W-:Y:S01]  /*1220*/  LEA.HI R40, R6, R0, RZ, 0x6 ;  /* 0x0000000006287211 */ /* 0x000fe200078f30ff */
[----:B------:R-:W-:Y:S01]  /*1230*/  IMAD R0, R39, c[0x0][0x290], RZ ;  /* 0x0000a40027007a24 */ /* 0x000fe200078e02ff */
[----:B------:R-:W-:Y:S01]  /*1240*/  SEL R4, RZ, c[0x0][0x27c], !P0 ;  /* 0x00009f00ff047a07 */ /* 0x000fe20004000000 */
[----:B------:R-:W-:Y:S01]  /*1250*/  IMAD.IADD R3, R3, 0x1, R7 ;  /* 0x0000000103037824 */ /* 0x000fe200078e0207 */
[----:B------:R-:W-:Y:S01]  /*1260*/  LOP3.LUT R119, R41, 0xfffffff8, RZ, 0xc0, !PT ;  /* 0xfffffff829777812 */ /* 0x000fe200078ec0ff */
[----:B------:R-:W-:-:S02]  /*1270*/  IMAD R0, R92, c[0x0][0x294], R0 ;  /* 0x0000a5005c007a24 */ /* 0x000fc400078e0200 */
[----:B------:R-:W-:Y:S01]  /*1280*/  IMAD.WIDE.U32 R6, R92, c[0x0][0x290], R26 ;  /* 0x0000a4005c067a25 */ /* 0x000fe200078e001a */
[----:B------:R-:W-:-:S03]  /*1290*/  SHF.R.S32.HI R133, RZ, 0x1f, R119 ;  /* 0x0000001fff857819 */ /* 0x000fc60000011477 */
[----:B------:R-:W-:Y:S02]  /*12a0*/  IMAD.IADD R31, R11, 0x1, R0 ;  /* 0x000000010b1f7824 */ /* 0x000fe400078e0200 */
[----:B------:R-:W-:Y:S01]  /*12b0*/  IMAD.IADD R23, R0, 0x1, R7 ;  /* 0x0000000100177824 */ /* 0x000fe200078e0207 */
[----:B------:R-:W-:Y:S01]  /*12c0*/  SEL R7, RZ, c[0x0][0x27c], !P1 ;  /* 0x00009f00ff077a07 */ /* 0x000fe20004800000 */
[----:B------:R-:W-:Y:S01]  /*12d0*/  IMAD R0, R22, c[0x0][0x268], RZ ;  /* 0x00009a0016007a24 */ /* 0x000fe200078e02ff */
[----:B------:R-:W-:Y:S01]  /*12e0*/  IADD3 R144, P1, R18, R92, RZ ;  /* 0x0000005c12907210 */ /* 0x000fe20007f3e0ff */
[----:B------:R-:W-:Y:S01]  /*12f0*/  IMAD.MOV.U32 R22, RZ, RZ, R6 ;  /* 0x000000ffff167224 */ /* 0x000fe200078e0006 */
[----:B------:R-:W-:Y:S01]  /*1300*/  SHF.R.S32.HI R6, RZ, 0x1f, R21 ;  /* 0x0000001fff067819 */ /* 0x000fe20000011415 */
[C---:B------:R-:W-:Y:S01]  /*1310*/  IMAD R101, R98.reuse, c[0x0][0x26c], R0 ;  /* 0x00009b0062657a24 */ /* 0x040fe200078e0200 */
[----:B------:R-:W-:Y:S01]  /*1320*/  SHF.R.S32.HI R0, RZ, 0x1f, R19 ;  /* 0x0000001fff007819 */ /* 0x000fe20000011413 */
[----:B------:R-:W-:Y:S01]  /*1330*/  IMAD.WIDE.U32 R98, R98, c[0x0][0x268], R2 ;  /* 0x00009a0062627a25 */ /* 0x000fe200078e0002 */
[----:B------:R-:W-:-:S02]  /*1340*/  SHF.R.S32.HI R2, RZ, 0x1f, R20 ;  /* 0x0000001fff027819 */ /* 0x000fc40000011414 */
[----:B------:R-:W-:Y:S01]  /*1350*/  LEA.HI R19, R0, R19, RZ, 0x4 ;  /* 0x0000001300137211 */ /* 0x000fe200078f20ff */
[----:B------:R-:W-:Y:S01]  /*1360*/  IMAD R0, R39, c[0x0][0x1e0], RZ ;  /* 0x0000780027007a24 */ /* 0x000fe200078e02ff */
[----:B------:R-:W-:Y:S01]  /*1370*/  LEA.HI R6, R6, R92, RZ, 0x3 ;  /* 0x0000005c06067211 */ /* 0x000fe200078f18ff */
[----:B------:R-:W-:Y:S01]  /*1380*/  IMAD R3, R43, c[0x0][0x1f0], RZ ;  /* 0x00007c002b037a24 */ /* 0x000fe200078e02ff */
[----:B------:R-:W-:Y:S01]  /*1390*/  LEA.HI R20, R2, R20, RZ, 0x4 ;  /* 0x0000001402147211 */ /* 0x000fe200078f20ff */
[----:B------:R-:W-:Y:S02]  /*13a0*/  IMAD R0, R92, c[0x0][0x1e4], R0 ;  /* 0x000079005c007a24 */ /* 0x000fe400078e0200 */
[----:B------:R-:W-:Y:S01]  /*13b0*/  IMAD R2, R114, c[0x0][0x1f4], R3 ;  /* 0x00007d0072027a24 */ /* 0x000fe200078e0203 */
[----:B------:R-:W-:Y:S01]  /*13c0*/  LOP3.LUT R3, R6, 0xfffffff8, RZ, 0xc0, !PT ;  /* 0xfffffff806037812 */ /* 0x000fe200078ec0ff */
[----:B------:R-:W-:Y:S02]  /*13d0*/  IMAD.IADD R138, R163, 0x1, R0 ;  /* 0x00000001a38a7824 */ /* 0x000fe400078e0200 */
[----:B------:R-:W-:-:S02]  /*13e0*/  IMAD.IADD R0, R7, 0x1, R28 ;  /* 0x0000000107007824 */ /* 0x000fc400078e021c */
[----:B------:R-:W-:Y:S01]  /*13f0*/  IMAD.X R143, R38, 0x1, R39, P1 ;  /* 0x00000001268f7824 */ /* 0x000fe200008e0627 */
[----:B------:R-:W-:Y:S01]  /*1400*/  IADD3 R142, P1, P0, R88, R162, R26 ;  /* 0x000000a2588e7210 */ /* 0x000fe2000783e01a */
[----:B------:R-:W-:Y:S01]  /*1410*/  IMAD.IADD R90, R89, 0x1, R2 ;  /* 0x00000001595a7824 */ /* 0x000fe200078e0202 */
[----:B------:R-:W-:Y:S01]  /*1420*/  IADD3 R39, R34, 0x30, RZ ;  /* 0x0000003022277810 */ /* 0x000fe20007ffe0ff */
[----:B------:R-:W-:Y:S01]  /*1430*/  IMAD.IADD R3, R92, 0x1, -R3 ;  /* 0x000000015c037824 */ /* 0x000fe200078e0a03 */
[----:B------:R-:W-:Y:S01]  /*1440*/  IADD3 R38, R34, 0x50, RZ ;  /* 0x0000005022267810 */ /* 0x000fe20007ffe0ff */
[----:B------:R-:W-:Y:S01]  /*1450*/  IMAD.IADD R2, R4, 0x1, R29 ;  /* 0x0000000104027824 */ /* 0x000fe200078e021d */
[----:B------:R-:W-:Y:S01]  /*1460*/  SHF.R.S32.HI R4, RZ, 0x1f, R0 ;  /* 0x0000001fff047819 */ /* 0x000fe20000011400 */
[C---:B------:R-:W-:Y:S01]  /*1470*/  IMAD.SHL.U32 R5, R3.reuse, 0x40, RZ ;  /* 0x0000004003057824 */ /* 0x040fe200078e00ff */
[--C-:B------:R-:W-:Y:S01]  /*1480*/  IADD3.X R141, R90, R138, R27.reuse, P1, P0 ;  /* 0x0000008a5a8d7210 */ /* 0x100fe20000fe041b */
[----:B------:R-:W-:Y:S01]  /*1490*/  IMAD.WIDE.U32 R8, R92, c[0x0][0x280], R26 ;  /* 0x0000a0005c087a25 */ /* 0x000fe200078e001a */
[----:B------:R-:W-:-:S02]  /*14a0*/  LOP3.LUT P0, RZ, R3, 0x4, RZ, 0xc0, !PT ;  /* 0x0000000403ff7812 */ /* 0x000fc4000780c0ff */
[-C--:B------:R-:W-:Y:S01]  /*14b0*/  LEA.HI R12, R4, R0.reuse, RZ, 0x3 ;  /* 0x00000000040c7211 */ /* 0x080fe200078f18ff */
[----:B------:R-:W-:Y:S01]  /*14c0*/  IMAD.IADD R25, R16, 0x1, R9 ;  /* 0x0000000110197824 */ /* 0x000fe200078e0209 */
[----:B------:R-:W-:Y:S01]  /*14d0*/  LEA.HI R6, R4, R0, RZ, 0x6 ;  /* 0x0000000004067211 */ /* 0x000fe200078f30ff */
[----:B------:R-:W-:Y:S01]  /*14e0*/  IMAD.MOV.U32 R24, RZ, RZ, R8 ;  /* 0x000000ffff187224 */ /* 0x000fe200078e0008 */
[----:B------:R-:W-:Y:S01]  /*14f0*/  SHF.R.S32.HI R3, RZ, 0x1f, R2 ;  /* 0x0000001fff037819 */ /* 0x000fe20000011402 */
[----:B------:R-:W-:Y:S01]  /*1500*/  IMAD.MOV.U32 R30, RZ, RZ, R10 ;  /* 0x000000ffff1e7224 */ /* 0x000fe200078e000a */
[----:B------:R-:W-:Y:S01]  /*1510*/  LEA.HI R4, R44, R164, RZ, 0x5 ;  /* 0x000000a42c047211 */ /* 0x000fe200078f28ff */
[C---:B-----5:R-:W-:Y:S01]  /*1520*/  IMAD.WIDE.U32 R112, R146.reuse, c[0x0][0x280], R32 ;  /* 0x0000a00092707a25 */ /* 0x060fe200078e0020 */
[----:B------:R-:W-:Y:S02]  /*1530*/  LOP3.LUT R0, R5, 0x1c0, RZ, 0xc0, !PT ;  /* 0x000001c005007812 */ /* 0x000fe400078ec0ff */
[CC--:B------:R-:W-:Y:S01]  /*1540*/  LEA.HI R11, R3.reuse, R2.reuse, RZ, 0x3 ;  /* 0x00000002030b7211 */ /* 0x0c0fe200078f18ff */
[----:B------:R-:W-:Y:S01]  /*1550*/  IMAD.WIDE.U32 R110, R146, c[0x0][0x280], R24 ;  /* 0x0000a000926e7a25 */ /* 0x000fe200078e0018 */
[----:B------:R-:W-:-:S02]  /*1560*/  LEA.HI R7, R3, R2, RZ, 0x6 ;  /* 0x0000000203077211 */ /* 0x000fc400078f30ff */
[----:B------:R-:W-:Y:S01]  /*1570*/  SHF.R.U32.HI R2, RZ, 0x3, R0 ;  /* 0x00000003ff027819 */ /* 0x000fe20000011600 */
[----:B------:R-:W-:Y:S01]  /*1580*/  IMAD.SHL.U32 R3, R4, 0x10, RZ ;  /* 0x0000001004037824 */ /* 0x000fe200078e00ff */
[----:B------:R-:W-:Y:S01]  /*1590*/  LOP3.LUT R5, R0, 0x38, R41, 0xf8, !PT ;  /* 0x0000003800057812 */ /* 0x000fe200078ef829 */
[----:B------:R-:W-:Y:S01]  /*15a0*/  IMAD.SHL.U32 R4, R40, 0x40, RZ ;  /* 0x0000004028047824 */ /* 0x000fe200078e00ff */
[----:B------:R-:W-:Y:S01]  /*15b0*/  SHF.R.S32.HI R10, RZ, 0x4, R42 ;  /* 0x00000004ff0a7819 */ /* 0x000fe2000001142a */
[----:B------:R-:W-:Y:S01]  /*15c0*/  IMAD.WIDE.U32 R108, R146, c[0x0][0x290], R30 ;  /* 0x0000a400926c7a25 */ /* 0x000fe200078e001e */
[----:B------:R-:W-:Y:S02]  /*15d0*/  LOP3.LUT R9, R5, R2, RZ, 0x3c, !PT ;  /* 0x0000000205097212 */ /* 0x000fe400078e3cff */
[----:B------:R-:W-:Y:S01]  /*15e0*/  LOP3.LUT R13, R4, 0x7ffff000, RZ, 0xc0, !PT ;  /* 0x7ffff000040d7812 */ /* 0x000fe200078ec0ff */
[----:B------:R-:W-:Y:S01]  /*15f0*/  IMAD.SHL.U32 R5, R6, 0x40, RZ ;  /* 0x0000004006057824 */ /* 0x000fe200078e00ff */
[C---:B------:R-:W-:Y:S01]  /*1600*/  LOP3.LUT R6, R0.reuse, 0x38, R12, 0xf8, !PT ;  /* 0x0000003800067812 */ /* 0x040fe200078ef80c */
[----:B------:R-:W-:Y:S01]  /*1610*/  IMAD.SHL.U32 R4, R7, 0x40, RZ ;  /* 0x0000004007047824 */ /* 0x000fe200078e00ff */
[----:B------:R-:W-:Y:S01]  /*1620*/  LOP3.LUT R7, R0, 0x38, R11, 0xf8, !PT ;  /* 0x0000003800077812 */ /* 0x000fe200078ef80b */
[----:B------:R-:W-:Y:S01]  /*1630*/  IMAD.WIDE.U32 R106, R146, c[0x0][0x290], R22 ;  /* 0x0000a400926a7a25 */ /* 0x000fe200078e0016 */
[----:B------:R-:W-:-:S02]  /*1640*/  LOP3.LUT R8, R5, 0x7ffff000, RZ, 0xc0, !PT ;  /* 0x7ffff00005087812 */ /* 0x000fc400078ec0ff */
[----:B------:R-:W-:Y:S01]  /*1650*/  LOP3.LUT R5, R4, 0x7ffff000, RZ, 0xc0, !PT ;  /* 0x7ffff00004057812 */ /* 0x000fe200078ec0ff */
[----:B------:R-:W-:Y:S01]  /*1660*/  IMAD.IADD R101, R99, 0x1, R101 ;  /* 0x0000000163657824 */ /* 0x000fe200078e0265 */
[----:B------:R-:W-:Y:S02]  /*1670*/  LOP3.LUT R3, R3, 0xfffffe00, RZ, 0xc0, !PT ;  /* 0xfffffe0003037812 */ /* 0x000fe400078ec0ff */
[-C--:B------:R-:W-:Y:S02]  /*1680*/  LOP3.LUT R6, R6, R2.reuse, RZ, 0x3c, !PT ;  /* 0x0000000206067212 */ /* 0x080fe400078e3cff */
[----:B------:R-:W-:Y:S02]  /*1690*/  LOP3.LUT R4, R7, R2, RZ, 0x3c, !PT ;  /* 0x0000000207047212 */ /* 0x000fe400078e3cff */
[--C-:B------:R-:W-:Y:S02]  /*16a0*/  IADD3 R129, R6, R8, R3.reuse ;  /* 0x0000000806817210 */ /* 0x100fe40007ffe003 */
[----:B------:R-:W-:-:S02]  /*16b0*/  IADD3 R128, R4, R5, R3 ;  /* 0x0000000504807210 */ /* 0x000fc40007ffe003 */
[----:B------:R-:W-:Y:S01]  /*16c0*/  LEA.HI.SX32 R6, R41, R10, 0x1d ;  /* 0x0000000a29067211 */ /* 0x000fe200078feaff */
[----:B------:R-:W-:Y:S01]  /*16d0*/  IMAD.SHL.U32 R129, R129, 0x2, RZ ;  /* 0x0000000281817824 */ /* 0x000fe200078e00ff */
[----:B------:R-:W-:Y:S01]  /*16e0*/  SHF.R.S32.HI R5, RZ, 0x4, R19 ;  /* 0x00000004ff057819 */ /* 0x000fe20000011413 */
[----:B------:R-:W-:Y:S01]  /*16f0*/  IMAD.SHL.U32 R128, R128, 0x2, RZ ;  /* 0x0000000280807824 */ /* 0x000fe200078e00ff */
[----:B------:R-:W-:Y:S01]  /*1700*/  SHF.R.S32.HI R4, RZ, 0x4, R20 ;  /* 0x00000004ff047819 */ /* 0x000fe20000011414 */
[----:B------:R-:W-:Y:S01]  /*1710*/  IMAD.SHL.U32 R100, R6, 0x8, RZ ;  /* 0x0000000806647824 */ /* 0x000fe200078e00ff */
[----:B------:R-:W-:Y:S02]  /*1720*/  IADD3 R13, R9, R13, R3 ;  /* 0x0000000d090d7210 */ /* 0x000fe40007ffe003 */
[----:B------:R-:W-:Y:S02]  /*1730*/  SHF.R.S32.HI R9, RZ, 0x1f, R6 ;  /* 0x0000001fff097819 */ /* 0x000fe40000011406 */
[----:B------:R-:W-:Y:S01]  /*1740*/  LEA.HI.SX32 R5, R12, R5, 0x1d ;  /* 0x000000050c057211 */ /* 0x000fe200078feaff */
[----:B------:R-:W-:Y:S01]  /*1750*/  IMAD.SHL.U32 R130, R13, 0x2, RZ ;  /* 0x000000020d827824 */ /* 0x000fe200078e00ff */
[----:B------:R-:W-:-:S02]  /*1760*/  LEA.HI.SX32 R4, R11, R4, 0x1d ;  /* 0x000000040b047211 */ /* 0x000fc400078feaff */
[----:B------:R-:W-:Y:S01]  /*1770*/  LEA.HI R9, R9, R6, RZ, 0x3 ;  /* 0x0000000609097211 */ /* 0x000fe200078f18ff */
[----:B------:R-:W-:Y:S01]  /*1780*/  IMAD.SHL.U32 R97, R5, 0x8, RZ ;  /* 0x0000000805617824 */ /* 0x000fe200078e00ff */
[----:B------:R-:W-:Y:S01]  /*1790*/  SHF.R.S32.HI R7, RZ, 0x1f, R5 ;  /* 0x0000001fff077819 */ /* 0x000fe20000011405 */
[----:B------:R-:W-:Y:S01]  /*17a0*/  IMAD.SHL.U32 R102, R4, 0x8, RZ ;  /* 0x0000000804667824 */ /* 0x000fe200078e00ff */
[----:B------:R-:W-:Y:S02]  /*17b0*/  SHF.R.S32.HI R6, RZ, 0x1f, R4 ;  /* 0x0000001fff067819 */ /* 0x000fe40000011404 */
[----:B------:R-:W-:Y:S02]  /*17c0*/  LEA.HI R7, R7, R5, RZ, 0x3 ;  /* 0x0000000507077211 */ /* 0x000fe400078f18ff */
[----:B------:R-:W-:Y:S02]  /*17d0*/  LEA.HI R6, R6, R4, RZ, 0x3 ;  /* 0x0000000406067211 */ /* 0x000fe400078f18ff */
[C---:B------:R-:W-:Y:S01]  /*17e0*/  LOP3.LUT R8, R0.reuse, 0x18, R26, 0xf8, !PT ;  /* 0x0000001800087812 */ /* 0x040fe200078ef81a */
[----:B------:R-:W-:Y:S01]  /*17f0*/  IMAD.SHL.U32 R5, R7, 0x200, RZ ;  /* 0x0000020007057824 */ /* 0x000fe200078e00ff */
[----:B------:R-:W-:-:S02]  /*1800*/  LOP3.LUT R4, R0, 0x38, R97, 0xf8, !PT ;  /* 0x0000003800047812 */ /* 0x000fc400078ef861 */
[----:B------:R-:W-:Y:S01]  /*1810*/  LOP3.LUT R86, R3, R8, R2, 0xf6, !PT ;  /* 0x0000000803567212 */ /* 0x000fe200078ef602 */
[----:B------:R-:W-:Y:S01]  /*1820*/  IMAD.SHL.U32 R8, R9, 0x200, RZ ;  /* 0x0000020009087824 */ /* 0x000fe200078e00ff */
[-C--:B------:R-:W-:Y:S01]  /*1830*/  LOP3.LUT R7, R4, R2.reuse, RZ, 0x3c, !PT ;  /* 0x0000000204077212 */ /* 0x080fe200078e3cff */
[----:B------:R-:W-:Y:S01]  /*1840*/  IMAD.SHL.U32 R4, R6, 0x200, RZ ;  /* 0x0000020006047824 */ /* 0x000fe200078e00ff */
[C---:B------:R-:W-:Y:S02]  /*1850*/  LOP3.LUT R10, R0.reuse, 0x38, R100, 0xf8, !PT ;  /* 0x00000038000a7812 */ /* 0x040fe400078ef864 */
[----:B------:R-:W-:Y:S02]  /*1860*/  LOP3.LUT R0, R0, 0x38, R102, 0xf8, !PT ;  /* 0x0000003800007812 */ /* 0x000fe400078ef866 */
[-C--:B------:R-:W-:Y:S02]  /*1870*/  LOP3.LUT R10, R10, R2.reuse, RZ, 0x3c, !PT ;  /* 0x000000020a0a7212 */ /* 0x080fe400078e3cff */
[----:B------:R-:W-:Y:S01]  /*1880*/  LOP3.LUT R2, R0, R2, RZ, 0x3c, !PT ;  /* 0x0000000200027212 */ /* 0x000fe200078e3cff */
[----:B------:R-:W-:Y:S01]  /*1890*/  IMAD R0, R43, c[0x0][0x218], RZ ;  /* 0x000086002b007a24 */ /* 0x000fe200078e02ff */
[----:B------:R-:W-:-:S02]  /*18a0*/  LOP3.LUT R6, R8, 0x7ffff000, RZ, 0xc0, !PT ;  /* 0x7ffff00008067812 */ /* 0x000fc400078ec0ff */
[----:B------:R-:W-:Y:S02]  /*18b0*/  LOP3.LUT R5, R5, 0x7ffff000, RZ, 0xc0, !PT ;  /* 0x7ffff00005057812 */ /* 0x000fe400078ec0ff */
[----:B------:R-:W-:Y:S02]  /*18c0*/  LOP3.LUT R4, R4, 0x7ffff000, RZ, 0xc0, !PT ;  /* 0x7ffff00004047812 */ /* 0x000fe400078ec0ff */
[--C-:B------:R-:W-:Y:S02]  /*18d0*/  IADD3 R6, R10, R6, R3.reuse ;  /* 0x000000060a067210 */ /* 0x100fe40007ffe003 */
[--C-:B------:R-:W-:Y:S02]  /*18e0*/  IADD3 R5, R7, R5, R3.reuse ;  /* 0x0000000507057210 */ /* 0x100fe40007ffe003 */
[----:B------:R-:W-:Y:S01]  /*18f0*/  IADD3 R4, R2, R4, R3 ;  /* 0x0000000402047210 */ /* 0x000fe20007ffe003 */
[C---:B------:R-:W-:Y:S01]  /*1900*/  IMAD R3, R114.reuse, c[0x0][0x21c], R0 ;  /* 0x0000870072037a24 */ /* 0x040fe200078e0200 */
[----:B------:R-:W-:Y:S01]  /*1910*/  SHF.R.S32.HI R0, RZ, 0x1f, R146 ;  /* 0x0000001fff007819 */ /* 0x000fe20000011492 */
[----:B------:R-:W-:Y:S01]  /*1920*/  IMAD.WIDE.U32 R114, R114, c[0x0][0x218], R14 ;  /* 0x0000860072727a25 */ /* 0x000fe200078e000e */
[----:B------:R-:W-:-:S02]  /*1930*/  LEA R86, R86, 0x100, 0x1 ;  /* 0x0000010056567811 */ /* 0x000fc400078e08ff */
[----:B------:R-:W-:Y:S01]  /*1940*/  LOP3.LUT R118, R12, 0xfffffff8, RZ, 0xc0, !PT ;  /* 0xfffffff80c767812 */ /* 0x000fe200078ec0ff */
[C---:B------:R-:W-:Y:S01]  /*1950*/  IMAD R2, R0.reuse, c[0x0][0x280], RZ ;  /* 0x0000a00000027a24 */ /* 0x040fe200078e02ff */
[----:B------:R-:W-:Y:S01]  /*1960*/  LOP3.LUT R103, R11, 0xfffffff8, RZ, 0xc0, !PT ;  /* 0xfffffff80b677812 */ /* 0x000fe200078ec0ff */
[----:B------:R-:W-:Y:S01]  /*1970*/  IMAD R0, R0, c[0x0][0x290], RZ ;  /* 0x0000a40000007a24 */ /* 0x000fe200078e02ff */
[----:B------:R-:W-:Y:S01]  /*1980*/  IADD3 R87, R86, 0x40, RZ ;  /* 0x0000004056577810 */ /* 0x000fe20007ffe0ff */
[----:B------:R-:W-:Y:S01]  /*1990*/  IMAD R2, R146, c[0x0][0x284], R2 ;  /* 0x0000a10092027a24 */ /* 0x000fe200078e0202 */
[----:B------:R-:W-:Y:S01]  /*19a0*/  IADD3 R40, R34, 0x10, RZ ;  /* 0x0000001022287810 */ /* 0x000fe20007ffe0ff */
[----:B------:R-:W-:Y:S01]  /*19b0*/  IMAD R0, R146, c[0x0][0x294], R0 ;  /* 0x0000a50092007a24 */ /* 0x000fe200078e0200 */
[----:B------:R-:W-:Y:S01]  /*19c0*/  @P0 IADD3 R87, R86, -0x40, RZ ;  /* 0xffffffc056570810 */ /* 0x000fe20007ffe0ff */
[----:B------:R-:W-:Y:S01]  /*19d0*/  IMAD.IADD R136, R113, 0x1, R2 ;  /* 0x0000000171887824 */ /* 0x000fe200078e0202 */
[----:B------:R-:W-:Y:S01]  /*19e0*/  SHF.R.S32.HI R125, RZ, 0x1f, R100 ;  /* 0x0000001fff7d7819 */ /* 0x000fe20000011464 */
        /* <DEDUP_REMOVED lines=8> */
[----:B------:R-:W-:-:S02]  /*1a70*/  IMAD.SHL.U32 R122, R6, 0x2, RZ ;  /* 0x00000002067a7824 */ /* 0x000fc400078e00ff */
[----:B------:R-:W-:Y:S02]  /*1a80*/  IMAD.SHL.U32 R121, R5, 0x2, RZ ;  /* 0x0000000205797824 */ /* 0x000fe400078e00ff */
[----:B------:R-:W-:Y:S02]  /*1a90*/  IMAD.SHL.U32 R120, R4, 0x2, RZ ;  /* 0x0000000204787824 */ /* 0x000fe400078e00ff */
.L_x_562:
[-C--:B------:R-:W-:Y:S01]  /*1aa0*/  IMAD R0, R150, R78.reuse, RZ ;  /* 0x0000004e96007224 */ /* 0x080fe200078e02ff */
[----:B------:R-:W-:Y:S01]  /*1ab0*/  SHF.R.S32.HI R91, RZ, 0x1f, R78 ;  /* 0x0000001fff5b7819 */ /* 0x000fe2000001144e */
[----:B------:R-:W-:Y:S01]  /*1ac0*/  IMAD.WIDE.U32 R10, R158, R78, RZ ;  /* 0x0000004e9e0a7225 */ /* 0x000fe200078e00ff */
[----:B------:R-:W-:Y:S04]  /*1ad0*/  DEPBAR.LE SB0, 0x0 ;  /* 0x000080000000791a */ /* 0x000fe80000000000 */
[----:B------:R-:W-:Y:S01]  /*1ae0*/  BAR.SYNC.DEFER_BLOCKING 0x0 ;  /* 0x0000000000007b1d */ /* 0x000fe20000010000 */
[----:B------:R-:W-:Y:S01]  /*1af0*/  ISETP.GE.AND P1, PT, R165, 0x1, PT ;  /* 0x00000001a500780c */ /* 0x000fe20003f26270 */
[----:B-1----:R-:W-:Y:S01]  /*1b00*/  IMAD R2, R91, R158, R0 ;  /* 0x0000009e5b027224 */ /* 0x002fe200078e0200 */
[----:B------:R-:W-:Y:S03]  /*1b10*/  IADD3 R0, P0, R142, R10, RZ ;  /* 0x0000000a8e007210 */ /* 0x000fe60007f1e0ff */
[----:B------:R-:W-:Y:S04]  /*1b20*/  IMAD.IADD R16, R11, 0x1, R2 ;  /* 0x000000010b107824 */ /* 0x000fe800078e0202 */
[----:B------:R-:W-:Y:S01]  /*1b30*/  IMAD.X R2, R16, 0x1, R141, P0 ;  /* 0x0000000110027824 */ /* 0x000fe200000e068d */
[C---:B------:R-:W-:Y:S04]  /*1b40*/  LEA R60, P0, R0.reuse, c[0x0][0x1c8], 0x1 ;  /* 0x00007200003c7a11 */ /* 0x040fe800078008ff */
[----:B------:R-:W-:Y:S01]  /*1b50*/  LEA.HI.X R61, R0, c[0x0][0x1cc], R2, 0x1, P0 ;  /* 0x00007300003d7a11 */ /* 0x000fe200000f0c02 */
[----:B------:R-:W-:Y:S01]  /*1b60*/  BSSY B1, `(.L_x_538) ;  /* 0x000038b000017945 */ /* 0x000fe20003800000 */
[----:B------:R-:W-:-:S05]  /*1b70*/  @!P1 BRA `(.L_x_539) ;  /* 0x000036c000009947 */ /* 0x000fca0003800000 */
[-C--:B------:R-:W-:Y:S02]  /*1b80*/  IMAD R2, R151, R78.reuse, RZ ;  /* 0x0000004e97027224 */ /* 0x080fe400078e02ff */
[-C--:B------:R-:W-:Y:S02]  /*1b90*/  IMAD R0, R152, R78.reuse, RZ ;  /* 0x0000004e98007224 */ /* 0x080fe400078e02ff */
[----:B------:R-:W-:Y:S02]  /*1ba0*/  IMAD R4, R78, -0x40, R96 ;  /* 0xffffffc04e047824 */ /* 0x000fe400078e0260 */
[-C--:B------:R-:W-:Y:S04]  /*1bb0*/  IMAD.WIDE.U32 R8, R159, R78.reuse, RZ ;  /* 0x0000004e9f087225 */ /* 0x080fe800078e00ff */
[----:B------:R-:W-:Y:S04]  /*1bc0*/  IMAD.WIDE.U32 R24, R157, R78, RZ ;  /* 0x0000004e9d187225 */ /* 0x000fe800078e00ff */
[C---:B------:R-:W-:Y:S02]  /*1bd0*/  IMAD R3, R91.reuse, R159, R2 ;  /* 0x0000009f5b037224 */ /* 0x040fe400078e0202 */
[----:B------:R-:W-:Y:S01]  /*1be0*/  IMAD R2, R91, R157, R0 ;  /* 0x0000009d5b027224 */ /* 0x000fe200078e0200 */
[----:B------:R-:W-:Y:S02]  /*1bf0*/  IMNMX R0, R4, 0x40, PT ;  /* 0x0000004004007817 */ /* 0x000fe40003800200 */
        /* <DEDUP_REMOVED lines=34> */
[----:B------:R-:W-:Y:S02]  /*1e20*/  LEA.HI.X R7, R0, c[0x0][0x274], R3, 0x1, P0 ;  /* 0x00009d0000077a11 */ /* 0x000fe400000f0c03 */
[C---:B------:R-:W-:Y:S04]  /*1e30*/  LEA R4, P0, R2.reuse, c[0x0][0x288], 0x1 ;  /* 0x0000a20002047a11 */ /* 0x040fe800078008ff */
[----:B------:R-:W-:Y:S02]  /*1e40*/  LEA.HI.X R5, R2, c[0x0][0x28c], R5, 0x1, P0 ;  /* 0x0000a30002057a11 */ /* 0x000fe400000f0c05 */
[----:B------:R-:W-:Y:S01]  /*1e50*/  ISETP.GE.AND P0, PT, R34, c[0x0][0x27c], PT ;  /* 0x00009f0022007a0c */ /* 0x000fe20003f06270 */
[----:B------:R-:W-:Y:S11]  /*1e60*/  CS2R R2, SRZ ;  /* 0x0000000000027805 */ /* 0x000ff6000001ff00 */
[----:B------:R-:W-:Y:S01]  /*1e70*/  @!UPT UIADD3 URZ, URZ, URZ, URZ ;  /* 0x0000003f3f3ff290 */ /* 0x000fe2000fffe03f */
        /* <DEDUP_REMOVED lines=22> */
.L_x_542:
[----:B------:R-:W-:Y:S05]  /*1fe0*/  BSYNC B0 ;  /* 0x0000000000007941 */ /* 0x000fea0003800000 */
.L_x_541:
[----:B------:R-:W-:-:S05]  /*1ff0*/  @P1 BRA `(.L_x_543) ;  /* 0x0000341000001947 */ /* 0x000fca0003800000 */
[----:B-----5:R-:W-:Y:S01]  /*2000*/  MOV R0, R51 ;  /* 0x0000003300007202 */ /* 0x020fe20000000f00 */
[----:B-1----:R-:W-:Y:S01]  /*2010*/  IMAD.MOV.U32 R6, RZ, RZ, R52 ;  /* 0x000000ffff067224 */ /* 0x002fe200078e0034 */
[----:B------:R-:W-:Y:S01]  /*2020*/  ISETP.GE.AND P0, PT, R26, c[0x0][0x1d4], PT ;  /* 0x000075001a007a0c */ /* 0x000fe20003f06270 */
[----:B------:R-:W-:Y:S01]  /*2030*/  IMAD.MOV.U32 R5, RZ, RZ, R53 ;  /* 0x000000ffff057224 */ /* 0x000fe200078e0035 */
[----:B------:R-:W-:Y:S01]  /*2040*/  BSSY B0, `(.L_x_544) ;  /* 0x0000054000007945 */ /* 0x000fe20003800000 */
[----:B------:R-:W-:Y:S03]  /*2050*/  IMAD.MOV.U32 R4, RZ, RZ, R50 ;  /* 0x000000ffff047224 */ /* 0x000fe600078e0032 */
[----:B------:R-:W-:Y:S01]  /*2060*/  PRMT R59, R6, 0x5410, R5 ;  /* 0x00005410063b7816 */ /* 0x000fe20000000005 */
[----:B------:R-:W-:Y:S01]  /*2070*/  IMAD.MOV.U32 R6, RZ, RZ, R48 ;  /* 0x000000ffff067224 */ /* 0x000fe200078e0030 */
[----:B------:R-:W-:Y:S01]  /*2080*/  PRMT R58, R4, 0x5410, R0 ;  /* 0x00005410043a7816 */ /* 0x000fe20000000000 */
[----:B------:R-:W-:Y:S01]  /*2090*/  IMAD.MOV.U32 R5, RZ, RZ, R49 ;  /* 0x000000ffff057224 */ /* 0x000fe200078e0031 */
[----:B------:R-:W-:Y:S01]  /*20a0*/  MOV R4, R46 ;  /* 0x0000002e00047202 */ /* 0x000fe20000000f00 */
        /* <DEDUP_REMOVED lines=11> */
[----:B------:R-:W-:Y:S02]  /*2160*/  MOV R6, R18 ;  /* 0x0000001200067202 */ /* 0x000fe40000000f00 */
[----:B------:R-:W-:Y:S02]  /*2170*/  MOV R0, R17 ;  /* 0x0000001100007202 */ /* 0x000fe40000000f00 */
[----:B------:R-:W-:Y:S01]  /*2180*/  PRMT R25, R6, 0x5410, R5 ;  /* 0x0000541006197816 */ /* 0x000fe20000000005 */
[----:B------:R-:W-:Y:S01]  /*2190*/  IMAD.MOV.U32 R6, RZ, RZ, R14 ;  /* 0x000000ffff067224 */ /* 0x000fe200078e000e */
[----:B------:R-:W-:Y:S01]  /*21a0*/  PRMT R24, R4, 0x5410, R0 ;  /* 0x0000541004187816 */ /* 0x000fe20000000000 */
[----:B------:R-:W-:Y:S01]  /*21b0*/  IMAD.MOV.U32 R5, RZ, RZ, R15 ;  /* 0x000000ffff057224 */ /* 0x000fe200078e000f */
[----:B------:R-:W-:Y:S01]  /*21c0*/  MOV R4, R12 ;  /* 0x0000000c00047202 */ /* 0x000fe20000000f00 */
[----:B------:R-:W-:Y:S03]  /*21d0*/  IMAD.MOV.U32 R0, RZ, RZ, R13 ;  /* 0x000000ffff007224 */ /* 0x000fe600078e000d */
        /* <DEDUP_REMOVED lines=17> */
[----:B------:R-:W-:Y:S01]  /*22f0*/  @!P0 HADD2.F32 R7, -RZ, R7.H0_H0 ;  /* 0x20000007ff078230 */ /* 0x000fe20000004100 */
[----:B-1----:R-:W-:Y:S01]  /*2300*/  @!P0 IMAD.MOV.U32 R3, RZ, RZ, R9 ;  /* 0x000000ffff038224 */ /* 0x002fe200078e0009 */
[----:B------:R-:W-:Y:S04]  /*2310*/  @!P0 MOV R0, R8 ;  /* 0x0000000800008202 */ /* 0x000fe80000000f00 */
[--C-:B------:R-:W-:Y:S02]  /*2320*/  @!P0 HADD2.F32 R33, -RZ, R3.reuse.H1_H1 ;  /* 0x30000003ff218230 */ /* 0x100fe40000004100 */
[--C-:B------:R-:W-:Y:S02]  /*2330*/  @!P0 HADD2.F32 R31, -RZ, R0.reuse.H1_H1 ;  /* 0x30000000ff1f8230 */ /* 0x100fe40000004100 */
[----:B------:R-:W-:Y:S02]  /*2340*/  @!P0 HADD2.F32 R2, -RZ, R0.H0_H0 ;  /* 0x20000000ff028230 */ /* 0x000fe40000004100 */
[----:B------:R-:W-:Y:S01]  /*2350*/  @!P0 HADD2.F32 R3, -RZ, R3.H0_H0 ;  /* 0x20000003ff038230 */ /* 0x000fe20000004100 */
[-C--:B------:R-:W-:Y:S02]  /*2360*/  @!P0 FMUL.FTZ R41, R31, R4.reuse ;  /* 0x000000041f298220 */ /* 0x080fe40000410000 */
[C---:B------:R-:W-:Y:S01]  /*2370*/  @!P0 FMUL.FTZ R0, R2.reuse, R4 ;  /* 0x0000000402008220 */ /* 0x040fe20000410000 */
[----:B------:R-:W-:Y:S01]  /*2380*/  @!P0 MOV R4, R10 ;  /* 0x0000000a00048202 */ /* 0x000fe20000000f00 */
[-C--:B------:R-:W-:Y:S01]  /*2390*/  @!P0 FFMA.FTZ R64, R2, R32.reuse, -R41 ;  /* 0x0000002002408223 */ /* 0x080fe20000010829 */
[----:B------:R-:W-:Y:S01]  /*23a0*/  @!P0 HADD2.F32 R41, -RZ, R42.H0_H0 ;  /* 0x2000002aff298230 */ /* 0x000fe20000004100 */
[-C--:B------:R-:W-:Y:S02]  /*23b0*/  @!P0 FMUL.FTZ R42, R33, R5.reuse ;  /* 0x00000005212a8220 */ /* 0x080fe40000410000 */
[C---:B------:R-:W-:Y:S02]  /*23c0*/  @!P0 FMUL.FTZ R2, R3.reuse, R5 ;  /* 0x0000000503028220 */ /* 0x040fe40000410000 */
[----:B------:R-:W-:Y:S01]  /*23d0*/  @!P0 FFMA.FTZ R63, R3, R41, -R42 ;  /* 0x00000029033f8223 */ /* 0x000fe2000001082a */
[----:B------:R-:W-:Y:S01]  /*23e0*/  @!P0 MOV R3, R11 ;  /* 0x0000000b00038202 */ /* 0x000fe20000000f00 */
[----:B------:R-:W-:Y:S01]  /*23f0*/  @!P0 FFMA.FTZ R0, R31, R32, R0 ;  /* 0x000000201f008223 */ /* 0x000fe20000010000 */
[--C-:B------:R-:W-:Y:S01]  /*2400*/  @!P0 HADD2.F32 R31, -RZ, R4.reuse.H1_H1 ;  /* 0x30000004ff1f8230 */ /* 0x100fe20000004100 */
[----:B------:R-:W-:Y:S01]  /*2410*/  @!P0 FFMA.FTZ R2, R33, R41, R2 ;  /* 0x0000002921028223 */ /* 0x000fe20000010002 */
[----:B------:R-:W-:Y:S02]  /*2420*/  @!P0 HADD2.F32 R4, -RZ, R4.H0_H0 ;  /* 0x20000004ff048230 */ /* 0x000fe40000004100 */
[----:B------:R-:W-:Y:S01]  /*2430*/  @!P0 HADD2.F32 R32, -RZ, R43.H0_H0 ;  /* 0x2000002bff208230 */ /* 0x000fe20000004100 */
[----:B------:R-:W-:Y:S01]  /*2440*/  @!P0 FMUL.FTZ R62, R31, R6 ;  /* 0x000000061f3e8220 */ /* 0x000fe20000410000 */
[--C-:B------:R-:W-:Y:S01]  /*2450*/  @!P0 HADD2.F32 R42, -RZ, R3.reuse.H1_H1 ;  /* 0x30000003ff2a8230 */ /* 0x100fe20000004100 */
[----:B------:R-:W-:Y:S01]  /*2460*/  @!P0 F2FP.PACK_AB R0, R0, R64 ;  /* 0x000000400000823e */ /* 0x000fe200000000ff */
[----:B------:R-:W-:Y:S01]  /*2470*/  @!P0 HADD2.F32 R5, -RZ, R3.H0_H0 ;  /* 0x20000003ff058230 */ /* 0x000fe20000004100 */
[----:B------:R-:W-:Y:S01]  /*2480*/  @!P0 FMUL.FTZ R3, R4, R6 ;  /* 0x0000000604038220 */ /* 0x000fe20000410000 */
[----:B------:R-:W-:Y:S01]  /*2490*/  @!P0 HADD2.F32 R43, -RZ, R54.H0_H0 ;  /* 0x20000036ff2b8230 */ /* 0x000fe20000004100 */
[----:B------:R-:W-:Y:S01]  /*24a0*/  @!P0 FMUL.FTZ R54, R42, R7 ;  /* 0x000000072a368220 */ /* 0x000fe20000410000 */
[----:B------:R-:W-:Y:S01]  /*24b0*/  @!P0 F2FP.PACK_AB R2, R2, R63 ;  /* 0x0000003f0202823e */ /* 0x000fe200000000ff */
[----:B------:R-:W-:Y:S02]  /*24c0*/  @!P0 FFMA.FTZ R62, R4, R32, -R62 ;  /* 0x00000020043e8223 */ /* 0x000fe4000001083e */
[----:B------:R-:W-:Y:S01]  /*24d0*/  @!P0 FMUL.FTZ R4, R5, R7 ;  /* 0x0000000705048220 */ /* 0x000fe20000410000 */
[----:B------:R-:W-:Y:S01]  /*24e0*/  @!P0 MOV R9, R2 ;  /* 0x0000000200098202 */ /* 0x000fe20000000f00 */
[----:B------:R-:W-:Y:S02]  /*24f0*/  @!P0 FFMA.FTZ R3, R31, R32, R3 ;  /* 0x000000201f038223 */ /* 0x000fe40000010003 */
[-C--:B------:R-:W-:Y:S02]  /*2500*/  @!P0 FFMA.FTZ R54, R5, R43.reuse, -R54 ;  /* 0x0000002b05368223 */ /* 0x080fe40000010836 */
[----:B------:R-:W-:Y:S01]  /*2510*/  @!P0 FFMA.FTZ R4, R42, R43, R4 ;  /* 0x0000002b2a048223 */ /* 0x000fe20000010004 */
[----:B------:R-:W-:Y:S01]  /*2520*/  @!P0 F2FP.PACK_AB R3, R3, R62 ;  /* 0x0000003e0303823e */ /* 0x000fe200000000ff */
[----:B------:R-:W-:Y:S03]  /*2530*/  @!P0 IMAD.MOV.U32 R8, RZ, RZ, R0 ;  /* 0x000000ffff088224 */ /* 0x000fe600078e0000 */
[----:B------:R-:W-:Y:S02]  /*2540*/  @!P0 F2FP.PACK_AB R4, R4, R54 ;  /* 0x000000360404823e */ /* 0x000fe400000000ff */
[----:B------:R-:W-:Y:S02]  /*2550*/  @!P0 MOV R10, R3 ;  /* 0x00000003000a8202 */ /* 0x000fe40000000f00 */
[----:B------:R-:W-:Y:S05]  /*2560*/  @!P0 MOV R11, R4 ;  /* 0x00000004000b8202 */ /* 0x000fea0000000f00 */
[----:B------:R1:W-:Y:S02]  /*2570*/  STG.E.128 [R60.64], R8 ;  /* 0x000000083c007986 */ /* 0x0003e4000c101d06 */
.L_x_545:
[----:B------:R-:W-:Y:S05]  /*2580*/  BSYNC B0 ;  /* 0x0000000000007941 */ /* 0x000fea0003800000 */
.L_x_544:
[----:B------:R-:W-:Y:S01]  /*2590*/  ISETP.GE.AND P0, PT, R28, c[0x0][0x1d4], PT ;  /* 0x000075001c007a0c */ /* 0x000fe20003f06270 */
[----:B------:R-:W-:Y:S01]  /*25a0*/  @!UPT UIADD3 URZ, URZ, URZ, URZ ;  /* 0x0000003f3f3ff290 */ /* 0x000fe2000fffe03f */
[----:B------:R-:W-:Y:S11]  /*25b0*/  BSSY B0, `(.L_x_546) ;  /* 0x0000036000007945 */ /* 0x000ff60003800000 */
[----:B------:R-:W-:-:S05]  /*25c0*/  @P0 BRA `(.L_x_547) ;  /* 0x0000034000000947 */ /* 0x000fca0003800000 */
[----:B------:R-:W-:Y:S01]  /*25d0*/  ISETP.GE.AND P0, PT, R40, c[0x0][0x27c], PT ;  /* 0x00009f0028007a0c */ /* 0x000fe20003f06270 */
[----:B-1----:R-:W1:Y:S11]  /*25e0*/  LDS.128 R8, [R87+0x6000] ;  /* 0x0060000057087984 */ /* 0x002e760000000c00 */
[----:B------:R-:W-:Y:S01]  /*25f0*/  @!UPT UIADD3 URZ, URZ, URZ, URZ ;  /* 0x0000003f3f3ff290 */ /* 0x000fe2000fffe03f */
[----:B------:R-:W-:Y:S01]  /*2600*/  @!P0 HADD2.F32 R0, -RZ, R22.H0_H0 ;  /* 0x20000016ff008230 */ /* 0x000fe20000004100 */
[--C-:B------:R-:W-:Y:S01]  /*2610*/  @!P0 SHF.R.U64 R4, R12, 0x10, R13.reuse ;  /* 0x000000100c048819 */ /* 0x100fe2000000120d */
[----:B------:R-:W-:Y:S01]  /*2620*/  @!P0 HADD2.F32 R6, -RZ, R55.H0_H0 ;  /* 0x20000037ff068230 */ /* 0x000fe20000004100 */
[----:B------:R-:W-:Y:S02]  /*2630*/  @!P0 SHF.R.U32.HI R7, RZ, 0x10, R13 ;  /* 0x00000010ff078819 */ /* 0x000fe4000001160d */
        /* <DEDUP_REMOVED lines=11> */
[CC--:B------:R-:W-:Y:S01]  /*26f0*/  @!P0 FMUL.FTZ R31, R5.reuse, R0.reuse ;  /* 0x00000000051f8220 */ /* 0x0c0fe20000410000 */
[----:B------:R-:W-:Y:S01]  /*2700*/  @!P0 HADD2.F32 R3, -RZ, R3.H0_H0 ;  /* 0x20000003ff038230 */ /* 0x000fe20000004100 */
[C---:B------:R-:W-:Y:S02]  /*2710*/  @!P0 FMUL.FTZ R0, R2.reuse, R0 ;  /* 0x0000000002008220 */ /* 0x040fe40000410000 */
[-C--:B------:R-:W-:Y:S02]  /*2720*/  @!P0 FFMA.FTZ R43, R2, R6.reuse, -R31 ;  /* 0x00000006022b8223 */ /* 0x080fe4000001081f */
[----:B------:R-:W-:Y:S01]  /*2730*/  @!P0 FFMA.FTZ R0, R5, R6, R0 ;  /* 0x0000000605008223 */ /* 0x000fe20000010000 */
[----:B------:R-:W-:Y:S01]  /*2740*/  @!P0 MOV R5, R10 ;  /* 0x0000000a00058202 */ /* 0x000fe20000000f00 */
[CC--:B------:R-:W-:Y:S02]  /*2750*/  @!P0 FMUL.FTZ R31, R12.reuse, R4.reuse ;  /* 0x000000040c1f8220 */ /* 0x0c0fe40000410000 */
[C---:B------:R-:W-:Y:S01]  /*2760*/  @!P0 FMUL.FTZ R2, R3.reuse, R4 ;  /* 0x0000000403028220 */ /* 0x040fe20000410000 */
[----:B------:R-:W-:Y:S01]  /*2770*/  @!P0 MOV R4, R11 ;  /* 0x0000000b00048202 */ /* 0x000fe20000000f00 */
[-C--:B------:R-:W-:Y:S01]  /*2780*/  @!P0 FFMA.FTZ R42, R3, R13.reuse, -R31 ;  /* 0x0000000d032a8223 */ /* 0x080fe2000001081f */
[----:B------:R-:W-:Y:S01]  /*2790*/  @!P0 HADD2.F32 R3, -RZ, R22.H1_H1 ;  /* 0x30000016ff038230 */ /* 0x000fe20000004100 */
[----:B------:R-:W-:Y:S01]  /*27a0*/  @!P0 FFMA.FTZ R2, R12, R13, R2 ;  /* 0x0000000d0c028223 */ /* 0x000fe20000010002 */
[----:B------:R-:W-:Y:S01]  /*27b0*/  @!P0 F2FP.PACK_AB R0, R0, R43 ;  /* 0x0000002b0000823e */ /* 0x000fe200000000ff */
[--C-:B------:R-:W-:Y:S02]  /*27c0*/  @!P0 HADD2.F32 R22, -RZ, R5.reuse.H1_H1 ;  /* 0x30000005ff168230 */ /* 0x100fe40000004100 */
[----:B------:R-:W-:Y:S01]  /*27d0*/  @!P0 HADD2.F32 R6, -RZ, R5.H0_H0 ;  /* 0x20000005ff068230 */ /* 0x000fe20000004100 */
[----:B------:R-:W-:Y:S01]  /*27e0*/  @!P0 F2FP.PACK_AB R2, R2, R42 ;  /* 0x0000002a0202823e */ /* 0x000fe200000000ff */
[----:B------:R-:W-:Y:S01]  /*27f0*/  @!P0 HADD2.F32 R31, -RZ, R55.H1_H1 ;  /* 0x30000037ff1f8230 */ /* 0x000fe20000004100 */
[----:B------:R-:W-:Y:S01]  /*2800*/  @!P0 MOV R8, R0 ;  /* 0x0000000000088202 */ /* 0x000fe20000000f00 */
[--C-:B------:R-:W-:Y:S01]  /*2810*/  @!P0 HADD2.F32 R32, -RZ, R4.reuse.H1_H1 ;  /* 0x30000004ff208230 */ /* 0x100fe20000004100 */
[----:B------:R-:W-:Y:S01]  /*2820*/  @!P0 MOV R9, R2 ;  /* 0x0000000200098202 */ /* 0x000fe20000000f00 */
[----:B------:R-:W-:Y:S01]  /*2830*/  @!P0 HADD2.F32 R5, -RZ, R4.H0_H0 ;  /* 0x20000004ff058230 */ /* 0x000fe20000004100 */
[-C--:B------:R-:W-:Y:S02]  /*2840*/  @!P0 FMUL.FTZ R4, R22, R3.reuse ;  /* 0x0000000316048220 */ /* 0x080fe40000410000 */
[----:B------:R-:W-:Y:S02]  /*2850*/  @!P0 FMUL.FTZ R3, R6, R3 ;  /* 0x0000000306038220 */ /* 0x000fe40000410000 */
[----:B------:R-:W-:Y:S02]  /*2860*/  @!P0 FMUL.FTZ R41, R32, R7 ;  /* 0x0000000720298220 */ /* 0x000fe40000410000 */
[----:B------:R-:W-:Y:S02]  /*2870*/  @!P0 FFMA.FTZ R6, R6, R31, -R4 ;  /* 0x0000001f06068223 */ /* 0x000fe40000010804 */
[C---:B------:R-:W-:Y:S02]  /*2880*/  @!P0 FMUL.FTZ R4, R5.reuse, R7 ;  /* 0x0000000705048220 */ /* 0x040fe40000410000 */
[----:B------:R-:W-:Y:S02]  /*2890*/  @!P0 FFMA.FTZ R3, R22, R31, R3 ;  /* 0x0000001f16038223 */ /* 0x000fe40000010003 */
[-C--:B------:R-:W-:Y:S02]  /*28a0*/  @!P0 FFMA.FTZ R41, R5, R33.reuse, -R41 ;  /* 0x0000002105298223 */ /* 0x080fe40000010829 */
[----:B------:R-:W-:Y:S01]  /*28b0*/  @!P0 FFMA.FTZ R4, R32, R33, R4 ;  /* 0x0000002120048223 */ /* 0x000fe20000010004 */
[----:B------:R-:W-:Y:S04]  /*28c0*/  @!P0 F2FP.PACK_AB R3, R3, R6 ;  /* 0x000000060303823e */ /* 0x000fe800000000ff */
[----:B------:R-:W-:Y:S02]  /*28d0*/  @!P0 F2FP.PACK_AB R4, R4, R41 ;  /* 0x000000290404823e */ /* 0x000fe400000000ff */
[----:B------:R-:W-:Y:S02]  /*28e0*/  @!P0 MOV R10, R3 ;  /* 0x00000003000a8202 */ /* 0x000fe40000000f00 */
[----:B------:R-:W-:Y:S05]  /*28f0*/  @!P0 MOV R11, R4 ;  /* 0x00000004000b8202 */ /* 0x000fea0000000f00 */
[----:B------:R1:W-:Y:S02]  /*2900*/  STG.E.128 [R60.64+0x40], R8 ;  /* 0x000040083c007986 */ /* 0x0003e4000c101d06 */
.L_x_547:
[----:B------:R-:W-:Y:S05]  /*2910*/  BSYNC B0 ;  /* 0x0000000000007941 */ /* 0x000fea0003800000 */
.L_x_546:
        /* <DEDUP_REMOVED lines=8> */
[----:B------:R-:W-:Y:S01]  /*29a0*/  @!P0 SHF.R.U64 R4, R14, 0x10, R15 ;  /* 0x000000100e048819 */ /* 0x000fe2000000120f */
[----:B------:R-:W-:Y:S01]  /*29b0*/  @!P0 HADD2.F32 R6, -RZ, R56.H0_H0 ;  /* 0x20000038ff068230 */ /* 0x000fe20000004100 */
[----:B------:R-:W-:Y:S02]  /*29c0*/  @!P0 SHF.R.U64 R13, R46, 0x10, R47 ;  /* 0x000000102e0d8819 */ /* 0x000fe4000000122f */
[----:B------:R-:W-:Y:S01]  /*29d0*/  @!P0 SHF.R.U32.HI R7, RZ, 0x10, R15 ;  /* 0x00000010ff078819 */ /* 0x000fe2000001160f */
[----:B------:R-:W-:Y:S01]  /*29e0*/  @!P0 HADD2.F32 R4, -RZ, R4.H0_H0 ;  /* 0x20000004ff048230 */ /* 0x000fe20000004100 */
[----:B------:R-:W-:Y:S01]  /*29f0*/  @!P0 SHF.R.U32.HI R46, RZ, 0x10, R47 ;  /* 0x00000010ff2e8819 */ /* 0x000fe2000001162f */
[----:B------:R-:W-:Y:S02]  /*2a00*/  @!P0 HADD2.F32 R13, -RZ, R13.H0_H0 ;  /* 0x2000000dff0d8230 */ /* 0x000fe40000004100 */
[----:B------:R-:W-:Y:S02]  /*2a10*/  @!P0 HADD2.F32 R15, -RZ, R56.H1_H1 ;  /* 0x30000038ff0f8230 */ /* 0x000fe40000004100 */
        /* <DEDUP_REMOVED lines=19> */
[----:B------:R-:W-:Y:S02]  /*2b50*/  @!P0 HADD2.F32 R3, -RZ, R23.H1_H1 ;  /* 0x30000017ff038230 */ /* 0x000fe40000004100 */
[----:B------:R-:W-:Y:S01]  /*2b60*/  @!P0 HADD2.F32 R6, -RZ, R5.H0_H0 ;  /* 0x20000005ff068230 */ /* 0x000fe20000004100 */
[----:B------:R-:W-:Y:S01]  /*2b70*/  @!P0 F2FP.PACK_AB R2, R2, R32 ;  /* 0x000000200202823e */ /* 0x000fe200000000ff */
[--C-:B------:R-:W-:Y:S01]  /*2b80*/  @!P0 HADD2.F32 R22, -RZ, R4.reuse.H1_H1 ;  /* 0x30000004ff168230 */ /* 0x100fe20000004100 */
[----:B------:R-:W-:Y:S01]  /*2b90*/  @!P0 MOV R8, R0 ;  /* 0x0000000000088202 */ /* 0x000fe20000000f00 */
[----:B------:R-:W-:Y:S01]  /*2ba0*/  @!P0 HADD2.F32 R5, -RZ, R4.H0_H0 ;  /* 0x20000004ff058230 */ /* 0x000fe20000004100 */
[-C--:B------:R-:W-:Y:S01]  /*2bb0*/  @!P0 FMUL.FTZ R4, R14, R3.reuse ;  /* 0x000000030e048220 */ /* 0x080fe20000410000 */
[----:B------:R-:W-:Y:S01]  /*2bc0*/  @!P0 MOV R9, R2 ;  /* 0x0000000200098202 */ /* 0x000fe20000000f00 */
[----:B------:R-:W-:Y:S01]  /*2bd0*/  @!P0 FMUL.FTZ R3, R6, R3 ;  /* 0x0000000306038220 */ /* 0x000fe20000410000 */
[----:B------:R-:W-:Y:S01]  /*2be0*/  @!P0 HADD2.F32 R23, -RZ, R46.H0_H0 ;  /* 0x2000002eff178230 */ /* 0x000fe20000004100 */
        /* <DEDUP_REMOVED lines=11> */
.L_x_549:
[----:B------:R-:W-:Y:S05]  /*2ca0*/  BSYNC B0 ;  /* 0x0000000000007941 */ /* 0x000fea0003800000 */
.L_x_548:
        /* <DEDUP_REMOVED lines=9> */
[--C-:B------:R-:W-:Y:S01]  /*2d40*/  @!P0 HADD2.F32 R6, -RZ, R57.reuse.H0_H0 ;  /* 0x20000039ff068230 */ /* 0x100fe20000004100 */
[----:B------:R-:W-:Y:S01]  /*2d50*/  @!P0 SHF.R.U64 R13, R48, 0x10, R49 ;  /* 0x00000010300d8819 */ /* 0x000fe20000001231 */
[----:B------:R-:W-:Y:S01]  /*2d60*/  @!P0 HADD2.F32 R15, -RZ, R57.H1_H1 ;  /* 0x30000039ff0f8230 */ /* 0x000fe20000004100 */
[----:B------:R-:W-:Y:S01]  /*2d70*/  @!P0 SHF.R.U32.HI R7, RZ, 0x10, R17 ;  /* 0x00000010ff078819 */ /* 0x000fe20000011611 */
        /* <DEDUP_REMOVED lines=20> */
[--C-:B------:R-:W-:Y:S01]  /*2ec0*/  @!P0 HADD2.F32 R14, -RZ, R5.reuse.H1_H1 ;  /* 0x30000005ff0e8230 */ /* 0x100fe20000004100 */
        /* <DEDUP_REMOVED lines=22> */
.L_x_551:
[----:B------:R-:W-:Y:S05]  /*3030*/  BSYNC B0 ;  /* 0x0000000000007941 */ /* 0x000fea0003800000 */
.L_x_550:
        /* <DEDUP_REMOVED lines=56> */
.L_x_553:
[----:B------:R-:W-:Y:S05]  /*33c0*/  BSYNC B0 ;  /* 0x0000000000007941 */ /* 0x000fea0003800000 */
.L_x_552:
[----:B------:R-:W-:Y:S11]  /*33d0*/  ISETP.GE.AND P0, PT, R93, c[0x0][0x1d4], PT ;  /* 0x000075005d007a0c */ /* 0x000ff60003f06270 */
[----:B------:R-:W-:Y:S02]  /*33e0*/  @!UPT UIADD3 URZ, URZ, URZ, URZ ;  /* 0x0000003f3f3ff290 */ /* 0x000fe4000fffe03f */
        /* <DEDUP_REMOVED lines=52> */
[----:B------:R1:W-:Y:S01]  /*3730*/  STG.E.128 [R60.64+0x140], R8 ;  /* 0x000140083c007986 */ /* 0x0003e2000c101d06 */
[----:B------:R-:W-:-:S05]  /*3740*/  BRA `(.L_x_543) ;  /* 0x00001cc000007947 */ /* 0x000fca0003800000 */
.L_x_540:
        /* <DEDUP_REMOVED lines=47> */
.L_x_555:
[----:B------:R-:W-:Y:S05]  /*3a40*/  BSYNC B0 ;  /* 0x0000000000007941 */ /* 0x000fea0003800000 */
.L_x_554:
[----:B------:R-:W-:Y:S04]  /*3a50*/  IADD3 R80, P0, R162, R10, RZ ;  /* 0x0000000aa2507210 */ /* 0x000fe80007f1e0ff */
[----:B------:R-:W-:Y:S01]  /*3a60*/  IADD3.X R79, R138, R16, RZ, P0, !PT ;  /* 0x000000108a4f7210 */ /* 0x000fe200007fe4ff */
        /* <DEDUP_REMOVED lines=25> */
[----:B------:R-:W-:Y:S02]  /*3c00*/  PRMT R31, R3, 0x5410, R8 ;  /* 0x00005410031f7816 */ /* 0x000fe40000000008 */
[----:B------:R-:W-:Y:S01]  /*3c10*/  PRMT R30, R2, 0x5410, R0 ;  /* 0x00005410021e7816 */ /* 0x000fe20000000000 */
[----:B------:R-:W-:-:S05]  /*3c20*/  @P0 BRA `(.L_x_557) ;  /* 0x0000077000000947 */ /* 0x000fca0003800000 */
[----:B------:R-:W-:Y:S01]  /*3c30*/  IMAD.MOV.U32 R48, RZ, RZ, R45 ;  /* 0x000000ffff307224 */ /* 0x000fe200078e002d */
[----:B------:R-:W-:Y:S01]  /*3c40*/  ISETP.GE.AND P2, PT, R100, c[0x0][0x1d4], PT ;  /* 0x0000750064007a0c */ /* 0x000fe20003f46270 */
[----:B------:R-:W-:Y:S01]  /*3c50*/  LDS.128 R60, [R122+0x6100] ;  /* 0x006100007a3c7984 */ /* 0x000fe20000000c00 */
[----:B------:R-:W-:Y:S01]  /*3c60*/  IADD3 R0, P1, P0, R88, R80, R119 ;  /* 0x0000005058007210 */ /* 0x000fe2000783e077 */
[----:B------:R-:W-:Y:S01]  /*3c70*/  IMAD.MOV.U32 R53, RZ, RZ, R47 ;  /* 0x000000ffff357224 */ /* 0x000fe200078e002f */
[----:B------:R-:W-:Y:S01]  /*3c80*/  MOV R10, R6 ;  /* 0x00000006000a7202 */ /* 0x000fe20000000f00 */
[----:B------:R-:W-:Y:S01]  /*3c90*/  IMAD.MOV.U32 R24, RZ, RZ, R7 ;  /* 0x000000ffff187224 */ /* 0x000fe200078e0007 */
[-C--:B------:R-:W-:Y:S02]  /*3ca0*/  IADD3.X R3, R90, R79.reuse, R133, P1, P0 ;  /* 0x0000004f5a037210 */ /* 0x080fe40000fe0485 */
[----:B------:R-:W-:Y:S01]  /*3cb0*/  MOV R41, R44 ;  /* 0x0000002c00297202 */ /* 0x000fe20000000f00 */
[----:B------:R-:W1:Y:S01]  /*3cc0*/  LDS.128 R16, [R130+0x6100] ;  /* 0x0061000082107984 */ /* 0x000e620000000c00 */
[----:B------:R-:W-:Y:S03]  /*3cd0*/  MOV R51, R46 ;  /* 0x0000002e00337202 */ /* 0x000fe60000000f00 */
[----:B------:R-:W-:Y:S04]  /*3ce0*/  @!P2 IADD3 R2, P1, P0, R88, R80, R100 ;  /* 0x000000505802a210 */ /* 0x000fe8000783e064 */
[----:B------:R-:W-:Y:S02]  /*3cf0*/  @!P2 IADD3.X R8, R90, R79, R125, P1, P0 ;  /* 0x0000004f5a08a210 */ /* 0x000fe40000fe047d */
[C---:B------:R-:W-:Y:S04]  /*3d00*/  LEA R74, P0, R0.reuse, c[0x0][0x1c8], 0x1 ;  /* 0x00007200004a7a11 */ /* 0x040fe800078008ff */
[----:B------:R-:W-:Y:S02]  /*3d10*/  LEA.HI.X R75, R0, c[0x0][0x1cc], R3, 0x1, P0 ;  /* 0x00007300004b7a11 */ /* 0x000fe400000f0c03 */
[C---:B------:R-:W-:Y:S02]  /*3d20*/  @!P2 LEA R72, P0, R2.reuse, c[0x0][0x1c8], 0x1 ;  /* 0x000072000248aa11 */ /* 0x040fe400078008ff */
[----:B------:R-:W-:Y:S02]  /*3d30*/  MOV R0, R4 ;  /* 0x0000000400007202 */ /* 0x000fe40000000f00 */
[----:B------:R-:W-:Y:S01]  /*3d40*/  @!P2 LEA.HI.X R73, R2, c[0x0][0x1cc], R8, 0x1, P0 ;  /* 0x000073000249aa11 */ /* 0x000fe200000f0c08 */
[--C-:B------:R-:W-:Y:S01]  /*3d50*/  IMAD.MOV.U32 R2, RZ, RZ, R5.reuse ;  /* 0x000000ffff027224 */ /* 0x100fe200078e0005 */
[----:B------:R-:W-:Y:S11]  /*3d60*/  ISETP.GE.AND P0, PT, R26, c[0x0][0x27c], PT ;  /* 0x00009f001a007a0c */ /* 0x000ff60003f06270 */
[----:B------:R-:W-:Y:S02]  /*3d70*/  @!UPT UIADD3 URZ, URZ, URZ, URZ ;  /* 0x0000003f3f3ff290 */ /* 0x000fe4000fffe03f */
[--C-:B------:R-:W-:Y:S01]  /*3d80*/  @!P0 SHF.R.U32.HI R9, RZ, 0x10, R5.reuse ;  /* 0x00000010ff098819 */ /* 0x100fe20000011605 */
[----:B------:R-:W-:Y:S01]  /*3d90*/  @!P0 HADD2.F32 R3, -RZ, R2.H0_H0 ;  /* 0x20000002ff038230 */ /* 0x000fe20000004100 */
[----:B------:R-:W-:Y:S01]  /*3da0*/  @!P0 SHF.R.U64 R8, R4, 0x10, R5 ;  /* 0x0000001004088819 */ /* 0x000fe20000001205 */
[----:B------:R-:W-:Y:S01]  /*3db0*/  @!P0 HADD2.F32 R0, -RZ, R0.H0_H0 ;  /* 0x20000000ff008230 */ /* 0x000fe20000004100 */
[----:B------:R-:W-:Y:S01]  /*3dc0*/  @!P0 SHF.R.U64 R11, R6, 0x10, R7 ;  /* 0x00000010060b8819 */ /* 0x000fe20000001207 */
[----:B-1----:R-:W-:Y:S01]  /*3dd0*/  @!P0 IMAD.MOV.U32 R6, RZ, RZ, R16 ;  /* 0x000000ffff068224 */ /* 0x002fe200078e0010 */
[----:B------:R-:W-:Y:S01]  /*3de0*/  @!P0 MOV R42, R61 ;  /* 0x0000003d002a8202 */ /* 0x000fe20000000f00 */
[----:B------:R-:W-:Y:S01]  /*3df0*/  @!P0 HADD2.F32 R41, -RZ, R41.H0_H0 ;  /* 0x20000029ff298230 */ /* 0x000fe20000004100 */
[----:B------:R-:W-:Y:S02]  /*3e00*/  @!P0 MOV R5, R17 ;  /* 0x0000001100058202 */ /* 0x000fe40000000f00 */
[--C-:B------:R-:W-:Y:S01]  /*3e10*/  @!P0 SHF.R.U64 R52, R46, 0x10, R47.reuse ;  /* 0x000000102e348819 */ /* 0x100fe2000000122f */
[----:B------:R-:W-:Y:S01]  /*3e20*/  @!P0 HADD2.F32 R43, -RZ, R42.H0_H0 ;  /* 0x2000002aff2b8230 */ /* 0x000fe20000004100 */
[----:B------:R-:W-:Y:S01]  /*3e30*/  @!P0 SHF.R.U32.HI R54, RZ, 0x10, R47 ;  /* 0x00000010ff368819 */ /* 0x000fe2000001162f */
[----:B------:R-:W-:Y:S01]  /*3e40*/  @!P0 HADD2.F32 R2, -RZ, R6.H0_H0 ;  /* 0x20000006ff028230 */ /* 0x000fe20000004100 */
[----:B------:R-:W-:Y:S01]  /*3e50*/  @!P0 MOV R47, R60 ;  /* 0x0000003c002f8202 */ /* 0x000fe20000000f00 */
[----:B------:R-:W-:Y:S01]  /*3e60*/  @!P0 HADD2.F32 R4, -RZ, R5.H0_H0 ;  /* 0x20000005ff048230 */ /* 0x000fe20000004100 */
[----:B------:R-:W-:Y:S01]  /*3e70*/  @!P0 SHF.R.U64 R50, R44, 0x10, R45 ;  /* 0x000000102c328819 */ /* 0x000fe2000000122d */
[----:B------:R-:W-:Y:S01]  /*3e80*/  @!P0 HADD2.F32 R44, -RZ, R48.H0_H0 ;  /* 0x20000030ff2c8230 */ /* 0x000fe20000004100 */
[----:B------:R-:W-:Y:S01]  /*3e90*/  @!P0 SHF.R.U32.HI R25, RZ, 0x10, R7 ;  /* 0x00000010ff198819 */ /* 0x000fe20000011607 */
[----:B------:R-:W-:Y:S01]  /*3ea0*/  @!P0 HADD2.F32 R7, -RZ, R47.H0_H0 ;  /* 0x2000002fff078230 */ /* 0x000fe20000004100 */
[----:B------:R-:W-:Y:S01]  /*3eb0*/  @!P0 SHF.R.U32.HI R49, RZ, 0x10, R45 ;  /* 0x00000010ff318819 */ /* 0x000fe2000001162d */
[-C--:B------:R-:W-:Y:S01]  /*3ec0*/  @!P0 FMUL.FTZ R45, R43, R3.reuse ;  /* 0x000000032b2d8220 */ /* 0x080fe20000410000 */
[----:B------:R-:W-:Y:S01]  /*3ed0*/  @!P0 HADD2.F32 R48, -RZ, R51.H0_H0 ;  /* 0x20000033ff308230 */ /* 0x000fe20000004100 */
[----:B------:R-:W-:Y:S01]  /*3ee0*/  @!P0 FMUL.FTZ R3, R4, R3 ;  /* 0x0000000304038220 */ /* 0x000fe20000410000 */
[----:B------:R-:W-:Y:S01]  /*3ef0*/  @!P0 HADD2.F32 R51, -RZ, R53.H0_H0 ;  /* 0x20000035ff338230 */ /* 0x000fe20000004100 */
[CC--:B------:R-:W-:Y:S02]  /*3f00*/  @!P0 FMUL.FTZ R46, R7.reuse, R0.reuse ;  /* 0x00000000072e8220 */ /* 0x0c0fe40000410000 */
[----:B------:R-:W-:Y:S02]  /*3f10*/  @!P0 FMUL.FTZ R0, R2, R0 ;  /* 0x0000000002008220 */ /* 0x000fe40000410000 */
[----:B------:R-:W-:Y:S01]  /*3f20*/  @!P0 FFMA.FTZ R83, R4, R44, -R45 ;  /* 0x0000002c04538223 */ /* 0x000fe2000001082d */
[----:B------:R-:W-:Y:S01]  /*3f30*/  @!P0 HADD2.F32 R4, -RZ, R9.H0_H0 ;  /* 0x20000009ff048230 */ /* 0x000fe20000004100 */
[-C--:B------:R-:W-:Y:S01]  /*3f40*/  @!P0 FFMA.FTZ R84, R2, R41.reuse, -R46 ;  /* 0x0000002902548223 */ /* 0x080fe2000001082e */
[----:B------:R-:W-:Y:S01]  /*3f50*/  @!P0 HADD2.F32 R45, -RZ, R42.H1_H1 ;  /* 0x3000002aff2d8230 */ /* 0x000fe20000004100 */
[----:B------:R-:W-:Y:S01]  /*3f60*/  @!P0 FFMA.FTZ R0, R7, R41, R0 ;  /* 0x0000002907008223 */ /* 0x000fe20000010000 */
[----:B------:R-:W-:Y:S02]  /*3f70*/  @!P0 HADD2.F32 R41, -RZ, R47.H1_H1 ;  /* 0x3000002fff298230 */ /* 0x000fe40000004100 */
[----:B------:R-:W-:Y:S01]  /*3f80*/  @!P0 HADD2.F32 R7, -RZ, R8.H0_H0 ;  /* 0x20000008ff078230 */ /* 0x000fe20000004100 */
[----:B------:R-:W-:Y:S01]  /*3f90*/  @!P0 FMUL.FTZ R8, R45, R4 ;  /* 0x000000042d088220 */ /* 0x000fe20000410000 */
[----:B------:R-:W-:Y:S02]  /*3fa0*/  @!P0 HADD2.F32 R46, -RZ, R49.H0_H0 ;  /* 0x20000031ff2e8230 */ /* 0x000fe40000004100 */
[----:B------:R-:W-:Y:S02]  /*3fb0*/  @!P0 HADD2.F32 R2, -RZ, R5.H1_H1 ;  /* 0x30000005ff028230 */ /* 0x000fe40000004100 */
[----:B------:R-:W-:Y:S01]  /*3fc0*/  @!P0 HADD2.F32 R5, -RZ, R6.H1_H1 ;  /* 0x30000006ff058230 */ /* 0x000fe20000004100 */
[----:B------:R-:W-:Y:S01]  /*3fd0*/  @!P0 FMUL.FTZ R6, R41, R7 ;  /* 0x0000000729068220 */ /* 0x000fe20000410000 */
[----:B------:R-:W-:Y:S01]  /*3fe0*/  @!P0 HADD2.F32 R42, -RZ, R50.H0_H0 ;  /* 0x20000032ff2a8230 */ /* 0x000fe20000004100 */
[C---:B------:R-:W-:Y:S01]  /*3ff0*/  @!P0 FFMA.FTZ R82, R2.reuse, R46, -R8 ;  /* 0x0000002e02528223 */ /* 0x040fe20000010808 */
[----:B------:R-:W-:Y:S01]  /*4000*/  @!P0 HADD2.F32 R50, -RZ, R52.H0_H0 ;  /* 0x20000034ff328230 */ /* 0x000fe20000004100 */
[----:B------:R-:W-:Y:S01]  /*4010*/  @!P0 IMAD.MOV.U32 R8, RZ, RZ, R62 ;  /* 0x000000ffff088224 */ /* 0x000fe200078e003e */
[----:B------:R-:W-:Y:S01]  /*4020*/  @!P0 MOV R52, R63 ;  /* 0x0000003f00348202 */ /* 0x000fe20000000f00 */
[----:B------:R-:W-:Y:S01]  /*4030*/  @!P0 FMUL.FTZ R4, R2, R4 ;  /* 0x0000000402048220 */ /* 0x000fe20000410000 */
[----:B------:R-:W-:Y:S01]  /*4040*/  @!P0 HADD2.F32 R9, -RZ, R10.H0_H0 ;  /* 0x2000000aff098230 */ /* 0x000fe20000004100 */
[C---:B------:R-:W-:Y:S01]  /*4050*/  @!P0 FMUL.FTZ R2, R5.reuse, R7 ;  /* 0x0000000705028220 */ /* 0x040fe20000410000 */
[--C-:B------:R-:W-:Y:S01]  /*4060*/  @!P0 HADD2.F32 R49, -RZ, R8.reuse.H1_H1 ;  /* 0x30000008ff318230 */ /* 0x100fe20000004100 */
[----:B------:R-:W-:Y:S01]  /*4070*/  @!P0 FFMA.FTZ R81, R5, R42, -R6 ;  /* 0x0000002a05518223 */ /* 0x000fe20000010806 */
[----:B------:R-:W-:Y:S01]  /*4080*/  @!P0 MOV R5, R18 ;  /* 0x0000001200058202 */ /* 0x000fe20000000f00 */
[----:B------:R-:W-:Y:S01]  /*4090*/  @!P0 FFMA.FTZ R2, R41, R42, R2 ;  /* 0x0000002a29028223 */ /* 0x000fe20000010002 */
[----:B------:R-:W-:Y:S01]  /*40a0*/  @!P0 HADD2.F32 R6, -RZ, R11.H0_H0 ;  /* 0x2000000bff068230 */ /* 0x000fe20000004100 */
[----:B------:R-:W-:Y:S01]  /*40b0*/  @!P0 FFMA.FTZ R3, R43, R44, R3 ;  /* 0x0000002c2b038223 */ /* 0x000fe20000010003 */
[----:B------:R-:W-:Y:S01]  /*40c0*/  @!P0 HADD2.F32 R47, -RZ, R8.H0_H0 ;  /* 0x20000008ff2f8230 */ /* 0x000fe20000004100 */
[----:B------:R-:W-:Y:S01]  /*40d0*/  @!P0 FFMA.FTZ R4, R45, R46, R4 ;  /* 0x0000002e2d048223 */ /* 0x000fe20000010004 */
[--C-:B------:R-:W-:Y:S01]  /*40e0*/  @!P0 HADD2.F32 R7, -RZ, R5.reuse.H1_H1 ;  /* 0x30000005ff078230 */ /* 0x100fe20000004100 */
[-C--:B------:R-:W-:Y:S01]  /*40f0*/  @!P0 FMUL.FTZ R10, R49, R6.reuse ;  /* 0x00000006310a8220 */ /* 0x080fe20000410000 */
[----:B------:R-:W-:Y:S01]  /*4100*/  @!P0 HADD2.F32 R8, -RZ, R5.H0_H0 ;  /* 0x20000005ff088230 */ /* 0x000fe20000004100 */
[----:B------:R-:W-:Y:S01]  /*4110*/  @!P0 FMUL.FTZ R11, R47, R9 ;  /* 0x000000092f0b8220 */ /* 0x000fe20000410000 */
[----:B------:R-:W-:Y:S01]  /*4120*/  @!P0 F2FP.PACK_AB R41, R82, R83 ;  /* 0x000000535229823e */ /* 0x000fe200000000ff */
[C---:B------:R-:W-:Y:S01]  /*4130*/  @!P0 FMUL.FTZ R6, R7.reuse, R6 ;  /* 0x0000000607068220 */ /* 0x040fe20000410000 */
[----:B------:R-:W-:Y:S01]  /*4140*/  @!P0 F2FP.PACK_AB R3, R4, R3 ;  /* 0x000000030403823e */ /* 0x000fe200000000ff */
[----:B------:R-:W-:Y:S01]  /*4150*/  @!P0 FFMA.FTZ R77, R7, R50, -R10 ;  /* 0x00000032074d8223 */ /* 0x000fe2000001080a */
[----:B------:R-:W-:Y:S01]  /*4160*/  @!P0 MOV R17, R41 ;  /* 0x0000002900118202 */ /* 0x000fe20000000f00 */
[----:B------:R-:W-:Y:S01]  /*4170*/  @!P0 IMAD.MOV.U32 R7, RZ, RZ, R19 ;  /* 0x000000ffff078224 */ /* 0x000fe200078e0013 */
[----:B------:R-:W-:Y:S01]  /*4180*/  @!P0 F2FP.PACK_AB R0, R2, R0 ;  /* 0x000000000200823e */ /* 0x000fe200000000ff */
[CC--:B------:R-:W-:Y:S01]  /*4190*/  @!P0 FFMA.FTZ R76, R8.reuse, R48.reuse, -R11 ;  /* 0x00000030084c8223 */ /* 0x0c0fe2000001080b */
[----:B------:R-:W-:Y:S01]  /*41a0*/  @!P0 HADD2.F32 R10, -RZ, R24.H0_H0 ;  /* 0x20000018ff0a8230 */ /* 0x000fe20000004100 */
[----:B------:R-:W-:Y:S01]  /*41b0*/  @!P0 FMUL.FTZ R5, R8, R9 ;  /* 0x0000000908058220 */ /* 0x000fe20000410000 */
[----:B------:R-:W-:Y:S01]  /*41c0*/  @!P0 HADD2.F32 R11, -RZ, R25.H0_H0 ;  /* 0x20000019ff0b8230 */ /* 0x000fe20000004100 */
[----:B------:R-:W-:Y:S01]  /*41d0*/  @!P0 IMAD.MOV.U32 R61, RZ, RZ, R3 ;  /* 0x000000ffff3d8224 */ /* 0x000fe200078e0003 */
[--C-:B------:R-:W-:Y:S01]  /*41e0*/  @!P0 HADD2.F32 R24, -RZ, R52.reuse.H0_H0 ;  /* 0x20000034ff188230 */ /* 0x100fe20000004100 */
[----:B------:R-:W-:Y:S01]  /*41f0*/  @!P0 FFMA.FTZ R5, R47, R48, R5 ;  /* 0x000000302f058223 */ /* 0x000fe20000010005 */
[----:B------:R-:W-:Y:S01]  /*4200*/  @!P0 MOV R60, R0 ;  /* 0x00000000003c8202 */ /* 0x000fe20000000f00 */
[----:B------:R-:W-:Y:S01]  /*4210*/  @!P0 FFMA.FTZ R6, R49, R50, R6 ;  /* 0x0000003231068223 */ /* 0x000fe20000010006 */
[----:B------:R-:W-:Y:S01]  /*4220*/  @!P0 HADD2.F32 R25, -RZ, R52.H1_H1 ;  /* 0x30000034ff198230 */ /* 0x000fe20000004100 */
[----:B------:R-:W-:Y:S01]  /*4230*/  @!P0 FMUL.FTZ R71, R24, R10 ;  /* 0x0000000a18478220 */ /* 0x000fe20000410000 */
[--C-:B------:R-:W-:Y:S02]  /*4240*/  @!P0 HADD2.F32 R9, -RZ, R7.reuse.H1_H1 ;  /* 0x30000007ff098230 */ /* 0x100fe40000004100 */
[----:B------:R-:W-:Y:S01]  /*4250*/  @!P0 F2FP.PACK_AB R5, R6, R5 ;  /* 0x000000050605823e */ /* 0x000fe200000000ff */
[----:B------:R-:W-:Y:S01]  /*4260*/  @!P0 HADD2.F32 R8, -RZ, R7.H0_H0 ;  /* 0x20000007ff088230 */ /* 0x000fe20000004100 */
[----:B------:R-:W-:Y:S01]  /*4270*/  @!P0 FMUL.FTZ R53, R25, R11 ;  /* 0x0000000b19358220 */ /* 0x000fe20000410000 */
[----:B------:R-:W-:Y:S01]  /*4280*/  @!P0 HADD2.F32 R52, -RZ, R54.H0_H0 ;  /* 0x20000036ff348230 */ /* 0x000fe20000004100 */
[----:B------:R-:W-:Y:S02]  /*4290*/  @!P0 MOV R62, R5 ;  /* 0x00000005003e8202 */ /* 0x000fe40000000f00 */
[C---:B------:R-:W-:Y:S02]  /*42a0*/  @!P0 FFMA.FTZ R71, R8.reuse, R51, -R71 ;  /* 0x0000003308478223 */ /* 0x040fe40000010847 */
[----:B------:R-:W-:Y:S02]  /*42b0*/  @!P0 FFMA.FTZ R53, R9, R52, -R53 ;  /* 0x0000003409358223 */ /* 0x000fe40000010835 */
[----:B------:R-:W-:Y:S01]  /*42c0*/  @!P0 FMUL.FTZ R7, R8, R10 ;  /* 0x0000000a08078220 */ /* 0x000fe20000410000 */
[----:B------:R-:W-:Y:S01]  /*42d0*/  @!P0 F2FP.PACK_AB R10, R77, R76 ;  /* 0x0000004c4d0a823e */ /* 0x000fe200000000ff */
[----:B------:R-:W-:Y:S01]  /*42e0*/  @!P0 FMUL.FTZ R8, R9, R11 ;  /* 0x0000000b09088220 */ /* 0x000fe20000410000 */
[----:B------:R-:W-:Y:S01]  /*42f0*/  @!P0 F2FP.PACK_AB R11, R81, R84 ;  /* 0x00000054510b823e */ /* 0x000fe200000000ff */
[----:B------:R-:W-:Y:S01]  /*4300*/  @!P0 FFMA.FTZ R7, R24, R51, R7 ;  /* 0x0000003318078223 */ /* 0x000fe20000010007 */
[----:B------:R-:W-:Y:S01]  /*4310*/  @!P0 F2FP.PACK_AB R9, R53, R71 ;  /* 0x000000473509823e */ /* 0x000fe200000000ff */
[----:B------:R-:W-:Y:S01]  /*4320*/  @!P0 FFMA.FTZ R8, R25, R52, R8 ;  /* 0x0000003419088223 */ /* 0x000fe20000010008 */
[----:B------:R-:W-:Y:S01]  /*4330*/  @!P0 MOV R16, R11 ;  /* 0x0000000b00108202 */ /* 0x000fe20000000f00 */
[----:B------:R-:W-:Y:S01]  /*4340*/  @!P0 IMAD.MOV.U32 R18, RZ, RZ, R10 ;  /* 0x000000ffff128224 */ /* 0x000fe200078e000a */
[----:B------:R-:W-:Y:S02]  /*4350*/  @!P0 MOV R19, R9 ;  /* 0x0000000900138202 */ /* 0x000fe40000000f00 */
[----:B------:R-:W-:Y:S03]  /*4360*/  @!P0 F2FP.PACK_AB R7, R8, R7 ;  /* 0x000000070807823e */ /* 0x000fe600000000ff */
[----:B------:R1:W-:Y:S01]  /*4370*/  STG.E.128 [R74.64], R16 ;  /* 0x000000104a007986 */ /* 0x0003e2000c101d06 */
[----:B------:R-:W-:Y:S07]  /*4380*/  @!P0 MOV R63, R7 ;  /* 0x00000007003f8202 */ /* 0x000fee0000000f00 */
[----:B------:R1:W-:Y:S02]  /*4390*/  @!P2 STG.E.128 [R72.64], R60 ;  /* 0x0000003c4800a986 */ /* 0x0003e4000c101d06 */
.L_x_557:
[----:B------:R-:W-:Y:S05]  /*43a0*/  BSYNC B0 ;  /* 0x0000000000007941 */ /* 0x000fea0003800000 */
.L_x_556:
[----:B------:R-:W-:Y:S01]  /*43b0*/  ISETP.GE.AND P0, PT, R28, c[0x0][0x1d4], PT ;  /* 0x000075001c007a0c */ /* 0x000fe20003f06270 */
[----:B------:R-:W-:Y:S01]  /*43c0*/  @!UPT UIADD3 URZ, URZ, URZ, URZ ;  /* 0x0000003f3f3ff290 */ /* 0x000fe2000fffe03f */
[----:B------:R-:W-:Y:S11]  /*43d0*/  BSSY B0, `(.L_x_558) ;  /* 0x0000071000007945 */ /* 0x000ff60003800000 */
[----:B------:R-:W-:-:S05]  /*43e0*/  @P0 BRA `(.L_x_559) ;  /* 0x000006f000000947 */ /* 0x000fca0003800000 */
[----:B------:R-:W2:Y:S01]  /*43f0*/  LDS.128 R48, [R121+0x6100] ;  /* 0x0061000079307984 */ /* 0x000ea20000000c00 */
[----:B------:R-:W-:Y:S02]  /*4400*/  ISETP.GE.AND P2, PT, R97, c[0x0][0x1d4], PT ;  /* 0x0000750061007a0c */ /* 0x000fe40003f46270 */
[-C--:B------:R-:W-:Y:S04]  /*4410*/  IADD3 R0, P1, P0, R88, R80.reuse, R118 ;  /* 0x0000005058007210 */ /* 0x080fe8000783e076 */
[-C--:B------:R-:W-:Y:S01]  /*4420*/  IADD3.X R3, R90, R79.reuse, R127, P1, P0 ;  /* 0x0000004f5a037210 */ /* 0x080fe20000fe047f */
        /* <DEDUP_REMOVED lines=13> */
[----:B--2---:R-:W-:Y:S01]  /*4500*/  @!P0 MOV R9, R48 ;  /* 0x0000003000098202 */ /* 0x004fe20000000f00 */
[----:B------:R-:W-:Y:S01]  /*4510*/  @!P0 HADD2.F32 R4, -RZ, R4.H0_H0 ;  /* 0x20000004ff048230 */ /* 0x000fe20000004100 */
[----:B-1----:R-:W-:Y:S01]  /*4520*/  @!P0 MOV R3, R16 ;  /* 0x0000001000038202 */ /* 0x002fe20000000f00 */
[----:B------:R-:W-:Y:S01]  /*4530*/  @!P0 HADD2.F32 R7, -RZ, R7.H0_H0 ;  /* 0x20000007ff078230 */ /* 0x000fe20000004100 */
[----:B------:R-:W-:Y:S01]  /*4540*/  @!P0 SHF.R.U64 R13, R56, 0x10, R57 ;  /* 0x00000010380d8819 */ /* 0x000fe20000001239 */
[----:B------:R-:W-:Y:S01]  /*4550*/  @!P0 HADD2.F32 R5, -RZ, R9.H0_H0 ;  /* 0x20000009ff058230 */ /* 0x000fe20000004100 */
[----:B------:R-:W-:Y:S01]  /*4560*/  @!P0 SHF.R.U64 R42, R58, 0x10, R59 ;  /* 0x000000103a2a8819 */ /* 0x000fe2000000123b */
[----:B------:R-:W-:Y:S01]  /*4570*/  @!P0 HADD2.F32 R2, -RZ, R3.H0_H0 ;  /* 0x20000003ff028230 */ /* 0x000fe20000004100 */
[----:B------:R-:W-:Y:S01]  /*4580*/  @!P0 SHF.R.U32.HI R25, RZ, 0x10, R57 ;  /* 0x00000010ff198819 */ /* 0x000fe20000011639 */
[----:B------:R-:W-:Y:S01]  /*4590*/  @!P0 HADD2.F32 R12, -RZ, R9.H1_H1 ;  /* 0x30000009ff0c8230 */ /* 0x000fe20000004100 */
[CC--:B------:R-:W-:Y:S01]  /*45a0*/  @!P0 FMUL.FTZ R10, R5.reuse, R0.reuse ;  /* 0x00000000050a8220 */ /* 0x0c0fe20000410000 */
[----:B------:R-:W-:Y:S01]  /*45b0*/  @!P0 HADD2.F32 R3, -RZ, R3.H1_H1 ;  /* 0x30000003ff038230 */ /* 0x000fe20000004100 */
[----:B------:R-:W-:Y:S01]  /*45c0*/  @!P0 FMUL.FTZ R0, R2, R0 ;  /* 0x0000000002008220 */ /* 0x000fe20000410000 */
[----:B------:R-:W-:Y:S01]  /*45d0*/  @!P0 HADD2.F32 R13, -RZ, R13.H0_H0 ;  /* 0x2000000dff0d8230 */ /* 0x000fe20000004100 */
[----:B------:R-:W-:Y:S01]  /*45e0*/  @!P0 FMUL.FTZ R9, R12, R4 ;  /* 0x000000040c098220 */ /* 0x000fe20000410000 */
[----:B------:R-:W-:Y:S01]  /*45f0*/  @!P0 SHF.R.U64 R11, R14, 0x10, R15 ;  /* 0x000000100e0b8819 */ /* 0x000fe2000000120f */
[-C--:B------:R-:W-:Y:S01]  /*4600*/  @!P0 FFMA.FTZ R0, R5, R6.reuse, R0 ;  /* 0x0000000605008223 */ /* 0x080fe20000010000 */
[----:B------:R-:W-:Y:S01]  /*4610*/  @!P0 HADD2.F32 R25, -RZ, R25.H0_H0 ;  /* 0x20000019ff198230 */ /* 0x000fe20000004100 */
[----:B------:R-:W-:Y:S01]  /*4620*/  @!P0 IMAD.MOV.U32 R5, RZ, RZ, R49 ;  /* 0x000000ffff058224 */ /* 0x000fe200078e0031 */
[----:B------:R-:W-:Y:S01]  /*4630*/  @!P0 HADD2.F32 R44, -RZ, R68.H0_H0 ;  /* 0x20000044ff2c8230 */ /* 0x000fe20000004100 */
[----:B------:R-:W-:Y:S01]  /*4640*/  @!P0 FFMA.FTZ R58, R2, R6, -R10 ;  /* 0x00000006023a8223 */ /* 0x000fe2000001080a */
[----:B------:R-:W-:Y:S01]  /*4650*/  @!P0 HADD2.F32 R11, -RZ, R11.H0_H0 ;  /* 0x2000000bff0b8230 */ /* 0x000fe20000004100 */
[C---:B------:R-:W-:Y:S01]  /*4660*/  @!P0 FMUL.FTZ R2, R3.reuse, R4 ;  /* 0x0000000403028220 */ /* 0x040fe20000410000 */
[----:B------:R-:W-:Y:S01]  /*4670*/  @!P0 MOV R4, R17 ;  /* 0x0000001100048202 */ /* 0x000fe20000000f00 */
[-C--:B------:R-:W-:Y:S01]  /*4680*/  @!P0 FFMA.FTZ R57, R3, R13.reuse, -R9 ;  /* 0x0000000d03398223 */ /* 0x080fe20000010809 */
[----:B------:R-:W-:Y:S01]  /*4690*/  @!P0 HADD2.F32 R3, -RZ, R30.H1_H1 ;  /* 0x3000001eff038230 */ /* 0x000fe20000004100 */
[----:B------:R-:W-:Y:S01]  /*46a0*/  @!P0 FFMA.FTZ R2, R12, R13, R2 ;  /* 0x0000000d0c028223 */ /* 0x000fe20000010002 */
[----:B------:R-:W-:Y:S01]  /*46b0*/  @!P0 HADD2.F32 R14, -RZ, R5.H0_H0 ;  /* 0x20000005ff0e8230 */ /* 0x000fe20000004100 */
[----:B------:R-:W-:Y:S01]  /*46c0*/  @!P0 SHF.R.U32.HI R8, RZ, 0x10, R15 ;  /* 0x00000010ff088819 */ /* 0x000fe2000001160f */
[----:B------:R-:W-:Y:S01]  /*46d0*/  @!P0 HADD2.F32 R15, -RZ, R55.H1_H1 ;  /* 0x30000037ff0f8230 */ /* 0x000fe20000004100 */
[----:B------:R-:W-:Y:S01]  /*46e0*/  @!P0 SHF.R.U32.HI R46, RZ, 0x10, R59 ;  /* 0x00000010ff2e8819 */ /* 0x000fe2000001163b */
[--C-:B------:R-:W-:Y:S01]  /*46f0*/  @!P0 HADD2.F32 R6, -RZ, R4.reuse.H0_H0 ;  /* 0x20000004ff068230 */ /* 0x100fe20000004100 */
[----:B------:R-:W-:Y:S01]  /*4700*/  @!P0 FMUL.FTZ R9, R14, R3 ;  /* 0x000000030e098220 */ /* 0x000fe20000410000 */
[----:B------:R-:W-:Y:S01]  /*4710*/  @!P0 HADD2.F32 R24, -RZ, R5.H1_H1 ;  /* 0x30000005ff188230 */ /* 0x000fe20000004100 */
[----:B------:R-:W-:Y:S01]  /*4720*/  @!P0 F2FP.PACK_AB R0, R2, R0 ;  /* 0x000000000200823e */ /* 0x000fe200000000ff */
[----:B------:R-:W-:Y:S01]  /*4730*/  @!P0 HADD2.F32 R5, -RZ, R4.H1_H1 ;  /* 0x30000004ff058230 */ /* 0x000fe20000004100 */
[----:B------:R-:W-:Y:S01]  /*4740*/  @!P0 FFMA.FTZ R56, R6, R15, -R9 ;  /* 0x0000000f06388223 */ /* 0x000fe20000010809 */
[----:B------:R-:W-:Y:S01]  /*4750*/  @!P0 HADD2.F32 R46, -RZ, R46.H0_H0 ;  /* 0x2000002eff2e8230 */ /* 0x000fe20000004100 */
[-C--:B------:R-:W-:Y:S01]  /*4760*/  @!P0 FMUL.FTZ R10, R24, R7.reuse ;  /* 0x00000007180a8220 */ /* 0x080fe20000410000 */
[----:B------:R-:W-:Y:S01]  /*4770*/  @!P0 MOV R48, R0 ;  /* 0x0000000000308202 */ /* 0x000fe20000000f00 */
[----:B------:R-:W-:Y:S01]  /*4780*/  @!P0 IMAD.MOV.U32 R9, RZ, RZ, R51 ;  /* 0x000000ffff098224 */ /* 0x000fe200078e0033 */
[----:B------:R-:W-:Y:S01]  /*4790*/  @!P0 HADD2.F32 R42, -RZ, R42.H0_H0 ;  /* 0x2000002aff2a8230 */ /* 0x000fe20000004100 */
[C---:B------:R-:W-:Y:S01]  /*47a0*/  @!P0 FMUL.FTZ R4, R5.reuse, R7 ;  /* 0x0000000705048220 */ /* 0x040fe20000410000 */
[----:B------:R-:W-:Y:S01]  /*47b0*/  @!P0 HADD2.F32 R7, -RZ, R31.H0_H0 ;  /* 0x2000001fff078230 */ /* 0x000fe20000004100 */
[----:B------:R-:W-:Y:S01]  /*47c0*/  @!P0 FFMA.FTZ R55, R5, R25, -R10 ;  /* 0x0000001905378223 */ /* 0x000fe2000001080a */
[----:B------:R-:W-:Y:S01]  /*47d0*/  @!P0 MOV R5, R19 ;  /* 0x0000001300058202 */ /* 0x000fe20000000f00 */
[----:B------:R-:W-:Y:S01]  /*47e0*/  @!P0 FMUL.FTZ R3, R6, R3 ;  /* 0x0000000306038220 */ /* 0x000fe20000410000 */
[--C-:B------:R-:W-:Y:S02]  /*47f0*/  @!P0 HADD2.F32 R43, -RZ, R9.reuse.H0_H0 ;  /* 0x20000009ff2b8230 */ /* 0x100fe40000004100 */
[----:B------:R-:W-:Y:S01]  /*4800*/  @!P0 HADD2.F32 R45, -RZ, R9.H1_H1 ;  /* 0x30000009ff2d8230 */ /* 0x000fe20000004100 */
[----:B------:R-:W-:Y:S01]  /*4810*/  @!P0 FFMA.FTZ R3, R14, R15, R3 ;  /* 0x0000000f0e038223 */ /* 0x000fe20000010003 */
[--C-:B------:R-:W-:Y:S01]  /*4820*/  @!P0 HADD2.F32 R6, -RZ, R5.reuse.H0_H0 ;  /* 0x20000005ff068230 */ /* 0x100fe20000004100 */
[----:B------:R-:W-:Y:S01]  /*4830*/  @!P0 FMUL.FTZ R9, R43, R7 ;  /* 0x000000072b098220 */ /* 0x000fe20000410000 */
[----:B------:R-:W-:Y:S01]  /*4840*/  @!P0 HADD2.F32 R8, -RZ, R8.H0_H0 ;  /* 0x20000008ff088230 */ /* 0x000fe20000004100 */
[----:B------:R-:W-:Y:S01]  /*4850*/  @!P0 FFMA.FTZ R4, R24, R25, R4 ;  /* 0x0000001918048223 */ /* 0x000fe20000010004 */
[----:B------:R-:W-:Y:S01]  /*4860*/  @!P0 F2FP.PACK_AB R12, R55, R56 ;  /* 0x00000038370c823e */ /* 0x000fe200000000ff */
[C---:B------:R-:W-:Y:S01]  /*4870*/  @!P0 FFMA.FTZ R54, R6.reuse, R44, -R9 ;  /* 0x0000002c06368223 */ /* 0x040fe20000010809 */
[----:B------:R-:W-:Y:S01]  /*4880*/  @!P0 MOV R9, R50 ;  /* 0x0000003200098202 */ /* 0x000fe20000000f00 */
[----:B------:R-:W-:Y:S01]  /*4890*/  @!P0 FMUL.FTZ R10, R45, R8 ;  /* 0x000000082d0a8220 */ /* 0x000fe20000410000 */
[----:B------:R-:W-:Y:S01]  /*48a0*/  @!P0 HADD2.F32 R5, -RZ, R5.H1_H1 ;  /* 0x30000005ff058230 */ /* 0x000fe20000004100 */
[----:B------:R-:W-:Y:S01]  /*48b0*/  @!P0 FMUL.FTZ R7, R6, R7 ;  /* 0x0000000706078220 */ /* 0x000fe20000410000 */
[----:B------:R-:W-:Y:S01]  /*48c0*/  @!P0 MOV R17, R12 ;  /* 0x0000000c00118202 */ /* 0x000fe20000000f00 */
[----:B------:R-:W-:Y:S01]  /*48d0*/  @!P0 IMAD.MOV.U32 R6, RZ, RZ, R18 ;  /* 0x000000ffff068224 */ /* 0x000fe200078e0012 */
[----:B------:R-:W-:Y:S01]  /*48e0*/  @!P0 F2FP.PACK_AB R3, R4, R3 ;  /* 0x000000030403823e */ /* 0x000fe200000000ff */
[C---:B------:R-:W-:Y:S01]  /*48f0*/  @!P0 FMUL.FTZ R8, R5.reuse, R8 ;  /* 0x0000000805088220 */ /* 0x040fe20000410000 */
[----:B------:R-:W-:Y:S01]  /*4900*/  @!P0 HADD2.F32 R30, -RZ, R9.H0_H0 ;  /* 0x20000009ff1e8230 */ /* 0x000fe20000004100 */
[----:B------:R-:W-:Y:S01]  /*4910*/  @!P0 FFMA.FTZ R53, R5, R46, -R10 ;  /* 0x0000002e05358223 */ /* 0x000fe2000001080a */
[----:B------:R-:W-:Y:S01]  /*4920*/  @!P0 HADD2.F32 R5, -RZ, R31.H1_H1 ;  /* 0x3000001fff058230 */ /* 0x000fe20000004100 */
[----:B------:R-:W-:Y:S01]  /*4930*/  @!P0 IMAD.MOV.U32 R49, RZ, RZ, R3 ;  /* 0x000000ffff318224 */ /* 0x000fe200078e0003 */
[----:B------:R-:W-:Y:S02]  /*4940*/  @!P0 HADD2.F32 R41, -RZ, R9.H1_H1 ;  /* 0x30000009ff298230 */ /* 0x000fe40000004100 */
[--C-:B------:R-:W-:Y:S02]  /*4950*/  @!P0 HADD2.F32 R10, -RZ, R6.reuse.H0_H0 ;  /* 0x20000006ff0a8230 */ /* 0x100fe40000004100 */
[----:B------:R-:W-:Y:S01]  /*4960*/  @!P0 HADD2.F32 R9, -RZ, R6.H1_H1 ;  /* 0x30000006ff098230 */ /* 0x000fe20000004100 */
[----:B------:R-:W-:Y:S01]  /*4970*/  @!P0 FMUL.FTZ R6, R30, R5 ;  /* 0x000000051e068220 */ /* 0x000fe20000410000 */
[----:B------:R-:W-:Y:S01]  /*4980*/  @!P0 HADD2.F32 R31, -RZ, R68.H1_H1 ;  /* 0x30000044ff1f8230 */ /* 0x000fe20000004100 */
[----:B------:R-:W-:Y:S02]  /*4990*/  @!P0 FMUL.FTZ R47, R41, R11 ;  /* 0x0000000b292f8220 */ /* 0x000fe40000410000 */
[C---:B------:R-:W-:Y:S02]  /*49a0*/  @!P0 FMUL.FTZ R5, R10.reuse, R5 ;  /* 0x000000050a058220 */ /* 0x040fe40000410000 */
[----:B------:R-:W-:Y:S01]  /*49b0*/  @!P0 FFMA.FTZ R52, R10, R31, -R6 ;  /* 0x0000001f0a348223 */ /* 0x000fe20000010806 */
[----:B------:R-:W-:Y:S01]  /*49c0*/  @!P0 F2FP.PACK_AB R10, R53, R54 ;  /* 0x00000036350a823e */ /* 0x000fe200000000ff */
[C---:B------:R-:W-:Y:S02]  /*49d0*/  @!P0 FFMA.FTZ R47, R9.reuse, R42, -R47 ;  /* 0x0000002a092f8223 */ /* 0x040fe4000001082f */
[----:B------:R-:W-:Y:S01]  /*49e0*/  @!P0 FMUL.FTZ R6, R9, R11 ;  /* 0x0000000b09068220 */ /* 0x000fe20000410000 */
[----:B------:R-:W-:Y:S01]  /*49f0*/  @!P0 F2FP.PACK_AB R11, R57, R58 ;  /* 0x0000003a390b823e */ /* 0x000fe200000000ff */
[----:B------:R-:W-:Y:S01]  /*4a00*/  @!P0 FFMA.FTZ R5, R30, R31, R5 ;  /* 0x0000001f1e058223 */ /* 0x000fe20000010005 */
[----:B------:R-:W-:Y:S01]  /*4a10*/  @!P0 F2FP.PACK_AB R9, R47, R52 ;  /* 0x000000342f09823e */ /* 0x000fe200000000ff */
[----:B------:R-:W-:Y:S01]  /*4a20*/  @!P0 FFMA.FTZ R6, R41, R42, R6 ;  /* 0x0000002a29068223 */ /* 0x000fe20000010006 */
[----:B------:R-:W-:Y:S01]  /*4a30*/  @!P0 MOV R16, R11 ;  /* 0x0000000b00108202 */ /* 0x000fe20000000f00 */
[----:B------:R-:W-:Y:S01]  /*4a40*/  @!P0 FFMA.FTZ R7, R43, R44, R7 ;  /* 0x0000002c2b078223 */ /* 0x000fe20000010007 */
[----:B------:R-:W-:Y:S01]  /*4a50*/  @!P0 MOV R19, R10 ;  /* 0x0000000a00138202 */ /* 0x000fe20000000f00 */
[----:B------:R-:W-:Y:S01]  /*4a60*/  @!P0 FFMA.FTZ R8, R45, R46, R8 ;  /* 0x0000002e2d088223 */ /* 0x000fe20000010008 */
[----:B------:R-:W-:Y:S01]  /*4a70*/  @!P0 F2FP.PACK_AB R5, R6, R5 ;  /* 0x000000050605823e */ /* 0x000fe200000000ff */
[----:B------:R-:W-:Y:S03]  /*4a80*/  @!P0 IMAD.MOV.U32 R18, RZ, RZ, R9 ;  /* 0x000000ffff128224 */ /* 0x000fe600078e0009 */
[----:B------:R-:W-:Y:S02]  /*4a90*/  @!P0 F2FP.PACK_AB R7, R8, R7 ;  /* 0x000000070807823e */ /* 0x000fe400000000ff */
[----:B------:R1:W-:Y:S01]  /*4aa0*/  STG.E.128 [R62.64], R16 ;  /* 0x000000103e007986 */ /* 0x0003e2000c101d06 */
[----:B------:R-:W-:Y:S02]  /*4ab0*/  @!P0 MOV R50, R5 ;  /* 0x0000000500328202 */ /* 0x000fe40000000f00 */
[----:B------:R-:W-:Y:S05]  /*4ac0*/  @!P0 MOV R51, R7 ;  /* 0x0000000700338202 */ /* 0x000fea0000000f00 */
[----:B------:R1:W-:Y:S02]  /*4ad0*/  @!P2 STG.E.128 [R60.64], R48 ;  /* 0x000000303c00a986 */ /* 0x0003e4000c101d06 */
.L_x_559:
[----:B------:R-:W-:Y:S05]  /*4ae0*/  BSYNC B0 ;  /* 0x0000000000007941 */ /* 0x000fea0003800000 */
.L_x_558:
[----:B------:R-:W-:Y:S11]  /*4af0*/  ISETP.GE.AND P0, PT, R29, c[0x0][0x1d4], PT ;  /* 0x000075001d007a0c */ /* 0x000ff60003f06270 */
[----:B------:R-:W-:Y:S02]  /*4b00*/  @!UPT UIADD3 URZ, URZ, URZ, URZ ;  /* 0x0000003f3f3ff290 */ /* 0x000fe4000fffe03f */
[----:B------:R-:W-:-:S05]  /*4b10*/  @P0 BRA `(.L_x_543) ;  /* 0x000008f000000947 */ /* 0x000fca0003800000 */
[----:B------:R-:W2:Y:S01]  /*4b20*/  LDS.128 R44, [R120+0x6100] ;  /* 0x00610000782c7984 */ /* 0x000ea20000000c00 */
[----:B------:R-:W-:Y:S04]  /*4b30*/  IADD3 R0, P1, P0, R88, R80, R103 ;  /* 0x0000005058007210 */ /* 0x000fe8000783e067 */
[----:B------:R-:W-:Y:S02]  /*4b40*/  IADD3.X R2, R90, R79, R126, P1, P0 ;  /* 0x0000004f5a027210 */ /* 0x000fe40000fe047e */
[C---:B------:R-:W-:Y:S01]  /*4b50*/  LEA R52, P0, R0.reuse, c[0x0][0x1c8], 0x1 ;  /* 0x0000720000347a11 */ /* 0x040fe200078008ff */
[----:B------:R-:W3:Y:S03]  /*4b60*/  LDS.128 R12, [R128+0x6100] ;  /* 0x00610000800c7984 */ /* 0x000ee60000000c00 */
[----:B------:R-:W-:Y:S02]  /*4b70*/  LEA.HI.X R53, R0, c[0x0][0x1cc], R2, 0x1, P0 ;  /* 0x0000730000357a11 */ /* 0x000fe400000f0c02 */
[----:B------:R-:W-:Y:S11]  /*4b80*/  ISETP.GE.AND P0, PT, R29, c[0x0][0x27c], PT ;  /* 0x00009f001d007a0c */ /* 0x000ff60003f06270 */
[----:B------:R-:W-:Y:S02]  /*4b90*/  @!UPT UIADD3 URZ, URZ, URZ, URZ ;  /* 0x0000003f3f3ff290 */ /* 0x000fe4000fffe03f */
[----:B------:R-:W-:Y:S01]  /*4ba0*/  @!P0 HADD2.F32 R3, -RZ, R32.H0_H0 ;  /* 0x20000020ff038230 */ /* 0x000fe20000004100 */
[--C-:B------:R-:W-:Y:S01]  /*4bb0*/  @!P0 SHF.R.U32.HI R4, RZ, 0x10, R21.reuse ;  /* 0x00000010ff048819 */ /* 0x100fe20000011615 */
[--C-:B-1----:R-:W-:Y:S01]  /*4bc0*/  @!P0 HADD2.F32 R18, -RZ, R69.reuse.H1_H1 ;  /* 0x30000045ff128230 */ /* 0x102fe20000004100 */
[----:B------:R-:W-:Y:S01]  /*4bd0*/  @!P0 SHF.R.U64 R7, R20, 0x10, R21 ;  /* 0x0000001014078819 */ /* 0x000fe20000001215 */
[----:B------:R-:W-:Y:S01]  /*4be0*/  @!P0 HADD2.F32 R30, -RZ, R70.H0_H0 ;  /* 0x20000046ff1e8230 */ /* 0x000fe20000004100 */
[----:B------:R-:W-:Y:S01]  /*4bf0*/  @!P0 SHF.R.U64 R11, R22, 0x10, R23 ;  /* 0x00000010160b8819 */ /* 0x000fe20000001217 */
[----:B------:R-:W-:Y:S01]  /*4c00*/  @!P0 HADD2.F32 R22, -RZ, R69.H0_H0 ;  /* 0x20000045ff168230 */ /* 0x000fe20000004100 */
[----:B------:R-:W-:Y:S01]  /*4c10*/  @!P0 SHF.R.U32.HI R8, RZ, 0x10, R65 ;  /* 0x00000010ff088819 */ /* 0x000fe20000011641 */
[----:B------:R-:W-:Y:S01]  /*4c20*/  @!P0 HADD2.F32 R4, -RZ, R4.H0_H0 ;  /* 0x20000004ff048230 */ /* 0x000fe20000004100 */
[----:B------:R-:W-:Y:S01]  /*4c30*/  @!P0 SHF.R.U32.HI R9, RZ, 0x10, R23 ;  /* 0x00000010ff098819 */ /* 0x000fe20000011617 */
[----:B------:R-:W-:Y:S01]  /*4c40*/  @!P0 HADD2.F32 R11, -RZ, R11.H0_H0 ;  /* 0x2000000bff0b8230 */ /* 0x000fe20000004100 */
[----:B------:R-:W-:Y:S01]  /*4c50*/  @!P0 SHF.R.U64 R20, R64, 0x10, R65 ;  /* 0x0000001040148819 */ /* 0x000fe20000001241 */
[----:B------:R-:W-:Y:S01]  /*4c60*/  @!P0 HADD2.F32 R24, -RZ, R8.H0_H0 ;  /* 0x20000008ff188230 */ /* 0x000fe20000004100 */
[--C-:B------:R-:W-:Y:S01]  /*4c70*/  @!P0 SHF.R.U32.HI R43, RZ, 0x10, R67.reuse ;  /* 0x00000010ff2b8819 */ /* 0x100fe20000011643 */
[----:B--2---:R-:W-:Y:S01]  /*4c80*/  @!P0 IMAD.MOV.U32 R48, RZ, RZ, R46 ;  /* 0x000000ffff308224 */ /* 0x004fe200078e002e */
[----:B------:R-:W-:Y:S01]  /*4c90*/  @!P0 MOV R5, R45 ;  /* 0x0000002d00058202 */ /* 0x000fe20000000f00 */
[----:B------:R-:W-:Y:S01]  /*4ca0*/  @!P0 HADD2.F32 R20, -RZ, R20.H0_H0 ;  /* 0x20000014ff148230 */ /* 0x000fe20000004100 */
[----:B------:R-:W-:Y:S01]  /*4cb0*/  @!P0 MOV R10, R44 ;  /* 0x0000002c000a8202 */ /* 0x000fe20000000f00 */
[----:B------:R-:W-:Y:S01]  /*4cc0*/  @!P0 HADD2.F32 R41, -RZ, R70.H1_H1 ;  /* 0x30000046ff298230 */ /* 0x000fe20000004100 */
[----:B------:R-:W-:Y:S01]  /*4cd0*/  @!P0 MOV R31, R47 ;  /* 0x0000002f001f8202 */ /* 0x000fe20000000f00 */
[--C-:B------:R-:W-:Y:S01]  /*4ce0*/  @!P0 HADD2.F32 R21, -RZ, R5.reuse.H0_H0 ;  /* 0x20000005ff158230 */ /* 0x100fe20000004100 */
[----:B------:R-:W-:Y:S01]  /*4cf0*/  @!P0 SHF.R.U64 R66, R66, 0x10, R67 ;  /* 0x0000001042428819 */ /* 0x000fe20000001243 */
[----:B------:R-:W-:Y:S01]  /*4d00*/  @!P0 HADD2.F32 R23, -RZ, R5.H1_H1 ;  /* 0x30000005ff178230 */ /* 0x000fe20000004100 */
[----:B---3--:R-:W-:Y:S01]  /*4d10*/  @!P0 MOV R2, R13 ;  /* 0x0000000d00028202 */ /* 0x008fe20000000f00 */
[----:B------:R-:W-:Y:S01]  /*4d20*/  @!P0 HADD2.F32 R25, -RZ, R48.H0_H0 ;  /* 0x20000030ff198230 */ /* 0x000fe20000004100 */
[-C--:B------:R-:W-:Y:S01]  /*4d30*/  @!P0 FMUL.FTZ R6, R21, R3.reuse ;  /* 0x0000000315068220 */ /* 0x080fe20000410000 */
[----:B------:R-:W-:Y:S01]  /*4d40*/  @!P0 HADD2.F32 R42, -RZ, R31.H1_H1 ;  /* 0x3000001fff2a8230 */ /* 0x000fe20000004100 */
[----:B------:R-:W-:Y:S01]  /*4d50*/  @!P0 FMUL.FTZ R8, R23, R4 ;  /* 0x0000000417088220 */ /* 0x000fe20000410000 */
[--C-:B------:R-:W-:Y:S02]  /*4d60*/  @!P0 HADD2.F32 R0, -RZ, R2.reuse.H0_H0 ;  /* 0x20000002ff008230 */ /* 0x100fe40000004100 */
[----:B------:R-:W-:Y:S02]  /*4d70*/  @!P0 HADD2.F32 R2, -RZ, R2.H1_H1 ;  /* 0x30000002ff028230 */ /* 0x000fe40000004100 */
[----:B------:R-:W-:Y:S01]  /*4d80*/  @!P0 HADD2.F32 R43, -RZ, R43.H0_H0 ;  /* 0x2000002bff2b8230 */ /* 0x000fe20000004100 */
[C---:B------:R-:W-:Y:S01]  /*4d90*/  @!P0 FFMA.FTZ R58, R0.reuse, R22, -R6 ;  /* 0x00000016003a8223 */ /* 0x040fe20000010806 */
[----:B------:R-:W-:Y:S01]  /*4da0*/  @!P0 MOV R6, R12 ;  /* 0x0000000c00068202 */ /* 0x000fe20000000f00 */
[----:B------:R-:W-:Y:S01]  /*4db0*/  @!P0 FMUL.FTZ R3, R0, R3 ;  /* 0x0000000300038220 */ /* 0x000fe20000410000 */
[----:B------:R-:W-:Y:S01]  /*4dc0*/  @!P0 HADD2.F32 R0, -RZ, R32.H1_H1 ;  /* 0x30000020ff008230 */ /* 0x000fe20000004100 */
[C---:B------:R-:W-:Y:S01]  /*4dd0*/  @!P0 FMUL.FTZ R4, R2.reuse, R4 ;  /* 0x0000000402048220 */ /* 0x040fe20000410000 */
[----:B------:R-:W-:Y:S01]  /*4de0*/  @!P0 HADD2.F32 R17, -RZ, R10.H0_H0 ;  /* 0x2000000aff118230 */ /* 0x000fe20000004100 */
[----:B------:R-:W-:Y:S01]  /*4df0*/  @!P0 FFMA.FTZ R57, R2, R24, -R8 ;  /* 0x0000001802398223 */ /* 0x000fe20000010808 */
[--C-:B------:R-:W-:Y:S01]  /*4e00*/  @!P0 HADD2.F32 R5, -RZ, R6.reuse.H0_H0 ;  /* 0x20000006ff058230 */ /* 0x100fe20000004100 */
[----:B------:R-:W-:Y:S01]  /*4e10*/  @!P0 MOV R8, R14 ;  /* 0x0000000e00088202 */ /* 0x000fe20000000f00 */
[----:B------:R-:W-:Y:S01]  /*4e20*/  @!P0 HADD2.F32 R6, -RZ, R6.H1_H1 ;  /* 0x30000006ff068230 */ /* 0x000fe20000004100 */
[-C--:B------:R-:W-:Y:S01]  /*4e30*/  @!P0 FMUL.FTZ R16, R17, R0.reuse ;  /* 0x0000000011108220 */ /* 0x080fe20000410000 */
[----:B------:R-:W-:Y:S01]  /*4e40*/  @!P0 HADD2.F32 R2, -RZ, R7.H0_H0 ;  /* 0x20000007ff028230 */ /* 0x000fe20000004100 */
[C---:B------:R-:W-:Y:S01]  /*4e50*/  @!P0 FMUL.FTZ R0, R5.reuse, R0 ;  /* 0x0000000005008220 */ /* 0x040fe20000410000 */
[----:B------:R-:W-:Y:S01]  /*4e60*/  @!P0 HADD2.F32 R19, -RZ, R10.H1_H1 ;  /* 0x3000000aff138230 */ /* 0x000fe20000004100 */
[-C--:B------:R-:W-:Y:S01]  /*4e70*/  @!P0 FFMA.FTZ R56, R5, R18.reuse, -R16 ;  /* 0x0000001205388223 */ /* 0x080fe20000010810 */
[----:B------:R-:W-:Y:S01]  /*4e80*/  @!P0 HADD2.F32 R5, -RZ, R33.H0_H0 ;  /* 0x20000021ff058230 */ /* 0x000fe20000004100 */
[----:B------:R-:W-:Y:S01]  /*4e90*/  @!P0 FFMA.FTZ R0, R17, R18, R0 ;  /* 0x0000001211008223 */ /* 0x000fe20000010000 */
[----:B------:R-:W-:Y:S01]  /*4ea0*/  @!P0 HADD2.F32 R7, -RZ, R8.H0_H0 ;  /* 0x20000008ff078230 */ /* 0x000fe20000004100 */
[-C--:B------:R-:W-:Y:S01]  /*4eb0*/  @!P0 FMUL.FTZ R16, R19, R2.reuse ;  /* 0x0000000213108220 */ /* 0x080fe20000410000 */
[----:B------:R-:W-:Y:S01]  /*4ec0*/  @!P0 HADD2.F32 R32, -RZ, R66.H0_H0 ;  /* 0x20000042ff208230 */ /* 0x000fe20000004100 */
[----:B------:R-:W-:Y:S02]  /*4ed0*/  @!P0 FMUL.FTZ R10, R25, R5 ;  /* 0x00000005190a8220 */ /* 0x000fe40000410000 */
[C---:B------:R-:W-:Y:S02]  /*4ee0*/  @!P0 FMUL.FTZ R2, R6.reuse, R2 ;  /* 0x0000000206028220 */ /* 0x040fe40000410000 */
[----:B------:R-:W-:Y:S01]  /*4ef0*/  @!P0 FFMA.FTZ R55, R6, R20, -R16 ;  /* 0x0000001406378223 */ /* 0x000fe20000010810 */
[----:B------:R-:W-:Y:S01]  /*4f00*/  @!P0 MOV R6, R15 ;  /* 0x0000000f00068202 */ /* 0x000fe20000000f00 */
[C---:B------:R-:W-:Y:S01]  /*4f10*/  @!P0 FMUL.FTZ R5, R7.reuse, R5 ;  /* 0x0000000507058220 */ /* 0x040fe20000410000 */
[----:B------:R-:W-:Y:S01]  /*4f20*/  @!P0 HADD2.F32 R16, -RZ, R9.H0_H0 ;  /* 0x20000009ff108230 */ /* 0x000fe20000004100 */
[----:B------:R-:W-:Y:S01]  /*4f30*/  @!P0 FFMA.FTZ R54, R7, R30, -R10 ;  /* 0x0000001e07368223 */ /* 0x000fe2000001080a */
[----:B------:R-:W-:Y:S01]  /*4f40*/  @!P0 HADD2.F32 R7, -RZ, R33.H1_H1 ;  /* 0x30000021ff078230 */ /* 0x000fe20000004100 */
[----:B------:R-:W-:Y:S01]  /*4f50*/  @!P0 FFMA.FTZ R2, R19, R20, R2 ;  /* 0x0000001413028223 */ /* 0x000fe20000010002 */
[----:B------:R-:W-:Y:S01]  /*4f60*/  @!P0 HADD2.F32 R33, -RZ, R31.H0_H0 ;  /* 0x2000001fff218230 */ /* 0x000fe20000004100 */
[----:B------:R-:W-:Y:S01]  /*4f70*/  @!P0 FFMA.FTZ R3, R21, R22, R3 ;  /* 0x0000001615038223 */ /* 0x000fe20000010003 */
[----:B------:R-:W-:Y:S01]  /*4f80*/  @!P0 HADD2.F32 R31, -RZ, R48.H1_H1 ;  /* 0x30000030ff1f8230 */ /* 0x000fe20000004100 */
[----:B------:R-:W-:Y:S01]  /*4f90*/  @!P0 FMUL.FTZ R48, R42, R16 ;  /* 0x000000102a308220 */ /* 0x000fe20000410000 */
[----:B------:R-:W-:Y:S01]  /*4fa0*/  @!P0 F2FP.PACK_AB R0, R2, R0 ;  /* 0x000000000200823e */ /* 0x000fe200000000ff */
[----:B------:R-:W-:Y:S01]  /*4fb0*/  @!P0 FMUL.FTZ R49, R33, R7 ;  /* 0x0000000721318220 */ /* 0x000fe20000410000 */
[----:B------:R-:W-:Y:S01]  /*4fc0*/  @!P0 HADD2.F32 R10, -RZ, R8.H1_H1 ;  /* 0x30000008ff0a8230 */ /* 0x000fe20000004100 */
[----:B------:R-:W-:Y:S01]  /*4fd0*/  @!P0 FMUL.FTZ R50, R31, R11 ;  /* 0x0000000b1f328220 */ /* 0x000fe20000410000 */
[--C-:B------:R-:W-:Y:S01]  /*4fe0*/  @!P0 HADD2.F32 R9, -RZ, R6.reuse.H0_H0 ;  /* 0x20000006ff098230 */ /* 0x100fe20000004100 */
[----:B------:R-:W-:Y:S01]  /*4ff0*/  @!P0 FFMA.FTZ R4, R23, R24, R4 ;  /* 0x0000001817048223 */ /* 0x000fe20000010004 */
[----:B------:R-:W-:Y:S01]  /*5000*/  @!P0 HADD2.F32 R8, -RZ, R6.H1_H1 ;  /* 0x30000006ff088230 */ /* 0x000fe20000004100 */
[----:B------:R-:W-:Y:S02]  /*5010*/  @!P0 FFMA.FTZ R50, R10, R32, -R50 ;  /* 0x000000200a328223 */ /* 0x000fe40000010832 */
[----:B------:R-:W-:Y:S01]  /*5020*/  @!P0 FFMA.FTZ R49, R9, R41, -R49 ;  /* 0x0000002909318223 */ /* 0x000fe20000010831 */
[----:B------:R-:W-:Y:S01]  /*5030*/  @!P0 F2FP.PACK_AB R3, R4, R3 ;  /* 0x000000030403823e */ /* 0x000fe200000000ff */
[----:B------:R-:W-:Y:S01]  /*5040*/  @!P0 FFMA.FTZ R51, R8, R43, -R48 ;  /* 0x0000002b08338223 */ /* 0x000fe20000010830 */
[----:B------:R-:W-:Y:S01]  /*5050*/  @!P0 F2FP.PACK_AB R48, R57, R58 ;  /* 0x0000003a3930823e */ /* 0x000fe200000000ff */
[----:B------:R-:W-:Y:S01]  /*5060*/  @!P0 FMUL.FTZ R6, R10, R11 ;  /* 0x0000000b0a068220 */ /* 0x000fe20000410000 */
[----:B------:R-:W-:Y:S01]  /*5070*/  @!P0 F2FP.PACK_AB R11, R55, R56 ;  /* 0x00000038370b823e */ /* 0x000fe200000000ff */
[----:B------:R-:W-:Y:S01]  /*5080*/  @!P0 FMUL.FTZ R7, R9, R7 ;  /* 0x0000000709078220 */ /* 0x000fe20000410000 */
[----:B------:R-:W-:Y:S01]  /*5090*/  @!P0 F2FP.PACK_AB R10, R51, R49 ;  /* 0x00000031330a823e */ /* 0x000fe200000000ff */
[----:B------:R-:W-:Y:S01]  /*50a0*/  @!P0 FFMA.FTZ R5, R25, R30, R5 ;  /* 0x0000001e19058223 */ /* 0x000fe20000010005 */
[----:B------:R-:W-:Y:S01]  /*50b0*/  @!P0 F2FP.PACK_AB R9, R50, R54 ;  /* 0x000000363209823e */ /* 0x000fe200000000ff */
[----:B------:R-:W-:Y:S01]  /*50c0*/  @!P0 FMUL.FTZ R8, R8, R16 ;  /* 0x0000001008088220 */ /* 0x000fe20000410000 */
[----:B------:R-:W-:Y:S01]  /*50d0*/  @!P0 MOV R13, R48 ;  /* 0x00000030000d8202 */ /* 0x000fe20000000f00 */
[----:B------:R-:W-:Y:S01]  /*50e0*/  @!P0 FFMA.FTZ R6, R31, R32, R6 ;  /* 0x000000201f068223 */ /* 0x000fe20000010006 */
[----:B------:R-:W-:Y:S01]  /*50f0*/  @!P0 MOV R14, R9 ;  /* 0x00000009000e8202 */ /* 0x000fe20000000f00 */
[----:B------:R-:W-:Y:S01]  /*5100*/  @!P0 FFMA.FTZ R7, R33, R41, R7 ;  /* 0x0000002921078223 */ /* 0x000fe20000010007 */
[----:B------:R-:W-:Y:S01]  /*5110*/  @!P0 MOV R15, R10 ;  /* 0x0000000a000f8202 */ /* 0x000fe20000000f00 */
[----:B------:R-:W-:Y:S01]  /*5120*/  @!P0 IMAD.MOV.U32 R12, RZ, RZ, R11 ;  /* 0x000000ffff0c8224 */ /* 0x000fe200078e000b */
[----:B------:R-:W-:Y:S01]  /*5130*/  @!P0 F2FP.PACK_AB R5, R6, R5 ;  /* 0x000000050605823e */ /* 0x000fe200000000ff */
[----:B------:R-:W-:Y:S01]  /*5140*/  @!P0 FFMA.FTZ R8, R42, R43, R8 ;  /* 0x0000002b2a088223 */ /* 0x000fe20000010008 */
[----:B------:R-:W-:Y:S01]  /*5150*/  @!P0 MOV R45, R3 ;  /* 0x00000003002d8202 */ /* 0x000fe20000000f00 */
[----:B------:R-:W-:Y:S01]  /*5160*/  @!P0 IMAD.MOV.U32 R44, RZ, RZ, R0 ;  /* 0x000000ffff2c8224 */ /* 0x000fe200078e0000 */
[----:B------:R1:W-:Y:S01]  /*5170*/  STG.E.128 [R52.64], R12 ;  /* 0x0000000c34007986 */ /* 0x0003e2000c101d06 */
[----:B------:R-:W-:Y:S02]  /*5180*/  @!P0 MOV R46, R5 ;  /* 0x00000005002e8202 */ /* 0x000fe40000000f00 */
[----:B------:R-:W-:Y:S04]  /*5190*/  @!P0 F2FP.PACK_AB R7, R8, R7 ;  /* 0x000000070807823e */ /* 0x000fe800000000ff */
[----:B------:R-:W-:Y:S02]  /*51a0*/  @!P0 MOV R47, R7 ;  /* 0x00000007002f8202 */ /* 0x000fe40000000f00 */
[----:B------:R-:W-:Y:S11]  /*51b0*/  ISETP.GE.AND P0, PT, R102, c[0x0][0x1d4], PT ;  /* 0x0000750066007a0c */ /* 0x000ff60003f06270 */
[----:B------:R-:W-:Y:S02]  /*51c0*/  @!UPT UIADD3 URZ, URZ, URZ, URZ ;  /* 0x0000003f3f3ff290 */ /* 0x000fe4000fffe03f */
[----:B------:R-:W-:-:S05]  /*51d0*/  @P0 BRA `(.L_x_543) ;  /* 0x0000023000000947 */ /* 0x000fca0003800000 */
[----:B------:R-:W-:Y:S04]  /*51e0*/  IADD3 R0, P1, P0, R88, R80, R102 ;  /* 0x0000005058007210 */ /* 0x000fe8000783e066 */
[----:B------:R-:W-:Y:S02]  /*51f0*/  IADD3.X R3, R90, R79, R123, P1, P0 ;  /* 0x0000004f5a037210 */ /* 0x000fe40000fe047b */
[C---:B------:R-:W-:Y:S04]  /*5200*/  LEA R2, P0, R0.reuse, c[0x0][0x1c8], 0x1 ;  /* 0x0000720000027a11 */ /* 0x040fe800078008ff */
[----:B------:R-:W-:Y:S05]  /*5210*/  LEA.HI.X R3, R0, c[0x0][0x1cc], R3, 0x1, P0 ;  /* 0x0000730000037a11 */ /* 0x000fea00000f0c03 */
[----:B------:R2:W-:Y:S01]  /*5220*/  STG.E.128 [R2.64], R44 ;  /* 0x0000002c02007986 */ /* 0x0005e2000c101d06 */
[----:B------:R-:W-:-:S05]  /*5230*/  BRA `(.L_x_543) ;  /* 0x000001d000007947 */ /* 0x000fca0003800000 */
.L_x_539:
[----:B------:R-:W-:Y:S05]  /*5240*/  IMAD R0, R78, -0x40, R96 ;  /* 0xffffffc04e007824 */ /* 0x000fea00078e0260 */
[----:B------:R-:W-:Y:S04]  /*5250*/  IMNMX R0, R0, 0x40, PT ;  /* 0x0000004000007817 */ /* 0x000fe80003800200 */
[----:B------:R-:W-:Y:S11]  /*5260*/  ISETP.GE.AND P0, PT, R92, R0, PT ;  /* 0x000000005c00720c */ /* 0x000ff60003f06270 */
[----:B------:R-:W-:Y:S02]  /*5270*/  @!UPT UIADD3 URZ, URZ, URZ, URZ ;  /* 0x0000003f3f3ff290 */ /* 0x000fe4000fffe03f */
[----:B------:R-:W-:-:S05]  /*5280*/  @P0 BRA `(.L_x_543) ;  /* 0x0000018000000947 */ /* 0x000fca0003800000 */
[----:B------:R-:W-:Y:S11]  /*5290*/  ISETP.GE.AND P0, PT, R26, c[0x0][0x1d4], PT ;  /* 0x000075001a007a0c */ /* 0x000ff60003f06270 */
[----:B------:R-:W-:Y:S02]  /*52a0*/  @!UPT UIADD3 URZ, URZ, URZ, URZ ;  /* 0x0000003f3f3ff290 */ /* 0x000fe4000fffe03f */
[----:B------:R-:W1:Y:S04]  /*52b0*/  @!P0 LDS.128 R4, [R86+0x6000] ;  /* 0x0060000056048984 */ /* 0x000e680000000c00 */
[----:B-1----:R-:W-:Y:S01]  /*52c0*/  @!P0 STG.E.128 [R60.64], R4 ;  /* 0x000000043c008986 */ /* 0x002fe2000c101d06 */
[----:B------:R-:W-:Y:S11]  /*52d0*/  ISETP.GE.AND P0, PT, R28, c[0x0][0x1d4], PT ;  /* 0x000075001c007a0c */ /* 0x000ff60003f06270 */
[----:B------:R-:W-:Y:S02]  /*52e0*/  @!UPT UIADD3 URZ, URZ, URZ, URZ ;  /* 0x0000003f3f3ff290 */ /* 0x000fe4000fffe03f */
[----:B------:R-:W1:Y:S04]  /*52f0*/  @!P0 LDS.128 R4, [R87+0x6000] ;  /* 0x0060000057048984 */ /* 0x000e680000000c00 */
[----:B-1----:R-:W-:Y:S01]  /*5300*/  @!P0 STG.E.128 [R60.64+0x40], R4 ;  /* 0x000040043c008986 */ /* 0x002fe2000c101d06 */
        /* <DEDUP_REMOVED lines=15> */
[----:B-1----:R1:W-:Y:S02]  /*5400*/  @!P0 STG.E.128 [R60.64+0x140], R4 ;  /* 0x000140043c008986 */ /* 0x0023e4000c101d06 */
.L_x_543:
[----:B------:R-:W-:Y:S05]  /*5410*/  BSYNC B1 ;  /* 0x0000000000017941 */ /* 0x000fea0003800000 */
.L_x_538:
[C---:B-1----:R-:W-:Y:S01]  /*5420*/  IMAD.SHL.U32 R10, R78.reuse, 0x40, RZ ;  /* 0x000000404e0a7824 */ /* 0x042fe200078e00ff */
[----:B------:R-:W-:Y:S01]  /*5430*/  SHF.L.U64.HI R8, R78, 0x6, R91 ;  /* 0x000000064e087819 */ /* 0x000fe2000001025b */
[----:B------:R-:W-:Y:S02]  /*5440*/  BSSY B0, `(.L_x_560) ;  /* 0x000004c000007945 */ /* 0x000fe40003800000 */
[----:B--2--5:R-:W-:Y:S01]  /*5450*/  IMAD.IADD R3, R137, 0x1, -R10 ;  /* 0x0000000189037824 */ /* 0x024fe200078e0a0a */
[----:B------:R-:W-:Y:S04]  /*5460*/  IADD3 R0, P0, R10, R139, RZ ;  /* 0x0000008b0a007210 */ /* 0x000fe80007f1e0ff */
[----:B------:R-:W-:Y:S02]  /*5470*/  IADD3.X R2, R8, R145, RZ, P0, !PT ;  /* 0x0000009108027210 */ /* 0x000fe400007fe4ff */
[C---:B------:R-:W-:Y:S11]  /*5480*/  ISETP.GE.AND P0, PT, R3.reuse, 0x21, PT ;  /* 0x000000210300780c */ /* 0x040ff60003f06270 */
[----:B------:R-:W-:Y:S02]  /*5490*/  @!UPT UIADD3 URZ, URZ, URZ, URZ ;  /* 0x0000003f3f3ff290 */ /* 0x000fe4000fffe03f */
[----:B------:R-:W-:Y:S05]  /*54a0*/  @P0 IADD3 R5, P1, R0, 0x20, RZ ;  /* 0x0000002000050810 */ /* 0x000fea0007f3e0ff */
[----:B------:R-:W-:Y:S01]  /*54b0*/  @P0 IMAD.X R9, RZ, RZ, R2, P1 ;  /* 0x000000ffff090224 */ /* 0x000fe200008e0602 */
[----:B------:R-:W-:Y:S11]  /*54c0*/  ISETP.GE.AND P1, PT, R3, 0x1, PT ;  /* 0x000000010300780c */ /* 0x000ff60003f26270 */
[----:B------:R-:W-:Y:S02]  /*54d0*/  @!UPT UIADD3 URZ, URZ, URZ, URZ ;  /* 0x0000003f3f3ff290 */ /* 0x000fe4000fffe03f */
[-C--:B------:R-:W-:Y:S01]  /*54e0*/  @P1 MOV R3, R101.reuse ;  /* 0x0000006500031202 */ /* 0x080fe20000000f00 */
[----:B------:R-:W-:Y:S02]  /*54f0*/  @P1 IMAD R4, R2, c[0x0][0x258], RZ ;  /* 0x0000960002041a24 */ /* 0x000fe400078e02ff */
[----:B------:R-:W-:Y:S04]  /*5500*/  @P1 IMAD.MOV.U32 R2, RZ, RZ, R98 ;  /* 0x000000ffff021224 */ /* 0x000fe800078e0062 */
[C---:B------:R-:W-:Y:S04]  /*5510*/  @P1 IMAD.WIDE.U32 R2, R0.reuse, c[0x0][0x258], R2 ;  /* 0x0000960000021a25 */ /* 0x040fe800078e0002 */
[----:B------:R-:W-:Y:S01]  /*5520*/  @P1 IMAD R0, R0, c[0x0][0x25c], R4 ;  /* 0x0000970000001a24 */ /* 0x000fe200078e0204 */
[C---:B------:R-:W-:Y:S03]  /*5530*/  @P1 LEA R6, P2, R2.reuse, c[0x0][0x250], 0x1 ;  /* 0x0000940002061a11 */ /* 0x040fe600078408ff */
[----:B------:R-:W-:Y:S01]  /*5540*/  @P1 IMAD.IADD R0, R3, 0x1, R0 ;  /* 0x0000000103001824 */ /* 0x000fe200078e0200 */
[----:B------:R-:W-:Y:S04]  /*5550*/  @P0 MOV R3, R101 ;  /* 0x0000006500030202 */ /* 0x000fe80000000f00 */
[----:B------:R-:W-:Y:S01]  /*5560*/  @P1 LEA.HI.X R7, R2, c[0x0][0x254], R0, 0x1, P2 ;  /* 0x0000950002071a11 */ /* 0x000fe200010f0c00 */
[----:B------:R-:W-:Y:S02]  /*5570*/  @P0 IMAD R0, R9, c[0x0][0x258], RZ ;  /* 0x0000960009000a24 */ /* 0x000fe400078e02ff */
[----:B------:R-:W-:Y:S02]  /*5580*/  @P0 IMAD.MOV.U32 R2, RZ, RZ, R98 ;  /* 0x000000ffff020224 */ /* 0x000fe400078e0062 */
[----:B------:R-:W-:Y:S01]  /*5590*/  @!PT LDS RZ, [RZ] ;  /* 0x00000000fffff984 */ /* 0x000fe20000000800 */
[----:B------:R-:W-:Y:S01]  /*55a0*/  @!PT LDS RZ, [RZ] ;  /* 0x00000000fffff984 */ /* 0x000fe20000000800 */
[----:B------:R-:W-:Y:S01]  /*55b0*/  @!PT LDS RZ, [RZ] ;  /* 0x00000000fffff984 */ /* 0x000fe20000000800 */
[----:B------:R1:W-:Y:S01]  /*55c0*/  @P1 LDGSTS.E.BYPASS.LTC128B.128 [R85+0x100], [R6.64], !P5 ;  /* 0x0010000006551fae */ /* 0x0003e2000e901d46 */
[C---:B------:R-:W-:Y:S02]  /*55d0*/  @P0 IMAD R0, R5.reuse, c[0x0][0x25c], R0 ;  /* 0x0000970005000a24 */ /* 0x040fe400078e0200 */
[----:B------:R-:W-:Y:S01]  /*55e0*/  @P0 IMAD.WIDE.U32 R2, R5, c[0x0][0x258], R2 ;  /* 0x0000960005020a25 */ /* 0x000fe200078e0002 */
[----:B------:R1:W-:Y:S03]  /*55f0*/  @P1 LDGSTS.E.BYPASS.LTC128B.128 [R85+0x2100], [R6.64+0x80], !P4 ;  /* 0x0210008006551fae */ /* 0x0003e6000e101d46 */
[----:B------:R-:W-:Y:S01]  /*5600*/  @P0 IMAD.IADD R0, R3, 0x1, R0 ;  /* 0x0000000103000824 */ /* 0x000fe200078e0200 */
[----:B------:R1:W-:Y:S01]  /*5610*/  @P1 LDGSTS.E.BYPASS.LTC128B.128 [R85+0x4100], [R6.64+0x100], !P3 ;  /* 0x0410010006551fae */ /* 0x0003e2000d901d46 */
[C---:B------:R-:W-:Y:S04]  /*5620*/  @P0 LEA R4, P2, R2.reuse, c[0x0][0x250], 0x1 ;  /* 0x0000940002040a11 */ /* 0x040fe800078408ff */
[----:B------:R-:W-:Y:S02]  /*5630*/  @P0 LEA.HI.X R5, R2, c[0x0][0x254], R0, 0x1, P2 ;  /* 0x0000950002050a11 */ /* 0x000fe400010f0c00 */
[----:B------:R-:W-:Y:S03]  /*5640*/  IADD3 R0, -R10, R96, RZ ;  /* 0x000000600a007210 */ /* 0x000fe60007ffe1ff */
[----:B------:R1:W-:Y:S01]  /*5650*/  @P0 LDGSTS.E.BYPASS.LTC128B.128 [R85+0x1100], [R4.64], !P5 ;  /* 0x0110000004550fae */ /* 0x0003e2000e901d46 */
[----:B------:R-:W-:Y:S03]  /*5660*/  IMNMX R0, R0, 0x40, PT ;  /* 0x0000004000007817 */ /* 0x000fe60003800200 */
        /* <DEDUP_REMOVED lines=8> */
[----:B------:R-:W-:Y:S02]  /*56f0*/  IMAD.MOV.U32 R4, RZ, RZ, R114 ;  /* 0x000000ffff047224 */ /* 0x000fe400078e0072 */
[----:B------:R-:W-:Y:S02]  /*5700*/  IMAD.MOV.U32 R5, RZ, RZ, R131 ;  /* 0x000000ffff057224 */ /* 0x000fe400078e0083 */
[----:B------:R-:W-:Y:S02]  /*5710*/  IMAD.X R2, R8, 0x1, R143, P0 ;  /* 0x0000000108027824 */ /* 0x000fe400000e068f */
[----:B------:R-:W-:Y:S04]  /*5720*/  IMAD.WIDE.U32 R4, R0, c[0x0][0x208], R4 ;  /* 0x0000820000047a25 */ /* 0x000fe800078e0004 */
[----:B------:R-:W-:Y:S04]  /*5730*/  IMAD R2, R2, c[0x0][0x208], RZ ;  /* 0x0000820002027a24 */ /* 0x000fe800078e02ff */
[----:B------:R-:W-:Y:S01]  /*5740*/  IMAD R0, R0, c[0x0][0x20c], R2 ;  /* 0x0000830000007a24 */ /* 0x000fe200078e0202 */
[C---:B------:R-:W-:Y:S03]  /*5750*/  LEA R2, P0, R4.reuse, c[0x0][0x1f8], 0x1 ;  /* 0x00007e0004027a11 */ /* 0x040fe600078008ff */
[----:B------:R-:W-:Y:S05]  /*5760*/  IMAD.IADD R0, R5, 0x1, R0 ;  /* 0x0000000105007824 */ /* 0x000fea00078e0200 */
[----:B------:R-:W-:Y:S02]  /*5770*/  LEA.HI.X R3, R4, c[0x0][0x1fc], R0, 0x1, P0 ;  /* 0x00007f0004037a11 */ /* 0x000fe400000f0c00 */
[----:B------:R-:W-:Y:S11]  /*5780*/  ISETP.GE.AND P0, PT, R26, c[0x0][0x1d4], PT ;  /* 0x000075001a007a0c */ /* 0x000ff60003f06270 */
[----:B------:R-:W-:Y:S02]  /*5790*/  @!UPT UIADD3 URZ, URZ, URZ, URZ ;  /* 0x0000003f3f3ff290 */ /* 0x000fe4000fffe03f */
[----:B------:R-:W1:Y:S04]  /*57a0*/  @!P0 LDS.128 R4, [R86] ;  /* 0x0000000056048984 */ /* 0x000e680000000c00 */
[----:B-1----:R-:W-:Y:S01]  /*57b0*/  @!P0 STG.E.128 [R2.64], R4 ;  /* 0x0000000402008986 */ /* 0x002fe2000c101d06 */
[----:B------:R-:W-:Y:S11]  /*57c0*/  ISETP.GE.AND P0, PT, R28, c[0x0][0x1d4], PT ;  /* 0x000075001c007a0c */ /* 0x000ff60003f06270 */
[----:B------:R-:W-:Y:S02]  /*57d0*/  @!UPT UIADD3 URZ, URZ, URZ, URZ ;  /* 0x0000003f3f3ff290 */ /* 0x000fe4000fffe03f */
[----:B------:R-:W1:Y:S04]  /*57e0*/  @!P0 LDS.128 R4, [R87] ;  /* 0x0000000057048984 */ /* 0x000e680000000c00 */
        /* <DEDUP_REMOVED lines=17> */
.L_x_561:
[----:B-1----:R-:W-:Y:S05]  /*5900*/  BSYNC B0 ;  /* 0x0000000000007941 */ /* 0x002fea0003800000 */
.L_x_560:
        /* <DEDUP_REMOVED lines=25> */
.L_x_537:
[----:B------:R-:W-:Y:S01]  /*5aa0*/  ISETP.NE.AND P3, PT, R249, 0x1, PT ;  /* 0x00000001f900780c */ /* 0x000fe20003f65270 */
[----:B------:R-:W-:Y:S01]  /*5ab0*/  IMAD.IADD R8, R149, 0x1, R148 ;  /* 0x0000000195087824 */ /* 0x000fe200078e0294 */
[----:B------:R-:W-:Y:S01]  /*5ac0*/  IADD3 R0, R244, 0x7f, RZ ;  /* 0x0000007ff4007810 */ /* 0x000fe20007ffe0ff */
[----:B------:R-:W-:Y:S01]  /*5ad0*/  CS2R R10, SRZ ;  /* 0x00000000000a7805 */ /* 0x000fe2000001ff00 */
[----:B------:R-:W-:Y:S01]  /*5ae0*/  PLOP3.LUT P2, PT, PT, PT, PT, 0x80, 0x0 ;  /* 0x000000000000781c */ /* 0x000fe20003f4f070 */
[----:B------:R-:W-:Y:S01]  /*5af0*/  CS2R R14, SRZ ;  /* 0x00000000000e7805 */ /* 0x000fe2000001ff00 */
[----:B------:R-:W-:Y:S01]  /*5b00*/  MOV R98, RZ ;  /* 0x000000ff00627202 */ /* 0x000fe20000000f00 */
[----:B------:R-:W-:Y:S01]  /*5b10*/  IMAD.MOV.U32 R96, RZ, RZ, RZ ;  /* 0x000000ffff607224 */ /* 0x000fe200078e00ff */
[----:B------:R-:W-:Y:S01]  /*5b20*/  MOV R9, RZ ;  /* 0x000000ff00097202 */ /* 0x000fe20000000f00 */
[----:B------:R-:W-:Y:S01]  /*5b30*/  IMAD.MOV.U32 R94, RZ, RZ, RZ ;  /* 0x000000ffff5e7224 */ /* 0x000fe200078e00ff */
[----:B------:R-:W-:Y:S01]  /*5b40*/  CS2R R12, SRZ ;  /* 0x00000000000c7805 */ /* 0x000fe2000001ff00 */
[----:B------:R-:W-:Y:S01]  /*5b50*/  IMAD.MOV.U32 R92, RZ, RZ, RZ ;  /* 0x000000ffff5c7224 */ /* 0x000fe200078e00ff */
[----:B------:R-:W-:Y:S01]  /*5b60*/  MOV R88, RZ ;  /* 0x000000ff00587202 */ /* 0x000fe20000000f00 */
[----:B-1----:R-:W-:Y:S01]  /*5b70*/  @P3 IMAD.HI.U32 R2, R0, c[0x0][0x2c8], RZ ;  /* 0x0000b20000023a27 */ /* 0x002fe200078e00ff */
[----:B------:R-:W-:Y:S01]  /*5b80*/  CS2R R16, SRZ ;  /* 0x0000000000107805 */ /* 0x000fe2000001ff00 */
[----:B------:R-:W-:Y:S01]  /*5b90*/  MOV R82, RZ ;  /* 0x000000ff00527202 */ /* 0x000fe20000000f00 */
[----:B------:R-:W-:Y:S01]  /*5ba0*/  CS2R R18, SRZ ;  /* 0x0000000000127805 */ /* 0x000fe2000001ff00 */
[----:B------:R-:W-:Y:S01]  /*5bb0*/  IMAD.MOV.U32 R90, RZ, RZ, RZ ;  /* 0x000000ffff5a7224 */ /* 0x000fe200078e00ff */
[----:B------:R-:W-:Y:S01]  /*5bc0*/  @P3 SHF.R.U32.HI R0, RZ, c[0x0][0x2cc], R2 ;  /* 0x0000b300ff003a19 */ /* 0x000fe20000011602 */
[----:B------:R-:W-:Y:S01]  /*5bd0*/  IMAD.MOV.U32 R86, RZ, RZ, RZ ;  /* 0x000000ffff567224 */ /* 0x000fe200078e00ff */
[----:B------:R-:W-:Y:S01]  /*5be0*/  CS2R R20, SRZ ;  /* 0x0000000000147805 */ /* 0x000fe2000001ff00 */
[----:B------:R-:W-:Y:S01]  /*5bf0*/  IMAD.MOV.U32 R84, RZ, RZ, RZ ;  /* 0x000000ffff547224 */ /* 0x000fe200078e00ff */
[----:B------:R-:W-:Y:S01]  /*5c00*/  MOV R76, RZ ;  /* 0x000000ff004c7202 */ /* 0x000fe20000000f00 */
[----:B------:R-:W-:Y:S01]  /*5c10*/  IMAD.IADD R0, R154, 0x1, R0 ;  /* 0x000000019a007824 */ /* 0x000fe200078e0200 */
[----:B------:R-:W-:Y:S01]  /*5c20*/  CS2R R74, SRZ ;  /* 0x00000000004a7805 */ /* 0x000fe2000001ff00 */
[----:B------:R-:W-:Y:S01]  /*5c30*/  IMAD.MOV.U32 R80, RZ, RZ, RZ ;  /* 0x000000ffff507224 */ /* 0x000fe200078e00ff */
[----:B------:R-:W-:Y:S01]  /*5c40*/  CS2R R70, SRZ ;  /* 0x0000000000467805 */ /* 0x000fe2000001ff00 */
[----:B------:R-:W-:Y:S01]  /*5c50*/  IMAD.MOV.U32 R78, RZ, RZ, RZ ;  /* 0x000000ffff4e7224 */ /* 0x000fe200078e00ff */
[----:B------:R-:W-:Y:S01]  /*5c60*/  SHF.R.S32.HI R2, RZ, 0x1f, R0 ;  /* 0x0000001fff027819 */ /* 0x000fe20000011400 */
[----:B------:R-:W-:Y:S01]  /*5c70*/  IMAD.MOV.U32 R72, RZ, RZ, RZ ;  /* 0x000000ffff487224 */ /* 0x000fe200078e00ff */
[----:B------:R-:W-:Y:S01]  /*5c80*/  MOV R68, RZ ;  /* 0x000000ff00447202 */ /* 0x000fe20000000f00 */
[----:B------:R-:W-:Y:S01]  /*5c90*/  IMAD.MOV.U32 R22, RZ, RZ, RZ ;  /* 0x000000ffff167224 */ /* 0x000fe200078e00ff */
[----:B------:R-:W-:Y:S01]  /*5ca0*/  LEA.HI R0, R2, R0, RZ, 0x6 ;  /* 0x0000000002007211 */ /* 0x000fe200078f30ff */
[----:B------:R-:W-:Y:S01]  /*5cb0*/  CS2R R66, SRZ ;  /* 0x0000000000427805 */ /* 0x000fe2000001ff00 */
[----:B------:R-:W-:Y:S01]  /*5cc0*/  CS2R R24, SRZ ;  /* 0x0000000000187805 */ /* 0x000fe2000001ff00 */
[----:B------:R-:W-:Y:S01]  /*5cd0*/  IMAD.MOV.U32 R64, RZ, RZ, RZ ;  /* 0x000000ffff407224 */ /* 0x000fe200078e00ff */
[----:B------:R-:W-:Y:S01]  /*5ce0*/  SHF.R.S32.HI R0, RZ, 0x6, R0 ;  /* 0x00000006ff007819 */ /* 0x000fe20000011400 */
[----:B------:R-:W-:Y:S01]  /*5cf0*/  CS2R R62, SRZ ;  /* 0x00000000003e7805 */ /* 0x000fe2000001ff00 */
[----:B------:R-:W-:Y:S01]  /*5d00*/  MOV R60, RZ ;  /* 0x000000ff003c7202 */ /* 0x000fe20000000f00 */
[----:B------:R-:W-:Y:S01]  /*5d10*/  CS2R R58, SRZ ;  /* 0x00000000003a7805 */ /* 0x000fe2000001ff00 */
[----:B------:R-:W-:Y:S01]  /*5d20*/  IMNMX R153, R153, R0, PT ;  /* 0x0000000099997217 */ /* 0x000fe20003800200 */
[----:B------:R-:W-:Y:S01]  /*5d30*/  CS2R R26, SRZ ;  /* 0x00000000001a7805 */ /* 0x000fe2000001ff00 */
[----:B------:R-:W-:Y:S01]  /*5d40*/  IMAD.MOV.U32 R56, RZ, RZ, RZ ;  /* 0x000000ffff387224 */ /* 0x000fe200078e00ff */
[----:B------:R-:W-:Y:S01]  /*5d50*/  CS2R R54, SRZ ;  /* 0x0000000000367805 */ /* 0x000fe2000001ff00 */
[----:B------:R-:W-:Y:S01]  /*5d60*/  ISETP.GE.AND P0, PT, R153, 0x1, PT ;  /* 0x000000019900780c */ /* 0x000fe20003f06270 */
[----:B------:R-:W-:Y:S01]  /*5d70*/  CS2R R50, SRZ ;  /* 0x0000000000327805 */ /* 0x000fe2000001ff00 */
[----:B------:R-:W-:Y:S01]  /*5d80*/  MOV R52, RZ ;  /* 0x000000ff00347202 */ /* 0x000fe20000000f00 */
[----:B------:R-:W-:Y:S01]  /*5d90*/  CS2R R28, SRZ ;  /* 0x00000000001c7805 */ /* 0x000fe2000001ff00 */
[----:B------:R-:W-:Y:S01]  /*5da0*/  IMAD.MOV.U32 R48, RZ, RZ, RZ ;  /* 0x000000ffff307224 */ /* 0x000fe200078e00ff */
        /* <DEDUP_REMOVED lines=9> */
[----:B------:R-:W-:Y:S01]  /*5e40*/  IMAD.MOV.U32 R132, RZ, RZ, RZ ;  /* 0x000000ffff847224 */ /* 0x000fe200078e00ff */
        /* <DEDUP_REMOVED lines=8> */
[----:B------:R-:W-:Y:S01]  /*5ed0*/  IMAD.MOV.U32 R7, RZ, RZ, RZ ;  /* 0x000000ffff077224 */ /* 0x000fe200078e00ff */
[----:B------:R-:W-:Y:S01]  /*5ee0*/  MOV R116, RZ ;  /* 0x000000ff00747202 */ /* 0x000fe20000000f00 */
[----:B------:R-:W-:Y:S01]  /*5ef0*/  CS2R R114, SRZ ;  /* 0x0000000000727805 */ /* 0x000fe2000001ff00 */
[----:B------:R-:W-:Y:S01]  /*5f00*/  CS2R R112, SRZ ;  /* 0x0000000000707805 */ /* 0x000fe2000001ff00 */
[----:B------:R-:W-:Y:S01]  /*5f10*/  CS2R R110, SRZ ;  /* 0x00000000006e7805 */ /* 0x000fe2000001ff00 */
[----:B------:R-:W-:Y:S01]  /*5f20*/  CS2R R108, SRZ ;  /* 0x00000000006c7805 */ /* 0x000fe2000001ff00 */
[----:B------:R-:W-:Y:S01]  /*5f30*/  CS2R R106, SRZ ;  /* 0x00000000006a7805 */ /* 0x000fe2000001ff00 */
[----:B------:R-:W-:Y:S01]  /*5f40*/  CS2R R104, SRZ ;  /* 0x0000000000687805 */ /* 0x000fe2000001ff00 */
[----:B------:R-:W-:Y:S05]  /*5f50*/  @!P0 BRA `(.L_x_563) ;  /* 0x000115c000008947 */ /* 0x000fea0003800000 */
[----:B------:R-:W-:-:S04]  /*5f60*/  ISETP.NE.U32.AND P0, PT, RZ, c[0x0][0x340], PT ;  /* 0x0000d000ff007a0c */ /* 0x000fc80003f05070 */
[----:B------:R-:W-:-:S13]  /*5f70*/  ISETP.NE.AND.EX P0, PT, RZ, c[0x0][0x344], PT, P0 ;  /* 0x0000d100ff007a0c */ /* 0x000fda0003f05300 */
[----:B------:R-:W-:-:S04]  /*5f80*/  @P0 IMAD.MOV.U32 R2, RZ, RZ, 0x4 ;  /* 0x00000004ff020424 */ /* 0x000fc800078e00ff */
[----:B------:R-:W-:-:S05]  /*5f90*/  @P0 IMAD.WIDE R2, R243, R2, c[0x0][0x340] ;  /* 0x0000d000f3020625 */ /* 0x000fca00078e0202 */
[----:B------:R1:W2:Y:S01]  /*5fa0*/  @P0 LDG.E R21, [R2.64] ;  /* 0x0000000602150981 */ /* 0x0002a2000c1e1900 */
[----:B------:R-:W-:Y:S01]  /*5fb0*/  SHF.R.S32.HI R0, RZ, 0x1f, R147 ;  /* 0x0000001fff007819 */ /* 0x000fe20000011493 */
[----:B------:R-:W-:Y:S01]  /*5fc0*/  IMAD R5, R166, c[0x0][0x1b8], RZ ;  /* 0x00006e00a6057a24 */ /* 0x000fe200078e02ff */
[----:B------:R-:W-:Y:S01]  /*5fd0*/  SHF.R.S32.HI R116, RZ, 0x1f, R164 ;  /* 0x0000001fff747819 */ /* 0x000fe200000114a4 */
[----:B------:R-:W-:Y:S01]  /*5fe0*/  IMAD R44, R242, c[0x0][0x2c4], RZ ;  /* 0x0000b100f22c7a24 */ /* 0x000fe200078e02ff */
[----:B------:R-:W-:Y:S01]  /*5ff0*/  ISETP.NE.U32.AND P2, PT, RZ, c[0x0][0x348], PT ;  /* 0x0000d200ff007a0c */ /* 0x000fe20003f45070 */
[----:B------:R-:W-:Y:S01]  /*6000*/  IMAD R0, R0, c[0x0][0x178], RZ ;  /* 0x00005e0000007a24 */ /* 0x000fe200078e02ff */
[CC--:B------:R-:W-:Y:S01]  /*6010*/  LEA.HI R4, R116.reuse, R164.reuse, RZ, 0x3 ;  /* 0x000000a474047211 */ /* 0x0c0fe200078f18ff */
[----:B------:R-:W-:Y:S01]  /*6020*/  IMAD R5, R251, c[0x0][0x1bc], R5 ;  /* 0x00006f00fb057a24 */ /* 0x000fe200078e0205 */
[----:B------:R-:W-:Y:S01]  /*6030*/  LEA.HI R11, R116, R164, RZ, 0x4 ;  /* 0x000000a4740b7211 */ /* 0x000fe200078f20ff */
[----:B------:R-:W-:Y:S01]  /*6040*/  IMAD R0, R147, c[0x0][0x17c], R0 ;  /* 0x00005f0093007a24 */ /* 0x000fe200078e0200 */
[----:B------:R-:W-:Y:S01]  /*6050*/  SHF.R.S32.HI R93, RZ, 0x3, R4 ;  /* 0x00000003ff5d7819 */ /* 0x000fe20000011404 */
[----:B------:R-:W-:Y:S01]  /*6060*/  BSSY B0, `(.L_x_564) ;  /* 0x0000089000007945 */ /* 0x000fe20003800000 */
[----:B------:R-:W-:-:S02]  /*6070*/  SHF.R.S32.HI R9, RZ, 0x4, R11 ;  /* 0x00000004ff097819 */ /* 0x000fc4000001140b */
[----:B------:R-:W-:Y:S02]  /*6080*/  SHF.R.S32.HI R20, RZ, 0x1f, R243 ;  /* 0x0000001fff147819 */ /* 0x000fe400000114f3 */
[----:B------:R-:W-:Y:S02]  /*6090*/  LEA.HI R6, R11, R9, RZ, 0x1 ;  /* 0x000000090b067211 */ /* 0x000fe400078f08ff */
[----:B------:R-:W-:Y:S02]  /*60a0*/  ISETP.NE.AND.EX P2, PT, RZ, c[0x0][0x34c], PT, P2 ;  /* 0x0000d300ff007a0c */ /* 0x000fe40003f45320 */
[----:B------:R-:W-:Y:S02]  /*60b0*/  LOP3.LUT R6, R6, 0xfffffffe, RZ, 0xc0, !PT ;  /* 0xfffffffe06067812 */ /* 0x000fe400078ec0ff */
[----:B------:R-:W-:Y:S01]  /*60c0*/  SEL R12, R20, RZ, !P2 ;  /* 0x000000ff140c7207 */ /* 0x000fe20005000000 */
[----:B-1----:R-:W-:-:S04]  /*60d0*/  IMAD.WIDE.U32 R2, R147, c[0x0][0x178], RZ ;  /* 0x00005e0093027a25 */ /* 0x002fc800078e00ff */
[----:B------:R-:W-:Y:S01]  /*60e0*/  IMAD.IADD R3, R3, 0x1, R0 ;  /* 0x0000000103037824 */ /* 0x000fe200078e0200 */
[----:B------:R-:W-:Y:S01]  /*60f0*/  LOP3.LUT R0, R4, 0xfffffff8, RZ, 0xc0, !PT ;  /* 0xfffffff804007812 */ /* 0x000fe200078ec0ff */
[----:B------:R-:W-:Y:S02]  /*6100*/  IMAD.SHL.U32 R4, R93, 0x40, RZ ;  /* 0x000000405d047824 */ /* 0x000fe400078e00ff */
[----:B------:R-:W-:Y:S01]  /*6110*/  IMAD.IADD R112, R9, 0x1, -R6 ;  /* 0x0000000109707824 */ /* 0x000fe200078e0a06 */
[----:B------:R-:W-:Y:S01]  /*6120*/  SEL R6, R243, RZ, !P2 ;  /* 0x000000fff3067207 */ /* 0x000fe20005000000 */
[----:B------:R-:W-:Y:S01]  /*6130*/  IMAD.IADD R92, R164, 0x1, -R0 ;  /* 0x00000001a45c7824 */ /* 0x000fe200078e0a00 */
[----:B------:R-:W-:Y:S01]  /*6140*/  LOP3.LUT R0, R4, 0x1c0, RZ, 0xc0, !PT ;  /* 0x000001c004007812 */ /* 0x000fe200078ec0ff */
[----:B------:R-:W-:-:S03]  /*6150*/  IMAD.WIDE.U32 R2, R251, c[0x0][0x1b8], R2 ;  /* 0x00006e00fb027a25 */ /* 0x000fc600078e0002 */
[C---:B------:R-:W-:Y:S01]  /*6160*/  SHF.L.U32 R10, R92.reuse, 0x3, RZ ;  /* 0x000000035c0a7819 */ /* 0x040fe200000006ff */
[----:B------:R-:W-:Y:S02]  /*6170*/  IMAD R9, R92, 0x20, R93 ;  /* 0x000000205c097824 */ /* 0x000fe400078e025d */
[----:B------:R-:W-:Y:S01]  /*6180*/  IMAD.IADD R3, R3, 0x1, R5 ;  /* 0x0000000103037824 */ /* 0x000fe200078e0205 */
[----:B------:R-:W-:Y:S01]  /*6190*/  IADD3 R4, R10, 0x80, RZ ;  /* 0x000000800a047810 */ /* 0x000fe20007ffe0ff */
[----:B------:R-:W-:Y:S01]  /*61a0*/  IMAD.IADD R9, R244, 0x1, R9 ;  /* 0x00000001f4097824 */ /* 0x000fe200078e0209 */
[----:B------:R-:W-:Y:S01]  /*61b0*/  LOP3.LUT R7, R0, 0x38, R10, 0xf8, !PT ;  /* 0x0000003800077812 */ /* 0x000fe200078ef80a */
[----:B------:R-:W-:Y:S01]  /*61c0*/  IMAD R14, R12, c[0x0][0x1c0], RZ ;  /* 0x000070000c0e7a24 */ /* 0x000fe200078e02ff */
[----:B------:R-:W-:Y:S01]  /*61d0*/  SHF.R.U32.HI R0, RZ, 0x3, R0 ;  /* 0x00000003ff007819 */ /* 0x000fe20000011600 */
[----:B------:R-:W-:Y:S01]  /*61e0*/  @P3 IMAD.HI.U32 R5, R9, c[0x0][0x2c8], RZ ;  /* 0x0000b20009053a27 */ /* 0x000fe200078e00ff */
[----:B------:R-:W-:-:S02]  /*61f0*/  ISETP.GE.AND P1, PT, R4, c[0x0][0x1d4], PT ;  /* 0x0000750004007a0c */ /* 0x000fc40003f26270 */
[----:B------:R-:W-:Y:S01]  /*6200*/  LOP3.LUT R17, R7, R0, RZ, 0x3c, !PT ;  /* 0x0000000007117212 */ /* 0x000fe200078e3cff */
[----:B------:R-:W-:Y:S01]  /*6210*/  IMAD.WIDE.U32 R2, R6, c[0x0][0x1c0], R2 ;  /* 0x0000700006027a25 */ /* 0x000fe200078e0002 */
[----:B------:R-:W-:Y:S02]  /*6220*/  P2R R240, PR, RZ, 0x2 ;  /* 0x00000002fff07803 */ /* 0x000fe40000000000 */
[----:B------:R-:W-:Y:S02]  /*6230*/  SHF.R.S32.HI R4, RZ, 0x1f, R8 ;  /* 0x0000001fff047819 */ /* 0x000fe40000011408 */
[----:B------:R-:W-:Y:S02]  /*6240*/  IADD3 R0, P1, R93, R8, RZ ;  /* 0x000000085d007210 */ /* 0x000fe40007f3e0ff */
[----:B------:R-:W-:Y:S02]  /*6250*/  LOP3.LUT R7, R11, 0xfffffff0, RZ, 0xc0, !PT ;  /* 0xfffffff00b077812 */ /* 0x000fe400078ec0ff */
[----:B------:R-:W-:-:S02]  /*6260*/  LEA.HI.X.SX32 R4, R93, R4, 0x1, P1 ;  /* 0x000000045d047211 */ /* 0x000fc400008f0eff */
[----:B------:R-:W-:Y:S01]  /*6270*/  MOV R8, R9 ;  /* 0x0000000900087202 */ /* 0x000fe20000000f00 */
[----:B------:R-:W-:Y:S01]  /*6280*/  IMAD.IADD R7, R164, 0x1, -R7 ;  /* 0x00000001a4077824 */ /* 0x000fe200078e0a07 */
[----:B------:R-:W-:Y:S01]  /*6290*/  @P3 SHF.R.U32.HI R8, RZ, c[0x0][0x2cc], R5 ;  /* 0x0000b300ff083a19 */ /* 0x000fe20000011605 */
[C---:B------:R-:W-:Y:S01]  /*62a0*/  IMAD R5, R4.reuse, c[0x0][0x1e0], RZ ;  /* 0x0000780004057a24 */ /* 0x040fe200078e02ff */
[----:B------:R-:W-:Y:S01]  /*62b0*/  SHF.R.S32.HI R11, RZ, 0x1f, R10 ;  /* 0x0000001fff0b7819 */ /* 0x000fe2000001140a */
[----:B------:R-:W-:Y:S01]  /*62c0*/  IMAD R4, R4, c[0x0][0x208], RZ ;  /* 0x0000820004047a24 */ /* 0x000fe200078e02ff */
[----:B------:R-:W-:Y:S01]  /*62d0*/  SHF.R.S32.HI R15, RZ, 0x1f, R7 ;  /* 0x0000001fff0f7819 */ /* 0x000fe20000011407 */
[C---:B------:R-:W-:Y:S01]  /*62e0*/  IMAD R16, R0.reuse, c[0x0][0x1e4], R5 ;  /* 0x0000790000107a24 */ /* 0x040fe200078e0205 */
[----:B------:R-:W-:Y:S01]  /*62f0*/  ISETP.NE.U32.AND P1, PT, RZ, c[0x0][0x350], PT ;  /* 0x0000d400ff007a0c */ /* 0x000fe20003f25070 */
[C---:B------:R-:W-:Y:S01]  /*6300*/  IMAD R19, R0.reuse, c[0x0][0x20c], R4 ;  /* 0x0000830000137a24 */ /* 0x040fe200078e0204 */
[----:B------:R-:W-:Y:S01]  /*6310*/  LEA.HI R18, R15, R7, RZ, 0x3 ;  /* 0x000000070f127211 */ /* 0x000fe200078f18ff */
[----:B------:R-:W-:Y:S01]  /*6320*/  IMAD.WIDE.U32 R4, R0, c[0x0][0x1e0], R10 ;  /* 0x0000780000047a25 */ /* 0x000fe200078e000a */
[----:B------:R-:W-:-:S02]  /*6330*/  ISETP.NE.AND.EX P1, PT, RZ, c[0x0][0x354], PT, P1 ;  /* 0x0000d500ff007a0c */ /* 0x000fc40003f25310 */
[----:B------:R-:W-:Y:S01]  /*6340*/  ISETP.GE.AND P5, PT, R10, c[0x0][0x1d4], PT ;  /* 0x000075000a007a0c */ /* 0x000fe20003fa6270 */
[----:B------:R-:W-:Y:S01]  /*6350*/  IMAD.WIDE.U32 R12, R0, c[0x0][0x208], R10 ;  /* 0x00008200000c7a25 */ /* 0x000fe200078e000a */
[----:B------:R-:W-:Y:S02]  /*6360*/  LEA.HI R0, R116, R164, RZ, 0x6 ;  /* 0x000000a474007211 */ /* 0x000fe400078f30ff */
[----:B------:R-:W-:Y:S01]  /*6370*/  IADD3 R5, R5, R16, RZ ;  /* 0x0000001005057210 */ /* 0x000fe20007ffe0ff */
[----:B------:R-:W-:Y:S02]  /*6380*/  IMAD R15, R6, c[0x0][0x1c4], R14 ;  /* 0x00007100060f7a24 */ /* 0x000fe400078e020e */
[----:B------:R-:W-:Y:S01]  /*6390*/  IMAD.SHL.U32 R6, R0, 0x8, RZ ;  /* 0x0000000800067824 */ /* 0x000fe200078e00ff */
[----:B------:R-:W-:Y:S01]  /*63a0*/  LOP3.LUT R0, R18, 0xfffffff8, RZ, 0xc0, !PT ;  /* 0xfffffff812007812 */ /* 0x000fe200078ec0ff */
[----:B------:R-:W-:Y:S02]  /*63b0*/  IMAD.MOV R14, RZ, RZ, -R8 ;  /* 0x000000ffff0e7224 */ /* 0x000fe400078e0a08 */
[----:B------:R-:W-:Y:S01]  /*63c0*/  IMAD.IADD R3, R3, 0x1, R15 ;  /* 0x0000000103037824 */ /* 0x000fe200078e020f */
[----:B------:R-:W-:Y:S01]  /*63d0*/  LOP3.LUT R209, R17, 0xfffffe00, R6, 0xf8, !PT ;  /* 0xfffffe0011d17812 */ /* 0x000fe200078ef806 */
[----:B------:R-:W-:Y:S01]  /*63e0*/  IMAD.IADD R0, R7, 0x1, -R0 ;  /* 0x0000000107007824 */ /* 0x000fe200078e0a00 */
[----:B------:R-:W-:Y:S01]  /*63f0*/  SHF.R.S32.HI R6, RZ, 0x1f, R8 ;  /* 0x0000001fff067819 */ /* 0x000fe20000011408 */
[----:B------:R-:W-:Y:S01]  /*6400*/  IMAD R14, R14, c[0x0][0x2c4], R9 ;  /* 0x0000b1000e0e7a24 */ /* 0x000fe200078e0209 */
[----:B------:R-:W-:Y:S01]  /*6410*/  SHF.L.U32 R15, R112, 0x3, RZ ;  /* 0x00000003700f7819 */ /* 0x000fe200000006ff */
[C---:B------:R-:W-:Y:S01]  /*6420*/  IMAD.SHL.U32 R9, R0.reuse, 0x40, RZ ;  /* 0x0000004000097824 */ /* 0x040fe200078e00ff */
[----:B------:R-:W-:Y:S01]  /*6430*/  LOP3.LUT P3, RZ, R0, 0x4, RZ, 0xc0, !PT ;  /* 0x0000000400ff7812 */ /* 0x000fe2000786c0ff */
[----:B------:R-:W-:Y:S01]  /*6440*/  IMAD.WIDE.U32 R2, R8, c[0x0][0x1b0], R2 ;  /* 0x00006c0008027a25 */ /* 0x000fe200078e0002 */
[----:B------:R-:W-:-:S02]  /*6450*/  LOP3.LUT P2, RZ, R0, 0x2, RZ, 0xc0, !PT ;  /* 0x0000000200ff7812 */ /* 0x000fc4000784c0ff */
[----:B------:R-:W-:Y:S01]  /*6460*/  LOP3.LUT R9, R9, 0x1c0, RZ, 0xc0, !PT ;  /* 0x000001c009097812 */ /* 0x000fe200078ec0ff */
[----:B------:R-:W-:Y:S02]  /*6470*/  IMAD R0, R6, c[0x0][0x1b0], RZ ;  /* 0x00006c0006007a24 */ /* 0x000fe400078e02ff */
[----:B------:R-:W-:Y:S01]  /*6480*/  IMAD.WIDE.U32 R6, R251, c[0x0][0x1e8], R4 ;  /* 0x00007a00fb067a25 */ /* 0x000fe200078e0004 */
[----:B------:R-:W-:-:S03]  /*6490*/  MOV R4, R12 ;  /* 0x0000000c00047202 */ /* 0x000fc60000000f00 */
[----:B------:R-:W-:Y:S01]  /*64a0*/  IMAD R17, R8, c[0x0][0x1b4], R0 ;  /* 0x00006d0008117a24 */ /* 0x000fe200078e0200 */
[----:B------:R-:W-:Y:S01]  /*64b0*/  LOP3.LUT R0, R9, 0x8, R15, 0xf8, !PT ;  /* 0x0000000809007812 */ /* 0x000fe200078ef80f */
[----:B------:R-:W-:Y:S01]  /*64c0*/  IMAD R16, R166, c[0x0][0x1e8], RZ ;  /* 0x00007a00a6107a24 */ /* 0x000fe200078e02ff */
[----:B------:R-:W-:Y:S01]  /*64d0*/  SHF.R.U32.HI R9, RZ, 0x3, R9 ;  /* 0x00000003ff097819 */ /* 0x000fe20000011609 */
[----:B------:R-:W-:Y:S02]  /*64e0*/  IMAD.MOV.U32 R12, RZ, RZ, R6 ;  /* 0x000000ffff0c7224 */ /* 0x000fe400078e0006 */
[----:B------:R-:W-:Y:S01]  /*64f0*/  IMAD.IADD R5, R13, 0x1, R19 ;  /* 0x000000010d057824 */ /* 0x000fe200078e0213 */
[----:B------:R-:W-:Y:S01]  /*6500*/  LOP3.LUT R15, R0, R9, RZ, 0x3c, !PT ;  /* 0x00000009000f7212 */ /* 0x000fe200078e3cff */
[----:B------:R-:W-:Y:S01]  /*6510*/  IMAD R6, R166, c[0x0][0x210], RZ ;  /* 0x00008400a6067a24 */ /* 0x000fe200078e02ff */
[----:B------:R-:W-:Y:S01]  /*6520*/  SHF.R.S32.HI R0, RZ, 0x1f, R14 ;  /* 0x0000001fff007819 */ /* 0x000fe2000001140e */
[----:B------:R-:W-:-:S02]  /*6530*/  IMAD.IADD R3, R3, 0x1, R17 ;  /* 0x0000000103037824 */ /* 0x000fc400078e0211 */
[C---:B------:R-:W-:Y:S02]  /*6540*/  IMAD R16, R251.reuse, c[0x0][0x1ec], R16 ;  /* 0x00007b00fb107a24 */ /* 0x040fe400078e0210 */
[----:B------:R-:W-:Y:S02]  /*6550*/  IMAD R0, R0, c[0x0][0x1a8], RZ ;  /* 0x00006a0000007a24 */ /* 0x000fe400078e02ff */
[C---:B------:R-:W-:Y:S02]  /*6560*/  IMAD R6, R251.reuse, c[0x0][0x214], R6 ;  /* 0x00008500fb067a24 */ /* 0x040fe400078e0206 */
[----:B------:R-:W-:-:S04]  /*6570*/  IMAD.WIDE.U32 R4, R251, c[0x0][0x210], R4 ;  /* 0x00008400fb047a25 */ /* 0x000fc800078e0004 */
[C---:B------:R-:W-:Y:S02]  /*6580*/  IMAD R0, R14.reuse, c[0x0][0x1ac], R0 ;  /* 0x00006b000e007a24 */ /* 0x040fe400078e0200 */
[----:B------:R-:W-:-:S04]  /*6590*/  IMAD.WIDE.U32 R2, R14, c[0x0][0x1a8], R2 ;  /* 0x00006a000e027a25 */ /* 0x000fc800078e0002 */
[----:B------:R-:W-:Y:S02]  /*65a0*/  IMAD.IADD R13, R16, 0x1, R7 ;  /* 0x00000001100d7824 */ /* 0x000fe400078e0207 */
[----:B------:R-:W-:Y:S01]  /*65b0*/  IMAD.IADD R7, R6, 0x1, R5 ;  /* 0x0000000106077824 */ /* 0x000fe200078e0205 */
[----:B------:R-:W-:Y:S01]  /*65c0*/  MOV R6, R4 ;  /* 0x0000000400067202 */ /* 0x000fe20000000f00 */
[----:B------:R-:W-:Y:S02]  /*65d0*/  IMAD.SHL.U32 R5, R18, 0x40, RZ ;  /* 0x0000004012057824 */ /* 0x000fe400078e00ff */
[----:B------:R-:W-:Y:S02]  /*65e0*/  IMAD.IADD R3, R3, 0x1, R0 ;  /* 0x0000000103037824 */ /* 0x000fe400078e0200 */
[----:B------:R-:W-:Y:S01]  /*65f0*/  IMAD.IADD R16, R244, 0x1, R93 ;  /* 0x00000001f4107824 */ /* 0x000fe200078e025d */
[----:B------:R-:W-:Y:S02]  /*6600*/  LOP3.LUT R4, R15, 0xfffffe00, R5, 0xf8, !PT ;  /* 0xfffffe000f047812 */ /* 0x000fe400078ef805 */
[----:B------:R-:W-:-:S04]  /*6610*/  SHF.L.U32 R15, R92, 0x3, RZ ;  /* 0x000000035c0f7819 */ /* 0x000fc800000006ff */
[----:B------:R-:W-:Y:S02]  /*6620*/  IADD3 R5, R15, 0x80, RZ ;  /* 0x000000800f057810 */ /* 0x000fe40007ffe0ff */
[--C-:B--2---:R-:W-:Y:S01]  /*6630*/  @P0 SHF.R.S32.HI R9, RZ, 0x1f, R21.reuse ;  /* 0x0000001fff090819 */ /* 0x104fe20000011415 */
[----:B------:R-:W-:Y:S01]  /*6640*/  @P0 IMAD.MOV.U32 R8, RZ, RZ, R21 ;  /* 0x000000ffff080224 */ /* 0x000fe200078e0015 */
[----:B------:R-:W-:Y:S01]  /*6650*/  @!P0 MOV R9, R20 ;  /* 0x0000001400098202 */ /* 0x000fe20000000f00 */
[----:B------:R-:W-:Y:S01]  /*6660*/  @!P0 IMAD.MOV.U32 R8, RZ, RZ, R243 ;  /* 0x000000ffff088224 */ /* 0x000fe200078e00f3 */
[C---:B------:R-:W-:Y:S02]  /*6670*/  LEA R18, P0, R2.reuse, c[0x0][0x160], 0x1 ;  /* 0x0000580002127a11 */ /* 0x040fe400078008ff */
[----:B------:R-:W-:Y:S02]  /*6680*/  SEL R0, R9, RZ, !P1 ;  /* 0x000000ff09007207 */ /* 0x000fe40004800000 */
[----:B------:R-:W-:Y:S01]  /*6690*/  LEA.HI.X R17, R2, c[0x0][0x164], R3, 0x1, P0 ;  /* 0x0000590002117a11 */ /* 0x000fe200000f0c03 */
[----:B------:R-:W-:Y:S01]  /*66a0*/  IMAD.MOV.U32 R3, RZ, RZ, 0x10 ;  /* 0x00000010ff037424 */ /* 0x000fe200078e00ff */
[----:B------:R-:W-:Y:S01]  /*66b0*/  ISETP.GE.AND P0, PT, R16, R44, PT ;  /* 0x0000002c1000720c */ /* 0x000fe20003f06270 */
[----:B------:R-:W-:Y:S01]  /*66c0*/  IMAD R2, R0, c[0x0][0x1f0], RZ ;  /* 0x00007c0000027a24 */ /* 0x000fe200078e02ff */
[----:B------:R-:W-:Y:S01]  /*66d0*/  SEL R8, R8, RZ, !P1 ;  /* 0x000000ff08087207 */ /* 0x000fe20004800000 */
[----:B------:R-:W-:Y:S01]  /*66e0*/  IMAD R0, R0, c[0x0][0x218], RZ ;  /* 0x0000860000007a24 */ /* 0x000fe200078e02ff */
[----:B------:R-:W-:-:S02]  /*66f0*/  SEL R3, R3, 0xfffffff0, !P2 ;  /* 0xfffffff003037807 */ /* 0x000fc40005000000 */
[----:B------:R-:W-:Y:S01]  /*6700*/  ISETP.GE.AND P1, PT, R15, c[0x0][0x198], PT ;  /* 0x000066000f007a0c */ /* 0x000fe20003f26270 */
[C---:B------:R-:W-:Y:S02]  /*6710*/  IMAD R14, R8.reuse, c[0x0][0x1f4], R2 ;  /* 0x00007d00080e7a24 */ /* 0x040fe400078e0202 */
[----:B------:R-:W-:Y:S02]  /*6720*/  IMAD.MOV.U32 R2, RZ, RZ, 0x20 ;  /* 0x00000020ff027424 */ /* 0x000fe400078e00ff */
[----:B------:R-:W-:Y:S01]  /*6730*/  IMAD R9, R8, c[0x0][0x21c], R0 ;  /* 0x0000870008097a24 */ /* 0x000fe200078e0200 */
[----:B------:R-:W-:Y:S01]  /*6740*/  IADD3 R0, R10, 0x40, RZ ;  /* 0x000000400a007810 */ /* 0x000fe20007ffe0ff */
[----:B------:R-:W-:Y:S01]  /*6750*/  IMAD.WIDE.U32 R228, R8, c[0x0][0x1f0], R12 ;  /* 0x00007c0008e47a25 */ /* 0x000fe200078e000c */
[----:B------:R-:W-:Y:S02]  /*6760*/  SEL R2, R2, 0xffffffe0, !P3 ;  /* 0xffffffe002027807 */ /* 0x000fe40005800000 */
[----:B------:R-:W-:Y:S01]  /*6770*/  ISETP.GE.AND P6, PT, R0, c[0x0][0x1d4], PT ;  /* 0x0000750000007a0c */ /* 0x000fe20003fc6270 */
[----:B------:R-:W-:Y:S01]  /*6780*/  IMAD.WIDE.U32 R236, R8, c[0x0][0x218], R6 ;  /* 0x0000860008ec7a25 */ /* 0x000fe200078e0006 */
[----:B------:R-:W-:Y:S01]  /*6790*/  ISETP.GE.AND P2, PT, R0, c[0x0][0x198], PT ;  /* 0x0000660000007a0c */ /* 0x000fe20003f46270 */
[----:B------:R1:W2:Y:S01]  /*67a0*/  SHFL.IDX PT, R6, R18, RZ, 0x181f ;  /* 0x00181fff12067589 */ /* 0x0002a200000e0000 */
[----:B------:R-:W-:Y:S01]  /*67b0*/  ISETP.GE.AND P3, PT, R5, c[0x0][0x198], PT ;  /* 0x0000660005007a0c */ /* 0x000fe20003f66270 */
[----:B------:R-:W-:-:S02]  /*67c0*/  IMAD.IADD R231, R229, 0x1, R14 ;  /* 0x00000001e5e77824 */ /* 0x000fc400078e020e */
[----:B------:R1:W3:Y:S01]  /*67d0*/  SHFL.IDX PT, R7, R17, RZ, 0x181f ;  /* 0x00181fff11077589 */ /* 0x0002e200000e0000 */
[----:B------:R-:W-:Y:S01]  /*67e0*/  IMAD.IADD R233, R237, 0x1, R9 ;  /* 0x00000001ede97824 */ /* 0x000fe200078e0209 */
[----:B------:R-:W-:Y:S05]  /*67f0*/  @P0 BRA `(.L_x_565) ;  /* 0x000000f000000947 */ /* 0x000fea0003800000 */
[----:B------:R-:W-:Y:S02]  /*6800*/  SHF.R.S32.HI R12, RZ, 0x1f, R0 ;  /* 0x0000001fff0c7819 */ /* 0x000fe40000011400 */
[----:B------:R-:W-:Y:S02]  /*6810*/  SHF.R.S32.HI R13, RZ, 0x1f, R5 ;  /* 0x0000001fff0d7819 */ /* 0x000fe40000011405 */
[----:B------:R-:W-:Y:S02]  /*6820*/  LEA.HI R12, R12, R0, RZ, 0x3 ;  /* 0x000000000c0c7211 */ /* 0x000fe400078f18ff */
[----:B------:R-:W-:Y:S02]  /*6830*/  LEA.HI R5, R13, R5, RZ, 0x3 ;  /* 0x000000050d057211 */ /* 0x000fe400078f18ff */
[----:B--2---:R-:W-:-:S02]  /*6840*/  LEA R8, P0, R15, R6, 0x1 ;  /* 0x000000060f087211 */ /* 0x004fc400078008ff */
[----:B------:R-:W-:Y:S02]  /*6850*/  LOP3.LUT R12, R12, 0xfffffff8, RZ, 0xc0, !PT ;  /* 0xfffffff80c0c7812 */ /* 0x000fe400078ec0ff */
[----:B------:R-:W-:Y:S01]  /*6860*/  LOP3.LUT R14, R5, 0xfffffff8, RZ, 0xc0, !PT ;  /* 0xfffffff8050e7812 */ /* 0x000fe200078ec0ff */
[----:B------:R-:W-:Y:S01]  /*6870*/  IMAD.SHL.U32 R5, R209, 0x2, RZ ;  /* 0x00000002d1057824 */ /* 0x000fe200078e00ff */
[----:B---3--:R-:W-:Y:S01]  /*6880*/  LEA.HI.X R9, R15, R7, R11, 0x1, P0 ;  /* 0x000000070f097211 */ /* 0x008fe200000f0c0b */
[----:B------:R-:W-:-:S04]  /*6890*/  IMAD.WIDE R12, R12, 0x2, R6 ;  /* 0x000000020c0c7825 */ /* 0x000fc800078e0206 */
[----:B------:R-:W-:Y:S01]  /*68a0*/  IMAD.WIDE R6, R14, 0x2, R6 ;  /* 0x000000020e067825 */ /* 0x000fe200078e0206 */
[----:B------:R-:W-:Y:S01]  /*68b0*/  @!PT LDS RZ, [RZ] ;  /* 0x00000000fffff984 */ /* 0x000fe20000000800 */
[----:B------:R2:W-:Y:S04]  /*68c0*/  LDGSTS.E.BYPASS.LTC128B.128 [R5+0xc100], [R8.64], !P1 ;  /* 0x0c10000008057fae */ /* 0x0005e8000c901d46 */
[----:B------:R2:W-:Y:S04]  /*68d0*/  LDGSTS.E.BYPASS.LTC128B.128 [R5+0x10100], [R12.64], !P2 ;  /* 0x101000000c057fae */ /* 0x0005e8000d101d46 */
[----:B------:R2:W-:Y:S02]  /*68e0*/  LDGSTS.E.BYPASS.LTC128B.128 [R5+0x14100], [R6.64], !P3 ;  /* 0x1410000006057fae */ /* 0x0005e4000d901d46 */
.L_x_565:
[----:B------:R-:W-:Y:S05]  /*68f0*/  BSYNC B0 ;  /* 0x0000000000007941 */ /* 0x000fea0003800000 */
.L_x_564:
[----:B--2---:R-:W-:Y:S01]  /*6900*/  IADD3 R5, R16, 0x20, RZ ;  /* 0x0000002010057810 */ /* 0x004fe20007ffe0ff */
[----:B---3--:R2:W3:Y:S01]  /*6910*/  SHFL.IDX PT, R7, R17, 0x1, 0x181f ;  /* 0x00381f0011077f89 */ /* 0x0084e200000e0000 */
[----:B------:R-:W-:Y:S02]  /*6920*/  BSSY B0, `(.L_x_566) ;  /* 0x0000014000007945 */ /* 0x000fe40003800000 */
[----:B------:R-:W-:Y:S01]  /*6930*/  ISETP.GE.AND P0, PT, R5, R44, PT ;  /* 0x0000002c0500720c */ /* 0x000fe20003f06270 */
[----:B------:R2:W4:-:S12]  /*6940*/  SHFL.IDX PT, R6, R18, 0x1, 0x181f ;  /* 0x00381f0012067f89 */ /* 0x00051800000e0000 */
[----:B------:R-:W-:Y:S05]  /*6950*/  @P0 BRA `(.L_x_567) ;  /* 0x0000010000000947 */ /* 0x000fea0003800000 */
[----:B------:R-:W-:Y:S02]  /*6960*/  IADD3 R13, R15, 0x80, RZ ;  /* 0x000000800f0d7810 */ /* 0x000fe40007ffe0ff */
[----:B------:R-:W-:Y:S02]  /*6970*/  SHF.R.S32.HI R5, RZ, 0x1f, R0 ;  /* 0x0000001fff057819 */ /* 0x000fe40000011400 */
[----:B------:R-:W-:Y:S02]  /*6980*/  SHF.R.S32.HI R14, RZ, 0x1f, R13 ;  /* 0x0000001fff0e7819 */ /* 0x000fe4000001140d */
[----:B------:R-:W-:Y:S02]  /*6990*/  LEA.HI R12, R5, R0, RZ, 0x3 ;  /* 0x00000000050c7211 */ /* 0x000fe400078f18ff */
[----:B------:R-:W-:Y:S02]  /*69a0*/  LEA.HI R5, R14, R13, RZ, 0x3 ;  /* 0x0000000d0e057211 */ /* 0x000fe400078f18ff */
[----:B----4-:R-:W-:-:S02]  /*69b0*/  LEA R8, P0, R15, R6, 0x1 ;  /* 0x000000060f087211 */ /* 0x010fc400078008ff */
        /* <DEDUP_REMOVED lines=10> */
.L_x_567:
[----:B------:R-:W-:Y:S05]  /*6a60*/  BSYNC B0 ;  /* 0x0000000000007941 */ /* 0x000fea0003800000 */
.L_x_566:
[----:B---3--:R-:W-:Y:S01]  /*6a70*/  IADD3 R5, R16, 0x40, RZ ;  /* 0x0000004010057810 */ /* 0x008fe20007ffe0ff */
[----:B------:R3:W1:Y:S01]  /*6a80*/  SHFL.IDX PT, R7, R17, 0x2, 0x181f ;  /* 0x00581f0011077f89 */ /* 0x00066200000e0000 */
[----:B------:R-:W-:Y:S02]  /*6a90*/  BSSY B0, `(.L_x_568) ;  /* 0x0000014000007945 */ /* 0x000fe40003800000 */
[----:B------:R-:W-:Y:S01]  /*6aa0*/  ISETP.GE.AND P0, PT, R5, R44, PT ;  /* 0x0000002c0500720c */ /* 0x000fe20003f06270 */
[----:B----4-:R3:W4:-:S12]  /*6ab0*/  SHFL.IDX PT, R6, R18, 0x2, 0x181f ;  /* 0x00581f0012067f89 */ /* 0x01071800000e0000 */
        /* <DEDUP_REMOVED lines=10> */
[----:B-1----:R-:W-:Y:S01]  /*6b60*/  LEA.HI.X R9, R15, R7, R11, 0x1, P0 ;  /* 0x000000070f097211 */ /* 0x002fe200000f0c0b */
[----:B------:R-:W-:-:S04]  /*6b70*/  IMAD.WIDE R12, R12, 0x2, R6 ;  /* 0x000000020c0c7825 */ /* 0x000fc800078e0206 */
[----:B------:R-:W-:Y:S01]  /*6b80*/  IMAD.WIDE R6, R14, 0x2, R6 ;  /* 0x000000020e067825 */ /* 0x000fe200078e0206 */
[----:B------:R-:W-:Y:S01]  /*6b90*/  @!PT LDS RZ, [RZ] ;  /* 0x00000000fffff984 */ /* 0x000fe20000000800 */
[----:B------:R1:W-:Y:S04]  /*6ba0*/  LDGSTS.E.BYPASS.LTC128B.128 [R5+0xe100], [R8.64], !P1 ;  /* 0x0e10000008057fae */ /* 0x0003e8000c901d46 */
[----:B------:R1:W-:Y:S04]  /*6bb0*/  LDGSTS.E.BYPASS.LTC128B.128 [R5+0x12100], [R12.64], !P2 ;  /* 0x121000000c057fae */ /* 0x0003e8000d101d46 */
[----:B------:R1:W-:Y:S02]  /*6bc0*/  LDGSTS.E.BYPASS.LTC128B.128 [R5+0x16100], [R6.64], !P3 ;  /* 0x1610000006057fae */ /* 0x0003e4000d901d46 */
.L_x_569:
[----:B------:R-:W-:Y:S05]  /*6bd0*/  BSYNC B0 ;  /* 0x0000000000007941 */ /* 0x000fea0003800000 */
.L_x_568:
[----:B-1--4-:R-:W1:Y:S01]  /*6be0*/  SHFL.IDX PT, R6, R18, 0x3, 0x181f ;  /* 0x00781f0012067f89 */ /* 0x012e6200000e0000 */
[----:B------:R-:W-:Y:S01]  /*6bf0*/  IADD3 R5, R16, 0x60, RZ ;  /* 0x0000006010057810 */ /* 0x000fe20007ffe0ff */
[----:B------:R-:W-:Y:S01]  /*6c00*/  IMAD.IADD R10, R232, 0x1, -R93 ;  /* 0x00000001e80a7824 */ /* 0x000fe200078e0a5d */
[----:B------:R-:W-:Y:S01]  /*6c10*/  IADD3 R109, R153, -0x1, RZ ;  /* 0xffffffff996d7810 */ /* 0x000fe20007ffe0ff */
[----:B------:R-:W4:Y:S01]  /*6c20*/  SHFL.IDX PT, R7, R17, 0x3, 0x181f ;  /* 0x00781f0011077f89 */ /* 0x000f2200000e0000 */
[----:B------:R-:W-:Y:S01]  /*6c30*/  ISETP.GE.AND P0, PT, R5, R44, PT ;  /* 0x0000002c0500720c */ /* 0x000fe20003f06270 */
[----:B------:R-:W-:Y:S01]  /*6c40*/  IMAD.MOV.U32 R12, RZ, RZ, c[0x0][0x1e0] ;  /* 0x00007800ff0c7624 */ /* 0x000fe200078e00ff */
[----:B------:R-:W-:Y:S01]  /*6c50*/  SHF.R.S32.HI R111, RZ, 0x1f, R109 ;  /* 0x0000001fff6f7819 */ /* 0x000fe2000001146d */
[----:B------:R-:W-:Y:S01]  /*6c60*/  IMAD.MOV.U32 R246, RZ, RZ, 0x6 ;  /* 0x00000006fff67424 */ /* 0x000fe200078e00ff */
[----:B------:R-:W-:Y:S01]  /*6c70*/  LEA.HI R113, R116, R164, RZ, 0x5 ;  /* 0x000000a474717211 */ /* 0x000fe200078f28ff */
[C---:B------:R-:W-:Y:S01]  /*6c80*/  IMAD.SHL.U32 R118, R12.reuse, 0x40, RZ ;  /* 0x000000400c767824 */ /* 0x040fe200078e00ff */
[----:B------:R-:W-:Y:S01]  /*6c90*/  SEL R114, RZ, 0x1, P5 ;  /* 0x00000001ff727807 */ /* 0x000fe20002800000 */
[----:B------:R-:W-:Y:S01]  /*6ca0*/  IMAD.MOV.U32 R230, RZ, RZ, R228 ;  /* 0x000000ffffe67224 */ /* 0x000fe200078e00e4 */
[C---:B------:R-:W-:Y:S01]  /*6cb0*/  SHF.L.U64.HI R117, R12.reuse, R246, c[0x0][0x1e4] ;  /* 0x000079000c757619 */ /* 0x040fe200000102f6 */
[----:B------:R-:W-:Y:S01]  /*6cc0*/  IMAD.SHL.U32 R247, R12, 0x20, RZ ;  /* 0x000000200cf77824 */ /* 0x000fe200078e00ff */
[----:B------:R-:W-:-:S03]  /*6cd0*/  SHF.R.S32.HI R115, RZ, 0x5, R113 ;  /* 0x00000005ff737819 */ /* 0x000fc60000011471 */
[C---:B------:R-:W-:Y:S02]  /*6ce0*/  @!P0 IADD3 R5, R15.reuse, 0x80, RZ ;  /* 0x000000800f058810 */ /* 0x040fe40007ffe0ff */
[----:B-1----:R-:W-:-:S04]  /*6cf0*/  @!P0 LEA R8, P4, R15, R6, 0x1 ;  /* 0x000000060f088211 */ /* 0x002fc800078808ff */
[----:B----4-:R-:W-:Y:S01]  /*6d00*/  @!P0 LEA.HI.X R9, R15, R7, R11, 0x1, P4 ;  /* 0x000000070f098211 */ /* 0x010fe200020f0c0b */
[----:B------:R-:W-:Y:S01]  /*6d10*/  @!P0 IMAD.SHL.U32 R11, R209, 0x2, RZ ;  /* 0x00000002d10b8824 */ /* 0x000fe200078e00ff */
[----:B------:R-:W-:-:S04]  /*6d20*/  ISETP.NE.AND P4, PT, R249, 0x1, PT ;  /* 0x00000001f900780c */ /* 0x000fc80003f85270 */
[----:B------:R-:W-:Y:S01]  /*6d30*/  @!PT LDS RZ, [RZ] ;  /* 0x00000000fffff984 */ /* 0x000fe20000000800 */
[----:B------:R1:W-:Y:S02]  /*6d40*/  @!P0 LDGSTS.E.BYPASS.LTC128B.128 [R11+0xf100], [R8.64], !P1 ;  /* 0x0f100000080b8fae */ /* 0x0003e4000c901d46 */
[----:B-1----:R-:W-:Y:S02]  /*6d50*/  @!P0 SHF.R.S32.HI R8, RZ, 0x1f, R0 ;  /* 0x0000001fff088819 */ /* 0x002fe40000011400 */
[----:B------:R-:W-:Y:S02]  /*6d60*/  @!P0 SHF.R.S32.HI R9, RZ, 0x1f, R5 ;  /* 0x0000001fff098819 */ /* 0x000fe40000011405 */
[----:B------:R-:W-:Y:S02]  /*6d70*/  @!P0 LEA.HI R8, R8, R0, RZ, 0x3 ;  /* 0x0000000008088211 */ /* 0x000fe400078f18ff */
[----:B------:R-:W-:Y:S02]  /*6d80*/  @!P0 LEA.HI R5, R9, R5, RZ, 0x3 ;  /* 0x0000000509058211 */ /* 0x000fe400078f18ff */
[----:B------:R-:W-:-:S02]  /*6d90*/  @!P0 LOP3.LUT R8, R8, 0xfffffff8, RZ, 0xc0, !PT ;  /* 0xfffffff808088812 */ /* 0x000fc400078ec0ff */
[----:B------:R-:W-:Y:S01]  /*6da0*/  @!P0 LOP3.LUT R0, R5, 0xfffffff8, RZ, 0xc0, !PT ;  /* 0xfffffff805008812 */ /* 0x000fe200078ec0ff */
[----:B------:R-:W-:Y:S02]  /*6db0*/  IMAD R5, R109, -0x40, R10 ;  /* 0xffffffc06d057824 */ /* 0x000fe400078e020a */
[----:B------:R-:W-:-:S03]  /*6dc0*/  @!P0 IMAD.WIDE R8, R8, 0x2, R6 ;  /* 0x0000000208088825 */ /* 0x000fc600078e0206 */
[----:B------:R-:W-:Y:S01]  /*6dd0*/  ISETP.GE.AND P1, PT, R5, 0x1, PT ;  /* 0x000000010500780c */ /* 0x000fe20003f26270 */
[----:B------:R-:W-:Y:S01]  /*6de0*/  @!P0 IMAD.WIDE R6, R0, 0x2, R6 ;  /* 0x0000000200068825 */ /* 0x000fe200078e0206 */
[----:B------:R1:W-:Y:S03]  /*6df0*/  @!P0 LDGSTS.E.BYPASS.LTC128B.128 [R11+0x13100], [R8.64], !P2 ;  /* 0x13100000080b8fae */ /* 0x0003e6000d101d46 */
[----:B------:R-:W-:Y:S01]  /*6e00*/  IMAD R0, R117, R109, RZ ;  /* 0x0000006d75007224 */ /* 0x000fe200078e02ff */
[----:B------:R4:W-:Y:S01]  /*6e10*/  @!P0 LDGSTS.E.BYPASS.LTC128B.128 [R11+0x17100], [R6.64], !P3 ;  /* 0x17100000060b8fae */ /* 0x0009e2000d901d46 */
[----:B------:R-:W-:Y:S01]  /*6e20*/  ISETP.GE.AND P0, PT, R5, 0x21, PT ;  /* 0x000000210500780c */ /* 0x000fe20003f06270 */
[----:B------:R-:W-:Y:S01]  /*6e30*/  IMAD.MOV.U32 R5, RZ, RZ, 0x5 ;  /* 0x00000005ff057424 */ /* 0x000fe200078e00ff */
[----:B------:R-:W-:Y:S01]  /*6e40*/  ISETP.NE.AND P3, PT, R240, RZ, PT ;  /* 0x000000fff000720c */ /* 0x000fe20003f65270 */
[----:B------:R-:W0:Y:S01]  /*6e50*/  LDGDEPBAR ;  /* 0x00000000000079af */ /* 0x000e220000000000 */
[----:B------:R-:W-:-:S02]  /*6e60*/  IMAD R0, R111, R118, R0 ;  /* 0x000000766f007224 */ /* 0x000fc400078e0200 */
[----:B------:R-:W-:Y:S01]  /*6e70*/  SHF.L.U64.HI R245, R12, R5, c[0x0][0x1e4] ;  /* 0x000079000cf57619 */ /* 0x000fe20000010205 */
[----:B------:R-:W-:Y:S02]  /*6e80*/  @P1 IMAD.SHL.U32 R5, R209, 0x2, RZ ;  /* 0x00000002d1051824 */ /* 0x000fe400078e00ff */
[----:B----4-:R-:W-:-:S04]  /*6e90*/  IMAD.WIDE.U32 R6, R109, R118, R230 ;  /* 0x000000766d067225 */ /* 0x010fc800078e00e6 */
[----:B------:R-:W-:Y:S01]  /*6ea0*/  IMAD.IADD R0, R7, 0x1, R0 ;  /* 0x0000000107007824 */ /* 0x000fe200078e0200 */
[----:B------:R-:W-:Y:S01]  /*6eb0*/  BAR.SYNC.DEFER_BLOCKING 0x0 ;  /* 0x0000000000007b1d */ /* 0x000fe20000010000 */
[----:B-1----:R-:W-:-:S04]  /*6ec0*/  @P1 LEA R8, P2, R6, c[0x0][0x1c8], 0x1 ;  /* 0x0000720006081a11 */ /* 0x002fc800078408ff */
[----:B------:R-:W-:Y:S02]  /*6ed0*/  @P1 LEA.HI.X R9, R6, c[0x0][0x1cc], R0, 0x1, P2 ;  /* 0x0000730006091a11 */ /* 0x000fe400010f0c00 */
[----:B------:R-:W-:-:S05]  /*6ee0*/  @P0 IADD3 R7, P2, R247, R6, RZ ;  /* 0x00000006f7070210 */ /* 0x000fca0007f5e0ff */
[----:B------:R-:W-:Y:S01]  /*6ef0*/  @P0 IMAD.X R0, R245, 0x1, R0, P2 ;  /* 0x00000001f5000824 */ /* 0x000fe200010e0600 */
[----:B------:R-:W-:-:S04]  /*6f00*/  @P0 LEA R6, P2, R7, c[0x0][0x1c8], 0x1 ;  /* 0x0000720007060a11 */ /* 0x000fc800078408ff */
[----:B------:R-:W-:Y:S01]  /*6f10*/  @P0 LEA.HI.X R7, R7, c[0x0][0x1cc], R0, 0x1, P2 ;  /* 0x0000730007070a11 */ /* 0x000fe200010f0c00 */
[----:B------:R-:W-:Y:S01]  /*6f20*/  @P0 IMAD.SHL.U32 R0, R209, 0x2, RZ ;  /* 0x00000002d1000824 */ /* 0x000fe200078e00ff */
        /* <DEDUP_REMOVED lines=9> */
[----:B------:R-:W-:-:S03]  /*6fc0*/  ISETP.LT.AND P0, PT, RZ, c[0x0][0x27c], PT ;  /* 0x00009f00ff007a0c */ /* 0x000fc60003f01270 */
[----:B------:R-:W0:Y:S10]  /*6fd0*/  LDGDEPBAR ;  /* 0x00000000000079af */ /* 0x000e340000000000 */
[----:B------:R-:W-:Y:S05]  /*6fe0*/  @P0 BRA `(.L_x_570) ;  /* 0x0000002000000947 */ /* 0x000fea0003800000 */
[----:B------:R-:W-:-:S04]  /*6ff0*/  DEPBAR.LE SB0, 0x1 ;  /* 0x000080400000791a */ /* 0x000fc80000000000 */
[----:B------:R-:W-:Y:S05]  /*7000*/  BRA `(.L_x_571) ;  /* 0x00006f9000007947 */ /* 0x000fea0003800000 */
.L_x_570:
[----:B------:R-:W-:Y:S01]  /*7010*/  ULDC.U8 UR4, c[0x0][0x298] ;  /* 0x0000a60000047ab9 */ /* 0x000fe20000000000 */
[----:B-1---5:R-:W-:Y:S01]  /*7020*/  SHF.R.S32.HI R0, RZ, 0x1f, R146 ;  /* 0x0000001fff007819 */ /* 0x022fe20000011492 */
[----:B------:R-:W-:Y:S01]  /*7030*/  IMAD.WIDE.U32 R12, R146, c[0x0][0x280], RZ ;  /* 0x0000a000920c7a25 */ /* 0x000fe200078e00ff */
        /* <DEDUP_REMOVED lines=11> */
[----:B------:R-:W-:-:S02]  /*70f0*/  IADD3 R28, R244, R69, RZ ;  /* 0x00000045f41c7210 */ /* 0x000fc40007ffe0ff */
[----:B------:R-:W-:Y:S01]  /*7100*/  IADD3 R9, R5, R13, RZ ;  /* 0x0000000d05097210 */ /* 0x000fe20007ffe0ff */
[----:B------:R-:W-:Y:S01]  /*7110*/  IMAD.IADD R7, R0, 0x1, R11 ;  /* 0x0000000100077824 */ /* 0x000fe200078e020b */
[C---:B------:R-:W-:Y:S01]  /*7120*/  SHF.L.U32 R68, R48.reuse, 0x3, RZ ;  /* 0x0000000330447819 */ /* 0x040fe200000006ff */
[----:B------:R-:W-:Y:S01]  /*7130*/  IMAD R0, R48, 0x40, R28 ;  /* 0x0000004030007824 */ /* 0x000fe200078e021c */
[----:B------:R-:W-:Y:S05]  /*7140*/  @!P0 BRA `(.L_x_572) ;  /* 0x000035f000008947 */ /* 0x000fea0003800000 */
[----:B------:R-:W-:Y:S01]  /*7150*/  @P4 IMAD.HI.U32 R5, R0, c[0x0][0x2c8], RZ ;  /* 0x0000b20000054a27 */ /* 0x000fe200078e00ff */
[----:B------:R-:W-:Y:S01]  /*7160*/  MOV R8, R12 ;  /* 0x0000000c00087202 */ /* 0x000fe20000000f00 */
[----:B------:R-:W-:Y:S01]  /*7170*/  BSSY B0, `(.L_x_573) ;  /* 0x0000062000007945 */ /* 0x000fe20003800000 */
[----:B------:R-:W-:Y:S01]  /*7180*/  MOV R6, R10 ;  /* 0x0000000a00067202 */ /* 0x000fe20000000f00 */
[----:B------:R-:W-:Y:S01]  /*7190*/  IMAD.SHL.U32 R20, R48, 0x4, RZ ;  /* 0x0000000430147824 */ /* 0x000fe200078e00ff */
[----:B------:R-:W-:Y:S01]  /*71a0*/  @P4 SHF.R.U32.HI R0, RZ, c[0x0][0x2cc], R5 ;  /* 0x0000b300ff004a19 */ /* 0x000fe20000011605 */
[----:B------:R-:W-:Y:S01]  /*71b0*/  CS2R R74, SRZ ;  /* 0x00000000004a7805 */ /* 0x000fe2000001ff00 */
[----:B------:R-:W-:Y:S01]  /*71c0*/  CS2R R48, SRZ ;  /* 0x0000000000307805 */ /* 0x000fe2000001ff00 */
[----:B------:R-:W-:Y:S01]  /*71d0*/  CS2R R42, SRZ ;  /* 0x00000000002a7805 */ /* 0x000fe2000001ff00 */
[----:B------:R-:W-:Y:S01]  /*71e0*/  SHF.R.S32.HI R5, RZ, 0x1f, R0 ;  /* 0x0000001fff057819 */ /* 0x000fe20000011400 */
[----:B------:R-:W-:Y:S01]  /*71f0*/  IMAD.WIDE.U32 R8, R0, c[0x0][0x280], R8 ;  /* 0x0000a00000087a25 */ /* 0x000fe200078e0008 */
[----:B------:R-:W-:Y:S01]  /*7200*/  CS2R R40, SRZ ;  /* 0x0000000000287805 */ /* 0x000fe2000001ff00 */
[----:B------:R-:W-:Y:S01]  /*7210*/  CS2R R36, SRZ ;  /* 0x0000000000247805 */ /* 0x000fe2000001ff00 */
[----:B------:R-:W-:Y:S01]  /*7220*/  CS2R R26, SRZ ;  /* 0x00000000001a7805 */ /* 0x000fe2000001ff00 */
[C---:B------:R-:W-:Y:S01]  /*7230*/  IMAD R11, R5.reuse, c[0x0][0x280], RZ ;  /* 0x0000a000050b7a24 */ /* 0x040fe200078e02ff */
[----:B------:R-:W-:Y:S01]  /*7240*/  LEA R32, P1, R8, c[0x0][0x270], 0x1 ;  /* 0x00009c0008207a11 */ /* 0x000fe200078208ff */
[----:B------:R-:W-:Y:S01]  /*7250*/  IMAD R10, R5, c[0x0][0x290], RZ ;  /* 0x0000a400050a7a24 */ /* 0x000fe200078e02ff */
[----:B------:R-:W-:Y:S01]  /*7260*/  CS2R R24, SRZ ;  /* 0x0000000000187805 */ /* 0x000fe2000001ff00 */
[C---:B------:R-:W-:Y:S01]  /*7270*/  IMAD.WIDE.U32 R6, R0.reuse, c[0x0][0x290], R6 ;  /* 0x0000a40000067a25 */ /* 0x040fe200078e0006 */
[----:B------:R-:W-:Y:S01]  /*7280*/  CS2R R50, SRZ ;  /* 0x0000000000327805 */ /* 0x000fe2000001ff00 */
[----:B------:R-:W-:Y:S01]  /*7290*/  CS2R R46, SRZ ;  /* 0x00000000002e7805 */ /* 0x000fe2000001ff00 */
[----:B------:R-:W-:Y:S01]  /*72a0*/  CS2R R38, SRZ ;  /* 0x0000000000267805 */ /* 0x000fe2000001ff00 */
[----:B------:R-:W-:Y:S01]  /*72b0*/  IMAD R5, R0, c[0x0][0x284], R11 ;  /* 0x0000a10000057a24 */ /* 0x000fe200078e020b */
[----:B------:R-:W-:Y:S01]  /*72c0*/  LEA R33, P0, R6, c[0x0][0x288], 0x1 ;  /* 0x0000a20006217a11 */ /* 0x000fe200078008ff */
[----:B------:R-:W-:Y:S01]  /*72d0*/  IMAD R0, R0, c[0x0][0x294], R10 ;  /* 0x0000a50000007a24 */ /* 0x000fe200078e020a */
[----:B------:R-:W-:Y:S01]  /*72e0*/  CS2R R34, SRZ ;  /* 0x0000000000227805 */ /* 0x000fe2000001ff00 */
[----:B------:R-:W-:Y:S01]  /*72f0*/  IMAD.IADD R5, R9, 0x1, R5 ;  /* 0x0000000109057824 */ /* 0x000fe200078e0205 */
[----:B------:R-:W-:Y:S01]  /*7300*/  CS2R R30, SRZ ;  /* 0x00000000001e7805 */ /* 0x000fe2000001ff00 */
[----:B------:R-:W-:Y:S01]  /*7310*/  CS2R R22, SRZ ;  /* 0x0000000000167805 */ /* 0x000fe2000001ff00 */
[----:B------:R-:W-:-:S02]  /*7320*/  IADD3 R0, R7, R0, RZ ;  /* 0x0000000007007210 */ /* 0x000fc40007ffe0ff */
[----:B------:R-:W-:Y:S02]  /*7330*/  LEA.HI.X R29, R8, c[0x0][0x274], R5, 0x1, P1 ;  /* 0x00009d00081d7a11 */ /* 0x000fe400008f0c05 */
[----:B------:R-:W-:Y:S01]  /*7340*/  LEA.HI.X R21, R6, c[0x0][0x28c], R0, 0x1, P0 ;  /* 0x0000a30006157a11 */ /* 0x000fe200000f0c00 */
[----:B------:R1:W4:Y:S01]  /*7350*/  SHFL.IDX PT, R8, R32, RZ, 0x1c1f ;  /* 0x001c1fff20087589 */ /* 0x00032200000e0000 */
[----:B------:R-:W-:-:S03]  /*7360*/  ISETP.GE.AND P0, PT, R28, R44, PT ;  /* 0x0000002c1c00720c */ /* 0x000fc60003f06270 */
[----:B------:R1:W2:Y:S04]  /*7370*/  SHFL.IDX PT, R6, R33, RZ, 0x1c1f ;  /* 0x001c1fff21067589 */ /* 0x0002a800000e0000 */
[----:B------:R1:W3:Y:S04]  /*7380*/  SHFL.IDX PT, R9, R29, RZ, 0x1c1f ;  /* 0x001c1fff1d097589 */ /* 0x0002e800000e0000 */
[----:B------:R1:W1:Y:S02]  /*7390*/  SHFL.IDX PT, R7, R21, RZ, 0x1c1f ;  /* 0x001c1fff15077589 */ /* 0x00026400000e0000 */
[----:B------:R-:W-:Y:S05]  /*73a0*/  @P0 BRA `(.L_x_574) ;  /* 0x000003e000000947 */ /* 0x000fea0003800000 */
[C---:B------:R-:W-:Y:S01]  /*73b0*/  IADD3 R12, R20.reuse, 0x10, RZ ;  /* 0x00000010140c7810 */ /* 0x040fe20007ffe0ff */
[----:B------:R-:W-:Y:S01]  /*73c0*/  CS2R R24, SRZ ;  /* 0x0000000000187805 */ /* 0x000fe2000001ff00 */
[----:B------:R-:W-:-:S02]  /*73d0*/  IADD3 R13, R20, 0x20, RZ ;  /* 0x00000020140d7810 */ /* 0x000fc40007ffe0ff */
[----:B------:R-:W-:Y:S02]  /*73e0*/  ISETP.GE.AND P1, PT, R12, c[0x0][0x27c], PT ;  /* 0x00009f000c007a0c */ /* 0x000fe40003f26270 */
[----:B------:R-:W-:Y:S02]  /*73f0*/  ISETP.GE.AND P0, PT, R13, c[0x0][0x27c], PT ;  /* 0x00009f000d007a0c */ /* 0x000fe40003f06270 */
[----:B------:R-:W-:Y:S01]  /*7400*/  ISETP.GE.AND P2, PT, R20, c[0x0][0x27c], PT ;  /* 0x00009f0014007a0c */ /* 0x000fe20003f46270 */
[----:B------:R-:W-:-:S08]  /*7410*/  CS2R R22, SRZ ;  /* 0x0000000000167805 */ /* 0x000fd0000001ff00 */
[----:B------:R-:W-:Y:S02]  /*7420*/  @!P1 SHF.R.S32.HI R5, RZ, 0x1f, R12 ;  /* 0x0000001fff059819 */ /* 0x000fe4000001140c */
[----:B------:R-:W-:Y:S02]  /*7430*/  @!P0 SHF.R.S32.HI R0, RZ, 0x1f, R13 ;  /* 0x0000001fff008819 */ /* 0x000fe4000001140d */
[----:B------:R-:W-:Y:S01]  /*7440*/  @!P1 LEA.HI R12, R5, R12, RZ, 0x2 ;  /* 0x0000000c050c9211 */ /* 0x000fe200078f10ff */
[----:B---34-:R-:W-:Y:S01]  /*7450*/  @!P2 IMAD.WIDE R10, R20, 0x2, R8 ;  /* 0x00000002140aa825 */ /* 0x018fe200078e0208 */
[----:B------:R-:W-:Y:S02]  /*7460*/  @!P0 LEA.HI R5, R0, R13, RZ, 0x2 ;  /* 0x0000000d00058211 */ /* 0x000fe400078f10ff */
[----:B------:R-:W-:Y:S01]  /*7470*/  @!P1 LOP3.LUT R0, R12, 0xfffffffc, RZ, 0xc0, !PT ;  /* 0xfffffffc0c009812 */ /* 0x000fe200078ec0ff */
[----:B-12---:R-:W-:Y:S01]  /*7480*/  @!P2 IMAD.WIDE R12, R20, 0x2, R6 ;  /* 0x00000002140ca825 */ /* 0x006fe200078e0206 */
[----:B------:R-:W-:Y:S01]  /*7490*/  @!P0 LOP3.LUT R5, R5, 0xfffffffc, RZ, 0xc0, !PT ;  /* 0xfffffffc05058812 */ /* 0x000fe200078ec0ff */
[----:B------:R1:W5:Y:S01]  /*74a0*/  @!P2 LD.E.64 R24, [R10.64] ;  /* 0x000000060a18a980 */ /* 0x000362000c101b00 */
[----:B------:R-:W-:Y:S01]  /*74b0*/  CS2R R30, SRZ ;  /* 0x00000000001e7805 */ /* 0x000fe2000001ff00 */
[----:B------:R-:W-:Y:S01]  /*74c0*/  CS2R R36, SRZ ;  /* 0x0000000000247805 */ /* 0x000fe2000001ff00 */
[----:B------:R-:W-:Y:S01]  /*74d0*/  CS2R R26, SRZ ;  /* 0x00000000001a7805 */ /* 0x000fe2000001ff00 */
[----:B------:R2:W5:Y:S01]  /*74e0*/  @!P2 LD.E.64 R22, [R12.64] ;  /* 0x000000060c16a980 */ /* 0x000562000c101b00 */
[----:B------:R-:W-:Y:S01]  /*74f0*/  @!P1 IMAD.WIDE R14, R0, 0x2, R8 ;  /* 0x00000002000e9825 */ /* 0x000fe200078e0208 */
[----:B------:R-:W-:-:S04]  /*7500*/  CS2R R34, SRZ ;  /* 0x0000000000227805 */ /* 0x000fc8000001ff00 */
[----:B------:R3:W5:Y:S01]  /*7510*/  @!P1 LD.E.64 R26, [R14.64] ;  /* 0x000000060e1a9980 */ /* 0x000762000c101b00 */
[----:B-1----:R-:W-:-:S04]  /*7520*/  @!P1 IMAD.WIDE R10, R0, 0x2, R6 ;  /* 0x00000002000a9825 */ /* 0x002fc800078e0206 */
[C---:B--2---:R-:W-:Y:S01]  /*7530*/  @!P0 IMAD.WIDE R12, R5.reuse, 0x2, R8 ;  /* 0x00000002050c8825 */ /* 0x044fe200078e0208 */
[----:B------:R1:W5:Y:S04]  /*7540*/  @!P1 LD.E.64 R30, [R10.64] ;  /* 0x000000060a1e9980 */ /* 0x000368000c101b00 */
[----:B------:R2:W5:Y:S01]  /*7550*/  @!P0 LD.E.64 R36, [R12.64] ;  /* 0x000000060c248980 */ /* 0x000562000c101b00 */
[C---:B---3--:R-:W-:Y:S01]  /*7560*/  IADD3 R14, R20.reuse, 0x50, RZ ;  /* 0x00000050140e7810 */ /* 0x048fe20007ffe0ff */
[----:B-1----:R-:W-:Y:S01]  /*7570*/  @!P0 IMAD.WIDE R10, R5, 0x2, R6 ;  /* 0x00000002050a8825 */ /* 0x002fe200078e0206 */
[----:B--2---:R-:W-:-:S04]  /*7580*/  IADD3 R12, R20, 0x30, RZ ;  /* 0x00000030140c7810 */ /* 0x004fc80007ffe0ff */
[----:B------:R1:W5:Y:S01]  /*7590*/  @!P0 LD.E.64 R34, [R10.64] ;  /* 0x000000060a228980 */ /* 0x000362000c101b00 */
[----:B------:R-:W-:Y:S02]  /*75a0*/  IADD3 R13, R20, 0x40, RZ ;  /* 0x00000040140d7810 */ /* 0x000fe40007ffe0ff */
[----:B------:R-:W-:Y:S02]  /*75b0*/  ISETP.GE.AND P2, PT, R12, c[0x0][0x27c], PT ;  /* 0x00009f000c007a0c */ /* 0x000fe40003f46270 */
[----:B------:R-:W-:Y:S02]  /*75c0*/  ISETP.GE.AND P1, PT, R13, c[0x0][0x27c], PT ;  /* 0x00009f000d007a0c */ /* 0x000fe40003f26270 */
[----:B------:R-:W-:-:S11]  /*75d0*/  ISETP.GE.AND P0, PT, R14, c[0x0][0x27c], PT ;  /* 0x00009f000e007a0c */ /* 0x000fd60003f06270 */
[----:B------:R-:W-:Y:S02]  /*75e0*/  @!P1 SHF.R.S32.HI R5, RZ, 0x1f, R13 ;  /* 0x0000001fff059819 */ /* 0x000fe4000001140d */
[----:B------:R-:W-:Y:S02]  /*75f0*/  @!P0 SHF.R.S32.HI R0, RZ, 0x1f, R14 ;  /* 0x0000001fff008819 */ /* 0x000fe4000001140e */
[----:B-1----:R-:W-:-:S04]  /*7600*/  @!P2 SHF.R.S32.HI R10, RZ, 0x1f, R12 ;  /* 0x0000001fff0aa819 */ /* 0x002fc8000001140c */
[----:B------:R-:W-:Y:S02]  /*7610*/  @!P2 LEA.HI R11, R10, R12, RZ, 0x2 ;  /* 0x0000000c0a0ba211 */ /* 0x000fe400078f10ff */
[----:B------:R-:W-:Y:S02]  /*7620*/  @!P1 LEA.HI R10, R5, R13, RZ, 0x2 ;  /* 0x0000000d050a9211 */ /* 0x000fe400078f10ff */
[----:B------:R-:W-:Y:S02]  /*7630*/  @!P0 LEA.HI R12, R0, R14, RZ, 0x2 ;  /* 0x0000000e000c8211 */ /* 0x000fe400078f10ff */
[----:B------:R-:W-:Y:S02]  /*7640*/  @!P2 LOP3.LUT R5, R11, 0xfffffffc, RZ, 0xc0, !PT ;  /* 0xfffffffc0b05a812 */ /* 0x000fe400078ec0ff */
[----:B------:R-:W-:Y:S02]  /*7650*/  @!P1 LOP3.LUT R0, R10, 0xfffffffc, RZ, 0xc0, !PT ;  /* 0xfffffffc0a009812 */ /* 0x000fe400078ec0ff */
[----:B------:R-:W-:Y:S01]  /*7660*/  @!P0 LOP3.LUT R12, R12, 0xfffffffc, RZ, 0xc0, !PT ;  /* 0xfffffffc0c0c8812 */ /* 0x000fe200078ec0ff */
[C-C-:B------:R-:W-:Y:S01]  /*7670*/  @!P2 IMAD.WIDE R18, R5.reuse, 0x2, R8.reuse ;  /* 0x000000020512a825 */ /* 0x140fe200078e0208 */
[----:B------:R-:W-:Y:S01]  /*7680*/  CS2R R40, SRZ ;  /* 0x0000000000287805 */ /* 0x000fe2000001ff00 */
[----:B------:R-:W-:Y:S01]  /*7690*/  CS2R R38, SRZ ;  /* 0x0000000000267805 */ /* 0x000fe2000001ff00 */
[----:B------:R-:W-:Y:S01]  /*76a0*/  CS2R R42, SRZ ;  /* 0x00000000002a7805 */ /* 0x000fe2000001ff00 */
[--C-:B------:R-:W-:Y:S01]  /*76b0*/  @!P1 IMAD.WIDE R16, R0, 0x2, R8.reuse ;  /* 0x0000000200109825 */ /* 0x100fe200078e0208 */
[----:B------:R-:W-:Y:S01]  /*76c0*/  CS2R R48, SRZ ;  /* 0x0000000000307805 */ /* 0x000fe2000001ff00 */
[----:B------:R-:W-:Y:S01]  /*76d0*/  CS2R R46, SRZ ;  /* 0x00000000002e7805 */ /* 0x000fe2000001ff00 */
[----:B------:R-:W-:Y:S01]  /*76e0*/  CS2R R50, SRZ ;  /* 0x0000000000327805 */ /* 0x000fe2000001ff00 */
[----:B------:R-:W-:Y:S01]  /*76f0*/  @!P0 IMAD.WIDE R14, R12, 0x2, R8 ;  /* 0x000000020c0e8825 */ /* 0x000fe200078e0208 */
[----:B------:R1:W5:Y:S03]  /*7700*/  @!P2 LD.E.64 R40, [R18.64] ;  /* 0x000000061228a980 */ /* 0x000366000c101b00 */
[--C-:B------:R-:W-:Y:S01]  /*7710*/  @!P2 IMAD.WIDE R10, R5, 0x2, R6.reuse ;  /* 0x00000002050aa825 */ /* 0x100fe200078e0206 */
[----:B------:R1:W5:Y:S03]  /*7720*/  @!P1 LD.E.64 R42, [R16.64] ;  /* 0x00000006102a9980 */ /* 0x000366000c101b00 */
[--C-:B------:R-:W-:Y:S01]  /*7730*/  @!P1 IMAD.WIDE R8, R0, 0x2, R6.reuse ;  /* 0x0000000200089825 */ /* 0x100fe200078e0206 */
[----:B------:R1:W5:Y:S03]  /*7740*/  @!P2 LD.E.64 R38, [R10.64] ;  /* 0x000000060a26a980 */ /* 0x000366000c101b00 */
[----:B------:R-:W-:Y:S01]  /*7750*/  @!P0 IMAD.WIDE R6, R12, 0x2, R6 ;  /* 0x000000020c068825 */ /* 0x000fe200078e0206 */
[----:B------:R1:W5:Y:S04]  /*7760*/  @!P0 LD.E.64 R48, [R14.64] ;  /* 0x000000060e308980 */ /* 0x000368000c101b00 */
[----:B------:R1:W5:Y:S04]  /*7770*/  @!P1 LD.E.64 R46, [R8.64] ;  /* 0x00000006082e9980 */ /* 0x000368000c101b00 */
[----:B------:R1:W5:Y:S02]  /*7780*/  @!P0 LD.E.64 R50, [R6.64] ;  /* 0x0000000606328980 */ /* 0x000364000c101b00 */
.L_x_574:
[----:B------:R-:W-:Y:S05]  /*7790*/  BSYNC B0 ;  /* 0x0000000000007941 */ /* 0x000fea0003800000 */
.L_x_573:
[----:B-----5:R-:W-:Y:S01]  /*77a0*/  IMAD.MOV.U32 R0, RZ, RZ, R48 ;  /* 0x000000ffff007224 */ /* 0x020fe200078e0030 */
[----:B------:R-:W-:Y:S01]  /*77b0*/  IADD3 R5, R28, 0x40, RZ ;  /* 0x000000401c057810 */ /* 0x000fe20007ffe0ff */
[----:B-1----:R-:W-:Y:S01]  /*77c0*/  IMAD.MOV.U32 R7, RZ, RZ, R49 ;  /* 0x000000ffff077224 */ /* 0x002fe200078e0031 */
[----:B---3--:R-:W1:Y:S01]  /*77d0*/  SHFL.IDX PT, R9, R29, 0x1, 0x1c1f ;  /* 0x003c1f001d097f89 */ /* 0x008e6200000e0000 */
[----:B--2---:R-:W-:Y:S01]  /*77e0*/  IMAD.MOV.U32 R6, RZ, RZ, R42 ;  /* 0x000000ffff067224 */ /* 0x004fe200078e002a */
[----:B------:R-:W-:Y:S01]  /*77f0*/  ISETP.GE.AND P0, PT, R5, R44, PT ;  /* 0x0000002c0500720c */ /* 0x000fe20003f06270 */
        /* <DEDUP_REMOVED lines=41> */
[----:B----4-:R-:W2:Y:S01]  /*7a90*/  SHFL.IDX PT, R8, R32, 0x1, 0x1c1f ;  /* 0x003c1f0020087f89 */ /* 0x010ea200000e0000 */
[----:B------:R-:W-:Y:S01]  /*7aa0*/  BSSY B0, `(.L_x_575) ;  /* 0x0000051000007945 */ /* 0x000fe20003800000 */
[----:B------:R-:W-:Y:S01]  /*7ab0*/  PRMT R76, R76, 0x5410, R11 ;  /* 0x000054104c4c7816 */ /* 0x000fe2000000000b */
[----:B------:R-:W-:Y:S01]  /*7ac0*/  CS2R R66, SRZ ;  /* 0x0000000000427805 */ /* 0x000fe2000001ff00 */
[----:B------:R3:W4:Y:S01]  /*7ad0*/  SHFL.IDX PT, R7, R21, 0x1, 0x1c1f ;  /* 0x003c1f0015077f89 */ /* 0x00072200000e0000 */
[----:B------:R-:W-:Y:S01]  /*7ae0*/  PRMT R77, R10, 0x7610, R77 ;  /* 0x000076100a4d7816 */ /* 0x000fe2000000004d */
[----:B------:R-:W-:Y:S01]  /*7af0*/  CS2R R64, SRZ ;  /* 0x0000000000407805 */ /* 0x000fe2000001ff00 */
[----:B------:R-:W-:Y:S01]  /*7b00*/  PRMT R45, R0, 0x7610, R45 ;  /* 0x00007610002d7816 */ /* 0x000fe2000000002d */
[----:B------:R1:W2:Y:S01]  /*7b10*/  SHFL.IDX PT, R6, R33, 0x1, 0x1c1f ;  /* 0x003c1f0021067f89 */ /* 0x0002a200000e0000 */
        /* <DEDUP_REMOVED lines=8> */
[----:B---3--:R-:W-:Y:S01]  /*7ba0*/  PRMT R21, R5, 0x7610, R21 ;  /* 0x0000761005157816 */ /* 0x008fe20000000015 */
[----:B-1----:R-:W-:Y:S01]  /*7bb0*/  CS2R R32, SRZ ;  /* 0x0000000000207805 */ /* 0x002fe2000001ff00 */
[----:B------:R-:W-:Y:S05]  /*7bc0*/  @P0 BRA `(.L_x_576) ;  /* 0x000003e000000947 */ /* 0x000fea0003800000 */
[C---:B--2-4-:R-:W-:Y:S01]  /*7bd0*/  IADD3 R12, R20.reuse, 0x10, RZ ;  /* 0x00000010140c7810 */ /* 0x054fe20007ffe0ff */
        /* <DEDUP_REMOVED lines=9> */
[----:B------:R-:W-:Y:S01]  /*7c70*/  @!P2 IMAD.WIDE R10, R20, 0x2, R8 ;  /* 0x00000002140aa825 */ /* 0x000fe200078e0208 */
[----:B------:R-:W-:Y:S02]  /*7c80*/  @!P0 LEA.HI R5, R0, R13, RZ, 0x2 ;  /* 0x0000000d00058211 */ /* 0x000fe400078f10ff */
[----:B------:R-:W-:Y:S01]  /*7c90*/  @!P1 LOP3.LUT R0, R12, 0xfffffffc, RZ, 0xc0, !PT ;  /* 0xfffffffc0c009812 */ /* 0x000fe200078ec0ff */
[----:B------:R-:W-:Y:S01]  /*7ca0*/  @!P2 IMAD.WIDE R12, R20, 0x2, R6 ;  /* 0x00000002140ca825 */ /* 0x000fe200078e0206 */
        /* <DEDUP_REMOVED lines=48> */
.L_x_576:
[----:B--2-4-:R-:W-:Y:S05]  /*7fb0*/  BSYNC B0 ;  /* 0x0000000000007941 */ /* 0x014fea0003800000 */
.L_x_575:
[----:B-----5:R-:W-:Y:S01]  /*7fc0*/  IMAD.MOV.U32 R0, RZ, RZ, R75 ;  /* 0x000000ffff007224 */ /* 0x020fe200078e004b */
[----:B------:R-:W-:-:S04]  /*7fd0*/  DEPBAR.LE SB0, 0x1 ;  /* 0x000080400000791a */ /* 0x000fc80000000000 */
[----:B-1----:R-:W-:Y:S01]  /*7fe0*/  IMAD.MOV.U32 R6, RZ, RZ, R66 ;  /* 0x000000ffff067224 */ /* 0x002fe200078e0042 */
[----:B------:R-:W-:Y:S01]  /*7ff0*/  PRMT R99, R0, 0x7610, R99 ;  /* 0x0000761000637816 */ /* 0x000fe20000000063 */
        /* <DEDUP_REMOVED lines=23> */
[----:B------:R-:W-:Y:S01]  /*8170*/  SHF.R.S32.HI R6, RZ, 0x1f, R69 ;  /* 0x0000001fff067819 */ /* 0x000fe20000011445 */
[----:B------:R-:W-:Y:S01]  /*8180*/  IMAD.MOV.U32 R8, RZ, RZ, R57 ;  /* 0x000000ffff087224 */ /* 0x000fe200078e0039 */
[----:B------:R-:W-:Y:S01]  /*8190*/  PRMT R97, R97, 0x5410, R0 ;  /* 0x0000541061617816 */ /* 0x000fe20000000000 */
[----:B------:R-:W-:Y:S01]  /*81a0*/  IMAD.MOV.U32 R0, RZ, RZ, R73 ;  /* 0x000000ffff007224 */ /* 0x000fe200078e0049 */
[----:B------:R-:W-:-:S02]  /*81b0*/  PRMT R85, R5, 0x7610, R85 ;  /* 0x0000761005557816 */ /* 0x000fc40000000055 */
[----:B------:R-:W-:Y:S01]  /*81c0*/  LEA.HI R5, R6, R69, RZ, 0x3 ;  /* 0x0000004506057211 */ /* 0x000fe200078f18ff */
[----:B------:R-:W-:Y:S01]  /*81d0*/  IMAD.MOV.U32 R6, RZ, RZ, R71 ;  /* 0x000000ffff067224 */ /* 0x000fe200078e0047 */
[----:B------:R-:W-:Y:S02]  /*81e0*/  PRMT R98, R0, 0x7610, R98 ;  /* 0x0000761000627816 */ /* 0x000fe40000000062 */
[----:B------:R-:W-:Y:S01]  /*81f0*/  LOP3.LUT R0, R5, 0xfffffff8, RZ, 0xc0, !PT ;  /* 0xfffffff805007812 */ /* 0x000fe200078ec0ff */
[----:B------:R-:W-:Y:S01]  /*8200*/  IMAD.MOV.U32 R5, RZ, RZ, R58 ;  /* 0x000000ffff057224 */ /* 0x000fe200078e003a */
[----:B------:R-:W-:Y:S01]  /*8210*/  PRMT R95, R95, 0x5410, R7 ;  /* 0x000054105f5f7816 */ /* 0x000fe20000000007 */
[----:B------:R-:W-:Y:S01]  /*8220*/  IMAD.MOV.U32 R7, RZ, RZ, R62 ;  /* 0x000000ffff077224 */ /* 0x000fe200078e003e */
[----:B------:R-:W-:Y:S01]  /*8230*/  PRMT R96, R6, 0x7610, R96 ;  /* 0x0000761006607816 */ /* 0x000fe20000000060 */
[----:B------:R-:W-:Y:S01]  /*8240*/  IMAD.IADD R0, R69, 0x1, -R0 ;  /* 0x0000000145007824 */ /* 0x000fe200078e0a00 */
[----:B------:R-:W-:Y:S01]  /*8250*/  PRMT R89, R89, 0x5410, R5 ;  /* 0x0000541059597816 */ /* 0x000fe20000000005 */
[----:B------:R-:W-:Y:S01]  /*8260*/  IMAD.MOV.U32 R6, RZ, RZ, R63 ;  /* 0x000000ffff067224 */ /* 0x000fe200078e003f */
[----:B------:R-:W-:Y:S01]  /*8270*/  PRMT R91, R91, 0x5410, R7 ;  /* 0x000054105b5b7816 */ /* 0x000fe20000000007 */
[C---:B------:R-:W-:Y:S01]  /*8280*/  IMAD.SHL.U32 R7, R0.reuse, 0x40, RZ ;  /* 0x0000004000077824 */ /* 0x040fe200078e00ff */
[----:B------:R-:W-:Y:S01]  /*8290*/  BAR.SYNC.DEFER_BLOCKING 0x0 ;  /* 0x0000000000007b1d */ /* 0x000fe20000010000 */
[----:B------:R-:W-:-:S02]  /*82a0*/  LOP3.LUT P1, RZ, R0, 0x4, RZ, 0xc0, !PT ;  /* 0x0000000400ff7812 */ /* 0x000fc4000782c0ff */
[----:B------:R-:W-:Y:S02]  /*82b0*/  PRMT R94, R6, 0x7610, R94 ;  /* 0x00007610065e7816 */ /* 0x000fe4000000005e */
[----:B------:R-:W-:Y:S01]  /*82c0*/  LOP3.LUT R0, R7, 0x1c0, RZ, 0xc0, !PT ;  /* 0x000001c007007812 */ /* 0x000fe200078ec0ff */
[----:B------:R-:W-:Y:S01]  /*82d0*/  IMAD.MOV.U32 R7, RZ, RZ, R56 ;  /* 0x000000ffff077224 */ /* 0x000fe200078e0038 */
[----:B------:R-:W-:Y:S02]  /*82e0*/  PRMT R86, R86, 0x5410, R8 ;  /* 0x0000541056567816 */ /* 0x000fe40000000008 */
[----:B------:R-:W-:Y:S02]  /*82f0*/  LOP3.LUT R6, R0, 0x18, R68, 0xf8, !PT ;  /* 0x0000001800067812 */ /* 0x000fe400078ef844 */
[----:B------:R-:W-:Y:S01]  /*8300*/  SHF.R.U32.HI R5, RZ, 0x3, R0 ;  /* 0x00000003ff057819 */ /* 0x000fe20000011600 */
[----:B------:R-:W-:Y:S01]  /*8310*/  IMAD.MOV.U32 R0, RZ, RZ, R59 ;  /* 0x000000ffff007224 */ /* 0x000fe200078e003b */
[----:B------:R-:W-:Y:S01]  /*8320*/  PRMT R85, R85, 0x5410, R7 ;  /* 0x0000541055557816 */ /* 0x000fe20000000007 */
[----:B------:R-:W-:Y:S01]  /*8330*/  IMAD.MOV.U32 R7, RZ, RZ, R32 ;  /* 0x000000ffff077224 */ /* 0x000fe200078e0020 */
[----:B------:R-:W-:Y:S01]  /*8340*/  LOP3.LUT R6, R6, R5, RZ, 0x3c, !PT ;  /* 0x0000000506067212 */ /* 0x000fe200078e3cff */
[----:B------:R-:W-:Y:S01]  /*8350*/  IMAD.IADD R5, R44, 0x1, -R244 ;  /* 0x000000012c057824 */ /* 0x000fe200078e0af4 */
[----:B------:R-:W-:-:S03]  /*8360*/  PRMT R90, R0, 0x7610, R90 ;  /* 0x00007610005a7816 */ /* 0x000fc6000000005a */
[----:B------:R-:W-:Y:S01]  /*8370*/  IMAD R0, R115, 0x200, R6 ;  /* 0x0000020073007824 */ /* 0x000fe200078e0206 */
[----:B------:R-:W-:Y:S01]  /*8380*/  IMNMX R44, R5, 0x80, PT ;  /* 0x00000080052c7817 */ /* 0x000fe20003800200 */
[----:B------:R-:W-:-:S03]  /*8390*/  IMAD.MOV.U32 R6, RZ, RZ, R33 ;  /* 0x000000ffff067224 */ /* 0x000fc600078e0021 */
[----:B------:R-:W-:Y:S02]  /*83a0*/  ISETP.GE.AND P0, PT, R69, R44, PT ;  /* 0x0000002c4500720c */ /* 0x000fe40003f06270 */
[C---:B------:R-:W-:Y:S02]  /*83b0*/  IADD3 R5, R0.reuse, 0x20, RZ ;  /* 0x0000002000057810 */ /* 0x040fe40007ffe0ff */
[C---:B------:R-:W-:Y:S02]  /*83c0*/  @P1 IADD3 R5, R0.reuse, -0x20, RZ ;  /* 0xffffffe000051810 */ /* 0x040fe40007ffe0ff */
[----:B------:R-:W-:Y:S02]  /*83d0*/  PRMT R68, R7, 0x5410, R6 ;  /* 0x0000541007447816 */ /* 0x000fe40000000006 */
[----:B------:R-:W-:Y:S02]  /*83e0*/  LEA R28, R0, 0xc100, 0x1 ;  /* 0x0000c100001c7811 */ /* 0x000fe400078e08ff */
[----:B------:R-:W-:-:S03]  /*83f0*/  LEA R29, R5, 0xc100, 0x1 ;  /* 0x0000c100051d7811 */ /* 0x000fc600078e08ff */
[----:B------:R-:W-:Y:S05]  /*8400*/  @P0 BRA `(.L_x_578) ;  /* 0x0000117000000947 */ /* 0x000fea0003800000 */
[----:B------:R-:W-:Y:S01]  /*8410*/  ISETP.GE.AND P0, PT, R20, c[0x0][0x27c], PT ;  /* 0x00009f0014007a0c */ /* 0x000fe20003f06270 */
[----:B------:R-:W-:-:S12]  /*8420*/  BSSY B0, `(.L_x_579) ;  /* 0x000002c000007945 */ /* 0x000fd80003800000 */
[----:B------:R-:W-:Y:S05]  /*8430*/  @P0 BRA `(.L_x_580) ;  /* 0x000002a000000947 */ /* 0x000fea0003800000 */
[----:B------:R-:W1:Y:S01]  /*8440*/  LDS.128 R8, [R28] ;  /* 0x000000001c087984 */ /* 0x000e620000000c00 */
[----:B------:R-:W-:Y:S02]  /*8450*/  SHF.R.U32.HI R0, RZ, 0x10, R23 ;  /* 0x00000010ff007819 */ /* 0x000fe40000011617 */
[----:B------:R-:W-:Y:S02]  /*8460*/  SHF.R.U32.HI R5, RZ, 0x10, R25 ;  /* 0x00000010ff057819 */ /* 0x000fe40000011619 */
[----:B------:R-:W-:Y:S02]  /*8470*/  SHF.R.U64 R17, R22, 0x10, R23 ;  /* 0x0000001016117819 */ /* 0x000fe40000001217 */
[----:B------:R-:W-:-:S05]  /*8480*/  SHF.R.U64 R19, R24, 0x10, R25 ;  /* 0x0000001018137819 */ /* 0x000fca0000001219 */
[----:B------:R-:W-:Y:S02]  /*8490*/  HADD2.F32 R19, -RZ, R19.H0_H0 ;  /* 0x20000013ff137230 */ /* 0x000fe40000004100 */
[--C-:B-1----:R-:W-:Y:S02]  /*84a0*/  HADD2.F32 R7, -RZ, R11.reuse.H0_H0 ;  /* 0x2000000bff077230 */ /* 0x102fe40000004100 */
[--C-:B------:R-:W-:Y:S02]  /*84b0*/  HADD2.F32 R14, -RZ, R10.reuse.H0_H0 ;  /* 0x2000000aff0e7230 */ /* 0x100fe40000004100 */
[----:B------:R-:W-:Y:S02]  /*84c0*/  HADD2.F32 R13, -RZ, R10.H1_H1 ;  /* 0x3000000aff0d7230 */ /* 0x000fe40000004100 */
[----:B------:R-:W-:Y:S02]  /*84d0*/  HADD2.F32 R11, -RZ, R11.H1_H1 ;  /* 0x3000000bff0b7230 */ /* 0x000fe40000004100 */
[----:B------:R-:W-:-:S02]  /*84e0*/  HADD2.F32 R10, -RZ, R0.H0_H0 ;  /* 0x20000000ff0a7230 */ /* 0x000fc40000004100 */
[----:B------:R-:W-:Y:S02]  /*84f0*/  HADD2.F32 R0, -RZ, R21.H0_H0 ;  /* 0x20000015ff007230 */ /* 0x000fe40000004100 */
[--C-:B------:R-:W-:Y:S02]  /*8500*/  HADD2.F32 R6, -RZ, R8.reuse.H0_H0 ;  /* 0x20000008ff067230 */ /* 0x100fe40000004100 */
[--C-:B------:R-:W-:Y:S02]  /*8510*/  HADD2.F32 R16, -RZ, R9.reuse.H0_H0 ;  /* 0x20000009ff107230 */ /* 0x100fe40000004100 */
[----:B------:R-:W-:Y:S01]  /*8520*/  HADD2.F32 R15, -RZ, R9.H1_H1 ;  /* 0x30000009ff0f7230 */ /* 0x000fe20000004100 */
[-C--:B------:R-:W-:Y:S01]  /*8530*/  FMUL.FTZ R9, R11, R10.reuse ;  /* 0x0000000a0b097220 */ /* 0x080fe20000410000 */
[----:B------:R-:W-:Y:S01]  /*8540*/  HADD2.F32 R21, -RZ, R5.H0_H0 ;  /* 0x20000005ff157230 */ /* 0x000fe20000004100 */
[----:B------:R-:W-:Y:S01]  /*8550*/  FMUL.FTZ R10, R7, R10 ;  /* 0x0000000a070a7220 */ /* 0x000fe20000410000 */
[----:B------:R-:W-:-:S02]  /*8560*/  HADD2.F32 R8, -RZ, R8.H1_H1 ;  /* 0x30000008ff087230 */ /* 0x000fc40000004100 */
[----:B------:R-:W-:Y:S01]  /*8570*/  HADD2.F32 R5, -RZ, R45.H1_H1 ;  /* 0x3000002dff057230 */ /* 0x000fe20000004100 */
[-C--:B------:R-:W-:Y:S01]  /*8580*/  FFMA.FTZ R18, R7, R21.reuse, -R9 ;  /* 0x0000001507127223 */ /* 0x080fe20000010809 */
[----:B------:R-:W-:Y:S01]  /*8590*/  HADD2.F32 R9, -RZ, R17.H0_H0 ;  /* 0x20000011ff097230 */ /* 0x000fe20000004100 */
[-C--:B------:R-:W-:Y:S02]  /*85a0*/  FMUL.FTZ R12, R8, R0.reuse ;  /* 0x00000000080c7220 */ /* 0x080fe40000410000 */
[C---:B------:R-:W-:Y:S01]  /*85b0*/  FMUL.FTZ R7, R6.reuse, R0 ;  /* 0x0000000006077220 */ /* 0x040fe20000410000 */
[----:B------:R-:W-:Y:S01]  /*85c0*/  HADD2.F32 R0, -RZ, R45.H0_H0 ;  /* 0x2000002dff007230 */ /* 0x000fe20000004100 */
[----:B------:R-:W-:Y:S02]  /*85d0*/  FFMA.FTZ R11, R11, R21, R10 ;  /* 0x000000150b0b7223 */ /* 0x000fe4000001000a */
[-C--:B------:R-:W-:Y:S02]  /*85e0*/  FFMA.FTZ R12, R6, R5.reuse, -R12 ;  /* 0x00000005060c7223 */ /* 0x080fe4000001080c */
[----:B------:R-:W-:Y:S01]  /*85f0*/  FFMA.FTZ R8, R8, R5, R7 ;  /* 0x0000000508087223 */ /* 0x000fe20000010007 */
[----:B------:R-:W-:Y:S01]  /*8600*/  HADD2.F32 R5, -RZ, R76.H0_H0 ;  /* 0x2000004cff057230 */ /* 0x000fe20000004100 */
[----:B------:R-:W-:Y:S01]  /*8610*/  FMUL.FTZ R6, R13, R0 ;  /* 0x000000000d067220 */ /* 0x000fe20000410000 */
[----:B------:R-:W-:Y:S01]  /*8620*/  F2FP.PACK_AB R11, R11, R18 ;  /* 0x000000120b0b723e */ /* 0x000fe200000000ff */
[----:B------:R-:W-:Y:S01]  /*8630*/  FMUL.FTZ R10, R14, R0 ;  /* 0x000000000e0a7220 */ /* 0x000fe20000410000 */
[----:B------:R-:W-:Y:S01]  /*8640*/  F2FP.PACK_AB R8, R8, R12 ;  /* 0x0000000c0808723e */ /* 0x000fe200000000ff */
[----:B------:R-:W-:-:S02]  /*8650*/  FMUL.FTZ R0, R15, R9 ;  /* 0x000000090f007220 */ /* 0x000fc40000410000 */
[----:B------:R-:W-:Y:S02]  /*8660*/  FMUL.FTZ R9, R16, R9 ;  /* 0x0000000910097220 */ /* 0x000fe40000410000 */
[-C--:B------:R-:W-:Y:S02]  /*8670*/  FFMA.FTZ R6, R14, R5.reuse, -R6 ;  /* 0x000000050e067223 */ /* 0x080fe40000010806 */
[----:B------:R-:W-:Y:S02]  /*8680*/  FFMA.FTZ R10, R13, R5, R10 ;  /* 0x000000050d0a7223 */ /* 0x000fe4000001000a */
[-C--:B------:R-:W-:Y:S02]  /*8690*/  FFMA.FTZ R0, R16, R19.reuse, -R0 ;  /* 0x0000001310007223 */ /* 0x080fe40000010800 */
[----:B------:R-:W-:Y:S01]  /*86a0*/  FFMA.FTZ R9, R15, R19, R9 ;  /* 0x000000130f097223 */ /* 0x000fe20000010009 */
[----:B------:R-:W-:-:S04]  /*86b0*/  F2FP.PACK_AB R10, R10, R6 ;  /* 0x000000060a0a723e */ /* 0x000fc800000000ff */
[----:B------:R-:W-:-:S05]  /*86c0*/  F2FP.PACK_AB R9, R9, R0 ;  /* 0x000000000909723e */ /* 0x000fca00000000ff */
[----:B------:R1:W-:Y:S02]  /*86d0*/  STS.128 [R28], R8 ;  /* 0x000000081c007388 */ /* 0x0003e40000000c00 */
.L_x_580:
[----:B------:R-:W-:Y:S05]  /*86e0*/  BSYNC B0 ;  /* 0x0000000000007941 */ /* 0x000fea0003800000 */
.L_x_579:
[----:B------:R-:W-:Y:S01]  /*86f0*/  IADD3 R0, R20, 0x10, RZ ;  /* 0x0000001014007810 */ /* 0x000fe20007ffe0ff */
[----:B------:R-:W-:Y:S03]  /*8700*/  BSSY B0, `(.L_x_581) ;  /* 0x000002d000007945 */ /* 0x000fe60003800000 */
[----:B------:R-:W-:-:S13]  /*8710*/  ISETP.GE.AND P0, PT, R0, c[0x0][0x27c], PT ;  /* 0x00009f0000007a0c */ /* 0x000fda0003f06270 */
[----:B------:R-:W-:Y:S05]  /*8720*/  @P0 BRA `(.L_x_582) ;  /* 0x000002a000000947 */ /* 0x000fea0003800000 */
[----:B-1----:R-:W1:Y:S01]  /*8730*/  LDS.128 R8, [R29] ;  /* 0x000000001d087984 */ /* 0x002e620000000c00 */
[----:B------:R-:W-:Y:S02]  /*8740*/  SHF.R.U32.HI R0, RZ, 0x10, R31 ;  /* 0x00000010ff007819 */ /* 0x000fe4000001161f */
[----:B------:R-:W-:Y:S02]  /*8750*/  SHF.R.U32.HI R5, RZ, 0x10, R27 ;  /* 0x00000010ff057819 */ /* 0x000fe4000001161b */
[----:B------:R-:W-:Y:S02]  /*8760*/  SHF.R.U64 R17, R30, 0x10, R31 ;  /* 0x000000101e117819 */ /* 0x000fe4000000121f */
[----:B------:R-:W-:Y:S01]  /*8770*/  SHF.R.U64 R19, R26, 0x10, R27 ;  /* 0x000000101a137819 */ /* 0x000fe2000000121b */
[----:B------:R-:W-:Y:S02]  /*8780*/  HADD2.F32 R21, -RZ, R5.H0_H0 ;  /* 0x20000005ff157230 */ /* 0x000fe40000004100 */
[----:B------:R-:W-:-:S02]  /*8790*/  HADD2.F32 R5, -RZ, R77.H1_H1 ;  /* 0x3000004dff057230 */ /* 0x000fc40000004100 */
[----:B------:R-:W-:Y:S02]  /*87a0*/  HADD2.F32 R19, -RZ, R19.H0_H0 ;  /* 0x20000013ff137230 */ /* 0x000fe40000004100 */
[--C-:B-1----:R-:W-:Y:S02]  /*87b0*/  HADD2.F32 R7, -RZ, R11.reuse.H0_H0 ;  /* 0x2000000bff077230 */ /* 0x102fe40000004100 */
[--C-:B------:R-:W-:Y:S02]  /*87c0*/  HADD2.F32 R14, -RZ, R10.reuse.H0_H0 ;  /* 0x2000000aff0e7230 */ /* 0x100fe40000004100 */
[----:B------:R-:W-:Y:S02]  /*87d0*/  HADD2.F32 R13, -RZ, R10.H1_H1 ;  /* 0x3000000aff0d7230 */ /* 0x000fe40000004100 */
[----:B------:R-:W-:Y:S02]  /*87e0*/  HADD2.F32 R11, -RZ, R11.H1_H1 ;  /* 0x3000000bff0b7230 */ /* 0x000fe40000004100 */
[----:B------:R-:W-:-:S02]  /*87f0*/  HADD2.F32 R10, -RZ, R0.H0_H0 ;  /* 0x20000000ff0a7230 */ /* 0x000fc40000004100 */
[--C-:B------:R-:W-:Y:S02]  /*8800*/  HADD2.F32 R6, -RZ, R8.reuse.H0_H0 ;  /* 0x20000008ff067230 */ /* 0x100fe40000004100 */
[--C-:B------:R-:W-:Y:S02]  /*8810*/  HADD2.F32 R16, -RZ, R9.reuse.H0_H0 ;  /* 0x20000009ff107230 */ /* 0x100fe40000004100 */
[----:B------:R-:W-:Y:S01]  /*8820*/  HADD2.F32 R15, -RZ, R9.H1_H1 ;  /* 0x30000009ff0f7230 */ /* 0x000fe20000004100 */
[-C--:B------:R-:W-:Y:S01]  /*8830*/  FMUL.FTZ R9, R11, R10.reuse ;  /* 0x0000000a0b097220 */ /* 0x080fe20000410000 */
[----:B------:R-:W-:Y:S01]  /*8840*/  HADD2.F32 R8, -RZ, R8.H1_H1 ;  /* 0x30000008ff087230 */ /* 0x000fe20000004100 */
[C---:B------:R-:W-:Y:S01]  /*8850*/  FMUL.FTZ R10, R7.reuse, R10 ;  /* 0x0000000a070a7220 */ /* 0x040fe20000410000 */
[----:B------:R-:W-:Y:S01]  /*8860*/  HADD2.F32 R0, -RZ, R76.H1_H1 ;  /* 0x3000004cff007230 */ /* 0x000fe20000004100 */
[-C--:B------:R-:W-:Y:S01]  /*8870*/  FFMA.FTZ R18, R7, R21.reuse, -R9 ;  /* 0x0000001507127223 */ /* 0x080fe20000010809 */
[----:B------:R-:W-:Y:S01]  /*8880*/  HADD2.F32 R9, -RZ, R17.H0_H0 ;  /* 0x20000011ff097230 */ /* 0x000fe20000004100 */
[----:B------:R-:W-:-:S02]  /*8890*/  FFMA.FTZ R11, R11, R21, R10 ;  /* 0x000000150b0b7223 */ /* 0x000fc4000001000a */
[-C--:B------:R-:W-:Y:S02]  /*88a0*/  FMUL.FTZ R12, R8, R0.reuse ;  /* 0x00000000080c7220 */ /* 0x080fe40000410000 */
[C---:B------:R-:W-:Y:S01]  /*88b0*/  FMUL.FTZ R7, R6.reuse, R0 ;  /* 0x0000000006077220 */ /* 0x040fe20000410000 */
[----:B------:R-:W-:Y:S01]  /*88c0*/  HADD2.F32 R0, -RZ, R77.H0_H0 ;  /* 0x2000004dff007230 */ /* 0x000fe20000004100 */
[-C--:B------:R-:W-:Y:S01]  /*88d0*/  FFMA.FTZ R12, R6, R5.reuse, -R12 ;  /* 0x00000005060c7223 */ /* 0x080fe2000001080c */
[----:B------:R-:W-:Y:S01]  /*88e0*/  F2FP.PACK_AB R11, R11, R18 ;  /* 0x000000120b0b723e */ /* 0x000fe200000000ff */
[----:B------:R-:W-:Y:S01]  /*88f0*/  FFMA.FTZ R8, R8, R5, R7 ;  /* 0x0000000508087223 */ /* 0x000fe20000010007 */
[----:B------:R-:W-:Y:S01]  /*8900*/  HADD2.F32 R5, -RZ, R78.H0_H0 ;  /* 0x2000004eff057230 */ /* 0x000fe20000004100 */
[-C--:B------:R-:W-:Y:S02]  /*8910*/  FMUL.FTZ R6, R13, R0.reuse ;  /* 0x000000000d067220 */ /* 0x080fe40000410000 */
        /* <DEDUP_REMOVED lines=11> */
.L_x_582:
[----:B------:R-:W-:Y:S05]  /*89d0*/  BSYNC B0 ;  /* 0x0000000000007941 */ /* 0x000fea0003800000 */
.L_x_581:
[----:B------:R-:W-:Y:S01]  /*89e0*/  IADD3 R0, R20, 0x20, RZ ;  /* 0x0000002014007810 */ /* 0x000fe20007ffe0ff */
[----:B------:R-:W-:Y:S03]  /*89f0*/  BSSY B0, `(.L_x_583) ;  /* 0x000002d000007945 */ /* 0x000fe60003800000 */
[----:B------:R-:W-:-:S13]  /*8a00*/  ISETP.GE.AND P0, PT, R0, c[0x0][0x27c], PT ;  /* 0x00009f0000007a0c */ /* 0x000fda0003f06270 */
[----:B------:R-:W-:Y:S05]  /*8a10*/  @P0 BRA `(.L_x_584) ;  /* 0x000002a000000947 */ /* 0x000fea0003800000 */
[----:B-1----:R-:W1:Y:S01]  /*8a20*/  LDS.128 R8, [R28+0x4000] ;  /* 0x004000001c087984 */ /* 0x002e620000000c00 */
        /* <DEDUP_REMOVED lines=40> */
[----:B------:R1:W-:Y:S02]  /*8cb0*/  STS.128 [R28+0x4000], R8 ;  /* 0x004000081c007388 */ /* 0x0003e40000000c00 */
.L_x_584:
[----:B------:R-:W-:Y:S05]  /*8cc0*/  BSYNC B0 ;  /* 0x0000000000007941 */ /* 0x000fea0003800000 */
.L_x_583:
        /* <DEDUP_REMOVED lines=46> */
.L_x_586:
[----:B------:R-:W-:Y:S05]  /*8fb0*/  BSYNC B0 ;  /* 0x0000000000007941 */ /* 0x000fea0003800000 */
.L_x_585:
        /* <DEDUP_REMOVED lines=33> */
[----:B------:R-:W-:Y:S01]  /*91d0*/  HADD2.F32 R5, -RZ, R84.H1_H1 ;  /* 0x30000054ff057230 */ /* 0x000fe20000004100 */
        /* <DEDUP_REMOVED lines=12> */
.L_x_588:
[----:B------:R-:W-:Y:S05]  /*92a0*/  BSYNC B0 ;  /* 0x0000000000007941 */ /* 0x000fea0003800000 */
.L_x_587:
[----:B------:R-:W-:-:S04]  /*92b0*/  IADD3 R0, R20, 0x50, RZ ;  /* 0x0000005014007810 */ /* 0x000fc80007ffe0ff */
        /* <DEDUP_REMOVED lines=21> */
[----:B------:R-:W-:Y:S01]  /*9410*/  HADD2.F32 R0, -RZ, R86.H0_H0 ;  /* 0x20000056ff007230 */ /* 0x000fe20000004100 */
        /* <DEDUP_REMOVED lines=22> */
.L_x_578:
[----:B------:R-:W-:Y:S05]  /*9580*/  BSYNC B1 ;  /* 0x0000000000017941 */ /* 0x000fea0003800000 */
.L_x_577:
[----:B------:R-:W-:-:S04]  /*9590*/  IADD3 R0, R69, 0x40, RZ ;  /* 0x0000004045007810 */ /* 0x000fc80007ffe0ff */
[----:B------:R-:W-:-:S13]  /*95a0*/  ISETP.GE.AND P0, PT, R0, R44, PT ;  /* 0x0000002c0000720c */ /* 0x000fda0003f06270 */
[----:B------:R-:W-:Y:S05]  /*95b0*/  @P0 BRA `(.L_x_589) ;  /* 0x000049d000000947 */ /* 0x000fea0003800000 */
[----:B------:R-:W-:Y:S01]  /*95c0*/  ISETP.GE.AND P0, PT, R20, c[0x0][0x27c], PT ;  /* 0x00009f0014007a0c */ /* 0x000fe20003f06270 */
[----:B------:R-:W-:-:S12]  /*95d0*/  BSSY B0, `(.L_x_590) ;  /* 0x000002c000007945 */ /* 0x000fd80003800000 */
[----:B------:R-:W-:Y:S05]  /*95e0*/  @P0 BRA `(.L_x_591) ;  /* 0x000002a000000947 */ /* 0x000fea0003800000 */
[----:B-1----:R-:W1:Y:S01]  /*95f0*/  LDS.128 R8, [R28+0x2000] ;  /* 0x002000001c087984 */ /* 0x002e620000000c00 */
[----:B------:R-:W-:Y:S02]  /*9600*/  SHF.R.U32.HI R0, RZ, 0x10, R33 ;  /* 0x00000010ff007819 */ /* 0x000fe40000011621 */
[----:B------:R-:W-:Y:S02]  /*9610*/  SHF.R.U32.HI R5, RZ, 0x10, R53 ;  /* 0x00000010ff057819 */ /* 0x000fe40000011635 */
[----:B------:R-:W-:Y:S02]  /*9620*/  SHF.R.U64 R17, R32, 0x10, R33 ;  /* 0x0000001020117819 */ /* 0x000fe40000001221 */
[----:B------:R-:W-:Y:S01]  /*9630*/  SHF.R.U64 R19, R52, 0x10, R53 ;  /* 0x0000001034137819 */ /* 0x000fe20000001235 */
[----:B------:R-:W-:Y:S02]  /*9640*/  HADD2.F32 R21, -RZ, R5.H0_H0 ;  /* 0x20000005ff157230 */ /* 0x000fe40000004100 */
[----:B------:R-:W-:-:S02]  /*9650*/  HADD2.F32 R5, -RZ, R84.H0_H0 ;  /* 0x20000054ff057230 */ /* 0x000fc40000004100 */
        /* <DEDUP_REMOVED lines=18> */
[----:B------:R-:W-:Y:S01]  /*9780*/  HADD2.F32 R0, -RZ, R68.H1_H1 ;  /* 0x30000044ff007230 */ /* 0x000fe20000004100 */
        /* <DEDUP_REMOVED lines=16> */
.L_x_591:
[----:B------:R-:W-:Y:S05]  /*9890*/  BSYNC B0 ;  /* 0x0000000000007941 */ /* 0x000fea0003800000 */
.L_x_590:
        /* <DEDUP_REMOVED lines=46> */
.L_x_593:
[----:B------:R-:W-:Y:S05]  /*9b80*/  BSYNC B0 ;  /* 0x0000000000007941 */ /* 0x000fea0003800000 */
.L_x_592:
        /* <DEDUP_REMOVED lines=46> */
.L_x_595:
[----:B------:R-:W-:Y:S05]  /*9e70*/  BSYNC B0 ;  /* 0x0000000000007941 */ /* 0x000fea0003800000 */
.L_x_594:
        /* <DEDUP_REMOVED lines=46> */
.L_x_597:
[----:B------:R-:W-:Y:S05]  /*a160*/  BSYNC B0 ;  /* 0x0000000000007941 */ /* 0x000fea0003800000 */
.L_x_596:
        /* <DEDUP_REMOVED lines=46> */
.L_x_599:
[----:B------:R-:W-:Y:S05]  /*a450*/  BSYNC B0 ;  /* 0x0000000000007941 */ /* 0x000fea0003800000 */
.L_x_598:
        /* <DEDUP_REMOVED lines=44> */
[----:B------:R1:W-:Y:S01]  /*a720*/  STS.128 [R29+0xa000], R8 ;  /* 0x00a000081d007388 */ /* 0x0003e20000000c00 */
[----:B------:R-:W-:Y:S05]  /*a730*/  BRA `(.L_x_589) ;  /* 0x0000385000007947 */ /* 0x000fea0003800000 */
.L_x_572:
[----:B------:R-:W-:Y:S01]  /*a740*/  @P4 IMAD.HI.U32 R5, R0, c[0x0][0x2c8], RZ ;  /* 0x0000b20000054a27 */ /* 0x000fe200078e00ff */
[----:B------:R-:W-:Y:S01]  /*a750*/  BSSY B0, `(.L_x_600) ;  /* 0x0000047000007945 */ /* 0x000fe20003800000 */
[----:B------:R-:W-:Y:S01]  /*a760*/  CS2R R86, SRZ ;  /* 0x0000000000567805 */ /* 0x000fe2000001ff00 */
[----:B------:R-:W-:Y:S01]  /*a770*/  CS2R R54, SRZ ;  /* 0x0000000000367805 */ /* 0x000fe2000001ff00 */
[----:B------:R-:W-:Y:S01]  /*a780*/  IMAD.MOV.U32 R8, RZ, RZ, R12 ;  /* 0x000000ffff087224 */ /* 0x000fe200078e000c */
[----:B------:R-:W-:Y:S01]  /*a790*/  @P4 SHF.R.U32.HI R0, RZ, c[0x0][0x2cc], R5 ;  /* 0x0000b300ff004a19 */ /* 0x000fe20000011605 */
[----:B------:R-:W-:Y:S01]  /*a7a0*/  IMAD.MOV.U32 R6, RZ, RZ, R10 ;  /* 0x000000ffff067224 */ /* 0x000fe200078e000a */
        /* <DEDUP_REMOVED lines=19> */
[----:B------:R-:W-:Y:S01]  /*a8e0*/  CS2R R20, SRZ ;  /* 0x0000000000147805 */ /* 0x000fe2000001ff00 */
[----:B------:R-:W-:-:S02]  /*a8f0*/  IADD3 R5, R9, R5, RZ ;  /* 0x0000000509057210 */ /* 0x000fc40007ffe0ff */
[----:B------:R-:W-:Y:S02]  /*a900*/  IADD3 R0, R7, R0, RZ ;  /* 0x0000000007007210 */ /* 0x000fe40007ffe0ff */
[----:B------:R-:W-:Y:S02]  /*a910*/  LEA.HI.X R19, R8, c[0x0][0x274], R5, 0x1, P1 ;  /* 0x00009d0008137a11 */ /* 0x000fe400008f0c05 */
[----:B--23--:R-:W-:Y:S01]  /*a920*/  LEA.HI.X R18, R6, c[0x0][0x28c], R0, 0x1, P0 ;  /* 0x0000a30006127a11 */ /* 0x00cfe200000f0c00 */
[----:B------:R1:W2:Y:S01]  /*a930*/  SHFL.IDX PT, R8, R30, RZ, 0x1c1f ;  /* 0x001c1fff1e087589 */ /* 0x0002a200000e0000 */
[----:B------:R-:W-:-:S03]  /*a940*/  ISETP.GE.AND P0, PT, R28, R44, PT ;  /* 0x0000002c1c00720c */ /* 0x000fc60003f06270 */
[----:B------:R1:W3:Y:S04]  /*a950*/  SHFL.IDX PT, R6, R29, RZ, 0x1c1f ;  /* 0x001c1fff1d067589 */ /* 0x0002e800000e0000 */
[----:B------:R1:W4:Y:S04]  /*a960*/  SHFL.IDX PT, R7, R19, RZ, 0x1c1f ;  /* 0x001c1fff13077589 */ /* 0x00032800000e0000 */
[----:B------:R1:W1:Y:S02]  /*a970*/  SHFL.IDX PT, R9, R18, RZ, 0x1c1f ;  /* 0x001c1fff12097589 */ /* 0x00026400000e0000 */
[----:B------:R-:W-:Y:S05]  /*a980*/  @P0 BRA `(.L_x_601) ;  /* 0x0000023000000947 */ /* 0x000fea0003800000 */
[C---:B------:R-:W-:Y:S01]  /*a990*/  IADD3 R12, R68.reuse, 0x20, RZ ;  /* 0x00000020440c7810 */ /* 0x040fe20007ffe0ff */
[----:B------:R-:W-:Y:S01]  /*a9a0*/  CS2R R26, SRZ ;  /* 0x00000000001a7805 */ /* 0x000fe2000001ff00 */
[C---:B------:R-:W-:Y:S01]  /*a9b0*/  IADD3 R13, R68.reuse, 0x40, RZ ;  /* 0x00000040440d7810 */ /* 0x040fe20007ffe0ff */
[----:B------:R-:W-:Y:S01]  /*a9c0*/  CS2R R24, SRZ ;  /* 0x0000000000187805 */ /* 0x000fe2000001ff00 */
[----:B------:R-:W-:-:S02]  /*a9d0*/  ISETP.GE.AND P2, PT, R68, c[0x0][0x27c], PT ;  /* 0x00009f0044007a0c */ /* 0x000fc40003f46270 */
[----:B------:R-:W-:Y:S02]  /*a9e0*/  ISETP.GE.AND P1, PT, R12, c[0x0][0x27c], PT ;  /* 0x00009f000c007a0c */ /* 0x000fe40003f26270 */
[----:B------:R-:W-:-:S09]  /*a9f0*/  ISETP.GE.AND P0, PT, R13, c[0x0][0x27c], PT ;  /* 0x00009f000d007a0c */ /* 0x000fd20003f06270 */
[----:B---34-:R-:W-:Y:S02]  /*aa00*/  @!P2 IMAD.WIDE R10, R68, 0x2, R6 ;  /* 0x00000002440aa825 */ /* 0x018fe400078e0206 */
[----:B------:R-:W-:Y:S02]  /*aa10*/  @!P1 SHF.R.S32.HI R0, RZ, 0x1f, R12 ;  /* 0x0000001fff009819 */ /* 0x000fe4000001140c */
[----:B------:R-:W-:Y:S01]  /*aa20*/  @!P0 SHF.R.S32.HI R5, RZ, 0x1f, R13 ;  /* 0x0000001fff058819 */ /* 0x000fe2000001140d */
[----:B------:R3:W5:Y:S01]  /*aa30*/  @!P2 LD.E.128 R24, [R10.64] ;  /* 0x000000060a18a980 */ /* 0x000762000c101d00 */
[----:B------:R-:W-:Y:S01]  /*aa40*/  @!P1 LEA.HI R0, R0, R12, RZ, 0x3 ;  /* 0x0000000c00009211 */ /* 0x000fe200078f18ff */
        /* <DEDUP_REMOVED lines=10> */
[----:B---3--:R-:W-:-:S02]  /*aaf0*/  @!P0 LEA.HI R10, R5, R13, RZ, 0x3 ;  /* 0x0000000d050a8211 */ /* 0x008fc400078f18ff */
[----:B------:R-:W-:Y:S02]  /*ab00*/  @!P1 LOP3.LUT R5, R0, 0xfffffff8, RZ, 0xc0, !PT ;  /* 0xfffffff800059812 */ /* 0x000fe400078ec0ff */
[----:B------:R-:W-:-:S03]  /*ab10*/  @!P0 LOP3.LUT R0, R10, 0xfffffff8, RZ, 0xc0, !PT ;  /* 0xfffffff80a008812 */ /* 0x000fc600078ec0ff */
[----:B------:R-:W-:-:S04]  /*ab20*/  @!P1 IMAD.WIDE R16, R5, 0x2, R6 ;  /* 0x0000000205109825 */ /* 0x000fc800078e0206 */
[C---:B------:R-:W-:Y:S01]  /*ab30*/  @!P0 IMAD.WIDE R14, R0.reuse, 0x2, R6 ;  /* 0x00000002000e8825 */ /* 0x040fe200078e0206 */
[----:B------:R3:W5:Y:S03]  /*ab40*/  @!P1 LD.E.128 R36, [R16.64] ;  /* 0x0000000610249980 */ /* 0x000766000c101d00 */
[--C-:B-12---:R-:W-:Y:S01]  /*ab50*/  @!P1 IMAD.WIDE R12, R5, 0x2, R8.reuse ;  /* 0x00000002050c9825 */ /* 0x106fe200078e0208 */
[----:B------:R3:W5:Y:S03]  /*ab60*/  @!P0 LD.E.128 R52, [R14.64] ;  /* 0x000000060e348980 */ /* 0x000766000c101d00 */
[--C-:B------:R-:W-:Y:S01]  /*ab70*/  @!P0 IMAD.WIDE R10, R0, 0x2, R8.reuse ;  /* 0x00000002000a8825 */ /* 0x100fe200078e0208 */
[----:B------:R3:W5:Y:S03]  /*ab80*/  @!P1 LD.E.128 R40, [R12.64] ;  /* 0x000000060c289980 */ /* 0x000766000c101d00 */
[----:B------:R-:W-:Y:S01]  /*ab90*/  @!P2 IMAD.WIDE R6, R68, 0x2, R8 ;  /* 0x000000024406a825 */ /* 0x000fe200078e0208 */
[----:B------:R3:W5:Y:S04]  /*aba0*/  @!P0 LD.E.128 R56, [R10.64] ;  /* 0x000000060a388980 */ /* 0x000768000c101d00 */
[----:B------:R3:W5:Y:S02]  /*abb0*/  @!P2 LD.E.128 R20, [R6.64] ;  /* 0x000000060614a980 */ /* 0x000764000c101d00 */
.L_x_601:
[----:B------:R-:W-:Y:S05]  /*abc0*/  BSYNC B0 ;  /* 0x0000000000007941 */ /* 0x000fea0003800000 */
.L_x_600:
[----:B------:R-:W-:Y:S01]  /*abd0*/  IADD3 R5, R28, 0x40, RZ ;  /* 0x000000401c057810 */ /* 0x000fe20007ffe0ff */
[----:B-----5:R-:W-:Y:S01]  /*abe0*/  IMAD.MOV.U32 R0, RZ, RZ, R54 ;  /* 0x000000ffff007224 */ /* 0x020fe200078e0036 */
[----:B---3--:R-:W-:Y:S01]  /*abf0*/  MOV R11, R22 ;  /* 0x00000016000b7202 */ /* 0x008fe20000000f00 */
[----:B----4-:R-:W-:Y:S01]  /*ac00*/  IMAD.MOV.U32 R7, RZ, RZ, R55 ;  /* 0x000000ffff077224 */ /* 0x010fe200078e0037 */
[----:B------:R-:W-:Y:S01]  /*ac10*/  ISETP.GE.AND P0, PT, R5, R44, PT ;  /* 0x0000002c0500720c */ /* 0x000fe20003f06270 */
[----:B------:R-:W-:Y:S01]  /*ac20*/  IMAD.MOV.U32 R6, RZ, RZ, R52 ;  /* 0x000000ffff067224 */ /* 0x000fe200078e0034 */
[----:B------:R-:W-:Y:S01]  /*ac30*/  PRMT R97, R97, 0x5410, R0 ;  /* 0x0000541061617816 */ /* 0x000fe20000000000 */
[----:B------:R-:W-:Y:S01]  /*ac40*/  IMAD.MOV.U32 R5, RZ, RZ, R53 ;  /* 0x000000ffff057224 */ /* 0x000fe200078e0035 */
[----:B-1----:R-:W1:Y:S01]  /*ac50*/  SHFL.IDX PT, R9, R18, 0x1, 0x1c1f ;  /* 0x003c1f0012097f89 */ /* 0x002e6200000e0000 */
        /* <DEDUP_REMOVED lines=15> */
[----:B--2---:R2:W3:Y:S01]  /*ad50*/  SHFL.IDX PT, R8, R30, 0x1, 0x1c1f ;  /* 0x003c1f001e087f89 */ /* 0x0044e200000e0000 */
        /* <DEDUP_REMOVED lines=19> */
[----:B------:R-:W-:Y:S01]  /*ae90*/  PRMT R95, R6, 0x7610, R95 ;  /* 0x00007610065f7816 */ /* 0x000fe2000000005f */
[----:B------:R4:W1:Y:S01]  /*aea0*/  SHFL.IDX PT, R7, R19, 0x1, 0x1c1f ;  /* 0x003c1f0013077f89 */ /* 0x00086200000e0000 */
[----:B------:R-:W-:Y:S01]  /*aeb0*/  CS2R R84, SRZ ;  /* 0x0000000000547805 */ /* 0x000fe2000001ff00 */
[----:B--2---:R-:W-:Y:S01]  /*aec0*/  PRMT R30, R5, 0x5410, R11 ;  /* 0x00005410051e7816 */ /* 0x004fe2000000000b */
[----:B------:R-:W-:Y:S01]  /*aed0*/  CS2R R74, SRZ ;  /* 0x00000000004a7805 */ /* 0x000fe2000001ff00 */
[----:B------:R4:W2:Y:S01]  /*aee0*/  SHFL.IDX PT, R6, R29, 0x1, 0x1c1f ;  /* 0x003c1f001d067f89 */ /* 0x0008a200000e0000 */
[----:B------:R-:W-:Y:S01]  /*aef0*/  PRMT R28, R10, 0x5410, R0 ;  /* 0x000054100a1c7816 */ /* 0x000fe20000000000 */
        /* <DEDUP_REMOVED lines=10> */
[C---:B---3--:R-:W-:Y:S01]  /*afa0*/  IADD3 R12, R68.reuse, 0x20, RZ ;  /* 0x00000020440c7810 */ /* 0x048fe20007ffe0ff */
[----:B------:R-:W-:Y:S01]  /*afb0*/  CS2R R66, SRZ ;  /* 0x0000000000427805 */ /* 0x000fe2000001ff00 */
[C---:B------:R-:W-:Y:S01]  /*afc0*/  IADD3 R13, R68.reuse, 0x40, RZ ;  /* 0x00000040440d7810 */ /* 0x040fe20007ffe0ff */
[----:B------:R-:W-:Y:S01]  /*afd0*/  CS2R R64, SRZ ;  /* 0x0000000000407805 */ /* 0x000fe2000001ff00 */
[----:B------:R-:W-:-:S02]  /*afe0*/  ISETP.GE.AND P2, PT, R68, c[0x0][0x27c], PT ;  /* 0x00009f0044007a0c */ /* 0x000fc40003f46270 */
[----:B------:R-:W-:Y:S02]  /*aff0*/  ISETP.GE.AND P1, PT, R12, c[0x0][0x27c], PT ;  /* 0x00009f000c007a0c */ /* 0x000fe40003f26270 */
[----:B------:R-:W-:-:S09]  /*b000*/  ISETP.GE.AND P0, PT, R13, c[0x0][0x27c], PT ;  /* 0x00009f000d007a0c */ /* 0x000fd20003f06270 */
[----:B-12---:R-:W-:Y:S02]  /*b010*/  @!P2 IMAD.WIDE R10, R68, 0x2, R6 ;  /* 0x00000002440aa825 */ /* 0x006fe400078e0206 */
        /* <DEDUP_REMOVED lines=14> */
[----:B-1----:R-:W-:-:S02]  /*b100*/  @!P0 LEA.HI R10, R5, R13, RZ, 0x3 ;  /* 0x0000000d050a8211 */ /* 0x002fc400078f18ff */
[----:B------:R-:W-:Y:S02]  /*b110*/  @!P1 LOP3.LUT R5, R0, 0xfffffff8, RZ, 0xc0, !PT ;  /* 0xfffffff800059812 */ /* 0x000fe400078ec0ff */
[----:B------:R-:W-:-:S03]  /*b120*/  @!P0 LOP3.LUT R0, R10, 0xfffffff8, RZ, 0xc0, !PT ;  /* 0xfffffff80a008812 */ /* 0x000fc600078ec0ff */
[----:B------:R-:W-:-:S04]  /*b130*/  @!P1 IMAD.WIDE R16, R5, 0x2, R6 ;  /* 0x0000000205109825 */ /* 0x000fc800078e0206 */
[C---:B------:R-:W-:Y:S01]  /*b140*/  @!P0 IMAD.WIDE R14, R0.reuse, 0x2, R6 ;  /* 0x00000002000e8825 */ /* 0x040fe200078e0206 */
[----:B------:R1:W5:Y:S03]  /*b150*/  @!P1 LD.E.128 R72, [R16.64] ;  /* 0x0000000610489980 */ /* 0x000366000c101d00 */
[--C-:B------:R-:W-:Y:S01]  /*b160*/  @!P1 IMAD.WIDE R12, R5, 0x2, R8.reuse ;  /* 0x00000002050c9825 */ /* 0x100fe200078e0208 */
[----:B------:R1:W5:Y:S03]  /*b170*/  @!P0 LD.E.128 R84, [R14.64] ;  /* 0x000000060e548980 */ /* 0x000366000c101d00 */
[--C-:B------:R-:W-:Y:S01]  /*b180*/  @!P0 IMAD.WIDE R10, R0, 0x2, R8.reuse ;  /* 0x00000002000a8825 */ /* 0x100fe200078e0208 */
[----:B------:R1:W5:Y:S03]  /*b190*/  @!P1 LD.E.128 R76, [R12.64] ;  /* 0x000000060c4c9980 */ /* 0x000366000c101d00 */
[----:B------:R-:W-:Y:S01]  /*b1a0*/  @!P2 IMAD.WIDE R6, R68, 0x2, R8 ;  /* 0x000000024406a825 */ /* 0x000fe200078e0208 */
[----:B------:R1:W5:Y:S04]  /*b1b0*/  @!P0 LD.E.128 R80, [R10.64] ;  /* 0x000000060a508980 */ /* 0x000368000c101d00 */
[----:B------:R1:W5:Y:S02]  /*b1c0*/  @!P2 LD.E.128 R60, [R6.64] ;  /* 0x00000006063ca980 */ /* 0x000364000c101d00 */
.L_x_603:
[----:B---3--:R-:W-:Y:S05]  /*b1d0*/  BSYNC B0 ;  /* 0x0000000000007941 */ /* 0x008fea0003800000 */
.L_x_602:
[----:B-1---5:R-:W-:Y:S01]  /*b1e0*/  IMAD.MOV.U32 R7, RZ, RZ, R87 ;  /* 0x000000ffff077224 */ /* 0x022fe200078e0057 */
[----:B------:R-:W-:-:S04]  /*b1f0*/  DEPBAR.LE SB0, 0x1 ;  /* 0x000080400000791a */ /* 0x000fc80000000000 */
[----:B--2---:R-:W-:Y:S01]  /*b200*/  IMAD.MOV.U32 R6, RZ, RZ, R84 ;  /* 0x000000ffff067224 */ /* 0x004fe200078e0054 */
[----:B------:R-:W-:Y:S01]  /*b210*/  PRMT R106, R106, 0x5410, R7 ;  /* 0x000054106a6a7816 */ /* 0x000fe20000000007 */
[----:B------:R-:W-:Y:S01]  /*b220*/  IMAD.MOV.U32 R7, RZ, RZ, R75 ;  /* 0x000000ffff077224 */ /* 0x000fe200078e004b */
[----:B------:R-:W-:Y:S01]  /*b230*/  BSSY B1, `(.L_x_604) ;  /* 0x000017d000017945 */ /* 0x000fe20003800000 */
[----:B------:R-:W-:Y:S01]  /*b240*/  IMAD.MOV.U32 R0, RZ, RZ, R86 ;  /* 0x000000ffff007224 */ /* 0x000fe200078e0056 */
[----:B------:R-:W-:Y:S01]  /*b250*/  PRMT R108, R108, 0x5410, R6 ;  /* 0x000054106c6c7816 */ /* 0x000fe20000000006 */
[----:B------:R-:W-:Y:S02]  /*b260*/  IMAD.MOV.U32 R6, RZ, RZ, R72 ;  /* 0x000000ffff067224 */ /* 0x000fe400078e0048 */
        /* <DEDUP_REMOVED lines=15> */
[----:B------:R-:W-:-:S02]  /*b360*/  PRMT R105, R105, 0x5410, R7 ;  /* 0x0000541069697816 */ /* 0x000fc40000000007 */
[----:B------:R-:W-:Y:S02]  /*b370*/  IADD3 R7, -R244, R44, RZ ;  /* 0x0000002cf4077210 */ /* 0x000fe40007ffe1ff */
[----:B------:R-:W-:Y:S02]  /*b380*/  MOV R0, R82 ;  /* 0x0000005200007202 */ /* 0x000fe40000000f00 */
[----:B------:R-:W-:Y:S01]  /*b390*/  IMNMX R71, R7, 0x80, PT ;  /* 0x0000008007477817 */ /* 0x000fe20003800200 */
[----:B------:R-:W-:Y:S01]  /*b3a0*/  IMAD.MOV.U32 R7, RZ, RZ, R62 ;  /* 0x000000ffff077224 */ /* 0x000fe200078e003e */
[----:B------:R-:W-:Y:S01]  /*b3b0*/  PRMT R100, R5, 0x5410, R6 ;  /* 0x0000541005647816 */ /* 0x000fe20000000006 */
[----:B------:R-:W-:Y:S01]  /*b3c0*/  IMAD.MOV.U32 R6, RZ, RZ, R80 ;  /* 0x000000ffff067224 */ /* 0x000fe200078e0050 */
[----:B------:R-:W-:Y:S01]  /*b3d0*/  PRMT R108, R0, 0x7610, R108 ;  /* 0x00007610006c7816 */ /* 0x000fe2000000006c */
[----:B------:R-:W-:Y:S01]  /*b3e0*/  IMAD.MOV.U32 R5, RZ, RZ, R81 ;  /* 0x000000ffff057224 */ /* 0x000fe200078e0051 */
[----:B------:R-:W-:Y:S01]  /*b3f0*/  BAR.SYNC.DEFER_BLOCKING 0x0 ;  /* 0x0000000000007b1d */ /* 0x000fe20000010000 */
[----:B------:R-:W-:Y:S01]  /*b400*/  IMAD.MOV.U32 R0, RZ, RZ, R78 ;  /* 0x000000ffff007224 */ /* 0x000fe200078e004e */
[----:B------:R-:W-:-:S02]  /*b410*/  ISETP.GE.AND P0, PT, R69, R71, PT ;  /* 0x000000474500720c */ /* 0x000fc40003f06270 */
        /* <DEDUP_REMOVED lines=13> */
[----:B------:R-:W-:Y:S02]  /*b4f0*/  PRMT R97, R6, 0x7610, R97 ;  /* 0x0000761006617816 */ /* 0x000fe40000000061 */
[----:B------:R-:W-:Y:S01]  /*b500*/  PRMT R98, R0, 0x5410, R5 ;  /* 0x0000541000627816 */ /* 0x000fe20000000005 */
[----:B------:R-:W-:Y:S05]  /*b510*/  @P0 BRA `(.L_x_605) ;  /* 0x000014e000000947 */ /* 0x000fea0003800000 */
[----:B------:R-:W-:Y:S01]  /*b520*/  ISETP.GE.AND P0, PT, R68, c[0x0][0x27c], PT ;  /* 0x00009f0044007a0c */ /* 0x000fe20003f06270 */
[----:B------:R-:W-:-:S12]  /*b530*/  BSSY B0, `(.L_x_606) ;  /* 0x0000068000007945 */ /* 0x000fd80003800000 */
[----:B------:R-:W-:Y:S05]  /*b540*/  @P0 BRA `(.L_x_607) ;  /* 0x0000066000000947 */ /* 0x000fea0003800000 */
[----:B------:R-:W-:Y:S02]  /*b550*/  MOV R7, c[0x0][0x27c] ;  /* 0x00009f0000077a02 */ /* 0x000fe40000000f00 */
[----:B------:R-:W-:Y:S02]  /*b560*/  SHF.L.U32 R0, R69, 0x6, RZ ;  /* 0x0000000645007819 */ /* 0x000fe400000006ff */
[----:B------:R-:W-:Y:S02]  /*b570*/  LEA.HI R7, R7, R48, RZ, 0x1d ;  /* 0x0000003007077211 */ /* 0x000fe400078fe8ff */
[----:B------:R-:W-:Y:S02]  /*b580*/  LOP3.LUT R0, R0, 0x1c0, RZ, 0xc0, !PT ;  /* 0x000001c000007812 */ /* 0x000fe400078ec0ff */
[----:B------:R-:W-:Y:S02]  /*b590*/  SHF.R.S32.HI R9, RZ, 0x1f, R7 ;  /* 0x0000001fff097819 */ /* 0x000fe40000011407 */
[----:B------:R-:W-:-:S02]  /*b5a0*/  SHF.L.U32 R5, R7, 0x3, RZ ;  /* 0x0000000307057819 */ /* 0x000fc400000006ff */
[----:B------:R-:W-:Y:S02]  /*b5b0*/  LEA.HI R7, R9, R7, RZ, 0x3 ;  /* 0x0000000709077211 */ /* 0x000fe400078f18ff */
[C---:B------:R-:W-:Y:S02]  /*b5c0*/  LOP3.LUT R6, R0.reuse, 0x38, R68, 0xf8, !PT ;  /* 0x0000003800067812 */ /* 0x040fe400078ef844 */
[----:B------:R-:W-:Y:S02]  /*b5d0*/  SHF.R.U32.HI R8, RZ, 0x3, R0 ;  /* 0x00000003ff087819 */ /* 0x000fe40000011600 */
[----:B------:R-:W-:Y:S02]  /*b5e0*/  LOP3.LUT R5, R0, 0x38, R5, 0xf8, !PT ;  /* 0x0000003800057812 */ /* 0x000fe400078ef805 */
[----:B------:R-:W-:Y:S02]  /*b5f0*/  SHF.L.U32 R0, R7, 0xa, RZ ;  /* 0x0000000a07007819 */ /* 0x000fe400000006ff */
[----:B------:R-:W-:-:S02]  /*b600*/  SHF.L.U32 R12, R115, 0x9, RZ ;  /* 0x00000009730c7819 */ /* 0x000fc400000006ff */
[----:B------:R-:W-:Y:S02]  /*b610*/  LOP3.LUT R5, R5, R8, RZ, 0x3c, !PT ;  /* 0x0000000805057212 */ /* 0x000fe400078e3cff */
[----:B------:R-:W-:Y:S02]  /*b620*/  LOP3.LUT R0, R0, 0x7fffe000, RZ, 0xc0, !PT ;  /* 0x7fffe00000007812 */ /* 0x000fe400078ec0ff */
[----:B------:R-:W-:Y:S02]  /*b630*/  LOP3.LUT R6, R12, R6, R8, 0xf6, !PT ;  /* 0x000000060c067212 */ /* 0x000fe400078ef608 */
[----:B------:R-:W-:Y:S02]  /*b640*/  IADD3 R0, R5, R0, R12 ;  /* 0x0000000005007210 */ /* 0x000fe40007ffe00c */
[----:B------:R-:W-:Y:S02]  /*b650*/  SHF.L.U32 R44, R6, 0x1, RZ ;  /* 0x00000001062c7819 */ /* 0x000fe400000006ff */
[----:B------:R-:W-:Y:S01]  /*b660*/  SHF.L.U32 R34, R0, 0x1, RZ ;  /* 0x0000000100227819 */ /* 0x000fe200000006ff */
[----:B------:R-:W-:Y:S01]  /*b670*/  HADD2.F32 R0, -RZ, R28.H0_H0 ;  /* 0x2000001cff007230 */ /* 0x000fe20000004100 */
[----:B------:R-:W-:Y:S01]  /*b680*/  SHF.R.U32.HI R5, RZ, 0x10, R23 ;  /* 0x00000010ff057819 */ /* 0x000fe20000011617 */
[----:B------:R-:W1:Y:S01]  /*b690*/  LDS.128 R8, [R44+0xc100] ;  /* 0x00c100002c087984 */ /* 0x000e620000000c00 */
[----:B------:R-:W-:-:S02]  /*b6a0*/  SHF.R.U64 R49, R26, 0x10, R27 ;  /* 0x000000101a317819 */ /* 0x000fc4000000121b */
[----:B------:R-:W-:Y:S01]  /*b6b0*/  SHF.R.U32.HI R17, RZ, 0x10, R27 ;  /* 0x00000010ff117819 */ /* 0x000fe2000001161b */
[----:B------:R-:W2:Y:S01]  /*b6c0*/  LDS.128 R12, [R34+0xc100] ;  /* 0x00c10000220c7984 */ /* 0x000ea20000000c00 */
[----:B------:R-:W-:Y:S01]  /*b6d0*/  SHF.R.U64 R46, R22, 0x10, R23 ;  /* 0x00000010162e7819 */ /* 0x000fe20000001217 */
[----:B------:R-:W-:Y:S01]  /*b6e0*/  HADD2.F32 R27, -RZ, R5.H0_H0 ;  /* 0x20000005ff1b7230 */ /* 0x000fe20000004100 */
[--C-:B------:R-:W-:Y:S01]  /*b6f0*/  SHF.R.U64 R47, R24, 0x10, R25.reuse ;  /* 0x00000010182f7819 */ /* 0x100fe20000001219 */
[----:B------:R-:W-:Y:S01]  /*b700*/  HADD2.F32 R5, -RZ, R28.H1_H1 ;  /* 0x3000001cff057230 */ /* 0x000fe20000004100 */
[----:B------:R-:W-:Y:S01]  /*b710*/  SHF.R.U32.HI R26, RZ, 0x10, R25 ;  /* 0x00000010ff1a7819 */ /* 0x000fe20000011619 */
[----:B------:R-:W-:Y:S01]  /*b720*/  HADD2.F32 R51, -RZ, R17.H0_H0 ;  /* 0x20000011ff337230 */ /* 0x000fe20000004100 */
[--C-:B----4-:R-:W-:Y:S01]  /*b730*/  SHF.R.U64 R29, R20, 0x10, R21.reuse ;  /* 0x00000010141d7819 */ /* 0x110fe20000001215 */
[----:B------:R-:W-:Y:S01]  /*b740*/  HADD2.F32 R47, -RZ, R47.H0_H0 ;  /* 0x2000002fff2f7230 */ /* 0x000fe20000004100 */
[----:B------:R-:W-:-:S05]  /*b750*/  SHF.R.U32.HI R16, RZ, 0x10, R21 ;  /* 0x00000010ff107819 */ /* 0x000fca0000011615 */
[----:B------:R-:W-:Y:S02]  /*b760*/  HADD2.F32 R16, -RZ, R16.H0_H0 ;  /* 0x20000010ff107230 */ /* 0x000fe40000004100 */
[--C-:B-1----:R-:W-:Y:S02]  /*b770*/  HADD2.F32 R19, -RZ, R11.reuse.H0_H0 ;  /* 0x2000000bff137230 */ /* 0x102fe40000004100 */
[----:B------:R-:W-:Y:S02]  /*b780*/  HADD2.F32 R18, -RZ, R11.H1_H1 ;  /* 0x3000000bff127230 */ /* 0x000fe40000004100 */
[----:B--2---:R-:W-:Y:S02]  /*b790*/  HADD2.F32 R7, -RZ, R15.H0_H0 ;  /* 0x2000000fff077230 */ /* 0x004fe40000004100 */
[--C-:B------:R-:W-:Y:S02]  /*b7a0*/  HADD2.F32 R23, -RZ, R8.reuse.H0_H0 ;  /* 0x20000008ff177230 */ /* 0x100fe40000004100 */
[----:B------:R-:W-:Y:S01]  /*b7b0*/  HADD2.F32 R25, -RZ, R8.H1_H1 ;  /* 0x30000008ff197230 */ /* 0x000fe20000004100 */
[----:B------:R-:W-:Y:S01]  /*b7c0*/  FMUL.FTZ R32, R7, R0 ;  /* 0x0000000007207220 */ /* 0x000fe20000410000 */
[----:B------:R-:W-:-:S02]  /*b7d0*/  HADD2.F32 R22, -RZ, R10.H0_H0 ;  /* 0x2000000aff167230 */ /* 0x000fc40000004100 */
[----:B------:R-:W-:Y:S02]  /*b7e0*/  HADD2.F32 R24, -RZ, R10.H1_H1 ;  /* 0x3000000aff187230 */ /* 0x000fe40000004100 */
[--C-:B------:R-:W-:Y:S02]  /*b7f0*/  HADD2.F32 R8, -RZ, R13.reuse.H0_H0 ;  /* 0x2000000dff087230 */ /* 0x100fe40000004100 */
[----:B------:R-:W-:Y:S02]  /*b800*/  HADD2.F32 R10, -RZ, R13.H1_H1 ;  /* 0x3000000dff0a7230 */ /* 0x000fe40000004100 */
[--C-:B------:R-:W-:Y:S02]  /*b810*/  HADD2.F32 R21, -RZ, R9.reuse.H0_H0 ;  /* 0x20000009ff157230 */ /* 0x100fe40000004100 */
[----:B------:R-:W-:Y:S01]  /*b820*/  HADD2.F32 R20, -RZ, R9.H1_H1 ;  /* 0x30000009ff147230 */ /* 0x000fe20000004100 */
[----:B------:R-:W-:Y:S01]  /*b830*/  FMUL.FTZ R9, R19, R0 ;  /* 0x0000000013097220 */ /* 0x000fe20000410000 */
[----:B------:R-:W-:Y:S01]  /*b840*/  HADD2.F32 R13, -RZ, R31.H0_H0 ;  /* 0x2000001fff0d7230 */ /* 0x000fe20000004100 */
[----:B------:R-:W-:Y:S01]  /*b850*/  FMUL.FTZ R0, R18, R27 ;  /* 0x0000001b12007220 */ /* 0x000fe20000410000 */
[----:B------:R-:W-:-:S02]  /*b860*/  HADD2.F32 R6, -RZ, R15.H1_H1 ;  /* 0x3000000fff067230 */ /* 0x000fc40000004100 */
[--C-:B------:R-:W-:Y:S01]  /*b870*/  HADD2.F32 R11, -RZ, R12.reuse.H0_H0 ;  /* 0x2000000cff0b7230 */ /* 0x100fe20000004100 */
[----:B------:R-:W-:Y:S01]  /*b880*/  FFMA.FTZ R45, R7, R13, R9 ;  /* 0x0000000d072d7223 */ /* 0x000fe20000010009 */
[----:B------:R-:W-:Y:S01]  /*b890*/  HADD2.F32 R9, -RZ, R31.H1_H1 ;  /* 0x3000001fff097230 */ /* 0x000fe20000004100 */
[----:B------:R-:W-:Y:S01]  /*b8a0*/  FMUL.FTZ R7, R21, R5 ;  /* 0x0000000515077220 */ /* 0x000fe20000410000 */
[----:B------:R-:W-:Y:S01]  /*b8b0*/  HADD2.F32 R15, -RZ, R12.H1_H1 ;  /* 0x3000000cff0f7230 */ /* 0x000fe20000004100 */
[C---:B------:R-:W-:Y:S01]  /*b8c0*/  FFMA.FTZ R35, R6.reuse, R51, R0 ;  /* 0x0000003306237223 */ /* 0x040fe20000010000 */
[----:B------:R-:W-:Y:S01]  /*b8d0*/  HADD2.F32 R0, -RZ, R30.H0_H0 ;  /* 0x2000001eff007230 */ /* 0x000fe20000004100 */
[----:B------:R-:W-:Y:S01]  /*b8e0*/  FMUL.FTZ R31, R6, R27 ;  /* 0x0000001b061f7220 */ /* 0x000fe20000410000 */
[----:B------:R-:W-:Y:S01]  /*b8f0*/  HADD2.F32 R12, -RZ, R14.H0_H0 ;  /* 0x2000000eff0c7230 */ /* 0x000fe20000004100 */
[C---:B------:R-:W-:Y:S01]  /*b900*/  FMUL.FTZ R27, R8.reuse, R5 ;  /* 0x00000005081b7220 */ /* 0x040fe20000410000 */
[----:B------:R-:W-:Y:S01]  /*b910*/  HADD2.F32 R5, -RZ, R30.H1_H1 ;  /* 0x3000001eff057230 */ /* 0x000fe20000004100 */
[----:B------:R-:W-:Y:S01]  /*b920*/  FFMA.FTZ R33, R8, R9, R7 ;  /* 0x0000000908217223 */ /* 0x000fe20000010007 */
[----:B------:R-:W-:Y:S01]  /*b930*/  HADD2.F32 R8, -RZ, R50.H0_H0 ;  /* 0x20000032ff087230 */ /* 0x000fe20000004100 */
[----:B------:R-:W-:Y:S01]  /*b940*/  FMUL.FTZ R7, R23, R0 ;  /* 0x0000000017077220 */ /* 0x000fe20000410000 */
[----:B------:R-:W-:Y:S01]  /*b950*/  HADD2.F32 R50, -RZ, R26.H0_H0 ;  /* 0x2000001aff327230 */ /* 0x000fe20000004100 */
[----:B------:R-:W-:Y:S01]  /*b960*/  FMUL.FTZ R6, R20, R16 ;  /* 0x0000001014067220 */ /* 0x000fe20000410000 */
[----:B------:R-:W-:Y:S01]  /*b970*/  HADD2.F32 R14, -RZ, R14.H1_H1 ;  /* 0x3000000eff0e7230 */ /* 0x000fe20000004100 */
[----:B------:R-:W-:Y:S01]  /*b980*/  FFMA.FTZ R28, R11, R8, R7 ;  /* 0x000000080b1c7223 */ /* 0x000fe20000010007 */
[----:B------:R-:W-:Y:S01]  /*b990*/  HADD2.F32 R7, -RZ, R29.H0_H0 ;  /* 0x2000001dff077230 */ /* 0x000fe20000004100 */
[----:B------:R-:W-:-:S02]  /*b9a0*/  FMUL.FTZ R26, R10, R16 ;  /* 0x000000100a1a7220 */ /* 0x000fc40000410000 */
[----:B------:R-:W-:Y:S01]  /*b9b0*/  FMUL.FTZ R16, R11, R0 ;  /* 0x000000000b107220 */ /* 0x000fe20000410000 */
[----:B------:R-:W-:Y:S01]  /*b9c0*/  HADD2.F32 R0, -RZ, R70.H0_H0 ;  /* 0x20000046ff007230 */ /* 0x000fe20000004100 */
[----:B------:R-:W-:Y:S01]  /*b9d0*/  FFMA.FTZ R30, R10, R50, R6 ;  /* 0x000000320a1e7223 */ /* 0x000fe20000010006 */
[----:B------:R-:W-:Y:S01]  /*b9e0*/  HADD2.F32 R10, -RZ, R46.H0_H0 ;  /* 0x2000002eff0a7230 */ /* 0x000fe20000004100 */
[-C--:B------:R-:W-:Y:S01]  /*b9f0*/  FMUL.FTZ R6, R22, R5.reuse ;  /* 0x0000000516067220 */ /* 0x080fe20000410000 */
[----:B------:R-:W-:Y:S01]  /*ba00*/  HADD2.F32 R46, -RZ, R49.H0_H0 ;  /* 0x20000031ff2e7230 */ /* 0x000fe20000004100 */
[C---:B------:R-:W-:Y:S02]  /*ba10*/  FMUL.FTZ R11, R12.reuse, R5 ;  /* 0x000000050c0b7220 */ /* 0x040fe40000410000 */
[----:B------:R-:W-:Y:S02]  /*ba20*/  FMUL.FTZ R5, R25, R7 ;  /* 0x0000000719057220 */ /* 0x000fe40000410000 */
[----:B------:R-:W-:-:S02]  /*ba30*/  FFMA.FTZ R29, R12, R0, R6 ;  /* 0x000000000c1d7223 */ /* 0x000fc40000010006 */
[-C--:B------:R-:W-:Y:S02]  /*ba40*/  FMUL.FTZ R6, R24, R10.reuse ;  /* 0x0000000a18067220 */ /* 0x080fe40000410000 */
[C---:B------:R-:W-:Y:S02]  /*ba50*/  FMUL.FTZ R7, R15.reuse, R7 ;  /* 0x000000070f077220 */ /* 0x040fe40000410000 */
[----:B------:R-:W-:Y:S02]  /*ba60*/  FFMA.FTZ R15, R15, R47, R5 ;  /* 0x0000002f0f0f7223 */ /* 0x000fe40000010005 */
[C---:B------:R-:W-:Y:S02]  /*ba70*/  FMUL.FTZ R5, R14.reuse, R10 ;  /* 0x0000000a0e057220 */ /* 0x040fe40000410000 */
[----:B------:R-:W-:Y:S02]  /*ba80*/  FFMA.FTZ R17, R14, R46, R6 ;  /* 0x0000002e0e117223 */ /* 0x000fe40000010006 */
[----:B------:R-:W-:-:S02]  /*ba90*/  FFMA.FTZ R10, R19, R13, -R32 ;  /* 0x0000000d130a7223 */ /* 0x000fc40000010820 */
[----:B------:R-:W-:Y:S01]  /*baa0*/  FFMA.FTZ R12, R21, R9, -R27 ;  /* 0x00000009150c7223 */ /* 0x000fe2000001081b */
[----:B------:R-:W-:Y:S01]  /*bab0*/  F2FP.PACK_AB R9, R30, R33 ;  /* 0x000000211e09723e */ /* 0x000fe200000000ff */
[----:B------:R-:W-:Y:S02]  /*bac0*/  FFMA.FTZ R13, R20, R50, -R26 ;  /* 0x00000032140d7223 */ /* 0x000fe4000001081a */
        /* <DEDUP_REMOVED lines=14> */
.L_x_607:
[----:B------:R-:W-:Y:S05]  /*bbb0*/  BSYNC B0 ;  /* 0x0000000000007941 */ /* 0x000fea0003800000 */
.L_x_606:
[----:B------:R-:W-:Y:S01]  /*bbc0*/  IADD3 R0, R68, 0x20, RZ ;  /* 0x0000002044007810 */ /* 0x000fe20007ffe0ff */
[----:B------:R-:W-:Y:S03]  /*bbd0*/  BSSY B0, `(.L_x_608) ;  /* 0x0000071000007945 */ /* 0x000fe60003800000 */
[----:B------:R-:W-:-:S13]  /*bbe0*/  ISETP.GE.AND P0, PT, R0, c[0x0][0x27c], PT ;  /* 0x00009f0000007a0c */ /* 0x000fda0003f06270 */
[----:B------:R-:W-:Y:S05]  /*bbf0*/  @P0 BRA `(.L_x_609) ;  /* 0x000006e000000947 */ /* 0x000fea0003800000 */
[----:B------:R-:W-:Y:S02]  /*bc00*/  SHF.R.S32.HI R7, RZ, 0x1f, R0 ;  /* 0x0000001fff077819 */ /* 0x000fe40000011400 */
[----:B-1----:R-:W-:Y:S02]  /*bc10*/  SHF.L.U32 R8, R69, 0x6, RZ ;  /* 0x0000000645087819 */ /* 0x002fe400000006ff */
[CC--:B------:R-:W-:Y:S02]  /*bc20*/  LEA.HI R6, R7.reuse, R0.reuse, RZ, 0x3 ;  /* 0x0000000007067211 */ /* 0x0c0fe400078f18ff */
[----:B------:R-:W-:Y:S02]  /*bc30*/  LEA.HI R7, R7, R0, RZ, 0x6 ;  /* 0x0000000007077211 */ /* 0x000fe400078f30ff */
[----:B------:R-:W-:Y:S02]  /*bc40*/  MOV R9, c[0x0][0x27c] ;  /* 0x00009f0000097a02 */ /* 0x000fe40000000f00 */
[----:B------:R-:W-:Y:S01]  /*bc50*/  SHF.R.S32.HI R5, RZ, 0x3, R6 ;  /* 0x00000003ff057819 */ /* 0x000fe20000011406 */
[----:B------:R-:W-:Y:S01]  /*bc60*/  IMAD.SHL.U32 R7, R7, 0x80, RZ ;  /* 0x0000008007077824 */ /* 0x000fe200078e00ff */
[----:B------:R-:W-:-:S02]  /*bc70*/  LOP3.LUT R0, R8, 0x1c0, RZ, 0xc0, !PT ;  /* 0x000001c008007812 */ /* 0x000fc400078ec0ff */
[----:B------:R-:W-:Y:S02]  /*bc80*/  LEA.HI R5, R9, R5, RZ, 0x1d ;  /* 0x0000000509057211 */ /* 0x000fe400078fe8ff */
[----:B------:R-:W-:Y:S02]  /*bc90*/  LOP3.LUT R8, R0, 0x38, R6, 0xf8, !PT ;  /* 0x0000003800087812 */ /* 0x000fe400078ef806 */
[----:B------:R-:W-:Y:S02]  /*bca0*/  SHF.R.S32.HI R6, RZ, 0x1f, R5 ;  /* 0x0000001fff067819 */ /* 0x000fe40000011405 */
[----:B------:R-:W-:Y:S02]  /*bcb0*/  SHF.R.U32.HI R10, RZ, 0x3, R0 ;  /* 0x00000003ff0a7819 */ /* 0x000fe40000011600 */
[----:B------:R-:W-:Y:S02]  /*bcc0*/  LOP3.LUT R7, R7, 0x7fffe000, RZ, 0xc0, !PT ;  /* 0x7fffe00007077812 */ /* 0x000fe400078ec0ff */
[----:B------:R-:W-:-:S02]  /*bcd0*/  LEA.HI R6, R6, R5, RZ, 0x3 ;  /* 0x0000000506067211 */ /* 0x000fc400078f18ff */
[-C--:B------:R-:W-:Y:S02]  /*bce0*/  LOP3.LUT R9, R8, R10.reuse, RZ, 0x3c, !PT ;  /* 0x0000000a08097212 */ /* 0x080fe400078e3cff */
[----:B------:R-:W-:Y:S01]  /*bcf0*/  LEA R8, R115, R7, 0x9 ;  /* 0x0000000773087211 */ /* 0x000fe200078e48ff */
[----:B------:R-:W-:Y:S01]  /*bd00*/  IMAD.SHL.U32 R7, R5, 0x8, RZ ;  /* 0x0000000805077824 */ /* 0x000fe200078e00ff */
[----:B------:R-:W-:Y:S02]  /*bd10*/  SHF.L.U32 R5, R6, 0xa, RZ ;  /* 0x0000000a06057819 */ /* 0x000fe400000006ff */
[----:B------:R-:W-:Y:S01]  /*bd20*/  SHF.R.U32.HI R16, RZ, 0x10, R37 ;  /* 0x00000010ff107819 */ /* 0x000fe20000011625 */
[----:B------:R-:W-:Y:S01]  /*bd30*/  IMAD.IADD R8, R8, 0x1, R9 ;  /* 0x0000000108087824 */ /* 0x000fe200078e0209 */
[----:B------:R-:W-:Y:S02]  /*bd40*/  LOP3.LUT R6, R0, 0x38, R7, 0xf8, !PT ;  /* 0x0000003800067812 */ /* 0x000fe400078ef807 */
[----:B------:R-:W-:Y:S01]  /*bd50*/  LOP3.LUT R0, R5, 0x7fffe000, RZ, 0xc0, !PT ;  /* 0x7fffe00005007812 */ /* 0x000fe200078ec0ff */
[----:B------:R-:W-:Y:S01]  /*bd60*/  HADD2.F32 R5, -RZ, R70.H1_H1 ;  /* 0x30000046ff057230 */ /* 0x000fe20000004100 */
[----:B------:R-:W-:-:S02]  /*bd70*/  LOP3.LUT R6, R6, R10, RZ, 0x3c, !PT ;  /* 0x0000000a06067212 */ /* 0x000fc400078e3cff */
[----:B------:R-:W-:Y:S01]  /*bd80*/  SHF.L.U32 R44, R8, 0x1, RZ ;  /* 0x00000001082c7819 */ /* 0x000fe200000006ff */
[----:B------:R-:W-:Y:S01]  /*bd90*/  IMAD R0, R115, 0x200, R0 ;  /* 0x0000020073007824 */ /* 0x000fe200078e0200 */
[----:B------:R-:W-:Y:S02]  /*bda0*/  SHF.R.U64 R45, R36, 0x10, R37 ;  /* 0x00000010242d7819 */ /* 0x000fe40000001225 */
[----:B------:R-:W-:Y:S01]  /*bdb0*/  SHF.R.U64 R36, R40, 0x10, R41 ;  /* 0x0000001028247819 */ /* 0x000fe20000001229 */
[----:B------:R-:W1:Y:S01]  /*bdc0*/  LDS.128 R8, [R44+0xc100] ;  /* 0x00c100002c087984 */ /* 0x000e620000000c00 */
[----:B------:R-:W-:Y:S01]  /*bdd0*/  IADD3 R0, R0, R6, RZ ;  /* 0x0000000600007210 */ /* 0x000fe20007ffe0ff */
[----:B------:R-:W-:Y:S01]  /*bde0*/  HADD2.F32 R40, -RZ, R16.H0_H0 ;  /* 0x20000010ff287230 */ /* 0x000fe20000004100 */
[----:B------:R-:W-:Y:S02]  /*bdf0*/  SHF.R.U32.HI R17, RZ, 0x10, R43 ;  /* 0x00000010ff117819 */ /* 0x000fe4000001162b */
[----:B------:R-:W-:Y:S01]  /*be00*/  SHF.R.U32.HI R18, RZ, 0x10, R39 ;  /* 0x00000010ff127819 */ /* 0x000fe20000011627 */
[----:B------:R-:W-:Y:S01]  /*be10*/  IMAD.SHL.U32 R35, R0, 0x2, RZ ;  /* 0x0000000200237824 */ /* 0x000fe200078e00ff */
[----:B------:R-:W-:Y:S01]  /*be20*/  SHF.R.U32.HI R0, RZ, 0x10, R41 ;  /* 0x00000010ff007819 */ /* 0x000fe20000011629 */
[----:B------:R-:W-:Y:S01]  /*be30*/  HADD2.F32 R17, -RZ, R17.H0_H0 ;  /* 0x20000011ff117230 */ /* 0x000fe20000004100 */
[----:B------:R-:W-:Y:S01]  /*be40*/  SHF.R.U64 R38, R38, 0x10, R39 ;  /* 0x0000001026267819 */ /* 0x000fe20000001227 */
[----:B------:R-:W-:Y:S01]  /*be50*/  HADD2.F32 R39, -RZ, R18.H0_H0 ;  /* 0x20000012ff277230 */ /* 0x000fe20000004100 */
[----:B------:R-:W2:Y:S01]  /*be60*/  LDS.128 R12, [R35+0xc100] ;  /* 0x00c10000230c7984 */ /* 0x000ea20000000c00 */
[----:B------:R-:W-:Y:S01]  /*be70*/  HADD2.F32 R27, -RZ, R0.H0_H0 ;  /* 0x20000000ff1b7230 */ /* 0x000fe20000004100 */
[----:B------:R-:W-:Y:S01]  /*be80*/  SHF.R.U64 R30, R42, 0x10, R43 ;  /* 0x000000102a1e7819 */ /* 0x000fe2000000122b */
[----:B------:R-:W-:-:S02]  /*be90*/  HADD2.F32 R0, -RZ, R88.H0_H0 ;  /* 0x20000058ff007230 */ /* 0x000fc40000004100 */
[----:B------:R-:W-:Y:S02]  /*bea0*/  HADD2.F32 R38, -RZ, R38.H0_H0 ;  /* 0x20000026ff267230 */ /* 0x000fe40000004100 */
[--C-:B-1----:R-:W-:Y:S02]  /*beb0*/  HADD2.F32 R20, -RZ, R9.reuse.H0_H0 ;  /* 0x20000009ff147230 */ /* 0x102fe40000004100 */
[--C-:B------:R-:W-:Y:S02]  /*bec0*/  HADD2.F32 R24, -RZ, R8.reuse.H0_H0 ;  /* 0x20000008ff187230 */ /* 0x100fe40000004100 */
[----:B------:R-:W-:Y:S02]  /*bed0*/  HADD2.F32 R26, -RZ, R8.H1_H1 ;  /* 0x30000008ff1a7230 */ /* 0x000fe40000004100 */
[----:B----4-:R-:W-:Y:S01]  /*bee0*/  HADD2.F32 R19, -RZ, R9.H1_H1 ;  /* 0x30000009ff137230 */ /* 0x010fe20000004100 */
[----:B------:R-:W-:Y:S01]  /*bef0*/  FMUL.FTZ R9, R20, R5 ;  /* 0x0000000514097220 */ /* 0x000fe20000410000 */
[----:B------:R-:W-:-:S02]  /*bf00*/  HADD2.F32 R22, -RZ, R11.H0_H0 ;  /* 0x2000000bff167230 */ /* 0x000fc40000004100 */
[----:B------:R-:W-:Y:S02]  /*bf10*/  HADD2.F32 R21, -RZ, R11.H1_H1 ;  /* 0x3000000bff157230 */ /* 0x000fe40000004100 */
[--C-:B--2---:R-:W-:Y:S02]  /*bf20*/  HADD2.F32 R8, -RZ, R13.reuse.H0_H0 ;  /* 0x2000000dff087230 */ /* 0x104fe40000004100 */
[----:B------:R-:W-:Y:S02]  /*bf30*/  HADD2.F32 R7, -RZ, R13.H1_H1 ;  /* 0x3000000dff077230 */ /* 0x000fe40000004100 */
[----:B------:R-:W-:Y:S01]  /*bf40*/  HADD2.F32 R13, -RZ, R89.H0_H0 ;  /* 0x20000059ff0d7230 */ /* 0x000fe20000004100 */
[C---:B------:R-:W-:Y:S01]  /*bf50*/  FMUL.FTZ R33, R8.reuse, R5 ;  /* 0x0000000508217220 */ /* 0x040fe20000410000 */
[--C-:B------:R-:W-:Y:S01]  /*bf60*/  HADD2.F32 R6, -RZ, R15.reuse.H0_H0 ;  /* 0x2000000fff067230 */ /* 0x100fe20000004100 */
[----:B------:R-:W-:Y:S01]  /*bf70*/  FMUL.FTZ R31, R7, R27 ;  /* 0x0000001b071f7220 */ /* 0x000fe20000410000 */
[----:B------:R-:W-:Y:S01]  /*bf80*/  HADD2.F32 R11, -RZ, R12.H0_H0 ;  /* 0x2000000cff0b7230 */ /* 0x000fe20000004100 */
[----:B------:R-:W-:Y:S01]  /*bf90*/  FFMA.FTZ R37, R8, R13, R9 ;  /* 0x0000000d08257223 */ /* 0x000fe20000010009 */
[----:B------:R-:W-:Y:S01]  /*bfa0*/  HADD2.F32 R9, -RZ, R90.H0_H0 ;  /* 0x2000005aff097230 */ /* 0x000fe20000004100 */
[----:B------:R-:W-:Y:S01]  /*bfb0*/  FMUL.FTZ R8, R19, R27 ;  /* 0x0000001b13087220 */ /* 0x000fe20000410000 */
[--C-:B------:R-:W-:Y:S01]  /*bfc0*/  HADD2.F32 R23, -RZ, R10.reuse.H0_H0 ;  /* 0x2000000aff177230 */ /* 0x100fe20000004100 */
[-C--:B------:R-:W-:Y:S01]  /*bfd0*/  FMUL.FTZ R5, R22, R0.reuse ;  /* 0x0000000016057220 */ /* 0x080fe20000410000 */
[----:B------:R-:W-:Y:S01]  /*bfe0*/  HADD2.F32 R25, -RZ, R10.H1_H1 ;  /* 0x3000000aff197230 */ /* 0x000fe20000004100 */
[C---:B------:R-:W-:Y:S01]  /*bff0*/  FMUL.FTZ R27, R6.reuse, R0 ;  /* 0x00000000061b7220 */ /* 0x040fe20000410000 */
[----:B------:R-:W-:Y:S01]  /*c000*/  HADD2.F32 R0, -RZ, R88.H1_H1 ;  /* 0x30000058ff007230 */ /* 0x000fe20000004100 */
[----:B------:R-:W-:Y:S01]  /*c010*/  FFMA.FTZ R34, R7, R40, R8 ;  /* 0x0000002807227223 */ /* 0x000fe20000010008 */
[----:B------:R-:W-:Y:S01]  /*c020*/  HADD2.F32 R8, -RZ, R90.H1_H1 ;  /* 0x3000005aff087230 */ /* 0x000fe20000004100 */
[----:B------:R-:W-:Y:S01]  /*c030*/  FFMA.FTZ R32, R6, R9, R5 ;  /* 0x0000000906207223 */ /* 0x000fe20000010005 */
[----:B------:R-:W-:Y:S01]  /*c040*/  HADD2.F32 R10, -RZ, R15.H1_H1 ;  /* 0x3000000fff0a7230 */ /* 0x000fe20000004100 */
[----:B------:R-:W-:Y:S01]  /*c050*/  FMUL.FTZ R7, R24, R0 ;  /* 0x0000000018077220 */ /* 0x000fe20000410000 */
[----:B------:R-:W-:Y:S01]  /*c060*/  HADD2.F32 R15, -RZ, R12.H1_H1 ;  /* 0x3000000cff0f7230 */ /* 0x000fe20000004100 */
[-C--:B------:R-:W-:Y:S01]  /*c070*/  FMUL.FTZ R6, R21, R17.reuse ;  /* 0x0000001115067220 */ /* 0x080fe20000410000 */
[----:B------:R-:W-:Y:S01]  /*c080*/  HADD2.F32 R5, -RZ, R89.H1_H1 ;  /* 0x30000059ff057230 */ /* 0x000fe20000004100 */
[C---:B------:R-:W-:Y:S01]  /*c090*/  FFMA.FTZ R28, R11.reuse, R8, R7 ;  /* 0x000000080b1c7223 */ /* 0x040fe20000010007 */
[----:B------:R-:W-:Y:S01]  /*c0a0*/  HADD2.F32 R12, -RZ, R14.H0_H0 ;  /* 0x2000000eff0c7230 */ /* 0x000fe20000004100 */
[----:B------:R-:W-:Y:S01]  /*c0b0*/  FMUL.FTZ R16, R11, R0 ;  /* 0x000000000b107220 */ /* 0x000fe20000410000 */
[----:B------:R-:W-:Y:S01]  /*c0c0*/  HADD2.F32 R7, -RZ, R36.H0_H0 ;  /* 0x20000024ff077230 */ /* 0x000fe20000004100 */
[C---:B------:R-:W-:Y:S01]  /*c0d0*/  FMUL.FTZ R17, R10.reuse, R17 ;  /* 0x000000110a117220 */ /* 0x040fe20000410000 */
[----:B------:R-:W-:Y:S01]  /*c0e0*/  HADD2.F32 R0, -RZ, R91.H0_H0 ;  /* 0x2000005bff007230 */ /* 0x000fe20000004100 */
[----:B------:R-:W-:Y:S01]  /*c0f0*/  FFMA.FTZ R29, R10, R39, R6 ;  /* 0x000000270a1d7223 */ /* 0x000fe20000010006 */
[----:B------:R-:W-:Y:S01]  /*c100*/  HADD2.F32 R10, -RZ, R30.H0_H0 ;  /* 0x2000001eff0a7230 */ /* 0x000fe20000004100 */
[-C--:B------:R-:W-:Y:S01]  /*c110*/  FMUL.FTZ R6, R23, R5.reuse ;  /* 0x0000000517067220 */ /* 0x080fe20000410000 */
[----:B------:R-:W-:Y:S01]  /*c120*/  HADD2.F32 R36, -RZ, R45.H0_H0 ;  /* 0x2000002dff247230 */ /* 0x000fe20000004100 */
[----:B------:R-:W-:Y:S01]  /*c130*/  FMUL.FTZ R11, R12, R5 ;  /* 0x000000050c0b7220 */ /* 0x000fe20000410000 */
[----:B------:R-:W-:Y:S01]  /*c140*/  HADD2.F32 R14, -RZ, R14.H1_H1 ;  /* 0x3000000eff0e7230 */ /* 0x000fe20000004100 */
[----:B------:R-:W-:-:S02]  /*c150*/  FMUL.FTZ R5, R26, R7 ;  /* 0x000000071a057220 */ /* 0x000fc40000410000 */
[----:B------:R-:W-:Y:S02]  /*c160*/  FFMA.FTZ R30, R12, R0, R6 ;  /* 0x000000000c1e7223 */ /* 0x000fe40000010006 */
[----:B------:R-:W-:Y:S02]  /*c170*/  FMUL.FTZ R6, R25, R10 ;  /* 0x0000000a19067220 */ /* 0x000fe40000410000 */
[C---:B------:R-:W-:Y:S02]  /*c180*/  FMUL.FTZ R7, R15.reuse, R7 ;  /* 0x000000070f077220 */ /* 0x040fe40000410000 */
[----:B------:R-:W-:Y:S02]  /*c190*/  FFMA.FTZ R15, R15, R36, R5 ;  /* 0x000000240f0f7223 */ /* 0x000fe40000010005 */
[C---:B------:R-:W-:Y:S02]  /*c1a0*/  FMUL.FTZ R5, R14.reuse, R10 ;  /* 0x0000000a0e057220 */ /* 0x040fe40000410000 */
[----:B------:R-:W-:-:S02]  /*c1b0*/  FFMA.FTZ R18, R14, R38, R6 ;  /* 0x000000260e127223 */ /* 0x000fc40000010006 */
        /* <DEDUP_REMOVED lines=18> */
.L_x_609:
[----:B------:R-:W-:Y:S05]  /*c2e0*/  BSYNC B0 ;  /* 0x0000000000007941 */ /* 0x000fea0003800000 */
.L_x_608:
[----:B------:R-:W-:-:S04]  /*c2f0*/  IADD3 R0, R68, 0x40, RZ ;  /* 0x0000004044007810 */ /* 0x000fc80007ffe0ff */
        /* <DEDUP_REMOVED lines=25> */
[----:B------:R-:W-:Y:S01]  /*c490*/  LOP3.LUT R6, R6, R10, RZ, 0x3c, !PT ;  /* 0x0000000a06067212 */ /* 0x000fe200078e3cff */
[----:B------:R-:W-:Y:S01]  /*c4a0*/  HADD2.F32 R42, -RZ, R16.H0_H0 ;  /* 0x20000010ff2a7230 */ /* 0x000fe20000004100 */
[----:B------:R-:W-:Y:S01]  /*c4b0*/  SHF.L.U32 R36, R8, 0x1, RZ ;  /* 0x0000000108247819 */ /* 0x000fe200000006ff */
[----:B------:R-:W-:Y:S01]  /*c4c0*/  IMAD R0, R115, 0x200, R0 ;  /* 0x0000020073007824 */ /* 0x000fe200078e0200 */
[----:B------:R-:W-:-:S02]  /*c4d0*/  SHF.R.U32.HI R17, RZ, 0x10, R59 ;  /* 0x00000010ff117819 */ /* 0x000fc4000001163b */
[----:B------:R-:W-:Y:S01]  /*c4e0*/  SHF.R.U32.HI R18, RZ, 0x10, R55 ;  /* 0x00000010ff127819 */ /* 0x000fe20000011637 */
[----:B------:R-:W1:Y:S01]  /*c4f0*/  LDS.128 R8, [R36+0xc100] ;  /* 0x00c1000024087984 */ /* 0x000e620000000c00 */
[----:B------:R-:W-:Y:S01]  /*c500*/  IADD3 R0, R0, R6, RZ ;  /* 0x0000000600007210 */ /* 0x000fe20007ffe0ff */
[----:B------:R-:W-:Y:S01]  /*c510*/  HADD2.F32 R17, -RZ, R17.H0_H0 ;  /* 0x20000011ff117230 */ /* 0x000fe20000004100 */
[----:B------:R-:W-:Y:S01]  /*c520*/  SHF.R.U64 R30, R56, 0x10, R57 ;  /* 0x00000010381e7819 */ /* 0x000fe20000001239 */
[----:B------:R-:W-:Y:S01]  /*c530*/  HADD2.F32 R41, -RZ, R18.H0_H0 ;  /* 0x20000012ff297230 */ /* 0x000fe20000004100 */
[----:B------:R-:W-:Y:S01]  /*c540*/  SHF.R.U64 R35, R58, 0x10, R59 ;  /* 0x000000103a237819 */ /* 0x000fe2000000123b */
[----:B------:R-:W-:Y:S01]  /*c550*/  IMAD.SHL.U32 R33, R0, 0x2, RZ ;  /* 0x0000000200217824 */ /* 0x000fe200078e00ff */
[----:B------:R-:W-:Y:S02]  /*c560*/  SHF.R.U32.HI R0, RZ, 0x10, R57 ;  /* 0x00000010ff007819 */ /* 0x000fe40000011639 */
[----:B------:R-:W-:-:S02]  /*c570*/  SHF.R.U64 R38, R52, 0x10, R53 ;  /* 0x0000001034267819 */ /* 0x000fc40000001235 */
[----:B------:R-:W2:Y:S01]  /*c580*/  LDS.128 R12, [R33+0xc100] ;  /* 0x00c10000210c7984 */ /* 0x000ea20000000c00 */
[----:B------:R-:W-:Y:S01]  /*c590*/  HADD2.F32 R27, -RZ, R0.H0_H0 ;  /* 0x20000000ff1b7230 */ /* 0x000fe20000004100 */
[----:B------:R-:W-:Y:S01]  /*c5a0*/  SHF.R.U64 R39, R54, 0x10, R55 ;  /* 0x0000001036277819 */ /* 0x000fe20000001237 */
[----:B------:R-:W-:Y:S02]  /*c5b0*/  HADD2.F32 R0, -RZ, R94.H0_H0 ;  /* 0x2000005eff007230 */ /* 0x000fe40000004100 */
[----:B------:R-:W-:Y:S02]  /*c5c0*/  HADD2.F32 R38, -RZ, R38.H0_H0 ;  /* 0x20000026ff267230 */ /* 0x000fe40000004100 */
[----:B-1----:R-:W-:Y:S02]  /*c5d0*/  HADD2.F32 R20, -RZ, R9.H0_H0 ;  /* 0x20000009ff147230 */ /* 0x002fe40000004100 */
[--C-:B------:R-:W-:Y:S02]  /*c5e0*/  HADD2.F32 R24, -RZ, R8.reuse.H0_H0 ;  /* 0x20000008ff187230 */ /* 0x100fe40000004100 */
[----:B------:R-:W-:-:S02]  /*c5f0*/  HADD2.F32 R26, -RZ, R8.H1_H1 ;  /* 0x30000008ff1a7230 */ /* 0x000fc40000004100 */
[----:B----4-:R-:W-:Y:S01]  /*c600*/  HADD2.F32 R19, -RZ, R9.H1_H1 ;  /* 0x30000009ff137230 */ /* 0x010fe20000004100 */
[-C--:B------:R-:W-:Y:S01]  /*c610*/  FMUL.FTZ R9, R20, R5.reuse ;  /* 0x0000000514097220 */ /* 0x080fe20000410000 */
[--C-:B------:R-:W-:Y:S02]  /*c620*/  HADD2.F32 R22, -RZ, R11.reuse.H0_H0 ;  /* 0x2000000bff167230 */ /* 0x100fe40000004100 */
[----:B------:R-:W-:Y:S02]  /*c630*/  HADD2.F32 R21, -RZ, R11.H1_H1 ;  /* 0x3000000bff157230 */ /* 0x000fe40000004100 */
[--C-:B--2---:R-:W-:Y:S02]  /*c640*/  HADD2.F32 R8, -RZ, R13.reuse.H0_H0 ;  /* 0x2000000dff087230 */ /* 0x104fe40000004100 */
[----:B------:R-:W-:Y:S02]  /*c650*/  HADD2.F32 R7, -RZ, R13.H1_H1 ;  /* 0x3000000dff077230 */ /* 0x000fe40000004100 */
[----:B------:R-:W-:Y:S01]  /*c660*/  HADD2.F32 R13, -RZ, R94.H1_H1 ;  /* 0x3000005eff0d7230 */ /* 0x000fe20000004100 */
[C---:B------:R-:W-:Y:S01]  /*c670*/  FMUL.FTZ R34, R8.reuse, R5 ;  /* 0x0000000508227220 */ /* 0x040fe20000410000 */
[----:B------:R-:W-:Y:S01]  /*c680*/  HADD2.F32 R6, -RZ, R15.H0_H0 ;  /* 0x2000000fff067230 */ /* 0x000fe20000004100 */
        /* <DEDUP_REMOVED lines=9> */
[----:B------:R-:W-:Y:S01]  /*c720*/  HADD2.F32 R0, -RZ, R95.H0_H0 ;  /* 0x2000005fff007230 */ /* 0x000fe20000004100 */
        /* <DEDUP_REMOVED lines=16> */
[-C--:B------:R-:W-:Y:S01]  /*c830*/  FMUL.FTZ R6, R23, R5.reuse ;  /* 0x0000000517067220 */ /* 0x080fe20000410000 */
[----:B------:R-:W-:Y:S01]  /*c840*/  HADD2.F32 R14, -RZ, R14.H1_H1 ;  /* 0x3000000eff0e7230 */ /* 0x000fe20000004100 */
[----:B------:R-:W-:Y:S01]  /*c850*/  FMUL.FTZ R11, R12, R5 ;  /* 0x000000050c0b7220 */ /* 0x000fe20000410000 */
[----:B------:R-:W-:Y:S01]  /*c860*/  HADD2.F32 R35, -RZ, R39.H0_H0 ;  /* 0x20000027ff237230 */ /* 0x000fe20000004100 */
        /* <DEDUP_REMOVED lines=25> */
.L_x_605:
[----:B------:R-:W-:Y:S05]  /*ca00*/  BSYNC B1 ;  /* 0x0000000000017941 */ /* 0x000fea0003800000 */
.L_x_604:
[----:B------:R-:W-:-:S04]  /*ca10*/  IADD3 R18, R69, 0x40, RZ ;  /* 0x0000004045127810 */ /* 0x000fc80007ffe0ff */
[----:B------:R-:W-:-:S13]  /*ca20*/  ISETP.GE.AND P0, PT, R18, R71, PT ;  /* 0x000000471200720c */ /* 0x000fda0003f06270 */
[----:B------:R-:W-:Y:S05]  /*ca30*/  @P0 BRA `(.L_x_589) ;  /* 0x0000155000000947 */ /* 0x000fea0003800000 */
[----:B------:R-:W-:Y:S01]  /*ca40*/  ISETP.GE.AND P0, PT, R68, c[0x0][0x27c], PT ;  /* 0x00009f0044007a0c */ /* 0x000fe20003f06270 */
[----:B------:R-:W-:-:S12]  /*ca50*/  BSSY B0, `(.L_x_610) ;  /* 0x000006b000007945 */ /* 0x000fd80003800000 */
[----:B------:R-:W-:Y:S05]  /*ca60*/  @P0 BRA `(.L_x_611) ;  /* 0x0000069000000947 */ /* 0x000fea0003800000 */
[----:B------:R-:W-:Y:S02]  /*ca70*/  MOV R7, c[0x0][0x27c] ;  /* 0x00009f0000077a02 */ /* 0x000fe40000000f00 */
[----:B------:R-:W-:Y:S02]  /*ca80*/  SHF.R.S32.HI R0, RZ, 0x1f, R18 ;  /* 0x0000001fff007819 */ /* 0x000fe40000011412 */
[----:B------:R-:W-:Y:S02]  /*ca90*/  LEA.HI R7, R7, R48, RZ, 0x1d ;  /* 0x0000003007077211 */ /* 0x000fe400078fe8ff */
[----:B------:R-:W-:Y:S02]  /*caa0*/  SHF.L.U32 R6, R18, 0x6, RZ ;  /* 0x0000000612067819 */ /* 0x000fe400000006ff */
[----:B------:R-:W-:Y:S02]  /*cab0*/  LEA.HI R5, R0, R18, RZ, 0x3 ;  /* 0x0000001200057211 */ /* 0x000fe400078f18ff */
[----:B-1----:R-:W-:-:S02]  /*cac0*/  SHF.R.S32.HI R10, RZ, 0x1f, R7 ;  /* 0x0000001fff0a7819 */ /* 0x002fc40000011407 */
[----:B------:R-:W-:Y:S01]  /*cad0*/  LOP3.LUT R0, R6, 0x1c0, RZ, 0xc0, !PT ;  /* 0x000001c006007812 */ /* 0x000fe200078ec0ff */
[----:B------:R-:W-:Y:S01]  /*cae0*/  IMAD.SHL.U32 R6, R5, 0x40, RZ ;  /* 0x0000004005067824 */ /* 0x000fe200078e00ff */
[----:B------:R-:W-:Y:S02]  /*caf0*/  SHF.L.U32 R8, R7, 0x3, RZ ;  /* 0x0000000307087819 */ /* 0x000fe400000006ff */
[----:B------:R-:W-:Y:S02]  /*cb00*/  LEA.HI R7, R10, R7, RZ, 0x3 ;  /* 0x000000070a077211 */ /* 0x000fe400078f18ff */
[C---:B------:R-:W-:Y:S02]  /*cb10*/  LOP3.LUT R9, R0.reuse, 0x38, R68, 0xf8, !PT ;  /* 0x0000003800097812 */ /* 0x040fe400078ef844 */
[----:B------:R-:W-:Y:S02]  /*cb20*/  SHF.R.U32.HI R5, RZ, 0x3, R0 ;  /* 0x00000003ff057819 */ /* 0x000fe40000011600 */
[----:B------:R-:W-:Y:S01]  /*cb30*/  LOP3.LUT R8, R0, 0x38, R8, 0xf8, !PT ;  /* 0x0000003800087812 */ /* 0x000fe200078ef808 */
[----:B------:R-:W-:Y:S01]  /*cb40*/  IMAD.SHL.U32 R0, R7, 0x400, RZ ;  /* 0x0000040007007824 */ /* 0x000fe200078e00ff */
[----:B------:R-:W-:-:S02]  /*cb50*/  LOP3.LUT R6, R6, 0xfffffe00, RZ, 0xc0, !PT ;  /* 0xfffffe0006067812 */ /* 0x000fc400078ec0ff */
[----:B------:R-:W-:Y:S02]  /*cb60*/  SHF.R.U32.HI R16, RZ, 0x10, R67 ;  /* 0x00000010ff107819 */ /* 0x000fe40000011643 */
[----:B------:R-:W-:Y:S02]  /*cb70*/  LOP3.LUT R9, R6, R9, R5, 0xf6, !PT ;  /* 0x0000000906097212 */ /* 0x000fe400078ef605 */
[----:B------:R-:W-:Y:S01]  /*cb80*/  LOP3.LUT R5, R8, R5, RZ, 0x3c, !PT ;  /* 0x0000000508057212 */ /* 0x000fe200078e3cff */
[----:B------:R-:W-:Y:S01]  /*cb90*/  HADD2.F32 R43, -RZ, R16.H0_H0 ;  /* 0x20000010ff2b7230 */ /* 0x000fe20000004100 */
[----:B------:R-:W-:Y:S02]  /*cba0*/  LOP3.LUT R0, R0, 0x7fffe000, RZ, 0xc0, !PT ;  /* 0x7fffe00000007812 */ /* 0x000fe400078ec0ff */
[----:B------:R-:W-:Y:S02]  /*cbb0*/  SHF.L.U32 R36, R9, 0x1, RZ ;  /* 0x0000000109247819 */ /* 0x000fe400000006ff */
[----:B------:R-:W-:-:S02]  /*cbc0*/  IADD3 R0, R5, R0, R6 ;  /* 0x0000000005007210 */ /* 0x000fc40007ffe006 */
[----:B------:R-:W-:Y:S01]  /*cbd0*/  SHF.R.U32.HI R5, RZ, 0x10, R63 ;  /* 0x00000010ff057819 */ /* 0x000fe2000001163f */
[----:B------:R-:W1:Y:S01]  /*cbe0*/  LDS.128 R8, [R36+0xc100] ;  /* 0x00c1000024087984 */ /* 0x000e620000000c00 */
[----:B------:R-:W-:Y:S01]  /*cbf0*/  SHF.L.U32 R33, R0, 0x1, RZ ;  /* 0x0000000100217819 */ /* 0x000fe200000006ff */
[----:B------:R-:W-:Y:S01]  /*cc00*/  HADD2.F32 R0, -RZ, R97.H0_H0 ;  /* 0x20000061ff007230 */ /* 0x000fe20000004100 */
[----:B------:R-:W-:Y:S01]  /*cc10*/  SHF.R.U32.HI R17, RZ, 0x10, R61 ;  /* 0x00000010ff117819 */ /* 0x000fe2000001163d */
[----:B------:R-:W-:Y:S01]  /*cc20*/  HADD2.F32 R28, -RZ, R5.H0_H0 ;  /* 0x20000005ff1c7230 */ /* 0x000fe20000004100 */
[----:B----4-:R-:W-:Y:S01]  /*cc30*/  SHF.R.U32.HI R19, RZ, 0x10, R65 ;  /* 0x00000010ff137819 */ /* 0x010fe20000011641 */
[----:B------:R-:W2:Y:S01]  /*cc40*/  LDS.128 R12, [R33+0xc100] ;  /* 0x00c10000210c7984 */ /* 0x000ea20000000c00 */
[----:B------:R-:W-:Y:S01]  /*cc50*/  HADD2.F32 R5, -RZ, R98.H0_H0 ;  /* 0x20000062ff057230 */ /* 0x000fe20000004100 */
[----:B------:R-:W-:Y:S01]  /*cc60*/  SHF.R.U64 R30, R60, 0x10, R61 ;  /* 0x000000103c1e7819 */ /* 0x000fe2000000123d */
[----:B------:R-:W-:Y:S01]  /*cc70*/  HADD2.F32 R17, -RZ, R17.H0_H0 ;  /* 0x20000011ff117230 */ /* 0x000fe20000004100 */
[----:B------:R-:W-:Y:S01]  /*cc80*/  SHF.R.U64 R37, R62, 0x10, R63 ;  /* 0x000000103e257819 */ /* 0x000fe2000000123f */
[----:B------:R-:W-:Y:S01]  /*cc90*/  HADD2.F32 R42, -RZ, R19.H0_H0 ;  /* 0x20000013ff2a7230 */ /* 0x000fe20000004100 */
[----:B------:R-:W-:-:S02]  /*cca0*/  SHF.R.U64 R39, R64, 0x10, R65 ;  /* 0x0000001040277819 */ /* 0x000fc40000001241 */
[----:B------:R-:W-:-:S03]  /*ccb0*/  SHF.R.U64 R40, R66, 0x10, R67 ;  /* 0x0000001042287819 */ /* 0x000fc60000001243 */
[----:B------:R-:W-:Y:S02]  /*ccc0*/  HADD2.F32 R39, -RZ, R39.H0_H0 ;  /* 0x20000027ff277230 */ /* 0x000fe40000004100 */
[--C-:B-1----:R-:W-:Y:S02]  /*ccd0*/  HADD2.F32 R21, -RZ, R11.reuse.H0_H0 ;  /* 0x2000000bff157230 */ /* 0x102fe40000004100 */
[----:B------:R-:W-:Y:S02]  /*cce0*/  HADD2.F32 R20, -RZ, R11.H1_H1 ;  /* 0x3000000bff147230 */ /* 0x000fe40000004100 */
[--C-:B------:R-:W-:Y:S02]  /*ccf0*/  HADD2.F32 R25, -RZ, R8.reuse.H0_H0 ;  /* 0x20000008ff197230 */ /* 0x100fe40000004100 */
[----:B--2---:R-:W-:Y:S02]  /*cd00*/  HADD2.F32 R7, -RZ, R15.H0_H0 ;  /* 0x2000000fff077230 */ /* 0x004fe40000004100 */
[----:B------:R-:W-:-:S02]  /*cd10*/  HADD2.F32 R27, -RZ, R8.H1_H1 ;  /* 0x30000008ff1b7230 */ /* 0x000fc40000004100 */
[--C-:B------:R-:W-:Y:S01]  /*cd20*/  HADD2.F32 R24, -RZ, R10.reuse.H0_H0 ;  /* 0x2000000aff187230 */ /* 0x100fe20000004100 */
[-C--:B------:R-:W-:Y:S01]  /*cd30*/  FMUL.FTZ R35, R7, R0.reuse ;  /* 0x0000000007237220 */ /* 0x080fe20000410000 */
[----:B------:R-:W-:Y:S02]  /*cd40*/  HADD2.F32 R26, -RZ, R10.H1_H1 ;  /* 0x3000000aff1a7230 */ /* 0x000fe40000004100 */
[--C-:B------:R-:W-:Y:S02]  /*cd50*/  HADD2.F32 R8, -RZ, R13.reuse.H0_H0 ;  /* 0x2000000dff087230 */ /* 0x100fe40000004100 */
[----:B------:R-:W-:Y:S02]  /*cd60*/  HADD2.F32 R10, -RZ, R13.H1_H1 ;  /* 0x3000000dff0a7230 */ /* 0x000fe40000004100 */
[--C-:B------:R-:W-:Y:S02]  /*cd70*/  HADD2.F32 R23, -RZ, R9.reuse.H0_H0 ;  /* 0x20000009ff177230 */ /* 0x100fe40000004100 */
[----:B------:R-:W-:Y:S01]  /*cd80*/  HADD2.F32 R22, -RZ, R9.H1_H1 ;  /* 0x30000009ff167230 */ /* 0x000fe20000004100 */
[----:B------:R-:W-:Y:S01]  /*cd90*/  FMUL.FTZ R9, R21, R0 ;  /* 0x0000000015097220 */ /* 0x000fe20000410000 */
[----:B------:R-:W-:Y:S01]  /*cda0*/  HADD2.F32 R13, -RZ, R99.H0_H0 ;  /* 0x20000063ff0d7230 */ /* 0x000fe20000004100 */
[-C--:B------:R-:W-:Y:S01]  /*cdb0*/  FMUL.FTZ R0, R20, R28.reuse ;  /* 0x0000001c14007220 */ /* 0x080fe20000410000 */
[----:B------:R-:W-:Y:S01]  /*cdc0*/  HADD2.F32 R6, -RZ, R15.H1_H1 ;  /* 0x3000000fff067230 */ /* 0x000fe20000004100 */
[----:B------:R-:W-:Y:S01]  /*cdd0*/  FMUL.FTZ R19, R10, R17 ;  /* 0x000000110a137220 */ /* 0x000fe20000410000 */
[----:B------:R-:W-:Y:S01]  /*cde0*/  HADD2.F32 R11, -RZ, R12.H0_H0 ;  /* 0x2000000cff0b7230 */ /* 0x000fe20000004100 */
[----:B------:R-:W-:Y:S01]  /*cdf0*/  FFMA.FTZ R41, R7, R13, R9 ;  /* 0x0000000d07297223 */ /* 0x000fe20000010009 */
[----:B------:R-:W-:Y:S01]  /*ce00*/  HADD2.F32 R9, -RZ, R100.H0_H0 ;  /* 0x20000064ff097230 */ /* 0x000fe20000004100 */
[----:B------:R-:W-:Y:S01]  /*ce10*/  FMUL.FTZ R7, R23, R5 ;  /* 0x0000000517077220 */ /* 0x000fe20000410000 */
[----:B------:R-:W-:Y:S01]  /*ce20*/  HADD2.F32 R15, -RZ, R12.H1_H1 ;  /* 0x3000000cff0f7230 */ /* 0x000fe20000004100 */
[C---:B------:R-:W-:Y:S01]  /*ce30*/  FFMA.FTZ R38, R6.reuse, R43, R0 ;  /* 0x0000002b06267223 */ /* 0x040fe20000010000 */
[----:B------:R-:W-:Y:S01]  /*ce40*/  HADD2.F32 R0, -RZ, R98.H1_H1 ;  /* 0x30000062ff007230 */ /* 0x000fe20000004100 */
[----:B------:R-:W-:Y:S01]  /*ce50*/  FMUL.FTZ R32, R6, R28 ;  /* 0x0000001c06207220 */ /* 0x000fe20000410000 */
[----:B------:R-:W-:Y:S01]  /*ce60*/  HADD2.F32 R12, -RZ, R14.H0_H0 ;  /* 0x2000000eff0c7230 */ /* 0x000fe20000004100 */
[C---:B------:R-:W-:Y:S01]  /*ce70*/  FMUL.FTZ R28, R8.reuse, R5 ;  /* 0x00000005081c7220 */ /* 0x040fe20000410000 */
[----:B------:R-:W-:Y:S01]  /*ce80*/  HADD2.F32 R5, -RZ, R99.H1_H1 ;  /* 0x30000063ff057230 */ /* 0x000fe20000004100 */
[----:B------:R-:W-:Y:S01]  /*ce90*/  FFMA.FTZ R34, R8, R9, R7 ;  /* 0x0000000908227223 */ /* 0x000fe20000010007 */
[----:B------:R-:W-:Y:S01]  /*cea0*/  HADD2.F32 R8, -RZ, R100.H1_H1 ;  /* 0x30000064ff087230 */ /* 0x000fe20000004100 */
[----:B------:R-:W-:Y:S01]  /*ceb0*/  FMUL.FTZ R7, R25, R0 ;  /* 0x0000000019077220 */ /* 0x000fe20000410000 */
[----:B------:R-:W-:Y:S01]  /*cec0*/  HADD2.F32 R14, -RZ, R14.H1_H1 ;  /* 0x3000000eff0e7230 */ /* 0x000fe20000004100 */
[----:B------:R-:W-:-:S02]  /*ced0*/  FMUL.FTZ R6, R22, R17 ;  /* 0x0000001116067220 */ /* 0x000fc40000410000 */
[C---:B------:R-:W-:Y:S01]  /*cee0*/  FFMA.FTZ R29, R11.reuse, R8, R7 ;  /* 0x000000080b1d7223 */ /* 0x040fe20000010007 */
[----:B------:R-:W-:Y:S01]  /*cef0*/  HADD2.F32 R7, -RZ, R30.H0_H0 ;  /* 0x2000001eff077230 */ /* 0x000fe20000004100 */
[----:B------:R-:W-:Y:S01]  /*cf00*/  FMUL.FTZ R16, R11, R0 ;  /* 0x000000000b107220 */ /* 0x000fe20000410000 */
[----:B------:R-:W-:Y:S01]  /*cf10*/  HADD2.F32 R0, -RZ, R101.H0_H0 ;  /* 0x20000065ff007230 */ /* 0x000fe20000004100 */
[----:B------:R-:W-:Y:S01]  /*cf20*/  FFMA.FTZ R31, R10, R42, R6 ;  /* 0x0000002a0a1f7223 */ /* 0x000fe20000010006 */
[----:B------:R-:W-:Y:S01]  /*cf30*/  HADD2.F32 R10, -RZ, R37.H0_H0 ;  /* 0x20000025ff0a7230 */ /* 0x000fe20000004100 */
[-C--:B------:R-:W-:Y:S01]  /*cf40*/  FMUL.FTZ R6, R24, R5.reuse ;  /* 0x0000000518067220 */ /* 0x080fe20000410000 */
[----:B------:R-:W-:Y:S01]  /*cf50*/  HADD2.F32 R37, -RZ, R40.H0_H0 ;  /* 0x20000028ff257230 */ /* 0x000fe20000004100 */
[----:B------:R-:W-:Y:S02]  /*cf60*/  FMUL.FTZ R11, R12, R5 ;  /* 0x000000050c0b7220 */ /* 0x000fe40000410000 */
[----:B------:R-:W-:-:S02]  /*cf70*/  FMUL.FTZ R5, R27, R7 ;  /* 0x000000071b057220 */ /* 0x000fc40000410000 */
[----:B------:R-:W-:Y:S02]  /*cf80*/  FFMA.FTZ R30, R12, R0, R6 ;  /* 0x000000000c1e7223 */ /* 0x000fe40000010006 */
[-C--:B------:R-:W-:Y:S02]  /*cf90*/  FMUL.FTZ R6, R26, R10.reuse ;  /* 0x0000000a1a067220 */ /* 0x080fe40000410000 */
[C---:B------:R-:W-:Y:S02]  /*cfa0*/  FMUL.FTZ R7, R15.reuse, R7 ;  /* 0x000000070f077220 */ /* 0x040fe40000410000 */
[----:B------:R-:W-:Y:S02]  /*cfb0*/  FFMA.FTZ R15, R15, R39, R5 ;  /* 0x000000270f0f7223 */ /* 0x000fe40000010005 */
[C---:B------:R-:W-:Y:S02]  /*cfc0*/  FMUL.FTZ R5, R14.reuse, R10 ;  /* 0x0000000a0e057220 */ /* 0x040fe40000410000 */
[----:B------:R-:W-:-:S02]  /*cfd0*/  FFMA.FTZ R17, R14, R37, R6 ;  /* 0x000000250e117223 */ /* 0x000fc40000010006 */
        /* <DEDUP_REMOVED lines=18> */
.L_x_611:
[----:B------:R-:W-:Y:S05]  /*d100*/  BSYNC B0 ;  /* 0x0000000000007941 */ /* 0x000fea0003800000 */
.L_x_610:
[----:B------:R-:W-:Y:S01]  /*d110*/  IADD3 R0, R68, 0x20, RZ ;  /* 0x0000002044007810 */ /* 0x000fe20007ffe0ff */
[----:B------:R-:W-:Y:S03]  /*d120*/  BSSY B0, `(.L_x_612) ;  /* 0x0000073000007945 */ /* 0x000fe60003800000 */
[----:B------:R-:W-:-:S13]  /*d130*/  ISETP.GE.AND P0, PT, R0, c[0x0][0x27c], PT ;  /* 0x00009f0000007a0c */ /* 0x000fda0003f06270 */
[----:B------:R-:W-:Y:S05]  /*d140*/  @P0 BRA `(.L_x_613) ;  /* 0x0000070000000947 */ /* 0x000fea0003800000 */
[----:B------:R-:W-:Y:S01]  /*d150*/  SHF.R.S32.HI R7, RZ, 0x1f, R0 ;  /* 0x0000001fff077819 */ /* 0x000fe20000011400 */
[----:B-1----:R-:W-:Y:S01]  /*d160*/  IMAD.SHL.U32 R8, R18, 0x40, RZ ;  /* 0x0000004012087824 */ /* 0x002fe200078e00ff */
[----:B------:R-:W-:Y:S01]  /*d170*/  SHF.R.S32.HI R9, RZ, 0x1f, R18 ;  /* 0x0000001fff097819 */ /* 0x000fe20000011412 */
[----:B------:R-:W-:Y:S01]  /*d180*/  IMAD.MOV.U32 R10, RZ, RZ, c[0x0][0x27c] ;  /* 0x00009f00ff0a7624 */ /* 0x000fe200078e00ff */
[CC--:B------:R-:W-:Y:S02]  /*d190*/  LEA.HI R6, R7.reuse, R0.reuse, RZ, 0x3 ;  /* 0x0000000007067211 */ /* 0x0c0fe400078f18ff */
[----:B------:R-:W-:Y:S02]  /*d1a0*/  LEA.HI R7, R7, R0, RZ, 0x6 ;  /* 0x0000000007077211 */ /* 0x000fe400078f30ff */
[----:B------:R-:W-:Y:S02]  /*d1b0*/  SHF.R.S32.HI R5, RZ, 0x3, R6 ;  /* 0x00000003ff057819 */ /* 0x000fe40000011406 */
[----:B------:R-:W-:-:S02]  /*d1c0*/  LOP3.LUT R0, R8, 0x1c0, RZ, 0xc0, !PT ;  /* 0x000001c008007812 */ /* 0x000fc400078ec0ff */
[----:B------:R-:W-:Y:S02]  /*d1d0*/  LEA.HI R5, R10, R5, RZ, 0x1d ;  /* 0x000000050a057211 */ /* 0x000fe400078fe8ff */
[----:B------:R-:W-:Y:S02]  /*d1e0*/  SHF.L.U32 R7, R7, 0x7, RZ ;  /* 0x0000000707077819 */ /* 0x000fe400000006ff */
[----:B------:R-:W-:Y:S02]  /*d1f0*/  LEA.HI R8, R9, R18, RZ, 0x3 ;  /* 0x0000001209087211 */ /* 0x000fe400078f18ff */
[----:B------:R-:W-:Y:S02]  /*d200*/  LOP3.LUT R9, R0, 0x38, R6, 0xf8, !PT ;  /* 0x0000003800097812 */ /* 0x000fe400078ef806 */
[----:B------:R-:W-:Y:S01]  /*d210*/  SHF.R.S32.HI R6, RZ, 0x1f, R5 ;  /* 0x0000001fff067819 */ /* 0x000fe20000011405 */
[----:B------:R-:W-:Y:S01]  /*d220*/  IMAD.SHL.U32 R8, R8, 0x40, RZ ;  /* 0x0000004008087824 */ /* 0x000fe200078e00ff */
[----:B------:R-:W-:Y:S01]  /*d230*/  LOP3.LUT R10, R7, 0x7fffe000, RZ, 0xc0, !PT ;  /* 0x7fffe000070a7812 */ /* 0x000fe200078ec0ff */
[----:B------:R-:W-:Y:S01]  /*d240*/  IMAD.SHL.U32 R7, R5, 0x8, RZ ;  /* 0x0000000805077824 */ /* 0x000fe200078e00ff */
[----:B------:R-:W-:-:S02]  /*d250*/  SHF.R.U32.HI R11, RZ, 0x3, R0 ;  /* 0x00000003ff0b7819 */ /* 0x000fc40000011600 */
[----:B------:R-:W-:Y:S02]  /*d260*/  LEA.HI R5, R6, R5, RZ, 0x3 ;  /* 0x0000000506057211 */ /* 0x000fe400078f18ff */
[----:B------:R-:W-:Y:S02]  /*d270*/  LOP3.LUT R6, R0, 0x38, R7, 0xf8, !PT ;  /* 0x0000003800067812 */ /* 0x000fe400078ef807 */
[----:B------:R-:W-:Y:S02]  /*d280*/  LOP3.LUT R9, R9, R11, RZ, 0x3c, !PT ;  /* 0x0000000b09097212 */ /* 0x000fe400078e3cff */
[----:B------:R-:W-:Y:S02]  /*d290*/  LOP3.LUT R12, R8, 0xfffffe00, RZ, 0xc0, !PT ;  /* 0xfffffe00080c7812 */ /* 0x000fe400078ec0ff */
[----:B------:R-:W-:Y:S01]  /*d2a0*/  SHF.L.U32 R0, R5, 0xa, RZ ;  /* 0x0000000a05007819 */ /* 0x000fe200000006ff */
[----:B------:R-:W-:Y:S01]  /*d2b0*/  HADD2.F32 R5, -RZ, R101.H1_H1 ;  /* 0x30000065ff057230 */ /* 0x000fe20000004100 */
[----:B------:R-:W-:-:S02]  /*d2c0*/  IADD3 R8, R9, R10, R12 ;  /* 0x0000000a09087210 */ /* 0x000fc40007ffe00c */
[----:B------:R-:W-:Y:S02]  /*d2d0*/  LOP3.LUT R6, R6, R11, RZ, 0x3c, !PT ;  /* 0x0000000b06067212 */ /* 0x000fe400078e3cff */
[----:B------:R-:W-:Y:S01]  /*d2e0*/  LOP3.LUT R0, R0, 0x7fffe000, RZ, 0xc0, !PT ;  /* 0x7fffe00000007812 */ /* 0x000fe200078ec0ff */
[----:B------:R-:W-:Y:S01]  /*d2f0*/  IMAD.SHL.U32 R37, R8, 0x2, RZ ;  /* 0x0000000208257824 */ /* 0x000fe200078e00ff */
[----:B------:R-:W-:Y:S02]  /*d300*/  SHF.R.U32.HI R16, RZ, 0x10, R73 ;  /* 0x00000010ff107819 */ /* 0x000fe40000011649 */
[----:B------:R-:W-:Y:S02]  /*d310*/  IADD3 R0, R6, R0, R12 ;  /* 0x0000000006007210 */ /* 0x000fe40007ffe00c */
[----:B------:R-:W1:Y:S01]  /*d320*/  LDS.128 R8, [R37+0xc100] ;  /* 0x00c1000025087984 */ /* 0x000e620000000c00 */
[----:B------:R-:W-:Y:S01]  /*d330*/  SHF.R.U32.HI R17, RZ, 0x10, R79 ;  /* 0x00000010ff117819 */ /* 0x000fe2000001164f */
[----:B------:R-:W-:Y:S01]  /*d340*/  HADD2.F32 R43, -RZ, R16.H0_H0 ;  /* 0x20000010ff2b7230 */ /* 0x000fe20000004100 */
[----:B------:R-:W-:-:S02]  /*d350*/  SHF.L.U32 R34, R0, 0x1, RZ ;  /* 0x0000000100227819 */ /* 0x000fc400000006ff */
[----:B------:R-:W-:Y:S01]  /*d360*/  SHF.R.U32.HI R0, RZ, 0x10, R77 ;  /* 0x00000010ff007819 */ /* 0x000fe2000001164d */
[----:B------:R-:W-:Y:S01]  /*d370*/  HADD2.F32 R17, -RZ, R17.H0_H0 ;  /* 0x20000011ff117230 */ /* 0x000fe20000004100 */
[----:B----4-:R-:W-:Y:S01]  /*d380*/  SHF.R.U32.HI R19, RZ, 0x10, R75 ;  /* 0x00000010ff137819 */ /* 0x010fe2000001164b */
[----:B------:R-:W2:Y:S01]  /*d390*/  LDS.128 R12, [R34+0xc100] ;  /* 0x00c10000220c7984 */ /* 0x000ea20000000c00 */
[----:B------:R-:W-:Y:S01]  /*d3a0*/  SHF.R.U64 R31, R76, 0x10, R77 ;  /* 0x000000104c1f7819 */ /* 0x000fe2000000124d */
[----:B------:R-:W-:Y:S01]  /*d3b0*/  HADD2.F32 R28, -RZ, R0.H0_H0 ;  /* 0x20000000ff1c7230 */ /* 0x000fe20000004100 */
[----:B------:R-:W-:Y:S01]  /*d3c0*/  SHF.R.U64 R36, R78, 0x10, R79 ;  /* 0x000000104e247819 */ /* 0x000fe2000000124f */
[----:B------:R-:W-:Y:S01]  /*d3d0*/  HADD2.F32 R0, -RZ, R102.H0_H0 ;  /* 0x20000066ff007230 */ /* 0x000fe20000004100 */
[----:B------:R-:W-:Y:S01]  /*d3e0*/  SHF.R.U64 R39, R72, 0x10, R73 ;  /* 0x0000001048277819 */ /* 0x000fe20000001249 */
[----:B------:R-:W-:Y:S01]  /*d3f0*/  HADD2.F32 R42, -RZ, R19.H0_H0 ;  /* 0x20000013ff2a7230 */ /* 0x000fe20000004100 */
[----:B------:R-:W-:-:S03]  /*d400*/  SHF.R.U64 R40, R74, 0x10, R75 ;  /* 0x000000104a287819 */ /* 0x000fc6000000124b */
[----:B------:R-:W-:Y:S02]  /*d410*/  HADD2.F32 R39, -RZ, R39.H0_H0 ;  /* 0x20000027ff277230 */ /* 0x000fe40000004100 */
[--C-:B-1----:R-:W-:Y:S02]  /*d420*/  HADD2.F32 R21, -RZ, R9.reuse.H0_H0 ;  /* 0x20000009ff157230 */ /* 0x102fe40000004100 */
[--C-:B------:R-:W-:Y:S02]  /*d430*/  HADD2.F32 R25, -RZ, R8.reuse.H0_H0 ;  /* 0x20000008ff197230 */ /* 0x100fe40000004100 */
[----:B------:R-:W-:Y:S02]  /*d440*/  HADD2.F32 R27, -RZ, R8.H1_H1 ;  /* 0x30000008ff1b7230 */ /* 0x000fe40000004100 */
[----:B------:R-:W-:Y:S01]  /*d450*/  HADD2.F32 R20, -RZ, R9.H1_H1 ;  /* 0x30000009ff147230 */ /* 0x000fe20000004100 */
[----:B------:R-:W-:Y:S01]  /*d460*/  FMUL.FTZ R9, R21, R5 ;  /* 0x0000000515097220 */ /* 0x000fe20000410000 */
[----:B--2---:R-:W-:-:S02]  /*d470*/  HADD2.F32 R8, -RZ, R13.H0_H0 ;  /* 0x2000000dff087230 */ /* 0x004fc40000004100 */
[----:B------:R-:W-:Y:S02]  /*d480*/  HADD2.F32 R7, -RZ, R13.H1_H1 ;  /* 0x3000000dff077230 */ /* 0x000fe40000004100 */
[----:B------:R-:W-:Y:S01]  /*d490*/  HADD2.F32 R13, -RZ, R102.H1_H1 ;  /* 0x30000066ff0d7230 */ /* 0x000fe20000004100 */
[C---:B------:R-:W-:Y:S01]  /*d4a0*/  FMUL.FTZ R35, R8.reuse, R5 ;  /* 0x0000000508237220 */ /* 0x040fe20000410000 */
[----:B------:R-:W-:Y:S01]  /*d4b0*/  HADD2.F32 R23, -RZ, R11.H0_H0 ;  /* 0x2000000bff177230 */ /* 0x000fe20000004100 */
[-C--:B------:R-:W-:Y:S01]  /*d4c0*/  FMUL.FTZ R32, R7, R28.reuse ;  /* 0x0000001c07207220 */ /* 0x080fe20000410000 */
[----:B------:R-:W-:Y:S01]  /*d4d0*/  HADD2.F32 R6, -RZ, R15.H0_H0 ;  /* 0x2000000fff067230 */ /* 0x000fe20000004100 */
[----:B------:R-:W-:Y:S01]  /*d4e0*/  FFMA.FTZ R41, R8, R13, R9 ;  /* 0x0000000d08297223 */ /* 0x000fe20000010009 */
[----:B------:R-:W-:Y:S01]  /*d4f0*/  HADD2.F32 R9, -RZ, R104.H0_H0 ;  /* 0x20000068ff097230 */ /* 0x000fe20000004100 */
[----:B------:R-:W-:Y:S01]  /*d500*/  FMUL.FTZ R8, R20, R28 ;  /* 0x0000001c14087220 */ /* 0x000fe20000410000 */
[----:B------:R-:W-:Y:S01]  /*d510*/  HADD2.F32 R22, -RZ, R11.H1_H1 ;  /* 0x3000000bff167230 */ /* 0x000fe20000004100 */
[-C--:B------:R-:W-:Y:S01]  /*d520*/  FMUL.FTZ R5, R23, R0.reuse ;  /* 0x0000000017057220 */ /* 0x080fe20000410000 */
[----:B------:R-:W-:Y:S01]  /*d530*/  HADD2.F32 R11, -RZ, R12.H0_H0 ;  /* 0x2000000cff0b7230 */ /* 0x000fe20000004100 */
[C---:B------:R-:W-:Y:S01]  /*d540*/  FMUL.FTZ R28, R6.reuse, R0 ;  /* 0x00000000061c7220 */ /* 0x040fe20000410000 */
[----:B------:R-:W-:Y:S01]  /*d550*/  HADD2.F32 R0, -RZ, R103.H0_H0 ;  /* 0x20000067ff007230 */ /* 0x000fe20000004100 */
[----:B------:R-:W-:Y:S01]  /*d560*/  FFMA.FTZ R38, R7, R43, R8 ;  /* 0x0000002b07267223 */ /* 0x000fe20000010008 */
[----:B------:R-:W-:Y:S01]  /*d570*/  HADD2.F32 R8, -RZ, R104.H1_H1 ;  /* 0x30000068ff087230 */ /* 0x000fe20000004100 */
[----:B------:R-:W-:Y:S01]  /*d580*/  FFMA.FTZ R33, R6, R9, R5 ;  /* 0x0000000906217223 */ /* 0x000fe20000010005 */
[--C-:B------:R-:W-:Y:S01]  /*d590*/  HADD2.F32 R24, -RZ, R10.reuse.H0_H0 ;  /* 0x2000000aff187230 */ /* 0x100fe20000004100 */
[----:B------:R-:W-:Y:S01]  /*d5a0*/  FMUL.FTZ R7, R25, R0 ;  /* 0x0000000019077220 */ /* 0x000fe20000410000 */
[----:B------:R-:W-:Y:S01]  /*d5b0*/  HADD2.F32 R26, -RZ, R10.H1_H1 ;  /* 0x3000000aff1a7230 */ /* 0x000fe20000004100 */
[-C--:B------:R-:W-:Y:S01]  /*d5c0*/  FMUL.FTZ R6, R22, R17.reuse ;  /* 0x0000001116067220 */ /* 0x080fe20000410000 */
[----:B------:R-:W-:Y:S01]  /*d5d0*/  HADD2.F32 R10, -RZ, R15.H1_H1 ;  /* 0x3000000fff0a7230 */ /* 0x000fe20000004100 */
[C---:B------:R-:W-:Y:S01]  /*d5e0*/  FFMA.FTZ R29, R11.reuse, R8, R7 ;  /* 0x000000080b1d7223 */ /* 0x040fe20000010007 */
[----:B------:R-:W-:Y:S01]  /*d5f0*/  HADD2.F32 R15, -RZ, R12.H1_H1 ;  /* 0x3000000cff0f7230 */ /* 0x000fe20000004100 */
[----:B------:R-:W-:Y:S01]  /*d600*/  FMUL.FTZ R16, R11, R0 ;  /* 0x000000000b107220 */ /* 0x000fe20000410000 */
[----:B------:R-:W-:Y:S01]  /*d610*/  HADD2.F32 R5, -RZ, R103.H1_H1 ;  /* 0x30000067ff057230 */ /* 0x000fe20000004100 */
[C---:B------:R-:W-:Y:S01]  /*d620*/  FMUL.FTZ R17, R10.reuse, R17 ;  /* 0x000000110a117220 */ /* 0x040fe20000410000 */
[----:B------:R-:W-:Y:S01]  /*d630*/  HADD2.F32 R12, -RZ, R14.H0_H0 ;  /* 0x2000000eff0c7230 */ /* 0x000fe20000004100 */
[----:B------:R-:W-:Y:S01]  /*d640*/  FFMA.FTZ R30, R10, R42, R6 ;  /* 0x0000002a0a1e7223 */ /* 0x000fe20000010006 */
[----:B------:R-:W-:Y:S01]  /*d650*/  HADD2.F32 R7, -RZ, R31.H0_H0 ;  /* 0x2000001fff077230 */ /* 0x000fe20000004100 */
[-C--:B------:R-:W-:Y:S01]  /*d660*/  FMUL.FTZ R6, R24, R5.reuse ;  /* 0x0000000518067220 */ /* 0x080fe20000410000 */
[----:B------:R-:W-:Y:S01]  /*d670*/  HADD2.F32 R0, -RZ, R105.H0_H0 ;  /* 0x20000069ff007230 */ /* 0x000fe20000004100 */
[C---:B------:R-:W-:Y:S01]  /*d680*/  FMUL.FTZ R11, R12.reuse, R5 ;  /* 0x000000050c0b7220 */ /* 0x040fe20000410000 */
[----:B------:R-:W-:Y:S01]  /*d690*/  HADD2.F32 R10, -RZ, R36.H0_H0 ;  /* 0x20000024ff0a7230 */ /* 0x000fe20000004100 */
[----:B------:R-:W-:Y:S01]  /*d6a0*/  FMUL.FTZ R5, R27, R7 ;  /* 0x000000071b057220 */ /* 0x000fe20000410000 */
[----:B------:R-:W-:Y:S01]  /*d6b0*/  HADD2.F32 R14, -RZ, R14.H1_H1 ;  /* 0x3000000eff0e7230 */ /* 0x000fe20000004100 */
[----:B------:R-:W-:Y:S01]  /*d6c0*/  FFMA.FTZ R31, R12, R0, R6 ;  /* 0x000000000c1f7223 */ /* 0x000fe20000010006 */
[----:B------:R-:W-:Y:S01]  /*d6d0*/  HADD2.F32 R36, -RZ, R40.H0_H0 ;  /* 0x20000028ff247230 */ /* 0x000fe20000004100 */
[----:B------:R-:W-:-:S02]  /*d6e0*/  FMUL.FTZ R6, R26, R10 ;  /* 0x0000000a1a067220 */ /* 0x000fc40000410000 */
[C---:B------:R-:W-:Y:S02]  /*d6f0*/  FMUL.FTZ R7, R15.reuse, R7 ;  /* 0x000000070f077220 */ /* 0x040fe40000410000 */
[----:B------:R-:W-:Y:S02]  /*d700*/  FFMA.FTZ R15, R15, R39, R5 ;  /* 0x000000270f0f7223 */ /* 0x000fe40000010005 */
[C---:B------:R-:W-:Y:S02]  /*d710*/  FMUL.FTZ R5, R14.reuse, R10 ;  /* 0x0000000a0e057220 */ /* 0x040fe40000410000 */
[----:B------:R-:W-:Y:S02]  /*d720*/  FFMA.FTZ R19, R14, R36, R6 ;  /* 0x000000240e137223 */ /* 0x000fe40000010006 */
[----:B------:R-:W-:Y:S02]  /*d730*/  FFMA.FTZ R12, R21, R13, -R35 ;  /* 0x0000000d150c7223 */ /* 0x000fe40000010823 */
[----:B------:R-:W-:-:S02]  /*d740*/  FFMA.FTZ R13, R20, R43, -R32 ;  /* 0x0000002b140d7223 */ /* 0x000fc40000010820 */
        /* <DEDUP_REMOVED lines=16> */
.L_x_613:
[----:B------:R-:W-:Y:S05]  /*d850*/  BSYNC B0 ;  /* 0x0000000000007941 */ /* 0x000fea0003800000 */
.L_x_612:
[----:B------:R-:W-:-:S04]  /*d860*/  IADD3 R0, R68, 0x40, RZ ;  /* 0x0000004044007810 */ /* 0x000fc80007ffe0ff */
        /* <DEDUP_REMOVED lines=12> */
[----:B------:R-:W-:Y:S02]  /*d930*/  LOP3.LUT R8, R0, 0x38, R6, 0xf8, !PT ;  /* 0x0000003800087812 */ /* 0x000fe400078ef806 */
[----:B------:R-:W-:Y:S02]  /*d940*/  SHF.R.U32.HI R11, RZ, 0x3, R0 ;  /* 0x00000003ff0b7819 */ /* 0x000fe40000011600 */
[----:B------:R-:W-:Y:S02]  /*d950*/  LEA.HI R9, R9, R18, RZ, 0x3 ;  /* 0x0000001209097211 */ /* 0x000fe400078f18ff */
[----:B------:R-:W-:-:S02]  /*d960*/  LOP3.LUT R10, R7, 0x7fffe000, RZ, 0xc0, !PT ;  /* 0x7fffe000070a7812 */ /* 0x000fc400078ec0ff */
[----:B------:R-:W-:Y:S01]  /*d970*/  SHF.R.S32.HI R6, RZ, 0x1f, R5 ;  /* 0x0000001fff067819 */ /* 0x000fe20000011405 */
[----:B------:R-:W-:Y:S01]  /*d980*/  IMAD.SHL.U32 R9, R9, 0x40, RZ ;  /* 0x0000004009097824 */ /* 0x000fe200078e00ff */
[----:B------:R-:W-:Y:S01]  /*d990*/  LOP3.LUT R7, R8, R11, RZ, 0x3c, !PT ;  /* 0x0000000b08077212 */ /* 0x000fe200078e3cff */
[----:B------:R-:W-:Y:S01]  /*d9a0*/  IMAD.SHL.U32 R8, R5, 0x8, RZ ;  /* 0x0000000805087824 */ /* 0x000fe200078e00ff */
[----:B------:R-:W-:Y:S02]  /*d9b0*/  LEA.HI R5, R6, R5, RZ, 0x3 ;  /* 0x0000000506057211 */ /* 0x000fe400078f18ff */
[----:B------:R-:W-:Y:S02]  /*d9c0*/  LOP3.LUT R12, R9, 0xfffffe00, RZ, 0xc0, !PT ;  /* 0xfffffe00090c7812 */ /* 0x000fe400078ec0ff */
[----:B------:R-:W-:Y:S02]  /*d9d0*/  LOP3.LUT R6, R0, 0x38, R8, 0xf8, !PT ;  /* 0x0000003800067812 */ /* 0x000fe400078ef808 */
[----:B------:R-:W-:-:S02]  /*d9e0*/  SHF.L.U32 R0, R5, 0xa, RZ ;  /* 0x0000000a05007819 */ /* 0x000fc400000006ff */
[----:B------:R-:W-:Y:S02]  /*d9f0*/  LOP3.LUT R6, R6, R11, RZ, 0x3c, !PT ;  /* 0x0000000b06067212 */ /* 0x000fe400078e3cff */
[----:B------:R-:W-:Y:S02]  /*da00*/  LOP3.LUT R0, R0, 0x7fffe000, RZ, 0xc0, !PT ;  /* 0x7fffe00000007812 */ /* 0x000fe400078ec0ff */
[--C-:B------:R-:W-:Y:S02]  /*da10*/  IADD3 R7, R7, R10, R12.reuse ;  /* 0x0000000a07077210 */ /* 0x100fe40007ffe00c */
[----:B------:R-:W-:Y:S02]  /*da20*/  IADD3 R0, R6, R0, R12 ;  /* 0x0000000006007210 */ /* 0x000fe40007ffe00c */
[----:B------:R-:W-:Y:S01]  /*da30*/  SHF.R.U32.HI R5, RZ, 0x10, R83 ;  /* 0x00000010ff057819 */ /* 0x000fe20000011653 */
[----:B------:R-:W-:Y:S01]  /*da40*/  IMAD.SHL.U32 R38, R7, 0x2, RZ ;  /* 0x0000000207267824 */ /* 0x000fe200078e00ff */
[----:B------:R-:W-:Y:S01]  /*da50*/  SHF.L.U32 R35, R0, 0x1, RZ ;  /* 0x0000000100237819 */ /* 0x000fe200000006ff */
[----:B------:R-:W-:Y:S01]  /*da60*/  HADD2.F32 R0, -RZ, R105.H1_H1 ;  /* 0x30000069ff007230 */ /* 0x000fe20000004100 */
[----:B------:R-:W-:Y:S01]  /*da70*/  SHF.R.U32.HI R16, RZ, 0x10, R87 ;  /* 0x00000010ff107819 */ /* 0x000fe20000011657 */
[----:B----4-:R-:W-:Y:S01]  /*da80*/  HADD2.F32 R19, -RZ, R5.H0_H0 ;  /* 0x20000005ff137230 */ /* 0x010fe20000004100 */
[----:B------:R-:W1:Y:S01]  /*da90*/  LDS.128 R8, [R38+0xc100] ;  /* 0x00c1000026087984 */ /* 0x000e620000000c00 */
[----:B------:R-:W-:Y:S01]  /*daa0*/  HADD2.F32 R5, -RZ, R106.H0_H0 ;  /* 0x2000006aff057230 */ /* 0x000fe20000004100 */
[----:B------:R-:W-:Y:S01]  /*dab0*/  SHF.R.U32.HI R17, RZ, 0x10, R81 ;  /* 0x00000010ff117819 */ /* 0x000fe20000011651 */
[----:B------:R-:W-:Y:S01]  /*dac0*/  HADD2.F32 R44, -RZ, R16.H0_H0 ;  /* 0x20000010ff2c7230 */ /* 0x000fe20000004100 */
[----:B------:R-:W2:Y:S01]  /*dad0*/  LDS.128 R12, [R35+0xc100] ;  /* 0x00c10000230c7984 */ /* 0x000ea20000000c00 */
[----:B------:R-:W-:-:S02]  /*dae0*/  SHF.R.U32.HI R18, RZ, 0x10, R85 ;  /* 0x00000010ff127819 */ /* 0x000fc40000011655 */
[----:B------:R-:W-:Y:S01]  /*daf0*/  HADD2.F32 R17, -RZ, R17.H0_H0 ;  /* 0x20000011ff117230 */ /* 0x000fe20000004100 */
[----:B------:R-:W-:Y:S02]  /*db00*/  SHF.R.U64 R31, R80, 0x10, R81 ;  /* 0x00000010501f7819 */ /* 0x000fe40000001251 */
[----:B------:R-:W-:Y:S01]  /*db10*/  HADD2.F32 R43, -RZ, R18.H0_H0 ;  /* 0x20000012ff2b7230 */ /* 0x000fe20000004100 */
[----:B------:R-:W-:Y:S02]  /*db20*/  SHF.R.U64 R37, R82, 0x10, R83 ;  /* 0x0000001052257819 */ /* 0x000fe40000001253 */
[----:B------:R-:W-:Y:S02]  /*db30*/  SHF.R.U64 R40, R84, 0x10, R85 ;  /* 0x0000001054287819 */ /* 0x000fe40000001255 */
[----:B------:R-:W-:-:S03]  /*db40*/  SHF.R.U64 R41, R86, 0x10, R87 ;  /* 0x0000001056297819 */ /* 0x000fc60000001257 */
[----:B------:R-:W-:Y:S02]  /*db50*/  HADD2.F32 R40, -RZ, R40.H0_H0 ;  /* 0x20000028ff287230 */ /* 0x000fe40000004100 */
[----:B------:R-:W-:Y:S02]  /*db60*/  HADD2.F32 R41, -RZ, R41.H0_H0 ;  /* 0x20000029ff297230 */ /* 0x000fe40000004100 */
[--C-:B-1----:R-:W-:Y:S02]  /*db70*/  HADD2.F32 R22, -RZ, R11.reuse.H0_H0 ;  /* 0x2000000bff167230 */ /* 0x102fe40000004100 */
[----:B------:R-:W-:Y:S02]  /*db80*/  HADD2.F32 R21, -RZ, R11.H1_H1 ;  /* 0x3000000bff157230 */ /* 0x000fe40000004100 */
[----:B--2---:R-:W-:Y:S02]  /*db90*/  HADD2.F32 R7, -RZ, R15.H0_H0 ;  /* 0x2000000fff077230 */ /* 0x004fe40000004100 */
[----:B------:R-:W-:-:S02]  /*dba0*/  HADD2.F32 R25, -RZ, R10.H0_H0 ;  /* 0x2000000aff197230 */ /* 0x000fc40000004100 */
[----:B------:R-:W-:Y:S01]  /*dbb0*/  HADD2.F32 R27, -RZ, R10.H1_H1 ;  /* 0x3000000aff1b7230 */ /* 0x000fe20000004100 */
[-C--:B------:R-:W-:Y:S01]  /*dbc0*/  FMUL.FTZ R36, R7, R0.reuse ;  /* 0x0000000007247220 */ /* 0x080fe20000410000 */
[----:B------:R-:W-:Y:S02]  /*dbd0*/  HADD2.F32 R6, -RZ, R15.H1_H1 ;  /* 0x3000000fff067230 */ /* 0x000fe40000004100 */
[--C-:B------:R-:W-:Y:S02]  /*dbe0*/  HADD2.F32 R10, -RZ, R12.reuse.H0_H0 ;  /* 0x2000000cff0a7230 */ /* 0x100fe40000004100 */
[----:B------:R-:W-:Y:S01]  /*dbf0*/  HADD2.F32 R15, -RZ, R12.H1_H1 ;  /* 0x3000000cff0f7230 */ /* 0x000fe20000004100 */
[-C--:B------:R-:W-:Y:S01]  /*dc00*/  FMUL.FTZ R33, R6, R19.reuse ;  /* 0x0000001306217220 */ /* 0x080fe20000410000 */
[--C-:B------:R-:W-:Y:S02]  /*dc10*/  HADD2.F32 R24, -RZ, R9.reuse.H0_H0 ;  /* 0x20000009ff187230 */ /* 0x100fe40000004100 */
[----:B------:R-:W-:Y:S01]  /*dc20*/  HADD2.F32 R23, -RZ, R9.H1_H1 ;  /* 0x30000009ff177230 */ /* 0x000fe20000004100 */
[----:B------:R-:W-:Y:S01]  /*dc30*/  FMUL.FTZ R9, R22, R0 ;  /* 0x0000000016097220 */ /* 0x000fe20000410000 */
[----:B------:R-:W-:Y:S01]  /*dc40*/  HADD2.F32 R12, -RZ, R106.H1_H1 ;  /* 0x3000006aff0c7230 */ /* 0x000fe20000004100 */
[----:B------:R-:W-:Y:S01]  /*dc50*/  FMUL.FTZ R0, R21, R19 ;  /* 0x0000001315007220 */ /* 0x000fe20000410000 */
[----:B------:R-:W-:-:S02]  /*dc60*/  HADD2.F32 R26, -RZ, R8.H0_H0 ;  /* 0x20000008ff1a7230 */ /* 0x000fc40000004100 */
[----:B------:R-:W-:Y:S01]  /*dc70*/  HADD2.F32 R28, -RZ, R8.H1_H1 ;  /* 0x30000008ff1c7230 */ /* 0x000fe20000004100 */
[----:B------:R-:W-:Y:S01]  /*dc80*/  FFMA.FTZ R42, R7, R12, R9 ;  /* 0x0000000c072a7223 */ /* 0x000fe20000010009 */
[----:B------:R-:W-:Y:S01]  /*dc90*/  HADD2.F32 R8, -RZ, R13.H0_H0 ;  /* 0x2000000dff087230 */ /* 0x000fe20000004100 */
[-C--:B------:R-:W-:Y:S01]  /*dca0*/  FMUL.FTZ R7, R24, R5.reuse ;  /* 0x0000000518077220 */ /* 0x080fe20000410000 */
[--C-:B------:R-:W-:Y:S01]  /*dcb0*/  HADD2.F32 R9, -RZ, R107.reuse.H1_H1 ;  /* 0x3000006bff097230 */ /* 0x100fe20000004100 */
[----:B------:R-:W-:Y:S01]  /*dcc0*/  FFMA.FTZ R39, R6, R44, R0 ;  /* 0x0000002c06277223 */ /* 0x000fe20000010000 */
[----:B------:R-:W-:Y:S01]  /*dcd0*/  HADD2.F32 R0, -RZ, R107.H0_H0 ;  /* 0x2000006bff007230 */ /* 0x000fe20000004100 */
[C---:B------:R-:W-:Y:S01]  /*dce0*/  FMUL.FTZ R29, R8.reuse, R5 ;  /* 0x00000005081d7220 */ /* 0x040fe20000410000 */
[----:B------:R-:W-:Y:S01]  /*dcf0*/  HADD2.F32 R13, -RZ, R13.H1_H1 ;  /* 0x3000000dff0d7230 */ /* 0x000fe20000004100 */
[----:B------:R-:W-:Y:S01]  /*dd00*/  FFMA.FTZ R34, R8, R9, R7 ;  /* 0x0000000908227223 */ /* 0x000fe20000010007 */
[--C-:B------:R-:W-:Y:S01]  /*dd10*/  HADD2.F32 R8, -RZ, R108.reuse.H1_H1 ;  /* 0x3000006cff087230 */ /* 0x100fe20000004100 */
[----:B------:R-:W-:Y:S01]  /*dd20*/  FMUL.FTZ R7, R26, R0 ;  /* 0x000000001a077220 */ /* 0x000fe20000410000 */
[----:B------:R-:W-:Y:S01]  /*dd30*/  HADD2.F32 R5, -RZ, R108.H0_H0 ;  /* 0x2000006cff057230 */ /* 0x000fe20000004100 */
[----:B------:R-:W-:Y:S01]  /*dd40*/  FMUL.FTZ R6, R23, R17 ;  /* 0x0000001117067220 */ /* 0x000fe20000410000 */
[----:B------:R-:W-:Y:S01]  /*dd50*/  HADD2.F32 R11, -RZ, R14.H0_H0 ;  /* 0x2000000eff0b7230 */ /* 0x000fe20000004100 */
[C---:B------:R-:W-:Y:S01]  /*dd60*/  FFMA.FTZ R30, R10.reuse, R8, R7 ;  /* 0x000000080a1e7223 */ /* 0x040fe20000010007 */
[----:B------:R-:W-:Y:S01]  /*dd70*/  HADD2.F32 R7, -RZ, R31.H0_H0 ;  /* 0x2000001fff077230 */ /* 0x000fe20000004100 */
[----:B------:R-:W-:Y:S01]  /*dd80*/  FMUL.FTZ R18, R10, R0 ;  /* 0x000000000a127220 */ /* 0x000fe20000410000 */
[----:B------:R-:W-:Y:S01]  /*dd90*/  HADD2.F32 R0, -RZ, R110.H0_H0 ;  /* 0x2000006eff007230 */ /* 0x000fe20000004100 */
[----:B------:R-:W-:Y:S01]  /*dda0*/  FFMA.FTZ R32, R13, R43, R6 ;  /* 0x0000002b0d207223 */ /* 0x000fe20000010006 */
[----:B------:R-:W-:Y:S01]  /*ddb0*/  HADD2.F32 R10, -RZ, R37.H0_H0 ;  /* 0x20000025ff0a7230 */ /* 0x000fe20000004100 */
[-C--:B------:R-:W-:Y:S01]  /*ddc0*/  FMUL.FTZ R6, R25, R5.reuse ;  /* 0x0000000519067220 */ /* 0x080fe20000410000 */
[----:B------:R-:W-:Y:S01]  /*ddd0*/  HADD2.F32 R14, -RZ, R14.H1_H1 ;  /* 0x3000000eff0e7230 */ /* 0x000fe20000004100 */
[----:B------:R-:W-:-:S02]  /*dde0*/  FMUL.FTZ R16, R11, R5 ;  /* 0x000000050b107220 */ /* 0x000fc40000410000 */
[----:B------:R-:W-:Y:S02]  /*ddf0*/  FMUL.FTZ R5, R28, R7 ;  /* 0x000000071c057220 */ /* 0x000fe40000410000 */
[----:B------:R-:W-:Y:S01]  /*de00*/  FFMA.FTZ R31, R11, R0, R6 ;  /* 0x000000000b1f7223 */ /* 0x000fe20000010006 */
[----:B------:R-:W-:Y:S01]  /*de10*/  F2FP.PACK_AB R11, R39, R42 ;  /* 0x0000002a270b723e */ /* 0x000fe200000000ff */
[----:B------:R-:W-:Y:S02]  /*de20*/  FMUL.FTZ R20, R13, R17 ;  /* 0x000000110d147220 */ /* 0x000fe40000410000 */
[----:B------:R-:W-:Y:S02]  /*de30*/  FMUL.FTZ R6, R27, R10 ;  /* 0x0000000a1b067220 */ /* 0x000fe40000410000 */
[C---:B------:R-:W-:Y:S02]  /*de40*/  FFMA.FTZ R17, R15.reuse, R40, R5 ;  /* 0x000000280f117223 */ /* 0x040fe40000010005 */
[----:B------:R-:W-:-:S02]  /*de50*/  FMUL.FTZ R7, R15, R7 ;  /* 0x000000070f077220 */ /* 0x000fc40000410000 */
[C---:B------:R-:W-:Y:S02]  /*de60*/  FMUL.FTZ R5, R14.reuse, R10 ;  /* 0x0000000a0e057220 */ /* 0x040fe40000410000 */
[----:B------:R-:W-:Y:S02]  /*de70*/  FFMA.FTZ R19, R14, R41, R6 ;  /* 0x000000290e137223 */ /* 0x000fe40000010006 */
        /* <DEDUP_REMOVED lines=12> */
[----:B------:R-:W-:-:S03]  /*df40*/  FFMA.FTZ R5, R27, R41, -R5 ;  /* 0x000000291b057223 */ /* 0x000fc60000010805 */
[----:B------:R-:W-:Y:S02]  /*df50*/  F2FP.PACK_AB R12, R7, R12 ;  /* 0x0000000c070c723e */ /* 0x000fe400000000ff */
[----:B------:R-:W-:-:S05]  /*df60*/  F2FP.PACK_AB R14, R5, R14 ;  /* 0x0000000e050e723e */ /* 0x000fca00000000ff */
[----:B------:R1:W-:Y:S04]  /*df70*/  STS.128 [R38+0xc100], R12 ;  /* 0x00c1000c26007388 */ /* 0x0003e80000000c00 */
[----:B------:R1:W-:Y:S02]  /*df80*/  STS.128 [R35+0xc100], R8 ;  /* 0x00c1000823007388 */ /* 0x0003e40000000c00 */
.L_x_589:
[----:B------:R-:W-:Y:S05]  /*df90*/  BSYNC B2 ;  /* 0x0000000000027941 */ /* 0x000fea0003800000 */
.L_x_571:
[C---:B-1----:R-:W-:Y:S01]  /*dfa0*/  IMAD.SHL.U32 R0, R92.reuse, 0x40, RZ ;  /* 0x000000405c007824 */ /* 0x042fe200078e00ff */
[----:B------:R-:W-:Y:S01]  /*dfb0*/  LOP3.LUT P1, RZ, R92, 0x2, RZ, 0xc0, !PT ;  /* 0x000000025cff7812 */ /* 0x000fe2000782c0ff */
[----:B------:R-:W-:Y:S01]  /*dfc0*/  IMAD.SHL.U32 R9, R93, 0x8, RZ ;  /* 0x000000085d097824 */ /* 0x000fe200078e00ff */
[----:B------:R-:W-:-:S04]  /*dfd0*/  DEPBAR.LE SB0, 0x0 ;  /* 0x000080000000791a */ /* 0x000fc80000000000 */
[----:B------:R-:W-:Y:S01]  /*dfe0*/  LOP3.LUT R0, R0, 0x1c0, RZ, 0xc0, !PT ;  /* 0x000001c000007812 */ /* 0x000fe200078ec0ff */
[----:B------:R-:W-:Y:S01]  /*dff0*/  IMAD R5, R111, c[0x0][0x208], RZ ;  /* 0x000082006f057a24 */ /* 0x000fe200078e02ff */
[----:B------:R-:W-:Y:S01]  /*e000*/  IADD3 R207, R153, -0x2, RZ ;  /* 0xfffffffe99cf7810 */ /* 0x000fe20007ffe0ff */
[C---:B------:R-:W-:Y:S01]  /*e010*/  IMAD.WIDE.U32 R6, R109.reuse, c[0x0][0x208], RZ ;  /* 0x000082006d067a25 */ /* 0x040fe200078e00ff */
[----:B------:R-:W-:Y:S02]  /*e020*/  LOP3.LUT R9, R0, 0x8, R9, 0xf8, !PT ;  /* 0x0000000800097812 */ /* 0x000fe400078ef809 */
[----:B------:R-:W-:Y:S01]  /*e030*/  SHF.R.U32.HI R8, RZ, 0x3, R0 ;  /* 0x00000003ff087819 */ /* 0x000fe20000011600 */
[C---:B------:R-:W-:Y:S02]  /*e040*/  IMAD R0, R109.reuse, c[0x0][0x20c], R5 ;  /* 0x000083006d007a24 */ /* 0x040fe400078e0205 */
[----:B------:R-:W-:Y:S01]  /*e050*/  IMAD R108, R109, -0x40, R232 ;  /* 0xffffffc06d6c7824 */ /* 0x000fe200078e02e8 */
[----:B------:R-:W-:Y:S01]  /*e060*/  LOP3.LUT R5, R9, R8, RZ, 0x3c, !PT ;  /* 0x0000000809057212 */ /* 0x000fe200078e3cff */
[----:B------:R-:W-:Y:S01]  /*e070*/  IMAD.IADD R7, R7, 0x1, R0 ;  /* 0x0000000107077824 */ /* 0x000fe200078e0200 */
[----:B------:R-:W-:Y:S01]  /*e080*/  BAR.SYNC.DEFER_BLOCKING 0x0 ;  /* 0x0000000000007b1d */ /* 0x000fe20000010000 */
[----:B------:R-:W-:Y:S01]  /*e090*/  LEA R8, P0, R6, R236, 0x6 ;  /* 0x000000ec06087211 */ /* 0x000fe200078030ff */
[----:B------:R-:W-:-:S02]  /*e0a0*/  IMAD.SHL.U32 R209, R209, 0x2, RZ ;  /* 0x00000002d1d17824 */ /* 0x000fc400078e00ff */
[----:B------:R-:W-:Y:S01]  /*e0b0*/  IMAD R0, R112, 0x200, R5 ;  /* 0x0000020070007824 */ /* 0x000fe200078e0205 */
[----:B------:R-:W-:Y:S01]  /*e0c0*/  LEA.HI.X R9, R6, R233, R7, 0x6, P0 ;  /* 0x000000e906097211 */ /* 0x000fe200000f3407 */
[----:B------:R-:W-:Y:S01]  /*e0d0*/  IMAD.SHL.U32 R185, R4, 0x2, RZ ;  /* 0x0000000204b97824 */ /* 0x000fe200078e00ff */
[----:B------:R-:W-:Y:S01]  /*e0e0*/  SEL R7, RZ, 0x2, P6 ;  /* 0x00000002ff077807 */ /* 0x000fe20003000000 */
[----:B------:R-:W-:Y:S01]  /*e0f0*/  IMAD.SHL.U32 R184, R0, 0x2, RZ ;  /* 0x0000000200b87824 */ /* 0x000fe200078e00ff */
[----:B------:R-:W-:Y:S01]  /*e100*/  SEL R5, RZ, 0x4, P3 ;  /* 0x00000004ff057807 */ /* 0x000fe20001800000 */
[--C-:B------:R-:W-:Y:S01]  /*e110*/  IMAD R186, R3, 0x2, R185.reuse ;  /* 0x0000000203ba7824 */ /* 0x100fe200078e02b9 */
[----:B------:R-:W-:Y:S01]  /*e120*/  LEA R6, P0, R8, c[0x0][0x1f8], 0x1 ;  /* 0x00007e0008067a11 */ /* 0x000fe200078008ff */
[----:B------:R-:W-:Y:S01]  /*e130*/  IMAD R188, R2, 0x2, R185 ;  /* 0x0000000202bc7824 */ /* 0x000fe200078e02b9 */
[----:B------:R-:W-:Y:S01]  /*e140*/  IADD3 R0, R184, 0x6100, RZ ;  /* 0x00006100b8007810 */ /* 0x000fe20007ffe0ff */
[----:B------:R-:W-:Y:S01]  /*e150*/  IMAD R187, R2, 0x2, R186 ;  /* 0x0000000202bb7824 */ /* 0x000fe200078e02ba */
[----:B------:R-:W-:Y:S01]  /*e160*/  IADD3 R12, R5, R7, R114 ;  /* 0x00000007050c7210 */ /* 0x000fe20007ffe072 */
[----:B------:R-:W-:Y:S01]  /*e170*/  IMAD.IADD R5, R108, 0x1, -R93 ;  /* 0x000000016c057824 */ /* 0x000fe200078e0a5d */
[----:B------:R-:W-:-:S02]  /*e180*/  IADD3 R195, R184, 0x6120, RZ ;  /* 0x00006120b8c37810 */ /* 0x000fc40007ffe0ff */
[----:B------:R-:W-:Y:S01]  /*e190*/  @P1 IADD3 R195, R0, -0x20, RZ ;  /* 0xffffffe000c31810 */ /* 0x000fe20007ffe0ff */
[----:B------:R-:W-:Y:S01]  /*e1a0*/  IMAD R0, R115, 0x400, R4 ;  /* 0x0000040073007824 */ /* 0x000fe200078e0204 */
[----:B------:R-:W-:Y:S02]  /*e1b0*/  LEA.HI.X R7, R8, c[0x0][0x1fc], R9, 0x1, P0 ;  /* 0x00007f0008077a11 */ /* 0x000fe400000f0c09 */
[----:B------:R-:W-:Y:S01]  /*e1c0*/  LOP3.LUT P2, RZ, R12, 0x2, RZ, 0xc0, !PT ;  /* 0x000000020cff7812 */ /* 0x000fe2000784c0ff */
[----:B------:R-:W-:Y:S01]  /*e1d0*/  IMAD.SHL.U32 R191, R0, 0x2, RZ ;  /* 0x0000000200bf7824 */ /* 0x000fe200078e00ff */
[C---:B------:R-:W-:Y:S01]  /*e1e0*/  ISETP.LT.OR P0, PT, R5.reuse, 0x1, P5 ;  /* 0x000000010500780c */ /* 0x040fe20002f01670 */
[----:B------:R-:W-:Y:S01]  /*e1f0*/  LDSM.16.M88.4 R24, [R184+0x6100] ;  /* 0x00610000b818783b */ /* 0x000fe20000000200 */
[----:B------:R-:W-:Y:S01]  /*e200*/  ISETP.LT.OR P1, PT, R5, 0x1, !P2 ;  /* 0x000000010500780c */ /* 0x000fe20005721670 */
[----:B------:R-:W-:Y:S01]  /*e210*/  IMAD R192, R3, 0x2, R191 ;  /* 0x0000000203c07824 */ /* 0x000fe200078e02bf */
[----:B------:R-:W-:Y:S01]  /*e220*/  ISETP.LT.OR P3, PT, R5, 0x21, P5 ;  /* 0x000000210500780c */ /* 0x000fe20002f61670 */
[----:B------:R-:W1:Y:S01]  /*e230*/  LDSM.16.M88.4 R8, [R191+0xc100] ;  /* 0x00c10000bf08783b */ /* 0x000e620000000200 */
[----:B------:R-:W-:-:S02]  /*e240*/  IMAD.MOV.U32 R0, RZ, RZ, c[0x0][0x208] ;  /* 0x00008200ff007624 */ /* 0x000fc400078e00ff */
[C---:B------:R-:W-:Y:S01]  /*e250*/  IMAD R194, R2.reuse, 0x2, R191 ;  /* 0x0000000202c27824 */ /* 0x040fe200078e02bf */
[----:B--234-:R-:W-:Y:S01]  /*e260*/  LDSM.16.M88.4 R16, [R192+0xc100] ;  /* 0x00c10000c010783b */ /* 0x01cfe20000000200 */
[----:B------:R-:W-:Y:S01]  /*e270*/  IMAD R193, R2, 0x2, R192 ;  /* 0x0000000202c17824 */ /* 0x000fe200078e02c0 */
[----:B------:R-:W-:Y:S02]  /*e280*/  SHF.L.U64.HI R246, R0, R246, c[0x0][0x20c] ;  /* 0x0000830000f67619 */ /* 0x000fe400000102f6 */
[----:B------:R-:W2:Y:S04]  /*e290*/  LDSM.16.M88.4 R40, [R184+0x6900] ;  /* 0x00690000b828783b */ /* 0x000ea80000000200 */
[----:B------:R-:W-:Y:S04]  /*e2a0*/  LDSM.16.M88.4 R44, [R184+0x7100] ;  /* 0x00710000b82c783b */ /* 0x000fe80000000200 */
[----:B------:R-:W3:Y:S04]  /*e2b0*/  LDSM.16.M88.4 R48, [R184+0x7900] ;  /* 0x00790000b830783b */ /* 0x000ee80000000200 */
[----:B------:R-:W4:Y:S04]  /*e2c0*/  LDSM.16.M88.4 R32, [R195] ;  /* 0x00000000c320783b */ /* 0x000f280000000200 */
[----:B------:R-:W4:Y:S04]  /*e2d0*/  LDSM.16.M88.4 R60, [R195+0x800] ;  /* 0x00080000c33c783b */ /* 0x000f280000000200 */
[----:B------:R-:W-:Y:S04]  /*e2e0*/  LDSM.16.M88.4 R72, [R195+0x1000] ;  /* 0x00100000c348783b */ /* 0x000fe80000000200 */
[----:B------:R-:W4:Y:S04]  /*e2f0*/  LDSM.16.M88.4 R80, [R195+0x1800] ;  /* 0x00180000c350783b */ /* 0x000f280000000200 */
[----:B------:R-:W-:Y:S01]  /*e300*/  @!PT LDS RZ, [RZ] ;  /* 0x00000000fffff984 */ /* 0x000fe20000000800 */
[----:B------:R-:W-:Y:S01]  /*e310*/  @!PT LDS RZ, [RZ] ;  /* 0x00000000fffff984 */ /* 0x000fe20000000800 */
[----:B------:R-:W-:Y:S01]  /*e320*/  @!PT LDS RZ, [RZ] ;  /* 0x00000000fffff984 */ /* 0x000fe20000000800 */
[----:B------:R4:W-:Y:S01]  /*e330*/  LDGSTS.E.BYPASS.LTC128B.128 [R209+0x100], [R6.64], !P0 ;  /* 0x0010000006d17fae */ /* 0x0009e2000c101d46 */
[----:B------:R-:W-:Y:S01]  /*e340*/  LOP3.LUT P0, RZ, R12, 0x4, RZ, 0xc0, !PT ;  /* 0x000000040cff7812 */ /* 0x000fe2000780c0ff */
[----:B------:R-:W-:-:S02]  /*e350*/  IMAD.SHL.U32 R12, R0, 0x40, RZ ;  /* 0x00000040000c7824 */ /* 0x000fc400078e00ff */
[----:B------:R4:W-:Y:S01]  /*e360*/  LDGSTS.E.BYPASS.LTC128B.128 [R209+0x2100], [R6.64+0x80], !P1 ;  /* 0x0210008006d17fae */ /* 0x0009e2000c901d46 */
[C---:B------:R-:W-:Y:S01]  /*e370*/  ISETP.LT.OR P1, PT, R5.reuse, 0x1, !P0 ;  /* 0x000000010500780c */ /* 0x040fe20004721670 */
[----:B------:R-:W-:Y:S01]  /*e380*/  IMAD.MOV.U32 R0, RZ, RZ, 0x40 ;  /* 0x00000040ff007424 */ /* 0x000fe200078e00ff */
[----:B------:R-:W-:Y:S01]  /*e390*/  ISETP.LT.OR P0, PT, R5, 0x21, !P0 ;  /* 0x000000210500780c */ /* 0x000fe20004701670 */
[C---:B-1----:R-:W-:Y:S08]  /*e3a0*/  HMMA.16816.F32 R28, R8.reuse, R26, RZ ;  /* 0x0000001a081c723c */ /* 0x042ff000000018ff */
[C---:B--2---:R-:W-:Y:S02]  /*e3b0*/  HMMA.16816.F32 R36, R8.reuse, R40, RZ ;  /* 0x000000280824723c */ /* 0x044fe400000018ff */
[----:B------:R1:W-:Y:S06]  /*e3c0*/  LDGSTS.E.BYPASS.LTC128B.128 [R209+0x4100], [R6.64+0x100], !P1 ;  /* 0x0410010006d17fae */ /* 0x0003ec000c901d46 */
[----:B---3--:R-:W-:Y:S08]  /*e3d0*/  HMMA.16816.F32 R52, R8, R48, RZ ;  /* 0x000000300834723c */ /* 0x008ff000000018ff */
[C---:B----4-:R-:W-:Y:S08]  /*e3e0*/  HMMA.16816.F32 R56, R16.reuse, R34, R28 ;  /* 0x000000221038723c */ /* 0x050ff0000000181c */
[----:B------:R-:W-:Y:S01]  /*e3f0*/  HMMA.16816.F32 R36, R16, R60, R36 ;  /* 0x0000003c1024723c */ /* 0x000fe20000001824 */
[----:B-1----:R-:W-:-:S07]  /*e400*/  IADD3 R6, P1, R12, R6, RZ ;  /* 0x000000060c067210 */ /* 0x002fce0007f3e0ff */
[----:B------:R-:W-:Y:S01]  /*e410*/  HMMA.16816.F32 R12, R8, R24, RZ ;  /* 0x00000018080c723c */ /* 0x000fe200000018ff */
[----:B------:R-:W-:Y:S01]  /*e420*/  IMAD.X R7, R246, 0x1, R7, P1 ;  /* 0x00000001f6077824 */ /* 0x000fe200008e0607 */
[----:B------:R-:W-:-:S04]  /*e430*/  LOP3.LUT P1, RZ, R92, 0x4, RZ, 0xc0, !PT ;  /* 0x000000045cff7812 */ /* 0x000fc8000782c0ff */
[----:B------:R-:W-:Y:S01]  /*e440*/  SEL R0, R0, 0xffffffc0, !P1 ;  /* 0xffffffc000007807 */ /* 0x000fe20004800000 */
[----:B------:R1:W-:Y:S01]  /*e450*/  LDGSTS.E.BYPASS.LTC128B.128 [R209+0x1100], [R6.64], !P3 ;  /* 0x0110000006d17fae */ /* 0x0003e2000d901d46 */
[----:B------:R-:W-:Y:S01]  /*e460*/  ISETP.LT.OR P1, PT, R5, 0x21, !P2 ;  /* 0x000000210500780c */ /* 0x000fe20005721670 */
[----:B------:R-:W-:Y:S01]  /*e470*/  HMMA.16816.F32 R52, R16, R80, R52 ;  /* 0x000000501034723c */ /* 0x000fe20000001834 */
[----:B------:R-:W-:Y:S01]  /*e480*/  LOP3.LUT R5, R113, 0xffffffe0, RZ, 0xc0, !PT ;  /* 0xffffffe071057812 */ /* 0x000fe200078ec0ff */
[----:B------:R-:W-:Y:S02]  /*e490*/  IMAD.IADD R190, R184, 0x1, R0 ;  /* 0x00000001b8be7824 */ /* 0x000fe400078e0200 */
[----:B------:R-:W-:-:S08]  /*e4a0*/  IMAD.IADD R189, R0, 0x1, R195 ;  /* 0x0000000100bd7824 */ /* 0x000fd000078e02c3 */
[----:B------:R1:W-:Y:S03]  /*e4b0*/  LDGSTS.E.BYPASS.LTC128B.128 [R209+0x3100], [R6.64+0x80], !P1 ;  /* 0x0310008006d17fae */ /* 0x0003e6000c901d46 */
[----:B------:R-:W-:Y:S01]  /*e4c0*/  HMMA.16816.F32 R12, R16, R32, R12 ;  /* 0x00000020100c723c */ /* 0x000fe2000000180c */
[----:B------:R1:W-:Y:S04]  /*e4d0*/  LDGSTS.E.BYPASS.LTC128B.128 [R209+0x5100], [R6.64+0x100], !P0 ;  /* 0x0510010006d17fae */ /* 0x0003e8000c101d46 */
[----:B------:R-:W-:Y:S03]  /*e4e0*/  LDSM.16.M88.4 R20, [R194+0xc100] ;  /* 0x00c10000c214783b */ /* 0x000fe60000000200 */
[C---:B------:R-:W-:Y:S01]  /*e4f0*/  HMMA.16816.F32 R32, R8.reuse, R42, RZ ;  /* 0x0000002a0820723c */ /* 0x040fe200000018ff */
[----:B------:R-:W2:Y:S04]  /*e500*/  LDSM.16.M88.4 R64, [R190+0x6100] ;  /* 0x00610000be40783b */ /* 0x000ea80000000200 */
[----:B------:R-:W-:Y:S03]  /*e510*/  LDSM.16.M88.4 R24, [R193+0xc100] ;  /* 0x00c10000c118783b */ /* 0x000fe60000000200 */
[C---:B------:R-:W-:Y:S01]  /*e520*/  HMMA.16816.F32 R40, R8.reuse, R44, RZ ;  /* 0x0000002c0828723c */ /* 0x040fe200000018ff */
[----:B------:R-:W3:Y:S04]  /*e530*/  LDSM.16.M88.4 R84, [R189] ;  /* 0x00000000bd54783b */ /* 0x000ee80000000200 */
[----:B------:R-:W4:Y:S03]  /*e540*/  LDSM.16.M88.4 R68, [R190+0x6900] ;  /* 0x00690000be44783b */ /* 0x000f260000000200 */
[----:B------:R-:W-:Y:S01]  /*e550*/  HMMA.16816.F32 R44, R8, R46, RZ ;  /* 0x0000002e082c723c */ /* 0x000fe200000018ff */
[----:B------:R-:W3:Y:S01]  /*e560*/  LDSM.16.M88.4 R76, [R190+0x7100] ;  /* 0x00710000be4c783b */ /* 0x000ee20000000200 */
[----:B-1----:R-:W-:-:S03]  /*e570*/  SHF.R.S32.HI R6, RZ, 0x1f, R115 ;  /* 0x0000001fff067819 */ /* 0x002fc60000011473 */
[----:B------:R-:W1:Y:S01]  /*e580*/  LDSM.16.M88.4 R96, [R190+0x7900] ;  /* 0x00790000be60783b */ /* 0x000e620000000200 */
[----:B------:R-:W-:Y:S02]  /*e590*/  LEA.HI R7, R116, R164, RZ, 0x2 ;  /* 0x000000a474077211 */ /* 0x000fe400078f10ff */
[----:B------:R-:W-:Y:S01]  /*e5a0*/  HMMA.16816.F32 R8, R8, R50, RZ ;  /* 0x000000320808723c */ /* 0x000fe200000018ff */
[----:B------:R-:W-:Y:S01]  /*e5b0*/  LEA.HI R6, R6, R115, RZ, 0x3 ;  /* 0x0000007306067211 */ /* 0x000fe200078f18ff */
[----:B------:R-:W-:Y:S03]  /*e5c0*/  LDSM.16.M88.4 R100, [R184+0x8100] ;  /* 0x00810000b864783b */ /* 0x000fe60000000200 */
[----:B------:R-:W-:Y:S01]  /*e5d0*/  LOP3.LUT R6, R6, 0xffffff8, RZ, 0xc0, !PT ;  /* 0x0ffffff806067812 */ /* 0x000fe200078ec0ff */
[----:B------:R-:W-:Y:S02]  /*e5e0*/  LDSM.16.M88.4 R48, [R189+0x800] ;  /* 0x00080000bd30783b */ /* 0x000fe40000000200 */
[C---:B------:R-:W-:Y:S02]  /*e5f0*/  HMMA.16816.F32 R32, R16.reuse, R62, R32 ;  /* 0x0000003e1020723c */ /* 0x040fe40000001820 */
[----:B------:R-:W-:Y:S04]  /*e600*/  LDSM.16.M88.4 R92, [R189+0x1800] ;  /* 0x00180000bd5c783b */ /* 0x000fe80000000200 */
[----:B------:R-:W-:Y:S02]  /*e610*/  LDSM.16.M88.4 R60, [R184+0x8900] ;  /* 0x00890000b83c783b */ /* 0x000fe40000000200 */
[----:B------:R-:W-:Y:S02]  /*e620*/  HMMA.16816.F32 R40, R16, R72, R40 ;  /* 0x000000481028723c */ /* 0x000fe40000001828 */
[----:B------:R-:W-:Y:S04]  /*e630*/  LDSM.16.M88.4 R88, [R184+0x9900] ;  /* 0x00990000b858783b */ /* 0x000fe80000000200 */
[----:B------:R-:W-:Y:S02]  /*e640*/  LDSM.16.M88.4 R104, [R189+0x2000] ;  /* 0x00200000bd68783b */ /* 0x000fe40000000200 */
[C---:B--2---:R-:W-:Y:S02]  /*e650*/  HMMA.16816.F32 R28, R20.reuse, R64, R12 ;  /* 0x00000040141c723c */ /* 0x044fe4000000180c */
[----:B------:R-:W2:Y:S04]  /*e660*/  LDSM.16.M88.4 R12, [R191+0x10100] ;  /* 0x01010000bf0c783b */ /* 0x000ea80000000200 */
[----:B------:R-:W0:Y:S02]  /*e670*/  LDGDEPBAR ;  /* 0x00000000000079af */ /* 0x000e240000000000 */
[----:B------:R-:W-:Y:S08]  /*e680*/  HMMA.16816.F32 R64, R20, R66, R56 ;  /* 0x000000421440723c */ /* 0x000ff00000001838 */
[----:B------:R-:W-:Y:S01]  /*e690*/  HMMA.16816.F32 R44, R16, R74, R44 ;  /* 0x0000004a102c723c */ /* 0x000fe2000000182c */
[----:B------:R-:W1:Y:S07]  /*e6a0*/  LDSM.16.M88.4 R72, [R189+0x1000] ;  /* 0x00100000bd48783b */ /* 0x000e6e0000000200 */
[----:B---3--:R-:W-:Y:S08]  /*e6b0*/  HMMA.16816.F32 R28, R24, R84, R28 ;  /* 0x00000054181c723c */ /* 0x008ff0000000181c */
[----:B------:R-:W-:Y:S01]  /*e6c0*/  HMMA.16816.F32 R16, R16, R82, R8 ;  /* 0x000000521010723c */ /* 0x000fe20000001808 */
[----:B------:R-:W-:Y:S04]  /*e6d0*/  LDSM.16.M88.4 R8, [R192+0x10100] ;  /* 0x01010000c008783b */ /* 0x000fe80000000200 */
[----:B------:R-:W3:Y:S03]  /*e6e0*/  LDSM.16.M88.4 R80, [R195+0x2000] ;  /* 0x00200000c350783b */ /* 0x000ee60000000200 */
[----:B------:R-:W-:Y:S01]  /*e6f0*/  HMMA.16816.F32 R64, R24, R86, R64 ;  /* 0x000000561840723c */ /* 0x000fe20000001840 */
[----:B------:R-:W-:Y:S07]  /*e700*/  LDSM.16.M88.4 R84, [R195+0x3800] ;  /* 0x00380000c354783b */ /* 0x000fee0000000200 */
[C---:B----4-:R-:W-:Y:S08]  /*e710*/  HMMA.16816.F32 R56, R20.reuse, R68, R36 ;  /* 0x000000441438723c */ /* 0x050ff00000001824 */
[C---:B------:R-:W-:Y:S01]  /*e720*/  HMMA.16816.F32 R36, R20.reuse, R70, R32 ;  /* 0x000000461424723c */ /* 0x040fe20000001820 */
[----:B------:R-:W-:Y:S07]  /*e730*/  LDSM.16.M88.4 R68, [R195+0x2800] ;  /* 0x00280000c344783b */ /* 0x000fee0000000200 */
[C---:B------:R-:W-:Y:S08]  /*e740*/  HMMA.16816.F32 R32, R20.reuse, R76, R40 ;  /* 0x0000004c1420723c */ /* 0x040ff00000001828 */
[C---:B------:R-:W-:Y:S01]  /*e750*/  HMMA.16816.F32 R40, R20.reuse, R78, R44 ;  /* 0x0000004e1428723c */ /* 0x040fe2000000182c */
[----:B------:R-:W4:Y:S07]  /*e760*/  LDSM.16.M88.4 R76, [R184+0x9100] ;  /* 0x00910000b84c783b */ /* 0x000f2e0000000200 */
[----:B-1----:R-:W-:Y:S08]  /*e770*/  HMMA.16816.F32 R52, R20, R96, R52 ;  /* 0x000000601434723c */ /* 0x002ff00000001834 */
[----:B--2---:R-:W-:Y:S08]  /*e780*/  HMMA.16816.F32 R28, R12, R100, R28 ;  /* 0x000000640c1c723c */ /* 0x004ff0000000181c */
[----:B------:R-:W-:Y:S01]  /*e790*/  HMMA.16816.F32 R16, R20, R98, R16 ;  /* 0x000000621410723c */ /* 0x000fe20000001810 */
[----:B------:R-:W-:Y:S04]  /*e7a0*/  LDSM.16.M88.4 R20, [R194+0x10100] ;  /* 0x01010000c214783b */ /* 0x000fe80000000200 */
[----:B------:R-:W1:Y:S03]  /*e7b0*/  LDSM.16.M88.4 R96, [R190+0x8100] ;  /* 0x00810000be60783b */ /* 0x000e660000000200 */
[----:B------:R-:W-:Y:S01]  /*e7c0*/  HMMA.16816.F32 R64, R12, R102, R64 ;  /* 0x000000660c40723c */ /* 0x000fe20000001840 */
[----:B------:R-:W-:Y:S07]  /*e7d0*/  LDSM.16.M88.4 R100, [R195+0x4000] ;  /* 0x00400000c364783b */ /* 0x000fee0000000200 */
[C---:B------:R-:W-:Y:S08]  /*e7e0*/  HMMA.16816.F32 R56, R24.reuse, R48, R56 ;  /* 0x000000301838723c */ /* 0x040ff00000001838 */
[C---:B------:R-:W-:Y:S08]  /*e7f0*/  HMMA.16816.F32 R36, R24.reuse, R50, R36 ;  /* 0x000000321824723c */ /* 0x040ff00000001824 */
[C---:B------:R-:W-:Y:S08]  /*e800*/  HMMA.16816.F32 R32, R24.reuse, R72, R32 ;  /* 0x000000481820723c */ /* 0x040ff00000001820 */
[C---:B------:R-:W-:Y:S01]  /*e810*/  HMMA.16816.F32 R40, R24.reuse, R74, R40 ;  /* 0x0000004a1828723c */ /* 0x040fe20000001828 */
[----:B------:R-:W2:Y:S07]  /*e820*/  LDSM.16.M88.4 R72, [R195+0x3000] ;  /* 0x00300000c348783b */ /* 0x000eae0000000200 */
[----:B------:R-:W-:Y:S08]  /*e830*/  HMMA.16816.F32 R52, R24, R92, R52 ;  /* 0x0000005c1834723c */ /* 0x000ff00000001834 */
[----:B---3--:R-:W-:Y:S01]  /*e840*/  HMMA.16816.F32 R44, R8, R80, R28 ;  /* 0x00000050082c723c */ /* 0x008fe2000000181c */
[----:B------:R-:W3:Y:S07]  /*e850*/  LDSM.16.M88.4 R28, [R193+0x10100] ;  /* 0x01010000c11c783b */ /* 0x000eee0000000200 */
[----:B------:R-:W-:Y:S01]  /*e860*/  HMMA.16816.F32 R24, R24, R94, R16 ;  /* 0x0000005e1818723c */ /* 0x000fe20000001810 */
[----:B------:R-:W-:Y:S07]  /*e870*/  LDSM.16.M88.4 R92, [R190+0x9900] ;  /* 0x00990000be5c783b */ /* 0x000fee0000000200 */
[----:B------:R-:W-:Y:S01]  /*e880*/  HMMA.16816.F32 R64, R8, R82, R64 ;  /* 0x000000520840723c */ /* 0x000fe20000001840 */
[----:B------:R-:W-:Y:S07]  /*e890*/  LDSM.16.M88.4 R80, [R190+0x9100] ;  /* 0x00910000be50783b */ /* 0x000fee0000000200 */
[C---:B------:R-:W-:Y:S08]  /*e8a0*/  HMMA.16816.F32 R56, R12.reuse, R60, R56 ;  /* 0x0000003c0c38723c */ /* 0x040ff00000001838 */
[C---:B------:R-:W-:Y:S08]  /*e8b0*/  HMMA.16816.F32 R48, R12.reuse, R62, R36 ;  /* 0x0000003e0c30723c */ /* 0x040ff00000001824 */
[C---:B----4-:R-:W-:Y:S08]  /*e8c0*/  HMMA.16816.F32 R36, R12.reuse, R76, R32 ;  /* 0x0000004c0c24723c */ /* 0x050ff00000001820 */
[C---:B------:R-:W-:Y:S01]  /*e8d0*/  HMMA.16816.F32 R32, R12.reuse, R78, R40 ;  /* 0x0000004e0c20723c */ /* 0x040fe20000001828 */
[----:B------:R-:W4:Y:S07]  /*e8e0*/  LDSM.16.M88.4 R76, [R190+0x8900] ;  /* 0x00890000be4c783b */ /* 0x000f2e0000000200 */
[----:B------:R-:W-:Y:S08]  /*e8f0*/  HMMA.16816.F32 R16, R12, R88, R52 ;  /* 0x000000580c10723c */ /* 0x000ff00000001834 */
[----:B-1----:R-:W-:Y:S08]  /*e900*/  HMMA.16816.F32 R44, R20, R96, R44 ;  /* 0x00000060142c723c */ /* 0x002ff0000000182c */
[----:B------:R-:W-:Y:S01]  /*e910*/  HMMA.16816.F32 R40, R12, R90, R24 ;  /* 0x0000005a0c28723c */ /* 0x000fe20000001818 */
[----:B------:R-:W-:Y:S04]  /*e920*/  LDSM.16.M88.4 R24, [R191+0x14100] ;  /* 0x01410000bf18783b */ /* 0x000fe80000000200 */
[----:B------:R-:W1:Y:S03]  /*e930*/  LDSM.16.M88.4 R88, [R184+0xa100] ;  /* 0x00a10000b858783b */ /* 0x000e660000000200 */
[----:B------:R-:W-:Y:S01]  /*e940*/  HMMA.16816.F32 R12, R20, R98, R64 ;  /* 0x00000062140c723c */ /* 0x000fe20000001840 */
[----:B------:R-:W-:Y:S04]  /*e950*/  LDSM.16.M88.4 R96, [R189+0x3000] ;  /* 0x00300000bd60783b */ /* 0x000fe80000000200 */
[----:B------:R-:W-:Y:S03]  /*e960*/  LDSM.16.M88.4 R64, [R189+0x3800] ;  /* 0x00380000bd40783b */ /* 0x000fe60000000200 */
[C---:B------:R-:W-:Y:S08]  /*e970*/  HMMA.16816.F32 R60, R8.reuse, R68, R56 ;  /* 0x00000044083c723c */ /* 0x040ff00000001838 */
[C---:B------:R-:W-:Y:S08]  /*e980*/  HMMA.16816.F32 R56, R8.reuse, R70, R48 ;  /* 0x000000460838723c */ /* 0x040ff00000001830 */
[C---:B--2---:R-:W-:Y:S08]  /*e990*/  HMMA.16816.F32 R52, R8.reuse, R72, R36 ;  /* 0x000000480834723c */ /* 0x044ff00000001824 */
[C---:B------:R-:W-:Y:S01]  /*e9a0*/  HMMA.16816.F32 R48, R8.reuse, R74, R32 ;  /* 0x0000004a0830723c */ /* 0x040fe20000001820 */
[----:B------:R-:W2:Y:S07]  /*e9b0*/  LDSM.16.M88.4 R72, [R189+0x2800] ;  /* 0x00280000bd48783b */ /* 0x000eae0000000200 */
[----:B------:R-:W-:Y:S01]  /*e9c0*/  HMMA.16816.F32 R32, R8, R84, R16 ;  /* 0x000000540820723c */ /* 0x000fe20000001810 */
[----:B------:R-:W1:Y:S07]  /*e9d0*/  LDSM.16.M88.4 R16, [R192+0x14100] ;  /* 0x01410000c010783b */ /* 0x000e6e0000000200 */
[----:B---3--:R-:W-:Y:S08]  /*e9e0*/  HMMA.16816.F32 R36, R28, R104, R44 ;  /* 0x000000681c24723c */ /* 0x008ff0000000182c */
[----:B------:R-:W-:Y:S01]  /*e9f0*/  HMMA.16816.F32 R40, R8, R86, R40 ;  /* 0x000000560828723c */ /* 0x000fe20000001828 */
[----:B------:R-:W-:Y:S07]  /*ea00*/  LDSM.16.M88.4 R84, [R195+0x4800] ;  /* 0x00480000c354783b */ /* 0x000fee0000000200 */
[----:B------:R-:W-:Y:S01]  /*ea10*/  HMMA.16816.F32 R8, R28, R106, R12 ;  /* 0x0000006a1c08723c */ /* 0x000fe2000000180c */
[----:B------:R-:W-:Y:S07]  /*ea20*/  LDSM.16.M88.4 R12, [R194+0x14100] ;  /* 0x01410000c20c783b */ /* 0x000fee0000000200 */
[C---:B----4-:R-:W-:Y:S08]  /*ea30*/  HMMA.16816.F32 R44, R20.reuse, R76, R60 ;  /* 0x0000004c142c723c */ /* 0x050ff0000000183c */
[C---:B------:R-:W-:Y:S08]  /*ea40*/  HMMA.16816.F32 R52, R20.reuse, R80, R52 ;  /* 0x000000501434723c */ /* 0x040ff00000001834 */
[C---:B------:R-:W-:Y:S01]  /*ea50*/  HMMA.16816.F32 R68, R20.reuse, R82, R48 ;  /* 0x000000521444723c */ /* 0x040fe20000001830 */
[----:B------:R-:W3:Y:S04]  /*ea60*/  LDSM.16.M88.4 R80, [R184+0xa900] ;  /* 0x00a90000b850783b */ /* 0x000ee80000000200 */
[----:B------:R-:W-:Y:S03]  /*ea70*/  LDSM.16.M88.4 R48, [R184+0xb100] ;  /* 0x00b10000b830783b */ /* 0x000fe60000000200 */
[C---:B------:R-:W-:Y:S08]  /*ea80*/  HMMA.16816.F32 R56, R20.reuse, R78, R56 ;  /* 0x0000004e1438723c */ /* 0x040ff00000001838 */
[----:B------:R-:W-:Y:S08]  /*ea90*/  HMMA.16816.F32 R76, R20, R92, R32 ;  /* 0x0000005c144c723c */ /* 0x000ff00000001820 */
[----:B-1----:R-:W-:Y:S08]  /*eaa0*/  HMMA.16816.F32 R32, R24, R88, R36 ;  /* 0x000000581820723c */ /* 0x002ff00000001824 */
[----:B------:R-:W-:Y:S01]  /*eab0*/  HMMA.16816.F32 R40, R20, R94, R40 ;  /* 0x0000005e1428723c */ /* 0x000fe20000001828 */
[----:B------:R-:W1:Y:S07]  /*eac0*/  LDSM.16.M88.4 R92, [R190+0xa100] ;  /* 0x00a10000be5c783b */ /* 0x000e6e0000000200 */
[----:B------:R-:W-:Y:S01]  /*ead0*/  HMMA.16816.F32 R20, R24, R90, R8 ;  /* 0x0000005a1814723c */ /* 0x000fe20000001808 */
[----:B------:R-:W-:Y:S04]  /*eae0*/  LDSM.16.M88.4 R8, [R193+0x14100] ;  /* 0x01410000c108783b */ /* 0x000fe80000000200 */
[----:B------:R-:W-:Y:S03]  /*eaf0*/  LDSM.16.M88.4 R88, [R184+0xb900] ;  /* 0x00b90000b858783b */ /* 0x000fe60000000200 */
[----:B--2---:R-:W-:Y:S08]  /*eb00*/  HMMA.16816.F32 R36, R28, R72, R44 ;  /* 0x000000481c24723c */ /* 0x004ff0000000182c */
[----:B------:R-:W-:Y:S08]  /*eb10*/  HMMA.16816.F32 R32, R16, R100, R32 ;  /* 0x000000641020723c */ /* 0x000ff00000001820 */
[C---:B------:R-:W-:Y:S08]  /*eb20*/  HMMA.16816.F32 R60, R28.reuse, R74, R56 ;  /* 0x0000004a1c3c723c */ /* 0x040ff00000001838 */
[C---:B------:R-:W-:Y:S08]  /*eb30*/  HMMA.16816.F32 R52, R28.reuse, R96, R52 ;  /* 0x000000601c34723c */ /* 0x040ff00000001834 */
[----:B------:R-:W-:Y:S01]  /*eb40*/  HMMA.16816.F32 R44, R28, R98, R68 ;  /* 0x000000621c2c723c */ /* 0x000fe20000001844 */
[----:B------:R-:W2:Y:S04]  /*eb50*/  LDSM.16.M88.4 R96, [R189+0x4000] ;  /* 0x00400000bd60783b */ /* 0x000ea80000000200 */
[----:B------:R-:W-:Y:S03]  /*eb60*/  LDSM.16.M88.4 R68, [R195+0x5000] ;  /* 0x00500000c344783b */ /* 0x000fe60000000200 */
[----:B------:R-:W-:Y:S08]  /*eb70*/  HMMA.16816.F32 R20, R16, R102, R20 ;  /* 0x000000661014723c */ /* 0x000ff00000001814 */
[----:B---3--:R-:W-:Y:S08]  /*eb80*/  HMMA.16816.F32 R36, R24, R80, R36 ;  /* 0x000000501824723c */ /* 0x008ff00000001824 */
[C---:B------:R-:W-:Y:S01]  /*eb90*/  HMMA.16816.F32 R56, R28.reuse, R64, R76 ;  /* 0x000000401c38723c */ /* 0x040fe2000000184c */
[----:B------:R-:W3:Y:S07]  /*eba0*/  LDSM.16.M88.4 R76, [R190+0xa900] ;  /* 0x00a90000be4c783b */ /* 0x000eee0000000200 */
[----:B------:R-:W-:Y:S08]  /*ebb0*/  HMMA.16816.F32 R72, R28, R66, R40 ;  /* 0x000000421c48723c */ /* 0x000ff00000001828 */
[----:B-1----:R-:W-:Y:S08]  /*ebc0*/  HMMA.16816.F32 R28, R12, R92, R32 ;  /* 0x0000005c0c1c723c */ /* 0x002ff00000001820 */
[----:B------:R-:W-:Y:S01]  /*ebd0*/  HMMA.16816.F32 R32, R24, R82, R60 ;  /* 0x000000521820723c */ /* 0x000fe2000000183c */
[----:B------:R-:W-:Y:S07]  /*ebe0*/  LDSM.16.M88.4 R60, [R195+0x5800] ;  /* 0x00580000c33c783b */ /* 0x000fee0000000200 */
[----:B------:R-:W-:Y:S08]  /*ebf0*/  HMMA.16816.F32 R20, R12, R94, R20 ;  /* 0x0000005e0c14723c */ /* 0x000ff00000001814 */
[----:B------:R-:W-:Y:S08]  /*ec00*/  HMMA.16816.F32 R36, R16, R84, R36 ;  /* 0x000000541024723c */ /* 0x000ff00000001824 */
[C---:B------:R-:W-:Y:S01]  /*ec10*/  HMMA.16816.F32 R40, R24.reuse, R50, R44 ;  /* 0x000000321828723c */ /* 0x040fe2000000182c */
[----:B------:R-:W1:Y:S07]  /*ec20*/  LDSM.16.M88.4 R44, [R189+0x4800] ;  /* 0x00480000bd2c783b */ /* 0x000e6e0000000200 */
[----:B------:R-:W-:Y:S08]  /*ec30*/  HMMA.16816.F32 R52, R24, R48, R52 ;  /* 0x000000301834723c */ /* 0x000ff00000001834 */
[----:B--2---:R-:W-:Y:S08]  /*ec40*/  HMMA.16816.F32 R48, R8, R96, R28 ;  /* 0x000000600830723c */ /* 0x004ff0000000181c */
[----:B------:R-:W-:Y:S08]  /*ec50*/  HMMA.16816.F32 R32, R16, R86, R32 ;  /* 0x000000561020723c */ /* 0x000ff00000001820 */
[----:B------:R-:W-:Y:S08]  /*ec60*/  HMMA.16816.F32 R20, R8, R98, R20 ;  /* 0x000000620814723c */ /* 0x000ff00000001814 */
[----:B---3--:R-:W-:Y:S01]  /*ec70*/  HMMA.16816.F32 R28, R12, R76, R36 ;  /* 0x0000004c0c1c723c */ /* 0x008fe20000001824 */
[----:B------:R-:W-:-:S02]  /*ec80*/  FMUL.FTZ R0, R48, c[0x0][0x320] ;  /* 0x0000c80030007a20 */ /* 0x000fc40000410000 */
[----:B------:R-:W-:-:S05]  /*ec90*/  FMUL.FTZ R49, R49, c[0x0][0x320] ;  /* 0x0000c80031317a20 */ /* 0x000fca0000410000 */
[C---:B------:R-:W-:Y:S08]  /*eca0*/  HMMA.16816.F32 R64, R24.reuse, R88, R56 ;  /* 0x000000581840723c */ /* 0x040ff00000001838 */
[----:B------:R-:W-:Y:S01]  /*ecb0*/  HMMA.16816.F32 R56, R24, R90, R72 ;  /* 0x0000005a1838723c */ /* 0x000fe20000001848 */
[----:B------:R2:W3:Y:S07]  /*ecc0*/  MUFU.TANH R73, R0 ;  /* 0x0000000000497308 */ /* 0x0004ee0000002400 */
[----:B------:R-:W-:Y:S01]  /*ecd0*/  HMMA.16816.F32 R24, R12, R78, R32 ;  /* 0x0000004e0c18723c */ /* 0x000fe20000001820 */
[----:B------:R-:W4:Y:S01]  /*ece0*/  LDSM.16.M88.4 R32, [R190+0xb100] ;  /* 0x00b10000be20783b */ /* 0x000f220000000200 */
[----:B------:R-:W3:Y:S06]  /*ecf0*/  MUFU.TANH R72, R49 ;  /* 0x0000003100487308 */ /* 0x000eec0000002400 */
[----:B-1----:R-:W-:Y:S01]  /*ed00*/  HMMA.16816.F32 R36, R8, R44, R28 ;  /* 0x0000002c0824723c */ /* 0x002fe2000000181c */
[----:B--2---:R-:W-:Y:S01]  /*ed10*/  FMUL.FTZ R0, R50, c[0x0][0x320] ;  /* 0x0000c80032007a20 */ /* 0x004fe20000410000 */
[----:B------:R-:W1:Y:S03]  /*ed20*/  LDSM.16.M88.4 R28, [R189+0x5000] ;  /* 0x00500000bd1c783b */ /* 0x000e660000000200 */
[----:B------:R2:W-:Y:S03]  /*ed30*/  MUFU.TANH R76, R0 ;  /* 0x00000000004c7308 */ /* 0x0005e60000002400 */
[C---:B------:R-:W-:Y:S08]  /*ed40*/  HMMA.16816.F32 R64, R16.reuse, R60, R64 ;  /* 0x0000003c1040723c */ /* 0x040ff00000001840 */
[----:B------:R-:W-:Y:S01]  /*ed50*/  HMMA.16816.F32 R52, R16, R68, R52 ;  /* 0x000000441034723c */ /* 0x000fe20000001834 */
[----:B--2---:R-:W-:-:S07]  /*ed60*/  FMUL.FTZ R0, R20, c[0x0][0x320] ;  /* 0x0000c80014007a20 */ /* 0x004fce0000410000 */
[----:B------:R-:W-:Y:S01]  /*ed70*/  HMMA.16816.F32 R68, R16, R70, R40 ;  /* 0x000000461044723c */ /* 0x000fe20000001828 */
[----:B------:R2:W1:Y:S01]  /*ed80*/  MUFU.TANH R61, R0 ;  /* 0x00000000003d7308 */ /* 0x0004620000002400 */
[----:B------:R-:W-:Y:S02]  /*ed90*/  FMUL.FTZ R38, R38, c[0x0][0x320] ;  /* 0x0000c80026267a20 */ /* 0x000fe40000410000 */
[----:B------:R-:W-:-:S04]  /*eda0*/  FMUL.FTZ R39, R39, c[0x0][0x320] ;  /* 0x0000c80027277a20 */ /* 0x000fc80000410000 */
[----:B------:R-:W-:Y:S01]  /*edb0*/  HMMA.16816.F32 R40, R8, R46, R24 ;  /* 0x0000002e0828723c */ /* 0x000fe20000001818 */
[----:B------:R-:W3:Y:S01]  /*edc0*/  LDSM.16.M88.4 R44, [R190+0xb900] ;  /* 0x00b90000be2c783b */ /* 0x000ee20000000200 */
[----:B------:R-:W-:Y:S06]  /*edd0*/  MUFU.TANH R38, R38 ;  /* 0x0000002600267308 */ /* 0x000fec0000002400 */
[----:B----4-:R-:W-:Y:S01]  /*ede0*/  HMMA.16816.F32 R24, R12, R32, R52 ;  /* 0x000000200c18723c */ /* 0x010fe20000001834 */
[----:B--2---:R-:W-:Y:S01]  /*edf0*/  FMUL.FTZ R0, R21, c[0x0][0x320] ;  /* 0x0000c80015007a20 */ /* 0x004fe20000410000 */
[----:B------:R-:W2:Y:S01]  /*ee00*/  LDSM.16.M88.4 R52, [R189+0x5800] ;  /* 0x00580000bd34783b */ /* 0x000ea20000000200 */
[----:B------:R-:W-:Y:S01]  /*ee10*/  MUFU.TANH R39, R39 ;  /* 0x0000002700277308 */ /* 0x000fe20000002400 */
[----:B------:R-:W-:-:S07]  /*ee20*/  DEPBAR.LE SB0, 0x0 ;  /* 0x000080000000791a */ /* 0x000fce0000000000 */
[----:B------:R4:W2:Y:S05]  /*ee30*/  MUFU.TANH R60, R0 ;  /* 0x00000000003c7308 */ /* 0x0008aa0000002400 */
[----:B------:R-:W-:-:S06]  /*ee40*/  FMUL.FTZ R41, R41, c[0x0][0x320] ;  /* 0x0000c80029297a20 */ /* 0x000fcc0000410000 */
[----:B------:R-:W-:Y:S02]  /*ee50*/  MUFU.TANH R41, R41 ;  /* 0x0000002900297308 */ /* 0x000fe40000002400 */
[----:B-1----:R-:W-:Y:S01]  /*ee60*/  HMMA.16816.F32 R24, R8, R28, R24 ;  /* 0x0000001c0818723c */ /* 0x002fe20000001818 */
[----:B----4-:R-:W-:-:S05]  /*ee70*/  FMUL.FTZ R0, R23, c[0x0][0x320] ;  /* 0x0000c80017007a20 */ /* 0x010fca0000410000 */
[----:B------:R1:W-:Y:S02]  /*ee80*/  MUFU.TANH R75, R0 ;  /* 0x00000000004b7308 */ /* 0x0003e40000002400 */
[----:B-1----:R-:W-:Y:S02]  /*ee90*/  FMUL.FTZ R0, R51, c[0x0][0x320] ;  /* 0x0000c80033007a20 */ /* 0x002fe40000410000 */
[----:B------:R-:W-:Y:S04]  /*eea0*/  HMMA.16816.F32 R48, R16, R62, R56 ;  /* 0x0000003e1030723c */ /* 0x000fe80000001838 */
[----:B------:R1:W-:Y:S03]  /*eeb0*/  MUFU.TANH R74, R0 ;  /* 0x00000000004a7308 */ /* 0x0003e60000002400 */
[----:B------:R-:W-:-:S02]  /*eec0*/  IMAD.IADD R17, R115, 0x1, -R6 ;  /* 0x0000000173117824 */ /* 0x000fc400078e0a06 */
[----:B-1----:R-:W-:Y:S02]  /*eed0*/  FMUL.FTZ R0, R22, c[0x0][0x320] ;  /* 0x0000c80016007a20 */ /* 0x002fe40000410000 */
[C---:B------:R-:W-:Y:S02]  /*eee0*/  HMMA.16816.F32 R20, R12.reuse, R34, R68 ;  /* 0x000000220c14723c */ /* 0x040fe40000001844 */
[----:B------:R1:W-:Y:S06]  /*eef0*/  MUFU.TANH R62, R0 ;  /* 0x00000000003e7308 */ /* 0x0003ec0000002400 */
[----:B---3--:R-:W-:Y:S01]  /*ef00*/  HMMA.16816.F32 R32, R12, R44, R64 ;  /* 0x0000002c0c20723c */ /* 0x008fe20000001840 */
[----:B-1----:R-:W-:-:S04]  /*ef10*/  FMUL.FTZ R0, R36, c[0x0][0x320] ;  /* 0x0000c80024007a20 */ /* 0x002fc80000410000 */
[----:B------:R1:W3:Y:S11]  /*ef20*/  MUFU.TANH R56, R0 ;  /* 0x0000000000387308 */ /* 0x0002f60000002400 */
[C---:B------:R-:W-:Y:S08]  /*ef30*/  HMMA.16816.F32 R28, R8.reuse, R30, R20 ;  /* 0x0000001e081c723c */ /* 0x040ff00000001814 */
[----:B--2---:R-:W-:Y:S01]  /*ef40*/  HMMA.16816.F32 R20, R8, R52, R32 ;  /* 0x000000340814723c */ /* 0x004fe20000001820 */
[----:B-1----:R-:W-:-:S04]  /*ef50*/  FMUL.FTZ R0, R37, c[0x0][0x320] ;  /* 0x0000c80025007a20 */ /* 0x002fc80000410000 */
[----:B------:R1:W2:Y:S11]  /*ef60*/  MUFU.TANH R37, R0 ;  /* 0x0000000000257308 */ /* 0x0002b60000002400 */
[----:B------:R-:W-:-:S02]  /*ef70*/  FMUL.FTZ R28, R28, c[0x0][0x320] ;  /* 0x0000c8001c1c7a20 */ /* 0x000fc40000410000 */
[----:B------:R-:W-:-:S04]  /*ef80*/  FMUL.FTZ R29, R29, c[0x0][0x320] ;  /* 0x0000c8001d1d7a20 */ /* 0x000fc80000410000 */
[----:B------:R-:W-:Y:S02]  /*ef90*/  MUFU.TANH R28, R28 ;  /* 0x0000001c001c7308 */ /* 0x000fe40000002400 */
[----:B------:R-:W-:Y:S02]  /*efa0*/  FMUL.FTZ R22, R22, c[0x0][0x320] ;  /* 0x0000c80016167a20 */ /* 0x000fe40000410000 */
[----:B-1----:R-:W-:Y:S01]  /*efb0*/  IMAD.IADD R0, R164, 0x1, -R5 ;  /* 0x00000001a4007824 */ /* 0x002fe200078e0a05 */
[----:B------:R-:W-:Y:S01]  /*efc0*/  LOP3.LUT R5, R7, 0xfffffffc, RZ, 0xc0, !PT ;  /* 0xfffffffc07057812 */ /* 0x000fe200078ec0ff */
[----:B------:R-:W-:Y:S02]  /*efd0*/  FMUL.FTZ R7, R40, c[0x0][0x320] ;  /* 0x0000c80028077a20 */ /* 0x000fe40000410000 */
[----:B------:R-:W-:Y:S01]  /*efe0*/  MUFU.TANH R29, R29 ;  /* 0x0000001d001d7308 */ /* 0x000fe20000002400 */
[----:B------:R-:W-:Y:S01]  /*eff0*/  SHF.R.S32.HI R16, RZ, 0x1f, R0 ;  /* 0x0000001fff107819 */ /* 0x000fe20000011400 */
[----:B------:R-:W-:-:S02]  /*f000*/  IMAD.IADD R5, R164, 0x1, -R5 ;  /* 0x00000001a4057824 */ /* 0x000fc400078e0a05 */
[----:B------:R-:W-:Y:S01]  /*f010*/  FMUL.FTZ R23, R23, c[0x0][0x320] ;  /* 0x0000c80017177a20 */ /* 0x000fe20000410000 */
[----:B------:R-:W-:Y:S02]  /*f020*/  LEA.HI R6, R16, R0, RZ, 0x2 ;  /* 0x0000000010067211 */ /* 0x000fe400078f10ff */
[----:B------:R-:W-:Y:S01]  /*f030*/  LEA.HI R16, R5, R5, RZ, 0x1 ;  /* 0x0000000505107211 */ /* 0x000fe200078f08ff */
[----:B------:R1:W4:Y:S03]  /*f040*/  MUFU.TANH R36, R7 ;  /* 0x0000000700247308 */ /* 0x0003260000002400 */
[----:B------:R-:W-:-:S05]  /*f050*/  LOP3.LUT R16, R16, 0x1ffffffe, RZ, 0xc0, !PT ;  /* 0x1ffffffe10107812 */ /* 0x000fca00078ec0ff */
[----:B------:R-:W-:Y:S02]  /*f060*/  IMAD.IADD R5, R5, 0x1, -R16 ;  /* 0x0000000105057824 */ /* 0x000fe400078e0a10 */
[----:B------:R-:W-:-:S04]  /*f070*/  FMUL.FTZ R16, R42, c[0x0][0x320] ;  /* 0x0000c8002a107a20 */ /* 0x000fc80000410000 */
[----:B------:R2:W-:Y:S01]  /*f080*/  MUFU.TANH R58, R16 ;  /* 0x00000010003a7308 */ /* 0x0005e20000002400 */
[----:B-1----:R-:W-:-:S05]  /*f090*/  LEA.HI.SX32 R7, R6, R244, 0x1e ;  /* 0x000000f406077211 */ /* 0x002fca00078ff2ff */
[----:B------:R-:W-:-:S04]  /*f0a0*/  IMAD R7, R17, 0x10, R7 ;  /* 0x0000001011077824 */ /* 0x000fc800078e0207 */
[----:B------:R-:W-:-:S04]  /*f0b0*/  IMAD R238, R5, 0x8, R7 ;  /* 0x0000000805ee7824 */ /* 0x000fc800078e0207 */
[----:B------:R-:W-:Y:S01]  /*f0c0*/  @P4 IMAD.HI.U32 R7, R238, c[0x0][0x2c8], RZ ;  /* 0x0000b200ee074a27 */ /* 0x000fe200078e00ff */
[----:B--2---:R-:W-:Y:S03]  /*f0d0*/  HMMA.16816.F32 R16, R12, R46, R48 ;  /* 0x0000002e0c10723c */ /* 0x004fe60000001830 */
[----:B------:R-:W-:Y:S01]  /*f0e0*/  IMAD.MOV.U32 R5, RZ, RZ, R238 ;  /* 0x000000ffff057224 */ /* 0x000fe200078e00ee */
[----:B------:R-:W-:-:S03]  /*f0f0*/  @P4 SHF.R.U32.HI R5, RZ, c[0x0][0x2cc], R7 ;  /* 0x0000b300ff054a19 */ /* 0x000fc60000011607 */
[----:B------:R-:W-:Y:S02]  /*f100*/  IMAD.MOV.U32 R14, RZ, RZ, -0x40 ;  /* 0xffffffc0ff0e7424 */ /* 0x000fe400078e00ff */
[----:B------:R-:W1:Y:S01]  /*f110*/  SHFL.IDX PT, R12, R5, RZ, 0x1c1f ;  /* 0x001c1fff050c7589 */ /* 0x000e6200000e0000 */
[----:B------:R-:W-:-:S03]  /*f120*/  FMUL.FTZ R13, R43, c[0x0][0x320] ;  /* 0x0000c8002b0d7a20 */ /* 0x000fc60000410000 */
[----:B------:R2:W1:Y:S01]  /*f130*/  SHFL.IDX PT, R7, R5, 0x1, 0x1c1f ;  /* 0x003c1f0005077f89 */ /* 0x00046200000e0000 */
[----:B------:R-:W-:Y:S10]  /*f140*/  MUFU.TANH R57, R13 ;  /* 0x0000000d00397308 */ /* 0x000ff40000002400 */
[----:B------:R-:W-:Y:S07]  /*f150*/  HMMA.16816.F32 R8, R8, R54, R16 ;  /* 0x000000360808723c */ /* 0x000fee0000001810 */
[----:B------:R-:W-:Y:S01]  /*f160*/  FMUL.FTZ R18, R27, c[0x0][0x320] ;  /* 0x0000c8001b127a20 */ /* 0x000fe20000410000 */
[----:B--2---:R-:W-:Y:S01]  /*f170*/  LOP3.LUT R5, R6, 0x7ffffffc, RZ, 0xc0, !PT ;  /* 0x7ffffffc06057812 */ /* 0x004fe200078ec0ff */
[----:B------:R-:W-:-:S04]  /*f180*/  FMUL.FTZ R6, R24, c[0x0][0x320] ;  /* 0x0000c80018067a20 */ /* 0x000fc80000410000 */
[----:B------:R-:W-:Y:S01]  /*f190*/  IMAD.IADD R5, R0, 0x1, -R5 ;  /* 0x0000000100057824 */ /* 0x000fe200078e0a05 */
[----:B------:R2:W1:Y:S01]  /*f1a0*/  MUFU.TANH R24, R6 ;  /* 0x0000000600187308 */ /* 0x0004620000002400 */
[----:B------:R-:W-:Y:S02]  /*f1b0*/  IMAD R0, R109, R14, 0x1 ;  /* 0x000000016d007424 */ /* 0x000fe400078e020e */
[----:B------:R-:W-:-:S07]  /*f1c0*/  IMAD.SHL.U32 R239, R5, 0x2, RZ ;  /* 0x0000000205ef7824 */ /* 0x000fce00078e00ff */
[----:B------:R-:W-:Y:S01]  /*f1d0*/  FMUL.FTZ R8, R8, c[0x0][0x320] ;  /* 0x0000c80008087a20 */ /* 0x000fe20000410000 */
[----:B------:R-:W-:Y:S01]  /*f1e0*/  IADD3 R0, -R239, R0, R232 ;  /* 0x00000000ef007210 */ /* 0x000fe20007ffe1e8 */
[----:B------:R-:W-:-:S04]  /*f1f0*/  FMUL.FTZ R9, R9, c[0x0][0x320] ;  /* 0x0000c80009097a20 */ /* 0x000fc80000410000 */
[----:B------:R-:W-:Y:S01]  /*f200*/  MUFU.TANH R8, R8 ;  /* 0x0000000800087308 */ /* 0x000fe20000002400 */
[----:B------:R-:W-:Y:S02]  /*f210*/  IMAD.IADD R0, R0, 0x1, -R242 ;  /* 0x0000000100007824 */ /* 0x000fe400078e0af2 */
[----:B--2---:R-:W-:Y:S02]  /*f220*/  IMAD.IADD R6, R108, 0x1, -R239 ;  /* 0x000000016c067824 */ /* 0x004fe400078e0aef */
[C---:B-1----:R-:W-:Y:S02]  /*f230*/  IMAD.IADD R5, R0.reuse, 0x1, R12 ;  /* 0x0000000100057824 */ /* 0x042fe400078e020c */
[----:B------:R-:W-:Y:S01]  /*f240*/  IMAD.IADD R0, R0, 0x1, R7 ;  /* 0x0000000100007824 */ /* 0x000fe200078e0207 */
[----:B------:R-:W-:Y:S01]  /*f250*/  MUFU.TANH R9, R9 ;  /* 0x0000000900097308 */ /* 0x000fe20000002400 */
[----:B------:R-:W-:Y:S01]  /*f260*/  FMUL.FTZ R7, R25, c[0x0][0x320] ;  /* 0x0000c80019077a20 */ /* 0x000fe20000410000 */
[----:B------:R-:W-:-:S02]  /*f270*/  IMNMX R5, R6, R5, PT ;  /* 0x0000000506057217 */ /* 0x000fc40003800200 */
[----:B------:R-:W-:Y:S01]  /*f280*/  IMNMX R0, R6, R0, PT ;  /* 0x0000000006007217 */ /* 0x000fe20003800200 */
[----:B------:R-:W-:Y:S01]  /*f290*/  FMUL.FTZ R6, R20, c[0x0][0x320] ;  /* 0x0000c80014067a20 */ /* 0x000fe20000410000 */
[----:B------:R-:W-:Y:S01]  /*f2a0*/  BAR.SYNC.DEFER_BLOCKING 0x0 ;  /* 0x0000000000007b1d */ /* 0x000fe20000010000 */
[C---:B------:R-:W-:Y:S01]  /*f2b0*/  ISETP.GT.AND P0, PT, R5.reuse, RZ, PT ;  /* 0x000000ff0500720c */ /* 0x040fe20003f04270 */
[----:B------:R-:W-:Y:S01]  /*f2c0*/  FMUL.FTZ R20, R10, c[0x0][0x320] ;  /* 0x0000c8000a147a20 */ /* 0x000fe20000410000 */
[C---:B------:R-:W-:Y:S02]  /*f2d0*/  ISETP.GT.AND P1, PT, R5.reuse, 0x1, PT ;  /* 0x000000010500780c */ /* 0x040fe40003f24270 */
[----:B------:R-:W-:Y:S01]  /*f2e0*/  ISETP.GT.AND P2, PT, R5, 0x8, PT ;  /* 0x000000080500780c */ /* 0x000fe20003f44270 */
[----:B------:R-:W1:Y:S01]  /*f2f0*/  MUFU.TANH R7, R7 ;  /* 0x0000000700077308 */ /* 0x000e620000002400 */
[----:B------:R-:W-:Y:S02]  /*f300*/  FSEL R13, R73, -INF , P0 ;  /* 0xff800000490d7808 */ /* 0x000fe40000000000 */
[----:B------:R-:W-:-:S02]  /*f310*/  FSEL R15, R72, -INF , P1 ;  /* 0xff800000480f7808 */ /* 0x000fc40000800000 */
[----:B------:R-:W-:Y:S02]  /*f320*/  ISETP.GT.AND P0, PT, R5, 0x9, PT ;  /* 0x000000090500780c */ /* 0x000fe40003f04270 */
[----:B------:R-:W-:Y:S01]  /*f330*/  FSEL R16, R61, -INF , P2 ;  /* 0xff8000003d107808 */ /* 0x000fe20001000000 */
[----:B------:R2:W1:Y:S01]  /*f340*/  MUFU.TANH R12, R6 ;  /* 0x00000006000c7308 */ /* 0x0004620000002400 */
[C---:B------:R-:W-:Y:S02]  /*f350*/  ISETP.GT.AND P1, PT, R5.reuse, 0x10, PT ;  /* 0x000000100500780c */ /* 0x040fe40003f24270 */
[----:B------:R-:W-:Y:S02]  /*f360*/  ISETP.GT.AND P2, PT, R5, 0x11, PT ;  /* 0x000000110500780c */ /* 0x000fe40003f44270 */
[----:B------:R-:W-:Y:S02]  /*f370*/  FMNMX.FTZ R101, R13, R15, !PT ;  /* 0x0000000f0d657209 */ /* 0x000fe40007810000 */
[----:B------:R-:W-:Y:S01]  /*f380*/  FSEL R17, R60, -INF , P0 ;  /* 0xff8000003c117808 */ /* 0x000fe20000000000 */
[----:B------:R-:W-:Y:S01]  /*f390*/  MUFU.TANH R10, R23 ;  /* 0x00000017000a7308 */ /* 0x000fe20000002400 */
[----:B------:R-:W-:-:S02]  /*f3a0*/  ISETP.GT.AND P0, PT, R5, 0x18, PT ;  /* 0x000000180500780c */ /* 0x000fc40003f04270 */
[----:B---3--:R-:W-:Y:S02]  /*f3b0*/  FSEL R46, R56, -INF , P1 ;  /* 0xff800000382e7808 */ /* 0x008fe40000800000 */
[----:B------:R-:W-:Y:S02]  /*f3c0*/  FSEL R45, R37, -INF , P2 ;  /* 0xff800000252d7808 */ /* 0x000fe40001000000 */
[----:B------:R-:W-:Y:S01]  /*f3d0*/  ISETP.GT.AND P1, PT, R5, 0x19, PT ;  /* 0x000000190500780c */ /* 0x000fe20003f24270 */
[----:B--2---:R-:W-:Y:S01]  /*f3e0*/  FMUL.FTZ R6, R21, c[0x0][0x320] ;  /* 0x0000c80015067a20 */ /* 0x004fe20000410000 */
[----:B------:R-:W-:Y:S01]  /*f3f0*/  ISETP.GT.AND P2, PT, R5, 0x20, PT ;  /* 0x000000200500780c */ /* 0x000fe20003f44270 */
[----:B------:R-:W-:Y:S01]  /*f400*/  FMUL.FTZ R21, R11, c[0x0][0x320] ;  /* 0x0000c8000b157a20 */ /* 0x000fe20000410000 */
[----:B------:R-:W-:Y:S01]  /*f410*/  FMNMX.FTZ R101, R16, R101, !PT ;  /* 0x0000006510657209 */ /* 0x000fe20007810000 */
[----:B------:R2:W3:Y:S01]  /*f420*/  MUFU.TANH R14, R6 ;  /* 0x00000006000e7308 */ /* 0x0004e20000002400 */
[----:B----4-:R-:W-:-:S02]  /*f430*/  FSEL R47, R36, -INF , P0 ;  /* 0xff800000242f7808 */ /* 0x010fc40000000000 */
[----:B------:R-:W-:Y:S02]  /*f440*/  ISETP.GT.AND P0, PT, R5, 0x21, PT ;  /* 0x000000210500780c */ /* 0x000fe40003f04270 */
[----:B------:R-:W-:Y:S02]  /*f450*/  FSEL R59, R41, -INF , P1 ;  /* 0xff800000293b7808 */ /* 0x000fe40000800000 */
[----:B------:R-:W-:Y:S01]  /*f460*/  FSEL R151, R24, -INF , P2 ;  /* 0xff80000018977808 */ /* 0x000fe20001000000 */
[----:B------:R-:W-:Y:S01]  /*f470*/  MUFU.TANH R11, R22 ;  /* 0x00000016000b7308 */ /* 0x000fe20000002400 */
[C---:B------:R-:W-:Y:S02]  /*f480*/  ISETP.GT.AND P1, PT, R5.reuse, 0x28, PT ;  /* 0x000000280500780c */ /* 0x040fe40003f24270 */
[----:B------:R-:W-:Y:S02]  /*f490*/  ISETP.GT.AND P2, PT, R5, 0x29, PT ;  /* 0x000000290500780c */ /* 0x000fe40003f44270 */
[----:B------:R-:W-:-:S02]  /*f4a0*/  FMNMX.FTZ R101, R17, R101, !PT ;  /* 0x0000006511657209 */ /* 0x000fc40007810000 */
[----:B-1----:R-:W-:Y:S01]  /*f4b0*/  FSEL R150, R7, -INF , P0 ;  /* 0xff80000007967808 */ /* 0x002fe20000000000 */
[----:B------:R-:W-:Y:S01]  /*f4c0*/  FMUL.FTZ R7, R26, c[0x0][0x320] ;  /* 0x0000c8001a077a20 */ /* 0x000fe20000410000 */
[----:B------:R-:W-:Y:S01]  /*f4d0*/  ISETP.GT.AND P0, PT, R5, 0x30, PT ;  /* 0x000000300500780c */ /* 0x000fe20003f04270 */
[----:B--2---:R-:W-:Y:S01]  /*f4e0*/  FMUL.FTZ R6, R30, c[0x0][0x320] ;  /* 0x0000c8001e067a20 */ /* 0x004fe20000410000 */
[----:B------:R-:W-:Y:S02]  /*f4f0*/  FSEL R156, R28, -INF , P1 ;  /* 0xff8000001c9c7808 */ /* 0x000fe40000800000 */
[----:B------:R-:W-:Y:S01]  /*f500*/  FSEL R157, R29, -INF , P2 ;  /* 0xff8000001d9d7808 */ /* 0x000fe20001000000 */
[----:B------:R-:W1:Y:S01]  /*f510*/  MUFU.TANH R7, R7 ;  /* 0x0000000700077308 */ /* 0x000e620000002400 */
[----:B------:R-:W-:Y:S02]  /*f520*/  FMNMX.FTZ R101, R46, R101, !PT ;  /* 0x000000652e657209 */ /* 0x000fe40007810000 */
[----:B------:R-:W-:-:S02]  /*f530*/  ISETP.GT.AND P1, PT, R5, 0x31, PT ;  /* 0x000000310500780c */ /* 0x000fc40003f24270 */
[----:B------:R-:W-:Y:S02]  /*f540*/  ISETP.GT.AND P2, PT, R5, 0x38, PT ;  /* 0x000000380500780c */ /* 0x000fe40003f44270 */
[----:B------:R-:W-:Y:S01]  /*f550*/  FSEL R214, R12, -INF , P0 ;  /* 0xff8000000cd67808 */ /* 0x000fe20000000000 */
[----:B------:R-:W-:Y:S01]  /*f560*/  MUFU.TANH R24, R6 ;  /* 0x0000000600187308 */ /* 0x000fe20000002400 */
[----:B------:R-:W-:Y:S02]  /*f570*/  FMNMX.FTZ R101, R45, R101, !PT ;  /* 0x000000652d657209 */ /* 0x000fe40007810000 */
[----:B------:R-:W-:Y:S01]  /*f580*/  ISETP.GT.AND P0, PT, R5, 0x39, PT ;  /* 0x000000390500780c */ /* 0x000fe20003f04270 */
[----:B------:R-:W-:Y:S01]  /*f590*/  FMUL.FTZ R5, R31, c[0x0][0x320] ;  /* 0x0000c8001f057a20 */ /* 0x000fe20000410000 */
[----:B---3--:R-:W-:Y:S02]  /*f5a0*/  FSEL R212, R14, -INF , P1 ;  /* 0xff8000000ed47808 */ /* 0x008fe40000800000 */
[----:B------:R-:W-:Y:S01]  /*f5b0*/  FSEL R213, R8, -INF , P2 ;  /* 0xff80000008d57808 */ /* 0x000fe20001000000 */
[----:B------:R2:W-:Y:S01]  /*f5c0*/  MUFU.TANH R19, R5 ;  /* 0x0000000500137308 */ /* 0x0005e20000002400 */
[----:B------:R-:W-:-:S02]  /*f5d0*/  ISETP.GT.AND P1, PT, R0, RZ, PT ;  /* 0x000000ff0000720c */ /* 0x000fc40003f24270 */
[C---:B------:R-:W-:Y:S02]  /*f5e0*/  ISETP.GT.AND P2, PT, R0.reuse, 0x1, PT ;  /* 0x000000010000780c */ /* 0x040fe40003f44270 */
[----:B------:R-:W-:Y:S02]  /*f5f0*/  FMNMX.FTZ R101, R47, R101, !PT ;  /* 0x000000652f657209 */ /* 0x000fe40007810000 */
[----:B------:R-:W-:Y:S01]  /*f600*/  FSEL R215, R9, -INF , P0 ;  /* 0xff80000009d77808 */ /* 0x000fe20000000000 */
[----:B------:R-:W3:Y:S01]  /*f610*/  MUFU.TANH R6, R18 ;  /* 0x0000001200067308 */ /* 0x000ee20000002400 */
[----:B------:R-:W-:Y:S02]  /*f620*/  ISETP.GT.AND P0, PT, R0, 0x8, PT ;  /* 0x000000080000780c */ /* 0x000fe40003f04270 */
[----:B------:R-:W-:Y:S02]  /*f630*/  FSEL R9, R76, -INF , P1 ;  /* 0xff8000004c097808 */ /* 0x000fe40000800000 */
[----:B------:R-:W-:-:S02]  /*f640*/  FSEL R12, R74, -INF , P2 ;  /* 0xff8000004a0c7808 */ /* 0x000fc40001000000 */
[----:B------:R-:W-:Y:S01]  /*f650*/  FMNMX.FTZ R101, R59, R101, !PT ;  /* 0x000000653b657209 */ /* 0x000fe20007810000 */
[----:B------:R-:W4:Y:S01]  /*f660*/  MUFU.TANH R8, R20 ;  /* 0x0000001400087308 */ /* 0x000f220000002400 */
[----:B------:R-:W-:Y:S02]  /*f670*/  ISETP.GT.AND P1, PT, R0, 0x9, PT ;  /* 0x000000090000780c */ /* 0x000fe40003f24270 */
[----:B------:R-:W-:Y:S02]  /*f680*/  FSEL R14, R62, -INF , P0 ;  /* 0xff8000003e0e7808 */ /* 0x000fe40000000000 */
[----:B--2---:R-:W-:Y:S02]  /*f690*/  FMNMX.FTZ R5, R9, R12, !PT ;  /* 0x0000000c09057209 */ /* 0x004fe40007810000 */
        /* <DEDUP_REMOVED lines=22> */
[----:B-1----:R-:W-:Y:S02]  /*f800*/  FSEL R103, R7, -INF , P1 ;  /* 0xff80000007677808 */ /* 0x002fe40000800000 */
[----:B------:R-:W-:Y:S01]  /*f810*/  FMNMX.FTZ R5, R57, R5, !PT ;  /* 0x0000000539057209 */ /* 0x000fe20007810000 */
[----:B------:R-:W1:Y:S01]  /*f820*/  MUFU.TANH R7, R21 ;  /* 0x0000001500077308 */ /* 0x000e620000002400 */
[----:B------:R-:W-:Y:S02]  /*f830*/  FMNMX.FTZ R101, R213, R101, !PT ;  /* 0x00000065d5657209 */ /* 0x000fe40007810000 */
[----:B------:R-:W-:-:S02]  /*f840*/  ISETP.GT.AND P2, PT, R0, 0x28, PT ;  /* 0x000000280000780c */ /* 0x000fc40003f44270 */
[----:B---3--:R-:W-:Y:S02]  /*f850*/  FSEL R102, R6, -INF , P0 ;  /* 0xff80000006667808 */ /* 0x008fe40000000000 */
[----:B------:R-:W-:Y:S02]  /*f860*/  FMNMX.FTZ R5, R103, R5, !PT ;  /* 0x0000000567057209 */ /* 0x000fe40007810000 */
[----:B------:R-:W-:Y:S02]  /*f870*/  FMNMX.FTZ R101, R215, R101, !PT ;  /* 0x00000065d7657209 */ /* 0x000fe40007810000 */
[----:B------:R-:W-:Y:S02]  /*f880*/  ISETP.GT.AND P0, PT, R0, 0x29, PT ;  /* 0x000000290000780c */ /* 0x000fe40003f04270 */
[----:B------:R-:W-:Y:S01]  /*f890*/  FSEL R148, R24, -INF , P2 ;  /* 0xff80000018947808 */ /* 0x000fe20001000000 */
[----:B------:R-:W2:Y:S01]  /*f8a0*/  SHFL.BFLY PT, R6, R101, 0x2, 0x1f ;  /* 0x0c401f0065067f89 */ /* 0x000ea200000e0000 */
[----:B------:R-:W-:-:S02]  /*f8b0*/  FMNMX.FTZ R5, R102, R5, !PT ;  /* 0x0000000566057209 */ /* 0x000fc40007810000 */
[----:B------:R-:W-:Y:S02]  /*f8c0*/  ISETP.GT.AND P1, PT, R0, 0x30, PT ;  /* 0x000000300000780c */ /* 0x000fe40003f24270 */
[----:B------:R-:W-:Y:S02]  /*f8d0*/  FSEL R149, R19, -INF , P0 ;  /* 0xff80000013957808 */ /* 0x000fe40000000000 */
[----:B------:R-:W-:Y:S02]  /*f8e0*/  FMNMX.FTZ R5, R148, R5, !PT ;  /* 0x0000000594057209 */ /* 0x000fe40007810000 */
[----:B------:R-:W-:Y:S02]  /*f8f0*/  ISETP.GT.AND P0, PT, R0, 0x31, PT ;  /* 0x000000310000780c */ /* 0x000fe40003f04270 */
[----:B------:R-:W-:Y:S02]  /*f900*/  FSEL R208, R11, -INF , P1 ;  /* 0xff8000000bd07808 */ /* 0x000fe40000800000 */
[----:B------:R-:W-:-:S02]  /*f910*/  FMNMX.FTZ R5, R149, R5, !PT ;  /* 0x0000000595057209 */ /* 0x000fc40007810000 */
[----:B------:R-:W-:Y:S02]  /*f920*/  ISETP.GT.AND P1, PT, R0, 0x38, PT ;  /* 0x000000380000780c */ /* 0x000fe40003f24270 */
[----:B------:R-:W-:Y:S02]  /*f930*/  FSEL R206, R10, -INF , P0 ;  /* 0xff8000000ace7808 */ /* 0x000fe40000000000 */
[----:B------:R-:W-:Y:S02]  /*f940*/  FMNMX.FTZ R5, R208, R5, !PT ;  /* 0x00000005d0057209 */ /* 0x000fe40007810000 */
[----:B------:R-:W-:Y:S02]  /*f950*/  ISETP.GT.AND P0, PT, R0, 0x39, PT ;  /* 0x000000390000780c */ /* 0x000fe40003f04270 */
[----:B----4-:R-:W-:Y:S02]  /*f960*/  FSEL R210, R8, -INF , P1 ;  /* 0xff80000008d27808 */ /* 0x010fe40000800000 */
[----:B------:R-:W-:-:S02]  /*f970*/  FMNMX.FTZ R0, R206, R5, !PT ;  /* 0x00000005ce007209 */ /* 0x000fc40007810000 */
[----:B-1----:R-:W-:Y:S02]  /*f980*/  FSEL R211, R7, -INF , P0 ;  /* 0xff80000007d37808 */ /* 0x002fe40000000000 */
[----:B------:R-:W-:Y:S02]  /*f990*/  FMNMX.FTZ R0, R210, R0, !PT ;  /* 0x00000000d2007209 */ /* 0x000fe40007810000 */
[----:B--2---:R-:W-:Y:S02]  /*f9a0*/  FMNMX.FTZ R101, R101, R6, !PT ;  /* 0x0000000665657209 */ /* 0x004fe40007810000 */
[----:B------:R-:W-:Y:S02]  /*f9b0*/  FMNMX.FTZ R0, R211, R0, !PT ;  /* 0x00000000d3007209 */ /* 0x000fe40007810000 */
[----:B------:R-:W-:Y:S01]  /*f9c0*/  ISETP.GE.AND P0, PT, R153, 0x2, PT ;  /* 0x000000029900780c */ /* 0x000fe20003f06270 */
[----:B------:R-:W1:Y:S01]  /*f9d0*/  SHFL.BFLY PT, R6, R101, 0x1, 0x1f ;  /* 0x0c201f0065067f89 */ /* 0x000e6200000e0000 */
[----:B------:R-:W-:-:S03]  /*f9e0*/  ISETP.NE.AND P3, PT, R240, RZ, PT ;  /* 0x000000fff000720c */ /* 0x000fc60003f65270 */
[----:B------:R-:W2:Y:S08]  /*f9f0*/  SHFL.BFLY PT, R5, R0, 0x2, 0x1f ;  /* 0x0c401f0000057f89 */ /* 0x000eb000000e0000 */
[----:B------:R-:W-:Y:S01]  /*fa00*/  @P0 IMAD.WIDE.U32 R10, R207, R118, R230 ;  /* 0x00000076cf0a0225 */ /* 0x000fe200078e00e6 */
[----:B-1----:R-:W-:Y:S02]  /*fa10*/  FMNMX.FTZ R101, R101, R6, !PT ;  /* 0x0000000665657209 */ /* 0x002fe40007810000 */
[----:B------:R-:W-:-:S02]  /*fa20*/  @P0 SHF.R.S32.HI R6, RZ, 0x1f, R207 ;  /* 0x0000001fff060819 */ /* 0x000fc400000114cf */
[----:B--2---:R-:W-:Y:S01]  /*fa30*/  FMNMX.FTZ R5, R0, R5, !PT ;  /* 0x0000000500057209 */ /* 0x004fe20007810000 */
[C---:B------:R-:W-:Y:S01]  /*fa40*/  FMUL.FTZ R8, R101.reuse, c[0x0][0x2d0] ;  /* 0x0000b40065087a20 */ /* 0x040fe20000410000 */
[----:B------:R-:W-:Y:S01]  /*fa50*/  FSETP.NEU.FTZ.AND P1, PT, R101, -INF , PT ;  /* 0xff8000006500780b */ /* 0x000fe20003f3d000 */
[----:B------:R-:W-:Y:S02]  /*fa60*/  @P0 IMAD R0, R117, R207, RZ ;  /* 0x000000cf75000224 */ /* 0x000fe400078e02ff */
[----:B------:R-:W1:Y:S01]  /*fa70*/  SHFL.BFLY PT, R100, R5, 0x1, 0x1f ;  /* 0x0c201f0005647f89 */ /* 0x000e6200000e0000 */
[----:B------:R-:W-:Y:S01]  /*fa80*/  FSEL R8, R8, RZ, P1 ;  /* 0x000000ff08087208 */ /* 0x000fe20000800000 */
[----:B------:R-:W-:Y:S01]  /*fa90*/  @P0 IMAD R0, R6, R118, R0 ;  /* 0x0000007606000224 */ /* 0x000fe200078e0200 */
[----:B------:R-:W-:-:S03]  /*faa0*/  @P0 LEA R6, P1, R10, c[0x0][0x1c8], 0x1 ;  /* 0x000072000a060a11 */ /* 0x000fc600078208ff */
[----:B------:R-:W-:Y:S02]  /*fab0*/  FFMA.FTZ R7, R13, c[0x0][0x2d0], -R8 ;  /* 0x0000b4000d077a23 */ /* 0x000fe40000010808 */
[----:B------:R-:W-:Y:S02]  /*fac0*/  @P0 IMAD.IADD R0, R11, 0x1, R0 ;  /* 0x000000010b000824 */ /* 0x000fe400078e0200 */
[----:B------:R2:W-:Y:S01]  /*fad0*/  MUFU.EX2 R241, R7 ;  /* 0x0000000700f17308 */ /* 0x0005e20000000800 */
[----:B-1----:R-:W-:Y:S01]  /*fae0*/  FMNMX.FTZ R100, R5, R100, !PT ;  /* 0x0000006405647209 */ /* 0x002fe20007810000 */
[--C-:B------:R-:W-:Y:S02]  /*faf0*/  FFMA.FTZ R5, R17, c[0x0][0x2d0], -R8.reuse ;  /* 0x0000b40011057a23 */ /* 0x100fe40000010808 */
[----:B--2---:R-:W-:-:S04]  /*fb00*/  FFMA.FTZ R7, R15, c[0x0][0x2d0], -R8 ;  /* 0x0000b4000f077a23 */ /* 0x004fc80000010808 */
[----:B------:R-:W-:Y:S08]  /*fb10*/  MUFU.EX2 R235, R5 ;  /* 0x0000000500eb7308 */ /* 0x000ff00000000800 */
[----:B------:R1:W-:Y:S02]  /*fb20*/  MUFU.EX2 R234, R7 ;  /* 0x0000000700ea7308 */ /* 0x0003e40000000800 */
[----:B-1----:R-:W-:Y:S01]  /*fb30*/  @P0 LEA.HI.X R7, R10, c[0x0][0x1cc], R0, 0x1, P1 ;  /* 0x000073000a070a11 */ /* 0x002fe200008f0c00 */
[----:B------:R-:W-:Y:S01]  /*fb40*/  FFMA.FTZ R0, R16, c[0x0][0x2d0], -R8 ;  /* 0x0000b40010007a23 */ /* 0x000fe20000010808 */
[----:B------:R-:W-:-:S04]  /*fb50*/  @P0 LEA R10, P1, R247, R6, 0x1 ;  /* 0x00000006f70a0211 */ /* 0x000fc800078208ff */
[----:B------:R1:W2:Y:S01]  /*fb60*/  MUFU.EX2 R227, R0 ;  /* 0x0000000000e37308 */ /* 0x0002a20000000800 */
[----:B------:R-:W-:Y:S01]  /*fb70*/  @P0 LEA.HI.X R11, R247, R7, R245, 0x1, P1 ;  /* 0x00000007f70b0211 */ /* 0x000fe200008f0cf5 */
[----:B------:R2:W-:Y:S01]  /*fb80*/  @P0 LDGSTS.E.BYPASS.LTC128B.128 [R209+0x6100], [R6.64], !P5 ;  /* 0x0610000006d10fae */ /* 0x0005e2000e901d46 */
[----:B------:R-:W-:-:S03]  /*fb90*/  FSETP.NEU.FTZ.AND P1, PT, R100, -INF , PT ;  /* 0xff8000006400780b */ /* 0x000fc60003f3d000 */
[----:B------:R2:W-:Y:S04]  /*fba0*/  @P0 LDGSTS.E.BYPASS.LTC128B.128 [R209+0x8100], [R6.64+0x80], !P6 ;  /* 0x0810008006d10fae */ /* 0x0005e8000f101d46 */
[----:B------:R2:W-:Y:S04]  /*fbb0*/  @P0 LDGSTS.E.BYPASS.LTC128B.128 [R209+0xa100], [R6.64+0x100], !P3 ;  /* 0x0a10010006d10fae */ /* 0x0005e8000d901d46 */
[----:B------:R3:W-:Y:S01]  /*fbc0*/  @P0 LDGSTS.E.BYPASS.LTC128B.128 [R209+0x7100], [R10.64], !P5 ;  /* 0x071000000ad10fae */ /* 0x0007e2000e901d46 */
[----:B-1----:R-:W-:-:S03]  /*fbd0*/  FMUL.FTZ R0, R100, c[0x0][0x2d0] ;  /* 0x0000b40064007a20 */ /* 0x002fc60000410000 */
[----:B------:R3:W-:Y:S02]  /*fbe0*/  @P0 LDGSTS.E.BYPASS.LTC128B.128 [R209+0x9100], [R10.64+0x80], !P6 ;  /* 0x091000800ad10fae */ /* 0x0007e4000f101d46 */
[----:B------:R-:W-:Y:S02]  /*fbf0*/  FSEL R0, R0, RZ, P1 ;  /* 0x000000ff00007208 */ /* 0x000fe40000800000 */
[----:B------:R3:W-:Y:S03]  /*fc00*/  @P0 LDGSTS.E.BYPASS.LTC128B.128 [R209+0xb100], [R10.64+0x100], !P3 ;  /* 0x0b1001000ad10fae */ /* 0x0007e6000d901d46 */
[--C-:B------:R-:W-:Y:S01]  /*fc10*/  FFMA.FTZ R3, R12, c[0x0][0x2d0], -R0.reuse ;  /* 0x0000b4000c037a23 */ /* 0x100fe20000010800 */
[----:B------:R-:W1:Y:S01]  /*fc20*/  LDSM.16.MT88.4 R20, [R186+0x100] ;  /* 0x00010000ba14783b */ /* 0x000e620000004200 */
[--C-:B------:R-:W-:Y:S02]  /*fc30*/  FFMA.FTZ R2, R14, c[0x0][0x2d0], -R0.reuse ;  /* 0x0000b4000e027a23 */ /* 0x100fe40000010800 */
[----:B------:R-:W-:Y:S01]  /*fc40*/  FFMA.FTZ R4, R9, c[0x0][0x2d0], -R0 ;  /* 0x0000b40009047a23 */ /* 0x000fe20000010800 */
[----:B------:R-:W4:Y:S01]  /*fc50*/  LDSM.16.MT88.4 R12, [R187+0x100] ;  /* 0x00010000bb0c783b */ /* 0x000f220000004200 */
[----:B------:R3:W-:Y:S03]  /*fc60*/  MUFU.EX2 R226, R2 ;  /* 0x0000000200e27308 */ /* 0x0007e60000000800 */
[----:B------:R-:W1:Y:S01]  /*fc70*/  LDSM.16.MT88.4 R16, [R188+0x100] ;  /* 0x00010000bc10783b */ /* 0x000e620000004200 */
[----:B--2---:R-:W-:-:S03]  /*fc80*/  F2FP.PACK_AB R6, R235, R227 ;  /* 0x000000e3eb06723e */ /* 0x004fc600000000ff */
[----:B------:R-:W2:Y:S01]  /*fc90*/  LDSM.16.MT88.4 R24, [R185+0x100] ;  /* 0x00010000b918783b */ /* 0x000ea20000004200 */
[----:B------:R3:W-:Y:S03]  /*fca0*/  MUFU.EX2 R224, R4 ;  /* 0x0000000400e07308 */ /* 0x0007e60000000800 */
[----:B------:R-:W2:Y:S04]  /*fcb0*/  LDSM.16.MT88.4 R40, [R187+0x2100] ;  /* 0x00210000bb28783b */ /* 0x000ea80000004200 */
[----:B------:R-:W-:Y:S01]  /*fcc0*/  LDSM.16.MT88.4 R36, [R185+0x2100] ;  /* 0x00210000b924783b */ /* 0x000fe20000004200 */
[----:B---3--:R-:W-:Y:S01]  /*fcd0*/  FFMA.FTZ R2, R28, c[0x0][0x2d0], -R0 ;  /* 0x0000b4001c027a23 */ /* 0x008fe20000010800 */
[----:B------:R-:W3:Y:S02]  /*fce0*/  MUFU.EX2 R3, R3 ;  /* 0x0000000300037308 */ /* 0x000ee40000000800 */
[----:B------:R-:W2:Y:S04]  /*fcf0*/  LDSM.16.MT88.4 R28, [R188+0x2100] ;  /* 0x00210000bc1c783b */ /* 0x000ea80000004200 */
[----:B------:R-:W-:Y:S01]  /*fd00*/  LDSM.16.MT88.4 R32, [R186+0x2100] ;  /* 0x00210000ba20783b */ /* 0x000fe20000004200 */
[----:B------:R-:W-:Y:S01]  /*fd10*/  F2FP.PACK_AB R4, R234, R241 ;  /* 0x000000f1ea04723e */ /* 0x000fe200000000ff */
[----:B------:R-:W4:Y:S02]  /*fd20*/  MUFU.EX2 R225, R2 ;  /* 0x0000000200e17308 */ /* 0x000f240000000800 */
[----:B------:R-:W0:Y:S01]  /*fd30*/  LDGDEPBAR ;  /* 0x00000000000079af */ /* 0x000e220000000000 */
[----:B---3--:R-:W-:Y:S01]  /*fd40*/  F2FP.PACK_AB R5, R3, R224 ;  /* 0x000000e00305723e */ /* 0x008fe200000000ff */
[----:B------:R-:W-:Y:S01]  /*fd50*/  FADD.FTZ R3, R224, R3 ;  /* 0x00000003e0037221 */ /* 0x000fe20000010000 */
[----:B----4-:R-:W-:Y:S01]  /*fd60*/  F2FP.PACK_AB R7, R225, R226 ;  /* 0x000000e2e107723e */ /* 0x010fe200000000ff */
[----:B------:R-:W-:-:S04]  /*fd70*/  FFMA.FTZ R2, R46, c[0x0][0x2d0], -R8 ;  /* 0x0000b4002e027a23 */ /* 0x000fc80000010808 */
[----:B------:R3:W-:Y:S02]  /*fd80*/  MUFU.EX2 R223, R2 ;  /* 0x0000000200df7308 */ /* 0x0007e40000000800 */
[C---:B-1----:R-:W-:Y:S08]  /*fd90*/  HMMA.16816.F32 R108, R4.reuse, R20, RZ ;  /* 0x00000014046c723c */ /* 0x042ff000000018ff */
[----:B------:R-:W-:Y:S01]  /*fda0*/  HMMA.16816.F32 R104, R4, R22, RZ ;  /* 0x000000160468723c */ /* 0x000fe200000018ff */
[----:B------:R-:W1:Y:S01]  /*fdb0*/  LDSM.16.MT88.4 R20, [R185+0x4100] ;  /* 0x00410000b914783b */ /* 0x000e620000004200 */
[----:B---3--:R-:W-:-:S06]  /*fdc0*/  FFMA.FTZ R2, R45, c[0x0][0x2d0], -R8 ;  /* 0x0000b4002d027a23 */ /* 0x008fcc0000010808 */
[C---:B------:R-:W-:Y:S01]  /*fdd0*/  HMMA.16816.F32 R88, R4.reuse, R12, RZ ;  /* 0x0000000c0458723c */ /* 0x040fe200000018ff */
[----:B------:R3:W4:Y:S07]  /*fde0*/  MUFU.EX2 R221, R2 ;  /* 0x0000000200dd7308 */ /* 0x00072e0000000800 */
[C---:B------:R-:W-:Y:S01]  /*fdf0*/  HMMA.16816.F32 R84, R4.reuse, R14, RZ ;  /* 0x0000000e0454723c */ /* 0x040fe200000018ff */
[----:B------:R-:W1:Y:S07]  /*fe00*/  LDSM.16.MT88.4 R12, [R186+0x4100] ;  /* 0x00410000ba0c783b */ /* 0x000e6e0000004200 */
[----:B------:R-:W-:Y:S01]  /*fe10*/  HMMA.16816.F32 R96, R4, R16, RZ ;  /* 0x000000100460723c */ /* 0x000fe200000018ff */
[----:B---3--:R-:W-:-:S04]  /*fe20*/  FFMA.FTZ R2, R47, c[0x0][0x2d0], -R8 ;  /* 0x0000b4002f027a23 */ /* 0x008fc80000010808 */
[----:B------:R3:W-:Y:S03]  /*fe30*/  MUFU.EX2 R222, R2 ;  /* 0x0000000200de7308 */ /* 0x0007e60000000800 */
[C---:B------:R-:W-:Y:S01]  /*fe40*/  HMMA.16816.F32 R92, R4.reuse, R18, RZ ;  /* 0x00000012045c723c */ /* 0x040fe200000018ff */
[----:B------:R-:W1:Y:S07]  /*fe50*/  LDSM.16.MT88.4 R16, [R188+0x4100] ;  /* 0x00410000bc10783b */ /* 0x000e6e0000004200 */
[----:B--2---:R-:W-:Y:S01]  /*fe60*/  HMMA.16816.F32 R120, R4, R24, RZ ;  /* 0x000000180478723c */ /* 0x004fe200000018ff */
[----:B---3--:R-:W-:-:S07]  /*fe70*/  FFMA.FTZ R2, R59, c[0x0][0x2d0], -R8 ;  /* 0x0000b4003b027a23 */ /* 0x008fce0000010808 */
[C---:B------:R-:W-:Y:S01]  /*fe80*/  HMMA.16816.F32 R112, R4.reuse, R26, RZ ;  /* 0x0000001a0470723c */ /* 0x040fe200000018ff */
[----:B------:R-:W2:Y:S01]  /*fe90*/  LDSM.16.MT88.4 R24, [R187+0x4100] ;  /* 0x00410000bb18783b */ /* 0x000ea20000004200 */
[----:B------:R3:W1:Y:S06]  /*fea0*/  MUFU.EX2 R220, R2 ;  /* 0x0000000200dc7308 */ /* 0x00066c0000000800 */
[C---:B------:R-:W-:Y:S08]  /*feb0*/  HMMA.16816.F32 R52, R4.reuse, R40, RZ ;  /* 0x000000280434723c */ /* 0x040ff000000018ff */
[----:B------:R-:W-:Y:S01]  /*fec0*/  HMMA.16816.F32 R48, R4, R42, RZ ;  /* 0x0000002a0430723c */ /* 0x000fe200000018ff */
[----:B------:R-:W-:Y:S01]  /*fed0*/  LDSM.16.MT88.4 R40, [R186+0x900] ;  /* 0x00090000ba28783b */ /* 0x000fe20000004200 */
[----:B---3--:R-:W-:-:S03]  /*fee0*/  FFMA.FTZ R2, R44, c[0x0][0x2d0], -R0 ;  /* 0x0000b4002c027a23 */ /* 0x008fc60000010800 */
[----:B------:R-:W3:Y:S01]  /*fef0*/  LDSM.16.MT88.4 R44, [R185+0x900] ;  /* 0x00090000b92c783b */ /* 0x000ee20000004200 */
[----:B------:R1:W-:Y:S02]  /*ff00*/  MUFU.EX2 R219, R2 ;  /* 0x0000000200db7308 */ /* 0x0003e40000000800 */
[C---:B------:R-:W-:Y:S08]  /*ff10*/  HMMA.16816.F32 R64, R4.reuse, R28, RZ ;  /* 0x0000001c0440723c */ /* 0x040ff000000018ff */
[----:B------:R-:W-:Y:S01]  /*ff20*/  HMMA.16816.F32 R60, R4, R30, RZ ;  /* 0x0000001e043c723c */ /* 0x000fe200000018ff */
[----:B------:R-:W2:Y:S01]  /*ff30*/  LDSM.16.MT88.4 R28, [R185+0x2900] ;  /* 0x00290000b91c783b */ /* 0x000ea20000004200 */
[----:B-1----:R-:W-:-:S06]  /*ff40*/  FFMA.FTZ R2, R56, c[0x0][0x2d0], -R0 ;  /* 0x0000b40038027a23 */ /* 0x002fcc0000010800 */
[C---:B------:R-:W-:Y:S01]  /*ff50*/  HMMA.16816.F32 R116, R4.reuse, R20, RZ ;  /* 0x000000140474723c */ /* 0x040fe200000018ff */
[----:B------:R1:W1:Y:S07]  /*ff60*/  MUFU.EX2 R217, R2 ;  /* 0x0000000200d97308 */ /* 0x00026e0000000800 */
[C---:B------:R-:W-:Y:S01]  /*ff70*/  HMMA.16816.F32 R124, R4.reuse, R22, RZ ;  /* 0x00000016047c723c */ /* 0x040fe200000018ff */
[----:B------:R-:W2:Y:S07]  /*ff80*/  LDSM.16.MT88.4 R20, [R186+0x2900] ;  /* 0x00290000ba14783b */ /* 0x000eae0000004200 */
[----:B------:R-:W-:Y:S01]  /*ff90*/  HMMA.16816.F32 R132, R4, R12, RZ ;  /* 0x0000000c0484723c */ /* 0x000fe200000018ff */
[----:B-1----:R-:W-:-:S04]  /*ffa0*/  FFMA.FTZ R2, R58, c[0x0][0x2d0], -R0 ;  /* 0x0000b4003a027a23 */ /* 0x002fc80000010800 */
[----:B------:R1:W-:Y:S03]  /*ffb0*/  MUFU.EX2 R218, R2 ;  /* 0x0000000200da7308 */ /* 0x0003e60000000800 */
[C---:B------:R-:W-:Y:S01]  /*ffc0*/  HMMA.16816.F32 R136, R4.reuse, R14, RZ ;  /* 0x0000000e0488723c */ /* 0x040fe200000018ff */
[----:B------:R-:W2:Y:S07]  /*ffd0*/  LDSM.16.MT88.4 R12, [R187+0x2900] ;  /* 0x00290000bb0c783b */ /* 0x000eae0000004200 */
[----:B------:R-:W-:Y:S01]  /*ffe0*/  HMMA.16816.F32 R80, R4, R36, RZ ;  /* 0x000000240450723c */ /* 0x000fe200000018ff */
[----:B-1----:R-:W-:-:S07]  /*fff0*/  FFMA.FTZ R2, R57, c[0x0][0x2d0], -R0 ;  /* 0x0000b40039027a23 */ /* 0x002fce0000010800 */
[C---:B------:R-:W-:Y:S01]  /*10000*/  HMMA.16816.F32 R72, R4.reuse, R38, RZ ;  /* 0x000000260448723c */ /* 0x040fe200000018ff */
[----:B------:R-:W1:Y:S01]  /*10010*/  LDSM.16.MT88.4 R36, [R188+0x900] ;  /* 0x00090000bc24783b */ /* 0x000e620000004200 */
[----:B------:R3:W1:Y:S06]  /*10020*/  MUFU.EX2 R216, R2 ;  /* 0x0000000200d87308 */ /* 0x00066c0000000800 */
[C---:B------:R-:W-:Y:S08]  /*10030*/  HMMA.16816.F32 R76, R4.reuse, R32, RZ ;  /* 0x00000020044c723c */ /* 0x040ff000000018ff */
[----:B------:R-:W-:Y:S01]  /*10040*/  HMMA.16816.F32 R68, R4, R34, RZ ;  /* 0x000000220444723c */ /* 0x000fe200000018ff */
[----:B------:R-:W1:Y:S01]  /*10050*/  LDSM.16.MT88.4 R32, [R187+0x900] ;  /* 0x00090000bb20783b */ /* 0x000e620000004200 */
[----:B---3--:R-:W-:-:S04]  /*10060*/  FFMA.FTZ R2, R151, c[0x0][0x2d0], -R8 ;  /* 0x0000b40097027a23 */ /* 0x008fc80000010808 */
[----:B------:R3:W-:Y:S02]  /*10070*/  MUFU.EX2 R205, R2 ;  /* 0x0000000200cd7308 */ /* 0x0007e40000000800 */
[C---:B-----5:R-:W-:Y:S08]  /*10080*/  HMMA.16816.F32 R144, R4.reuse, R16, RZ ;  /* 0x000000100490723c */ /* 0x060ff000000018ff */
[----:B------:R-:W-:Y:S01]  /*10090*/  HMMA.16816.F32 R164, R4, R18, RZ ;  /* 0x0000001204a4723c */ /* 0x000fe200000018ff */
[----:B------:R-:W1:Y:S01]  /*100a0*/  LDSM.16.MT88.4 R16, [R188+0x2900] ;  /* 0x00290000bc10783b */ /* 0x000e620000004200 */
[----:B---3--:R-:W-:-:S06]  /*100b0*/  FFMA.FTZ R2, R150, c[0x0][0x2d0], -R8 ;  /* 0x0000b40096027a23 */ /* 0x008fcc0000010808 */
[C---:B--2---:R-:W-:Y:S01]  /*100c0*/  HMMA.16816.F32 R176, R4.reuse, R24, RZ ;  /* 0x0000001804b0723c */ /* 0x044fe200000018ff */
[----:B------:R2:W3:Y:S07]  /*100d0*/  MUFU.EX2 R159, R2 ;  /* 0x00000002009f7308 */ /* 0x0004ee0000000800 */
[----:B------:R-:W-:Y:S01]  /*100e0*/  HMMA.16816.F32 R196, R4, R26, RZ ;  /* 0x0000001a04c4723c */ /* 0x000fe200000018ff */
[----:B------:R-:W3:Y:S06]  /*100f0*/  LDSM.16.MT88.4 R24, [R185+0x4900] ;  /* 0x00490000b918783b */ /* 0x000eec0000004200 */
[----:B----4-:R-:W-:-:S02]  /*10100*/  F2FP.PACK_AB R4, R221, R223 ;  /* 0x000000dfdd04723e */ /* 0x010fc400000000ff */
[----:B------:R-:W-:Y:S01]  /*10110*/  F2FP.PACK_AB R6, R220, R222 ;  /* 0x000000dedc06723e */ /* 0x000fe200000000ff */
[--C-:B--2---:R-:W-:Y:S01]  /*10120*/  FFMA.FTZ R2, R156, c[0x0][0x2d0], -R8.reuse ;  /* 0x0000b4009c027a23 */ /* 0x104fe20000010808 */
[----:B------:R-:W-:Y:S02]  /*10130*/  F2FP.PACK_AB R5, R217, R219 ;  /* 0x000000dbd905723e */ /* 0x000fe400000000ff */
[----:B-1----:R-:W-:Y:S01]  /*10140*/  F2FP.PACK_AB R7, R216, R218 ;  /* 0x000000dad807723e */ /* 0x002fe200000000ff */
[----:B------:R1:W-:Y:S06]  /*10150*/  MUFU.EX2 R204, R2 ;  /* 0x0000000200cc7308 */ /* 0x0003ec0000000800 */
[C---:B------:R-:W-:Y:S08]  /*10160*/  HMMA.16816.F32 R200, R4.reuse, R44, R120 ;  /* 0x0000002c04c8723c */ /* 0x040ff00000001878 */
[----:B------:R-:W-:Y:S01]  /*10170*/  HMMA.16816.F32 R180, R4, R46, R112 ;  /* 0x0000002e04b4723c */ /* 0x000fe20000001870 */
[----:B------:R-:W-:Y:S01]  /*10180*/  LDSM.16.MT88.4 R44, [R186+0x1100] ;  /* 0x00110000ba2c783b */ /* 0x000fe20000004200 */
[----:B-1----:R-:W-:-:S04]  /*10190*/  FFMA.FTZ R2, R157, c[0x0][0x2d0], -R8 ;  /* 0x0000b4009d027a23 */ /* 0x002fc80000010808 */
[----:B------:R1:W2:Y:S02]  /*101a0*/  MUFU.EX2 R158, R2 ;  /* 0x00000002009e7308 */ /* 0x0002a40000000800 */
[C---:B------:R-:W-:Y:S08]  /*101b0*/  HMMA.16816.F32 R172, R4.reuse, R40, R108 ;  /* 0x0000002804ac723c */ /* 0x040ff0000000186c */
[----:B------:R-:W-:Y:S01]  /*101c0*/  HMMA.16816.F32 R120, R4, R28, R80 ;  /* 0x0000001c0478723c */ /* 0x000fe20000001850 */
[----:B-1----:R-:W-:-:S07]  /*101d0*/  FFMA.FTZ R2, R103, c[0x0][0x2d0], -R0 ;  /* 0x0000b40067027a23 */ /* 0x002fce0000010800 */
[C---:B------:R-:W-:Y:S01]  /*101e0*/  HMMA.16816.F32 R112, R4.reuse, R30, R72 ;  /* 0x0000001e0470723c */ /* 0x040fe20000001848 */
[----:B------:R-:W1:Y:S01]  /*101f0*/  LDSM.16.MT88.4 R28, [R186+0x4900] ;  /* 0x00490000ba1c783b */ /* 0x000e620000004200 */
[----:B------:R4:W-:Y:S06]  /*10200*/  MUFU.EX2 R157, R2 ;  /* 0x00000002009d7308 */ /* 0x0009ec0000000800 */
[C---:B------:R-:W-:Y:S08]  /*10210*/  HMMA.16816.F32 R108, R4.reuse, R20, R76 ;  /* 0x00000014046c723c */ /* 0x040ff0000000184c */
[----:B------:R-:W-:Y:S01]  /*10220*/  HMMA.16816.F32 R76, R4, R12, R52 ;  /* 0x0000000c044c723c */ /* 0x000fe20000001834 */
[----:B----4-:R-:W-:-:S04]  /*10230*/  FFMA.FTZ R2, R102, c[0x0][0x2d0], -R0 ;  /* 0x0000b40066027a23 */ /* 0x010fc80000010800 */
[----:B------:R4:W1:Y:S03]  /*10240*/  MUFU.EX2 R102, R2 ;  /* 0x0000000200667308 */ /* 0x0008660000000800 */
[C---:B------:R-:W-:Y:S01]  /*10250*/  HMMA.16816.F32 R56, R4.reuse, R14, R48 ;  /* 0x0000000e0438723c */ /* 0x040fe20000001830 */
[----:B------:R-:W1:Y:S04]  /*10260*/  LDSM.16.MT88.4 R12, [R188+0x4900] ;  /* 0x00490000bc0c783b */ /* 0x000e680000004200 */
[----:B------:R-:W-:Y:S03]  /*10270*/  LDSM.16.MT88.4 R48, [R185+0x1100] ;  /* 0x00110000b930783b */ /* 0x000fe60000004200 */
[----:B------:R-:W-:Y:S01]  /*10280*/  HMMA.16816.F32 R160, R4, R36, R96 ;  /* 0x0000002404a0723c */ /* 0x000fe20000001860 */
[----:B----4-:R-:W-:-:S07]  /*10290*/  FFMA.FTZ R2, R148, c[0x0][0x2d0], -R0 ;  /* 0x0000b40094027a23 */ /* 0x010fce0000010800 */
[C---:B------:R-:W-:Y:S01]  /*102a0*/  HMMA.16816.F32 R128, R4.reuse, R34, R84 ;  /* 0x000000220480723c */ /* 0x040fe20000001854 */
[----:B------:R4:W-:Y:S07]  /*102b0*/  MUFU.EX2 R156, R2 ;  /* 0x00000002009c7308 */ /* 0x0009ee0000000800 */
[C---:B------:R-:W-:Y:S01]  /*102c0*/  HMMA.16816.F32 R96, R4.reuse, R22, R68 ;  /* 0x000000160460723c */ /* 0x040fe20000001844 */
[----:B------:R-:W-:Y:S07]  /*102d0*/  LDSM.16.MT88.4 R20, [R188+0x3100] ;  /* 0x00310000bc14783b */ /* 0x000fee0000004200 */
[----:B------:R-:W-:Y:S01]  /*102e0*/  HMMA.16816.F32 R84, R4, R18, R60 ;  /* 0x000000120454723c */ /* 0x000fe2000000183c */
[----:B----4-:R-:W-:-:S04]  /*102f0*/  FFMA.FTZ R2, R149, c[0x0][0x2d0], -R0 ;  /* 0x0000b40095027a23 */ /* 0x010fc80000010800 */
[----:B------:R4:W1:Y:S03]  /*10300*/  MUFU.EX2 R103, R2 ;  /* 0x0000000200677308 */ /* 0x0008660000000800 */
[C---:B---3--:R-:W-:Y:S01]  /*10310*/  HMMA.16816.F32 R68, R4.reuse, R24, R116 ;  /* 0x000000180444723c */ /* 0x048fe20000001874 */
[----:B------:R-:W-:Y:S07]  /*10320*/  LDSM.16.MT88.4 R116, [R186+0x1900] ;  /* 0x00190000ba74783b */ /* 0x000fee0000004200 */
[----:B------:R-:W-:Y:S01]  /*10330*/  HMMA.16816.F32 R60, R4, R26, R124 ;  /* 0x0000001a043c723c */ /* 0x000fe2000000187c */
[----:B------:R-:W3:Y:S04]  /*10340*/  LDSM.16.MT88.4 R24, [R187+0x4900] ;  /* 0x00490000bb18783b */ /* 0x000ee80000004200 */
[----:B------:R-:W-:Y:S01]  /*10350*/  LDSM.16.MT88.4 R124, [R188+0x1900] ;  /* 0x00190000bc7c783b */ /* 0x000fe20000004200 */
[----:B----4-:R-:W-:-:S02]  /*10360*/  FFMA.FTZ R2, R214, c[0x0][0x2d0], -R8 ;  /* 0x0000b400d6027a23 */ /* 0x010fc40000010808 */
[C---:B------:R-:W-:Y:S01]  /*10370*/  HMMA.16816.F32 R168, R4.reuse, R42, R104 ;  /* 0x0000002a04a8723c */ /* 0x040fe20000001868 */
[----:B------:R-:W4:Y:S07]  /*10380*/  LDSM.16.MT88.4 R40, [R188+0x1100] ;  /* 0x00110000bc28783b */ /* 0x000f2e0000004200 */
[C---:B------:R-:W-:Y:S01]  /*10390*/  HMMA.16816.F32 R140, R4.reuse, R32, R88 ;  /* 0x00000020048c723c */ /* 0x040fe20000001858 */
[----:B------:R-:W-:Y:S07]  /*103a0*/  LDSM.16.MT88.4 R32, [R185+0x3100] ;  /* 0x00310000b920783b */ /* 0x000fee0000004200 */
[C---:B------:R-:W-:Y:S01]  /*103b0*/  HMMA.16816.F32 R152, R4.reuse, R38, R92 ;  /* 0x000000260498723c */ /* 0x040fe2000000185c */
[----:B------:R-:W2:Y:S07]  /*103c0*/  LDSM.16.MT88.4 R36, [R187+0x1100] ;  /* 0x00110000bb24783b */ /* 0x000eae0000004200 */
[C---:B------:R-:W-:Y:S01]  /*103d0*/  HMMA.16816.F32 R88, R4.reuse, R16, R64 ;  /* 0x000000100458723c */ /* 0x040fe20000001840 */
[----:B------:R-:W-:Y:S07]  /*103e0*/  LDSM.16.MT88.4 R16, [R187+0x3100] ;  /* 0x00310000bb10783b */ /* 0x000fee0000004200 */
[C---:B-1----:R-:W-:Y:S01]  /*103f0*/  HMMA.16816.F32 R64, R4.reuse, R28, R132 ;  /* 0x0000001c0440723c */ /* 0x042fe20000001884 */
[----:B------:R-:W-:Y:S07]  /*10400*/  LDSM.16.MT88.4 R132, [R187+0x1900] ;  /* 0x00190000bb84783b */ /* 0x000fee0000004200 */
[C---:B------:R-:W-:Y:S01]  /*10410*/  HMMA.16816.F32 R52, R4.reuse, R30, R136 ;  /* 0x0000001e0434723c */ /* 0x040fe20000001888 */
[----:B------:R-:W1:Y:S07]  /*10420*/  LDSM.16.MT88.4 R28, [R186+0x3100] ;  /* 0x00310000ba1c783b */ /* 0x000e6e0000004200 */
[C---:B------:R-:W-:Y:S08]  /*10430*/  HMMA.16816.F32 R72, R4.reuse, R12, R144 ;  /* 0x0000000c0448723c */ /* 0x040ff00000001890 */
[C---:B------:R-:W-:Y:S01]  /*10440*/  HMMA.16816.F32 R80, R4.reuse, R14, R164 ;  /* 0x0000000e0450723c */ /* 0x040fe200000018a4 */
[----:B------:R-:W1:Y:S07]  /*10450*/  LDSM.16.MT88.4 R12, [R185+0x5100] ;  /* 0x00510000b90c783b */ /* 0x000e6e0000004200 */
[C---:B---3--:R-:W-:Y:S08]  /*10460*/  HMMA.16816.F32 R104, R4.reuse, R24, R176 ;  /* 0x000000180468723c */ /* 0x048ff000000018b0 */
[----:B------:R-:W-:Y:S01]  /*10470*/  HMMA.16816.F32 R92, R4, R26, R196 ;  /* 0x0000001a045c723c */ /* 0x000fe200000018c4 */
[----:B------:R-:W3:Y:S06]  /*10480*/  LDSM.16.MT88.4 R24, [R186+0x5100] ;  /* 0x00510000ba18783b */ /* 0x000eec0000004200 */
[----:B------:R-:W-:-:S02]  /*10490*/  F2FP.PACK_AB R4, R159, R205 ;  /* 0x000000cd9f04723e */ /* 0x000fc400000000ff */
[----:B--2---:R-:W-:Y:S02]  /*104a0*/  F2FP.PACK_AB R6, R158, R204 ;  /* 0x000000cc9e06723e */ /* 0x004fe400000000ff */
[----:B------:R-:W-:Y:S02]  /*104b0*/  F2FP.PACK_AB R5, R102, R157 ;  /* 0x0000009d6605723e */ /* 0x000fe400000000ff */
[----:B------:R-:W-:-:S07]  /*104c0*/  F2FP.PACK_AB R7, R103, R156 ;  /* 0x0000009c6707723e */ /* 0x000fce00000000ff */
[C---:B------:R-:W-:Y:S08]  /*104d0*/  HMMA.16816.F32 R196, R4.reuse, R50, R180 ;  /* 0x0000003204c4723c */ /* 0x040ff000000018b4 */
[C---:B------:R-:W-:Y:S08]  /*104e0*/  HMMA.16816.F32 R180, R4.reuse, R44, R172 ;  /* 0x0000002c04b4723c */ /* 0x040ff000000018ac */
[C---:B------:R-:W-:Y:S08]  /*104f0*/  HMMA.16816.F32 R176, R4.reuse, R46, R168 ;  /* 0x0000002e04b0723c */ /* 0x040ff000000018a8 */
[C---:B----4-:R-:W-:Y:S08]  /*10500*/  HMMA.16816.F32 R172, R4.reuse, R40, R160 ;  /* 0x0000002804ac723c */ /* 0x050ff000000018a0 */
[C---:B------:R-:W-:Y:S01]  /*10510*/  HMMA.16816.F32 R164, R4.reuse, R42, R152 ;  /* 0x0000002a04a4723c */ /* 0x040fe20000001898 */
[----:B------:R-:W-:Y:S07]  /*10520*/  LDSM.16.MT88.4 R40, [R185+0x3900] ;  /* 0x00390000b928783b */ /* 0x000fee0000004200 */
[C---:B------:R-:W-:Y:S08]  /*10530*/  HMMA.16816.F32 R168, R4.reuse, R36, R140 ;  /* 0x0000002404a8723c */ /* 0x040ff0000000188c */
[C---:B------:R-:W-:Y:S08]  /*10540*/  HMMA.16816.F32 R160, R4.reuse, R38, R128 ;  /* 0x0000002604a0723c */ /* 0x040ff00000001880 */
[C---:B------:R-:W-:Y:S08]  /*10550*/  HMMA.16816.F32 R36, R4.reuse, R32, R120 ;  /* 0x000000200424723c */ /* 0x040ff00000001878 */
[C---:B------:R-:W-:Y:S08]  /*10560*/  HMMA.16816.F32 R152, R4.reuse, R34, R112 ;  /* 0x000000220498723c */ /* 0x040ff00000001870 */
[C---:B-1----:R-:W-:Y:S01]  /*10570*/  HMMA.16816.F32 R44, R4.reuse, R28, R108 ;  /* 0x0000001c042c723c */ /* 0x042fe2000000186c */
[----:B------:R-:W-:Y:S07]  /*10580*/  LDSM.16.MT88.4 R108, [R185+0x1900] ;  /* 0x00190000b96c783b */ /* 0x000fee0000004200 */
[C---:B------:R-:W-:Y:S08]  /*10590*/  HMMA.16816.F32 R148, R4.reuse, R30, R96 ;  /* 0x0000001e0494723c */ /* 0x040ff00000001860 */
[C---:B------:R-:W-:Y:S08]  /*105a0*/  HMMA.16816.F32 R140, R4.reuse, R16, R76 ;  /* 0x00000010048c723c */ /* 0x040ff0000000184c */
[C---:B------:R-:W-:Y:S01]  /*105b0*/  HMMA.16816.F32 R32, R4.reuse, R18, R56 ;  /* 0x000000120420723c */ /* 0x040fe20000001838 */
[----:B------:R-:W1:Y:S04]  /*105c0*/  LDSM.16.MT88.4 R16, [R188+0x5100] ;  /* 0x00510000bc10783b */ /* 0x000e680000004200 */
[----:B------:R-:W-:Y:S03]  /*105d0*/  LDSM.16.MT88.4 R56, [R188+0x3900] ;  /* 0x00390000bc38783b */ /* 0x000fe60000004200 */
[C---:B------:R-:W-:Y:S08]  /*105e0*/  HMMA.16816.F32 R68, R4.reuse, R12, R68 ;  /* 0x0000000c0444723c */ /* 0x040ff00000001844 */
[C---:B------:R-:W-:Y:S01]  /*105f0*/  HMMA.16816.F32 R28, R4.reuse, R14, R60 ;  /* 0x0000000e041c723c */ /* 0x040fe2000000183c */
[----:B------:R-:W2:Y:S07]  /*10600*/  LDSM.16.MT88.4 R12, [R187+0x5100] ;  /* 0x00510000bb0c783b */ /* 0x000eae0000004200 */
[C---:B------:R-:W-:Y:S01]  /*10610*/  HMMA.16816.F32 R84, R4.reuse, R22, R84 ;  /* 0x000000160454723c */ /* 0x040fe20000001854 */
[----:B------:R4:W-:Y:S07]  /*10620*/  MUFU.EX2 R22, R2 ;  /* 0x0000000200167308 */ /* 0x0009ee0000000800 */
[C---:B------:R-:W-:Y:S08]  /*10630*/  HMMA.16816.F32 R88, R4.reuse, R20, R88 ;  /* 0x000000140458723c */ /* 0x040ff00000001858 */
[C---:B---3--:R-:W-:Y:S01]  /*10640*/  HMMA.16816.F32 R76, R4.reuse, R24, R64 ;  /* 0x00000018044c723c */ /* 0x048fe20000001840 */
[--C-:B----4-:R-:W-:Y:S01]  /*10650*/  FFMA.FTZ R2, R212, c[0x0][0x2d0], -R8.reuse ;  /* 0x0000b400d4027a23 */ /* 0x110fe20000010808 */
[----:B------:R-:W-:Y:S03]  /*10660*/  LDSM.16.MT88.4 R64, [R187+0x3900] ;  /* 0x00390000bb40783b */ /* 0x000fe60000004200 */
[----:B------:R3:W4:Y:S03]  /*10670*/  MUFU.EX2 R21, R2 ;  /* 0x0000000200157308 */ /* 0x0007260000000800 */
[C---:B-1----:R-:W-:Y:S01]  /*10680*/  HMMA.16816.F32 R136, R4.reuse, R16, R72 ;  /* 0x000000100488723c */ /* 0x042fe20000001848 */
[----:B------:R-:W-:Y:S07]  /*10690*/  LDSM.16.MT88.4 R72, [R185+0x5900] ;  /* 0x00590000b948783b */ /* 0x000fee0000004200 */
[----:B------:R-:W-:Y:S01]  /*106a0*/  HMMA.16816.F32 R200, R4, R48, R200 ;  /* 0x0000003004c8723c */ /* 0x000fe200000018c8 */
[----:B------:R-:W-:Y:S01]  /*106b0*/  LDSM.16.MT88.4 R48, [R186+0x3900] ;  /* 0x00390000ba30783b */ /* 0x000fe20000004200 */
[----:B---3--:R-:W-:Y:S01]  /*106c0*/  FFMA.FTZ R2, R213, c[0x0][0x2d0], -R8 ;  /* 0x0000b400d5027a23 */ /* 0x008fe20000010808 */
[----:B----4-:R-:W-:-:S05]  /*106d0*/  F2FP.PACK_AB R96, R21, R22 ;  /* 0x000000161560723e */ /* 0x010fca00000000ff */
[C---:B--2---:R-:W-:Y:S01]  /*106e0*/  HMMA.16816.F32 R144, R4.reuse, R12, R104 ;  /* 0x0000000c0490723c */ /* 0x044fe20000001868 */
[----:B------:R1:W-:Y:S07]  /*106f0*/  MUFU.EX2 R23, R2 ;  /* 0x0000000200177308 */ /* 0x0003ee0000000800 */
[C---:B------:R-:W-:Y:S08]  /*10700*/  HMMA.16816.F32 R24, R4.reuse, R26, R52 ;  /* 0x0000001a0418723c */ /* 0x040ff00000001834 */
[C---:B------:R-:W-:Y:S01]  /*10710*/  HMMA.16816.F32 R16, R4.reuse, R18, R80 ;  /* 0x000000120410723c */ /* 0x040fe20000001850 */
[----:B-1----:R-:W-:Y:S01]  /*10720*/  FFMA.FTZ R2, R215, c[0x0][0x2d0], -R8 ;  /* 0x0000b400d7027a23 */ /* 0x002fe20000010808 */
[----:B------:R-:W-:Y:S03]  /*10730*/  LDSM.16.MT88.4 R80, [R186+0x5900] ;  /* 0x00590000ba50783b */ /* 0x000fe60000004200 */
[----:B------:R1:W2:Y:S03]  /*10740*/  MUFU.EX2 R20, R2 ;  /* 0x0000000200147308 */ /* 0x0002a60000000800 */
[----:B------:R-:W-:Y:S01]  /*10750*/  HMMA.16816.F32 R12, R4, R14, R92 ;  /* 0x0000000e040c723c */ /* 0x000fe2000000185c */
[----:B------:R-:W3:Y:S01]  /*10760*/  LDSM.16.MT88.4 R4, [R187+0x5900] ;  /* 0x00590000bb04783b */ /* 0x000ee20000004200 */
[----:B-1----:R-:W-:Y:S01]  /*10770*/  FFMA.FTZ R2, R208, c[0x0][0x2d0], -R0 ;  /* 0x0000b400d0027a23 */ /* 0x002fe20000010800 */
[----:B--2---:R-:W-:-:S03]  /*10780*/  F2FP.PACK_AB R98, R20, R23 ;  /* 0x000000171462723e */ /* 0x004fc600000000ff */
[----:B------:R1:W-:Y:S02]  /*10790*/  MUFU.EX2 R10, R2 ;  /* 0x00000002000a7308 */ /* 0x0003e40000000800 */
[----:B-1----:R-:W-:Y:S01]  /*107a0*/  FFMA.FTZ R2, R206, c[0x0][0x2d0], -R0 ;  /* 0x0000b400ce027a23 */ /* 0x002fe20000010800 */
[----:B------:R-:W-:-:S05]  /*107b0*/  IADD3 R206, R195, 0x800, RZ ;  /* 0x00000800c3ce7810 */ /* 0x000fca0007ffe0ff */
[----:B------:R1:W2:Y:S02]  /*107c0*/  MUFU.EX2 R8, R2 ;  /* 0x0000000200087308 */ /* 0x0002a40000000800 */
[--C-:B-1----:R-:W-:Y:S01]  /*107d0*/  FFMA.FTZ R2, R210, c[0x0][0x2d0], -R0.reuse ;  /* 0x0000b400d2027a23 */ /* 0x102fe20000010800 */
[----:B--2---:R-:W-:Y:S01]  /*107e0*/  F2FP.PACK_AB R97, R8, R10 ;  /* 0x0000000a0861723e */ /* 0x004fe200000000ff */
[----:B------:R-:W-:-:S04]  /*107f0*/  FFMA.FTZ R0, R211, c[0x0][0x2d0], -R0 ;  /* 0x0000b400d3007a23 */ /* 0x000fc80000010800 */
[----:B------:R-:W-:Y:S08]  /*10800*/  MUFU.EX2 R11, R2 ;  /* 0x00000002000b7308 */ /* 0x000ff00000000800 */
[----:B------:R1:W2:Y:S02]  /*10810*/  MUFU.EX2 R9, R0 ;  /* 0x0000000000097308 */ /* 0x0002a40000000800 */
[----:B-1----:R-:W-:Y:S01]  /*10820*/  FADD.FTZ R0, R241, R234 ;  /* 0x000000eaf1007221 */ /* 0x002fe20000010000 */
[----:B--2---:R-:W-:-:S03]  /*10830*/  F2FP.PACK_AB R99, R9, R11 ;  /* 0x0000000b0963723e */ /* 0x004fc600000000ff */
[----:B------:R-:W-:Y:S02]  /*10840*/  FADD.FTZ R2, R227, R0 ;  /* 0x00000000e3027221 */ /* 0x000fe40000010000 */
[----:B------:R-:W-:Y:S02]  /*10850*/  FADD.FTZ R0, R226, R3 ;  /* 0x00000003e2007221 */ /* 0x000fe40000010000 */
[----:B------:R-:W-:Y:S01]  /*10860*/  FADD.FTZ R2, R235, R2 ;  /* 0x00000002eb027221 */ /* 0x000fe20000010000 */
[----:B------:R-:W-:Y:S01]  /*10870*/  HMMA.16816.F32 R52, R96, R56, R88 ;  /* 0x000000386034723c */ /* 0x000fe20000001858 */
[----:B------:R-:W-:Y:S01]  /*10880*/  FADD.FTZ R0, R225, R0 ;  /* 0x00000000e1007221 */ /* 0x000fe20000010000 */
[----:B------:R-:W1:Y:S01]  /*10890*/  LDSM.16.MT88.4 R88, [R188+0x5900] ;  /* 0x00590000bc58783b */ /* 0x000e620000004200 */
[----:B------:R-:W-:Y:S02]  /*108a0*/  FADD.FTZ R2, R223, R2 ;  /* 0x00000002df027221 */ /* 0x000fe40000010000 */
[----:B------:R-:W-:-:S02]  /*108b0*/  FADD.FTZ R0, R219, R0 ;  /* 0x00000000db007221 */ /* 0x000fc40000010000 */
[----:B------:R-:W-:Y:S01]  /*108c0*/  FADD.FTZ R2, R221, R2 ;  /* 0x00000002dd027221 */ /* 0x000fe20000010000 */
[C---:B---3--:R-:W-:Y:S01]  /*108d0*/  HMMA.16816.F32 R92, R96.reuse, R4, R144 ;  /* 0x00000004605c723c */ /* 0x048fe20000001890 */
[----:B------:R-:W-:Y:S02]  /*108e0*/  FADD.FTZ R0, R217, R0 ;  /* 0x00000000d9007221 */ /* 0x000fe40000010000 */
[----:B------:R-:W-:Y:S02]  /*108f0*/  FADD.FTZ R2, R222, R2 ;  /* 0x00000002de027221 */ /* 0x000fe40000010000 */
[----:B------:R-:W-:Y:S02]  /*10900*/  FADD.FTZ R0, R218, R0 ;  /* 0x00000000da007221 */ /* 0x000fe40000010000 */
[----:B------:R-:W-:Y:S01]  /*10910*/  FADD.FTZ R2, R220, R2 ;  /* 0x00000002dc027221 */ /* 0x000fe20000010000 */
[----:B------:R-:W-:Y:S01]  /*10920*/  HMMA.16816.F32 R56, R96, R58, R84 ;  /* 0x0000003a6038723c */ /* 0x000fe20000001854 */
[----:B------:R-:W-:-:S02]  /*10930*/  FADD.FTZ R0, R216, R0 ;  /* 0x00000000d8007221 */ /* 0x000fc40000010000 */
[----:B------:R-:W-:Y:S01]  /*10940*/  FADD.FTZ R2, R205, R2 ;  /* 0x00000002cd027221 */ /* 0x000fe20000010000 */
[----:B------:R-:W-:Y:S01]  /*10950*/  IADD3 R205, R195, 0x1000, RZ ;  /* 0x00001000c3cd7810 */ /* 0x000fe20007ffe0ff */
[----:B------:R-:W-:Y:S02]  /*10960*/  FADD.FTZ R0, R157, R0 ;  /* 0x000000009d007221 */ /* 0x000fe40000010000 */
[----:B------:R-:W-:Y:S01]  /*10970*/  FADD.FTZ R2, R159, R2 ;  /* 0x000000029f027221 */ /* 0x000fe20000010000 */
[----:B------:R-:W-:Y:S01]  /*10980*/  HMMA.16816.F32 R104, R96, R108, R200 ;  /* 0x0000006c6068723c */ /* 0x000fe200000018c8 */
[----:B------:R-:W-:Y:S02]  /*10990*/  FADD.FTZ R0, R102, R0 ;  /* 0x0000000066007221 */ /* 0x000fe40000010000 */
[----:B------:R-:W-:-:S04]  /*109a0*/  @P4 IMAD.HI.U32 R3, R244, c[0x0][0x2c8], RZ ;  /* 0x0000b200f4034a27 */ /* 0x000fc800078e00ff */
[----:B------:R-:W-:Y:S01]  /*109b0*/  FADD.FTZ R2, R204, R2 ;  /* 0x00000002cc027221 */ /* 0x000fe20000010000 */
[----:B------:R-:W-:Y:S01]  /*109c0*/  @P4 SHF.R.U32.HI R244, RZ, c[0x0][0x2cc], R3 ;  /* 0x0000b300fff44a19 */ /* 0x000fe20000011603 */
[----:B------:R-:W-:Y:S01]  /*109d0*/  FADD.FTZ R0, R156, R0 ;  /* 0x000000009c007221 */ /* 0x000fe20000010000 */
[C---:B------:R-:W-:Y:S01]  /*109e0*/  HMMA.16816.F32 R112, R96.reuse, R116, R180 ;  /* 0x000000746070723c */ /* 0x040fe200000018b4 */
[----:B------:R-:W-:Y:S01]  /*109f0*/  FADD.FTZ R3, R158, R2 ;  /* 0x000000029e037221 */ /* 0x000fe20000010000 */
[----:B------:R-:W-:Y:S01]  /*10a00*/  IADD3 R204, R195, 0x1800, RZ ;  /* 0x00001800c3cc7810 */ /* 0x000fe20007ffe0ff */
[----:B------:R-:W-:Y:S01]  /*10a10*/  FADD.FTZ R2, R103, R0 ;  /* 0x0000000067027221 */ /* 0x000fe20000010000 */
[----:B------:R-:W-:Y:S01]  /*10a20*/  IADD3 R0, R244, R232, -R242 ;  /* 0x000000e8f4007210 */ /* 0x000fe20007ffe8f2 */
[----:B------:R-:W-:Y:S01]  /*10a30*/  FADD.FTZ R4, R22, R3 ;  /* 0x0000000316047221 */ /* 0x000fe20000010000 */
[----:B------:R-:W-:Y:S01]  /*10a40*/  IADD3 R203, R195, 0x2000, RZ ;  /* 0x00002000c3cb7810 */ /* 0x000fe20007ffe0ff */
[----:B------:R-:W-:Y:S01]  /*10a50*/  FADD.FTZ R3, R10, R2 ;  /* 0x000000020a037221 */ /* 0x000fe20000010000 */
[----:B------:R-:W-:Y:S01]  /*10a60*/  SHF.R.S32.HI R2, RZ, 0x1f, R0 ;  /* 0x0000001fff027819 */ /* 0x000fe20000011400 */
[----:B------:R-:W-:Y:S01]  /*10a70*/  FADD.FTZ R4, R21, R4 ;  /* 0x0000000415047221 */ /* 0x000fe20000010000 */
[C---:B------:R-:W-:Y:S01]  /*10a80*/  HMMA.16816.F32 R120, R96.reuse, R124, R172 ;  /* 0x0000007c6078723c */ /* 0x040fe200000018ac */
[----:B------:R-:W-:Y:S01]  /*10a90*/  FADD.FTZ R3, R8, R3 ;  /* 0x0000000308037221 */ /* 0x000fe20000010000 */
[----:B------:R-:W-:Y:S01]  /*10aa0*/  LEA.HI R0, R2, R0, RZ, 0x6 ;  /* 0x0000000002007211 */ /* 0x000fe200078f30ff */
[----:B------:R-:W-:Y:S01]  /*10ab0*/  FADD.FTZ R222, R23, R4 ;  /* 0x0000000417de7221 */ /* 0x000fe20000010000 */
[----:B------:R-:W-:Y:S01]  /*10ac0*/  IADD3 R202, R195, 0x2800, RZ ;  /* 0x00002800c3ca7810 */ /* 0x000fe20007ffe0ff */
[----:B------:R-:W-:Y:S01]  /*10ad0*/  FADD.FTZ R223, R11, R3 ;  /* 0x000000030bdf7221 */ /* 0x000fe20000010000 */
[----:B------:R-:W-:Y:S01]  /*10ae0*/  SHF.R.S32.HI R0, RZ, 0x6, R0 ;  /* 0x00000006ff007819 */ /* 0x000fe20000011400 */
[----:B------:R-:W-:Y:S01]  /*10af0*/  FADD.FTZ R222, R20, R222 ;  /* 0x000000de14de7221 */ /* 0x000fe20000010000 */
[----:B------:R-:W-:Y:S01]  /*10b00*/  HMMA.16816.F32 R128, R96, R132, R168 ;  /* 0x000000846080723c */ /* 0x000fe200000018a8 */
[----:B------:R-:W-:Y:S01]  /*10b10*/  FADD.FTZ R223, R9, R223 ;  /* 0x000000df09df7221 */ /* 0x000fe20000010000 */
[----:B------:R-:W-:-:S02]  /*10b20*/  IMNMX R234, RZ, R0, !PT ;  /* 0x00000000ffea7217 */ /* 0x000fc40007800200 */
[----:B------:R-:W-:Y:S02]  /*10b30*/  IADD3 R201, R195, 0x3000, RZ ;  /* 0x00003000c3c97810 */ /* 0x000fe40007ffe0ff */
[----:B------:R-:W-:Y:S02]  /*10b40*/  ISETP.GE.AND P0, PT, R207, R234, PT ;  /* 0x000000eacf00720c */ /* 0x000fe40003f06270 */
[----:B------:R-:W-:Y:S01]  /*10b50*/  HMMA.16816.F32 R36, R96, R40, R36 ;  /* 0x000000286024723c */ /* 0x000fe20000001824 */
[----:B------:R-:W-:-:S07]  /*10b60*/  IADD3 R200, R195, 0x3800, RZ ;  /* 0x00003800c3c87810 */ /* 0x000fce0007ffe0ff */
[C---:B------:R-:W-:Y:S08]  /*10b70*/  HMMA.16816.F32 R44, R96.reuse, R48, R44 ;  /* 0x00000030602c723c */ /* 0x040ff0000000182c */
[C---:B------:R-:W-:Y:S08]  /*10b80*/  HMMA.16816.F32 R60, R96.reuse, R64, R140 ;  /* 0x00000040603c723c */ /* 0x040ff0000000188c */
[C---:B------:R-:W-:Y:S08]  /*10b90*/  HMMA.16816.F32 R68, R96.reuse, R72, R68 ;  /* 0x000000486044723c */ /* 0x040ff00000001844 */
[C---:B------:R-:W-:Y:S08]  /*10ba0*/  HMMA.16816.F32 R76, R96.reuse, R80, R76 ;  /* 0x00000050604c723c */ /* 0x040ff0000000184c */
[C---:B-1----:R-:W-:Y:S08]  /*10bb0*/  HMMA.16816.F32 R84, R96.reuse, R88, R136 ;  /* 0x000000586054723c */ /* 0x042ff00000001888 */
[C---:B------:R-:W-:Y:S07]  /*10bc0*/  HMMA.16816.F32 R108, R96.reuse, R110, R196 ;  /* 0x0000006e606c723c */ /* 0x040fee00000018c4 */
[C---:B------:R-:W-:Y:S01]  /*10bd0*/  IADD3 R199, R195.reuse, 0x4000, RZ ;  /* 0x00004000c3c77810 */ /* 0x040fe20007ffe0ff */
[----:B------:R-:W-:Y:S01]  /*10be0*/  HMMA.16816.F32 R116, R96, R118, R176 ;  /* 0x000000766074723c */ /* 0x000fe200000018b0 */
[----:B------:R-:W-:-:S02]  /*10bf0*/  IADD3 R198, R195, 0x4800, RZ ;  /* 0x00004800c3c67810 */ /* 0x000fc40007ffe0ff */
[C---:B------:R-:W-:Y:S02]  /*10c00*/  IADD3 R197, R195.reuse, 0x5000, RZ ;  /* 0x00005000c3c57810 */ /* 0x040fe40007ffe0ff */
[----:B------:R-:W-:-:S03]  /*10c10*/  IADD3 R196, R195, 0x5800, RZ ;  /* 0x00005800c3c47810 */ /* 0x000fc60007ffe0ff */
        /* <DEDUP_REMOVED lines=10> */
[----:B------:R-:W-:Y:S01]  /*10cc0*/  IADD3 RZ, P0, R228, 0x80, RZ ;  /* 0x00000080e4ff7810 */ /* 0x000fe20007f1e0ff */
[----:B------:R-:W-:Y:S01]  /*10cd0*/  IMAD.MOV.U32 R102, RZ, RZ, R100 ;  /* 0x000000ffff667224 */ /* 0x000fe200078e0064 */
[----:B------:R-:W-:Y:S01]  /*10ce0*/  IADD3 R224, P1, R236, 0x40, RZ ;  /* 0x00000040ece07810 */ /* 0x000fe20007f3e0ff */
[----:B------:R-:W-:Y:S01]  /*10cf0*/  IMAD.MOV.U32 R3, RZ, RZ, R101 ;  /* 0x000000ffff037224 */ /* 0x000fe200078e0065 */
[----:B------:R-:W-:Y:S01]  /*10d00*/  IADD3 R226, P2, R228, 0x40, RZ ;  /* 0x00000040e4e27810 */ /* 0x000fe20007f5e0ff */
[----:B------:R-:W-:Y:S01]  /*10d10*/  IMAD.X R227, RZ, RZ, R231, P0 ;  /* 0x000000ffffe37224 */ /* 0x000fe200000e06e7 */
[----:B------:R-:W-:Y:S01]  /*10d20*/  IADD3 R221, P0, R236, 0x80, RZ ;  /* 0x00000080ecdd7810 */ /* 0x000fe20007f1e0ff */
[----:B------:R-:W-:Y:S01]  /*10d30*/  IMAD.MOV.U32 R241, RZ, RZ, c[0x0][0x208] ;  /* 0x00008200fff17624 */ /* 0x000fe200078e00ff */
[----:B------:R-:W-:Y:S01]  /*10d40*/  MOV R208, R207 ;  /* 0x000000cf00d07202 */ /* 0x000fe20000000f00 */
[----:B------:R-:W-:Y:S01]  /*10d50*/  @P4 IMAD.HI.U32 R235, R238, c[0x0][0x2c8], RZ ;  /* 0x0000b200eeeb4a27 */ /* 0x000fe200078e00ff */
[----:B------:R-:W-:-:S02]  /*10d60*/  IADD3 R220, R228, 0x80, RZ ;  /* 0x00000080e4dc7810 */ /* 0x000fc40007ffe0ff */
[----:B------:R-:W-:Y:S01]  /*10d70*/  MOV R248, c[0x0][0x20c] ;  /* 0x0000830000f87a02 */ /* 0x000fe20000000f00 */
[----:B------:R-:W-:Y:S01]  /*10d80*/  IMAD.MOV.U32 R244, RZ, RZ, -0x40 ;  /* 0xffffffc0fff47424 */ /* 0x000fe200078e00ff */
[----:B------:R-:W-:Y:S01]  /*10d90*/  IADD3.X R225, RZ, R231, RZ, P2, !PT ;  /* 0x000000e7ffe17210 */ /* 0x000fe200017fe4ff */
[----:B------:R-:W-:Y:S01]  /*10da0*/  IMAD.X R219, RZ, RZ, R233, P1 ;  /* 0x000000ffffdb7224 */ /* 0x000fe200008e06e9 */
[----:B------:R-:W-:Y:S02]  /*10db0*/  IADD3.X R218, RZ, R233, RZ, P0, !PT ;  /* 0x000000e9ffda7210 */ /* 0x000fe400007fe4ff */
.L_x_615:
[----:B------:R-:W-:Y:S01]  /*10dc0*/  ISETP.GE.AND P0, PT, R208, RZ, PT ;  /* 0x000000ffd000720c */ /* 0x000fe20003f06270 */
[----:B------:R-:W-:Y:S04]  /*10dd0*/  DEPBAR.LE SB0, 0x0 ;  /* 0x000080000000791a */ /* 0x000fe80000000000 */
[----:B------:R-:W-:Y:S01]  /*10de0*/  BAR.SYNC.DEFER_BLOCKING 0x0 ;  /* 0x0000000000007b1d */ /* 0x000fe20000010000 */
[----:B------:R-:W-:Y:S02]  /*10df0*/  ISETP.NE.AND P4, PT, R240, RZ, PT ;  /* 0x000000fff000720c */ /* 0x000fe40003f85270 */
[----:B------:R-:W-:Y:S05]  /*10e00*/  ISETP.NE.AND P3, PT, R249, 0x1, PT ;  /* 0x00000001f900780c */ /* 0x000fea0003f65270 */
[----:B------:R-:W-:Y:S01]  /*10e10*/  @P0 SHF.R.S32.HI R0, RZ, 0x1f, R208 ;  /* 0x0000001fff000819 */ /* 0x000fe200000114d0 */
[----:B------:R-:W-:Y:S04]  /*10e20*/  @P0 IMAD.WIDE.U32 R4, R208, c[0x0][0x208], RZ ;  /* 0x00008200d0040a25 */ /* 0x000fe800078e00ff */
[----:B------:R-:W-:Y:S01]  /*10e30*/  @P0 IMAD R0, R0, c[0x0][0x208], RZ ;  /* 0x0000820000000a24 */ /* 0x000fe200078e02ff */
[----:B------:R-:W-:Y:S03]  /*10e40*/  @P0 SHF.L.U32 R2, R4, 0x6, RZ ;  /* 0x0000000604020819 */ /* 0x000fe600000006ff */
[----:B------:R-:W-:Y:S05]  /*10e50*/  @P0 IMAD R0, R208, c[0x0][0x20c], R0 ;  /* 0x00008300d0000a24 */ /* 0x000fea00078e0200 */
[----:B------:R-:W-:Y:S02]  /*10e60*/  @P0 IADD3 R0, R5, R0, RZ ;  /* 0x0000000005000210 */ /* 0x000fe40007ffe0ff */
[----:B------:R-:W-:Y:S01]  /*10e70*/  @P0 IADD3 R5, P1, R2, R236, RZ ;  /* 0x000000ec02050210 */ /* 0x000fe20007f3e0ff */
[----:B------:R-:W-:Y:S01]  /*10e80*/  LDSM.16.M88.4 R32, [R191+0xc100] ;  /* 0x00c10000bf20783b */ /* 0x000fe20000000200 */
[----:B------:R-:W-:Y:S02]  /*10e90*/  @P0 SHF.L.U64.HI R0, R4, 0x6, R0 ;  /* 0x0000000604000819 */ /* 0x000fe40000010200 */
[C---:B------:R-:W-:Y:S02]  /*10ea0*/  @P0 LEA R30, P2, R5.reuse, c[0x0][0x1f8], 0x1 ;  /* 0x00007e00051e0a11 */ /* 0x040fe400078408ff */
[----:B------:R-:W-:Y:S02]  /*10eb0*/  @P0 IADD3.X R4, R0, R233, RZ, P1, !PT ;  /* 0x000000e900040210 */ /* 0x000fe40000ffe4ff */
[----:B------:R-:W-:Y:S01]  /*10ec0*/  @P0 IADD3 R6, P1, R2, R224, RZ ;  /* 0x000000e002060210 */ /* 0x000fe20007f3e0ff */
[----:B------:R-:W1:Y:S01]  /*10ed0*/  LDSM.16.M88.4 R8, [R184+0x6100] ;  /* 0x00610000b808783b */ /* 0x000e620000000200 */
[----:B------:R-:W-:Y:S02]  /*10ee0*/  @P0 LEA.HI.X R31, R5, c[0x0][0x1fc], R4, 0x1, P2 ;  /* 0x00007f00051f0a11 */ /* 0x000fe400010f0c04 */
[----:B------:R-:W-:Y:S02]  /*10ef0*/  @P0 LEA R22, P2, R6, c[0x0][0x1f8], 0x1 ;  /* 0x00007e0006160a11 */ /* 0x000fe400078408ff */
[----:B------:R-:W-:Y:S02]  /*10f00*/  @P0 IADD3.X R5, R0, R219, RZ, P1, !PT ;  /* 0x000000db00050210 */ /* 0x000fe40000ffe4ff */
[C---:B------:R-:W-:Y:S01]  /*10f10*/  @P0 LEA R4, P1, R241.reuse, R2, 0x5 ;  /* 0x00000002f1040211 */ /* 0x040fe200078228ff */
[----:B------:R-:W2:Y:S01]  /*10f20*/  LDSM.16.M88.4 R16, [R184+0x6900] ;  /* 0x00690000b810783b */ /* 0x000ea20000000200 */
[----:B------:R-:W-:Y:S02]  /*10f30*/  @P0 LEA.HI.X R23, R6, c[0x0][0x1fc], R5, 0x1, P2 ;  /* 0x00007f0006170a11 */ /* 0x000fe400010f0c05 */
[----:B------:R-:W-:Y:S02]  /*10f40*/  @P0 IADD3 R5, P2, R2, R221, RZ ;  /* 0x000000dd02050210 */ /* 0x000fe40007f5e0ff */
[----:B------:R-:W-:Y:S02]  /*10f50*/  @P0 LEA.HI.X R2, R241, R0, R248, 0x5, P1 ;  /* 0x00000000f1020211 */ /* 0x000fe400008f2cf8 */
[----:B------:R-:W-:Y:S01]  /*10f60*/  @P0 IADD3.X R0, R0, R218, RZ, P2, !PT ;  /* 0x000000da00000210 */ /* 0x000fe200017fe4ff */
[----:B------:R-:W3:Y:S01]  /*10f70*/  LDSM.16.M88.4 R24, [R184+0x7100] ;  /* 0x00710000b818783b */ /* 0x000ee20000000200 */
[C---:B------:R-:W-:Y:S02]  /*10f80*/  @P0 LEA R14, P2, R5.reuse, c[0x0][0x1f8], 0x1 ;  /* 0x00007e00050e0a11 */ /* 0x040fe400078408ff */
[----:B------:R-:W-:Y:S02]  /*10f90*/  @P0 IADD3 R6, P1, R4, R236, RZ ;  /* 0x000000ec04060210 */ /* 0x000fe40007f3e0ff */
[----:B------:R-:W-:Y:S02]  /*10fa0*/  @P0 LEA.HI.X R15, R5, c[0x0][0x1fc], R0, 0x1, P2 ;  /* 0x00007f00050f0a11 */ /* 0x000fe400010f0c00 */
[----:B------:R-:W-:Y:S01]  /*10fb0*/  @P0 IADD3.X R7, R2, R233, RZ, P1, !PT ;  /* 0x000000e902070210 */ /* 0x000fe20000ffe4ff */
[----:B------:R-:W4:Y:S01]  /*10fc0*/  LDSM.16.M88.4 R136, [R184+0x7900] ;  /* 0x00790000b888783b */ /* 0x000f220000000200 */
[----:B------:R-:W-:Y:S02]  /*10fd0*/  @P0 LEA R28, P1, R6, c[0x0][0x1f8], 0x1 ;  /* 0x00007e00061c0a11 */ /* 0x000fe400078208ff */
[----:B------:R-:W-:Y:S02]  /*10fe0*/  @P0 IADD3 R0, P2, R4, R224, RZ ;  /* 0x000000e004000210 */ /* 0x000fe40007f5e0ff */
[----:B------:R-:W-:Y:S02]  /*10ff0*/  @P0 LEA.HI.X R29, R6, c[0x0][0x1fc], R7, 0x1, P1 ;  /* 0x00007f00061d0a11 */ /* 0x000fe400008f0c07 */
[----:B------:R-:W-:Y:S01]  /*11000*/  @P0 IADD3.X R5, R2, R219, RZ, P2, !PT ;  /* 0x000000db02050210 */ /* 0x000fe200017fe4ff */
[----:B------:R-:W-:Y:S01]  /*11010*/  LDSM.16.M88.4 R140, [R192+0xc100] ;  /* 0x00c10000c08c783b */ /* 0x000fe20000000200 */
[----:B------:R-:W-:Y:S02]  /*11020*/  @P0 LEA R20, P2, R0, c[0x0][0x1f8], 0x1 ;  /* 0x00007e0000140a11 */ /* 0x000fe400078408ff */
[----:B------:R-:W-:Y:S02]  /*11030*/  @P0 IADD3 R4, P1, R4, R221, RZ ;  /* 0x000000dd04040210 */ /* 0x000fe40007f3e0ff */
[----:B------:R-:W-:Y:S02]  /*11040*/  @P0 LEA.HI.X R21, R0, c[0x0][0x1fc], R5, 0x1, P2 ;  /* 0x00007f0000150a11 */ /* 0x000fe400010f0c05 */
[----:B------:R-:W-:Y:S01]  /*11050*/  @P0 IADD3.X R2, R2, R218, RZ, P1, !PT ;  /* 0x000000da02020210 */ /* 0x000fe20000ffe4ff */
[----:B------:R-:W5:Y:S01]  /*11060*/  LDSM.16.M88.4 R144, [R195] ;  /* 0x00000000c390783b */ /* 0x000f620000000200 */
[C---:B------:R-:W-:Y:S02]  /*11070*/  @P0 LEA R12, P1, R4.reuse, c[0x0][0x1f8], 0x1 ;  /* 0x00007e00040c0a11 */ /* 0x040fe400078208ff */
[----:B------:R-:W-:Y:S02]  /*11080*/  MOV R0, R238 ;  /* 0x000000ee00007202 */ /* 0x000fe40000000f00 */
[----:B------:R-:W-:Y:S02]  /*11090*/  @P0 LEA.HI.X R13, R4, c[0x0][0x1fc], R2, 0x1, P1 ;  /* 0x00007f00040d0a11 */ /* 0x000fe400008f0c02 */
[C---:B-1----:R-:W-:Y:S01]  /*110a0*/  HMMA.16816.F32 R4, R32.reuse, R8, RZ ;  /* 0x000000082004723c */ /* 0x042fe200000018ff */
[----:B------:R-:W1:Y:S02]  /*110b0*/  LDSM.16.M88.4 R148, [R206] ;  /* 0x00000000ce94783b */ /* 0x000e640000000200 */
[----:B------:R-:W-:Y:S05]  /*110c0*/  @P3 SHF.R.U32.HI R0, RZ, c[0x0][0x2cc], R235 ;  /* 0x0000b300ff003a19 */ /* 0x000fea00000116eb */
[C---:B------:R-:W-:Y:S01]  /*110d0*/  HMMA.16816.F32 R8, R32.reuse, R10, RZ ;  /* 0x0000000a2008723c */ /* 0x040fe200000018ff */
[----:B------:R-:W1:Y:S08]  /*110e0*/  LDSM.16.M88.4 R152, [R205] ;  /* 0x00000000cd98783b */ /* 0x000e700000000200 */
[----:B------:R-:W1:Y:S08]  /*110f0*/  LDSM.16.M88.4 R156, [R204] ;  /* 0x00000000cc9c783b */ /* 0x000e700000000200 */
[----:B------:R-:W-:Y:S01]  /*11100*/  @!PT LDS RZ, [RZ] ;  /* 0x00000000fffff984 */ /* 0x000fe20000000800 */
[----:B------:R-:W-:Y:S01]  /*11110*/  @!PT LDS RZ, [RZ] ;  /* 0x00000000fffff984 */ /* 0x000fe20000000800 */
[----:B------:R-:W-:Y:S01]  /*11120*/  @!PT LDS RZ, [RZ] ;  /* 0x00000000fffff984 */ /* 0x000fe20000000800 */
[----:B------:R4:W-:Y:S08]  /*11130*/  @P0 LDGSTS.E.BYPASS.LTC128B.128 [R209+0x100], [R30.64], !P5 ;  /* 0x001000001ed10fae */ /* 0x0009f0000e901d46 */
[----:B------:R3:W-:Y:S08]  /*11140*/  @P0 LDGSTS.E.BYPASS.LTC128B.128 [R209+0x2100], [R22.64], !P6 ;  /* 0x0210000016d10fae */ /* 0x0007f0000f101d46 */
[----:B------:R2:W-:Y:S08]  /*11150*/  @P0 LDGSTS.E.BYPASS.LTC128B.128 [R209+0x4100], [R14.64], !P4 ;  /* 0x041000000ed10fae */ /* 0x0005f0000e101d46 */
[----:B------:R4:W-:Y:S08]  /*11160*/  @P0 LDGSTS.E.BYPASS.LTC128B.128 [R209+0x1100], [R28.64], !P5 ;  /* 0x011000001cd10fae */ /* 0x0009f0000e901d46 */
[----:B------:R3:W-:Y:S08]  /*11170*/  @P0 LDGSTS.E.BYPASS.LTC128B.128 [R209+0x3100], [R20.64], !P6 ;  /* 0x0310000014d10fae */ /* 0x0007f0000f101d46 */
[----:B------:R2:W-:Y:S08]  /*11180*/  @P0 LDGSTS.E.BYPASS.LTC128B.128 [R209+0x5100], [R12.64], !P4 ;  /* 0x051000000cd10fae */ /* 0x0005f0000e101d46 */
[----:B------:R-:W-:Y:S08]  /*11190*/  LDSM.16.M88.4 R160, [R194+0xc100] ;  /* 0x00c10000c2a0783b */ /* 0x000ff00000000200 */
[----:B------:R-:W0:Y:S08]  /*111a0*/  LDGDEPBAR ;  /* 0x00000000000079af */ /* 0x000e300000000000 */
[----:B------:R-:W1:Y:S01]  /*111b0*/  LDSM.16.M88.4 R164, [R190+0x6100] ;  /* 0x00610000bea4783b */ /* 0x000e620000000200 */
[C---:B--2---:R-:W-:Y:S07]  /*111c0*/  HMMA.16816.F32 R12, R32.reuse, R16, RZ ;  /* 0x00000010200c723c */ /* 0x044fee00000018ff */
[----:B------:R-:W-:Y:S01]  /*111d0*/  LDSM.16.M88.4 R168, [R190+0x7100] ;  /* 0x00710000bea8783b */ /* 0x000fe20000000200 */
[C---:B------:R-:W-:Y:S07]  /*111e0*/  HMMA.16816.F32 R16, R32.reuse, R18, RZ ;  /* 0x000000122010723c */ /* 0x040fee00000018ff */
[----:B------:R-:W-:Y:S01]  /*111f0*/  LDSM.16.M88.4 R172, [R190+0x7900] ;  /* 0x00790000beac783b */ /* 0x000fe20000000200 */
[C---:B---3--:R-:W-:Y:S07]  /*11200*/  HMMA.16816.F32 R20, R32.reuse, R24, RZ ;  /* 0x000000182014723c */ /* 0x048fee00000018ff */
[----:B------:R-:W-:Y:S01]  /*11210*/  LDSM.16.M88.4 R176, [R193+0xc100] ;  /* 0x00c10000c1b0783b */ /* 0x000fe20000000200 */
[C---:B------:R-:W-:Y:S07]  /*11220*/  HMMA.16816.F32 R24, R32.reuse, R26, RZ ;  /* 0x0000001a2018723c */ /* 0x040fee00000018ff */
[----:B------:R-:W-:Y:S01]  /*11230*/  LDSM.16.M88.4 R180, [R189] ;  /* 0x00000000bdb4783b */ /* 0x000fe20000000200 */
[C---:B----4-:R-:W-:Y:S07]  /*11240*/  HMMA.16816.F32 R28, R32.reuse, R136, RZ ;  /* 0x00000088201c723c */ /* 0x050fee00000018ff */
[----:B------:R-:W-:Y:S01]  /*11250*/  SHFL.IDX PT, R2, R0, RZ, 0x1c1f ;  /* 0x001c1fff00027589 */ /* 0x000fe200000e0000 */
[----:B------:R-:W-:Y:S07]  /*11260*/  HMMA.16816.F32 R32, R32, R138, RZ ;  /* 0x0000008a2020723c */ /* 0x000fee00000018ff */
[----:B------:R-:W2:Y:S01]  /*11270*/  LDSM.16.M88.4 R136, [R190+0x6900] ;  /* 0x00690000be88783b */ /* 0x000ea20000000200 */
[C---:B-----5:R-:W-:Y:S08]  /*11280*/  HMMA.16816.F32 R4, R140.reuse, R144, R4 ;  /* 0x000000908c04723c */ /* 0x060ff00000001804 */
[C---:B------:R-:W-:Y:S01]  /*11290*/  HMMA.16816.F32 R8, R140.reuse, R146, R8 ;  /* 0x000000928c08723c */ /* 0x040fe20000001808 */
[----:B------:R-:W-:Y:S07]  /*112a0*/  LDSM.16.M88.4 R144, [R189+0x1000] ;  /* 0x00100000bd90783b */ /* 0x000fee0000000200 */
[C---:B-1----:R-:W-:Y:S08]  /*112b0*/  HMMA.16816.F32 R12, R140.reuse, R148, R12 ;  /* 0x000000948c0c723c */ /* 0x042ff0000000180c */
[C---:B------:R-:W-:Y:S01]  /*112c0*/  HMMA.16816.F32 R16, R140.reuse, R150, R16 ;  /* 0x000000968c10723c */ /* 0x040fe20000001810 */
[----:B------:R-:W-:Y:S07]  /*112d0*/  LDSM.16.M88.4 R148, [R189+0x1800] ;  /* 0x00180000bd94783b */ /* 0x000fee0000000200 */
[C---:B------:R-:W-:Y:S08]  /*112e0*/  HMMA.16816.F32 R20, R140.reuse, R152, R20 ;  /* 0x000000988c14723c */ /* 0x040ff00000001814 */
[C---:B------:R-:W-:Y:S01]  /*112f0*/  HMMA.16816.F32 R24, R140.reuse, R154, R24 ;  /* 0x0000009a8c18723c */ /* 0x040fe20000001818 */
[----:B------:R-:W-:Y:S07]  /*11300*/  LDSM.16.M88.4 R152, [R191+0x10100] ;  /* 0x01010000bf98783b */ /* 0x000fee0000000200 */
[C---:B------:R-:W-:Y:S08]  /*11310*/  HMMA.16816.F32 R28, R140.reuse, R156, R28 ;  /* 0x0000009c8c1c723c */ /* 0x040ff0000000181c */
[----:B------:R-:W-:Y:S01]  /*11320*/  HMMA.16816.F32 R32, R140, R158, R32 ;  /* 0x0000009e8c20723c */ /* 0x000fe20000001820 */
[----:B------:R-:W1:Y:S07]  /*11330*/  LDSM.16.M88.4 R140, [R189+0x800] ;  /* 0x00080000bd8c783b */ /* 0x000e6e0000000200 */
[C---:B------:R-:W-:Y:S01]  /*11340*/  HMMA.16816.F32 R4, R160.reuse, R164, R4 ;  /* 0x000000a4a004723c */ /* 0x040fe20000001804 */
[----:B------:R-:W3:Y:S07]  /*11350*/  LDSM.16.M88.4 R156, [R184+0x8100] ;  /* 0x00810000b89c783b */ /* 0x000eee0000000200 */
[C---:B------:R-:W-:Y:S01]  /*11360*/  HMMA.16816.F32 R8, R160.reuse, R166, R8 ;  /* 0x000000a6a008723c */ /* 0x040fe20000001808 */
[----:B------:R-:W-:Y:S07]  /*11370*/  LDSM.16.M88.4 R164, [R184+0x9900] ;  /* 0x00990000b8a4783b */ /* 0x000fee0000000200 */
[C---:B--2---:R-:W-:Y:S08]  /*11380*/  HMMA.16816.F32 R12, R160.reuse, R136, R12 ;  /* 0x00000088a00c723c */ /* 0x044ff0000000180c */
[C---:B------:R-:W-:Y:S01]  /*11390*/  HMMA.16816.F32 R16, R160.reuse, R138, R16 ;  /* 0x0000008aa010723c */ /* 0x040fe20000001810 */
[----:B------:R-:W2:Y:S07]  /*113a0*/  LDSM.16.M88.4 R136, [R184+0x8900] ;  /* 0x00890000b888783b */ /* 0x000eae0000000200 */
[C---:B------:R-:W-:Y:S08]  /*113b0*/  HMMA.16816.F32 R20, R160.reuse, R168, R20 ;  /* 0x000000a8a014723c */ /* 0x040ff00000001814 */
[C---:B------:R-:W-:Y:S01]  /*113c0*/  HMMA.16816.F32 R24, R160.reuse, R170, R24 ;  /* 0x000000aaa018723c */ /* 0x040fe20000001818 */
[----:B------:R-:W-:Y:S07]  /*113d0*/  LDSM.16.M88.4 R168, [R192+0x10100] ;  /* 0x01010000c0a8783b */ /* 0x000fee0000000200 */
[C---:B------:R-:W-:Y:S08]  /*113e0*/  HMMA.16816.F32 R28, R160.reuse, R172, R28 ;  /* 0x000000aca01c723c */ /* 0x040ff0000000181c */
[----:B------:R-:W-:Y:S01]  /*113f0*/  HMMA.16816.F32 R32, R160, R174, R32 ;  /* 0x000000aea020723c */ /* 0x000fe20000001820 */
[----:B------:R-:W4:Y:S07]  /*11400*/  LDSM.16.M88.4 R160, [R184+0x9100] ;  /* 0x00910000b8a0783b */ /* 0x000f2e0000000200 */
[C---:B------:R-:W-:Y:S01]  /*11410*/  HMMA.16816.F32 R4, R176.reuse, R180, R4 ;  /* 0x000000b4b004723c */ /* 0x040fe20000001804 */
[----:B------:R-:W5:Y:S07]  /*11420*/  LDSM.16.M88.4 R172, [R203] ;  /* 0x00000000cbac783b */ /* 0x000f6e0000000200 */
        /* <DEDUP_REMOVED lines=15> */
[C---:B--2---:R-:W-:Y:S08]  /*11520*/  HMMA.16816.F32 R12, R152.reuse, R136, R12 ;  /* 0x00000088980c723c */ /* 0x044ff0000000180c */
[C---:B------:R-:W-:Y:S01]  /*11530*/  HMMA.16816.F32 R16, R152.reuse, R138, R16 ;  /* 0x0000008a9810723c */ /* 0x040fe20000001810 */
[----:B------:R-:W2:Y:S07]  /*11540*/  LDSM.16.M88.4 R136, [R190+0x8900] ;  /* 0x00890000be88783b */ /* 0x000eae0000000200 */
[C---:B----4-:R-:W-:Y:S08]  /*11550*/  HMMA.16816.F32 R20, R152.reuse, R160, R20 ;  /* 0x000000a09814723c */ /* 0x050ff00000001814 */
[C---:B------:R-:W-:Y:S01]  /*11560*/  HMMA.16816.F32 R24, R152.reuse, R162, R24 ;  /* 0x000000a29818723c */ /* 0x040fe20000001818 */
[----:B------:R-:W-:Y:S07]  /*11570*/  LDSM.16.M88.4 R160, [R193+0x10100] ;  /* 0x01010000c1a0783b */ /* 0x000fee0000000200 */
[C---:B------:R-:W-:Y:S08]  /*11580*/  HMMA.16816.F32 R28, R152.reuse, R164, R28 ;  /* 0x000000a4981c723c */ /* 0x040ff0000000181c */
[----:B------:R-:W-:Y:S01]  /*11590*/  HMMA.16816.F32 R32, R152, R166, R32 ;  /* 0x000000a69820723c */ /* 0x000fe20000001820 */
[----:B------:R-:W4:Y:S07]  /*115a0*/  LDSM.16.M88.4 R152, [R190+0x9100] ;  /* 0x00910000be98783b */ /* 0x000f2e0000000200 */
[C---:B-----5:R-:W-:Y:S01]  /*115b0*/  HMMA.16816.F32 R4, R168.reuse, R172, R4 ;  /* 0x000000aca804723c */ /* 0x060fe20000001804 */
[----:B------:R-:W5:Y:S07]  /*115c0*/  LDSM.16.M88.4 R164, [R189+0x2000] ;  /* 0x00200000bda4783b */ /* 0x000f6e0000000200 */
        /* <DEDUP_REMOVED lines=23> */
[----:B------:R-:W2:Y:S07]  /*11740*/  LDSM.16.M88.4 R156, [R184+0xb900] ;  /* 0x00b90000b89c783b */ /* 0x000eae0000000200 */
[C---:B-----5:R-:W-:Y:S01]  /*11750*/  HMMA.16816.F32 R4, R160.reuse, R164, R4 ;  /* 0x000000a4a004723c */ /* 0x060fe20000001804 */
[----:B------:R-:W5:Y:S07]  /*11760*/  LDSM.16.M88.4 R176, [R192+0x14100] ;  /* 0x01410000c0b0783b */ /* 0x000f6e0000000200 */
        /* <DEDUP_REMOVED lines=35> */
[C---:B--2---:R-:W-:Y:S08]  /*119a0*/  HMMA.16816.F32 R12, R160.reuse, R136, R12 ;  /* 0x00000088a00c723c */ /* 0x044ff0000000180c */
[C---:B------:R-:W-:Y:S01]  /*119b0*/  HMMA.16816.F32 R16, R160.reuse, R138, R16 ;  /* 0x0000008aa010723c */ /* 0x040fe20000001810 */
[----:B------:R-:W1:Y:S07]  /*119c0*/  LDSM.16.M88.4 R136, [R189+0x4800] ;  /* 0x00480000bd88783b */ /* 0x000e6e0000000200 */
[C---:B----4-:R-:W-:Y:S08]  /*119d0*/  HMMA.16816.F32 R20, R160.reuse, R152, R20 ;  /* 0x00000098a014723c */ /* 0x050ff00000001814 */
[C---:B------:R-:W-:Y:S08]  /*119e0*/  HMMA.16816.F32 R24, R160.reuse, R154, R24 ;  /* 0x0000009aa018723c */ /* 0x040ff00000001818 */
[C---:B------:R-:W-:Y:S08]  /*119f0*/  HMMA.16816.F32 R28, R160.reuse, R156, R28 ;  /* 0x0000009ca01c723c */ /* 0x040ff0000000181c */
[----:B------:R-:W-:Y:S08]  /*11a00*/  HMMA.16816.F32 R32, R160, R158, R32 ;  /* 0x0000009ea020723c */ /* 0x000ff00000001820 */
[C---:B-----5:R-:W-:Y:S08]  /*11a10*/  HMMA.16816.F32 R4, R168.reuse, R172, R4 ;  /* 0x000000aca804723c */ /* 0x060ff00000001804 */
        /* <DEDUP_REMOVED lines=17> */
[----:B------:R-:W-:Y:S01]  /*11b30*/  MUFU.TANH R143, R6 ;  /* 0x00000006008f7308 */ /* 0x000fe20000002400 */
[----:B------:R-:W-:Y:S02]  /*11b40*/  FMUL.FTZ R16, R16, c[0x0][0x320] ;  /* 0x0000c80010107a20 */ /* 0x000fe40000410000 */
[----:B------:R-:W-:Y:S02]  /*11b50*/  FMUL.FTZ R14, R14, c[0x0][0x320] ;  /* 0x0000c8000e0e7a20 */ /* 0x000fe40000410000 */
[----:B------:R-:W-:Y:S02]  /*11b60*/  FMUL.FTZ R17, R17, c[0x0][0x320] ;  /* 0x0000c80011117a20 */ /* 0x000fe40000410000 */
[----:B------:R-:W-:Y:S03]  /*11b70*/  FMUL.FTZ R15, R15, c[0x0][0x320] ;  /* 0x0000c8000f0f7a20 */ /* 0x000fe60000410000 */
[----:B------:R3:W-:Y:S10]  /*11b80*/  MUFU.TANH R142, R7 ;  /* 0x00000007008e7308 */ /* 0x0007f40000002400 */
[----:B------:R-:W4:Y:S10]  /*11b90*/  MUFU.TANH R141, R8 ;  /* 0x00000008008d7308 */ /* 0x000f340000002400 */
[----:B------:R-:W5:Y:S01]  /*11ba0*/  MUFU.TANH R136, R9 ;  /* 0x0000000900887308 */ /* 0x000f620000002400 */
[----:B---3--:R-:W3:Y:S09]  /*11bb0*/  LDSM.16.M88.4 R4, [R189+0x5000] ;  /* 0x00500000bd04783b */ /* 0x008ef20000000200 */
[----:B------:R-:W-:Y:S10]  /*11bc0*/  MUFU.TANH R103, R10 ;  /* 0x0000000a00677308 */ /* 0x000ff40000002400 */
[----:B------:R1:W-:Y:S10]  /*11bd0*/  MUFU.TANH R101, R11 ;  /* 0x0000000b00657308 */ /* 0x0003f40000002400 */
[----:B------:R-:W-:Y:S10]  /*11be0*/  MUFU.TANH R13, R13 ;  /* 0x0000000d000d7308 */ /* 0x000ff40000002400 */
[----:B------:R4:W-:Y:S01]  /*11bf0*/  MUFU.TANH R148, R18 ;  /* 0x0000001200947308 */ /* 0x0009e20000002400 */
[C---:B---3--:R-:W-:Y:S01]  /*11c00*/  HMMA.16816.F32 R20, R168.reuse, R4, R20 ;  /* 0x00000004a814723c */ /* 0x048fe20000001814 */
[----:B-1----:R-:W1:Y:S01]  /*11c10*/  LDSM.16.M88.4 R8, [R189+0x5800] ;  /* 0x00580000bd08783b */ /* 0x002e620000000200 */
[----:B------:R-:W-:Y:S07]  /*11c20*/  DEPBAR.LE SB0, 0x0 ;  /* 0x000080000000791a */ /* 0x000fee0000000000 */
[----:B------:R-:W-:Y:S01]  /*11c30*/  MUFU.TANH R16, R16 ;  /* 0x0000001000107308 */ /* 0x000fe20000002400 */
[C---:B------:R-:W-:Y:S01]  /*11c40*/  HMMA.16816.F32 R24, R168.reuse, R6, R24 ;  /* 0x00000006a818723c */ /* 0x040fe20000001818 */
[----:B------:R3:W1:Y:S08]  /*11c50*/  SHFL.IDX PT, R4, R0, 0x1, 0x1c1f ;  /* 0x003c1f0000047f89 */ /* 0x00067000000e0000 */
[----:B------:R5:W-:Y:S01]  /*11c60*/  MUFU.TANH R149, R19 ;  /* 0x0000001300957308 */ /* 0x000be20000002400 */
[----:B------:R-:W-:Y:S04]  /*11c70*/  BAR.SYNC.DEFER_BLOCKING 0x0 ;  /* 0x0000000000007b1d */ /* 0x000fe80000010000 */
[----:B------:R-:W-:Y:S02]  /*11c80*/  FMUL.FTZ R23, R23, c[0x0][0x320] ;  /* 0x0000c80017177a20 */ /* 0x000fe40000410000 */
[----:B------:R-:W-:Y:S02]  /*11c90*/  FMUL.FTZ R20, R20, c[0x0][0x320] ;  /* 0x0000c80014147a20 */ /* 0x000fe40000410000 */
[----:B------:R-:W-:Y:S02]  /*11ca0*/  FMUL.FTZ R22, R22, c[0x0][0x320] ;  /* 0x0000c80016167a20 */ /* 0x000fe40000410000 */
[----:B------:R-:W-:Y:S02]  /*11cb0*/  FMUL.FTZ R21, R21, c[0x0][0x320] ;  /* 0x0000c80015157a20 */ /* 0x000fe40000410000 */
[----:B---3--:R-:W-:Y:S02]  /*11cc0*/  IMAD R0, R208, R244, 0x1 ;  /* 0x00000001d0007424 */ /* 0x008fe400078e02f4 */
[----:B------:R-:W-:Y:S02]  /*11cd0*/  FMUL.FTZ R24, R24, c[0x0][0x320] ;  /* 0x0000c80018187a20 */ /* 0x000fe40000410000 */
[----:B------:R-:W-:Y:S01]  /*11ce0*/  FMUL.FTZ R25, R25, c[0x0][0x320] ;  /* 0x0000c80019197a20 */ /* 0x000fe20000410000 */
[----:B------:R-:W-:Y:S01]  /*11cf0*/  IADD3 R0, R232, R0, -R239 ;  /* 0x00000000e8007210 */ /* 0x000fe20007ffe8ef */
[----:B------:R-:W-:Y:S02]  /*11d00*/  FMUL.FTZ R26, R26, c[0x0][0x320] ;  /* 0x0000c8001a1a7a20 */ /* 0x000fe40000410000 */
[----:B------:R-:W-:Y:S01]  /*11d10*/  FMUL.FTZ R27, R27, c[0x0][0x320] ;  /* 0x0000c8001b1b7a20 */ /* 0x000fe20000410000 */
[C---:B-1----:R-:W-:Y:S01]  /*11d20*/  HMMA.16816.F32 R28, R168.reuse, R8, R28 ;  /* 0x00000008a81c723c */ /* 0x042fe2000000181c */
[----:B------:R-:W1:Y:S02]  /*11d30*/  MUFU.TANH R140, R12 ;  /* 0x0000000c008c7308 */ /* 0x000e640000002400 */
[----:B------:R-:W-:Y:S04]  /*11d40*/  IADD3 R0, R0, -R242, RZ ;  /* 0x800000f200007210 */ /* 0x000fe80007ffe0ff */
[----:B------:R-:W-:Y:S01]  /*11d50*/  IADD3 R2, R0, R2, RZ ;  /* 0x0000000200027210 */ /* 0x000fe20007ffe0ff */
[----:B------:R-:W-:Y:S03]  /*11d60*/  HMMA.16816.F32 R32, R168, R10, R32 ;  /* 0x0000000aa820723c */ /* 0x000fe60000001820 */
[----:B------:R3:W-:Y:S01]  /*11d70*/  MUFU.TANH R7, R22 ;  /* 0x0000001600077308 */ /* 0x0007e20000002400 */
[C---:B------:R-:W-:Y:S02]  /*11d80*/  ISETP.GT.AND P0, PT, R2.reuse, RZ, PT ;  /* 0x000000ff0200720c */ /* 0x040fe40003f04270 */
[C---:B------:R-:W-:Y:S02]  /*11d90*/  ISETP.GT.AND P2, PT, R2.reuse, 0x1, PT ;  /* 0x000000010200780c */ /* 0x040fe40003f44270 */
[----:B------:R-:W-:Y:S02]  /*11da0*/  FSEL R10, R145, -INF , P0 ;  /* 0xff800000910a7808 */ /* 0x000fe40000000000 */
[----:B------:R-:W-:Y:S02]  /*11db0*/  ISETP.GT.AND P3, PT, R2, 0x8, PT ;  /* 0x000000080200780c */ /* 0x000fe40003f64270 */
[----:B--2---:R-:W-:Y:S01]  /*11dc0*/  FSEL R11, R144, -INF , P2 ;  /* 0xff800000900b7808 */ /* 0x004fe20001000000 */
[----:B------:R2:W-:Y:S01]  /*11dd0*/  MUFU.TANH R12, R20 ;  /* 0x00000014000c7308 */ /* 0x0005e20000002400 */
[----:B------:R-:W-:Y:S02]  /*11de0*/  IADD3 R0, R0, R4, RZ ;  /* 0x0000000400007210 */ /* 0x000fe40007ffe0ff */
[----:B------:R-:W-:Y:S01]  /*11df0*/  FMNMX.FTZ R4, R10, R3, !PT ;  /* 0x000000030a047209 */ /* 0x000fe20007810000 */
[----:B------:R-:W-:Y:S01]  /*11e00*/  FMUL.FTZ R28, R28, c[0x0][0x320] ;  /* 0x0000c8001c1c7a20 */ /* 0x000fe20000410000 */
[----:B------:R-:W-:Y:S01]  /*11e10*/  ISETP.GT.AND P2, PT, R2, 0x9, PT ;  /* 0x000000090200780c */ /* 0x000fe20003f44270 */
[----:B------:R-:W-:Y:S01]  /*11e20*/  FMUL.FTZ R29, R29, c[0x0][0x320] ;  /* 0x0000c8001d1d7a20 */ /* 0x000fe20000410000 */
[----:B------:R-:W-:Y:S01]  /*11e30*/  FMNMX.FTZ R4, R11, R4, !PT ;  /* 0x000000040b047209 */ /* 0x000fe20007810000 */
[----:B------:R-:W-:Y:S01]  /*11e40*/  FMUL.FTZ R30, R30, c[0x0][0x320] ;  /* 0x0000c8001e1e7a20 */ /* 0x000fe20000410000 */
[----:B----4-:R-:W-:Y:S01]  /*11e50*/  FSEL R18, R141, -INF , P3 ;  /* 0xff8000008d127808 */ /* 0x010fe20001800000 */
[----:B------:R4:W-:Y:S01]  /*11e60*/  MUFU.TANH R5, R21 ;  /* 0x0000001500057308 */ /* 0x0009e20000002400 */
[----:B-----5:R-:W-:Y:S01]  /*11e70*/  FSEL R19, R136, -INF , P2 ;  /* 0xff80000088137808 */ /* 0x020fe20001000000 */
[----:B------:R-:W-:Y:S01]  /*11e80*/  FMUL.FTZ R32, R32, c[0x0][0x320] ;  /* 0x0000c80020207a20 */ /* 0x000fe20000410000 */
[----:B------:R-:W-:Y:S01]  /*11e90*/  ISETP.GT.AND P3, PT, R2, 0x10, PT ;  /* 0x000000100200780c */ /* 0x000fe20003f64270 */
[----:B------:R-:W-:Y:S01]  /*11ea0*/  FMUL.FTZ R33, R33, c[0x0][0x320] ;  /* 0x0000c80021217a20 */ /* 0x000fe20000410000 */
[----:B------:R-:W-:Y:S01]  /*11eb0*/  FMNMX.FTZ R4, R18, R4, !PT ;  /* 0x0000000412047209 */ /* 0x000fe20007810000 */
[----:B------:R-:W-:Y:S01]  /*11ec0*/  FMUL.FTZ R6, R31, c[0x0][0x320] ;  /* 0x0000c8001f067a20 */ /* 0x000fe20000410000 */
[----:B-1----:R-:W-:Y:S01]  /*11ed0*/  FSEL R140, R140, -INF , P3 ;  /* 0xff8000008c8c7808 */ /* 0x002fe20001800000 */
[----:B------:R-:W-:Y:S01]  /*11ee0*/  FMUL.FTZ R34, R34, c[0x0][0x320] ;  /* 0x0000c80022227a20 */ /* 0x000fe20000410000 */
[----:B------:R-:W-:Y:S01]  /*11ef0*/  ISETP.GT.AND P1, PT, R0, RZ, PT ;  /* 0x000000ff0000720c */ /* 0x000fe20003f24270 */
[----:B------:R-:W1:Y:S01]  /*11f00*/  MUFU.TANH R14, R14 ;  /* 0x0000000e000e7308 */ /* 0x000e620000002400 */
[----:B------:R-:W-:Y:S01]  /*11f10*/  ISETP.GT.AND P2, PT, R2, 0x11, PT ;  /* 0x000000110200780c */ /* 0x000fe20003f44270 */
[----:B------:R-:W-:Y:S01]  /*11f20*/  FMUL.FTZ R35, R35, c[0x0][0x320] ;  /* 0x0000c80023237a20 */ /* 0x000fe20000410000 */
[----:B------:R-:W-:Y:S02]  /*11f30*/  FMNMX.FTZ R4, R19, R4, !PT ;  /* 0x0000000413047209 */ /* 0x000fe40007810000 */
[----:B------:R-:W-:Y:S02]  /*11f40*/  FSEL R141, R13, -INF , P2 ;  /* 0xff8000000d8d7808 */ /* 0x000fe40001000000 */
[----:B------:R-:W-:Y:S02]  /*11f50*/  FMNMX.FTZ R4, R140, R4, !PT ;  /* 0x000000048c047209 */ /* 0x000fe40007810000 */
[----:B---3--:R-:W-:Y:S01]  /*11f60*/  FSEL R22, R143, -INF , P1 ;  /* 0xff8000008f167808 */ /* 0x008fe20000800000 */
[----:B------:R-:W3:Y:S01]  /*11f70*/  MUFU.TANH R17, R17 ;  /* 0x0000001100117308 */ /* 0x000ee20000002400 */
[----:B------:R-:W-:Y:S02]  /*11f80*/  ISETP.GT.AND P1, PT, R0, 0x8, PT ;  /* 0x000000080000780c */ /* 0x000fe40003f24270 */
[----:B------:R-:W-:Y:S02]  /*11f90*/  ISETP.GT.AND P3, PT, R2, 0x18, PT ;  /* 0x000000180200780c */ /* 0x000fe40003f64270 */
[----:B------:R-:W-:Y:S02]  /*11fa0*/  FMNMX.FTZ R4, R141, R4, !PT ;  /* 0x000000048d047209 */ /* 0x000fe40007810000 */
[----:B------:R-:W-:Y:S02]  /*11fb0*/  FSEL R146, R16, -INF , P3 ;  /* 0xff80000010927808 */ /* 0x000fe40001800000 */
[C---:B------:R-:W-:Y:S01]  /*11fc0*/  ISETP.GT.AND P0, PT, R0.reuse, 0x1, PT ;  /* 0x000000010000780c */ /* 0x040fe20003f04270 */
[----:B------:R5:W-:Y:S01]  /*11fd0*/  MUFU.TANH R100, R23 ;  /* 0x0000001700647308 */ /* 0x000be20000002400 */
[----:B--2---:R-:W-:Y:S02]  /*11fe0*/  FSEL R20, R103, -INF , P1 ;  /* 0xff80000067147808 */ /* 0x004fe40000800000 */
[----:B------:R-:W-:Y:S02]  /*11ff0*/  ISETP.GT.AND P1, PT, R0, 0x10, PT ;  /* 0x000000100000780c */ /* 0x000fe40003f24270 */
[----:B------:R-:W-:Y:S02]  /*12000*/  ISETP.GT.AND P2, PT, R2, 0x19, PT ;  /* 0x000000190200780c */ /* 0x000fe40003f44270 */
[----:B------:R-:W-:Y:S02]  /*12010*/  FMNMX.FTZ R4, R146, R4, !PT ;  /* 0x0000000492047209 */ /* 0x000fe40007810000 */
[----:B----4-:R-:W-:Y:S01]  /*12020*/  FSEL R21, R142, -INF , P0 ;  /* 0xff8000008e157808 */ /* 0x010fe20000000000 */
[----:B------:R-:W2:Y:S01]  /*12030*/  MUFU.TANH R15, R15 ;  /* 0x0000000f000f7308 */ /* 0x000ea20000002400 */
[----:B-1----:R-:W-:Y:S02]  /*12040*/  FSEL R142, R14, -INF , P1 ;  /* 0xff8000000e8e7808 */ /* 0x002fe40000800000 */
[C---:B------:R-:W-:Y:S02]  /*12050*/  ISETP.GT.AND P0, PT, R0.reuse, 0x9, PT ;  /* 0x000000090000780c */ /* 0x040fe40003f04270 */
[----:B---3--:R-:W-:Y:S02]  /*12060*/  FSEL R147, R17, -INF , P2 ;  /* 0xff80000011937808 */ /* 0x008fe40001000000 */
[----:B------:R-:W-:Y:S02]  /*12070*/  ISETP.GT.AND P1, PT, R0, 0x18, PT ;  /* 0x000000180000780c */ /* 0x000fe40003f24270 */
[----:B------:R-:W-:Y:S01]  /*12080*/  ISETP.GT.AND P2, PT, R2, 0x20, PT ;  /* 0x000000200200780c */ /* 0x000fe20003f44270 */
[----:B------:R-:W1:Y:S01]  /*12090*/  MUFU.TANH R24, R24 ;  /* 0x0000001800187308 */ /* 0x000e620000002400 */
[----:B------:R-:W-:Y:S02]  /*120a0*/  FSEL R148, R148, -INF , P1 ;  /* 0xff80000094947808 */ /* 0x000fe40000800000 */
[----:B------:R-:W-:Y:S02]  /*120b0*/  FSEL R151, R12, -INF , P2 ;  /* 0xff8000000c977808 */ /* 0x000fe40001000000 */
[----:B-----5:R-:W-:Y:S02]  /*120c0*/  FSEL R23, R101, -INF , P0 ;  /* 0xff80000065177808 */ /* 0x020fe40000000000 */
[----:B------:R-:W-:Y:S02]  /*120d0*/  FMNMX.FTZ R4, R147, R4, !PT ;  /* 0x0000000493047209 */ /* 0x000fe40007810000 */
[----:B------:R-:W-:Y:S01]  /*120e0*/  ISETP.GT.AND P0, PT, R0, 0x11, PT ;  /* 0x000000110000780c */ /* 0x000fe20003f04270 */
[----:B------:R-:W3:Y:S01]  /*120f0*/  MUFU.TANH R25, R25 ;  /* 0x0000001900197308 */ /* 0x000ee20000002400 */
[----:B------:R-:W-:Y:S02]  /*12100*/  ISETP.GT.AND P1, PT, R2, 0x21, PT ;  /* 0x000000210200780c */ /* 0x000fe40003f24270 */
[----:B------:R-:W-:Y:S02]  /*12110*/  FMNMX.FTZ R4, R151, R4, !PT ;  /* 0x0000000497047209 */ /* 0x000fe40007810000 */
[----:B--2---:R-:W-:Y:S02]  /*12120*/  FSEL R143, R15, -INF , P0 ;  /* 0xff8000000f8f7808 */ /* 0x004fe40000000000 */
[----:B------:R-:W-:Y:S02]  /*12130*/  FSEL R152, R5, -INF , P1 ;  /* 0xff80000005987808 */ /* 0x000fe40000800000 */
[----:B------:R-:W-:Y:S01]  /*12140*/  ISETP.GT.AND P0, PT, R0, 0x19, PT ;  /* 0x000000190000780c */ /* 0x000fe20003f04270 */
[----:B------:R-:W2:Y:S01]  /*12150*/  MUFU.TANH R28, R28 ;  /* 0x0000001c001c7308 */ /* 0x000ea20000002400 */
[----:B------:R-:W-:Y:S02]  /*12160*/  ISETP.GT.AND P2, PT, R2, 0x28, PT ;  /* 0x000000280200780c */ /* 0x000fe40003f44270 */
[----:B------:R-:W-:Y:S02]  /*12170*/  FSEL R149, R149, -INF , P0 ;  /* 0xff80000095957808 */ /* 0x000fe40000000000 */
[----:B-1----:R-:W-:Y:S02]  /*12180*/  FSEL R156, R24, -INF , P2 ;  /* 0xff800000189c7808 */ /* 0x002fe40001000000 */
[----:B------:R-:W-:Y:S02]  /*12190*/  FMNMX.FTZ R4, R152, R4, !PT ;  /* 0x0000000498047209 */ /* 0x000fe40007810000 */
[----:B------:R-:W-:Y:S01]  /*121a0*/  ISETP.GT.AND P0, PT, R0, 0x20, PT ;  /* 0x000000200000780c */ /* 0x000fe20003f04270 */
[----:B------:R-:W1:Y:S01]  /*121b0*/  MUFU.TANH R29, R29 ;  /* 0x0000001d001d7308 */ /* 0x000e620000002400 */
[----:B------:R-:W-:Y:S02]  /*121c0*/  ISETP.GT.AND P1, PT, R2, 0x29, PT ;  /* 0x000000290200780c */ /* 0x000fe40003f24270 */
[----:B------:R-:W-:Y:S02]  /*121d0*/  FMNMX.FTZ R5, R22, R102, !PT ;  /* 0x0000006616057209 */ /* 0x000fe40007810000 */
[----:B------:R-:W-:Y:S02]  /*121e0*/  FSEL R154, R7, -INF , P0 ;  /* 0xff800000079a7808 */ /* 0x000fe40000000000 */
[----:B---3--:R-:W-:Y:S02]  /*121f0*/  FSEL R157, R25, -INF , P1 ;  /* 0xff800000199d7808 */ /* 0x008fe40000800000 */
[C---:B------:R-:W-:Y:S01]  /*12200*/  ISETP.GT.AND P2, PT, R2.reuse, 0x38, PT ;  /* 0x000000380200780c */ /* 0x040fe20003f44270 */
[----:B------:R-:W3:Y:S01]  /*12210*/  MUFU.TANH R32, R32 ;  /* 0x0000002000207308 */ /* 0x000ee20000002400 */
[C---:B------:R-:W-:Y:S02]  /*12220*/  ISETP.GT.AND P0, PT, R2.reuse, 0x30, PT ;  /* 0x000000300200780c */ /* 0x040fe40003f04270 */
[C---:B------:R-:W-:Y:S02]  /*12230*/  ISETP.GT.AND P3, PT, R2.reuse, 0x31, PT ;  /* 0x000000310200780c */ /* 0x040fe40003f64270 */
[----:B------:R-:W-:Y:S02]  /*12240*/  ISETP.GT.AND P1, PT, R2, 0x39, PT ;  /* 0x000000390200780c */ /* 0x000fe40003f24270 */
[----:B------:R-:W-:Y:S02]  /*12250*/  FMNMX.FTZ R2, R156, R4, !PT ;  /* 0x000000049c027209 */ /* 0x000fe40007810000 */
[----:B------:R-:W-:Y:S01]  /*12260*/  FMNMX.FTZ R5, R21, R5, !PT ;  /* 0x0000000515057209 */ /* 0x000fe20007810000 */
[----:B------:R-:W4:Y:S01]  /*12270*/  MUFU.TANH R33, R33 ;  /* 0x0000002100217308 */ /* 0x000f220000002400 */
[----:B--2---:R-:W-:Y:S02]  /*12280*/  FSEL R161, R28, -INF , P0 ;  /* 0xff8000001ca17808 */ /* 0x004fe40000000000 */
[----:B------:R-:W-:Y:S02]  /*12290*/  FMNMX.FTZ R2, R157, R2, !PT ;  /* 0x000000029d027209 */ /* 0x000fe40007810000 */
[----:B------:R-:W-:Y:S02]  /*122a0*/  FMNMX.FTZ R5, R20, R5, !PT ;  /* 0x0000000514057209 */ /* 0x000fe40007810000 */
[----:B-1----:R-:W-:Y:S02]  /*122b0*/  FSEL R160, R29, -INF , P3 ;  /* 0xff8000001da07808 */ /* 0x002fe40001800000 */
[----:B------:R-:W-:Y:S01]  /*122c0*/  FMNMX.FTZ R2, R161, R2, !PT ;  /* 0x00000002a1027209 */ /* 0x000fe20007810000 */
[----:B------:R-:W1:Y:S01]  /*122d0*/  MUFU.TANH R26, R26 ;  /* 0x0000001a001a7308 */ /* 0x000e620000002400 */
[----:B------:R-:W-:Y:S02]  /*122e0*/  FMNMX.FTZ R5, R23, R5, !PT ;  /* 0x0000000517057209 */ /* 0x000fe40007810000 */
[----:B------:R-:W-:Y:S02]  /*122f0*/  FMNMX.FTZ R2, R160, R2, !PT ;  /* 0x00000002a0027209 */ /* 0x000fe40007810000 */
[----:B---3--:R-:W-:Y:S02]  /*12300*/  FSEL R162, R32, -INF , P2 ;  /* 0xff80000020a27808 */ /* 0x008fe40001000000 */
[----:B------:R-:W-:Y:S02]  /*12310*/  FMNMX.FTZ R4, R142, R5, !PT ;  /* 0x000000058e047209 */ /* 0x000fe40007810000 */
[----:B------:R-:W-:Y:S01]  /*12320*/  FMNMX.FTZ R2, R162, R2, !PT ;  /* 0x00000002a2027209 */ /* 0x000fe20007810000 */
[----:B------:R-:W2:Y:S01]  /*12330*/  MUFU.TANH R27, R27 ;  /* 0x0000001b001b7308 */ /* 0x000ea20000002400 */
[----:B------:R-:W-:Y:S02]  /*12340*/  FMNMX.FTZ R4, R143, R4, !PT ;  /* 0x000000048f047209 */ /* 0x000fe40007810000 */
[----:B------:R-:W-:Y:S02]  /*12350*/  ISETP.GT.AND P0, PT, R0, 0x21, PT ;  /* 0x000000210000780c */ /* 0x000fe40003f04270 */
[----:B----4-:R-:W-:Y:S02]  /*12360*/  FSEL R207, R33, -INF , P1 ;  /* 0xff80000021cf7808 */ /* 0x010fe40000800000 */
[----:B------:R-:W-:Y:S02]  /*12370*/  FMNMX.FTZ R4, R148, R4, !PT ;  /* 0x0000000494047209 */ /* 0x000fe40007810000 */
[----:B------:R-:W-:Y:S01]  /*12380*/  FMNMX.FTZ R2, R207, R2, !PT ;  /* 0x00000002cf027209 */ /* 0x000fe20007810000 */
[----:B------:R-:W3:Y:S01]  /*12390*/  MUFU.TANH R30, R30 ;  /* 0x0000001e001e7308 */ /* 0x000ee20000002400 */
[----:B------:R-:W-:Y:S02]  /*123a0*/  FMNMX.FTZ R4, R149, R4, !PT ;  /* 0x0000000495047209 */ /* 0x000fe40007810000 */
[----:B------:R-:W-:Y:S01]  /*123b0*/  FSEL R150, R100, -INF , P0 ;  /* 0xff80000064967808 */ /* 0x000fe20000000000 */
[----:B------:R-:W4:Y:S01]  /*123c0*/  SHFL.BFLY PT, R101, R2, 0x2, 0x1f ;  /* 0x0c401f0002657f89 */ /* 0x000f2200000e0000 */
[----:B------:R-:W-:Y:S02]  /*123d0*/  FMNMX.FTZ R4, R154, R4, !PT ;  /* 0x000000049a047209 */ /* 0x000fe40007810000 */
[----:B------:R-:W-:Y:S02]  /*123e0*/  ISETP.GT.AND P3, PT, R0, 0x28, PT ;  /* 0x000000280000780c */ /* 0x000fe40003f64270 */
[----:B------:R-:W-:Y:S01]  /*123f0*/  FMNMX.FTZ R4, R150, R4, !PT ;  /* 0x0000000496047209 */ /* 0x000fe20007810000 */
[----:B------:R-:W5:Y:S01]  /*12400*/  MUFU.TANH R6, R6 ;  /* 0x0000000600067308 */ /* 0x000f620000002400 */
[----:B-1----:R-:W-:Y:S02]  /*12410*/  FSEL R153, R26, -INF , P3 ;  /* 0xff8000001a997808 */ /* 0x002fe40001800000 */
[----:B------:R-:W-:Y:S02]  /*12420*/  ISETP.GT.AND P0, PT, R0, 0x29, PT ;  /* 0x000000290000780c */ /* 0x000fe40003f04270 */
[----:B------:R-:W-:Y:S02]  /*12430*/  ISETP.GE.AND P2, PT, R208, 0x1, PT ;  /* 0x00000001d000780c */ /* 0x000fe40003f46270 */
[----:B--2---:R-:W-:Y:S02]  /*12440*/  FSEL R155, R27, -INF , P0 ;  /* 0xff8000001b9b7808 */ /* 0x004fe40000000000 */
[----:B------:R-:W-:Y:S01]  /*12450*/  FMNMX.FTZ R4, R153, R4, !PT ;  /* 0x0000000499047209 */ /* 0x000fe20007810000 */
[----:B------:R-:W1:Y:S01]  /*12460*/  MUFU.TANH R34, R34 ;  /* 0x0000002200227308 */ /* 0x000e620000002400 */
[----:B------:R-:W-:Y:S02]  /*12470*/  ISETP.GT.AND P1, PT, R0, 0x30, PT ;  /* 0x000000300000780c */ /* 0x000fe40003f24270 */
[----:B------:R-:W-:Y:S02]  /*12480*/  FMNMX.FTZ R4, R155, R4, !PT ;  /* 0x000000049b047209 */ /* 0x000fe40007810000 */
[----:B---3--:R-:W-:Y:S02]  /*12490*/  FSEL R158, R30, -INF , P1 ;  /* 0xff8000001e9e7808 */ /* 0x008fe40000800000 */
[----:B------:R-:W-:Y:S02]  /*124a0*/  ISETP.GT.AND P0, PT, R0, 0x31, PT ;  /* 0x000000310000780c */ /* 0x000fe40003f04270 */
[----:B------:R-:W-:Y:S01]  /*124b0*/  FMNMX.FTZ R5, R158, R4, !PT ;  /* 0x000000049e057209 */ /* 0x000fe20007810000 */
[----:B------:R-:W2:Y:S01]  /*124c0*/  MUFU.TANH R103, R35 ;  /* 0x0000002300677308 */ /* 0x000ea20000002400 */
[----:B------:R-:W-:Y:S02]  /*124d0*/  IADD3 R4, R208, -0x1, RZ ;  /* 0xffffffffd0047810 */ /* 0x000fe40007ffe0ff */
[----:B----4-:R-:W-:Y:S02]  /*124e0*/  FMNMX.FTZ R101, R2, R101, !PT ;  /* 0x0000006502657209 */ /* 0x010fe40007810000 */
[----:B-----5:R-:W-:Y:S01]  /*124f0*/  FSEL R159, R6, -INF , P0 ;  /* 0xff800000069f7808 */ /* 0x020fe20000000000 */
[----:B------:R-:W-:Y:S01]  /*12500*/  @P2 IMAD.WIDE.U32 R6, R4, c[0x0][0x1e0], RZ ;  /* 0x0000780004062a25 */ /* 0x000fe200078e00ff */
[C---:B------:R-:W-:Y:S01]  /*12510*/  ISETP.GT.AND P1, PT, R0.reuse, 0x38, PT ;  /* 0x000000380000780c */ /* 0x040fe20003f24270 */
[----:B------:R-:W3:Y:S01]  /*12520*/  SHFL.BFLY PT, R9, R101, 0x1, 0x1f ;  /* 0x0c201f0065097f89 */ /* 0x000ee200000e0000 */
[----:B------:R-:W-:Y:S02]  /*12530*/  ISETP.GT.AND P0, PT, R0, 0x39, PT ;  /* 0x000000390000780c */ /* 0x000fe40003f04270 */
[----:B------:R-:W-:Y:S02]  /*12540*/  FMNMX.FTZ R0, R159, R5, !PT ;  /* 0x000000059f007209 */ /* 0x000fe40007810000 */
[----:B------:R-:W-:Y:S02]  /*12550*/  @P2 SHF.R.S32.HI R5, RZ, 0x1f, R4 ;  /* 0x0000001fff052819 */ /* 0x000fe40000011404 */
[----:B-1----:R-:W-:Y:S03]  /*12560*/  FSEL R183, R34, -INF , P1 ;  /* 0xff80000022b77808 */ /* 0x002fe60000800000 */
[----:B------:R-:W-:Y:S01]  /*12570*/  @P2 IMAD R5, R5, c[0x0][0x1e0], RZ ;  /* 0x0000780005052a24 */ /* 0x000fe200078e02ff */
[----:B------:R-:W-:Y:S03]  /*12580*/  FMNMX.FTZ R0, R183, R0, !PT ;  /* 0x00000000b7007209 */ /* 0x000fe60007810000 */
[----:B------:R-:W-:Y:S01]  /*12590*/  @P2 IMAD R4, R4, c[0x0][0x1e4], R5 ;  /* 0x0000790004042a24 */ /* 0x000fe200078e0205 */
[C---:B------:R-:W-:Y:S02]  /*125a0*/  @P2 SHF.L.U32 R5, R6.reuse, 0x6, RZ ;  /* 0x0000000606052819 */ /* 0x040fe400000006ff */
[----:B--2---:R-:W-:Y:S02]  /*125b0*/  FSEL R103, R103, -INF , P0 ;  /* 0xff80000067677808 */ /* 0x004fe40000000000 */
[----:B------:R-:W-:Y:S02]  /*125c0*/  @P2 IADD3 R4, R7, R4, RZ ;  /* 0x0000000407042210 */ /* 0x000fe40007ffe0ff */
[----:B------:R-:W-:Y:S02]  /*125d0*/  @P2 IADD3 R7, P0, R5, R228, RZ ;  /* 0x000000e405072210 */ /* 0x000fe40007f1e0ff */
[----:B------:R-:W-:Y:S02]  /*125e0*/  @P2 SHF.L.U64.HI R4, R6, 0x6, R4 ;  /* 0x0000000606042819 */ /* 0x000fe40000010204 */
[----:B------:R-:W-:Y:S02]  /*125f0*/  FMNMX.FTZ R0, R103, R0, !PT ;  /* 0x0000000067007209 */ /* 0x000fe40007810000 */
[----:B------:R-:W-:Y:S02]  /*12600*/  @P2 LEA R16, P1, R7, c[0x0][0x1c8], 0x1 ;  /* 0x0000720007102a11 */ /* 0x000fe400078208ff */
[----:B------:R-:W-:Y:S01]  /*12610*/  @P2 IADD3.X R8, R4, R231, RZ, P0, !PT ;  /* 0x000000e704082210 */ /* 0x000fe200007fe4ff */
[----:B------:R-:W1:Y:S01]  /*12620*/  SHFL.BFLY PT, R2, R0, 0x2, 0x1f ;  /* 0x0c401f0000027f89 */ /* 0x000e6200000e0000 */
[----:B------:R-:W-:Y:S02]  /*12630*/  @P2 IADD3 R6, P0, R5, R226, RZ ;  /* 0x000000e205062210 */ /* 0x000fe40007f1e0ff */
[----:B------:R-:W-:Y:S02]  /*12640*/  @P2 LEA.HI.X R17, R7, c[0x0][0x1cc], R8, 0x1, P1 ;  /* 0x0000730007112a11 */ /* 0x000fe400008f0c08 */
[----:B------:R-:W-:Y:S02]  /*12650*/  @P2 LEA R14, P1, R6, c[0x0][0x1c8], 0x1 ;  /* 0x00007200060e2a11 */ /* 0x000fe400078208ff */
[----:B------:R-:W-:Y:S01]  /*12660*/  @P2 IADD3.X R8, R4, R225, RZ, P0, !PT ;  /* 0x000000e104082210 */ /* 0x000fe200007fe4ff */
[----:B------:R2:W-:Y:S01]  /*12670*/  @P2 LDGSTS.E.BYPASS.LTC128B.128 [R209+0x6100], [R16.64], !P5 ;  /* 0x0610000010d12fae */ /* 0x0005e2000e901d46 */
[----:B------:R-:W-:Y:S02]  /*12680*/  @P2 IADD3 R7, P0, R5, R220, RZ ;  /* 0x000000dc05072210 */ /* 0x000fe40007f1e0ff */
[----:B---3--:R-:W-:Y:S02]  /*12690*/  FMNMX.FTZ R101, R101, R9, !PT ;  /* 0x0000000965657209 */ /* 0x008fe40007810000 */
[----:B------:R-:W-:Y:S02]  /*126a0*/  @P2 LEA.HI.X R15, R6, c[0x0][0x1cc], R8, 0x1, P1 ;  /* 0x00007300060f2a11 */ /* 0x000fe400008f0c08 */
[----:B------:R-:W-:Y:S01]  /*126b0*/  @P2 LEA R12, P1, R7, c[0x0][0x1c8], 0x1 ;  /* 0x00007200070c2a11 */ /* 0x000fe200078208ff */
[----:B------:R-:W-:Y:S01]  /*126c0*/  FMUL.FTZ R144, R101, c[0x0][0x2d0] ;  /* 0x0000b40065907a20 */ /* 0x000fe20000410000 */
[----:B------:R-:W-:Y:S01]  /*126d0*/  @P2 IADD3.X R6, R4, R227, RZ, P0, !PT ;  /* 0x000000e304062210 */ /* 0x000fe200007fe4ff */
[----:B------:R3:W-:Y:S01]  /*126e0*/  @P2 LDGSTS.E.BYPASS.LTC128B.128 [R209+0x8100], [R14.64], !P6 ;  /* 0x081000000ed12fae */ /* 0x0007e2000f101d46 */
[----:B------:R-:W-:Y:S02]  /*126f0*/  @P2 IADD3 R5, P0, R247, R5, RZ ;  /* 0x00000005f7052210 */ /* 0x000fe40007f1e0ff */
[----:B------:R-:W-:Y:S02]  /*12700*/  @P2 LEA.HI.X R13, R7, c[0x0][0x1cc], R6, 0x1, P1 ;  /* 0x00007300070d2a11 */ /* 0x000fe400008f0c06 */
[----:B------:R-:W-:Y:S02]  /*12710*/  FSETP.NEU.FTZ.AND P1, PT, R101, -INF , PT ;  /* 0xff8000006500780b */ /* 0x000fe40003f3d000 */
[----:B-1----:R-:W-:Y:S01]  /*12720*/  FMNMX.FTZ R0, R0, R2, !PT ;  /* 0x0000000200007209 */ /* 0x002fe20007810000 */
[----:B------:R3:W-:Y:S01]  /*12730*/  @P2 LDGSTS.E.BYPASS.LTC128B.128 [R209+0xa100], [R12.64], !P4 ;  /* 0x0a1000000cd12fae */ /* 0x0007e2000e101d46 */
[----:B------:R-:W-:Y:S02]  /*12740*/  FSEL R144, R144, RZ, P1 ;  /* 0x000000ff90907208 */ /* 0x000fe40000800000 */
[----:B------:R-:W-:Y:S02]  /*12750*/  @P2 IADD3 R6, P3, R5, R228, RZ ;  /* 0x000000e405062210 */ /* 0x000fe40007f7e0ff */
[----:B------:R-:W-:Y:S01]  /*12760*/  @P2 IADD3.X R4, R245, R4, RZ, P0, !PT ;  /* 0x00000004f5042210 */ /* 0x000fe200007fe4ff */
[--C-:B------:R-:W-:Y:S01]  /*12770*/  FFMA.FTZ R10, R10, c[0x0][0x2d0], -R144.reuse ;  /* 0x0000b4000a0a7a23 */ /* 0x100fe20000010890 */
[----:B------:R-:W-:Y:S01]  /*12780*/  @P2 LEA R8, P0, R6, c[0x0][0x1c8], 0x1 ;  /* 0x0000720006082a11 */ /* 0x000fe200078008ff */
[----:B------:R-:W1:Y:S01]  /*12790*/  SHFL.BFLY PT, R2, R0, 0x1, 0x1f ;  /* 0x0c201f0000027f89 */ /* 0x000e6200000e0000 */
[----:B------:R-:W-:Y:S01]  /*127a0*/  @P2 IADD3.X R7, R4, R231, RZ, P3, !PT ;  /* 0x000000e704072210 */ /* 0x000fe20001ffe4ff */
[----:B------:R4:W-:Y:S01]  /*127b0*/  MUFU.EX2 R216, R10 ;  /* 0x0000000a00d87308 */ /* 0x0009e20000000800 */
[--C-:B------:R-:W-:Y:S02]  /*127c0*/  FFMA.FTZ R18, R18, c[0x0][0x2d0], -R144.reuse ;  /* 0x0000b40012127a23 */ /* 0x100fe40000010890 */
[----:B------:R-:W-:Y:S01]  /*127d0*/  @P2 LEA.HI.X R9, R6, c[0x0][0x1cc], R7, 0x1, P0 ;  /* 0x0000730006092a11 */ /* 0x000fe200000f0c07 */
[--C-:B------:R-:W-:Y:S01]  /*127e0*/  FFMA.FTZ R7, R11, c[0x0][0x2d0], -R144.reuse ;  /* 0x0000b4000b077a23 */ /* 0x100fe20000010890 */
[----:B------:R-:W-:Y:S01]  /*127f0*/  @P2 IADD3 R6, P0, R5, R226, RZ ;  /* 0x000000e205062210 */ /* 0x000fe20007f1e0ff */
[----:B------:R-:W-:Y:S02]  /*12800*/  FFMA.FTZ R19, R19, c[0x0][0x2d0], -R144 ;  /* 0x0000b40013137a23 */ /* 0x000fe40000010890 */
[----:B------:R5:W-:Y:S01]  /*12810*/  @P2 LDGSTS.E.BYPASS.LTC128B.128 [R209+0x7100], [R8.64], !P5 ;  /* 0x0710000008d12fae */ /* 0x000be2000e901d46 */
[----:B------:R-:W-:Y:S01]  /*12820*/  @P2 IADD3.X R24, R4, R225, RZ, P0, !PT ;  /* 0x000000e104182210 */ /* 0x000fe200007fe4ff */
[----:B------:R-:W2:Y:S10]  /*12830*/  MUFU.EX2 R217, R7 ;  /* 0x0000000700d97308 */ /* 0x000eb40000000800 */
[----:B------:R-:W-:Y:S01]  /*12840*/  MUFU.EX2 R215, R18 ;  /* 0x0000001200d77308 */ /* 0x000fe20000000800 */
[----:B-1----:R-:W-:Y:S02]  /*12850*/  FMNMX.FTZ R100, R0, R2, !PT ;  /* 0x0000000200647209 */ /* 0x002fe40007810000 */
[----:B----4-:R-:W-:Y:S03]  /*12860*/  @P2 LEA R10, P0, R6, c[0x0][0x1c8], 0x1 ;  /* 0x00007200060a2a11 */ /* 0x010fe600078008ff */
[----:B------:R-:W-:Y:S01]  /*12870*/  FMUL.FTZ R145, R100, c[0x0][0x2d0] ;  /* 0x0000b40064917a20 */ /* 0x000fe20000410000 */
[----:B------:R-:W-:Y:S02]  /*12880*/  @P2 LEA.HI.X R11, R6, c[0x0][0x1cc], R24, 0x1, P0 ;  /* 0x00007300060b2a11 */ /* 0x000fe400000f0c18 */
[----:B------:R-:W-:Y:S01]  /*12890*/  @P2 IADD3 R5, P0, R5, R220, RZ ;  /* 0x000000dc05052210 */ /* 0x000fe20007f1e0ff */
[----:B------:R-:W1:Y:S02]  /*128a0*/  MUFU.EX2 R214, R19 ;  /* 0x0000001300d67308 */ /* 0x000e640000000800 */
[----:B------:R4:W-:Y:S01]  /*128b0*/  @P2 LDGSTS.E.BYPASS.LTC128B.128 [R209+0x9100], [R10.64], !P6 ;  /* 0x091000000ad12fae */ /* 0x0009e2000f101d46 */
[----:B------:R-:W-:Y:S02]  /*128c0*/  @P2 IADD3.X R0, R4, R227, RZ, P0, !PT ;  /* 0x000000e304002210 */ /* 0x000fe400007fe4ff */
[----:B------:R-:W-:Y:S02]  /*128d0*/  @P2 LEA R4, P0, R5, c[0x0][0x1c8], 0x1 ;  /* 0x0000720005042a11 */ /* 0x000fe400078008ff */
[----:B--2---:R-:W-:Y:S02]  /*128e0*/  F2FP.PACK_AB R136, R217, R216 ;  /* 0x000000d8d988723e */ /* 0x004fe400000000ff */
[----:B------:R-:W-:Y:S02]  /*128f0*/  @P2 LEA.HI.X R5, R5, c[0x0][0x1cc], R0, 0x1, P0 ;  /* 0x0000730005052a11 */ /* 0x000fe400000f0c00 */
[----:B------:R-:W-:Y:S02]  /*12900*/  FSETP.NEU.FTZ.AND P0, PT, R100, -INF , PT ;  /* 0xff8000006400780b */ /* 0x000fe40003f1d000 */
[----:B------:R-:W-:Y:S01]  /*12910*/  FSEL R0, R101, RZ, P1 ;  /* 0x000000ff65007208 */ /* 0x000fe20000800000 */
[----:B------:R2:W-:Y:S01]  /*12920*/  @P2 LDGSTS.E.BYPASS.LTC128B.128 [R209+0xb100], [R4.64], !P4 ;  /* 0x0b10000004d12fae */ /* 0x0005e2000e101d46 */
[----:B------:R-:W-:Y:S03]  /*12930*/  FSEL R145, R145, RZ, P0 ;  /* 0x000000ff91917208 */ /* 0x000fe60000000000 */
[----:B------:R-:W-:Y:S02]  /*12940*/  FADD.FTZ R0, -R0, R3 ;  /* 0x0000000300007221 */ /* 0x000fe40000010100 */
[--C-:B------:R-:W-:Y:S02]  /*12950*/  FFMA.FTZ R2, R23, c[0x0][0x2d0], -R145.reuse ;  /* 0x0000b40017027a23 */ /* 0x100fe40000010891 */
[----:B------:R-:W-:Y:S01]  /*12960*/  FMUL.FTZ R0, R0, c[0x0][0x2d0] ;  /* 0x0000b40000007a20 */ /* 0x000fe20000410000 */
[----:B---3--:R-:W3:Y:S01]  /*12970*/  LDSM.16.MT88.4 R12, [R185+0x100] ;  /* 0x00010000b90c783b */ /* 0x008ee20000004200 */
[----:B------:R2:W-:Y:S01]  /*12980*/  MUFU.EX2 R210, R2 ;  /* 0x0000000200d27308 */ /* 0x0005e20000000800 */
[--C-:B------:R-:W-:Y:S01]  /*12990*/  FFMA.FTZ R22, R22, c[0x0][0x2d0], -R145.reuse ;  /* 0x0000b40016167a23 */ /* 0x100fe20000010891 */
[----:B-1----:R-:W-:Y:S01]  /*129a0*/  F2FP.PACK_AB R138, R214, R215 ;  /* 0x000000d7d68a723e */ /* 0x002fe200000000ff */
[--C-:B------:R-:W-:Y:S02]  /*129b0*/  FFMA.FTZ R21, R21, c[0x0][0x2d0], -R145.reuse ;  /* 0x0000b40015157a23 */ /* 0x100fe40000010891 */
[--C-:B------:R-:W-:Y:S02]  /*129c0*/  FFMA.FTZ R20, R20, c[0x0][0x2d0], -R145.reuse ;  /* 0x0000b40014147a23 */ /* 0x100fe40000010891 */
[----:B------:R-:W-:Y:S03]  /*129d0*/  LDSM.16.MT88.4 R28, [R188+0x100] ;  /* 0x00010000bc1c783b */ /* 0x000fe60000004200 */
[----:B------:R1:W1:Y:S05]  /*129e0*/  MUFU.EX2 R3, R0 ;  /* 0x0000000000037308 */ /* 0x00026a0000000800 */
[----:B------:R-:W0:Y:S05]  /*129f0*/  LDGDEPBAR ;  /* 0x00000000000079af */ /* 0x000e2a0000000000 */
[----:B------:R-:W-:Y:S01]  /*12a00*/  MUFU.EX2 R213, R22 ;  /* 0x0000001600d57308 */ /* 0x000fe20000000800 */
[----:B--2---:R-:W-:Y:S02]  /*12a10*/  FSEL R2, R100, RZ, P0 ;  /* 0x000000ff64027208 */ /* 0x004fe40000000000 */
[----:B------:R-:W-:Y:S07]  /*12a20*/  ISETP.GT.AND P0, PT, R208, R234, PT ;  /* 0x000000ead000720c */ /* 0x000fee0003f04270 */
[----:B------:R-:W2:Y:S01]  /*12a30*/  MUFU.EX2 R212, R21 ;  /* 0x0000001500d47308 */ /* 0x000ea20000000800 */
[----:B-1----:R-:W-:Y:S02]  /*12a40*/  FADD.FTZ R0, -R2, R102 ;  /* 0x0000006602007221 */ /* 0x002fe40000010100 */
[--C-:B------:R-:W-:Y:S02]  /*12a50*/  FFMA.FTZ R2, R140, c[0x0][0x2d0], -R144.reuse ;  /* 0x0000b4008c027a23 */ /* 0x100fe40000010890 */
[----:B------:R-:W-:Y:S05]  /*12a60*/  FMUL.FTZ R0, R0, c[0x0][0x2d0] ;  /* 0x0000b40000007a20 */ /* 0x000fea0000410000 */
[----:B------:R1:W-:Y:S01]  /*12a70*/  MUFU.EX2 R182, R2 ;  /* 0x0000000200b67308 */ /* 0x0003e20000000800 */
[C---:B------:R-:W-:Y:S02]  /*12a80*/  FMUL.FTZ R4, R3.reuse, R104 ;  /* 0x0000006803047220 */ /* 0x040fe40000410000 */
[C---:B------:R-:W-:Y:S02]  /*12a90*/  FMUL.FTZ R5, R3.reuse, R105 ;  /* 0x0000006903057220 */ /* 0x040fe40000410000 */
[C---:B-----5:R-:W-:Y:S02]  /*12aa0*/  FMUL.FTZ R8, R3.reuse, R108 ;  /* 0x0000006c03087220 */ /* 0x060fe40000410000 */
[C---:B------:R-:W-:Y:S02]  /*12ab0*/  FMUL.FTZ R9, R3.reuse, R109 ;  /* 0x0000006d03097220 */ /* 0x040fe40000410000 */
[C---:B------:R-:W-:Y:S01]  /*12ac0*/  FMUL.FTZ R16, R3.reuse, R116 ;  /* 0x0000007403107220 */ /* 0x040fe20000410000 */
[----:B------:R5:W3:Y:S01]  /*12ad0*/  MUFU.EX2 R211, R20 ;  /* 0x0000001400d37308 */ /* 0x000ae20000000800 */
[C---:B------:R-:W-:Y:S02]  /*12ae0*/  FMUL.FTZ R17, R3.reuse, R117 ;  /* 0x0000007503117220 */ /* 0x040fe40000410000 */
[C---:B------:R-:W-:Y:S01]  /*12af0*/  FMUL.FTZ R24, R3.reuse, R124 ;  /* 0x0000007c03187220 */ /* 0x040fe20000410000 */
[----:B--2---:R-:W-:Y:S01]  /*12b00*/  F2FP.PACK_AB R137, R212, R213 ;  /* 0x000000d5d489723e */ /* 0x004fe200000000ff */
[C---:B------:R-:W-:Y:S02]  /*12b10*/  FMUL.FTZ R25, R3.reuse, R125 ;  /* 0x0000007d03197220 */ /* 0x040fe40000410000 */
[C---:B------:R-:W-:Y:S02]  /*12b20*/  FMUL.FTZ R32, R3.reuse, R132 ;  /* 0x0000008403207220 */ /* 0x040fe40000410000 */
[C---:B------:R-:W-:Y:S01]  /*12b30*/  FMUL.FTZ R33, R3.reuse, R133 ;  /* 0x0000008503217220 */ /* 0x040fe20000410000 */
[----:B------:R-:W2:Y:S01]  /*12b40*/  MUFU.EX2 R0, R0 ;  /* 0x0000000000007308 */ /* 0x000ea20000000800 */
[C---:B------:R-:W-:Y:S02]  /*12b50*/  FMUL.FTZ R36, R3.reuse, R36 ;  /* 0x0000002403247220 */ /* 0x040fe40000410000 */
[----:B------:R-:W-:Y:S02]  /*12b60*/  FMUL.FTZ R37, R3, R37 ;  /* 0x0000002503257220 */ /* 0x000fe40000410000 */
[--C-:B-1----:R-:W-:Y:S02]  /*12b70*/  FFMA.FTZ R2, R141, c[0x0][0x2d0], -R144.reuse ;  /* 0x0000b4008d027a23 */ /* 0x102fe40000010890 */
[C---:B------:R-:W-:Y:S02]  /*12b80*/  FMUL.FTZ R40, R3.reuse, R40 ;  /* 0x0000002803287220 */ /* 0x040fe40000410000 */
[C---:B------:R-:W-:Y:S01]  /*12b90*/  FMUL.FTZ R41, R3.reuse, R41 ;  /* 0x0000002903297220 */ /* 0x040fe20000410000 */
[----:B------:R1:W1:Y:S01]  /*12ba0*/  MUFU.EX2 R181, R2 ;  /* 0x0000000200b57308 */ /* 0x0002620000000800 */
[C---:B------:R-:W-:Y:S02]  /*12bb0*/  FMUL.FTZ R44, R3.reuse, R44 ;  /* 0x0000002c032c7220 */ /* 0x040fe40000410000 */
[C---:B------:R-:W-:Y:S01]  /*12bc0*/  FMUL.FTZ R45, R3.reuse, R45 ;  /* 0x0000002d032d7220 */ /* 0x040fe20000410000 */
[----:B-----5:R-:W5:Y:S01]  /*12bd0*/  LDSM.16.MT88.4 R20, [R186+0x100] ;  /* 0x00010000ba14783b */ /* 0x020f620000004200 */
[----:B---3--:R-:W-:Y:S01]  /*12be0*/  F2FP.PACK_AB R139, R210, R211 ;  /* 0x000000d3d28b723e */ /* 0x008fe200000000ff */
[C---:B------:R-:W-:Y:S02]  /*12bf0*/  FMUL.FTZ R48, R3.reuse, R48 ;  /* 0x0000003003307220 */ /* 0x040fe40000410000 */
[C---:B------:R-:W-:Y:S02]  /*12c00*/  FMUL.FTZ R49, R3.reuse, R49 ;  /* 0x0000003103317220 */ /* 0x040fe40000410000 */
[C---:B------:R-:W-:Y:S02]  /*12c10*/  FMUL.FTZ R52, R3.reuse, R52 ;  /* 0x0000003403347220 */ /* 0x040fe40000410000 */
[C---:B------:R-:W-:Y:S02]  /*12c20*/  FMUL.FTZ R53, R3.reuse, R53 ;  /* 0x0000003503357220 */ /* 0x040fe40000410000 */
[C---:B--2---:R-:W-:Y:S02]  /*12c30*/  FMUL.FTZ R6, R0.reuse, R106 ;  /* 0x0000006a00067220 */ /* 0x044fe40000410000 */
[C---:B------:R-:W-:Y:S02]  /*12c40*/  FMUL.FTZ R7, R0.reuse, R107 ;  /* 0x0000006b00077220 */ /* 0x040fe40000410000 */
[----:B------:R-:W2:Y:S01]  /*12c50*/  LDSM.16.MT88.4 R104, [R187+0x100] ;  /* 0x00010000bb68783b */ /* 0x000ea20000004200 */
[C---:B----4-:R-:W-:Y:S02]  /*12c60*/  FMUL.FTZ R10, R0.reuse, R110 ;  /* 0x0000006e000a7220 */ /* 0x050fe40000410000 */
[----:B------:R-:W-:Y:S02]  /*12c70*/  FMUL.FTZ R11, R0, R111 ;  /* 0x0000006f000b7220 */ /* 0x000fe40000410000 */
[C---:B------:R-:W-:Y:S03]  /*12c80*/  HMMA.16816.F32 R4, R136.reuse, R12, R4 ;  /* 0x0000000c8804723c */ /* 0x040fe60000001804 */
[----:B------:R-:W3:Y:S02]  /*12c90*/  LDSM.16.MT88.4 R108, [R185+0x2100] ;  /* 0x00210000b96c783b */ /* 0x000ee40000004200 */
[--C-:B-1----:R-:W-:Y:S02]  /*12ca0*/  FFMA.FTZ R2, R142, c[0x0][0x2d0], -R145.reuse ;  /* 0x0000b4008e027a23 */ /* 0x102fe40000010891 */
[C---:B------:R-:W-:Y:S01]  /*12cb0*/  FMUL.FTZ R12, R3.reuse, R112 ;  /* 0x00000070030c7220 */ /* 0x040fe20000410000 */
[C---:B------:R-:W-:Y:S01]  /*12cc0*/  HMMA.16816.F32 R8, R136.reuse, R14, R8 ;  /* 0x0000000e8808723c */ /* 0x040fe20000001808 */
[----:B------:R1:W-:Y:S03]  /*12cd0*/  MUFU.EX2 R180, R2 ;  /* 0x0000000200b47308 */ /* 0x0003e60000000800 */
[----:B------:R-:W-:Y:S02]  /*12ce0*/  FMUL.FTZ R13, R3, R113 ;  /* 0x00000071030d7220 */ /* 0x000fe40000410000 */
[C---:B------:R-:W-:Y:S02]  /*12cf0*/  FMUL.FTZ R18, R0.reuse, R118 ;  /* 0x0000007600127220 */ /* 0x040fe40000410000 */
[C---:B------:R-:W-:Y:S04]  /*12d00*/  FMUL.FTZ R14, R0.reuse, R114 ;  /* 0x00000072000e7220 */ /* 0x040fe80000410000 */
[C---:B------:R-:W-:Y:S02]  /*12d10*/  FMUL.FTZ R15, R0.reuse, R115 ;  /* 0x00000073000f7220 */ /* 0x040fe40000410000 */
[----:B------:R-:W4:Y:S01]  /*12d20*/  LDSM.16.MT88.4 R112, [R186+0x2100] ;  /* 0x00210000ba70783b */ /* 0x000f220000004200 */
[C---:B------:R-:W-:Y:S02]  /*12d30*/  FMUL.FTZ R19, R0.reuse, R119 ;  /* 0x0000007700137220 */ /* 0x040fe40000410000 */
[C---:B------:R-:W-:Y:S02]  /*12d40*/  FMUL.FTZ R26, R0.reuse, R126 ;  /* 0x0000007e001a7220 */ /* 0x040fe40000410000 */
[C---:B-----5:R-:W-:Y:S03]  /*12d50*/  HMMA.16816.F32 R12, R136.reuse, R20, R12 ;  /* 0x00000014880c723c */ /* 0x060fe6000000180c */
[----:B------:R-:W-:Y:S01]  /*12d60*/  LDSM.16.MT88.4 R116, [R185+0x900] ;  /* 0x00090000b974783b */ /* 0x000fe20000004200 */
[C---:B------:R-:W-:Y:S02]  /*12d70*/  FMUL.FTZ R27, R0.reuse, R127 ;  /* 0x0000007f001b7220 */ /* 0x040fe40000410000 */
[--C-:B-1----:R-:W-:Y:S02]  /*12d80*/  FFMA.FTZ R2, R143, c[0x0][0x2d0], -R145.reuse ;  /* 0x0000b4008f027a23 */ /* 0x102fe40000010891 */
[C---:B------:R-:W-:Y:S02]  /*12d90*/  HMMA.16816.F32 R16, R136.reuse, R22, R16 ;  /* 0x000000168810723c */ /* 0x040fe40000001810 */
[----:B------:R1:W5:Y:S01]  /*12da0*/  MUFU.EX2 R179, R2 ;  /* 0x0000000200b37308 */ /* 0x0003620000000800 */
[----:B------:R-:W-:Y:S01]  /*12db0*/  LDSM.16.MT88.4 R124, [R187+0x900] ;  /* 0x00090000bb7c783b */ /* 0x000fe20000004200 */
[C---:B------:R-:W-:Y:S02]  /*12dc0*/  FMUL.FTZ R20, R3.reuse, R120 ;  /* 0x0000007803147220 */ /* 0x040fe40000410000 */
[C---:B------:R-:W-:Y:S02]  /*12dd0*/  FMUL.FTZ R21, R3.reuse, R121 ;  /* 0x0000007903157220 */ /* 0x040fe40000410000 */
[C---:B------:R-:W-:Y:S03]  /*12de0*/  FMUL.FTZ R22, R0.reuse, R122 ;  /* 0x0000007a00167220 */ /* 0x040fe60000410000 */
[----:B------:R-:W-:Y:S01]  /*12df0*/  LDSM.16.MT88.4 R140, [R188+0x2900] ;  /* 0x00290000bc8c783b */ /* 0x000fe20000004200 */
[C---:B------:R-:W-:Y:S02]  /*12e00*/  FMUL.FTZ R23, R0.reuse, R123 ;  /* 0x0000007b00177220 */ /* 0x040fe40000410000 */
[C---:B------:R-:W-:Y:S02]  /*12e10*/  FMUL.FTZ R34, R0.reuse, R134 ;  /* 0x0000008600227220 */ /* 0x040fe40000410000 */
[C---:B------:R-:W-:Y:S02]  /*12e20*/  FMUL.FTZ R35, R0.reuse, R135 ;  /* 0x0000008700237220 */ /* 0x040fe40000410000 */
[C---:B------:R-:W-:Y:S01]  /*12e30*/  FMUL.FTZ R38, R0.reuse, R38 ;  /* 0x0000002600267220 */ /* 0x040fe20000410000 */
[C---:B------:R-:W-:Y:S01]  /*12e40*/  HMMA.16816.F32 R20, R136.reuse, R28, R20 ;  /* 0x0000001c8814723c */ /* 0x040fe20000001814 */
[----:B------:R-:W-:Y:S02]  /*12e50*/  LDSM.16.MT88.4 R120, [R186+0x900] ;  /* 0x00090000ba78783b */ /* 0x000fe40000004200 */
[C---:B------:R-:W-:Y:S02]  /*12e60*/  FMUL.FTZ R39, R0.reuse, R39 ;  /* 0x0000002700277220 */ /* 0x040fe40000410000 */
[----:B------:R-:W-:Y:S02]  /*12e70*/  FMUL.FTZ R42, R0, R42 ;  /* 0x0000002a002a7220 */ /* 0x000fe40000410000 */
[C---:B------:R-:W-:Y:S01]  /*12e80*/  FMUL.FTZ R28, R3.reuse, R128 ;  /* 0x00000080031c7220 */ /* 0x040fe20000410000 */
[C---:B------:R-:W-:Y:S01]  /*12e90*/  HMMA.16816.F32 R24, R136.reuse, R30, R24 ;  /* 0x0000001e8818723c */ /* 0x040fe20000001818 */
[----:B------:R-:W-:Y:S03]  /*12ea0*/  LDSM.16.MT88.4 R132, [R186+0x2900] ;  /* 0x00290000ba84783b */ /* 0x000fe60000004200 */
[----:B------:R-:W-:Y:S02]  /*12eb0*/  FMUL.FTZ R29, R3, R129 ;  /* 0x00000081031d7220 */ /* 0x000fe40000410000 */
[--C-:B-1----:R-:W-:Y:S02]  /*12ec0*/  FFMA.FTZ R2, R146, c[0x0][0x2d0], -R144.reuse ;  /* 0x0000b40092027a23 */ /* 0x102fe40000010890 */
[C---:B------:R-:W-:Y:S02]  /*12ed0*/  FMUL.FTZ R30, R0.reuse, R130 ;  /* 0x00000082001e7220 */ /* 0x040fe40000410000 */
[----:B------:R1:W-:Y:S02]  /*12ee0*/  MUFU.EX2 R178, R2 ;  /* 0x0000000200b27308 */ /* 0x0003e40000000800 */
        /* <DEDUP_REMOVED lines=8> */
[C---:B------:R-:W-:Y:S01]  /*12f70*/  HMMA.16816.F32 R32, R136.reuse, R106, R32 ;  /* 0x0000006a8820723c */ /* 0x040fe20000001820 */
[----:B------:R-:W2:Y:S03]  /*12f80*/  LDSM.16.MT88.4 R104, [R188+0x2100] ;  /* 0x00210000bc68783b */ /* 0x000ea60000004200 */
[C---:B------:R-:W-:Y:S02]  /*12f90*/  FMUL.FTZ R54, R0.reuse, R54 ;  /* 0x0000003600367220 */ /* 0x040fe40000410000 */
[C---:B------:R-:W-:Y:S02]  /*12fa0*/  FMUL.FTZ R55, R0.reuse, R55 ;  /* 0x0000003700377220 */ /* 0x040fe40000410000 */
[C---:B---3--:R-:W-:Y:S04]  /*12fb0*/  HMMA.16816.F32 R36, R136.reuse, R108, R36 ;  /* 0x0000006c8824723c */ /* 0x048fe80000001824 */
[--C-:B-1----:R-:W-:Y:S02]  /*12fc0*/  FFMA.FTZ R2, R147, c[0x0][0x2d0], -R144.reuse ;  /* 0x0000b40093027a23 */ /* 0x102fe40000010890 */
[C---:B------:R-:W-:Y:S02]  /*12fd0*/  FMUL.FTZ R56, R3.reuse, R56 ;  /* 0x0000003803387220 */ /* 0x040fe40000410000 */
[C---:B------:R-:W-:Y:S01]  /*12fe0*/  HMMA.16816.F32 R40, R136.reuse, R110, R40 ;  /* 0x0000006e8828723c */ /* 0x040fe20000001828 */
[----:B------:R-:W1:Y:S01]  /*12ff0*/  LDSM.16.MT88.4 R108, [R187+0x2100] ;  /* 0x00210000bb6c783b */ /* 0x000e620000004200 */
[----:B------:R3:W1:Y:S02]  /*13000*/  MUFU.EX2 R177, R2 ;  /* 0x0000000200b17308 */ /* 0x0006640000000800 */
[C---:B------:R-:W-:Y:S02]  /*13010*/  FMUL.FTZ R57, R3.reuse, R57 ;  /* 0x0000003903397220 */ /* 0x040fe40000410000 */
[C---:B------:R-:W-:Y:S02]  /*13020*/  FMUL.FTZ R58, R0.reuse, R58 ;  /* 0x0000003a003a7220 */ /* 0x040fe40000410000 */
[C---:B----4-:R-:W-:Y:S04]  /*13030*/  HMMA.16816.F32 R44, R136.reuse, R112, R44 ;  /* 0x00000070882c723c */ /* 0x050fe8000000182c */
[C---:B------:R-:W-:Y:S02]  /*13040*/  FMUL.FTZ R59, R0.reuse, R59 ;  /* 0x0000003b003b7220 */ /* 0x040fe40000410000 */
[C---:B------:R-:W-:Y:S02]  /*13050*/  FMUL.FTZ R60, R3.reuse, R60 ;  /* 0x0000003c033c7220 */ /* 0x040fe40000410000 */
[C---:B------:R-:W-:Y:S01]  /*13060*/  HMMA.16816.F32 R48, R136.reuse, R114, R48 ;  /* 0x000000728830723c */ /* 0x040fe20000001830 */
[----:B------:R-:W4:Y:S03]  /*13070*/  LDSM.16.MT88.4 R112, [R185+0x4100] ;  /* 0x00410000b970783b */ /* 0x000f260000004200 */
[C---:B------:R-:W-:Y:S02]  /*13080*/  FMUL.FTZ R61, R3.reuse, R61 ;  /* 0x0000003d033d7220 */ /* 0x040fe40000410000 */
[C---:B------:R-:W-:Y:S02]  /*13090*/  FMUL.FTZ R62, R0.reuse, R62 ;  /* 0x0000003e003e7220 */ /* 0x040fe40000410000 */
[----:B------:R-:W-:Y:S01]  /*130a0*/  FMUL.FTZ R63, R0, R63 ;  /* 0x0000003f003f7220 */ /* 0x000fe20000410000 */
[C---:B--2---:R-:W-:Y:S03]  /*130b0*/  HMMA.16816.F32 R52, R136.reuse, R104, R52 ;  /* 0x000000688834723c */ /* 0x044fe60000001834 */
[--C-:B---3--:R-:W-:Y:S02]  /*130c0*/  FFMA.FTZ R2, R148, c[0x0][0x2d0], -R145.reuse ;  /* 0x0000b40094027a23 */ /* 0x108fe40000010891 */
[C---:B------:R-:W-:Y:S02]  /*130d0*/  FMUL.FTZ R64, R3.reuse, R64 ;  /* 0x0000004003407220 */ /* 0x040fe40000410000 */
[----:B------:R2:W-:Y:S01]  /*130e0*/  MUFU.EX2 R176, R2 ;  /* 0x0000000200b07308 */ /* 0x0005e20000000800 */
[C---:B------:R-:W-:Y:S01]  /*130f0*/  HMMA.16816.F32 R56, R136.reuse, R106, R56 ;  /* 0x0000006a8838723c */ /* 0x040fe20000001838 */
[----:B------:R-:W3:Y:S03]  /*13100*/  LDSM.16.MT88.4 R104, [R186+0x4100] ;  /* 0x00410000ba68783b */ /* 0x000ee60000004200 */
[C---:B------:R-:W-:Y:S02]  /*13110*/  FMUL.FTZ R65, R3.reuse, R65 ;  /* 0x0000004103417220 */ /* 0x040fe40000410000 */
[C---:B------:R-:W-:Y:S02]  /*13120*/  FMUL.FTZ R66, R0.reuse, R66 ;  /* 0x0000004200427220 */ /* 0x040fe40000410000 */
[C---:B-1----:R-:W-:Y:S04]  /*13130*/  HMMA.16816.F32 R60, R136.reuse, R108, R60 ;  /* 0x0000006c883c723c */ /* 0x042fe8000000183c */
[C---:B------:R-:W-:Y:S02]  /*13140*/  FMUL.FTZ R67, R0.reuse, R67 ;  /* 0x0000004300437220 */ /* 0x040fe40000410000 */
[C---:B------:R-:W-:Y:S02]  /*13150*/  FMUL.FTZ R68, R3.reuse, R68 ;  /* 0x0000004403447220 */ /* 0x040fe40000410000 */
[----:B------:R-:W-:Y:S03]  /*13160*/  FMUL.FTZ R69, R3, R69 ;  /* 0x0000004503457220 */ /* 0x000fe60000410000 */
[C---:B------:R-:W-:Y:S01]  /*13170*/  HMMA.16816.F32 R64, R136.reuse, R110, R64 ;  /* 0x0000006e8840723c */ /* 0x040fe20000001840 */
[----:B------:R-:W1:Y:S02]  /*13180*/  LDSM.16.MT88.4 R108, [R188+0x4100] ;  /* 0x00410000bc6c783b */ /* 0x000e640000004200 */
[C---:B------:R-:W-:Y:S02]  /*13190*/  FMUL.FTZ R70, R0.reuse, R70 ;  /* 0x0000004600467220 */ /* 0x040fe40000410000 */
[C---:B------:R-:W-:Y:S02]  /*131a0*/  FMUL.FTZ R71, R0.reuse, R71 ;  /* 0x0000004700477220 */ /* 0x040fe40000410000 */
[--C-:B--2---:R-:W-:Y:S02]  /*131b0*/  FFMA.FTZ R2, R149, c[0x0][0x2d0], -R145.reuse ;  /* 0x0000b40095027a23 */ /* 0x104fe40000010891 */
[C---:B------:R-:W-:Y:S02]  /*131c0*/  FMUL.FTZ R72, R3.reuse, R72 ;  /* 0x0000004803487220 */ /* 0x040fe40000410000 */
[----:B------:R2:W1:Y:S01]  /*131d0*/  MUFU.EX2 R175, R2 ;  /* 0x0000000200af7308 */ /* 0x0004620000000800 */
[C---:B----4-:R-:W-:Y:S03]  /*131e0*/  HMMA.16816.F32 R68, R136.reuse, R112, R68 ;  /* 0x000000708844723c */ /* 0x050fe60000001844 */
[C---:B------:R-:W-:Y:S02]  /*131f0*/  FMUL.FTZ R73, R3.reuse, R73 ;  /* 0x0000004903497220 */ /* 0x040fe40000410000 */
[C---:B------:R-:W-:Y:S02]  /*13200*/  FMUL.FTZ R74, R0.reuse, R74 ;  /* 0x0000004a004a7220 */ /* 0x040fe40000410000 */
[C---:B------:R-:W-:Y:S02]  /*13210*/  FMUL.FTZ R75, R0.reuse, R75 ;  /* 0x0000004b004b7220 */ /* 0x040fe40000410000 */
[C---:B------:R-:W-:Y:S03]  /*13220*/  FMUL.FTZ R76, R3.reuse, R76 ;  /* 0x0000004c034c7220 */ /* 0x040fe60000410000 */
[C---:B------:R-:W-:Y:S02]  /*13230*/  FMUL.FTZ R77, R3.reuse, R77 ;  /* 0x0000004d034d7220 */ /* 0x040fe40000410000 */
[C---:B------:R-:W-:Y:S01]  /*13240*/  HMMA.16816.F32 R72, R136.reuse, R114, R72 ;  /* 0x000000728848723c */ /* 0x040fe20000001848 */
[----:B------:R-:W4:Y:S02]  /*13250*/  LDSM.16.MT88.4 R112, [R187+0x4100] ;  /* 0x00410000bb70783b */ /* 0x000f240000004200 */
[C---:B------:R-:W-:Y:S02]  /*13260*/  FMUL.FTZ R78, R0.reuse, R78 ;  /* 0x0000004e004e7220 */ /* 0x040fe40000410000 */
[C---:B------:R-:W-:Y:S02]  /*13270*/  FMUL.FTZ R79, R0.reuse, R79 ;  /* 0x0000004f004f7220 */ /* 0x040fe40000410000 */
[----:B------:R-:W-:Y:S02]  /*13280*/  FMUL.FTZ R80, R3, R80 ;  /* 0x0000005003507220 */ /* 0x000fe40000410000 */
[--C-:B--2---:R-:W-:Y:S03]  /*13290*/  FFMA.FTZ R2, R151, c[0x0][0x2d0], -R144.reuse ;  /* 0x0000b40097027a23 */ /* 0x104fe60000010890 */
[C---:B---3--:R-:W-:Y:S01]  /*132a0*/  HMMA.16816.F32 R76, R136.reuse, R104, R76 ;  /* 0x00000068884c723c */ /* 0x048fe2000000184c */
[----:B------:R2:W-:Y:S02]  /*132b0*/  MUFU.EX2 R174, R2 ;  /* 0x0000000200ae7308 */ /* 0x0005e40000000800 */
[----:B------:R-:W-:Y:S02]  /*132c0*/  FMUL.FTZ R81, R3, R81 ;  /* 0x0000005103517220 */ /* 0x000fe40000410000 */
[C---:B------:R-:W-:Y:S02]  /*132d0*/  FMUL.FTZ R82, R0.reuse, R82 ;  /* 0x0000005200527220 */ /* 0x040fe40000410000 */
[C---:B------:R-:W-:Y:S01]  /*132e0*/  FMUL.FTZ R83, R0.reuse, R83 ;  /* 0x0000005300537220 */ /* 0x040fe20000410000 */
[----:B------:R-:W-:Y:S01]  /*132f0*/  F2FP.PACK_AB R104, R181, R182 ;  /* 0x000000b6b568723e */ /* 0x000fe200000000ff */
[C---:B------:R-:W-:Y:S03]  /*13300*/  FMUL.FTZ R84, R3.reuse, R84 ;  /* 0x0000005403547220 */ /* 0x040fe60000410000 */
[----:B------:R-:W-:Y:S01]  /*13310*/  FMUL.FTZ R85, R3, R85 ;  /* 0x0000005503557220 */ /* 0x000fe20000410000 */
[----:B-----5:R-:W-:Y:S01]  /*13320*/  F2FP.PACK_AB R105, R179, R180 ;  /* 0x000000b4b369723e */ /* 0x020fe200000000ff */
[C---:B------:R-:W-:Y:S03]  /*13330*/  HMMA.16816.F32 R80, R136.reuse, R106, R80 ;  /* 0x0000006a8850723c */ /* 0x040fe60000001850 */
[C---:B------:R-:W-:Y:S02]  /*13340*/  FMUL.FTZ R86, R0.reuse, R86 ;  /* 0x0000005600567220 */ /* 0x040fe40000410000 */
[C---:B------:R-:W-:Y:S02]  /*13350*/  FMUL.FTZ R87, R0.reuse, R87 ;  /* 0x0000005700577220 */ /* 0x040fe40000410000 */
[----:B------:R-:W-:Y:S01]  /*13360*/  FMUL.FTZ R88, R3, R88 ;  /* 0x0000005803587220 */ /* 0x000fe20000410000 */
[----:B------:R-:W-:Y:S01]  /*13370*/  F2FP.PACK_AB R106, R177, R178 ;  /* 0x000000b2b16a723e */ /* 0x000fe200000000ff */
[----:B------:R-:W-:Y:S03]  /*13380*/  FMUL.FTZ R89, R3, R89 ;  /* 0x0000005903597220 */ /* 0x000fe60000410000 */
[C---:B-1----:R-:W-:Y:S03]  /*13390*/  HMMA.16816.F32 R84, R136.reuse, R108, R84 ;  /* 0x0000006c8854723c */ /* 0x042fe60000001854 */
[C---:B------:R-:W-:Y:S01]  /*133a0*/  FMUL.FTZ R90, R0.reuse, R90 ;  /* 0x0000005a005a7220 */ /* 0x040fe20000410000 */
[----:B------:R-:W-:Y:S01]  /*133b0*/  F2FP.PACK_AB R107, R175, R176 ;  /* 0x000000b0af6b723e */ /* 0x000fe200000000ff */
[----:B------:R-:W-:Y:S02]  /*133c0*/  FMUL.FTZ R91, R0, R91 ;  /* 0x0000005b005b7220 */ /* 0x000fe40000410000 */
[----:B--2---:R-:W-:Y:S02]  /*133d0*/  FFMA.FTZ R2, R152, c[0x0][0x2d0], -R144 ;  /* 0x0000b40098027a23 */ /* 0x004fe40000010890 */
[C---:B------:R-:W-:Y:S02]  /*133e0*/  FMUL.FTZ R92, R3.reuse, R92 ;  /* 0x0000005c035c7220 */ /* 0x040fe40000410000 */
[----:B------:R1:W2:Y:S01]  /*133f0*/  MUFU.EX2 R173, R2 ;  /* 0x0000000200ad7308 */ /* 0x0002a20000000800 */
[C---:B------:R-:W-:Y:S01]  /*13400*/  HMMA.16816.F32 R88, R136.reuse, R110, R88 ;  /* 0x0000006e8858723c */ /* 0x040fe20000001858 */
[----:B------:R-:W3:Y:S02]  /*13410*/  LDSM.16.MT88.4 R108, [R188+0x900] ;  /* 0x00090000bc6c783b */ /* 0x000ee40000004200 */
[C---:B------:R-:W-:Y:S02]  /*13420*/  FMUL.FTZ R93, R3.reuse, R93 ;  /* 0x0000005d035d7220 */ /* 0x040fe40000410000 */
[C---:B------:R-:W-:Y:S02]  /*13430*/  FMUL.FTZ R94, R0.reuse, R94 ;  /* 0x0000005e005e7220 */ /* 0x040fe40000410000 */
[C---:B------:R-:W-:Y:S02]  /*13440*/  FMUL.FTZ R95, R0.reuse, R95 ;  /* 0x0000005f005f7220 */ /* 0x040fe40000410000 */
[C---:B------:R-:W-:Y:S03]  /*13450*/  FMUL.FTZ R96, R3.reuse, R96 ;  /* 0x0000006003607220 */ /* 0x040fe60000410000 */
[C---:B------:R-:W-:Y:S02]  /*13460*/  FMUL.FTZ R97, R3.reuse, R97 ;  /* 0x0000006103617220 */ /* 0x040fe40000410000 */
[C---:B----4-:R-:W-:Y:S03]  /*13470*/  HMMA.16816.F32 R92, R136.reuse, R112, R92 ;  /* 0x00000070885c723c */ /* 0x050fe6000000185c */
[C---:B------:R-:W-:Y:S02]  /*13480*/  FMUL.FTZ R98, R0.reuse, R98 ;  /* 0x0000006200627220 */ /* 0x040fe40000410000 */
[----:B------:R-:W-:Y:S02]  /*13490*/  FMUL.FTZ R99, R0, R99 ;  /* 0x0000006300637220 */ /* 0x000fe40000410000 */
[----:B------:R-:W-:Y:S02]  /*134a0*/  FFMA.FTZ R3, R3, R222, R216 ;  /* 0x000000de03037223 */ /* 0x000fe400000100d8 */
[--C-:B-1----:R-:W-:Y:S03]  /*134b0*/  FFMA.FTZ R2, R154, c[0x0][0x2d0], -R145.reuse ;  /* 0x0000b4009a027a23 */ /* 0x102fe60000010891 */
[----:B------:R-:W-:Y:S01]  /*134c0*/  HMMA.16816.F32 R96, R136, R114, R96 ;  /* 0x000000728860723c */ /* 0x000fe20000001860 */
[----:B------:R-:W1:Y:S01]  /*134d0*/  LDSM.16.MT88.4 R112, [R187+0x2900] ;  /* 0x00290000bb70783b */ /* 0x000e620000004200 */
[----:B------:R4:W-:Y:S06]  /*134e0*/  MUFU.EX2 R172, R2 ;  /* 0x0000000200ac7308 */ /* 0x0009ec0000000800 */
[C---:B------:R-:W-:Y:S01]  /*134f0*/  HMMA.16816.F32 R4, R104.reuse, R116, R4 ;  /* 0x000000746804723c */ /* 0x040fe20000001804 */
[----:B------:R-:W-:Y:S07]  /*13500*/  LDSM.16.MT88.4 R136, [R188+0x3100] ;  /* 0x00310000bc88783b */ /* 0x000fee0000004200 */
[C---:B------:R-:W-:Y:S01]  /*13510*/  HMMA.16816.F32 R8, R104.reuse, R118, R8 ;  /* 0x000000766808723c */ /* 0x040fe20000001808 */
[----:B------:R-:W-:Y:S07]  /*13520*/  LDSM.16.MT88.4 R116, [R186+0x4900] ;  /* 0x00490000ba74783b */ /* 0x000fee0000004200 */
[C---:B------:R-:W-:Y:S04]  /*13530*/  HMMA.16816.F32 R12, R104.reuse, R120, R12 ;  /* 0x00000078680c723c */ /* 0x040fe8000000180c */
[--C-:B----4-:R-:W-:Y:S02]  /*13540*/  FFMA.FTZ R2, R150, c[0x0][0x2d0], -R145.reuse ;  /* 0x0000b40096027a23 */ /* 0x110fe40000010891 */
[----:B------:R-:W-:Y:S02]  /*13550*/  LDSM.16.MT88.4 R148, [R188+0x3900] ;  /* 0x00390000bc94783b */ /* 0x000fe40000004200 */
[C---:B------:R-:W-:Y:S01]  /*13560*/  HMMA.16816.F32 R16, R104.reuse, R122, R16 ;  /* 0x0000007a6810723c */ /* 0x040fe20000001810 */
[----:B------:R4:W5:Y:S05]  /*13570*/  MUFU.EX2 R171, R2 ;  /* 0x0000000200ab7308 */ /* 0x00096a0000000800 */
[----:B------:R-:W-:Y:S02]  /*13580*/  LDSM.16.MT88.4 R120, [R188+0x4900] ;  /* 0x00490000bc78783b */ /* 0x000fe40000004200 */
[C---:B---3--:R-:W-:Y:S08]  /*13590*/  HMMA.16816.F32 R20, R104.reuse, R108, R20 ;  /* 0x0000006c6814723c */ /* 0x048ff00000001814 */
[C---:B------:R-:W-:Y:S01]  /*135a0*/  HMMA.16816.F32 R24, R104.reuse, R110, R24 ;  /* 0x0000006e6818723c */ /* 0x040fe20000001818 */
[----:B------:R-:W3:Y:S07]  /*135b0*/  LDSM.16.MT88.4 R108, [R185+0x4900] ;  /* 0x00490000b96c783b */ /* 0x000eee0000004200 */
[C---:B------:R-:W-:Y:S04]  /*135c0*/  HMMA.16816.F32 R28, R104.reuse, R124, R28 ;  /* 0x0000007c681c723c */ /* 0x040fe8000000181c */
[--C-:B----4-:R-:W-:Y:S04]  /*135d0*/  FFMA.FTZ R2, R156, c[0x0][0x2d0], -R144.reuse ;  /* 0x0000b4009c027a23 */ /* 0x110fe80000010890 */
[C---:B------:R-:W-:Y:S01]  /*135e0*/  HMMA.16816.F32 R32, R104.reuse, R126, R32 ;  /* 0x0000007e6820723c */ /* 0x040fe20000001820 */
[----:B------:R-:W-:Y:S01]  /*135f0*/  LDSM.16.MT88.4 R124, [R186+0x1100] ;  /* 0x00110000ba7c783b */ /* 0x000fe20000004200 */
[----:B------:R4:W-:Y:S06]  /*13600*/  MUFU.EX2 R170, R2 ;  /* 0x0000000200aa7308 */ /* 0x0009ec0000000800 */
[C---:B------:R-:W-:Y:S08]  /*13610*/  HMMA.16816.F32 R36, R104.reuse, R128, R36 ;  /* 0x000000806824723c */ /* 0x040ff00000001824 */
[C---:B------:R-:W-:Y:S01]  /*13620*/  HMMA.16816.F32 R40, R104.reuse, R130, R40 ;  /* 0x000000826828723c */ /* 0x040fe20000001828 */
[----:B------:R-:W-:Y:S07]  /*13630*/  LDSM.16.MT88.4 R128, [R187+0x1100] ;  /* 0x00110000bb80783b */ /* 0x000fee0000004200 */
[C---:B------:R-:W-:Y:S04]  /*13640*/  HMMA.16816.F32 R44, R104.reuse, R132, R44 ;  /* 0x00000084682c723c */ /* 0x040fe8000000182c */
[--C-:B----4-:R-:W-:Y:S04]  /*13650*/  FFMA.FTZ R2, R157, c[0x0][0x2d0], -R144.reuse ;  /* 0x0000b4009d027a23 */ /* 0x110fe80000010890 */
[C---:B------:R-:W-:Y:S01]  /*13660*/  HMMA.16816.F32 R48, R104.reuse, R134, R48 ;  /* 0x000000866830723c */ /* 0x040fe20000001830 */
[----:B------:R-:W-:Y:S01]  /*13670*/  LDSM.16.MT88.4 R132, [R186+0x3100] ;  /* 0x00310000ba84783b */ /* 0x000fe20000004200 */
[----:B------:R4:W2:Y:S06]  /*13680*/  MUFU.EX2 R169, R2 ;  /* 0x0000000200a97308 */ /* 0x0008ac0000000800 */
[C---:B------:R-:W-:Y:S08]  /*13690*/  HMMA.16816.F32 R52, R104.reuse, R140, R52 ;  /* 0x0000008c6834723c */ /* 0x040ff00000001834 */
[C---:B------:R-:W-:Y:S01]  /*136a0*/  HMMA.16816.F32 R56, R104.reuse, R142, R56 ;  /* 0x0000008e6838723c */ /* 0x040fe20000001838 */
[----:B------:R-:W-:Y:S07]  /*136b0*/  LDSM.16.MT88.4 R140, [R185+0x3900] ;  /* 0x00390000b98c783b */ /* 0x000fee0000004200 */
[C---:B-1----:R-:W-:Y:S04]  /*136c0*/  HMMA.16816.F32 R60, R104.reuse, R112, R60 ;  /* 0x00000070683c723c */ /* 0x042fe8000000183c */
[--C-:B----4-:R-:W-:Y:S04]  /*136d0*/  FFMA.FTZ R2, R153, c[0x0][0x2d0], -R145.reuse ;  /* 0x0000b40099027a23 */ /* 0x110fe80000010891 */
[C---:B------:R-:W-:Y:S01]  /*136e0*/  HMMA.16816.F32 R64, R104.reuse, R114, R64 ;  /* 0x000000726840723c */ /* 0x040fe20000001840 */
[----:B------:R-:W1:Y:S01]  /*136f0*/  LDSM.16.MT88.4 R112, [R187+0x4900] ;  /* 0x00490000bb70783b */ /* 0x000e620000004200 */
[----:B------:R4:W-:Y:S06]  /*13700*/  MUFU.EX2 R168, R2 ;  /* 0x0000000200a87308 */ /* 0x0009ec0000000800 */
[C---:B---3--:R-:W-:Y:S08]  /*13710*/  HMMA.16816.F32 R68, R104.reuse, R108, R68 ;  /* 0x0000006c6844723c */ /* 0x048ff00000001844 */
[C---:B------:R-:W-:Y:S01]  /*13720*/  HMMA.16816.F32 R72, R104.reuse, R110, R72 ;  /* 0x0000006e6848723c */ /* 0x040fe20000001848 */
[----:B------:R-:W3:Y:S07]  /*13730*/  LDSM.16.MT88.4 R108, [R185+0x1100] ;  /* 0x00110000b96c783b */ /* 0x000eee0000004200 */
[C---:B------:R-:W-:Y:S04]  /*13740*/  HMMA.16816.F32 R76, R104.reuse, R116, R76 ;  /* 0x00000074684c723c */ /* 0x040fe8000000184c */
[--C-:B----4-:R-:W-:Y:S02]  /*13750*/  FFMA.FTZ R2, R155, c[0x0][0x2d0], -R145.reuse ;  /* 0x0000b4009b027a23 */ /* 0x110fe40000010891 */
[----:B------:R-:W-:Y:S02]  /*13760*/  LDSM.16.MT88.4 R152, [R187+0x3900] ;  /* 0x00390000bb98783b */ /* 0x000fe40000004200 */
[C---:B------:R-:W-:Y:S01]  /*13770*/  HMMA.16816.F32 R80, R104.reuse, R118, R80 ;  /* 0x000000766850723c */ /* 0x040fe20000001850 */
[----:B------:R4:W2:Y:S05]  /*13780*/  MUFU.EX2 R167, R2 ;  /* 0x0000000200a77308 */ /* 0x0008aa0000000800 */
[----:B------:R-:W3:Y:S02]  /*13790*/  LDSM.16.MT88.4 R116, [R188+0x1100] ;  /* 0x00110000bc74783b */ /* 0x000ee40000004200 */
[C---:B------:R-:W-:Y:S08]  /*137a0*/  HMMA.16816.F32 R84, R104.reuse, R120, R84 ;  /* 0x000000786854723c */ /* 0x040ff00000001854 */
[C---:B------:R-:W-:Y:S01]  /*137b0*/  HMMA.16816.F32 R88, R104.reuse, R122, R88 ;  /* 0x0000007a6858723c */ /* 0x040fe20000001858 */
[----:B------:R-:W3:Y:S07]  /*137c0*/  LDSM.16.MT88.4 R120, [R185+0x3100] ;  /* 0x00310000b978783b */ /* 0x000eee0000004200 */
[C---:B-1----:R-:W-:Y:S04]  /*137d0*/  HMMA.16816.F32 R92, R104.reuse, R112, R92 ;  /* 0x00000070685c723c */ /* 0x042fe8000000185c */
[--C-:B----4-:R-:W-:Y:S04]  /*137e0*/  FFMA.FTZ R2, R161, c[0x0][0x2d0], -R144.reuse ;  /* 0x0000b400a1027a23 */ /* 0x110fe80000010890 */
[----:B------:R-:W-:Y:S01]  /*137f0*/  HMMA.16816.F32 R96, R104, R114, R96 ;  /* 0x000000726860723c */ /* 0x000fe20000001860 */
[----:B------:R-:W-:Y:S01]  /*13800*/  LDSM.16.MT88.4 R112, [R185+0x5100] ;  /* 0x00510000b970783b */ /* 0x000fe20000004200 */
[----:B------:R1:W-:Y:S05]  /*13810*/  MUFU.EX2 R166, R2 ;  /* 0x0000000200a67308 */ /* 0x0003ea0000000800 */
[----:B--2---:R-:W-:Y:S02]  /*13820*/  F2FP.PACK_AB R104, R173, R174 ;  /* 0x000000aead68723e */ /* 0x004fe400000000ff */
[----:B-----5:R-:W-:Y:S03]  /*13830*/  F2FP.PACK_AB R105, R171, R172 ;  /* 0x000000acab69723e */ /* 0x020fe600000000ff */
[----:B------:R-:W-:Y:S02]  /*13840*/  F2FP.PACK_AB R106, R169, R170 ;  /* 0x000000aaa96a723e */ /* 0x000fe400000000ff */
[----:B------:R-:W-:Y:S07]  /*13850*/  F2FP.PACK_AB R107, R167, R168 ;  /* 0x000000a8a76b723e */ /* 0x000fee00000000ff */
[C---:B---3--:R-:W-:Y:S03]  /*13860*/  HMMA.16816.F32 R4, R104.reuse, R108, R4 ;  /* 0x0000006c6804723c */ /* 0x048fe60000001804 */
[--C-:B-1----:R-:W-:Y:S05]  /*13870*/  FFMA.FTZ R2, R160, c[0x0][0x2d0], -R144.reuse ;  /* 0x0000b400a0027a23 */ /* 0x102fea0000010890 */
[C---:B------:R-:W-:Y:S01]  /*13880*/  HMMA.16816.F32 R8, R104.reuse, R110, R8 ;  /* 0x0000006e6808723c */ /* 0x040fe20000001808 */
[----:B------:R-:W1:Y:S01]  /*13890*/  LDSM.16.MT88.4 R108, [R187+0x3100] ;  /* 0x00310000bb6c783b */ /* 0x000e620000004200 */
[----:B------:R2:W3:Y:S06]  /*138a0*/  MUFU.EX2 R165, R2 ;  /* 0x0000000200a57308 */ /* 0x0004ec0000000800 */
[C---:B------:R-:W-:Y:S08]  /*138b0*/  HMMA.16816.F32 R12, R104.reuse, R124, R12 ;  /* 0x0000007c680c723c */ /* 0x040ff0000000180c */
[C---:B------:R-:W-:Y:S01]  /*138c0*/  HMMA.16816.F32 R16, R104.reuse, R126, R16 ;  /* 0x0000007e6810723c */ /* 0x040fe20000001810 */
[----:B------:R-:W-:Y:S07]  /*138d0*/  LDSM.16.MT88.4 R124, [R188+0x1900] ;  /* 0x00190000bc7c783b */ /* 0x000fee0000004200 */
[C---:B------:R-:W-:Y:S04]  /*138e0*/  HMMA.16816.F32 R20, R104.reuse, R116, R20 ;  /* 0x000000746814723c */ /* 0x040fe80000001814 */
[--C-:B--2---:R-:W-:Y:S04]  /*138f0*/  FFMA.FTZ R2, R158, c[0x0][0x2d0], -R145.reuse ;  /* 0x0000b4009e027a23 */ /* 0x104fe80000010891 */
[C---:B------:R-:W-:Y:S01]  /*13900*/  HMMA.16816.F32 R24, R104.reuse, R118, R24 ;  /* 0x000000766818723c */ /* 0x040fe20000001818 */
[----:B------:R-:W2:Y:S01]  /*13910*/  LDSM.16.MT88.4 R116, [R186+0x5100] ;  /* 0x00510000ba74783b */ /* 0x000ea20000004200 */
[----:B------:R4:W-:Y:S06]  /*13920*/  MUFU.EX2 R164, R2 ;  /* 0x0000000200a47308 */ /* 0x0009ec0000000800 */
[C---:B------:R-:W-:Y:S08]  /*13930*/  HMMA.16816.F32 R28, R104.reuse, R128, R28 ;  /* 0x00000080681c723c */ /* 0x040ff0000000181c */
[C---:B------:R-:W-:Y:S08]  /*13940*/  HMMA.16816.F32 R32, R104.reuse, R130, R32 ;  /* 0x000000826820723c */ /* 0x040ff00000001820 */
[C---:B------:R-:W-:Y:S04]  /*13950*/  HMMA.16816.F32 R36, R104.reuse, R120, R36 ;  /* 0x000000786824723c */ /* 0x040fe80000001824 */
[--C-:B----4-:R-:W-:Y:S02]  /*13960*/  FFMA.FTZ R2, R159, c[0x0][0x2d0], -R145.reuse ;  /* 0x0000b4009f027a23 */ /* 0x110fe40000010891 */
[----:B------:R-:W-:Y:S02]  /*13970*/  LDSM.16.MT88.4 R156, [R185+0x5900] ;  /* 0x00590000b99c783b */ /* 0x000fe40000004200 */
[C---:B------:R-:W-:Y:S01]  /*13980*/  HMMA.16816.F32 R40, R104.reuse, R122, R40 ;  /* 0x0000007a6828723c */ /* 0x040fe20000001828 */
[----:B------:R4:W5:Y:S05]  /*13990*/  MUFU.EX2 R163, R2 ;  /* 0x0000000200a37308 */ /* 0x00096a0000000800 */
[----:B------:R-:W2:Y:S02]  /*139a0*/  LDSM.16.MT88.4 R120, [R188+0x5100] ;  /* 0x00510000bc78783b */ /* 0x000ea40000004200 */
[C---:B------:R-:W-:Y:S08]  /*139b0*/  HMMA.16816.F32 R44, R104.reuse, R132, R44 ;  /* 0x00000084682c723c */ /* 0x040ff0000000182c */
[C---:B------:R-:W-:Y:S01]  /*139c0*/  HMMA.16816.F32 R48, R104.reuse, R134, R48 ;  /* 0x000000866830723c */ /* 0x040fe20000001830 */
[----:B------:R-:W-:Y:S07]  /*139d0*/  LDSM.16.MT88.4 R132, [R187+0x1900] ;  /* 0x00190000bb84783b */ /* 0x000fee0000004200 */
[C---:B------:R-:W-:Y:S04]  /*139e0*/  HMMA.16816.F32 R52, R104.reuse, R136, R52 ;  /* 0x000000886834723c */ /* 0x040fe80000001834 */
[--C-:B----4-:R-:W-:Y:S02]  /*139f0*/  FFMA.FTZ R2, R162, c[0x0][0x2d0], -R144.reuse ;  /* 0x0000b400a2027a23 */ /* 0x110fe40000010890 */
[----:B------:R-:W-:Y:S01]  /*13a00*/  FFMA.FTZ R144, R207, c[0x0][0x2d0], -R144 ;  /* 0x0000b400cf907a23 */ /* 0x000fe20000010890 */
[----:B---3--:R-:W-:Y:S01]  /*13a10*/  F2FP.PACK_AB R136, R165, R166 ;  /* 0x000000a6a588723e */ /* 0x008fe200000000ff */
[C---:B------:R-:W-:Y:S01]  /*13a20*/  HMMA.16816.F32 R56, R104.reuse, R138, R56 ;  /* 0x0000008a6838723c */ /* 0x040fe20000001838 */
[----:B------:R3:W-:Y:S03]  /*13a30*/  MUFU.EX2 R162, R2 ;  /* 0x0000000200a27308 */ /* 0x0007e60000000800 */
[----:B-----5:R-:W-:Y:S02]  /*13a40*/  F2FP.PACK_AB R137, R163, R164 ;  /* 0x000000a4a389723e */ /* 0x020fe400000000ff */
[----:B------:R-:W-:Y:S02]  /*13a50*/  IADD3 R207, R208, -0x1, RZ ;  /* 0xffffffffd0cf7810 */ /* 0x000fe40007ffe0ff */
[C---:B-1----:R-:W-:Y:S03]  /*13a60*/  HMMA.16816.F32 R60, R104.reuse, R108, R60 ;  /* 0x0000006c683c723c */ /* 0x042fe6000000183c */
[----:B------:R-:W1:Y:S01]  /*13a70*/  MUFU.EX2 R161, R144 ;  /* 0x0000009000a17308 */ /* 0x000e620000000800 */
[----:B------:R-:W-:Y:S04]  /*13a80*/  MOV R208, R207 ;  /* 0x000000cf00d07202 */ /* 0x000fe80000000f00 */
[C---:B------:R-:W-:Y:S01]  /*13a90*/  HMMA.16816.F32 R64, R104.reuse, R110, R64 ;  /* 0x0000006e6840723c */ /* 0x040fe20000001840 */
[----:B------:R-:W4:Y:S07]  /*13aa0*/  LDSM.16.MT88.4 R108, [R187+0x5100] ;  /* 0x00510000bb6c783b */ /* 0x000f2e0000004200 */
[C---:B------:R-:W-:Y:S04]  /*13ab0*/  HMMA.16816.F32 R68, R104.reuse, R112, R68 ;  /* 0x000000706844723c */ /* 0x040fe80000001844 */
[--C-:B---3--:R-:W-:Y:S02]  /*13ac0*/  FFMA.FTZ R2, R183, c[0x0][0x2d0], -R145.reuse ;  /* 0x0000b400b7027a23 */ /* 0x108fe40000010891 */
[----:B------:R-:W-:Y:S02]  /*13ad0*/  FFMA.FTZ R145, R103, c[0x0][0x2d0], -R145 ;  /* 0x0000b40067917a23 */ /* 0x000fe40000010891 */
[C---:B------:R-:W-:Y:S01]  /*13ae0*/  HMMA.16816.F32 R72, R104.reuse, R114, R72 ;  /* 0x000000726848723c */ /* 0x040fe20000001848 */
[----:B------:R-:W3:Y:S01]  /*13af0*/  LDSM.16.MT88.4 R112, [R185+0x1900] ;  /* 0x00190000b970783b */ /* 0x000ee20000004200 */
[----:B------:R5:W-:Y:S02]  /*13b00*/  MUFU.EX2 R102, R145 ;  /* 0x0000009100667308 */ /* 0x000be40000000800 */
[----:B-1----:R-:W-:Y:S04]  /*13b10*/  F2FP.PACK_AB R138, R161, R162 ;  /* 0x000000a2a18a723e */ /* 0x002fe800000000ff */
[C---:B--2---:R-:W-:Y:S04]  /*13b20*/  HMMA.16816.F32 R76, R104.reuse, R116, R76 ;  /* 0x00000074684c723c */ /* 0x044fe8000000184c */
[----:B------:R-:W1:Y:S04]  /*13b30*/  MUFU.EX2 R160, R2 ;  /* 0x0000000200a07308 */ /* 0x000e680000000800 */
[C---:B------:R-:W-:Y:S01]  /*13b40*/  HMMA.16816.F32 R80, R104.reuse, R118, R80 ;  /* 0x000000766850723c */ /* 0x040fe20000001850 */
[----:B------:R-:W2:Y:S07]  /*13b50*/  LDSM.16.MT88.4 R116, [R186+0x1900] ;  /* 0x00190000ba74783b */ /* 0x000eae0000004200 */
[C---:B------:R-:W-:Y:S01]  /*13b60*/  HMMA.16816.F32 R84, R104.reuse, R120, R84 ;  /* 0x000000786854723c */ /* 0x040fe20000001854 */
[----:B-----5:R-:W5:Y:S07]  /*13b70*/  LDSM.16.MT88.4 R144, [R186+0x3900] ;  /* 0x00390000ba90783b */ /* 0x020f6e0000004200 */
[C---:B------:R-:W-:Y:S04]  /*13b80*/  HMMA.16816.F32 R88, R104.reuse, R122, R88 ;  /* 0x0000007a6858723c */ /* 0x040fe80000001858 */
[----:B-1----:R-:W-:Y:S01]  /*13b90*/  F2FP.PACK_AB R139, R102, R160 ;  /* 0x000000a0668b723e */ /* 0x002fe200000000ff */
[----:B------:R-:W-:Y:S02]  /*13ba0*/  FFMA.FTZ R2, R0, R223, R213 ;  /* 0x000000df00027223 */ /* 0x000fe400000100d5 */
[----:B------:R-:W-:Y:S01]  /*13bb0*/  FADD.FTZ R0, R217, R3 ;  /* 0x00000003d9007221 */ /* 0x000fe20000010000 */
[C---:B----4-:R-:W-:Y:S04]  /*13bc0*/  HMMA.16816.F32 R92, R104.reuse, R108, R92 ;  /* 0x0000006c685c723c */ /* 0x050fe8000000185c */
[----:B------:R-:W-:Y:S02]  /*13bd0*/  FADD.FTZ R2, R212, R2 ;  /* 0x00000002d4027221 */ /* 0x000fe40000010000 */
[----:B------:R-:W-:Y:S02]  /*13be0*/  FADD.FTZ R0, R215, R0 ;  /* 0x00000000d7007221 */ /* 0x000fe40000010000 */
[----:B------:R-:W-:Y:S04]  /*13bf0*/  HMMA.16816.F32 R96, R104, R110, R96 ;  /* 0x0000006e6860723c */ /* 0x000fe80000001860 */
[----:B------:R-:W-:Y:S02]  /*13c00*/  FADD.FTZ R2, R211, R2 ;  /* 0x00000002d3027221 */ /* 0x000fe40000010000 */
[----:B------:R-:W-:Y:S02]  /*13c10*/  FADD.FTZ R0, R214, R0 ;  /* 0x00000000d6007221 */ /* 0x000fe40000010000 */
[C---:B---3--:R-:W-:Y:S01]  /*13c20*/  HMMA.16816.F32 R104, R136.reuse, R112, R4 ;  /* 0x000000708868723c */ /* 0x048fe20000001804 */
[----:B------:R-:W1:Y:S04]  /*13c30*/  LDSM.16.MT88.4 R4, [R186+0x5900] ;  /* 0x00590000ba04783b */ /* 0x000e680000004200 */
[----:B------:R-:W-:Y:S02]  /*13c40*/  FADD.FTZ R2, R210, R2 ;  /* 0x00000002d2027221 */ /* 0x000fe40000010000 */
[----:B------:R-:W-:Y:S01]  /*13c50*/  FADD.FTZ R0, R182, R0 ;  /* 0x00000000b6007221 */ /* 0x000fe20000010000 */
[C---:B------:R-:W-:Y:S01]  /*13c60*/  HMMA.16816.F32 R108, R136.reuse, R114, R8 ;  /* 0x00000072886c723c */ /* 0x040fe20000001808 */
[----:B------:R-:W3:Y:S03]  /*13c70*/  LDSM.16.MT88.4 R8, [R188+0x5900] ;  /* 0x00590000bc08783b */ /* 0x000ee60000004200 */
[----:B------:R-:W-:Y:S02]  /*13c80*/  FADD.FTZ R2, R180, R2 ;  /* 0x00000002b4027221 */ /* 0x000fe40000010000 */
[----:B------:R-:W-:Y:S02]  /*13c90*/  FADD.FTZ R0, R181, R0 ;  /* 0x00000000b5007221 */ /* 0x000fe40000010000 */
[C---:B--2---:R-:W-:Y:S01]  /*13ca0*/  HMMA.16816.F32 R112, R136.reuse, R116, R12 ;  /* 0x000000748870723c */ /* 0x044fe2000000180c */
[----:B------:R-:W2:Y:S03]  /*13cb0*/  LDSM.16.MT88.4 R12, [R187+0x5900] ;  /* 0x00590000bb0c783b */ /* 0x000ea60000004200 */
        /* <DEDUP_REMOVED lines=21> */
[----:B------:R-:W-:Y:S01]  /*13e10*/  FADD.FTZ R0, R164, R3 ;  /* 0x00000003a4007221 */ /* 0x000fe20000010000 */
[----:B------:R-:W-:Y:S01]  /*13e20*/  MOV R3, R101 ;  /* 0x0000006500037202 */ /* 0x000fe20000000f00 */
[----:B------:R-:W-:Y:S02]  /*13e30*/  FADD.FTZ R2, R165, R2 ;  /* 0x00000002a5027221 */ /* 0x000fe40000010000 */
[C---:B-----5:R-:W-:Y:S04]  /*13e40*/  HMMA.16816.F32 R44, R136.reuse, R144, R44 ;  /* 0x00000090882c723c */ /* 0x060fe8000000182c */
[----:B------:R-:W-:Y:S02]  /*13e50*/  FADD.FTZ R0, R163, R0 ;  /* 0x00000000a3007221 */ /* 0x000fe40000010000 */
[----:B------:R-:W-:Y:S02]  /*13e60*/  FADD.FTZ R2, R162, R2 ;  /* 0x00000002a2027221 */ /* 0x000fe40000010000 */
[C---:B------:R-:W-:Y:S04]  /*13e70*/  HMMA.16816.F32 R48, R136.reuse, R146, R48 ;  /* 0x000000928830723c */ /* 0x040fe80000001830 */
[----:B------:R-:W-:Y:S02]  /*13e80*/  FADD.FTZ R0, R160, R0 ;  /* 0x00000000a0007221 */ /* 0x000fe40000010000 */
[----:B------:R-:W-:Y:S02]  /*13e90*/  FADD.FTZ R222, R161, R2 ;  /* 0x00000002a1de7221 */ /* 0x000fe40000010000 */
[C---:B------:R-:W-:Y:S04]  /*13ea0*/  HMMA.16816.F32 R52, R136.reuse, R148, R52 ;  /* 0x000000948834723c */ /* 0x040fe80000001834 */
[----:B------:R-:W-:Y:S01]  /*13eb0*/  FADD.FTZ R223, R102, R0 ;  /* 0x0000000066df7221 */ /* 0x000fe20000010000 */
[----:B------:R-:W-:Y:S03]  /*13ec0*/  MOV R102, R100 ;  /* 0x0000006400667202 */ /* 0x000fe60000000f00 */
[C---:B------:R-:W-:Y:S08]  /*13ed0*/  HMMA.16816.F32 R56, R136.reuse, R150, R56 ;  /* 0x000000968838723c */ /* 0x040ff00000001838 */
[C---:B------:R-:W-:Y:S08]  /*13ee0*/  HMMA.16816.F32 R60, R136.reuse, R152, R60 ;  /* 0x00000098883c723c */ /* 0x040ff0000000183c */
[C---:B------:R-:W-:Y:S08]  /*13ef0*/  HMMA.16816.F32 R64, R136.reuse, R154, R64 ;  /* 0x0000009a8840723c */ /* 0x040ff00000001840 */
[C---:B------:R-:W-:Y:S08]  /*13f00*/  HMMA.16816.F32 R68, R136.reuse, R156, R68 ;  /* 0x0000009c8844723c */ /* 0x040ff00000001844 */
[C---:B------:R-:W-:Y:S08]  /*13f10*/  HMMA.16816.F32 R72, R136.reuse, R158, R72 ;  /* 0x0000009e8848723c */ /* 0x040ff00000001848 */
[C---:B-1----:R-:W-:Y:S08]  /*13f20*/  HMMA.16816.F32 R76, R136.reuse, R4, R76 ;  /* 0x00000004884c723c */ /* 0x042ff0000000184c */
[C---:B------:R-:W-:Y:S08]  /*13f30*/  HMMA.16816.F32 R80, R136.reuse, R6, R80 ;  /* 0x000000068850723c */ /* 0x040ff00000001850 */
[C---:B---3--:R-:W-:Y:S08]  /*13f40*/  HMMA.16816.F32 R84, R136.reuse, R8, R84 ;  /* 0x000000088854723c */ /* 0x048ff00000001854 */
[C---:B------:R-:W-:Y:S08]  /*13f50*/  HMMA.16816.F32 R88, R136.reuse, R10, R88 ;  /* 0x0000000a8858723c */ /* 0x040ff00000001858 */
[C---:B--2---:R-:W-:Y:S08]  /*13f60*/  HMMA.16816.F32 R92, R136.reuse, R12, R92 ;  /* 0x0000000c885c723c */ /* 0x044ff0000000185c */
[----:B------:R-:W-:Y:S01]  /*13f70*/  HMMA.16816.F32 R96, R136, R14, R96 ;  /* 0x0000000e8860723c */ /* 0x000fe20000001860 */
[----:B------:R-:W-:-:S07]  /*13f80*/  @P0 BRA `(.L_x_615) ;  /* 0xffffce3000000947 */ /* 0x000fce000383ffff */
.L_x_614:
[----:B------:R-:W-:-:S13]  /*13f90*/  ISETP.GE.AND P0, PT, R207, RZ, PT ;  /* 0x000000ffcf00720c */ /* 0x000fda0003f06270 */
        /* <DEDUP_REMOVED lines=9> */
[----:B------:R-:W-:Y:S01]  /*14030*/  IADD3 R225, R228, 0x80, RZ ;  /* 0x00000080e4e17810 */ /* 0x000fe20007ffe0ff */
[----:B------:R-:W-:Y:S01]  /*14040*/  IMAD.MOV.U32 R102, RZ, RZ, R101 ;  /* 0x000000ffff667224 */ /* 0x000fe200078e0065 */
[C---:B------:R-:W-:Y:S01]  /*14050*/  IADD3 R218, R236.reuse, 0x40, RZ ;  /* 0x00000040ecda7810 */ /* 0x040fe20007ffe0ff */
[--C-:B------:R-:W-:Y:S01]  /*14060*/  IMAD.X R219, RZ, RZ, R233.reuse, P3 ;  /* 0x000000ffffdb7224 */ /* 0x100fe200018e06e9 */
[----:B------:R-:W-:Y:S01]  /*14070*/  IADD3 R216, R236, 0x80, RZ ;  /* 0x00000080ecd87810 */ /* 0x000fe20007ffe0ff */
[----:B------:R-:W-:Y:S01]  /*14080*/  IMAD.X R217, RZ, RZ, R233, P2 ;  /* 0x000000ffffd97224 */ /* 0x000fe200010e06e9 */
[----:B------:R-:W-:Y:S01]  /*14090*/  IADD3 R224, R228, 0x40, RZ ;  /* 0x00000040e4e07810 */ /* 0x000fe20007ffe0ff */
[--C-:B------:R-:W-:Y:S01]  /*140a0*/  IMAD.X R227, RZ, RZ, R231.reuse, P1 ;  /* 0x000000ffffe37224 */ /* 0x100fe200008e06e7 */
[----:B------:R-:W-:Y:S01]  /*140b0*/  ULDC UR4, c[0x0][0x208] ;  /* 0x0000820000047ab9 */ /* 0x000fe20000000800 */
[----:B------:R-:W-:Y:S01]  /*140c0*/  IMAD.X R226, RZ, RZ, R231, P0 ;  /* 0x000000ffffe27224 */ /* 0x000fe200000e06e7 */
[----:B------:R-:W-:Y:S01]  /*140d0*/  USHF.L.U32 UR4, UR4, 0x6, URZ ;  /* 0x0000000604047899 */ /* 0x000fe2000800063f */
[----:B------:R-:W-:-:S02]  /*140e0*/  IMAD.MOV.U32 R232, RZ, RZ, R236 ;  /* 0x000000ffffe87224 */ /* 0x000fc400078e00ec */
.L_x_617:
[----:B------:R-:W-:Y:S04]  /*140f0*/  DEPBAR.LE SB0, 0x0 ;  /* 0x000080000000791a */ /* 0x000fe80000000000 */
[----:B------:R-:W-:Y:S01]  /*14100*/  BAR.SYNC.DEFER_BLOCKING 0x0 ;  /* 0x0000000000007b1d */ /* 0x000fe20000010000 */
[----:B------:R-:W-:Y:S01]  /*14110*/  SHF.R.S32.HI R2, RZ, 0x1f, R207 ;  /* 0x0000001fff027819 */ /* 0x000fe200000114cf */
[----:B------:R-:W-:Y:S01]  /*14120*/  IMAD R0, R246, R207, RZ ;  /* 0x000000cff6007224 */ /* 0x000fe200078e02ff */
[----:B------:R-:W-:Y:S01]  /*14130*/  MOV R12, UR8 ;  /* 0x00000008000c7c02 */ /* 0x000fe20008000f00 */
[C---:B------:R-:W-:Y:S01]  /*14140*/  IMAD.WIDE.U32 R6, R207.reuse, UR4, R232 ;  /* 0x00000004cf067c25 */ /* 0x040fe2000f8e00e8 */
[----:B------:R-:W-:Y:S02]  /*14150*/  MOV R13, UR5 ;  /* 0x00000005000d7c02 */ /* 0x000fe40008000f00 */
[----:B------:R-:W-:Y:S01]  /*14160*/  ISETP.NE.AND P3, PT, R240, RZ, PT ;  /* 0x000000fff000720c */ /* 0x000fe20003f65270 */
[----:B------:R-:W-:Y:S01]  /*14170*/  IMAD R0, R2, UR4, R0 ;  /* 0x0000000402007c24 */ /* 0x000fe2000f8e0200 */
[----:B------:R-:W-:Y:S01]  /*14180*/  LEA R28, P2, R6, c[0x0][0x1f8], 0x1 ;  /* 0x00007e00061c7a11 */ /* 0x000fe200078408ff */
[----:B------:R-:W-:Y:S03]  /*14190*/  IMAD.WIDE.U32 R4, R207, UR4, R218 ;  /* 0x00000004cf047c25 */ /* 0x000fe6000f8e00da */
[----:B------:R-:W-:Y:S01]  /*141a0*/  IADD3 R7, R7, R0, RZ ;  /* 0x0000000007077210 */ /* 0x000fe20007ffe0ff */
[C---:B------:R-:W-:Y:S01]  /*141b0*/  IMAD.WIDE.U32 R2, R207.reuse, UR4, R216 ;  /* 0x00000004cf027c25 */ /* 0x040fe2000f8e00d8 */
[----:B------:R-:W-:Y:S02]  /*141c0*/  LEA R22, P1, R4, c[0x0][0x1f8], 0x1 ;  /* 0x00007e0004167a11 */ /* 0x000fe400078208ff */
[----:B------:R-:W-:Y:S01]  /*141d0*/  LEA.HI.X R29, R6, c[0x0][0x1fc], R7, 0x1, P2 ;  /* 0x00007f00061d7a11 */ /* 0x000fe200010f0c07 */
[----:B------:R-:W-:Y:S01]  /*141e0*/  IMAD.WIDE.U32 R12, R207, UR4, R12 ;  /* 0x00000004cf0c7c25 */ /* 0x000fe2000f8e000c */
[----:B------:R-:W-:Y:S02]  /*141f0*/  IADD3 R5, R0, R5, RZ ;  /* 0x0000000500057210 */ /* 0x000fe40007ffe0ff */
[----:B------:R-:W-:Y:S02]  /*14200*/  LEA R20, P0, R2, c[0x0][0x1f8], 0x1 ;  /* 0x00007e0002147a11 */ /* 0x000fe400078008ff */
[----:B------:R-:W-:Y:S01]  /*14210*/  LEA.HI.X R23, R4, c[0x0][0x1fc], R5, 0x1, P1 ;  /* 0x00007f0004177a11 */ /* 0x000fe200008f0c05 */
[----:B------:R-:W-:Y:S01]  /*14220*/  LDSM.16.M88.4 R32, [R191+0xc100] ;  /* 0x00c10000bf20783b */ /* 0x000fe20000000200 */
[C---:B------:R-:W-:Y:S02]  /*14230*/  IADD3 R3, R0.reuse, R3, RZ ;  /* 0x0000000300037210 */ /* 0x040fe40007ffe0ff */
[----:B------:R-:W-:Y:S02]  /*14240*/  IADD3 R0, R0, R13, RZ ;  /* 0x0000000d00007210 */ /* 0x000fe40007ffe0ff */
[----:B------:R-:W-:Y:S02]  /*14250*/  LEA.HI.X R21, R2, c[0x0][0x1fc], R3, 0x1, P0 ;  /* 0x00007f0002157a11 */ /* 0x000fe400000f0c03 */
[-C--:B------:R-:W-:Y:S01]  /*14260*/  IADD3 R4, P2, R236, R12.reuse, RZ ;  /* 0x0000000cec047210 */ /* 0x080fe20007f5e0ff */
[----:B------:R-:W1:Y:S01]  /*14270*/  LDSM.16.M88.4 R8, [R184+0x6100] ;  /* 0x00610000b808783b */ /* 0x000e620000000200 */
[-C--:B------:R-:W-:Y:S02]  /*14280*/  IADD3 R5, P1, R218, R12.reuse, RZ ;  /* 0x0000000cda057210 */ /* 0x080fe40007f3e0ff */
[----:B------:R-:W-:Y:S02]  /*14290*/  IADD3.X R6, R0, R233, RZ, P2, !PT ;  /* 0x000000e900067210 */ /* 0x000fe400017fe4ff */
[----:B------:R-:W-:Y:S02]  /*142a0*/  LEA R14, P2, R4, c[0x0][0x1f8], 0x1 ;  /* 0x00007e00040e7a11 */ /* 0x000fe400078408ff */
[----:B------:R-:W-:Y:S01]  /*142b0*/  IADD3 R3, P0, R216, R12, RZ ;  /* 0x0000000cd8037210 */ /* 0x000fe20007f1e0ff */
[----:B------:R-:W2:Y:S01]  /*142c0*/  LDSM.16.M88.4 R16, [R184+0x6900] ;  /* 0x00690000b810783b */ /* 0x000ea20000000200 */
[----:B------:R-:W-:Y:S02]  /*142d0*/  LEA.HI.X R15, R4, c[0x0][0x1fc], R6, 0x1, P2 ;  /* 0x00007f00040f7a11 */ /* 0x000fe400010f0c06 */
[C---:B------:R-:W-:Y:S02]  /*142e0*/  IADD3.X R7, R0.reuse, R219, RZ, P1, !PT ;  /* 0x000000db00077210 */ /* 0x040fe40000ffe4ff */
[C---:B------:R-:W-:Y:S02]  /*142f0*/  LEA R12, P1, R5.reuse, c[0x0][0x1f8], 0x1 ;  /* 0x00007e00050c7a11 */ /* 0x040fe400078208ff */
[----:B------:R-:W-:Y:S01]  /*14300*/  IADD3.X R0, R0, R217, RZ, P0, !PT ;  /* 0x000000d900007210 */ /* 0x000fe200007fe4ff */
[----:B------:R-:W3:Y:S01]  /*14310*/  LDSM.16.M88.4 R24, [R184+0x7100] ;  /* 0x00710000b818783b */ /* 0x000ee20000000200 */
[----:B------:R-:W-:Y:S02]  /*14320*/  LEA.HI.X R13, R5, c[0x0][0x1fc], R7, 0x1, P1 ;  /* 0x00007f00050d7a11 */ /* 0x000fe400008f0c07 */
[C---:B------:R-:W-:Y:S04]  /*14330*/  LEA R2, P0, R3.reuse, c[0x0][0x1f8], 0x1 ;  /* 0x00007e0003027a11 */ /* 0x040fe800078008ff */
[----:B------:R-:W-:Y:S01]  /*14340*/  LEA.HI.X R3, R3, c[0x0][0x1fc], R0, 0x1, P0 ;  /* 0x00007f0003037a11 */ /* 0x000fe200000f0c00 */
[----:B------:R-:W4:Y:S01]  /*14350*/  LDSM.16.M88.4 R136, [R184+0x7900] ;  /* 0x00790000b888783b */ /* 0x000f220000000200 */
[C---:B------:R-:W-:Y:S02]  /*14360*/  ISETP.GT.AND P0, PT, R207.reuse, RZ, PT ;  /* 0x000000ffcf00720c */ /* 0x040fe40003f04270 */
[----:B------:R-:W-:Y:S05]  /*14370*/  IADD3 R207, R207, -0x1, RZ ;  /* 0xffffffffcfcf7810 */ /* 0x000fea0007ffe0ff */
[----:B------:R-:W-:Y:S01]  /*14380*/  LDSM.16.M88.4 R140, [R192+0xc100] ;  /* 0x00c10000c08c783b */ /* 0x000fe20000000200 */
[C---:B-1----:R-:W-:Y:S07]  /*14390*/  HMMA.16816.F32 R4, R32.reuse, R8, RZ ;  /* 0x000000082004723c */ /* 0x042fee00000018ff */
[----:B------:R-:W1:Y:S01]  /*143a0*/  LDSM.16.M88.4 R144, [R195] ;  /* 0x00000000c390783b */ /* 0x000e620000000200 */
[C---:B------:R-:W-:Y:S07]  /*143b0*/  HMMA.16816.F32 R8, R32.reuse, R10, RZ ;  /* 0x0000000a2008723c */ /* 0x040fee00000018ff */
[----:B------:R-:W5:Y:S08]  /*143c0*/  LDSM.16.M88.4 R148, [R206] ;  /* 0x00000000ce94783b */ /* 0x000f700000000200 */
[----:B------:R-:W1:Y:S08]  /*143d0*/  LDSM.16.M88.4 R152, [R205] ;  /* 0x00000000cd98783b */ /* 0x000e700000000200 */
[----:B------:R-:W1:Y:S08]  /*143e0*/  LDSM.16.M88.4 R156, [R204] ;  /* 0x00000000cc9c783b */ /* 0x000e700000000200 */
[----:B------:R-:W-:Y:S01]  /*143f0*/  @!PT LDS RZ, [RZ] ;  /* 0x00000000fffff984 */ /* 0x000fe20000000800 */
[----:B------:R-:W-:Y:S01]  /*14400*/  @!PT LDS RZ, [RZ] ;  /* 0x00000000fffff984 */ /* 0x000fe20000000800 */
[----:B------:R-:W-:Y:S01]  /*14410*/  @!PT LDS RZ, [RZ] ;  /* 0x00000000fffff984 */ /* 0x000fe20000000800 */
[----:B------:R4:W-:Y:S08]  /*14420*/  LDGSTS.E.BYPASS.LTC128B.128 [R209+0x100], [R28.64], !P5 ;  /* 0x001000001cd17fae */ /* 0x0009f0000e901d46 */
[----:B------:R3:W-:Y:S08]  /*14430*/  LDGSTS.E.BYPASS.LTC128B.128 [R209+0x2100], [R22.64], !P6 ;  /* 0x0210000016d17fae */ /* 0x0007f0000f101d46 */
[----:B------:R3:W-:Y:S08]  /*14440*/  LDGSTS.E.BYPASS.LTC128B.128 [R209+0x4100], [R20.64], !P3 ;  /* 0x0410000014d17fae */ /* 0x0007f0000d901d46 */
[----:B------:R2:W-:Y:S08]  /*14450*/  LDGSTS.E.BYPASS.LTC128B.128 [R209+0x1100], [R14.64], !P5 ;  /* 0x011000000ed17fae */ /* 0x0005f0000e901d46 */
[----:B------:R2:W-:Y:S08]  /*14460*/  LDGSTS.E.BYPASS.LTC128B.128 [R209+0x3100], [R12.64], !P6 ;  /* 0x031000000cd17fae */ /* 0x0005f0000f101d46 */
[----:B------:R1:W-:Y:S08]  /*14470*/  LDGSTS.E.BYPASS.LTC128B.128 [R209+0x5100], [R2.64], !P3 ;  /* 0x0510000002d17fae */ /* 0x0003f0000d901d46 */
[----:B------:R-:W-:Y:S08]  /*14480*/  LDSM.16.M88.4 R160, [R194+0xc100] ;  /* 0x00c10000c2a0783b */ /* 0x000ff00000000200 */
[----:B------:R-:W0:Y:S01]  /*14490*/  LDGDEPBAR ;  /* 0x00000000000079af */ /* 0x000e220000000000 */
[C---:B--2---:R-:W-:Y:S07]  /*144a0*/  HMMA.16816.F32 R12, R32.reuse, R16, RZ ;  /* 0x00000010200c723c */ /* 0x044fee00000018ff */
[----:B------:R-:W2:Y:S01]  /*144b0*/  LDSM.16.M88.4 R164, [R190+0x6100] ;  /* 0x00610000bea4783b */ /* 0x000ea20000000200 */
[C---:B------:R-:W-:Y:S07]  /*144c0*/  HMMA.16816.F32 R16, R32.reuse, R18, RZ ;  /* 0x000000122010723c */ /* 0x040fee00000018ff */
[----:B------:R-:W-:Y:S01]  /*144d0*/  LDSM.16.M88.4 R168, [R190+0x7100] ;  /* 0x00710000bea8783b */ /* 0x000fe20000000200 */
[C---:B---3--:R-:W-:Y:S07]  /*144e0*/  HMMA.16816.F32 R20, R32.reuse, R24, RZ ;  /* 0x000000182014723c */ /* 0x048fee00000018ff */
[----:B------:R-:W-:Y:S01]  /*144f0*/  LDSM.16.M88.4 R172, [R190+0x7900] ;  /* 0x00790000beac783b */ /* 0x000fe20000000200 */
[C---:B------:R-:W-:Y:S07]  /*14500*/  HMMA.16816.F32 R24, R32.reuse, R26, RZ ;  /* 0x0000001a2018723c */ /* 0x040fee00000018ff */
[----:B------:R-:W-:Y:S01]  /*14510*/  LDSM.16.M88.4 R176, [R193+0xc100] ;  /* 0x00c10000c1b0783b */ /* 0x000fe20000000200 */
[C---:B----4-:R-:W-:Y:S07]  /*14520*/  HMMA.16816.F32 R28, R32.reuse, R136, RZ ;  /* 0x00000088201c723c */ /* 0x050fee00000018ff */
[----:B------:R-:W-:Y:S01]  /*14530*/  LDSM.16.M88.4 R180, [R189] ;  /* 0x00000000bdb4783b */ /* 0x000fe20000000200 */
[----:B------:R-:W-:Y:S07]  /*14540*/  HMMA.16816.F32 R32, R32, R138, RZ ;  /* 0x0000008a2020723c */ /* 0x000fee00000018ff */
[----:B------:R-:W3:Y:S01]  /*14550*/  LDSM.16.M88.4 R136, [R190+0x6900] ;  /* 0x00690000be88783b */ /* 0x000ee20000000200 */
[C---:B-1----:R-:W-:Y:S08]  /*14560*/  HMMA.16816.F32 R4, R140.reuse, R144, R4 ;  /* 0x000000908c04723c */ /* 0x042ff00000001804 */
[C---:B------:R-:W-:Y:S01]  /*14570*/  HMMA.16816.F32 R8, R140.reuse, R146, R8 ;  /* 0x000000928c08723c */ /* 0x040fe20000001808 */
[----:B------:R-:W-:Y:S07]  /*14580*/  LDSM.16.M88.4 R144, [R189+0x1000] ;  /* 0x00100000bd90783b */ /* 0x000fee0000000200 */
[C---:B-----5:R-:W-:Y:S08]  /*14590*/  HMMA.16816.F32 R12, R140.reuse, R148, R12 ;  /* 0x000000948c0c723c */ /* 0x060ff0000000180c */
        /* <DEDUP_REMOVED lines=8> */
[C---:B--2---:R-:W-:Y:S01]  /*14620*/  HMMA.16816.F32 R4, R160.reuse, R164, R4 ;  /* 0x000000a4a004723c */ /* 0x044fe20000001804 */
[----:B------:R-:W2:Y:S07]  /*14630*/  LDSM.16.M88.4 R156, [R184+0x8100] ;  /* 0x00810000b89c783b */ /* 0x000eae0000000200 */
[C---:B------:R-:W-:Y:S01]  /*14640*/  HMMA.16816.F32 R8, R160.reuse, R166, R8 ;  /* 0x000000a6a008723c */ /* 0x040fe20000001808 */
[----:B------:R-:W-:Y:S07]  /*14650*/  LDSM.16.M88.4 R164, [R184+0x9900] ;  /* 0x00990000b8a4783b */ /* 0x000fee0000000200 */
[C---:B---3--:R-:W-:Y:S08]  /*14660*/  HMMA.16816.F32 R12, R160.reuse, R136, R12 ;  /* 0x00000088a00c723c */ /* 0x048ff0000000180c */
[C---:B------:R-:W-:Y:S01]  /*14670*/  HMMA.16816.F32 R16, R160.reuse, R138, R16 ;  /* 0x0000008aa010723c */ /* 0x040fe20000001810 */
[----:B------:R-:W3:Y:S07]  /*14680*/  LDSM.16.M88.4 R136, [R184+0x8900] ;  /* 0x00890000b888783b */ /* 0x000eee0000000200 */
        /* <DEDUP_REMOVED lines=23> */
[C---:B---3--:R-:W-:Y:S08]  /*14800*/  HMMA.16816.F32 R12, R152.reuse, R136, R12 ;  /* 0x00000088980c723c */ /* 0x048ff0000000180c */
[C---:B------:R-:W-:Y:S01]  /*14810*/  HMMA.16816.F32 R16, R152.reuse, R138, R16 ;  /* 0x0000008a9810723c */ /* 0x040fe20000001810 */
[----:B------:R-:W3:Y:S07]  /*14820*/  LDSM.16.M88.4 R136, [R190+0x8900] ;  /* 0x00890000be88783b */ /* 0x000eee0000000200 */
        /* <DEDUP_REMOVED lines=67> */
[C---:B--2---:R-:W-:Y:S08]  /*14c60*/  HMMA.16816.F32 R4, R160.reuse, R164, R4 ;  /* 0x000000a4a004723c */ /* 0x044ff00000001804 */
[C---:B------:R-:W-:Y:S08]  /*14c70*/  HMMA.16816.F32 R8, R160.reuse, R166, R8 ;  /* 0x000000a6a008723c */ /* 0x040ff00000001808 */
[C---:B---3--:R-:W-:Y:S08]  /*14c80*/  HMMA.16816.F32 R12, R160.reuse, R136, R12 ;  /* 0x00000088a00c723c */ /* 0x048ff0000000180c */
        /* <DEDUP_REMOVED lines=39> */
[----:B------:R2:W5:Y:S01]  /*14f00*/  MUFU.TANH R145, R11 ;  /* 0x0000000b00917308 */ /* 0x0005620000002400 */
[----:B---3--:R-:W-:Y:S09]  /*14f10*/  FMNMX.FTZ R0, R142, R0, !PT ;  /* 0x000000008e007209 */ /* 0x008ff20007810000 */
[----:B------:R-:W-:Y:S01]  /*14f20*/  MUFU.TANH R148, R13 ;  /* 0x0000000d00947308 */ /* 0x000fe20000002400 */
[----:B----4-:R-:W-:Y:S09]  /*14f30*/  FMNMX.FTZ R2, R144, R2, !PT ;  /* 0x0000000290027209 */ /* 0x010ff20007810000 */
[----:B------:R-:W3:Y:S01]  /*14f40*/  MUFU.TANH R150, R14 ;  /* 0x0000000e00967308 */ /* 0x000ee20000002400 */
[C---:B-1----:R-:W-:Y:S01]  /*14f50*/  HMMA.16816.F32 R20, R168.reuse, R4, R20 ;  /* 0x00000004a814723c */ /* 0x042fe20000001814 */
[----:B--2---:R-:W1:Y:S01]  /*14f60*/  LDSM.16.M88.4 R8, [R189+0x5800] ;  /* 0x00580000bd08783b */ /* 0x004e620000000200 */
[----:B------:R-:W-:Y:S07]  /*14f70*/  DEPBAR.LE SB0, 0x0 ;  /* 0x000080000000791a */ /* 0x000fee0000000000 */
[----:B------:R-:W2:Y:S03]  /*14f80*/  MUFU.TANH R138, R12 ;  /* 0x0000000c008a7308 */ /* 0x000ea60000002400 */
[----:B-----5:R-:W-:Y:S01]  /*14f90*/  FMNMX.FTZ R2, R145, R2, !PT ;  /* 0x0000000291027209 */ /* 0x020fe20007810000 */
[C---:B------:R-:W-:Y:S01]  /*14fa0*/  HMMA.16816.F32 R24, R168.reuse, R6, R24 ;  /* 0x00000006a818723c */ /* 0x040fe20000001818 */
[----:B------:R-:W-:Y:S06]  /*14fb0*/  BAR.SYNC.DEFER_BLOCKING 0x0 ;  /* 0x0000000000007b1d */ /* 0x000fec0000010000 */
[----:B------:R-:W-:Y:S01]  /*14fc0*/  @P0 IMAD.WIDE.U32 R6, R207, c[0x0][0x1e0], RZ ;  /* 0x00007800cf060a25 */ /* 0x000fe200078e00ff */
[----:B---3--:R-:W-:Y:S04]  /*14fd0*/  FMNMX.FTZ R2, R150, R2, !PT ;  /* 0x0000000296027209 */ /* 0x008fe80007810000 */
[----:B------:R-:W-:Y:S02]  /*14fe0*/  FMUL.FTZ R20, R20, c[0x0][0x320] ;  /* 0x0000c80014147a20 */ /* 0x000fe40000410000 */
[----:B------:R-:W-:Y:S02]  /*14ff0*/  FMUL.FTZ R21, R21, c[0x0][0x320] ;  /* 0x0000c80015157a20 */ /* 0x000fe40000410000 */
[----:B------:R-:W-:Y:S02]  /*15000*/  FMUL.FTZ R22, R22, c[0x0][0x320] ;  /* 0x0000c80016167a20 */ /* 0x000fe40000410000 */
[----:B------:R-:W-:Y:S01]  /*15010*/  FMUL.FTZ R23, R23, c[0x0][0x320] ;  /* 0x0000c80017177a20 */ /* 0x000fe20000410000 */
[----:B--2---:R-:W-:Y:S05]  /*15020*/  FMNMX.FTZ R0, R138, R0, !PT ;  /* 0x000000008a007209 */ /* 0x004fea0007810000 */
[----:B------:R-:W-:Y:S01]  /*15030*/  FMUL.FTZ R24, R24, c[0x0][0x320] ;  /* 0x0000c80018187a20 */ /* 0x000fe20000410000 */
[----:B------:R-:W2:Y:S01]  /*15040*/  MUFU.TANH R139, R16 ;  /* 0x00000010008b7308 */ /* 0x000ea20000002400 */
[----:B------:R-:W-:Y:S01]  /*15050*/  FMUL.FTZ R25, R25, c[0x0][0x320] ;  /* 0x0000c80019197a20 */ /* 0x000fe20000410000 */
[----:B------:R-:W-:Y:S01]  /*15060*/  FMNMX.FTZ R0, R148, R0, !PT ;  /* 0x0000000094007209 */ /* 0x000fe20007810000 */
[----:B------:R-:W-:Y:S02]  /*15070*/  FMUL.FTZ R26, R26, c[0x0][0x320] ;  /* 0x0000c8001a1a7a20 */ /* 0x000fe40000410000 */
[----:B------:R-:W-:Y:S01]  /*15080*/  FMUL.FTZ R27, R27, c[0x0][0x320] ;  /* 0x0000c8001b1b7a20 */ /* 0x000fe20000410000 */
[C---:B-1----:R-:W-:Y:S04]  /*15090*/  HMMA.16816.F32 R28, R168.reuse, R8, R28 ;  /* 0x00000008a81c723c */ /* 0x042fe8000000181c */
[----:B------:R-:W1:Y:S04]  /*150a0*/  MUFU.TANH R152, R15 ;  /* 0x0000000f00987308 */ /* 0x000e680000002400 */
[----:B------:R-:W-:Y:S06]  /*150b0*/  HMMA.16816.F32 R32, R168, R10, R32 ;  /* 0x0000000aa820723c */ /* 0x000fec0000001820 */
[----:B------:R-:W3:Y:S01]  /*150c0*/  MUFU.TANH R149, R17 ;  /* 0x0000001100957308 */ /* 0x000ee20000002400 */
[----:B--2---:R-:W-:Y:S09]  /*150d0*/  FMNMX.FTZ R0, R139, R0, !PT ;  /* 0x000000008b007209 */ /* 0x004ff20007810000 */
[----:B------:R-:W2:Y:S01]  /*150e0*/  MUFU.TANH R151, R18 ;  /* 0x0000001200977308 */ /* 0x000ea20000002400 */
[----:B------:R-:W-:Y:S01]  /*150f0*/  FMUL.FTZ R28, R28, c[0x0][0x320] ;  /* 0x0000c8001c1c7a20 */ /* 0x000fe20000410000 */
[----:B-1----:R-:W-:Y:S01]  /*15100*/  FMNMX.FTZ R2, R152, R2, !PT ;  /* 0x0000000298027209 */ /* 0x002fe20007810000 */
[----:B------:R-:W-:Y:S02]  /*15110*/  FMUL.FTZ R29, R29, c[0x0][0x320] ;  /* 0x0000c8001d1d7a20 */ /* 0x000fe40000410000 */
[----:B------:R-:W-:Y:S02]  /*15120*/  FMUL.FTZ R30, R30, c[0x0][0x320] ;  /* 0x0000c8001e1e7a20 */ /* 0x000fe40000410000 */
[----:B------:R-:W-:Y:S03]  /*15130*/  FMUL.FTZ R31, R31, c[0x0][0x320] ;  /* 0x0000c8001f1f7a20 */ /* 0x000fe60000410000 */
[----:B------:R-:W1:Y:S01]  /*15140*/  MUFU.TANH R155, R20 ;  /* 0x00000014009b7308 */ /* 0x000e620000002400 */
[----:B------:R-:W-:Y:S02]  /*15150*/  FMUL.FTZ R32, R32, c[0x0][0x320] ;  /* 0x0000c80020207a20 */ /* 0x000fe40000410000 */
[----:B------:R-:W-:Y:S01]  /*15160*/  FMUL.FTZ R33, R33, c[0x0][0x320] ;  /* 0x0000c80021217a20 */ /* 0x000fe20000410000 */
[----:B---3--:R-:W-:Y:S01]  /*15170*/  FMNMX.FTZ R0, R149, R0, !PT ;  /* 0x0000000095007209 */ /* 0x008fe20007810000 */
[----:B------:R-:W-:Y:S05]  /*15180*/  FMUL.FTZ R34, R34, c[0x0][0x320] ;  /* 0x0000c80022227a20 */ /* 0x000fea0000410000 */
[----:B------:R-:W3:Y:S01]  /*15190*/  MUFU.TANH R153, R19 ;  /* 0x0000001300997308 */ /* 0x000ee20000002400 */
[----:B--2---:R-:W-:Y:S09]  /*151a0*/  FMNMX.FTZ R2, R151, R2, !PT ;  /* 0x0000000297027209 */ /* 0x004ff20007810000 */
[----:B------:R-:W2:Y:S01]  /*151b0*/  MUFU.TANH R156, R21 ;  /* 0x00000015009c7308 */ /* 0x000ea20000002400 */
[----:B-1----:R-:W-:Y:S09]  /*151c0*/  FMNMX.FTZ R0, R155, R0, !PT ;  /* 0x000000009b007209 */ /* 0x002ff20007810000 */
[----:B------:R-:W1:Y:S01]  /*151d0*/  MUFU.TANH R154, R24 ;  /* 0x00000018009a7308 */ /* 0x000e620000002400 */
[----:B---3--:R-:W-:Y:S09]  /*151e0*/  FMNMX.FTZ R3, R153, R2, !PT ;  /* 0x0000000299037209 */ /* 0x008ff20007810000 */
[----:B------:R-:W3:Y:S01]  /*151f0*/  MUFU.TANH R159, R22 ;  /* 0x00000016009f7308 */ /* 0x000ee20000002400 */
[----:B--2---:R-:W-:Y:S01]  /*15200*/  FMNMX.FTZ R2, R156, R0, !PT ;  /* 0x000000009c027209 */ /* 0x004fe20007810000 */
[----:B------:R-:W-:Y:S08]  /*15210*/  FMUL.FTZ R0, R35, c[0x0][0x320] ;  /* 0x0000c80023007a20 */ /* 0x000ff00000410000 */
[----:B------:R-:W2:Y:S01]  /*15220*/  MUFU.TANH R157, R25 ;  /* 0x00000019009d7308 */ /* 0x000ea20000002400 */
[----:B-1----:R-:W-:Y:S09]  /*15230*/  FMNMX.FTZ R2, R154, R2, !PT ;  /* 0x000000029a027209 */ /* 0x002ff20007810000 */
[----:B------:R2:W-:Y:S01]  /*15240*/  MUFU.TANH R137, R0 ;  /* 0x0000000000897308 */ /* 0x0005e20000002400 */
[----:B---3--:R-:W-:Y:S09]  /*15250*/  FMNMX.FTZ R3, R159, R3, !PT ;  /* 0x000000039f037209 */ /* 0x008ff20007810000 */
[----:B------:R-:W1:Y:S10]  /*15260*/  MUFU.TANH R160, R23 ;  /* 0x0000001700a07308 */ /* 0x000e740000002400 */
        /* <DEDUP_REMOVED lines=17> */
[----:B---3--:R-:W-:Y:S05]  /*15380*/  FMNMX.FTZ R101, R215, R101, !PT ;  /* 0x00000065d7657209 */ /* 0x008fea0007810000 */
[----:B------:R-:W3:Y:S01]  /*15390*/  SHFL.BFLY PT, R3, R101, 0x2, 0x1f ;  /* 0x0c401f0065037f89 */ /* 0x000ee200000e0000 */
[----:B--2---:R-:W-:Y:S04]  /*153a0*/  FMNMX.FTZ R0, R221, R2, !PT ;  /* 0x00000002dd007209 */ /* 0x004fe80007810000 */
[----:B-1----:R-:W-:Y:S04]  /*153b0*/  FMNMX.FTZ R0, R136, R0, !PT ;  /* 0x0000000088007209 */ /* 0x002fe80007810000 */
[----:B------:R-:W-:Y:S05]  /*153c0*/  FMNMX.FTZ R0, R137, R0, !PT ;  /* 0x0000000089007209 */ /* 0x000fea0007810000 */
[----:B------:R-:W1:Y:S01]  /*153d0*/  SHFL.BFLY PT, R2, R0, 0x2, 0x1f ;  /* 0x0c401f0000027f89 */ /* 0x000e6200000e0000 */
[----:B---3--:R-:W-:Y:S07]  /*153e0*/  FMNMX.FTZ R101, R101, R3, !PT ;  /* 0x0000000365657209 */ /* 0x008fee0007810000 */
[----:B------:R-:W2:Y:S01]  /*153f0*/  SHFL.BFLY PT, R4, R101, 0x1, 0x1f ;  /* 0x0c201f0065047f89 */ /* 0x000ea200000e0000 */
[----:B-1----:R-:W-:Y:S07]  /*15400*/  FMNMX.FTZ R0, R0, R2, !PT ;  /* 0x0000000200007209 */ /* 0x002fee0007810000 */
[----:B------:R-:W1:Y:S01]  /*15410*/  SHFL.BFLY PT, R3, R0, 0x1, 0x1f ;  /* 0x0c201f0000037f89 */ /* 0x000e6200000e0000 */
[----:B--2---:R-:W-:Y:S02]  /*15420*/  FMNMX.FTZ R101, R101, R4, !PT ;  /* 0x0000000465657209 */ /* 0x004fe40007810000 */
[----:B------:R-:W-:Y:S03]  /*15430*/  @P0 SHF.L.U32 R4, R6, 0x6, RZ ;  /* 0x0000000606040819 */ /* 0x000fe600000006ff */
[----:B------:R-:W-:Y:S01]  /*15440*/  FADD.FTZ R2, -R101, R102 ;  /* 0x0000006665027221 */ /* 0x000fe20000010100 */
[----:B-1----:R-:W-:Y:S03]  /*15450*/  FMNMX.FTZ R100, R0, R3, !PT ;  /* 0x0000000300647209 */ /* 0x002fe60007810000 */
[----:B------:R-:W-:Y:S01]  /*15460*/  FMUL.FTZ R0, R2, c[0x0][0x2d0] ;  /* 0x0000b40002007a20 */ /* 0x000fe20000410000 */
[----:B------:R-:W-:Y:S03]  /*15470*/  @P0 SHF.R.S32.HI R3, RZ, 0x1f, R207 ;  /* 0x0000001fff030819 */ /* 0x000fe600000114cf */
[----:B------:R1:W2:Y:S01]  /*15480*/  MUFU.EX2 R2, R0 ;  /* 0x0000000000027308 */ /* 0x0002a20000000800 */
[----:B------:R-:W-:Y:S02]  /*15490*/  FMUL.FTZ R102, R100, c[0x0][0x2d0] ;  /* 0x0000b40064667a20 */ /* 0x000fe40000410000 */
[----:B------:R-:W-:Y:S02]  /*154a0*/  @P0 IMAD R3, R3, c[0x0][0x1e0], RZ ;  /* 0x0000780003030a24 */ /* 0x000fe400078e02ff */
[----:B------:R-:W-:Y:S02]  /*154b0*/  FFMA.FTZ R136, R136, c[0x0][0x2d0], -R102 ;  /* 0x0000b40088887a23 */ /* 0x000fe40000010866 */
[----:B------:R-:W-:Y:S05]  /*154c0*/  @P0 IMAD R3, R207, c[0x0][0x1e4], R3 ;  /* 0x00007900cf030a24 */ /* 0x000fea00078e0203 */
[----:B------:R-:W-:Y:S02]  /*154d0*/  @P0 IADD3 R3, R7, R3, RZ ;  /* 0x0000000307030210 */ /* 0x000fe40007ffe0ff */
[----:B------:R-:W-:Y:S02]  /*154e0*/  @P0 IADD3 R7, P1, R4, R228, RZ ;  /* 0x000000e404070210 */ /* 0x000fe40007f3e0ff */
[----:B------:R-:W-:Y:S02]  /*154f0*/  @P0 SHF.L.U64.HI R3, R6, 0x6, R3 ;  /* 0x0000000606030819 */ /* 0x000fe40000010203 */
[----:B------:R-:W-:Y:S02]  /*15500*/  @P0 LEA R14, P4, R7, c[0x0][0x1c8], 0x1 ;  /* 0x00007200070e0a11 */ /* 0x000fe400078808ff */
[----:B------:R-:W-:Y:S01]  /*15510*/  @P0 IADD3.X R8, R3, R231, RZ, P1, !PT ;  /* 0x000000e703080210 */ /* 0x000fe20000ffe4ff */
[----:B-1----:R-:W-:Y:S03]  /*15520*/  FADD.FTZ R0, -R100, R103 ;  /* 0x0000006764007221 */ /* 0x002fe60000010100 */
[----:B------:R-:W-:Y:S01]  /*15530*/  @P0 LEA.HI.X R15, R7, c[0x0][0x1cc], R8, 0x1, P4 ;  /* 0x00007300070f0a11 */ /* 0x000fe200020f0c08 */
[----:B------:R-:W-:Y:S01]  /*15540*/  FMUL.FTZ R103, R101, c[0x0][0x2d0] ;  /* 0x0000b40065677a20 */ /* 0x000fe20000410000 */
[----:B------:R-:W-:Y:S01]  /*15550*/  ISETP.NE.AND P4, PT, R240, RZ, PT ;  /* 0x000000fff000720c */ /* 0x000fe20003f85270 */
[----:B------:R-:W-:Y:S02]  /*15560*/  FMUL.FTZ R0, R0, c[0x0][0x2d0] ;  /* 0x0000b40000007a20 */ /* 0x000fe40000410000 */
[--C-:B------:R-:W-:Y:S01]  /*15570*/  FFMA.FTZ R5, R140, c[0x0][0x2d0], -R103.reuse ;  /* 0x0000b4008c057a23 */ /* 0x100fe20000010867 */
[----:B------:R1:W-:Y:S01]  /*15580*/  @P0 LDGSTS.E.BYPASS.LTC128B.128 [R209+0x6100], [R14.64], !P5 ;  /* 0x061000000ed10fae */ /* 0x0003e2000e901d46 */
[--C-:B------:R-:W-:Y:S02]  /*15590*/  FFMA.FTZ R6, R141, c[0x0][0x2d0], -R103.reuse ;  /* 0x0000b4008d067a23 */ /* 0x100fe40000010867 */
[----:B------:R3:W-:Y:S01]  /*155a0*/  MUFU.EX2 R214, R5 ;  /* 0x0000000500d67308 */ /* 0x0007e20000000800 */
[----:B------:R-:W-:Y:S02]  /*155b0*/  FFMA.FTZ R7, R143, c[0x0][0x2d0], -R103 ;  /* 0x0000b4008f077a23 */ /* 0x000fe40000010867 */
[C---:B--2---:R-:W-:Y:S02]  /*155c0*/  FMUL.FTZ R24, R2.reuse, R124 ;  /* 0x0000007c02187220 */ /* 0x044fe40000410000 */
[C---:B------:R-:W-:Y:S02]  /*155d0*/  FMUL.FTZ R25, R2.reuse, R125 ;  /* 0x0000007d02197220 */ /* 0x040fe40000410000 */
[C---:B------:R-:W-:Y:S02]  /*155e0*/  FMUL.FTZ R32, R2.reuse, R132 ;  /* 0x0000008402207220 */ /* 0x040fe40000410000 */
[C---:B------:R-:W-:Y:S01]  /*155f0*/  FMUL.FTZ R33, R2.reuse, R133 ;  /* 0x0000008502217220 */ /* 0x040fe20000410000 */
[----:B------:R2:W-:Y:S01]  /*15600*/  MUFU.EX2 R213, R6 ;  /* 0x0000000600d57308 */ /* 0x0005e20000000800 */
[C---:B------:R-:W-:Y:S02]  /*15610*/  FMUL.FTZ R36, R2.reuse, R36 ;  /* 0x0000002402247220 */ /* 0x040fe40000410000 */
[C---:B------:R-:W-:Y:S02]  /*15620*/  FMUL.FTZ R37, R2.reuse, R37 ;  /* 0x0000002502257220 */ /* 0x040fe40000410000 */
[C---:B------:R-:W-:Y:S02]  /*15630*/  FMUL.FTZ R40, R2.reuse, R40 ;  /* 0x0000002802287220 */ /* 0x040fe40000410000 */
[C---:B------:R-:W-:Y:S02]  /*15640*/  FMUL.FTZ R41, R2.reuse, R41 ;  /* 0x0000002902297220 */ /* 0x040fe40000410000 */
[C---:B------:R-:W-:Y:S01]  /*15650*/  FMUL.FTZ R44, R2.reuse, R44 ;  /* 0x0000002c022c7220 */ /* 0x040fe20000410000 */
[----:B------:R4:W-:Y:S01]  /*15660*/  MUFU.EX2 R212, R7 ;  /* 0x0000000700d47308 */ /* 0x0009e20000000800 */
[C---:B------:R-:W-:Y:S02]  /*15670*/  FMUL.FTZ R45, R2.reuse, R45 ;  /* 0x0000002d022d7220 */ /* 0x040fe40000410000 */
[----:B------:R-:W-:Y:S01]  /*15680*/  FMUL.FTZ R48, R2, R48 ;  /* 0x0000003002307220 */ /* 0x000fe20000410000 */
[----:B---3--:R-:W-:Y:S01]  /*15690*/  @P0 IADD3 R5, P2, R4, R224, RZ ;  /* 0x000000e004050210 */ /* 0x008fe20007f5e0ff */
[C---:B------:R-:W-:Y:S02]  /*156a0*/  FMUL.FTZ R49, R2.reuse, R49 ;  /* 0x0000003102317220 */ /* 0x040fe40000410000 */
[C---:B------:R-:W-:Y:S01]  /*156b0*/  FMUL.FTZ R52, R2.reuse, R52 ;  /* 0x0000003402347220 */ /* 0x040fe20000410000 */
[----:B------:R-:W-:Y:S01]  /*156c0*/  @P0 LEA R12, P1, R5, c[0x0][0x1c8], 0x1 ;  /* 0x00007200050c0a11 */ /* 0x000fe200078208ff */
[C---:B------:R-:W-:Y:S01]  /*156d0*/  FMUL.FTZ R53, R2.reuse, R53 ;  /* 0x0000003502357220 */ /* 0x040fe20000410000 */
[----:B------:R-:W-:Y:S01]  /*156e0*/  @P0 IADD3.X R9, R3, R227, RZ, P2, !PT ;  /* 0x000000e303090210 */ /* 0x000fe200017fe4ff */
[----:B------:R-:W3:Y:S01]  /*156f0*/  MUFU.EX2 R0, R0 ;  /* 0x0000000000007308 */ /* 0x000ee20000000800 */
[----:B------:R-:W-:Y:S01]  /*15700*/  FMUL.FTZ R56, R2, R56 ;  /* 0x0000003802387220 */ /* 0x000fe20000410000 */
[----:B--2---:R-:W-:Y:S01]  /*15710*/  @P0 IADD3 R6, P3, R4, R225, RZ ;  /* 0x000000e104060210 */ /* 0x004fe20007f7e0ff */
[C---:B------:R-:W-:Y:S01]  /*15720*/  FMUL.FTZ R57, R2.reuse, R57 ;  /* 0x0000003902397220 */ /* 0x040fe20000410000 */
[----:B------:R-:W-:Y:S01]  /*15730*/  @P0 LEA.HI.X R13, R5, c[0x0][0x1cc], R9, 0x1, P1 ;  /* 0x00007300050d0a11 */ /* 0x000fe200008f0c09 */
[----:B------:R-:W-:Y:S01]  /*15740*/  FMUL.FTZ R60, R2, R60 ;  /* 0x0000003c023c7220 */ /* 0x000fe20000410000 */
[----:B------:R-:W-:Y:S01]  /*15750*/  @P0 LEA R10, P2, R6, c[0x0][0x1c8], 0x1 ;  /* 0x00007200060a0a11 */ /* 0x000fe200078408ff */
[C---:B------:R-:W-:Y:S01]  /*15760*/  FMUL.FTZ R61, R2.reuse, R61 ;  /* 0x0000003d023d7220 */ /* 0x040fe20000410000 */
[----:B------:R-:W-:Y:S01]  /*15770*/  @P0 IADD3 R4, P1, R247, R4, RZ ;  /* 0x00000004f7040210 */ /* 0x000fe20007f3e0ff */
[----:B------:R1:W-:Y:S01]  /*15780*/  @P0 LDGSTS.E.BYPASS.LTC128B.128 [R209+0x8100], [R12.64], !P6 ;  /* 0x081000000cd10fae */ /* 0x0003e2000f101d46 */
[----:B------:R-:W-:Y:S01]  /*15790*/  @P0 IADD3.X R5, R3, R226, RZ, P3, !PT ;  /* 0x000000e203050210 */ /* 0x000fe20001ffe4ff */
[C---:B------:R-:W-:Y:S01]  /*157a0*/  FMUL.FTZ R64, R2.reuse, R64 ;  /* 0x0000004002407220 */ /* 0x040fe20000410000 */
[----:B------:R-:W-:Y:S01]  /*157b0*/  @P0 IADD3.X R3, R245, R3, RZ, P1, !PT ;  /* 0x00000003f5030210 */ /* 0x000fe20000ffe4ff */
[----:B------:R-:W-:Y:S01]  /*157c0*/  FMUL.FTZ R65, R2, R65 ;  /* 0x0000004102417220 */ /* 0x000fe20000410000 */
[----:B------:R-:W-:Y:S01]  /*157d0*/  @P0 LEA.HI.X R11, R6, c[0x0][0x1cc], R5, 0x1, P2 ;  /* 0x00007300060b0a11 */ /* 0x000fe200010f0c05 */
[----:B------:R-:W-:Y:S01]  /*157e0*/  FMUL.FTZ R68, R2, R68 ;  /* 0x0000004402447220 */ /* 0x000fe20000410000 */
[----:B------:R-:W-:Y:S01]  /*157f0*/  @P0 IADD3 R9, P3, R4, R228, RZ ;  /* 0x000000e404090210 */ /* 0x000fe20007f7e0ff */
[----:B------:R-:W-:Y:S01]  /*15800*/  FMUL.FTZ R69, R2, R69 ;  /* 0x0000004502457220 */ /* 0x000fe20000410000 */
[C---:B----4-:R-:W-:Y:S01]  /*15810*/  @P0 IADD3 R7, P2, R4.reuse, R224, RZ ;  /* 0x000000e004070210 */ /* 0x050fe20007f5e0ff */
[----:B------:R2:W-:Y:S01]  /*15820*/  @P0 LDGSTS.E.BYPASS.LTC128B.128 [R209+0xa100], [R10.64], !P4 ;  /* 0x0a1000000ad10fae */ /* 0x0005e2000e101d46 */
[----:B------:R-:W-:Y:S01]  /*15830*/  @P0 IADD3 R5, P1, R4, R225, RZ ;  /* 0x000000e104050210 */ /* 0x000fe20007f3e0ff */
[----:B------:R-:W-:Y:S01]  /*15840*/  FFMA.FTZ R4, R142, c[0x0][0x2d0], -R103 ;  /* 0x0000b4008e047a23 */ /* 0x000fe20000010867 */
[C---:B------:R-:W-:Y:S01]  /*15850*/  @P0 IADD3.X R16, R3.reuse, R231, RZ, P3, !PT ;  /* 0x000000e703100210 */ /* 0x040fe20001ffe4ff */
[C---:B---3--:R-:W-:Y:S01]  /*15860*/  FMUL.FTZ R19, R0.reuse, R119 ;  /* 0x0000007700137220 */ /* 0x048fe20000410000 */
[C---:B------:R-:W-:Y:S01]  /*15870*/  @P0 IADD3.X R18, R3.reuse, R227, RZ, P2, !PT ;  /* 0x000000e303120210 */ /* 0x040fe200017fe4ff */
[----:B------:R3:W4:Y:S01]  /*15880*/  MUFU.EX2 R211, R4 ;  /* 0x0000000400d37308 */ /* 0x0007220000000800 */
[----:B------:R-:W-:Y:S01]  /*15890*/  @P0 IADD3.X R17, R3, R226, RZ, P1, !PT ;  /* 0x000000e203110210 */ /* 0x000fe20000ffe4ff */
[----:B------:R-:W-:Y:S01]  /*158a0*/  FFMA.FTZ R3, R147, c[0x0][0x2d0], -R102 ;  /* 0x0000b40093037a23 */ /* 0x000fe20000010866 */
[----:B------:R-:W-:Y:S01]  /*158b0*/  @P0 LEA R8, P3, R9, c[0x0][0x1c8], 0x1 ;  /* 0x0000720009080a11 */ /* 0x000fe200078608ff */
[C---:B------:R-:W-:Y:S01]  /*158c0*/  FMUL.FTZ R26, R0.reuse, R126 ;  /* 0x0000007e001a7220 */ /* 0x040fe20000410000 */
[----:B------:R-:W-:Y:S01]  /*158d0*/  @P0 LEA R6, P2, R7, c[0x0][0x1c8], 0x1 ;  /* 0x0000720007060a11 */ /* 0x000fe200078408ff */
[----:B------:R-:W-:Y:S01]  /*158e0*/  FMUL.FTZ R27, R0, R127 ;  /* 0x0000007f001b7220 */ /* 0x000fe20000410000 */
[----:B------:R-:W-:Y:S01]  /*158f0*/  @P0 LEA.HI.X R9, R9, c[0x0][0x1cc], R16, 0x1, P3 ;  /* 0x0000730009090a11 */ /* 0x000fe200018f0c10 */
[----:B------:R-:W-:Y:S01]  /*15900*/  FMUL.FTZ R16, R2, R116 ;  /* 0x0000007402107220 */ /* 0x000fe20000410000 */
[----:B------:R-:W-:Y:S01]  /*15910*/  @P0 LEA.HI.X R7, R7, c[0x0][0x1cc], R18, 0x1, P2 ;  /* 0x0000730007070a11 */ /* 0x000fe200010f0c12 */
[----:B------:R5:W-:Y:S01]  /*15920*/  MUFU.EX2 R177, R3 ;  /* 0x0000000300b17308 */ /* 0x000be20000000800 */
[C---:B------:R-:W-:Y:S01]  /*15930*/  FMUL.FTZ R18, R0.reuse, R118 ;  /* 0x0000007600127220 */ /* 0x040fe20000410000 */
[----:B------:R1:W-:Y:S01]  /*15940*/  @P0 LDGSTS.E.BYPASS.LTC128B.128 [R209+0x7100], [R8.64], !P5 ;  /* 0x0710000008d10fae */ /* 0x0003e2000e901d46 */
[C---:B------:R-:W-:Y:S02]  /*15950*/  FMUL.FTZ R34, R0.reuse, R134 ;  /* 0x0000008600227220 */ /* 0x040fe40000410000 */
[C---:B------:R-:W-:Y:S02]  /*15960*/  FMUL.FTZ R35, R0.reuse, R135 ;  /* 0x0000008700237220 */ /* 0x040fe40000410000 */
[C---:B------:R-:W-:Y:S02]  /*15970*/  FMUL.FTZ R38, R0.reuse, R38 ;  /* 0x0000002600267220 */ /* 0x040fe40000410000 */
[C---:B------:R-:W-:Y:S01]  /*15980*/  FMUL.FTZ R39, R0.reuse, R39 ;  /* 0x0000002700277220 */ /* 0x040fe20000410000 */
[----:B------:R4:W-:Y:S01]  /*15990*/  @P0 LDGSTS.E.BYPASS.LTC128B.128 [R209+0x9100], [R6.64], !P6 ;  /* 0x0910000006d10fae */ /* 0x0009e2000f101d46 */
[C---:B--2---:R-:W-:Y:S02]  /*159a0*/  FMUL.FTZ R10, R0.reuse, R110 ;  /* 0x0000006e000a7220 */ /* 0x044fe40000410000 */
[C---:B------:R-:W-:Y:S01]  /*159b0*/  FMUL.FTZ R11, R0.reuse, R111 ;  /* 0x0000006f000b7220 */ /* 0x040fe20000410000 */
[C---:B---3--:R-:W-:Y:S01]  /*159c0*/  @P0 LEA R4, P1, R5.reuse, c[0x0][0x1c8], 0x1 ;  /* 0x0000720005040a11 */ /* 0x048fe200078208ff */
[C---:B------:R-:W-:Y:S02]  /*159d0*/  FMUL.FTZ R42, R0.reuse, R42 ;  /* 0x0000002a002a7220 */ /* 0x040fe40000410000 */
[----:B------:R-:W-:Y:S01]  /*159e0*/  FMUL.FTZ R43, R0, R43 ;  /* 0x0000002b002b7220 */ /* 0x000fe20000410000 */
[----:B------:R-:W-:Y:S01]  /*159f0*/  @P0 LEA.HI.X R5, R5, c[0x0][0x1cc], R17, 0x1, P1 ;  /* 0x0000730005050a11 */ /* 0x000fe200008f0c11 */
[----:B------:R-:W-:Y:S02]  /*15a00*/  FMUL.FTZ R17, R2, R117 ;  /* 0x0000007502117220 */ /* 0x000fe40000410000 */
[----:B------:R-:W-:Y:S02]  /*15a10*/  FMUL.FTZ R46, R0, R46 ;  /* 0x0000002e002e7220 */ /* 0x000fe40000410000 */
[----:B------:R2:W-:Y:S01]  /*15a20*/  @P0 LDGSTS.E.BYPASS.LTC128B.128 [R209+0xb100], [R4.64], !P4 ;  /* 0x0b10000004d10fae */ /* 0x0005e2000e101d46 */
[--C-:B-----5:R-:W-:Y:S02]  /*15a30*/  FFMA.FTZ R3, R146, c[0x0][0x2d0], -R102.reuse ;  /* 0x0000b40092037a23 */ /* 0x120fe40000010866 */
[----:B------:R-:W-:Y:S02]  /*15a40*/  FMUL.FTZ R47, R0, R47 ;  /* 0x0000002f002f7220 */ /* 0x000fe40000410000 */
[----:B------:R3:W5:Y:S01]  /*15a50*/  MUFU.EX2 R176, R3 ;  /* 0x0000000300b07308 */ /* 0x0007620000000800 */
[C---:B-1----:R-:W-:Y:S02]  /*15a60*/  FMUL.FTZ R8, R2.reuse, R108 ;  /* 0x0000006c02087220 */ /* 0x042fe40000410000 */
[----:B------:R-:W1:Y:S01]  /*15a70*/  LDSM.16.MT88.4 R12, [R185+0x100] ;  /* 0x00010000b90c783b */ /* 0x000e620000004200 */
[----:B------:R-:W-:Y:S02]  /*15a80*/  FMUL.FTZ R9, R2, R109 ;  /* 0x0000006d02097220 */ /* 0x000fe40000410000 */
[C---:B------:R-:W-:Y:S02]  /*15a90*/  FMUL.FTZ R50, R0.reuse, R50 ;  /* 0x0000003200327220 */ /* 0x040fe40000410000 */
[C---:B------:R-:W-:Y:S02]  /*15aa0*/  FMUL.FTZ R51, R0.reuse, R51 ;  /* 0x0000003300337220 */ /* 0x040fe40000410000 */
[C---:B----4-:R-:W-:Y:S01]  /*15ab0*/  FMUL.FTZ R6, R0.reuse, R106 ;  /* 0x0000006a00067220 */ /* 0x050fe20000410000 */
[----:B------:R-:W4:Y:S01]  /*15ac0*/  LDSM.16.MT88.4 R20, [R186+0x100] ;  /* 0x00010000ba14783b */ /* 0x000f220000004200 */
[----:B------:R-:W-:Y:S01]  /*15ad0*/  F2FP.PACK_AB R106, R211, R212 ;  /* 0x000000d4d36a723e */ /* 0x000fe200000000ff */
[C---:B------:R-:W-:Y:S02]  /*15ae0*/  FMUL.FTZ R7, R0.reuse, R107 ;  /* 0x0000006b00077220 */ /* 0x040fe40000410000 */
[C---:B------:R-:W-:Y:S02]  /*15af0*/  FMUL.FTZ R54, R0.reuse, R54 ;  /* 0x0000003600367220 */ /* 0x040fe40000410000 */
[C---:B------:R-:W-:Y:S02]  /*15b00*/  FMUL.FTZ R55, R0.reuse, R55 ;  /* 0x0000003700377220 */ /* 0x040fe40000410000 */
[----:B------:R-:W1:Y:S01]  /*15b10*/  LDSM.16.MT88.4 R28, [R188+0x100] ;  /* 0x00010000bc1c783b */ /* 0x000e620000004200 */
[----:B------:R-:W-:Y:S02]  /*15b20*/  FMUL.FTZ R58, R0, R58 ;  /* 0x0000003a003a7220 */ /* 0x000fe40000410000 */
[----:B--2---:R-:W-:Y:S01]  /*15b30*/  FMUL.FTZ R4, R2, R104 ;  /* 0x0000006802047220 */ /* 0x004fe20000410000 */
[----:B------:R-:W-:Y:S01]  /*15b40*/  F2FP.PACK_AB R104, R213, R214 ;  /* 0x000000d6d568723e */ /* 0x000fe200000000ff */
[--C-:B---3--:R-:W-:Y:S02]  /*15b50*/  FFMA.FTZ R3, R144, c[0x0][0x2d0], -R102.reuse ;  /* 0x0000b40090037a23 */ /* 0x108fe40000010866 */
[----:B------:R-:W-:Y:S01]  /*15b60*/  FMUL.FTZ R5, R2, R105 ;  /* 0x0000006902057220 */ /* 0x000fe20000410000 */
[----:B-----5:R-:W-:Y:S01]  /*15b70*/  F2FP.PACK_AB R105, R176, R177 ;  /* 0x000000b1b069723e */ /* 0x020fe200000000ff */
[----:B------:R2:W-:Y:S01]  /*15b80*/  MUFU.EX2 R175, R3 ;  /* 0x0000000300af7308 */ /* 0x0005e20000000800 */
[----:B------:R-:W3:Y:S01]  /*15b90*/  LDSM.16.MT88.4 R108, [R187+0x100] ;  /* 0x00010000bb6c783b */ /* 0x000ee20000004200 */
[C---:B------:R-:W-:Y:S02]  /*15ba0*/  FMUL.FTZ R59, R0.reuse, R59 ;  /* 0x0000003b003b7220 */ /* 0x040fe40000410000 */
[C---:B------:R-:W-:Y:S02]  /*15bb0*/  FMUL.FTZ R62, R0.reuse, R62 ;  /* 0x0000003e003e7220 */ /* 0x040fe40000410000 */
[C---:B------:R-:W-:Y:S02]  /*15bc0*/  FMUL.FTZ R63, R0.reuse, R63 ;  /* 0x0000003f003f7220 */ /* 0x040fe40000410000 */
[C---:B------:R-:W-:Y:S01]  /*15bd0*/  FMUL.FTZ R66, R0.reuse, R66 ;  /* 0x0000004200427220 */ /* 0x040fe20000410000 */
[----:B------:R-:W-:Y:S01]  /*15be0*/  LDSM.16.MT88.4 R116, [R186+0x2100] ;  /* 0x00210000ba74783b */ /* 0x000fe20000004200 */
[C---:B------:R-:W-:Y:S02]  /*15bf0*/  FMUL.FTZ R67, R0.reuse, R67 ;  /* 0x0000004300437220 */ /* 0x040fe40000410000 */
[C---:B------:R-:W-:Y:S02]  /*15c00*/  FMUL.FTZ R70, R0.reuse, R70 ;  /* 0x0000004600467220 */ /* 0x040fe40000410000 */
[----:B------:R-:W-:Y:S02]  /*15c10*/  FMUL.FTZ R71, R0, R71 ;  /* 0x0000004700477220 */ /* 0x000fe40000410000 */
[C---:B------:R-:W-:Y:S01]  /*15c20*/  FMUL.FTZ R72, R2.reuse, R72 ;  /* 0x0000004802487220 */ /* 0x040fe20000410000 */
[----:B------:R-:W-:Y:S01]  /*15c30*/  LDSM.16.MT88.4 R124, [R187+0x900] ;  /* 0x00090000bb7c783b */ /* 0x000fe20000004200 */
[----:B------:R-:W-:Y:S02]  /*15c40*/  FMUL.FTZ R73, R2, R73 ;  /* 0x0000004902497220 */ /* 0x000fe40000410000 */
[C---:B------:R-:W-:Y:S02]  /*15c50*/  FMUL.FTZ R74, R0.reuse, R74 ;  /* 0x0000004a004a7220 */ /* 0x040fe40000410000 */
[----:B------:R-:W-:Y:S02]  /*15c60*/  FMUL.FTZ R75, R0, R75 ;  /* 0x0000004b004b7220 */ /* 0x000fe40000410000 */
[----:B--2---:R-:W-:Y:S01]  /*15c70*/  FFMA.FTZ R3, R145, c[0x0][0x2d0], -R102 ;  /* 0x0000b40091037a23 */ /* 0x004fe20000010866 */
[----:B------:R-:W-:Y:S01]  /*15c80*/  LDSM.16.MT88.4 R132, [R186+0x2900] ;  /* 0x00290000ba84783b */ /* 0x000fe20000004200 */
[C---:B------:R-:W-:Y:S02]  /*15c90*/  FMUL.FTZ R76, R2.reuse, R76 ;  /* 0x0000004c024c7220 */ /* 0x040fe40000410000 */
[----:B------:R2:W5:Y:S01]  /*15ca0*/  MUFU.EX2 R174, R3 ;  /* 0x0000000300ae7308 */ /* 0x0005620000000800 */
[----:B------:R-:W-:Y:S02]  /*15cb0*/  FMUL.FTZ R77, R2, R77 ;  /* 0x0000004d024d7220 */ /* 0x000fe40000410000 */
[C---:B------:R-:W-:Y:S02]  /*15cc0*/  FMUL.FTZ R78, R0.reuse, R78 ;  /* 0x0000004e004e7220 */ /* 0x040fe40000410000 */
[----:B------:R-:W-:Y:S01]  /*15cd0*/  LDSM.16.MT88.4 R140, [R188+0x2900] ;  /* 0x00290000bc8c783b */ /* 0x000fe20000004200 */
[----:B------:R-:W-:Y:S02]  /*15ce0*/  FMUL.FTZ R79, R0, R79 ;  /* 0x0000004f004f7220 */ /* 0x000fe40000410000 */
[C---:B------:R-:W-:Y:S02]  /*15cf0*/  FMUL.FTZ R80, R2.reuse, R80 ;  /* 0x0000005002507220 */ /* 0x040fe40000410000 */
[----:B------:R-:W-:Y:S02]  /*15d00*/  FMUL.FTZ R81, R2, R81 ;  /* 0x0000005102517220 */ /* 0x000fe40000410000 */
[C---:B------:R-:W-:Y:S01]  /*15d10*/  FMUL.FTZ R82, R0.reuse, R82 ;  /* 0x0000005200527220 */ /* 0x040fe20000410000 */
[----:B------:R-:W-:Y:S01]  /*15d20*/  LDSM.16.MT88.4 R144, [R186+0x3900] ;  /* 0x00390000ba90783b */ /* 0x000fe20000004200 */
[----:B------:R-:W-:Y:S02]  /*15d30*/  FMUL.FTZ R83, R0, R83 ;  /* 0x0000005300537220 */ /* 0x000fe40000410000 */
[C---:B------:R-:W-:Y:S02]  /*15d40*/  FMUL.FTZ R84, R2.reuse, R84 ;  /* 0x0000005402547220 */ /* 0x040fe40000410000 */
[----:B------:R-:W-:Y:S02]  /*15d50*/  FMUL.FTZ R85, R2, R85 ;  /* 0x0000005502557220 */ /* 0x000fe40000410000 */
[C---:B------:R-:W-:Y:S01]  /*15d60*/  FMUL.FTZ R86, R0.reuse, R86 ;  /* 0x0000005600567220 */ /* 0x040fe20000410000 */
[----:B------:R-:W0:Y:S01]  /*15d70*/  LDGDEPBAR ;  /* 0x00000000000079af */ /* 0x000e220000000000 */
[----:B------:R-:W-:Y:S02]  /*15d80*/  FMUL.FTZ R87, R0, R87 ;  /* 0x0000005700577220 */ /* 0x000fe40000410000 */
[--C-:B--2---:R-:W-:Y:S01]  /*15d90*/  FFMA.FTZ R3, R138, c[0x0][0x2d0], -R103.reuse ;  /* 0x0000b4008a037a23 */ /* 0x104fe20000010867 */
[----:B-----5:R-:W-:Y:S01]  /*15da0*/  F2FP.PACK_AB R107, R174, R175 ;  /* 0x000000afae6b723e */ /* 0x020fe200000000ff */
[C---:B------:R-:W-:Y:S02]  /*15db0*/  FMUL.FTZ R88, R2.reuse, R88 ;  /* 0x0000005802587220 */ /* 0x040fe40000410000 */
[----:B------:R2:W5:Y:S01]  /*15dc0*/  MUFU.EX2 R210, R3 ;  /* 0x0000000300d27308 */ /* 0x0005620000000800 */
[----:B------:R-:W-:Y:S02]  /*15dd0*/  FMUL.FTZ R89, R2, R89 ;  /* 0x0000005902597220 */ /* 0x000fe40000410000 */
[C---:B------:R-:W-:Y:S01]  /*15de0*/  FMUL.FTZ R90, R0.reuse, R90 ;  /* 0x0000005a005a7220 */ /* 0x040fe20000410000 */
[C---:B-1----:R-:W-:Y:S05]  /*15df0*/  HMMA.16816.F32 R4, R104.reuse, R12, R4 ;  /* 0x0000000c6804723c */ /* 0x042fea0000001804 */
[----:B------:R-:W-:Y:S02]  /*15e00*/  FMUL.FTZ R91, R0, R91 ;  /* 0x0000005b005b7220 */ /* 0x000fe40000410000 */
[C---:B------:R-:W-:Y:S01]  /*15e10*/  FMUL.FTZ R12, R2.reuse, R112 ;  /* 0x00000070020c7220 */ /* 0x040fe20000410000 */
[C---:B------:R-:W-:Y:S04]  /*15e20*/  HMMA.16816.F32 R8, R104.reuse, R14, R8 ;  /* 0x0000000e6808723c */ /* 0x040fe80000001808 */
[C---:B------:R-:W-:Y:S02]  /*15e30*/  FMUL.FTZ R13, R2.reuse, R113 ;  /* 0x00000071020d7220 */ /* 0x040fe40000410000 */
[----:B------:R-:W-:Y:S02]  /*15e40*/  FMUL.FTZ R92, R2, R92 ;  /* 0x0000005c025c7220 */ /* 0x000fe40000410000 */
[----:B------:R-:W-:Y:S04]  /*15e50*/  FMUL.FTZ R14, R0, R114 ;  /* 0x00000072000e7220 */ /* 0x000fe80000410000 */
[--C-:B--2---:R-:W-:Y:S02]  /*15e60*/  FFMA.FTZ R3, R148, c[0x0][0x2d0], -R103.reuse ;  /* 0x0000b40094037a23 */ /* 0x104fe40000010867 */
[----:B------:R-:W-:Y:S02]  /*15e70*/  FMUL.FTZ R15, R0, R115 ;  /* 0x00000073000f7220 */ /* 0x000fe40000410000 */
[----:B------:R1:W2:Y:S01]  /*15e80*/  MUFU.EX2 R208, R3 ;  /* 0x0000000300d07308 */ /* 0x0002a20000000800 */
[----:B------:R-:W2:Y:S01]  /*15e90*/  LDSM.16.MT88.4 R112, [R185+0x2100] ;  /* 0x00210000b970783b */ /* 0x000ea20000004200 */
[----:B------:R-:W-:Y:S02]  /*15ea0*/  FMUL.FTZ R93, R2, R93 ;  /* 0x0000005d025d7220 */ /* 0x000fe40000410000 */
[C---:B------:R-:W-:Y:S01]  /*15eb0*/  FMUL.FTZ R94, R0.reuse, R94 ;  /* 0x0000005e005e7220 */ /* 0x040fe20000410000 */
[C---:B----4-:R-:W-:Y:S03]  /*15ec0*/  HMMA.16816.F32 R12, R104.reuse, R20, R12 ;  /* 0x00000014680c723c */ /* 0x050fe6000000180c */
[----:B------:R-:W-:Y:S02]  /*15ed0*/  FMUL.FTZ R95, R0, R95 ;  /* 0x0000005f005f7220 */ /* 0x000fe40000410000 */
[C---:B------:R-:W-:Y:S02]  /*15ee0*/  FMUL.FTZ R96, R2.reuse, R96 ;  /* 0x0000006002607220 */ /* 0x040fe40000410000 */
[C---:B------:R-:W-:Y:S01]  /*15ef0*/  FMUL.FTZ R20, R2.reuse, R120 ;  /* 0x0000007802147220 */ /* 0x040fe20000410000 */
[C---:B------:R-:W-:Y:S04]  /*15f00*/  HMMA.16816.F32 R16, R104.reuse, R22, R16 ;  /* 0x000000166810723c */ /* 0x040fe80000001810 */
[C---:B------:R-:W-:Y:S02]  /*15f10*/  FMUL.FTZ R21, R2.reuse, R121 ;  /* 0x0000007902157220 */ /* 0x040fe40000410000 */
[----:B------:R-:W-:Y:S02]  /*15f20*/  FMUL.FTZ R97, R2, R97 ;  /* 0x0000006102617220 */ /* 0x000fe40000410000 */
[C---:B------:R-:W-:Y:S04]  /*15f30*/  FMUL.FTZ R22, R0.reuse, R122 ;  /* 0x0000007a00167220 */ /* 0x040fe80000410000 */
[--C-:B-1----:R-:W-:Y:S02]  /*15f40*/  FFMA.FTZ R3, R139, c[0x0][0x2d0], -R103.reuse ;  /* 0x0000b4008b037a23 */ /* 0x102fe40000010867 */
[C---:B------:R-:W-:Y:S02]  /*15f50*/  FMUL.FTZ R23, R0.reuse, R123 ;  /* 0x0000007b00177220 */ /* 0x040fe40000410000 */
[----:B------:R1:W4:Y:S01]  /*15f60*/  MUFU.EX2 R183, R3 ;  /* 0x0000000300b77308 */ /* 0x0003220000000800 */
[----:B------:R-:W-:Y:S01]  /*15f70*/  LDSM.16.MT88.4 R120, [R188+0x900] ;  /* 0x00090000bc78783b */ /* 0x000fe20000004200 */
[C---:B------:R-:W-:Y:S02]  /*15f80*/  FMUL.FTZ R98, R0.reuse, R98 ;  /* 0x0000006200627220 */ /* 0x040fe40000410000 */
[----:B------:R-:W-:Y:S01]  /*15f90*/  FMUL.FTZ R99, R0, R99 ;  /* 0x0000006300637220 */ /* 0x000fe20000410000 */
[C---:B------:R-:W-:Y:S07]  /*15fa0*/  HMMA.16816.F32 R20, R104.reuse, R28, R20 ;  /* 0x0000001c6814723c */ /* 0x040fee0000001814 */
[C---:B------:R-:W-:Y:S01]  /*15fb0*/  FMUL.FTZ R28, R2.reuse, R128 ;  /* 0x00000080021c7220 */ /* 0x040fe20000410000 */
[C---:B------:R-:W-:Y:S04]  /*15fc0*/  HMMA.16816.F32 R24, R104.reuse, R30, R24 ;  /* 0x0000001e6818723c */ /* 0x040fe80000001818 */
[C---:B------:R-:W-:Y:S02]  /*15fd0*/  FMUL.FTZ R29, R2.reuse, R129 ;  /* 0x00000081021d7220 */ /* 0x040fe40000410000 */
[----:B------:R-:W-:Y:S02]  /*15fe0*/  FFMA.FTZ R2, R2, R222, R214 ;  /* 0x000000de02027223 */ /* 0x000fe400000100d6 */
[C---:B------:R-:W-:Y:S04]  /*15ff0*/  FMUL.FTZ R30, R0.reuse, R130 ;  /* 0x00000082001e7220 */ /* 0x040fe80000410000 */
[----:B-1----:R-:W-:Y:S02]  /*16000*/  FFMA.FTZ R3, R149, c[0x0][0x2d0], -R103 ;  /* 0x0000b40095037a23 */ /* 0x002fe40000010867 */
[C---:B------:R-:W-:Y:S02]  /*16010*/  FMUL.FTZ R31, R0.reuse, R131 ;  /* 0x00000083001f7220 */ /* 0x040fe40000410000 */
[----:B------:R1:W1:Y:S01]  /*16020*/  MUFU.EX2 R182, R3 ;  /* 0x0000000300b67308 */ /* 0x0002620000000800 */
[----:B------:R-:W-:Y:S01]  /*16030*/  LDSM.16.MT88.4 R128, [R185+0x2900] ;  /* 0x00290000b980783b */ /* 0x000fe20000004200 */
[----:B------:R-:W-:Y:S02]  /*16040*/  FFMA.FTZ R0, R0, R223, R177 ;  /* 0x000000df00007223 */ /* 0x000fe400000100b1 */
[----:B------:R-:W-:Y:S01]  /*16050*/  FADD.FTZ R2, R213, R2 ;  /* 0x00000002d5027221 */ /* 0x000fe20000010000 */
[C---:B---3--:R-:W-:Y:S03]  /*16060*/  HMMA.16816.F32 R28, R104.reuse, R108, R28 ;  /* 0x0000006c681c723c */ /* 0x048fe6000000181c */
[----:B------:R-:W-:Y:S02]  /*16070*/  FADD.FTZ R0, R176, R0 ;  /* 0x00000000b0007221 */ /* 0x000fe40000010000 */
[----:B------:R-:W-:Y:S02]  /*16080*/  FADD.FTZ R2, R212, R2 ;  /* 0x00000002d4027221 */ /* 0x000fe40000010000 */
[----:B------:R-:W-:Y:S01]  /*16090*/  FADD.FTZ R0, R175, R0 ;  /* 0x00000000af007221 */ /* 0x000fe20000010000 */
[C---:B------:R-:W-:Y:S01]  /*160a0*/  HMMA.16816.F32 R32, R104.reuse, R110, R32 ;  /* 0x0000006e6820723c */ /* 0x040fe20000001820 */
[----:B------:R-:W3:Y:S03]  /*160b0*/  LDSM.16.MT88.4 R108, [R188+0x2100] ;  /* 0x00210000bc6c783b */ /* 0x000ee60000004200 */
[----:B------:R-:W-:Y:S02]  /*160c0*/  FADD.FTZ R2, R211, R2 ;  /* 0x00000002d3027221 */ /* 0x000fe40000010000 */
[----:B------:R-:W-:Y:S02]  /*160d0*/  FADD.FTZ R0, R174, R0 ;  /* 0x00000000ae007221 */ /* 0x000fe40000010000 */
[C---:B--2---:R-:W-:Y:S04]  /*160e0*/  HMMA.16816.F32 R36, R104.reuse, R112, R36 ;  /* 0x000000706824723c */ /* 0x044fe80000001824 */
[----:B-1----:R-:W-:Y:S02]  /*160f0*/  FFMA.FTZ R3, R150, c[0x0][0x2d0], -R102 ;  /* 0x0000b40096037a23 */ /* 0x002fe40000010866 */
[----:B-----5:R-:W-:Y:S02]  /*16100*/  FADD.FTZ R2, R210, R2 ;  /* 0x00000002d2027221 */ /* 0x020fe40000010000 */
[C---:B------:R-:W-:Y:S01]  /*16110*/  HMMA.16816.F32 R40, R104.reuse, R114, R40 ;  /* 0x000000726828723c */ /* 0x040fe20000001828 */
[----:B------:R1:W2:Y:S01]  /*16120*/  MUFU.EX2 R173, R3 ;  /* 0x0000000300ad7308 */ /* 0x0002a20000000800 */
[----:B------:R-:W5:Y:S02]  /*16130*/  LDSM.16.MT88.4 R112, [R187+0x2100] ;  /* 0x00210000bb70783b */ /* 0x000f640000004200 */
[----:B------:R-:W-:Y:S04]  /*16140*/  FADD.FTZ R2, R208, R2 ;  /* 0x00000002d0027221 */ /* 0x000fe80000010000 */
[C---:B------:R-:W-:Y:S04]  /*16150*/  HMMA.16816.F32 R44, R104.reuse, R116, R44 ;  /* 0x00000074682c723c */ /* 0x040fe8000000182c */
[----:B----4-:R-:W-:Y:S04]  /*16160*/  FADD.FTZ R2, R183, R2 ;  /* 0x00000002b7027221 */ /* 0x010fe80000010000 */
[C---:B------:R-:W-:Y:S01]  /*16170*/  HMMA.16816.F32 R48, R104.reuse, R118, R48 ;  /* 0x000000766830723c */ /* 0x040fe20000001830 */
[----:B------:R-:W4:Y:S03]  /*16180*/  LDSM.16.MT88.4 R116, [R185+0x4100] ;  /* 0x00410000b974783b */ /* 0x000f260000004200 */
[----:B------:R-:W-:Y:S04]  /*16190*/  FADD.FTZ R2, R182, R2 ;  /* 0x00000002b6027221 */ /* 0x000fe80000010000 */
[C---:B---3--:R-:W-:Y:S04]  /*161a0*/  HMMA.16816.F32 R52, R104.reuse, R108, R52 ;  /* 0x0000006c6834723c */ /* 0x048fe80000001834 */
[----:B-1----:R-:W-:Y:S02]  /*161b0*/  FFMA.FTZ R3, R152, c[0x0][0x2d0], -R102 ;  /* 0x0000b40098037a23 */ /* 0x002fe40000010866 */
[----:B--2---:R-:W-:Y:S02]  /*161c0*/  FADD.FTZ R0, R173, R0 ;  /* 0x00000000ad007221 */ /* 0x004fe40000010000 */
[----:B------:R1:W2:Y:S01]  /*161d0*/  MUFU.EX2 R172, R3 ;  /* 0x0000000300ac7308 */ /* 0x0002a20000000800 */
[C---:B------:R-:W-:Y:S01]  /*161e0*/  HMMA.16816.F32 R56, R104.reuse, R110, R56 ;  /* 0x0000006e6838723c */ /* 0x040fe20000001838 */
[----:B------:R-:W3:Y:S07]  /*161f0*/  LDSM.16.MT88.4 R108, [R186+0x4100] ;  /* 0x00410000ba6c783b */ /* 0x000eee0000004200 */
[C---:B-----5:R-:W-:Y:S08]  /*16200*/  HMMA.16816.F32 R60, R104.reuse, R112, R60 ;  /* 0x00000070683c723c */ /* 0x060ff0000000183c */
[C---:B------:R-:W-:Y:S01]  /*16210*/  HMMA.16816.F32 R64, R104.reuse, R114, R64 ;  /* 0x000000726840723c */ /* 0x040fe20000001840 */
[----:B------:R-:W5:Y:S03]  /*16220*/  LDSM.16.MT88.4 R112, [R188+0x4100] ;  /* 0x00410000bc70783b */ /* 0x000f660000004200 */
[----:B-1----:R-:W-:Y:S04]  /*16230*/  FFMA.FTZ R3, R151, c[0x0][0x2d0], -R102 ;  /* 0x0000b40097037a23 */ /* 0x002fe80000010866 */
[C---:B----4-:R-:W-:Y:S01]  /*16240*/  HMMA.16816.F32 R68, R104.reuse, R116, R68 ;  /* 0x000000746844723c */ /* 0x050fe20000001844 */
[----:B------:R-:W-:Y:S01]  /*16250*/  LDSM.16.MT88.4 R148, [R188+0x3900] ;  /* 0x00390000bc94783b */ /* 0x000fe20000004200 */
[----:B------:R1:W4:Y:S02]  /*16260*/  MUFU.EX2 R171, R3 ;  /* 0x0000000300ab7308 */ /* 0x0003240000000800 */
[----:B--2---:R-:W-:Y:S04]  /*16270*/  FADD.FTZ R0, R172, R0 ;  /* 0x00000000ac007221 */ /* 0x004fe80000010000 */
[C---:B------:R-:W-:Y:S01]  /*16280*/  HMMA.16816.F32 R72, R104.reuse, R118, R72 ;  /* 0x000000766848723c */ /* 0x040fe20000001848 */
[----:B------:R-:W2:Y:S07]  /*16290*/  LDSM.16.MT88.4 R116, [R187+0x4100] ;  /* 0x00410000bb74783b */ /* 0x000eae0000004200 */
[C---:B---3--:R-:W-:Y:S08]  /*162a0*/  HMMA.16816.F32 R76, R104.reuse, R108, R76 ;  /* 0x0000006c684c723c */ /* 0x048ff0000000184c */
[C---:B------:R-:W-:Y:S01]  /*162b0*/  HMMA.16816.F32 R80, R104.reuse, R110, R80 ;  /* 0x0000006e6850723c */ /* 0x040fe20000001850 */
[----:B------:R-:W3:Y:S03]  /*162c0*/  LDSM.16.MT88.4 R108, [R185+0x900] ;  /* 0x00090000b96c783b */ /* 0x000ee60000004200 */
[----:B-1----:R-:W-:Y:S02]  /*162d0*/  FFMA.FTZ R3, R153, c[0x0][0x2d0], -R102 ;  /* 0x0000b40099037a23 */ /* 0x002fe40000010866 */
[----:B----4-:R-:W-:Y:S02]  /*162e0*/  FADD.FTZ R0, R171, R0 ;  /* 0x00000000ab007221 */ /* 0x010fe40000010000 */
[----:B------:R1:W4:Y:S01]  /*162f0*/  MUFU.EX2 R170, R3 ;  /* 0x0000000300aa7308 */ /* 0x0003220000000800 */
[C---:B-----5:R-:W-:Y:S08]  /*16300*/  HMMA.16816.F32 R84, R104.reuse, R112, R84 ;  /* 0x000000706854723c */ /* 0x060ff00000001854 */
[C---:B------:R-:W-:Y:S01]  /*16310*/  HMMA.16816.F32 R88, R104.reuse, R114, R88 ;  /* 0x000000726858723c */ /* 0x040fe20000001858 */
[----:B------:R-:W5:Y:S07]  /*16320*/  LDSM.16.MT88.4 R112, [R186+0x900] ;  /* 0x00090000ba70783b */ /* 0x000f6e0000004200 */
[C---:B--2---:R-:W-:Y:S04]  /*16330*/  HMMA.16816.F32 R92, R104.reuse, R116, R92 ;  /* 0x00000074685c723c */ /* 0x044fe8000000185c */
[--C-:B-1----:R-:W-:Y:S04]  /*16340*/  FFMA.FTZ R3, R155, c[0x0][0x2d0], -R103.reuse ;  /* 0x0000b4009b037a23 */ /* 0x102fe80000010867 */
[----:B------:R-:W-:Y:S01]  /*16350*/  HMMA.16816.F32 R96, R104, R118, R96 ;  /* 0x000000766860723c */ /* 0x000fe20000001860 */
[----:B------:R-:W1:Y:S01]  /*16360*/  LDSM.16.MT88.4 R116, [R187+0x2900] ;  /* 0x00290000bb74783b */ /* 0x000e620000004200 */
[----:B------:R2:W2:Y:S02]  /*16370*/  MUFU.EX2 R181, R3 ;  /* 0x0000000300b57308 */ /* 0x0004a40000000800 */
[----:B----4-:R-:W-:Y:S03]  /*16380*/  FADD.FTZ R0, R170, R0 ;  /* 0x00000000aa007221 */ /* 0x010fe60000010000 */
[----:B------:R-:W-:Y:S02]  /*16390*/  F2FP.PACK_AB R104, R208, R210 ;  /* 0x000000d2d068723e */ /* 0x000fe400000000ff */
[----:B------:R-:W-:Y:S03]  /*163a0*/  F2FP.PACK_AB R106, R182, R183 ;  /* 0x000000b7b66a723e */ /* 0x000fe600000000ff */
[----:B------:R-:W-:Y:S02]  /*163b0*/  F2FP.PACK_AB R105, R172, R173 ;  /* 0x000000adac69723e */ /* 0x000fe400000000ff */
[----:B------:R-:W-:Y:S07]  /*163c0*/  F2FP.PACK_AB R107, R170, R171 ;  /* 0x000000abaa6b723e */ /* 0x000fee00000000ff */
[C---:B---3--:R-:W-:Y:S03]  /*163d0*/  HMMA.16816.F32 R4, R104.reuse, R108, R4 ;  /* 0x0000006c6804723c */ /* 0x048fe60000001804 */
[--C-:B--2---:R-:W-:Y:S05]  /*163e0*/  FFMA.FTZ R3, R156, c[0x0][0x2d0], -R103.reuse ;  /* 0x0000b4009c037a23 */ /* 0x104fea0000010867 */
[C---:B------:R-:W-:Y:S01]  /*163f0*/  HMMA.16816.F32 R8, R104.reuse, R110, R8 ;  /* 0x0000006e6808723c */ /* 0x040fe20000001808 */
[----:B------:R-:W2:Y:S01]  /*16400*/  LDSM.16.MT88.4 R108, [R185+0x4900] ;  /* 0x00490000b96c783b */ /* 0x000ea20000004200 */
[----:B------:R3:W4:Y:S02]  /*16410*/  MUFU.EX2 R180, R3 ;  /* 0x0000000300b47308 */ /* 0x0007240000000800 */
[----:B------:R-:W-:Y:S04]  /*16420*/  FADD.FTZ R2, R181, R2 ;  /* 0x00000002b5027221 */ /* 0x000fe80000010000 */
[C---:B-----5:R-:W-:Y:S08]  /*16430*/  HMMA.16816.F32 R12, R104.reuse, R112, R12 ;  /* 0x00000070680c723c */ /* 0x060ff0000000180c */
[C---:B------:R-:W-:Y:S01]  /*16440*/  HMMA.16816.F32 R16, R104.reuse, R114, R16 ;  /* 0x000000726810723c */ /* 0x040fe20000001810 */
[----:B------:R-:W5:Y:S07]  /*16450*/  LDSM.16.MT88.4 R112, [R186+0x4900] ;  /* 0x00490000ba70783b */ /* 0x000f6e0000004200 */
[C---:B------:R-:W-:Y:S04]  /*16460*/  HMMA.16816.F32 R20, R104.reuse, R120, R20 ;  /* 0x000000786814723c */ /* 0x040fe80000001814 */
[--C-:B---3--:R-:W-:Y:S02]  /*16470*/  FFMA.FTZ R3, R154, c[0x0][0x2d0], -R103.reuse ;  /* 0x0000b4009a037a23 */ /* 0x108fe40000010867 */
[----:B------:R-:W-:Y:S01]  /*16480*/  LDSM.16.MT88.4 R152, [R187+0x3900] ;  /* 0x00390000bb98783b */ /* 0x000fe20000004200 */
[----:B----4-:R-:W-:Y:S01]  /*16490*/  FADD.FTZ R2, R180, R2 ;  /* 0x00000002b4027221 */ /* 0x010fe20000010000 */
[C---:B------:R-:W-:Y:S01]  /*164a0*/  HMMA.16816.F32 R24, R104.reuse, R122, R24 ;  /* 0x0000007a6818723c */ /* 0x040fe20000001818 */
[----:B------:R3:W4:Y:S05]  /*164b0*/  MUFU.EX2 R179, R3 ;  /* 0x0000000300b37308 */ /* 0x00072a0000000800 */
[----:B------:R-:W-:Y:S02]  /*164c0*/  LDSM.16.MT88.4 R120, [R187+0x4900] ;  /* 0x00490000bb78783b */ /* 0x000fe40000004200 */
[C---:B------:R-:W-:Y:S08]  /*164d0*/  HMMA.16816.F32 R28, R104.reuse, R124, R28 ;  /* 0x0000007c681c723c */ /* 0x040ff0000000181c */
[C---:B------:R-:W-:Y:S01]  /*164e0*/  HMMA.16816.F32 R32, R104.reuse, R126, R32 ;  /* 0x0000007e6820723c */ /* 0x040fe20000001820 */
[----:B------:R-:W-:Y:S07]  /*164f0*/  LDSM.16.MT88.4 R124, [R186+0x1100] ;  /* 0x00110000ba7c783b */ /* 0x000fee0000004200 */
[C---:B------:R-:W-:Y:S04]  /*16500*/  HMMA.16816.F32 R36, R104.reuse, R128, R36 ;  /* 0x000000806824723c */ /* 0x040fe80000001824 */
[--C-:B---3--:R-:W-:Y:S02]  /*16510*/  FFMA.FTZ R3, R157, c[0x0][0x2d0], -R103.reuse ;  /* 0x0000b4009d037a23 */ /* 0x108fe40000010867 */
[----:B----4-:R-:W-:Y:S02]  /*16520*/  FADD.FTZ R2, R179, R2 ;  /* 0x00000002b3027221 */ /* 0x010fe40000010000 */
[C---:B------:R-:W-:Y:S01]  /*16530*/  HMMA.16816.F32 R40, R104.reuse, R130, R40 ;  /* 0x000000826828723c */ /* 0x040fe20000001828 */
[----:B------:R3:W4:Y:S01]  /*16540*/  MUFU.EX2 R178, R3 ;  /* 0x0000000300b27308 */ /* 0x0007220000000800 */
[----:B------:R-:W-:Y:S06]  /*16550*/  LDSM.16.MT88.4 R128, [R187+0x1100] ;  /* 0x00110000bb80783b */ /* 0x000fec0000004200 */
[C---:B------:R-:W-:Y:S08]  /*16560*/  HMMA.16816.F32 R44, R104.reuse, R132, R44 ;  /* 0x00000084682c723c */ /* 0x040ff0000000182c */
[C---:B------:R-:W-:Y:S01]  /*16570*/  HMMA.16816.F32 R48, R104.reuse, R134, R48 ;  /* 0x000000866830723c */ /* 0x040fe20000001830 */
[----:B------:R-:W-:Y:S07]  /*16580*/  LDSM.16.MT88.4 R132, [R187+0x1900] ;  /* 0x00190000bb84783b */ /* 0x000fee0000004200 */
[C---:B------:R-:W-:Y:S04]  /*16590*/  HMMA.16816.F32 R52, R104.reuse, R140, R52 ;  /* 0x0000008c6834723c */ /* 0x040fe80000001834 */
[----:B---3--:R-:W-:Y:S02]  /*165a0*/  FFMA.FTZ R3, R159, c[0x0][0x2d0], -R102 ;  /* 0x0000b4009f037a23 */ /* 0x008fe40000010866 */
[----:B----4-:R-:W-:Y:S02]  /*165b0*/  FADD.FTZ R2, R178, R2 ;  /* 0x00000002b2027221 */ /* 0x010fe40000010000 */
[C---:B------:R-:W-:Y:S01]  /*165c0*/  HMMA.16816.F32 R56, R104.reuse, R142, R56 ;  /* 0x0000008e6838723c */ /* 0x040fe20000001838 */
[----:B------:R3:W4:Y:S01]  /*165d0*/  MUFU.EX2 R165, R3 ;  /* 0x0000000300a57308 */ /* 0x0007220000000800 */
[----:B------:R-:W-:Y:S06]  /*165e0*/  LDSM.16.MT88.4 R140, [R185+0x3900] ;  /* 0x00390000b98c783b */ /* 0x000fec0000004200 */
[C---:B-1----:R-:W-:Y:S08]  /*165f0*/  HMMA.16816.F32 R60, R104.reuse, R116, R60 ;  /* 0x00000074683c723c */ /* 0x042ff0000000183c */
[C---:B------:R-:W-:Y:S01]  /*16600*/  HMMA.16816.F32 R64, R104.reuse, R118, R64 ;  /* 0x000000766840723c */ /* 0x040fe20000001840 */
[----:B------:R-:W1:Y:S07]  /*16610*/  LDSM.16.MT88.4 R116, [R188+0x4900] ;  /* 0x00490000bc74783b */ /* 0x000e6e0000004200 */
[C---:B--2---:R-:W-:Y:S04]  /*16620*/  HMMA.16816.F32 R68, R104.reuse, R108, R68 ;  /* 0x0000006c6844723c */ /* 0x044fe80000001844 */
[----:B---3--:R-:W-:Y:S02]  /*16630*/  FFMA.FTZ R3, R160, c[0x0][0x2d0], -R102 ;  /* 0x0000b400a0037a23 */ /* 0x008fe40000010866 */
[----:B----4-:R-:W-:Y:S02]  /*16640*/  FADD.FTZ R0, R165, R0 ;  /* 0x00000000a5007221 */ /* 0x010fe40000010000 */
[C---:B------:R-:W-:Y:S01]  /*16650*/  HMMA.16816.F32 R72, R104.reuse, R110, R72 ;  /* 0x0000006e6848723c */ /* 0x040fe20000001848 */
[----:B------:R2:W3:Y:S01]  /*16660*/  MUFU.EX2 R164, R3 ;  /* 0x0000000300a47308 */ /* 0x0004e20000000800 */
[----:B------:R-:W4:Y:S06]  /*16670*/  LDSM.16.MT88.4 R108, [R185+0x1100] ;  /* 0x00110000b96c783b */ /* 0x000f2c0000004200 */
[C---:B-----5:R-:W-:Y:S08]  /*16680*/  HMMA.16816.F32 R76, R104.reuse, R112, R76 ;  /* 0x00000070684c723c */ /* 0x060ff0000000184c */
[C---:B------:R-:W-:Y:S01]  /*16690*/  HMMA.16816.F32 R80, R104.reuse, R114, R80 ;  /* 0x000000726850723c */ /* 0x040fe20000001850 */
[----:B------:R-:W5:Y:S07]  /*166a0*/  LDSM.16.MT88.4 R112, [R188+0x1100] ;  /* 0x00110000bc70783b */ /* 0x000f6e0000004200 */
[C---:B-1----:R-:W-:Y:S04]  /*166b0*/  HMMA.16816.F32 R84, R104.reuse, R116, R84 ;  /* 0x000000746854723c */ /* 0x042fe80000001854 */
[----:B--2---:R-:W-:Y:S02]  /*166c0*/  FFMA.FTZ R3, R158, c[0x0][0x2d0], -R102 ;  /* 0x0000b4009e037a23 */ /* 0x004fe40000010866 */
[----:B------:R-:W-:Y:S01]  /*166d0*/  LDSM.16.MT88.4 R156, [R185+0x5900] ;  /* 0x00590000b99c783b */ /* 0x000fe20000004200 */
[----:B---3--:R-:W-:Y:S01]  /*166e0*/  FADD.FTZ R0, R164, R0 ;  /* 0x00000000a4007221 */ /* 0x008fe20000010000 */
[----:B------:R1:W2:Y:S01]  /*166f0*/  MUFU.EX2 R163, R3 ;  /* 0x0000000300a37308 */ /* 0x0002a20000000800 */
[C---:B------:R-:W-:Y:S05]  /*16700*/  HMMA.16816.F32 R88, R104.reuse, R118, R88 ;  /* 0x000000766858723c */ /* 0x040fea0000001858 */
[----:B------:R-:W3:Y:S03]  /*16710*/  LDSM.16.MT88.4 R116, [R185+0x3100] ;  /* 0x00310000b974783b */ /* 0x000ee60000004200 */
[C---:B------:R-:W-:Y:S08]  /*16720*/  HMMA.16816.F32 R92, R104.reuse, R120, R92 ;  /* 0x00000078685c723c */ /* 0x040ff0000000185c */
[----:B------:R-:W-:Y:S01]  /*16730*/  HMMA.16816.F32 R96, R104, R122, R96 ;  /* 0x0000007a6860723c */ /* 0x000fe20000001860 */
[----:B------:R-:W3:Y:S03]  /*16740*/  LDSM.16.MT88.4 R120, [R186+0x3100] ;  /* 0x00310000ba78783b */ /* 0x000ee60000004200 */
[----:B-1----:R-:W-:Y:S03]  /*16750*/  FFMA.FTZ R3, R161, c[0x0][0x2d0], -R102 ;  /* 0x0000b400a1037a23 */ /* 0x002fe60000010866 */
[----:B------:R-:W-:Y:S01]  /*16760*/  F2FP.PACK_AB R104, R180, R181 ;  /* 0x000000b5b468723e */ /* 0x000fe200000000ff */
[----:B--2---:R-:W-:Y:S01]  /*16770*/  FADD.FTZ R0, R163, R0 ;  /* 0x00000000a3007221 */ /* 0x004fe20000010000 */
[----:B------:R-:W1:Y:S03]  /*16780*/  MUFU.EX2 R162, R3 ;  /* 0x0000000300a27308 */ /* 0x000e660000000800 */
[----:B------:R-:W-:Y:S02]  /*16790*/  F2FP.PACK_AB R106, R178, R179 ;  /* 0x000000b3b26a723e */ /* 0x000fe400000000ff */
[----:B------:R-:W-:Y:S02]  /*167a0*/  F2FP.PACK_AB R105, R164, R165 ;  /* 0x000000a5a469723e */ /* 0x000fe400000000ff */
[----:B-1----:R-:W-:Y:S01]  /*167b0*/  F2FP.PACK_AB R107, R162, R163 ;  /* 0x000000a3a26b723e */ /* 0x002fe200000000ff */
[--C-:B------:R-:W-:Y:S04]  /*167c0*/  FFMA.FTZ R3, R166, c[0x0][0x2d0], -R103.reuse ;  /* 0x0000b400a6037a23 */ /* 0x100fe80000010867 */
[----:B------:R1:W-:Y:S02]  /*167d0*/  MUFU.EX2 R169, R3 ;  /* 0x0000000300a97308 */ /* 0x0003e40000000800 */
[C---:B----4-:R-:W-:Y:S08]  /*167e0*/  HMMA.16816.F32 R4, R104.reuse, R108, R4 ;  /* 0x0000006c6804723c */ /* 0x050ff00000001804 */
[C---:B------:R-:W-:Y:S01]  /*167f0*/  HMMA.16816.F32 R8, R104.reuse, R110, R8 ;  /* 0x0000006e6808723c */ /* 0x040fe20000001808 */
[----:B------:R-:W2:Y:S07]  /*16800*/  LDSM.16.MT88.4 R108, [R188+0x3100] ;  /* 0x00310000bc6c783b */ /* 0x000eae0000004200 */
[C---:B------:R-:W-:Y:S04]  /*16810*/  HMMA.16816.F32 R12, R104.reuse, R124, R12 ;  /* 0x0000007c680c723c */ /* 0x040fe8000000180c */
[--C-:B-1----:R-:W-:Y:S04]  /*16820*/  FFMA.FTZ R3, R168, c[0x0][0x2d0], -R103.reuse ;  /* 0x0000b400a8037a23 */ /* 0x102fe80000010867 */
[C---:B------:R-:W-:Y:S01]  /*16830*/  HMMA.16816.F32 R16, R104.reuse, R126, R16 ;  /* 0x0000007e6810723c */ /* 0x040fe20000001810 */
[----:B------:R-:W-:Y:S01]  /*16840*/  LDSM.16.MT88.4 R124, [R188+0x1900] ;  /* 0x00190000bc7c783b */ /* 0x000fe20000004200 */
[----:B------:R1:W4:Y:S06]  /*16850*/  MUFU.EX2 R168, R3 ;  /* 0x0000000300a87308 */ /* 0x00032c0000000800 */
[C---:B-----5:R-:W-:Y:S08]  /*16860*/  HMMA.16816.F32 R20, R104.reuse, R112, R20 ;  /* 0x000000706814723c */ /* 0x060ff00000001814 */
[C---:B------:R-:W-:Y:S01]  /*16870*/  HMMA.16816.F32 R24, R104.reuse, R114, R24 ;  /* 0x000000726818723c */ /* 0x040fe20000001818 */
[----:B------:R-:W5:Y:S07]  /*16880*/  LDSM.16.MT88.4 R112, [R187+0x3100] ;  /* 0x00310000bb70783b */ /* 0x000f6e0000004200 */
[C---:B------:R-:W-:Y:S04]  /*16890*/  HMMA.16816.F32 R28, R104.reuse, R128, R28 ;  /* 0x00000080681c723c */ /* 0x040fe8000000181c */
[--C-:B-1----:R-:W-:Y:S04]  /*168a0*/  FFMA.FTZ R3, R167, c[0x0][0x2d0], -R103.reuse ;  /* 0x0000b400a7037a23 */ /* 0x102fe80000010867 */
[C---:B------:R-:W-:Y:S01]  /*168b0*/  HMMA.16816.F32 R32, R104.reuse, R130, R32 ;  /* 0x000000826820723c */ /* 0x040fe20000001820 */
[----:B------:R1:W-:Y:S07]  /*168c0*/  MUFU.EX2 R167, R3 ;  /* 0x0000000300a77308 */ /* 0x0003ee0000000800 */
[C---:B---3--:R-:W-:Y:S08]  /*168d0*/  HMMA.16816.F32 R36, R104.reuse, R116, R36 ;  /* 0x000000746824723c */ /* 0x048ff00000001824 */
[C---:B------:R-:W-:Y:S01]  /*168e0*/  HMMA.16816.F32 R40, R104.reuse, R118, R40 ;  /* 0x000000766828723c */ /* 0x040fe20000001828 */
[----:B------:R-:W3:Y:S07]  /*168f0*/  LDSM.16.MT88.4 R116, [R185+0x5100] ;  /* 0x00510000b974783b */ /* 0x000eee0000004200 */
[C---:B------:R-:W-:Y:S04]  /*16900*/  HMMA.16816.F32 R44, R104.reuse, R120, R44 ;  /* 0x00000078682c723c */ /* 0x040fe8000000182c */
[----:B-1----:R-:W-:Y:S02]  /*16910*/  FFMA.FTZ R3, R215, c[0x0][0x2d0], -R103 ;  /* 0x0000b400d7037a23 */ /* 0x002fe40000010867 */
[----:B------:R4:W-:Y:S02]  /*16920*/  MUFU.EX2 R103, R136 ;  /* 0x0000008800677308 */ /* 0x0009e40000000800 */
[C---:B------:R-:W-:Y:S01]  /*16930*/  HMMA.16816.F32 R48, R104.reuse, R122, R48 ;  /* 0x0000007a6830723c */ /* 0x040fe20000001830 */
[----:B------:R-:W1:Y:S07]  /*16940*/  LDSM.16.MT88.4 R120, [R186+0x5100] ;  /* 0x00510000ba78783b */ /* 0x000e6e0000004200 */
[C---:B--2---:R-:W-:Y:S01]  /*16950*/  HMMA.16816.F32 R52, R104.reuse, R108, R52 ;  /* 0x0000006c6834723c */ /* 0x044fe20000001834 */
[----:B------:R2:W2:Y:S07]  /*16960*/  MUFU.EX2 R166, R3 ;  /* 0x0000000300a67308 */ /* 0x0004ae0000000800 */
[C---:B------:R-:W-:Y:S01]  /*16970*/  HMMA.16816.F32 R56, R104.reuse, R110, R56 ;  /* 0x0000006e6838723c */ /* 0x040fe20000001838 */
[----:B------:R-:W1:Y:S03]  /*16980*/  LDSM.16.MT88.4 R108, [R188+0x5100] ;  /* 0x00510000bc6c783b */ /* 0x000e660000004200 */
[----:B----4-:R-:W-:Y:S04]  /*16990*/  F2FP.PACK_AB R136, R168, R169 ;  /* 0x000000a9a888723e */ /* 0x010fe800000000ff */
[C---:B-----5:R-:W-:Y:S08]  /*169a0*/  HMMA.16816.F32 R60, R104.reuse, R112, R60 ;  /* 0x00000070683c723c */ /* 0x060ff0000000183c */
[C---:B------:R-:W-:Y:S01]  /*169b0*/  HMMA.16816.F32 R64, R104.reuse, R114, R64 ;  /* 0x000000726840723c */ /* 0x040fe20000001840 */
[----:B------:R-:W4:Y:S03]  /*169c0*/  LDSM.16.MT88.4 R112, [R187+0x5100] ;  /* 0x00510000bb70783b */ /* 0x000f260000004200 */
[--C-:B--2---:R-:W-:Y:S01]  /*169d0*/  FFMA.FTZ R3, R220, c[0x0][0x2d0], -R102.reuse ;  /* 0x0000b400dc037a23 */ /* 0x104fe20000010866 */
[----:B------:R-:W-:Y:S03]  /*169e0*/  F2FP.PACK_AB R138, R166, R167 ;  /* 0x000000a7a68a723e */ /* 0x000fe600000000ff */
[C---:B---3--:R-:W-:Y:S01]  /*169f0*/  HMMA.16816.F32 R68, R104.reuse, R116, R68 ;  /* 0x000000746844723c */ /* 0x048fe20000001844 */
[----:B------:R2:W-:Y:S07]  /*16a00*/  MUFU.EX2 R161, R3 ;  /* 0x0000000300a17308 */ /* 0x0005ee0000000800 */
[C---:B------:R-:W-:Y:S01]  /*16a10*/  HMMA.16816.F32 R72, R104.reuse, R118, R72 ;  /* 0x000000766848723c */ /* 0x040fe20000001848 */
[----:B------:R-:W3:Y:S07]  /*16a20*/  LDSM.16.MT88.4 R116, [R185+0x1900] ;  /* 0x00190000b974783b */ /* 0x000eee0000004200 */
[C---:B-1----:R-:W-:Y:S08]  /*16a30*/  HMMA.16816.F32 R76, R104.reuse, R120, R76 ;  /* 0x00000078684c723c */ /* 0x042ff0000000184c */
[C---:B------:R-:W-:Y:S01]  /*16a40*/  HMMA.16816.F32 R80, R104.reuse, R122, R80 ;  /* 0x0000007a6850723c */ /* 0x040fe20000001850 */
[----:B------:R-:W1:Y:S03]  /*16a50*/  LDSM.16.MT88.4 R120, [R186+0x1900] ;  /* 0x00190000ba78783b */ /* 0x000e660000004200 */
[--C-:B--2---:R-:W-:Y:S02]  /*16a60*/  FFMA.FTZ R3, R221, c[0x0][0x2d0], -R102.reuse ;  /* 0x0000b400dd037a23 */ /* 0x104fe40000010866 */
[----:B------:R-:W-:Y:S02]  /*16a70*/  FFMA.FTZ R102, R137, c[0x0][0x2d0], -R102 ;  /* 0x0000b40089667a23 */ /* 0x000fe40000010866 */
[C---:B------:R-:W-:Y:S01]  /*16a80*/  HMMA.16816.F32 R84, R104.reuse, R108, R84 ;  /* 0x0000006c6854723c */ /* 0x040fe20000001854 */
[----:B------:R-:W2:Y:S07]  /*16a90*/  MUFU.EX2 R160, R3 ;  /* 0x0000000300a07308 */ /* 0x000eae0000000800 */
[C---:B------:R-:W-:Y:S03]  /*16aa0*/  HMMA.16816.F32 R88, R104.reuse, R110, R88 ;  /* 0x0000006e6858723c */ /* 0x040fe60000001858 */
[----:B------:R-:W5:Y:S05]  /*16ab0*/  MUFU.EX2 R102, R102 ;  /* 0x0000006600667308 */ /* 0x000f6a0000000800 */
[C---:B----4-:R-:W-:Y:S08]  /*16ac0*/  HMMA.16816.F32 R92, R104.reuse, R112, R92 ;  /* 0x00000070685c723c */ /* 0x050ff0000000185c */
[----:B------:R-:W-:Y:S04]  /*16ad0*/  HMMA.16816.F32 R96, R104, R114, R96 ;  /* 0x000000726860723c */ /* 0x000fe80000001860 */
[----:B--2---:R-:W-:Y:S01]  /*16ae0*/  F2FP.PACK_AB R137, R160, R161 ;  /* 0x000000a1a089723e */ /* 0x004fe200000000ff */
[----:B------:R-:W-:Y:S02]  /*16af0*/  FADD.FTZ R3, R162, R0 ;  /* 0x00000000a2037221 */ /* 0x000fe40000010000 */
[----:B------:R-:W-:Y:S02]  /*16b00*/  FADD.FTZ R0, R169, R2 ;  /* 0x00000002a9007221 */ /* 0x000fe40000010000 */
[----:B------:R-:W-:Y:S03]  /*16b10*/  FADD.FTZ R3, R161, R3 ;  /* 0x00000003a1037221 */ /* 0x000fe60000010000 */
[----:B-----5:R-:W-:Y:S01]  /*16b20*/  F2FP.PACK_AB R139, R102, R103 ;  /* 0x00000067668b723e */ /* 0x020fe200000000ff */
[----:B------:R-:W-:Y:S02]  /*16b30*/  FADD.FTZ R0, R168, R0 ;  /* 0x00000000a8007221 */ /* 0x000fe40000010000 */
[----:B------:R-:W-:Y:S02]  /*16b40*/  FADD.FTZ R3, R160, R3 ;  /* 0x00000003a0037221 */ /* 0x000fe40000010000 */
[----:B------:R-:W-:Y:S02]  /*16b50*/  FADD.FTZ R2, R167, R0 ;  /* 0x00000000a7027221 */ /* 0x000fe40000010000 */
[C---:B---3--:R-:W-:Y:S01]  /*16b60*/  HMMA.16816.F32 R104, R136.reuse, R116, R4 ;  /* 0x000000748868723c */ /* 0x048fe20000001804 */
[----:B------:R-:W2:Y:S04]  /*16b70*/  LDSM.16.MT88.4 R4, [R186+0x5900] ;  /* 0x00590000ba04783b */ /* 0x000ea80000004200 */
[----:B------:R-:W-:Y:S01]  /*16b80*/  FADD.FTZ R0, R103, R3 ;  /* 0x0000000367007221 */ /* 0x000fe20000010000 */
[----:B------:R-:W-:Y:S01]  /*16b90*/  MOV R103, R100 ;  /* 0x0000006400677202 */ /* 0x000fe20000000f00 */
[----:B------:R-:W-:Y:S01]  /*16ba0*/  FADD.FTZ R222, R166, R2 ;  /* 0x00000002a6de7221 */ /* 0x000fe20000010000 */
[C---:B------:R-:W-:Y:S01]  /*16bb0*/  HMMA.16816.F32 R108, R136.reuse, R118, R8 ;  /* 0x00000076886c723c */ /* 0x040fe20000001808 */
[----:B------:R-:W3:Y:S03]  /*16bc0*/  LDSM.16.MT88.4 R8, [R188+0x5900] ;  /* 0x00590000bc08783b */ /* 0x000ee60000004200 */
[----:B------:R-:W-:Y:S01]  /*16bd0*/  FADD.FTZ R223, R102, R0 ;  /* 0x0000000066df7221 */ /* 0x000fe20000010000 */
[----:B------:R-:W-:Y:S03]  /*16be0*/  MOV R102, R101 ;  /* 0x0000006500667202 */ /* 0x000fe60000000f00 */
        /* <DEDUP_REMOVED lines=24> */
.L_x_616:
[----:B------:R-:W1:Y:S01]  /*16d70*/  SHFL.BFLY PT, R5, R222, 0x2, 0x1f ;  /* 0x0c401f00de057f89 */ /* 0x000e6200000e0000 */
[----:B------:R-:W-:-:S03]  /*16d80*/  PLOP3.LUT P2, PT, PT, PT, PT, 0x8, 0x0 ;  /* 0x000000000000781c */ /* 0x000fc60003f4e170 */
[----:B------:R-:W2:Y:S01]  /*16d90*/  SHFL.BFLY PT, R0, R223, 0x2, 0x1f ;  /* 0x0c401f00df007f89 */ /* 0x000ea200000e0000 */
        /* <DEDUP_REMOVED lines=35> */
[C---:B------:R-:W-:Y:S01]  /*16fd0*/  FMUL.FTZ R30, R2.reuse, R41 ;  /* 0x00000029021e7220 */ /* 0x040fe20000410000 */
[----:B------:R-:W-:Y:S01]  /*16fe0*/  MOV R41, 0xff800000 ;  /* 0xff80000000297802 */ /* 0x000fe20000000f00 */
[C---:B------:R-:W-:Y:S02]  /*16ff0*/  FMUL.FTZ R44, R2.reuse, R44 ;  /* 0x0000002c022c7220 */ /* 0x040fe40000410000 */
[C---:B------:R-:W-:Y:S01]  /*17000*/  FMUL.FTZ R29, R2.reuse, R45 ;  /* 0x0000002d021d7220 */ /* 0x040fe20000410000 */
[----:B------:R-:W-:Y:S01]  /*17010*/  MOV R45, 0xff800000 ;  /* 0xff800000002d7802 */ /* 0x000fe20000000f00 */
        /* <DEDUP_REMOVED lines=80> */
.L_x_563:
[----:B------:R-:W-:Y:S01]  /*17520*/  SHF.R.S32.HI R53, RZ, 0x1f, R251 ;  /* 0x0000001fff357819 */ /* 0x000fe200000114fb */
        /* <DEDUP_REMOVED lines=18> */
[----:B------:R-:W-:Y:S02]  /*17650*/  LEA.HI R37, R39, R49, RZ, 0x5 ;  /* 0x0000003127257211 */ /* 0x000fe400078f28ff */
[--C-:B------:R-:W-:Y:S02]  /*17660*/  SHF.R.S32.HI R4, RZ, 0x2, R2.reuse ;  /* 0x00000002ff047819 */ /* 0x100fe40000011402 */
[----:B------:R-:W-:Y:S02]  /*17670*/  SHF.R.S32.HI R0, RZ, 0x1f, R2 ;  /* 0x0000001fff007819 */ /* 0x000fe40000011402 */
[----:B------:R-:W-:Y:S02]  /*17680*/  SHF.R.S32.HI R36, RZ, 0x5, R37 ;  /* 0x00000005ff247819 */ /* 0x000fe40000011425 */
[----:B------:R-:W-:Y:S02]  /*17690*/  LEA.HI R0, R0, R4, RZ, 0x3 ;  /* 0x0000000400007211 */ /* 0x000fe400078f18ff */
[----:B------:R-:W-:-:S02]  /*176a0*/  F2FP.PACK_AB R126, R127, R126 ;  /* 0x0000007e7f7e723e */ /* 0x000fc400000000ff */
[----:B------:R-:W-:Y:S02]  /*176b0*/  LOP3.LUT R0, R0, 0xfffffff8, RZ, 0xc0, !PT ;  /* 0xfffffff800007812 */ /* 0x000fe400078ec0ff */
[----:B------:R-:W-:Y:S02]  /*176c0*/  F2FP.PACK_AB R33, R33, R128 ;  /* 0x000000802121723e */ /* 0x000fe400000000ff */
[----:B------:R-:W-:Y:S01]  /*176d0*/  F2FP.PACK_AB R130, R131, R130 ;  /* 0x000000828382723e */ /* 0x000fe200000000ff */
[----:B------:R-:W-:Y:S01]  /*176e0*/  IMAD.IADD R4, R4, 0x1, -R0 ;  /* 0x0000000104047824 */ /* 0x000fe200078e0a00 */
[----:B------:R-:W-:Y:S02]  /*176f0*/  LOP3.LUT R0, R2, 0xfffffffc, RZ, 0xc0, !PT ;  /* 0xfffffffc02007812 */ /* 0x000fe400078ec0ff */
[----:B------:R-:W-:Y:S01]  /*17700*/  F2FP.PACK_AB R32, R32, R132 ;  /* 0x000000842020723e */ /* 0x000fe200000000ff */
[C---:B------:R-:W-:Y:S01]  /*17710*/  IMAD.SHL.U32 R2, R4.reuse, 0x40, RZ ;  /* 0x0000004004027824 */ /* 0x040fe200078e00ff */
[----:B------:R-:W-:Y:S01]  /*17720*/  LOP3.LUT R3, R4, 0x1, RZ, 0xc0, !PT ;  /* 0x0000000104037812 */ /* 0x000fe200078ec0ff */
[----:B------:R-:W-:Y:S01]  /*17730*/  IMAD.IADD R23, R49, 0x1, -R0 ;  /* 0x0000000131177824 */ /* 0x000fe200078e0a00 */
[----:B------:R-:W-:-:S02]  /*17740*/  F2FP.PACK_AB R134, R135, R134 ;  /* 0x000000868786723e */ /* 0x000fc400000000ff */
        /* <DEDUP_REMOVED lines=9> */
[----:B------:R-:W-:Y:S01]  /*177e0*/  SEL R4, R4, 0xffffffe0, !P1 ;  /* 0xffffffe004047807 */ /* 0x000fe20004800000 */
[----:B------:R-:W-:Y:S01]  /*177f0*/  IMAD.SHL.U32 R0, R0, 0x2, RZ ;  /* 0x0000000200007824 */ /* 0x000fe200078e00ff */
[----:B------:R-:W-:Y:S02]  /*17800*/  F2FP.PACK_AB R29, R29, R44 ;  /* 0x0000002c1d1d723e */ /* 0x000fe400000000ff */
[----:B------:R-:W-:Y:S02]  /*17810*/  F2FP.PACK_AB R46, R47, R46 ;  /* 0x0000002e2f2e723e */ /* 0x000fe400000000ff */
[C---:B------:R-:W-:Y:S01]  /*17820*/  IADD3 R3, R0.reuse, 0x80, RZ ;  /* 0x0000008000037810 */ /* 0x040fe20007ffe0ff */
[----:B------:R1:W-:Y:S01]  /*17830*/  STS [R0+0x80], R8 ;  /* 0x0000800800007388 */ /* 0x0003e20000000800 */
[C---:B------:R-:W-:Y:S02]  /*17840*/  IADD3 R2, R0.reuse, 0x70, RZ ;  /* 0x0000007000027810 */ /* 0x040fe40007ffe0ff */
[----:B------:R-:W-:Y:S01]  /*17850*/  @P0 IADD3 R2, R3, 0x10, RZ ;  /* 0x0000001003020810 */ /* 0x000fe20007ffe0ff */
[----:B------:R-:W-:Y:S01]  /*17860*/  STS [R0+0x480], R107 ;  /* 0x0004806b00007388 */ /* 0x000fe20000000800 */
[----:B------:R-:W-:Y:S01]  /*17870*/  IMAD.IADD R3, R0, 0x1, R4 ;  /* 0x0000000100037824 */ /* 0x000fe200078e0204 */
[----:B------:R-:W-:-:S02]  /*17880*/  F2FP.PACK_AB R28, R28, R48 ;  /* 0x000000301c1c723e */ /* 0x000fc400000000ff */
[----:B------:R2:W-:Y:S01]  /*17890*/  STS [R2], R6 ;  /* 0x0000000602007388 */ /* 0x0005e20000000800 */
[----:B------:R-:W-:Y:S02]  /*178a0*/  F2FP.PACK_AB R50, R51, R50 ;  /* 0x000000323332723e */ /* 0x000fe400000000ff */
[----:B------:R-:W-:Y:S01]  /*178b0*/  F2FP.PACK_AB R27, R27, R52 ;  /* 0x000000341b1b723e */ /* 0x000fe200000000ff */
[----:B------:R-:W-:Y:S01]  /*178c0*/  STS [R2+0x400], R110 ;  /* 0x0004006e02007388 */ /* 0x000fe20000000800 */
        /* <DEDUP_REMOVED lines=8> */
[----:B-1----:R-:W-:Y:S01]  /*17950*/  IMAD.MOV.U32 R8, RZ, RZ, 0x40 ;  /* 0x00000040ff087424 */ /* 0x002fe200078e00ff */
[----:B------:R-:W-:Y:S02]  /*17960*/  F2FP.PACK_AB R66, R67, R66 ;  /* 0x000000424342723e */ /* 0x000fe400000000ff */
[----:B------:R-:W-:Y:S02]  /*17970*/  F2FP.PACK_AB R22, R22, R68 ;  /* 0x000000441616723e */ /* 0x000fe400000000ff */
[----:B------:R-:W-:Y:S02]  /*17980*/  F2FP.PACK_AB R71, R71, R70 ;  /* 0x000000464747723e */ /* 0x000fe400000000ff */
[----:B------:R-:W-:Y:S02]  /*17990*/  F2FP.PACK_AB R21, R21, R72 ;  /* 0x000000481515723e */ /* 0x000fe400000000ff */
[----:B--2---:R-:W-:Y:S01]  /*179a0*/  SEL R6, R8, 0xffffffc0, !P2 ;  /* 0xffffffc008067807 */ /* 0x004fe20005000000 */
[----:B------:R-:W-:Y:S01]  /*179b0*/  IMAD.IADD R8, R4, 0x1, R2 ;  /* 0x0000000104087824 */ /* 0x000fe200078e0202 */
[----:B------:R-:W-:-:S02]  /*179c0*/  F2FP.PACK_AB R75, R75, R74 ;  /* 0x0000004a4b4b723e */ /* 0x000fc400000000ff */
[----:B------:R-:W-:Y:S01]  /*179d0*/  F2FP.PACK_AB R20, R20, R76 ;  /* 0x0000004c1414723e */ /* 0x000fe200000000ff */
[----:B------:R-:W-:Y:S01]  /*179e0*/  IMAD.IADD R4, R6, 0x1, R3 ;  /* 0x0000000106047824 */ /* 0x000fe200078e0203 */
[----:B------:R1:W-:Y:S01]  /*179f0*/  STS [R8], R7 ;  /* 0x0000000708007388 */ /* 0x0003e20000000800 */
[----:B---3--:R-:W-:Y:S01]  /*17a00*/  IMAD.IADD R5, R0, 0x1, R6 ;  /* 0x0000000100057824 */ /* 0x008fe200078e0206 */
[----:B------:R-:W-:Y:S02]  /*17a10*/  F2FP.PACK_AB R19, R19, R78 ;  /* 0x0000004e1313723e */ /* 0x000fe400000000ff */
        /* <DEDUP_REMOVED lines=8> */
[----:B------:R-:W-:Y:S02]  /*17aa0*/  F2FP.PACK_AB R11, R11, R90 ;  /* 0x0000005a0b0b723e */ /* 0x000fe400000000ff */
[----:B------:R-:W-:Y:S02]  /*17ab0*/  F2FP.PACK_AB R9, R9, R92 ;  /* 0x0000005c0909723e */ /* 0x000fe400000000ff */
[----:B------:R-:W-:Y:S02]  /*17ac0*/  F2FP.PACK_AB R15, R15, R94 ;  /* 0x0000005e0f0f723e */ /* 0x000fe400000000ff */
[----:B------:R-:W-:-:S02]  /*17ad0*/  F2FP.PACK_AB R14, R14, R96 ;  /* 0x000000600e0e723e */ /* 0x000fc400000000ff */
[----:B------:R-:W-:Y:S01]  /*17ae0*/  F2FP.PACK_AB R10, R10, R98 ;  /* 0x000000620a0a723e */ /* 0x000fe200000000ff */
[----:B-1----:R-:W-:Y:S01]  /*17af0*/  IMAD.IADD R7, R6, 0x1, R2 ;  /* 0x0000000106077824 */ /* 0x002fe200078e0202 */
[----:B------:R-:W-:Y:S01]  /*17b00*/  ISETP.NE.U32.AND P0, PT, RZ, c[0x0][0x500], PT ;  /* 0x00014000ff007a0c */ /* 0x000fe20003f05070 */
[----:B------:R-:W-:Y:S01]  /*17b10*/  IMAD.IADD R6, R8, 0x1, R6 ;  /* 0x0000000108067824 */ /* 0x000fe200078e0206 */
[----:B------:R-:W-:Y:S02]  /*17b20*/  ISETP.NE.U32.AND P1, PT, RZ, c[0x0][0x508], PT ;  /* 0x00014200ff007a0c */ /* 0x000fe40003f25070 */
[----:B------:R-:W-:Y:S01]  /*17b30*/  STS [R7], R34 ;  /* 0x0000002207007388 */ /* 0x000fe20000000800 */
[----:B------:R-:W-:Y:S02]  /*17b40*/  ISETP.NE.AND.EX P0, PT, RZ, c[0x0][0x504], PT, P0 ;  /* 0x00014100ff007a0c */ /* 0x000fe40003f05300 */
[----:B------:R-:W-:Y:S01]  /*17b50*/  ISETP.NE.AND.EX P1, PT, RZ, c[0x0][0x50c], PT, P1 ;  /* 0x00014300ff007a0c */ /* 0x000fe20003f25310 */
        /* <DEDUP_REMOVED lines=38> */
[----:B-1----:R-:W-:-:S03]  /*17dc0*/  IMAD.WIDE R8, R243, R2, c[0x0][0x500] ;  /* 0x00014000f3087625 */ /* 0x002fc600078e0202 */
[----:B------:R-:W-:Y:S06]  /*17dd0*/  BAR.SYNC.DEFER_BLOCKING 0x1, 0x100 ;  /* 0x0044000000007b1d */ /* 0x000fec0000010000 */
[----:B------:R-:W3:Y:S01]  /*17de0*/  @P0 LDG.E R0, [R8.64] ;  /* 0x0000000608000981 */ /* 0x000ee2000c1e1900 */
[----:B------:R-:W-:Y:S02]  /*17df0*/  IMAD.MOV.U32 R24, RZ, RZ, c[0x0][0x388] ;  /* 0x0000e200ff187624 */ /* 0x000fe400078e00ff */
[----:B------:R-:W-:-:S05]  /*17e00*/  @P1 IMAD.WIDE R2, R243, R2, c[0x0][0x508] ;  /* 0x00014200f3021625 */ /* 0x000fca00078e0202 */
[----:B------:R1:W5:Y:S02]  /*17e10*/  @P1 LDG.E R24, [R2.64] ;  /* 0x0000000602181981 */ /* 0x000364000c1e1900 */
[----:B-1----:R-:W-:Y:S02]  /*17e20*/  CS2R R2, SRZ ;  /* 0x0000000000027805 */ /* 0x002fe4000001ff00 */
[--C-:B---3--:R-:W-:Y:S01]  /*17e30*/  @P0 SHF.R.S32.HI R3, RZ, 0x1f, R0.reuse ;  /* 0x0000001fff030819 */ /* 0x108fe20000011400 */
[----:B------:R-:W-:Y:S01]  /*17e40*/  @P0 IMAD.MOV.U32 R2, RZ, RZ, R0 ;  /* 0x000000ffff020224 */ /* 0x000fe200078e0000 */
[----:B------:R-:W-:Y:S05]  /*17e50*/  @P1 BRA `(.L_x_619) ;  /* 0x0000004000001947 */ /* 0x000fea0003800000 */
[----:B--2---:R-:W-:Y:S05]  /*17e60*/  @!P0 BRA `(.L_x_619) ;  /* 0x0000003000008947 */ /* 0x004fea0003800000 */
[----:B------:R-:W2:Y:S04]  /*17e70*/  LDG.E R4, [R8.64] ;  /* 0x0000000608047981 */ /* 0x000ea8000c1e1900 */
[----:B------:R-:W2:Y:S02]  /*17e80*/  LDG.E R0, [R8.64+0x4] ;  /* 0x0000040608007981 */ /* 0x000ea4000c1e1900 */
[----:B--2--5:R-:W-:-:S02]  /*17e90*/  IADD3 R24, -R4, R0, RZ ;  /* 0x0000000004187210 */ /* 0x024fc40007ffe1ff */
.L_x_619:
[----:B--2---:R-:W-:Y:S01]  /*17ea0*/  LOP3.LUT R0, R37, 0xffffffe0, RZ, 0xc0, !PT ;  /* 0xffffffe025007812 */ /* 0x004fe200078ec0ff */
[----:B------:R-:W1:Y:S01]  /*17eb0*/  S2R R20, SR_CTAID.X ;  /* 0x0000000000147919 */ /* 0x000e620000002500 */
[----:B------:R-:W-:Y:S01]  /*17ec0*/  SHF.R.S32.HI R4, RZ, 0x1f, R36 ;  /* 0x0000001fff047819 */ /* 0x000fe20000011424 */
[----:B------:R-:W-:Y:S01]  /*17ed0*/  IMAD.MOV.U32 R8, RZ, RZ, c[0x0][0x4e8] ;  /* 0x00013a00ff087624 */ /* 0x000fe200078e00ff */
[----:B------:R-:W-:Y:S01]  /*17ee0*/  LEA.HI R16, R39, R49, RZ, 0x3 ;  /* 0x0000003127107211 */ /* 0x000fe200078f18ff */
[----:B------:R-:W-:Y:S01]  /*17ef0*/  IMAD.IADD R0, R49, 0x1, -R0 ;  /* 0x0000000131007824 */ /* 0x000fe200078e0a00 */
[----:B------:R-:W-:Y:S01]  /*17f00*/  LEA.HI R4, R4, R36, RZ, 0x3 ;  /* 0x0000002404047211 */ /* 0x000fe200078f18ff */
[C---:B------:R-:W-:Y:S01]  /*17f10*/  IMAD R9, R53.reuse, c[0x0][0x3e8], RZ ;  /* 0x0000fa0035097a24 */ /* 0x040fe200078e02ff */
[----:B------:R-:W-:Y:S01]  /*17f20*/  ISETP.NE.AND P1, PT, R8, 0x1, PT ;  /* 0x000000010800780c */ /* 0x000fe20003f25270 */
[----:B------:R-:W-:Y:S01]  /*17f30*/  IMAD R8, R53, c[0x0][0x490], RZ ;  /* 0x0001240035087a24 */ /* 0x000fe200078e02ff */
[----:B------:R-:W-:Y:S01]  /*17f40*/  SHF.R.S32.HI R7, RZ, 0x1f, R0 ;  /* 0x0000001fff077819 */ /* 0x000fe20000011400 */
[C---:B------:R-:W-:Y:S01]  /*17f50*/  IMAD R9, R251.reuse, c[0x0][0x3ec], R9 ;  /* 0x0000fb00fb097a24 */ /* 0x040fe200078e0209 */
[----:B------:R-:W-:Y:S01]  /*17f60*/  LOP3.LUT R5, R4, 0xffffff8, RZ, 0xc0, !PT ;  /* 0x0ffffff804057812 */ /* 0x000fe200078ec0ff */
[----:B------:R-:W-:Y:S01]  /*17f70*/  IMAD R8, R251, c[0x0][0x494], R8 ;  /* 0x00012500fb087a24 */ /* 0x000fe200078e0208 */
[----:B------:R-:W-:Y:S01]  /*17f80*/  LEA.HI R4, R23, R23, RZ, 0x1 ;  /* 0x0000001717047211 */ /* 0x000fe200078f08ff */
[----:B-----5:R-:W-:Y:S01]  /*17f90*/  IMAD R24, R24, c[0x0][0x4e8], RZ ;  /* 0x00013a0018187a24 */ /* 0x020fe200078e02ff */
[----:B------:R-:W-:Y:S01]  /*17fa0*/  LEA.HI R7, R7, R0, RZ, 0x2 ;  /* 0x0000000007077211 */ /* 0x000fe200078f10ff */
[----:B------:R-:W-:Y:S01]  /*17fb0*/  BSSY B0, `(.L_x_620) ;  /* 0x0000076000007945 */ /* 0x000fe20003800000 */
[----:B------:R-:W-:-:S02]  /*17fc0*/  IADD3 R6, -R5, R36, RZ ;  /* 0x0000002405067210 */ /* 0x000fc40007ffe1ff */
[----:B------:R-:W-:Y:S02]  /*17fd0*/  LOP3.LUT R4, R4, 0x1ffffffe, RZ, 0xc0, !PT ;  /* 0x1ffffffe04047812 */ /* 0x000fe400078ec0ff */
[----:B------:R-:W-:Y:S02]  /*17fe0*/  SHF.R.S32.HI R5, RZ, 0x2, R7 ;  /* 0x00000002ff057819 */ /* 0x000fe40000011407 */
[----:B------:R-:W-:Y:S01]  /*17ff0*/  LOP3.LUT P2, RZ, R0, 0x3, RZ, 0xc0, !PT ;  /* 0x0000000300ff7812 */ /* 0x000fe2000784c0ff */
[----:B------:R-:W-:Y:S01]  /*18000*/  IMAD.IADD R7, R23, 0x1, -R4 ;  /* 0x0000000117077824 */ /* 0x000fe200078e0a04 */
[----:B------:R-:W-:Y:S01]  /*18010*/  SEL R15, R243, RZ, !P0 ;  /* 0x000000fff30f7207 */ /* 0x000fe20004000000 */
[----:B------:R-:W-:Y:S01]  /*18020*/  IMAD R17, R6, 0x10, R5 ;  /* 0x0000001006117824 */ /* 0x000fe200078e0205 */
[----:B------:R-:W-:Y:S01]  /*18030*/  LOP3.LUT R12, R16, 0xfffffff8, RZ, 0xc0, !PT ;  /* 0xfffffff8100c7812 */ /* 0x000fe200078ec0ff */
[----:B------:R-:W-:Y:S01]  /*18040*/  IMAD R0, R3, c[0x0][0x3a0], RZ ;  /* 0x0000e80003007a24 */ /* 0x000fe200078e02ff */
[----:B------:R-:W-:Y:S01]  /*18050*/  SHF.R.S32.HI R16, RZ, 0x3, R16 ;  /* 0x00000003ff107819 */ /* 0x000fe20000011410 */
[----:B------:R-:W-:Y:S01]  /*18060*/  IMAD.WIDE.U32 R4, R251, c[0x0][0x490], R2 ;  /* 0x00012400fb047a25 */ /* 0x000fe200078e0002 */
[----:B------:R-:W-:-:S02]  /*18070*/  LEA R6, R7, R17, 0x3 ;  /* 0x0000001107067211 */ /* 0x000fc400078e18ff */
[-C--:B------:R-:W-:Y:S01]  /*18080*/  IADD3 R12, -R12, R49.reuse, RZ ;  /* 0x000000310c0c7210 */ /* 0x080fe20007ffe1ff */
[----:B------:R-:W-:Y:S01]  /*18090*/  IMAD R7, R2, c[0x0][0x3a4], R0 ;  /* 0x0000e90002077a24 */ /* 0x000fe200078e0200 */
[----:B------:R-:W-:Y:S01]  /*180a0*/  SHF.L.U32 R18, R16, 0x6, RZ ;  /* 0x0000000610127819 */ /* 0x000fe200000006ff */
[----:B-1----:R-:W-:Y:S01]  /*180b0*/  IMAD R0, R20, 0x80, R6 ;  /* 0x0000008014007824 */ /* 0x002fe200078e0206 */
[----:B------:R-:W-:Y:S01]  /*180c0*/  LEA.HI R19, R39, R49, RZ, 0x6 ;  /* 0x0000003127137211 */ /* 0x000fe200078f30ff */
[----:B------:R-:W-:-:S04]  /*180d0*/  IMAD.WIDE.U32 R2, R2, c[0x0][0x3a0], RZ ;  /* 0x0000e80002027a25 */ /* 0x000fc800078e00ff */
[----:B------:R-:W-:Y:S02]  /*180e0*/  IMAD.IADD R5, R5, 0x1, R8 ;  /* 0x0000000105057824 */ /* 0x000fe400078e0208 */
[----:B------:R-:W-:-:S04]  /*180f0*/  @P1 IMAD.HI.U32 R8, R0, c[0x0][0x4ec], RZ ;  /* 0x00013b0000081a27 */ /* 0x000fc800078e00ff */
[----:B------:R-:W-:Y:S01]  /*18100*/  IMAD.IADD R3, R3, 0x1, R7 ;  /* 0x0000000103037824 */ /* 0x000fe200078e0207 */
[----:B------:R-:W-:Y:S01]  /*18110*/  SHF.R.S32.HI R7, RZ, 0x1f, R243 ;  /* 0x0000001fff077819 */ /* 0x000fe200000114f3 */
[----:B------:R-:W-:Y:S01]  /*18120*/  IMAD.MOV.U32 R6, RZ, RZ, R0 ;  /* 0x000000ffff067224 */ /* 0x000fe200078e0000 */
[----:B------:R-:W-:Y:S01]  /*18130*/  @P1 SHF.R.U32.HI R6, RZ, c[0x0][0x4f0], R8 ;  /* 0x00013c00ff061a19 */ /* 0x000fe20000011608 */
[----:B------:R-:W-:Y:S01]  /*18140*/  IMAD.WIDE.U32 R4, R15, c[0x0][0x498], R4 ;  /* 0x000126000f047a25 */ /* 0x000fe200078e0004 */
[----:B------:R-:W-:Y:S02]  /*18150*/  SEL R13, R7, RZ, !P0 ;  /* 0x000000ff070d7207 */ /* 0x000fe40004000000 */
[----:B------:R-:W-:Y:S01]  /*18160*/  IADD3 R7, -R6, RZ, RZ ;  /* 0x000000ff06077210 */ /* 0x000fe20007ffe1ff */
[----:B------:R-:W-:Y:S01]  /*18170*/  IMAD R14, R12, 0x20, R16 ;  /* 0x000000200c0e7824 */ /* 0x000fe200078e0210 */
[----:B------:R-:W-:Y:S01]  /*18180*/  IADD3 R4, P0, R6, R4, RZ ;  /* 0x0000000406047210 */ /* 0x000fe20007f1e0ff */
[----:B------:R-:W-:-:S04]  /*18190*/  IMAD.WIDE.U32 R2, R251, c[0x0][0x3e8], R2 ;  /* 0x0000fa00fb027a25 */ /* 0x000fc800078e0002 */
[----:B------:R-:W-:Y:S02]  /*181a0*/  IMAD R8, R7, c[0x0][0x4e8], R0 ;  /* 0x00013a0007087a24 */ /* 0x000fe400078e0200 */
[----:B------:R-:W-:Y:S02]  /*181b0*/  IMAD R0, R13, c[0x0][0x498], RZ ;  /* 0x000126000d007a24 */ /* 0x000fe400078e02ff */
[----:B------:R-:W-:Y:S01]  /*181c0*/  IMAD R14, R20, 0x80, R14 ;  /* 0x00000080140e7824 */ /* 0x000fe200078e020e */
[----:B------:R-:W-:Y:S01]  /*181d0*/  SHF.R.S32.HI R10, RZ, 0x1f, R8 ;  /* 0x0000001fff0a7819 */ /* 0x000fe20000011408 */
[----:B------:R-:W-:Y:S01]  /*181e0*/  IMAD R11, R15, c[0x0][0x49c], R0 ;  /* 0x000127000f0b7a24 */ /* 0x000fe200078e0200 */
[----:B------:R-:W-:Y:S01]  /*181f0*/  SHF.R.S32.HI R0, RZ, 0x1f, R6 ;  /* 0x0000001fff007819 */ /* 0x000fe20000011406 */
[----:B------:R-:W-:Y:S01]  /*18200*/  IMAD.IADD R3, R3, 0x1, R9 ;  /* 0x0000000103037824 */ /* 0x000fe200078e0209 */
[----:B------:R-:W-:Y:S01]  /*18210*/  SHF.L.U32 R6, R12, 0x3, RZ ;  /* 0x000000030c067819 */ /* 0x000fe200000006ff */
[----:B------:R-:W-:Y:S01]  /*18220*/  IMAD R10, R10, c[0x0][0x488], RZ ;  /* 0x000122000a0a7a24 */ /* 0x000fe200078e02ff */
[----:B------:R-:W-:Y:S01]  /*18230*/  IADD3.X R5, R0, R5, R11, P0, !PT ;  /* 0x0000000500057210 */ /* 0x000fe200007fe40b */
[----:B------:R-:W-:Y:S01]  /*18240*/  @P1 IMAD.HI.U32 R9, R14, c[0x0][0x4ec], RZ ;  /* 0x00013b000e091a27 */ /* 0x000fe200078e00ff */
[----:B------:R-:W-:-:S03]  /*18250*/  LOP3.LUT R0, R18, 0x1c0, RZ, 0xc0, !PT ;  /* 0x000001c012007812 */ /* 0x000fc600078ec0ff */
[----:B------:R-:W-:Y:S01]  /*18260*/  IMAD.WIDE.U32 R4, R8, c[0x0][0x488], R4 ;  /* 0x0001220008047a25 */ /* 0x000fe200078e0004 */
[----:B------:R-:W-:Y:S02]  /*18270*/  SHF.R.U32.HI R11, RZ, 0x3, R0 ;  /* 0x00000003ff0b7819 */ /* 0x000fe40000011600 */
[----:B------:R-:W-:Y:S01]  /*18280*/  LOP3.LUT R0, R0, 0x38, R6, 0xf8, !PT ;  /* 0x0000003800007812 */ /* 0x000fe200078ef806 */
[----:B------:R-:W-:Y:S02]  /*18290*/  IMAD R10, R8, c[0x0][0x48c], R10 ;  /* 0x00012300080a7a24 */ /* 0x000fe400078e020a */
[----:B------:R-:W-:Y:S01]  /*182a0*/  IMAD.MOV.U32 R7, RZ, RZ, R14 ;  /* 0x000000ffff077224 */ /* 0x000fe200078e000e */
[----:B------:R-:W-:Y:S01]  /*182b0*/  @P1 SHF.R.U32.HI R7, RZ, c[0x0][0x4f0], R9 ;  /* 0x00013c00ff071a19 */ /* 0x000fe20000011609 */
[----:B------:R-:W-:Y:S01]  /*182c0*/  IMAD R8, R13, c[0x0][0x3f0], RZ ;  /* 0x0000fc000d087a24 */ /* 0x000fe200078e02ff */
[----:B------:R-:W-:Y:S01]  /*182d0*/  LEA R9, P0, R4, c[0x0][0x450], 0x2 ;  /* 0x0001140004097a11 */ /* 0x000fe200078010ff */
[----:B------:R-:W-:Y:S01]  /*182e0*/  IMAD.IADD R10, R5, 0x1, R10 ;  /* 0x00000001050a7824 */ /* 0x000fe200078e020a */
[----:B------:R-:W-:Y:S01]  /*182f0*/  SHF.R.S32.HI R5, RZ, 0x1f, R7 ;  /* 0x0000001fff057819 */ /* 0x000fe20000011407 */
[----:B------:R-:W-:-:S02]  /*18300*/  IMAD R8, R15, c[0x0][0x3f4], R8 ;  /* 0x0000fd000f087a24 */ /* 0x000fc400078e0208 */
[----:B------:R-:W-:Y:S01]  /*18310*/  IMAD.WIDE.U32 R2, R15, c[0x0][0x3f0], R2 ;  /* 0x0000fc000f027a25 */ /* 0x000fe200078e0002 */
[----:B------:R-:W-:Y:S02]  /*18320*/  LEA.HI.X R4, R4, c[0x0][0x454], R10, 0x2, P0 ;  /* 0x0001150004047a11 */ /* 0x000fe400000f140a */
[----:B------:R-:W-:Y:S01]  /*18330*/  LOP3.LUT R15, R0, R11, RZ, 0x3c, !PT ;  /* 0x0000000b000f7212 */ /* 0x000fe200078e3cff */
[----:B------:R-:W-:Y:S01]  /*18340*/  IMAD.MOV R0, RZ, RZ, -R7 ;  /* 0x000000ffff007224 */ /* 0x000fe200078e0a07 */
[----:B------:R-:W-:Y:S01]  /*18350*/  IADD3 R3, R3, R8, RZ ;  /* 0x0000000803037210 */ /* 0x000fe20007ffe0ff */
[----:B------:R-:W-:Y:S01]  /*18360*/  SHFL.IDX PT, R10, R9, RZ, 0x1c1f ;  /* 0x001c1fff090a7589 */ /* 0x000fe200000e0000 */
[----:B------:R-:W-:-:S03]  /*18370*/  IMAD R5, R5, c[0x0][0x3e0], RZ ;  /* 0x0000f80005057a24 */ /* 0x000fc600078e02ff */
[----:B------:R-:W1:Y:S01]  /*18380*/  SHFL.IDX PT, R11, R4, RZ, 0x1c1f ;  /* 0x001c1fff040b7589 */ /* 0x000e6200000e0000 */
[----:B------:R-:W-:Y:S01]  /*18390*/  IMAD R12, R7, c[0x0][0x3e4], R5 ;  /* 0x0000f900070c7a24 */ /* 0x000fe200078e0205 */
[----:B------:R-:W-:Y:S01]  /*183a0*/  SHF.L.U32 R5, R19, 0x3, RZ ;  /* 0x0000000313057819 */ /* 0x000fe200000006ff */
[----:B------:R-:W-:Y:S01]  /*183b0*/  IMAD.WIDE.U32 R2, R7, c[0x0][0x3e0], R2 ;  /* 0x0000f80007027a25 */ /* 0x000fe200078e0002 */
[----:B------:R-:W-:Y:S02]  /*183c0*/  SHFL.IDX PT, R8, R9, 0x1, 0x1c1f ;  /* 0x003c1f0009087f89 */ /* 0x000fe400000e0000 */
[----:B------:R-:W-:Y:S01]  /*183d0*/  LOP3.LUT R7, R15, 0x7ffffe00, R5, 0xf8, !PT ;  /* 0x7ffffe000f077812 */ /* 0x000fe200078ef805 */
[----:B------:R-:W-:Y:S01]  /*183e0*/  IMAD.IADD R3, R3, 0x1, R12 ;  /* 0x0000000103037824 */ /* 0x000fe200078e020c */
[----:B------:R2:W3:Y:S02]  /*183f0*/  SHFL.IDX PT, R9, R4, 0x1, 0x1c1f ;  /* 0x003c1f0004097f89 */ /* 0x0004e400000e0000 */
[----:B--2---:R-:W-:-:S02]  /*18400*/  IMAD R4, R0, c[0x0][0x4e8], R14 ;  /* 0x00013a0000047a24 */ /* 0x004fc400078e020e */
[----:B------:R-:W-:Y:S02]  /*18410*/  IMAD R0, R20, 0x80, R17 ;  /* 0x0000008014007824 */ /* 0x000fe400078e0211 */
[----:B------:R-:W-:-:S03]  /*18420*/  IMAD.WIDE.U32 R2, R4, c[0x0][0x3d8], R2 ;  /* 0x0000f60004027a25 */ /* 0x000fc600078e0002 */
[C---:B------:R-:W-:Y:S02]  /*18430*/  IADD3 R13, R0.reuse, 0x8, RZ ;  /* 0x00000008000d7810 */ /* 0x040fe40007ffe0ff */
[-C--:B------:R-:W-:Y:S02]  /*18440*/  ISETP.GE.OR P1, PT, R0, R24.reuse, P2 ;  /* 0x000000180000720c */ /* 0x080fe40001726670 */
[----:B------:R-:W-:Y:S02]  /*18450*/  SHF.R.S32.HI R0, RZ, 0x1f, R4 ;  /* 0x0000001fff007819 */ /* 0x000fe40000011404 */
[----:B------:R-:W-:-:S03]  /*18460*/  ISETP.GE.OR P0, PT, R13, R24, P2 ;  /* 0x000000180d00720c */ /* 0x000fc60001706670 */
[----:B------:R-:W-:-:S04]  /*18470*/  IMAD R0, R0, c[0x0][0x3d8], RZ ;  /* 0x0000f60000007a24 */ /* 0x000fc800078e02ff */
[----:B------:R-:W-:Y:S01]  /*18480*/  IMAD R5, R4, c[0x0][0x3dc], R0 ;  /* 0x0000f70004057a24 */ /* 0x000fe200078e0200 */
[----:B------:R-:W-:Y:S01]  /*18490*/  SHF.L.U32 R0, R7, 0x1, RZ ;  /* 0x0000000107007819 */ /* 0x000fe200000006ff */
[----:B-1----:R1:W-:Y:S02]  /*184a0*/  @!P1 ST.E [R10.64], R41 ;  /* 0x000000290a009985 */ /* 0x0023e4000c101906 */
[----:B------:R-:W-:Y:S02]  /*184b0*/  IMAD.IADD R3, R3, 0x1, R5 ;  /* 0x0000000103037824 */ /* 0x000fe400078e0205 */
[----:B---3--:R2:W-:Y:S01]  /*184c0*/  @!P0 ST.E [R8.64], R45 ;  /* 0x0000002d08008985 */ /* 0x0085e2000c101906 */
[----:B------:R-:W-:-:S03]  /*184d0*/  LEA R25, P0, R2, c[0x0][0x380], 0x1 ;  /* 0x0000e00002197a11 */ /* 0x000fc600078008ff */
        /* <DEDUP_REMOVED lines=35> */
.L_x_621:
[----:B---3--:R-:W-:Y:S05]  /*18710*/  BSYNC B0 ;  /* 0x0000000000007941 */ /* 0x008fea0003800000 */
.L_x_620:
        /* <DEDUP_REMOVED lines=23> */
.L_x_623:
[----:B------:R-:W-:Y:S05]  /*18890*/  BSYNC B0 ;  /* 0x0000000000007941 */ /* 0x000fea0003800000 */
.L_x_622:
        /* <DEDUP_REMOVED lines=23> */
.L_x_625:
[----:B------:R-:W-:Y:S05]  /*18a10*/  BSYNC B0 ;  /* 0x0000000000007941 */ /* 0x000fea0003800000 */
.L_x_624:
        /* <DEDUP_REMOVED lines=24> */
.L_x_618:
        /* <DEDUP_REMOVED lines=18> */
.L_x_626:
        /* <DEDUP_REMOVED lines=12> */
[----:B------:R-:W-:Y:S01]  /*18d80*/  MOV R0, c[0x0][0x4e8] ;  /* 0x00013a0000007a02 */ /* 0x000fe20000000f00 */
[----:B------:R-:W-:Y:S01]  /*18d90*/  IMAD R6, R53, c[0x0][0x490], RZ ;  /* 0x0001240035067a24 */ /* 0x000fe200078e02ff */
[----:B------:R-:W-:Y:S01]  /*18da0*/  MOV R2, R4 ;  /* 0x0000000400027202 */ /* 0x000fe20000000f00 */
[----:B------:R-:W-:Y:S01]  /*18db0*/  IMAD.MOV.U32 R3, RZ, RZ, R5 ;  /* 0x000000ffff037224 */ /* 0x000fe200078e0005 */
[----:B------:R-:W-:Y:S01]  /*18dc0*/  ISETP.NE.AND P0, PT, R0, 0x1, PT ;  /* 0x000000010000780c */ /* 0x000fe20003f05270 */
[C---:B------:R-:W-:Y:S01]  /*18dd0*/  IMAD R6, R251.reuse, c[0x0][0x494], R6 ;  /* 0x00012500fb067a24 */ /* 0x040fe200078e0206 */
[----:B------:R-:W-:Y:S01]  /*18de0*/  MOV R0, R8 ;  /* 0x0000000800007202 */ /* 0x000fe20000000f00 */
[----:B------:R-:W-:-:S05]  /*18df0*/  IMAD.WIDE.U32 R2, R251, c[0x0][0x490], R2 ;  /* 0x00012400fb027a25 */ /* 0x000fca00078e0002 */
[----:B------:R-:W-:-:S05]  /*18e00*/  IADD3 R3, R6, R3, RZ ;  /* 0x0000000306037210 */ /* 0x000fca0007ffe0ff */
[----:B------:R-:W-:-:S04]  /*18e10*/  @P0 IMAD.HI.U32 R7, R8, c[0x0][0x4ec], RZ ;  /* 0x00013b0008070a27 */ /* 0x000fc800078e00ff */
[----:B------:R-:W-:Y:S01]  /*18e20*/  IMAD.WIDE.U32 R2, R9, c[0x0][0x498], R2 ;  /* 0x0001260009027a25 */ /* 0x000fe200078e0002 */
[----:B------:R-:W-:-:S03]  /*18e30*/  @P0 SHF.R.U32.HI R0, RZ, c[0x0][0x4f0], R7 ;  /* 0x00013c00ff000a19 */ /* 0x000fc60000011607 */
[----:B------:R-:W-:Y:S01]  /*18e40*/  IMAD R7, R10, c[0x0][0x498], RZ ;  /* 0x000126000a077a24 */ /* 0x000fe200078e02ff */
[----:B------:R-:W-:Y:S01]  /*18e50*/  IADD3 R2, P0, R0, R2, RZ ;  /* 0x0000000200027210 */ /* 0x000fe20007f1e0ff */
[----:B------:R-:W-:Y:S02]  /*18e60*/  IMAD.MOV R6, RZ, RZ, -R0 ;  /* 0x000000ffff067224 */ /* 0x000fe400078e0a00 */
[----:B------:R-:W-:Y:S02]  /*18e70*/  IMAD R7, R9, c[0x0][0x49c], R7 ;  /* 0x0001270009077a24 */ /* 0x000fe400078e0207 */
[----:B------:R-:W-:Y:S01]  /*18e80*/  IMAD R6, R6, c[0x0][0x4e8], R8 ;  /* 0x00013a0006067a24 */ /* 0x000fe200078e0208 */
[----:B------:R-:W-:-:S04]  /*18e90*/  SHF.R.S32.HI R8, RZ, 0x1f, R0 ;  /* 0x0000001fff087819 */ /* 0x000fc80000011400 */
[----:B------:R-:W-:Y:S02]  /*18ea0*/  SHF.R.S32.HI R0, RZ, 0x1f, R6 ;  /* 0x0000001fff007819 */ /* 0x000fe40000011406 */
[----:B------:R-:W-:-:S03]  /*18eb0*/  IADD3.X R3, R8, R3, R7, P0, !PT ;  /* 0x0000000308037210 */ /* 0x000fc600007fe407 */
[----:B------:R-:W-:Y:S02]  /*18ec0*/  IMAD R0, R0, c[0x0][0x488], RZ ;  /* 0x0001220000007a24 */ /* 0x000fe400078e02ff */
[----:B------:R-:W-:-:S04]  /*18ed0*/  IMAD.WIDE.U32 R2, R6, c[0x0][0x488], R2 ;  /* 0x0001220006027a25 */ /* 0x000fc800078e0002 */
[----:B------:R-:W-:Y:S01]  /*18ee0*/  IMAD R0, R6, c[0x0][0x48c], R0 ;  /* 0x0001230006007a24 */ /* 0x000fe200078e0200 */
[----:B------:R-:W-:-:S04]  /*18ef0*/  LEA R6, P0, R2, c[0x0][0x450], 0x2 ;  /* 0x0001140002067a11 */ /* 0x000fc800078010ff */
[----:B------:R-:W-:-:S04]  /*18f00*/  IADD3 R0, R3, R0, RZ ;  /* 0x0000000003007210 */ /* 0x000fc80007ffe0ff */
[----:B------:R-:W-:Y:S02]  /*18f10*/  LEA.HI.X R7, R2, c[0x0][0x454], R0, 0x2, P0 ;  /* 0x0001150002077a11 */ /* 0x000fe400000f1400 */
[----:B------:R-:W-:-:S05]  /*18f20*/  MOV R0, 0xff800000 ;  /* 0xff80000000007802 */ /* 0x000fca0000000f00 */
[----:B------:R1:W-:Y:S02]  /*18f30*/  STG.E [R6.64], R0 ;  /* 0x0000000006007986 */ /* 0x0003e4000c101906 */
.L_x_628:
[----:B------:R-:W-:Y:S05]  /*18f40*/  BSYNC B0 ;  /* 0x0000000000007941 */ /* 0x000fea0003800000 */
.L_x_627:
[----:B------:R-:W2:Y:S01]  /*18f50*/  S2R R15, SR_CTAID.X ;  /* 0x00000000000f7919 */ /* 0x000ea20000002500 */
[----:B-1----:R-:W-:Y:S01]  /*18f60*/  IMAD R0, R5, c[0x0][0x3a0], RZ ;  /* 0x0000e80005007a24 */ /* 0x002fe200078e02ff */
[----:B------:R-:W-:Y:S01]  /*18f70*/  SHF.R.S32.HI R5, RZ, 0x1f, R11 ;  /* 0x0000001fff057819 */ /* 0x000fe2000001140b */
[C---:B------:R-:W-:Y:S01]  /*18f80*/  IMAD.WIDE.U32 R2, R4.reuse, c[0x0][0x3a0], RZ ;  /* 0x0000e80004027a25 */ /* 0x040fe200078e00ff */
[----:B------:R-:W-:Y:S01]  /*18f90*/  MOV R6, c[0x0][0x4e8] ;  /* 0x00013a0000067a02 */ /* 0x000fe20000000f00 */
[----:B------:R-:W-:Y:S01]  /*18fa0*/  BSSY B0, `(.L_x_629) ;  /* 0x000003b000007945 */ /* 0x000fe20003800000 */
[----:B------:R-:W-:Y:S01]  /*18fb0*/  LEA.HI R5, R5, R11, RZ, 0x3 ;  /* 0x0000000b05057211 */ /* 0x000fe200078f18ff */
[----:B------:R-:W-:Y:S01]  /*18fc0*/  IMAD R0, R4, c[0x0][0x3a4], R0 ;  /* 0x0000e90004007a24 */ /* 0x000fe200078e0200 */
[----:B------:R-:W-:Y:S01]  /*18fd0*/  ISETP.NE.AND P0, PT, R6, 0x1, PT ;  /* 0x000000010600780c */ /* 0x000fe20003f05270 */
[----:B------:R-:W-:Y:S01]  /*18fe0*/  IMAD R6, R10, c[0x0][0x3f0], RZ ;  /* 0x0000fc000a067a24 */ /* 0x000fe200078e02ff */
[----:B------:R-:W-:Y:S01]  /*18ff0*/  LOP3.LUT R4, R5, 0xfffffff8, RZ, 0xc0, !PT ;  /* 0xfffffff805047812 */ /* 0x000fe200078ec0ff */
[----:B-----5:R-:W-:Y:S01]  /*19000*/  IMAD R13, R13, c[0x0][0x4e8], RZ ;  /* 0x00013a000d0d7a24 */ /* 0x020fe200078e02ff */
[----:B------:R-:W-:Y:S01]  /*19010*/  IADD3 R3, R3, R0, RZ ;  /* 0x0000000003037210 */ /* 0x000fe20007ffe0ff */
[----:B------:R-:W-:-:S02]  /*19020*/  IMAD R0, R53, c[0x0][0x3e8], RZ ;  /* 0x0000fa0035007a24 */ /* 0x000fc400078e02ff */
[----:B------:R-:W-:Y:S01]  /*19030*/  IMAD.IADD R8, R11, 0x1, -R4 ;  /* 0x000000010b087824 */ /* 0x000fe200078e0a04 */
[----:B------:R-:W-:Y:S01]  /*19040*/  SHF.R.S32.HI R11, RZ, 0x3, R5 ;  /* 0x00000003ff0b7819 */ /* 0x000fe20000011405 */
[C---:B------:R-:W-:Y:S02]  /*19050*/  IMAD R0, R251.reuse, c[0x0][0x3ec], R0 ;  /* 0x0000fb00fb007a24 */ /* 0x040fe400078e0200 */
[----:B------:R-:W-:Y:S01]  /*19060*/  IMAD.WIDE.U32 R2, R251, c[0x0][0x3e8], R2 ;  /* 0x0000fa00fb027a25 */ /* 0x000fe200078e0002 */
[----:B------:R-:W-:-:S03]  /*19070*/  LEA R4, R8, R11, 0x5 ;  /* 0x0000000b08047211 */ /* 0x000fc600078e28ff */
[----:B------:R-:W-:Y:S01]  /*19080*/  IMAD R7, R9, c[0x0][0x3f4], R6 ;  /* 0x0000fd0009077a24 */ /* 0x000fe200078e0206 */
[----:B------:R-:W-:Y:S01]  /*19090*/  IADD3 R3, R0, R3, RZ ;  /* 0x0000000300037210 */ /* 0x000fe20007ffe0ff */
[C---:B--2---:R-:W-:Y:S01]  /*190a0*/  IMAD R4, R15.reuse, 0x80, R4 ;  /* 0x000000800f047824 */ /* 0x044fe200078e0204 */
[----:B------:R-:W-:-:S03]  /*190b0*/  LEA R11, R15, R11, 0x7 ;  /* 0x0000000b0f0b7211 */ /* 0x000fc600078e38ff */
        /* <DEDUP_REMOVED lines=41> */
.L_x_630:
[----:B------:R-:W-:Y:S05]  /*19350*/  BSYNC B0 ;  /* 0x0000000000007941 */ /* 0x000fea0003800000 */
.L_x_629:
        /* <DEDUP_REMOVED lines=21> */
.L_x_632:
[----:B------:R-:W-:Y:S05]  /*194b0*/  BSYNC B0 ;  /* 0x0000000000007941 */ /* 0x000fea0003800000 */
.L_x_631:
        /* <DEDUP_REMOVED lines=21> */
.L_x_634:
[----:B------:R-:W-:Y:S05]  /*19610*/  BSYNC B0 ;  /* 0x0000000000007941 */ /* 0x000fea0003800000 */
.L_x_633:
        /* <DEDUP_REMOVED lines=22> */
.L_x_635:
        /* <DEDUP_REMOVED lines=16> */
.L_x_2576:


//--------------------- .text._ZN7cutlass13device_kernelIN5flash19enable_sm80_to_sm89INS1_16FlashAttnFwdSm80INS1_25CollectiveMainloopFwdSm80ILi8ELi2ELb1EN4cute5tupleIJNS5_1CILi128EEENS7_ILi96EEENS7_ILi192EEEEEELi192ENS_6half_tEfNS_4arch4Sm80ELb0ELb0ELb1ELb0ELb0ELb0ELb1ELb0EEENS1_21CollectiveEpilogueFwdINS6_IJS8_SA_S9_EEENS6_IJNS7_ILi1EEESI_SI_EEESC_SE_Li256ELb0ELb1ELb0ELb0EEENS1_19SingleTileSchedulerILb0ELb0ELb1ELi128EEEEEEEEEvNT_6ParamsE --------------------------
	.section	.text._ZN7cutlass13device_kernelIN5flash19enable_sm80_to_sm89INS1_16FlashAttnFwdSm80INS1_25CollectiveMainloopFwdSm80ILi8ELi2ELb1EN4cute5tupleIJNS5_1CILi128EEENS7_ILi96EEENS7_ILi192EEEEEELi192ENS_6half_tEfNS_4arch4Sm80ELb0ELb0ELb1ELb0ELb0ELb0ELb1ELb0EEENS1_21CollectiveEpilogueFwdINS6_IJS8_SA_S9_EEENS6_IJNS7_ILi1EEESI_SI_EEESC_SE_Li256ELb0ELb1ELb0ELb0EEENS1_19SingleTileSchedulerILb0ELb0ELb1ELi128EEEEEEEEEvNT_6ParamsE,"ax",@progbits
	.sectioninfo	@"SHI_REGISTERS=255"
	.align	128
.text._ZN7cutlass13device_kernelIN5flash19enable_sm80_to_sm89INS1_16FlashAttnFwdSm80INS1_25CollectiveMainloopFwdSm80ILi8ELi2ELb1EN4cute5tupleIJNS5_1CILi128EEENS7_ILi96EEENS7_ILi192EEEEEELi192ENS_6half_tEfNS_4arch4Sm80ELb0ELb0ELb1ELb0ELb0ELb0ELb1ELb0EEENS1_21CollectiveEpilogueFwdINS6_IJS8_SA_S9_EEENS6_IJNS7_ILi1EEESI_SI_EEESC_SE_Li256ELb0ELb1ELb0ELb0EEENS1_19SingleTileSchedulerILb0ELb0ELb1ELi128EEEEEEEEEvNT_6ParamsE:
        .type           _ZN7cutlass13device_kernelIN5flash19enable_sm80_to_sm89INS1_16FlashAttnFwdSm80INS1_25CollectiveMainloopFwdSm80ILi8ELi2ELb1EN4cute5tupleIJNS5_1CILi128EEENS7_ILi96EEENS7_ILi192EEEEEELi192ENS_6half_tEfNS_4arch4Sm80ELb0ELb0ELb1ELb0ELb0ELb0ELb1ELb0EEENS1_21CollectiveEpilogueFwdINS6_IJS8_SA_S9_EEENS6_IJNS7_ILi1EEESI_SI_EEESC_SE_Li256ELb0ELb1ELb0ELb0EEENS1_19SingleTileSchedulerILb0ELb0ELb1ELi128EEEEEEEEEvNT_6ParamsE,@function
        .size           _ZN7cutlass13device_kernelIN5flash19enable_sm80_to_sm89INS1_16FlashAttnFwdSm80INS1_25CollectiveMainloopFwdSm80ILi8ELi2ELb1EN4cute5tupleIJNS5_1CILi128EEENS7_ILi96EEENS7_ILi192EEEEEELi192ENS_6half_tEfNS_4arch4Sm80ELb0ELb0ELb1ELb0ELb0ELb0ELb1ELb0EEENS1_21CollectiveEpilogueFwdINS6_IJS8_SA_S9_EEENS6_IJNS7_ILi1EEESI_SI_EEESC_SE_Li256ELb0ELb1ELb0ELb0EEENS1_19SingleTileSchedulerILb0ELb0ELb1ELi128EEEEEEEEEvNT_6ParamsE,(.L_x_2577 - _ZN7cutlass13device_kernelIN5flash19enable_sm80_to_sm89INS1_16FlashAttnFwdSm80INS1_25CollectiveMainloopFwdSm80ILi8ELi2ELb1EN4cute5tupleIJNS5_1CILi128EEENS7_ILi96EEENS7_ILi192EEEEEELi192ENS_6half_tEfNS_4arch4Sm80ELb0ELb0ELb1ELb0ELb0ELb0ELb1ELb0EEENS1_21CollectiveEpilogueFwdINS6_IJS8_SA_S9_EEENS6_IJNS7_ILi1EEESI_SI_EEESC_SE_Li256ELb0ELb1ELb0ELb0EEENS1_19SingleTileSchedulerILb0ELb0ELb1ELi128EEEEEEEEEvNT_6ParamsE)
        .other          _ZN7cutlass13device_kernelIN5flash19enable_sm80_to_sm89INS1_16FlashAttnFwdSm80INS1_25CollectiveMainloopFwdSm80ILi8ELi2ELb1EN4cute5tupleIJNS5_1CILi128EEENS7_ILi96EEENS7_ILi192EEEEEELi192ENS_6half_tEfNS_4arch4Sm80ELb0ELb0ELb1ELb0ELb0ELb0ELb1ELb0EEENS1_21CollectiveEpilogueFwdINS6_IJS8_SA_S9_EEENS6_IJNS7_ILi1EEESI_SI_EEESC_SE_Li256ELb0ELb1ELb0ELb0EEENS1_19SingleTileSchedulerILb0ELb0ELb1ELi128EEEEEEEEEvNT_6ParamsE,@"STO_CUDA_ENTRY STV_DEFAULT"
_ZN7cutlass13device_kernelIN5flash19enable_sm80_to_sm89INS1_16FlashAttnFwdSm80INS1_25CollectiveMainloopFwdSm80ILi8ELi2ELb1EN4cute5tupleIJNS5_1CILi128EEENS7_ILi96EEENS7_ILi192EEEEEELi192ENS_6half_tEfNS_4arch4Sm80ELb0ELb0ELb1ELb0ELb0ELb0ELb1ELb0EEENS1_21CollectiveEpilogueFwdINS6_IJS8_SA_S9_EEENS6_IJNS7_ILi1EEESI_SI_EEESC_SE_Li256ELb0ELb1ELb0ELb0EEENS1_19SingleTileSchedulerILb0ELb0ELb1ELi128EEEEEEEEEvNT_6ParamsE:
[----:B------:R-:W-:-:S03]  /*0000*/  MOV R1, c[0x0][0x28] ;  /* 0x00000a0000017a02 */ /* 0x000fc60000000f00 */
[----:B------:R-:W1:Y:S01]  /*0010*/  S2R R17, SR_CTAID.Z ;  /* 0x0000000000117919 */ /* 0x000e620000002700 */
[----:B------:R-:W-:Y:S02]  /*0020*/  IADD3 R1, R1, -0x50, RZ ;  /* 0xffffffb001017810 */ /* 0x000fe40007ffe0ff */
[----:B-1----:R-:W-:-:S13]  /*0030*/  ISETP.GE.AND P0, PT, R17, RZ, PT ;  /* 0x000000ff1100720c */ /* 0x002fda0003f06270 */
[----:B------:R-:W-:Y:S05]  /*0040*/  @!P0 EXIT ;  /* 0x000000000000894d */ /* 0x000fea0003800000 */
[----:B------:R-:W-:Y:S01]  /*0050*/  ISETP.NE.U32.AND P4, PT, RZ, c[0x0][0x340], PT ;  /* 0x0000d000ff007a0c */ /* 0x000fe20003f85070 */
[----:B------:R-:W-:Y:S01]  /*0060*/  ULDC.64 UR20, c[0x0][0x118] ;  /* 0x0000460000147ab9 */ /* 0x000fe20000000a00 */
[----:B------:R-:W1:Y:S04]  /*0070*/  S2R R33, SR_TID.X ;  /* 0x0000000000217919 */ /* 0x000e680000002100 */
[----:B------:R-:W2:Y:S01]  /*0080*/  S2R R24, SR_CTAID.Y ;  /* 0x0000000000187919 */ /* 0x000ea20000002600 */
[----:B------:R-:W-:-:S03]  /*0090*/  ISETP.NE.AND.EX P4, PT, RZ, c[0x0][0x344], PT, P4 ;  /* 0x0000d100ff007a0c */ /* 0x000fc60003f85340 */
[----:B------:R-:W3:Y:S01]  /*00a0*/  S2R R8, SR_CTAID.X ;  /* 0x0000000000087919 */ /* 0x000ee20000002500 */
[----:B------:R-:W-:Y:S01]  /*00b0*/  IMAD.MOV.U32 R9, RZ, RZ, c[0x0][0x2c4] ;  /* 0x0000b100ff097624 */ /* 0x000fe200078e00ff */
[----:B------:R-:W-:Y:S02]  /*00c0*/  UMOV UR6, 0x60 ;  /* 0x0000006000067882 */ /* 0x000fe40000000000 */
[----:B------:R-:W-:Y:S01]  /*00d0*/  ULDC.64 UR4, c[0x0][0x1e0] ;  /* 0x0000780000047ab9 */ /* 0x000fe20000000a00 */
[----:B------:R-:W-:Y:S01]  /*00e0*/  SHF.R.S32.HI R18, RZ, 0x1f, R17 ;  /* 0x0000001fff127819 */ /* 0x000fe20000011411 */
[----:B------:R-:W-:Y:S01]  /*00f0*/  IMAD.MOV.U32 R36, RZ, RZ, c[0x0][0x1e0] ;  /* 0x00007800ff247624 */ /* 0x000fe200078e00ff */
[----:B------:R-:W-:-:S03]  /*0100*/  ULDC.64 UR10, c[0x0][0x208] ;  /* 0x00008200000a7ab9 */ /* 0x000fc60000000a00 */
[----:B------:R-:W-:-:S04]  /*0110*/  @P4 IMAD.MOV.U32 R2, RZ, RZ, 0x4 ;  /* 0x00000004ff024424 */ /* 0x000fc800078e00ff */
[----:B------:R-:W-:-:S05]  /*0120*/  @P4 IMAD.WIDE R2, R17, R2, c[0x0][0x340] ;  /* 0x0000d00011024625 */ /* 0x000fca00078e0202 */
[----:B------:R4:W5:Y:S01]  /*0130*/  @P4 LDG.E R16, [R2.64] ;  /* 0x0000001402104981 */ /* 0x000962000c1e1900 */
[----:B-1----:R-:W-:Y:S01]  /*0140*/  SHF.R.S32.HI R32, RZ, 0x1f, R33 ;  /* 0x0000001fff207819 */ /* 0x002fe20000011421 */
[----:B------:R-:W-:Y:S01]  /*0150*/  UIMAD.WIDE.U32 UR18, UR6, UR4, URZ ;  /* 0x00000004061272a5 */ /* 0x000fe2000f8e003f */
[----:B------:R-:W-:Y:S01]  /*0160*/  ISETP.NE.AND P0, PT, R9, 0x1, PT ;  /* 0x000000010900780c */ /* 0x000fe20003f05270 */
[----:B--2---:R-:W-:Y:S01]  /*0170*/  IMAD.WIDE.U32 R6, R24, c[0x0][0x1b8], RZ ;  /* 0x00006e0018067a25 */ /* 0x004fe200078e00ff */
[CC--:B------:R-:W-:Y:S01]  /*0180*/  LEA.HI R31, R32.reuse, R33.reuse, RZ, 0x3 ;  /* 0x00000021201f7211 */ /* 0x0c0fe200078f18ff */
[----:B------:R-:W-:Y:S01]  /*0190*/  ULDC UR4, c[0x0][0x1d0] ;  /* 0x0000740000047ab9 */ /* 0x000fe20000000800 */
[----:B------:R-:W-:Y:S01]  /*01a0*/  SHF.R.S32.HI R27, RZ, 0x1f, R24 ;  /* 0x0000001fff1b7819 */ /* 0x000fe20000011418 */
[----:B------:R-:W-:Y:S01]  /*01b0*/  IMAD.U32 R4, RZ, RZ, UR18 ;  /* 0x00000012ff047e24 */ /* 0x000fe2000f8e00ff */
[----:B------:R-:W-:Y:S01]  /*01c0*/  LOP3.LUT R0, R31, 0xfffffff8, RZ, 0xc0, !PT ;  /* 0xfffffff81f007812 */ /* 0x000fe200078ec0ff */
[----:B------:R-:W-:Y:S01]  /*01d0*/  IMAD.U32 R5, RZ, RZ, UR19 ;  /* 0x00000013ff057e24 */ /* 0x000fe2000f8e00ff */
[----:B------:R-:W-:Y:S01]  /*01e0*/  SHF.R.S32.HI R22, RZ, 0x3, R31 ;  /* 0x00000003ff167819 */ /* 0x000fe2000001141f */
[----:B------:R-:W-:Y:S01]  /*01f0*/  IMAD.MOV.U32 R30, RZ, RZ, R4 ;  /* 0x000000ffff1e7224 */ /* 0x000fe200078e0004 */
[----:B------:R-:W-:Y:S01]  /*0200*/  LEA.HI R12, R32, R33, RZ, 0x4 ;  /* 0x00000021200c7211 */ /* 0x000fe200078f20ff */
[----:B------:R-:W-:Y:S01]  /*0210*/  IMAD.IADD R26, R33, 0x1, -R0 ;  /* 0x00000001211a7824 */ /* 0x000fe200078e0a00 */
[----:B------:R-:W-:Y:S01]  /*0220*/  UIADD3 UR7, UR4, 0x5f, URZ ;  /* 0x0000005f04077890 */ /* 0x000fe2000fffe03f */
[----:B------:R-:W-:Y:S01]  /*0230*/  IMAD R4, R18, c[0x0][0x1c0], RZ ;  /* 0x0000700012047a24 */ /* 0x000fe200078e02ff */
[----:B------:R-:W-:Y:S01]  /*0240*/  SHF.R.S32.HI R11, RZ, 0x4, R12 ;  /* 0x00000004ff0b7819 */ /* 0x000fe2000001140c */
[----:B------:R-:W-:Y:S01]  /*0250*/  IMAD R0, R26, 0x20, R22 ;  /* 0x000000201a007824 */ /* 0x000fe200078e0216 */
[----:B------:R-:W-:Y:S01]  /*0260*/  UIMAD.WIDE UR8, UR7, 0x2aaaaaab, URZ ;  /* 0x2aaaaaab070878a5 */ /* 0x000fe2000f8e023f */
[----:B------:R-:W-:Y:S01]  /*0270*/  IMAD R4, R17, c[0x0][0x1c4], R4 ;  /* 0x0000710011047a24 */ /* 0x000fe200078e0204 */
[----:B------:R-:W-:Y:S01]  /*0280*/  UIMAD UR5, UR6, UR5, URZ ;  /* 0x00000005060572a4 */ /* 0x000fe2000f8e023f */
[C---:B---3--:R-:W-:Y:S01]  /*0290*/  IMAD R13, R8.reuse, 0x80, R0 ;  /* 0x00000080080d7824 */ /* 0x048fe200078e0200 */
[----:B------:R-:W-:Y:S01]  /*02a0*/  UIMAD.WIDE.U32 UR14, UR6, UR10, URZ ;  /* 0x0000000a060e72a5 */ /* 0x000fe2000f8e003f */
[----:B------:R-:W-:Y:S01]  /*02b0*/  IMAD R10, R8, 0x80, R22 ;  /* 0x00000080080a7824 */ /* 0x000fe200078e0216 */
[----:B------:R-:W-:Y:S01]  /*02c0*/  UIADD3 UR5, UR19, UR5, URZ ;  /* 0x0000000513057290 */ /* 0x000fe2000fffe03f */
[----:B----4-:R-:W-:Y:S01]  /*02d0*/  IMAD R2, R27, c[0x0][0x1b8], RZ ;  /* 0x00006e001b027a24 */ /* 0x010fe200078e02ff */
[----:B------:R-:W-:Y:S01]  /*02e0*/  STL [R1+0x40], R13 ;  /* 0x0000400d01007387 */ /* 0x000fe20000100800 */
[----:B------:R-:W-:Y:S01]  /*02f0*/  @P0 IMAD.HI.U32 R5, R13, c[0x0][0x2c8], RZ ;  /* 0x0000b2000d050a27 */ /* 0x000fe200078e00ff */
[----:B------:R-:W-:-:S02]  /*0300*/  UMOV UR7, UR9 ;  /* 0x0000000900077c82 */ /* 0x000fc40008000000 */
[----:B------:R1:W-:Y:S01]  /*0310*/  STL [R1+0x44], R10 ;  /* 0x0000440a01007387 */ /* 0x0003e20000100800 */
[----:B------:R-:W-:Y:S01]  /*0320*/  IMAD R2, R24, c[0x0][0x1bc], R2 ;  /* 0x00006f0018027a24 */ /* 0x000fe200078e0202 */
[----:B------:R-:W-:Y:S01]  /*0330*/  USHF.R.U32.HI UR16, URZ, 0x1f, UR7 ;  /* 0x0000001f3f107899 */ /* 0x000fe20008011607 */
[----:B------:R-:W-:Y:S01]  /*0340*/  IMAD.MOV.U32 R0, RZ, RZ, R13 ;  /* 0x000000ffff007224 */ /* 0x000fe200078e000d */
[----:B------:R-:W-:Y:S01]  /*0350*/  @P0 SHF.R.U32.HI R0, RZ, c[0x0][0x2cc], R5 ;  /* 0x0000b300ff000a19 */ /* 0x000fe20000011605 */
[----:B------:R-:W-:Y:S01]  /*0360*/  IMAD.IADD R3, R7, 0x1, R2 ;  /* 0x0000000107037824 */ /* 0x000fe200078e0202 */
[C---:B------:R-:W-:Y:S01]  /*0370*/  IADD3 R7, R10.reuse, 0x20, RZ ;  /* 0x000000200a077810 */ /* 0x040fe20007ffe0ff */
[----:B------:R-:W-:Y:S01]  /*0380*/  IMAD.MOV.U32 R2, RZ, RZ, R6 ;  /* 0x000000ffff027224 */ /* 0x000fe200078e0006 */
[----:B------:R-:W-:Y:S01]  /*0390*/  SHF.R.S32.HI R5, RZ, 0x1f, R0 ;  /* 0x0000001fff057819 */ /* 0x000fe20000011400 */
[----:B------:R-:W-:Y:S01]  /*03a0*/  IMAD R8, R9, c[0x0][0x168], RZ ;  /* 0x00005a0009087a24 */ /* 0x000fe200078e02ff */
[----:B------:R-:W-:Y:S01]  /*03b0*/  IADD3 R6, R10, 0x40, RZ ;  /* 0x000000400a067810 */ /* 0x000fe20007ffe0ff */
[----:B------:R-:W-:Y:S01]  /*03c0*/  IMAD.WIDE.U32 R2, R17, c[0x0][0x1c0], R2 ;  /* 0x0000700011027a25 */ /* 0x000fe200078e0002 */
[----:B------:R-:W-:-:S02]  /*03d0*/  ULEA.HI.SX32 UR16, UR7, UR16, 0x1c ;  /* 0x0000001007107291 */ /* 0x000fc4000f8fe23f */
[-C--:B------:R-:W-:Y:S01]  /*03e0*/  ISETP.GE.AND P1, PT, R6, R8.reuse, PT ;  /* 0x000000080600720c */ /* 0x080fe20003f26270 */
[----:B------:R-:W-:Y:S01]  /*03f0*/  IMAD.IADD R3, R3, 0x1, R4 ;  /* 0x0000000103037824 */ /* 0x000fe200078e0204 */
[-C--:B------:R-:W-:Y:S01]  /*0400*/  ISETP.GE.AND P5, PT, R7, R8.reuse, PT ;  /* 0x000000080700720c */ /* 0x080fe20003fa6270 */
[----:B------:R-:W-:Y:S01]  /*0410*/  IMAD.SHL.U32 R4, R22, 0x40, RZ ;  /* 0x0000004016047824 */ /* 0x000fe200078e00ff */
[C---:B------:R-:W-:Y:S01]  /*0420*/  IADD3 R7, R10.reuse, 0x60, RZ ;  /* 0x000000600a077810 */ /* 0x040fe20007ffe0ff */
[----:B------:R-:W-:Y:S01]  /*0430*/  IMAD R5, R5, c[0x0][0x1b0], RZ ;  /* 0x00006c0005057a24 */ /* 0x000fe200078e02ff */
[-C--:B------:R-:W-:Y:S01]  /*0440*/  ISETP.GE.AND P0, PT, R10, R8.reuse, PT ;  /* 0x000000080a00720c */ /* 0x080fe20003f06270 */
[----:B------:R-:W-:Y:S01]  /*0450*/  IMAD.SHL.U32 R42, R26, 0x8, RZ ;  /* 0x000000081a2a7824 */ /* 0x000fe200078e00ff */
[----:B------:R-:W-:Y:S01]  /*0460*/  LOP3.LUT R4, R4, 0x1c0, RZ, 0xc0, !PT ;  /* 0x000001c004047812 */ /* 0x000fe200078ec0ff */
[----:B------:R-:W-:Y:S01]  /*0470*/  IMAD.WIDE.U32 R2, R0, c[0x0][0x1b0], R2 ;  /* 0x00006c0000027a25 */ /* 0x000fe200078e0002 */
[----:B------:R-:W-:Y:S01]  /*0480*/  ISETP.GE.AND P2, PT, R7, R8, PT ;  /* 0x000000080700720c */ /* 0x000fe20003f46270 */
[----:B------:R-:W-:Y:S01]  /*0490*/  UIMAD UR7, UR16, -0x60, UR6 ;  /* 0xffffffa0100778a4 */ /* 0x000fe2000f8e0206 */
[----:B------:R-:W-:Y:S01]  /*04a0*/  LOP3.LUT R6, R4, 0x38, R42, 0xf8, !PT ;  /* 0x0000003804067812 */ /* 0x000fe200078ef82a */
[----:B------:R-:W-:Y:S01]  /*04b0*/  IMAD R5, R0, c[0x0][0x1b4], R5 ;  /* 0x00006d0000057a24 */ /* 0x000fe200078e0205 */
[----:B------:R-:W-:Y:S01]  /*04c0*/  SHF.R.U32.HI R4, RZ, 0x3, R4 ;  /* 0x00000003ff047819 */ /* 0x000fe20000011604 */
[----:B------:R-:W-:Y:S01]  /*04d0*/  IMAD.MOV R0, RZ, RZ, -R0 ;  /* 0x000000ffff007224 */ /* 0x000fe200078e0a00 */
[----:B------:R-:W-:Y:S01]  /*04e0*/  SHF.R.S32.HI R43, RZ, 0x1f, R42 ;  /* 0x0000001fff2b7819 */ /* 0x000fe2000001142a */
[----:B------:R-:W-:Y:S01]  /*04f0*/  IMAD.IADD R3, R3, 0x1, R5 ;  /* 0x0000000103037824 */ /* 0x000fe200078e0205 */
[----:B-1----:R-:W-:Y:S01]  /*0500*/  LOP3.LUT R10, R6, R4, RZ, 0x3c, !PT ;  /* 0x00000004060a7212 */ /* 0x002fe200078e3cff */
[----:B------:R-:W-:Y:S01]  /*0510*/  IMAD R0, R0, c[0x0][0x2c4], R13 ;  /* 0x0000b10000007a24 */ /* 0x000fe200078e020d */
[----:B------:R-:W-:Y:S01]  /*0520*/  LEA.HI R6, R32, R33, RZ, 0x6 ;  /* 0x0000002120067211 */ /* 0x000fe200078f30ff */
[----:B------:R-:W-:Y:S01]  /*0530*/  STL.64 [R1+0x10], R42 ;  /* 0x0000102a01007387 */ /* 0x000fe20000100a00 */
[----:B------:R-:W-:Y:S01]  /*0540*/  LEA.HI R5, R12, R11, RZ, 0x1 ;  /* 0x0000000b0c057211 */ /* 0x000fe200078f08ff */
[----:B------:R-:W-:Y:S01]  /*0550*/  IMAD.WIDE.U32 R2, R0, c[0x0][0x1a8], R2 ;  /* 0x00006a0000027a25 */ /* 0x000fe200078e0002 */
[----:B------:R-:W-:Y:S01]  /*0560*/  SHF.R.S32.HI R4, RZ, 0x1f, R0 ;  /* 0x0000001fff047819 */ /* 0x000fe20000011400 */
[----:B------:R-:W-:Y:S01]  /*0570*/  UIADD3 UR9, UR16, -0x1, URZ ;  /* 0xffffffff10097890 */ /* 0x000fe2000fffe03f */
[----:B------:R-:W-:Y:S01]  /*0580*/  LOP3.LUT R8, R5, 0xfffffffe, RZ, 0xc0, !PT ;  /* 0xfffffffe05087812 */ /* 0x000fe200078ec0ff */
[----:B------:R-:W-:Y:S01]  /*0590*/  IMAD.SHL.U32 R9, R6, 0x8, RZ ;  /* 0x0000000806097824 */ /* 0x000fe200078e00ff */
[----:B------:R-:W-:Y:S01]  /*05a0*/  LEA R14, P3, R2, c[0x0][0x160], 0x1 ;  /* 0x00005800020e7a11 */ /* 0x000fe200078608ff */
[----:B------:R-:W-:Y:S01]  /*05b0*/  IMAD R6, R4, c[0x0][0x1a8], RZ ;  /* 0x00006a0004067a24 */ /* 0x000fe200078e02ff */
[----:B------:R-:W-:Y:S01]  /*05c0*/  SHF.R.S32.HI R13, RZ, 0x1f, R22 ;  /* 0x0000001fff0d7819 */ /* 0x000fe20000011416 */
[----:B------:R-:W-:Y:S01]  /*05d0*/  IMAD.IADD R29, R11, 0x1, -R8 ;  /* 0x000000010b1d7824 */ /* 0x000fe200078e0a08 */
[----:B------:R-:W-:Y:S01]  /*05e0*/  LOP3.LUT R19, R10, 0xfffffe00, R9, 0xf8, !PT ;  /* 0xfffffe000a137812 */ /* 0x000fe200078ef809 */
[----:B------:R-:W-:Y:S01]  /*05f0*/  IMAD R6, R0, c[0x0][0x1ac], R6 ;  /* 0x00006b0000067a24 */ /* 0x000fe200078e0206 */
[----:B------:R-:W-:Y:S01]  /*0600*/  LOP3.LUT R10, R12, 0xfffffff0, RZ, 0xc0, !PT ;  /* 0xfffffff00c0a7812 */ /* 0x000fe200078ec0ff */
[----:B------:R-:W1:Y:S01]  /*0610*/  SHFL.IDX PT, R8, R14, RZ, 0x181f ;  /* 0x00181fff0e087589 */ /* 0x000e6200000e0000 */
[----:B------:R-:W-:Y:S01]  /*0620*/  IMAD R7, R13, c[0x0][0x1e0], RZ ;  /* 0x000078000d077a24 */ /* 0x000fe200078e02ff */
[C---:B------:R-:W-:Y:S01]  /*0630*/  IADD3 R41, R42.reuse, 0x40, RZ ;  /* 0x000000402a297810 */ /* 0x040fe20007ffe0ff */
[----:B------:R-:W-:Y:S01]  /*0640*/  IMAD.IADD R0, R3, 0x1, R6 ;  /* 0x0000000103007824 */ /* 0x000fe200078e0206 */
[C---:B------:R-:W-:Y:S01]  /*0650*/  IADD3 R40, R42.reuse, 0x80, RZ ;  /* 0x000000802a287810 */ /* 0x040fe20007ffe0ff */
[----:B------:R-:W-:Y:S01]  /*0660*/  IMAD.IADD R10, R33, 0x1, -R10 ;  /* 0x00000001210a7824 */ /* 0x000fe200078e0a0a */
[----:B------:R-:W-:Y:S01]  /*0670*/  ISETP.GE.AND P6, PT, R42, c[0x0][0x198], PT ;  /* 0x000066002a007a0c */ /* 0x000fe20003fc6270 */
[----:B------:R-:W-:Y:S01]  /*0680*/  IMAD R7, R22, c[0x0][0x1e4], R7 ;  /* 0x0000790016077a24 */ /* 0x000fe200078e0207 */
[----:B------:R-:W-:Y:S01]  /*0690*/  LEA.HI.X R15, R2, c[0x0][0x164], R0, 0x1, P3 ;  /* 0x00005900020f7a11 */ /* 0x000fe200018f0c00 */
[----:B------:R-:W-:Y:S01]  /*06a0*/  IMAD.WIDE.U32 R4, R22, c[0x0][0x1e0], R42 ;  /* 0x0000780016047a25 */ /* 0x000fe200078e002a */
[----:B------:R-:W-:Y:S01]  /*06b0*/  SHF.R.S32.HI R2, RZ, 0x1f, R10 ;  /* 0x0000001fff027819 */ /* 0x000fe2000001140a */
[----:B------:R-:W-:Y:S01]  /*06c0*/  STL [R1+0x24], R19 ;  /* 0x0000241301007387 */ /* 0x000fe20000100800 */
[----:B------:R-:W-:Y:S01]  /*06d0*/  USHF.R.S32.HI UR12, URZ, 0x1f, UR9 ;  /* 0x0000001f3f0c7899 */ /* 0x000fe20008011409 */
[----:B------:R-:W-:Y:S01]  /*06e0*/  IMAD R3, R27, c[0x0][0x1e8], RZ ;  /* 0x00007a001b037a24 */ /* 0x000fe200078e02ff */
[----:B------:R-:W-:Y:S01]  /*06f0*/  LEA.HI R28, R2, R10, RZ, 0x3 ;  /* 0x0000000a021c7211 */ /* 0x000fe200078f18ff */
[----:B------:R-:W2:Y:S01]  /*0700*/  SHFL.IDX PT, R9, R15, RZ, 0x181f ;  /* 0x00181fff0f097589 */ /* 0x000ea200000e0000 */
[----:B------:R-:W-:Y:S01]  /*0710*/  IMAD R0, R13, c[0x0][0x208], RZ ;  /* 0x000082000d007a24 */ /* 0x000fe200078e02ff */
[----:B------:R-:W-:Y:S01]  /*0720*/  UIMAD UR8, UR5, UR9, URZ ;  /* 0x00000009050872a4 */ /* 0x000fe2000f8e023f */
[----:B------:R-:W-:Y:S01]  /*0730*/  IMAD.IADD R5, R5, 0x1, R7 ;  /* 0x0000000105057824 */ /* 0x000fe200078e0207 */
[----:B------:R-:W-:Y:S01]  /*0740*/  LOP3.LUT R12, R28, 0xfffffff8, RZ, 0xc0, !PT ;  /* 0xfffffff81c0c7812 */ /* 0x000fe200078ec0ff */
[----:B------:R-:W-:Y:S01]  /*0750*/  IMAD R13, R24, c[0x0][0x1ec], R3 ;  /* 0x00007b00180d7a24 */ /* 0x000fe200078e0203 */
[----:B------:R-:W-:Y:S01]  /*0760*/  UIMAD UR8, UR12, UR18, UR8 ;  /* 0x000000120c0872a4 */ /* 0x000fe2000f8e0208 */
[C---:B------:R-:W-:Y:S01]  /*0770*/  IMAD R0, R22.reuse, c[0x0][0x20c], R0 ;  /* 0x0000830016007a24 */ /* 0x040fe200078e0200 */
[----:B------:R-:W-:Y:S01]  /*0780*/  UIMAD UR6, UR6, UR11, URZ ;  /* 0x0000000b060672a4 */ /* 0x000fe2000f8e023f */
[----:B------:R-:W-:Y:S01]  /*0790*/  IMAD.WIDE.U32 R2, R22, c[0x0][0x208], R42 ;  /* 0x0000820016027a25 */ /* 0x000fe200078e002a */
[----:B------:R-:W-:Y:S01]  /*07a0*/  STL [R1+0x20], R41 ;  /* 0x0000202901007387 */ /* 0x000fe20000100800 */
[----:B------:R-:W-:-:S02]  /*07b0*/  UISETP.GE.AND UP1, UPT, UR4, 0x61, UPT ;  /* 0x000000610400788c */ /* 0x000fc4000bf26270 */
[C---:B------:R-:W-:Y:S01]  /*07c0*/  IMAD.WIDE.U32 R6, R24.reuse, c[0x0][0x1e8], R4 ;  /* 0x00007a0018067a25 */ /* 0x040fe200078e0004 */
[----:B------:R-:W-:Y:S01]  /*07d0*/  UIADD3 UR6, UR15, UR6, URZ ;  /* 0x000000060f067290 */ /* 0x000fe2000fffe03f */
[----:B------:R-:W-:Y:S02]  /*07e0*/  STL [R1+0x8], R40 ;  /* 0x0000082801007387 */ /* 0x000fe40000100800 */
[----:B------:R-:W-:Y:S02]  /*07f0*/  IMAD R27, R27, c[0x0][0x210], RZ ;  /* 0x000084001b1b7a24 */ /* 0x000fe400078e02ff */
[----:B------:R-:W-:Y:S01]  /*0800*/  IMAD.IADD R5, R3, 0x1, R0 ;  /* 0x0000000103057824 */ /* 0x000fe200078e0200 */
[----:B------:R-:W-:Y:S01]  /*0810*/  @!P0 SHF.R.S32.HI R0, RZ, 0x1f, R40 ;  /* 0x0000001fff008819 */ /* 0x000fe20000011428 */
[----:B------:R-:W-:Y:S02]  /*0820*/  IMAD.MOV.U32 R4, RZ, RZ, R2 ;  /* 0x000000ffff047224 */ /* 0x000fe400078e0002 */
[----:B------:R-:W-:Y:S01]  /*0830*/  IMAD R27, R24, c[0x0][0x214], R27 ;  /* 0x00008500181b7a24 */ /* 0x000fe200078e021b */
[----:B------:R-:W-:Y:S01]  /*0840*/  @!P0 LEA.HI R0, R0, R40, RZ, 0x3 ;  /* 0x0000002800008211 */ /* 0x000fe200078f18ff */
[----:B------:R-:W-:-:S02]  /*0850*/  IMAD.U32 R11, RZ, RZ, UR7 ;  /* 0x00000007ff0b7e24 */ /* 0x000fc4000f8e00ff */
[----:B------:R-:W-:Y:S01]  /*0860*/  IMAD.WIDE.U32 R24, R24, c[0x0][0x210], R4 ;  /* 0x0000840018187a25 */ /* 0x000fe200078e0004 */
[----:B------:R-:W-:Y:S01]  /*0870*/  @!P0 SHF.R.S32.HI R4, RZ, 0x1f, R41 ;  /* 0x0000001fff048819 */ /* 0x000fe20000011429 */
[----:B------:R-:W-:Y:S01]  /*0880*/  SHFL.IDX PT, R5, R15, 0x2, 0x181f ;  /* 0x00581f000f057f89 */ /* 0x000fe200000e0000 */
[----:B------:R-:W-:Y:S01]  /*0890*/  IADD3 R22, R11, c[0x0][0x1d0], -R22 ;  /* 0x000074000b167a10 */ /* 0x000fe20007ffe816 */
[----:B------:R-:W-:Y:S01]  /*08a0*/  IMAD.IADD R23, R10, 0x1, -R12 ;  /* 0x000000010a177824 */ /* 0x000fe200078e0a0c */
[----:B-1----:R-:W-:Y:S01]  /*08b0*/  @!P0 LEA R10, P3, R42, R8, 0x1 ;  /* 0x000000082a0a8211 */ /* 0x002fe200078608ff */
[----:B------:R-:W-:Y:S01]  /*08c0*/  IMAD.IADD R21, R7, 0x1, R13 ;  /* 0x0000000107157824 */ /* 0x000fe200078e020d */
[----:B------:R-:W-:Y:S01]  /*08d0*/  @!P0 LEA.HI R4, R4, R41, RZ, 0x3 ;  /* 0x0000002904048211 */ /* 0x000fe200078f18ff */
[----:B------:R-:W-:Y:S01]  /*08e0*/  IMAD.SHL.U32 R243, R19, 0x2, RZ ;  /* 0x0000000213f37824 */ /* 0x000fe200078e00ff */
[----:B--2---:R-:W-:Y:S01]  /*08f0*/  @!P0 LEA.HI.X R11, R42, R9, R43, 0x1, P3 ;  /* 0x000000092a0b8211 */ /* 0x004fe200018f0c2b */
[----:B------:R-:W-:Y:S01]  /*0900*/  BAR.SYNC.DEFER_BLOCKING 0x0 ;  /* 0x0000000000007b1d */ /* 0x000fe20000010000 */
[----:B------:R-:W-:Y:S01]  /*0910*/  ISETP.GE.AND P3, PT, R40, c[0x0][0x198], PT ;  /* 0x0000660028007a0c */ /* 0x000fe20003f66270 */
[----:B------:R-:W-:Y:S01]  /*0920*/  IMAD.MOV.U32 R20, RZ, RZ, R6 ;  /* 0x000000ffff147224 */ /* 0x000fe200078e0006 */
[----:B------:R-:W-:Y:S01]  /*0930*/  @!P0 LOP3.LUT R4, R4, 0xfffffff8, RZ, 0xc0, !PT ;  /* 0xfffffff804048812 */ /* 0x000fe200078ec0ff */
[----:B------:R-:W-:Y:S01]  /*0940*/  IMAD.MOV.U32 R37, RZ, RZ, c[0x0][0x1e4] ;  /* 0x00007900ff257624 */ /* 0x000fe200078e00ff */
[----:B------:R-:W-:Y:S01]  /*0950*/  @!P0 LOP3.LUT R0, R0, 0xfffffff8, RZ, 0xc0, !PT ;  /* 0xfffffff800008812 */ /* 0x000fe200078ec0ff */
[----:B------:R-:W-:Y:S01]  /*0960*/  SHFL.IDX PT, R6, R14, 0x1, 0x181f ;  /* 0x00381f000e067f89 */ /* 0x000fe200000e0000 */
[----:B------:R-:W-:-:S02]  /*0970*/  IMAD.MOV.U32 R237, RZ, RZ, 0x20 ;  /* 0x00000020ffed7424 */ /* 0x000fc400078e00ff */
[--C-:B------:R-:W-:Y:S01]  /*0980*/  @!P0 IMAD.WIDE R12, R4, 0x2, R8.reuse ;  /* 0x00000002040c8825 */ /* 0x100fe200078e0208 */
[----:B------:R-:W1:Y:S03]  /*0990*/  SHFL.IDX PT, R7, R15, 0x1, 0x181f ;  /* 0x00381f000f077f89 */ /* 0x000e6600000e0000 */
[----:B------:R-:W-:Y:S01]  /*09a0*/  @!P0 IMAD.WIDE R8, R0, 0x2, R8 ;  /* 0x0000000200088825 */ /* 0x000fe200078e0208 */
[----:B------:R-:W2:Y:S01]  /*09b0*/  SHFL.IDX PT, R4, R14, 0x2, 0x181f ;  /* 0x00581f000e047f89 */ /* 0x000ea200000e0000 */
[----:B------:R-:W-:-:S04]  /*09c0*/  @!P1 SHF.R.S32.HI R0, RZ, 0x1f, R40 ;  /* 0x0000001fff009819 */ /* 0x000fc80000011428 */
[----:B------:R-:W-:Y:S01]  /*09d0*/  @!P1 LEA.HI R0, R0, R40, RZ, 0x3 ;  /* 0x0000002800009211 */ /* 0x000fe200078f18ff */
[----:B------:R3:W-:Y:S02]  /*09e0*/  @!P0 LDGSTS.E.BYPASS.LTC128B.128 [R243+0x100], [R10.64], !P6 ;  /* 0x001000000af38fae */ /* 0x0007e4000f101d54 */
[----:B---3--:R-:W-:-:S04]  /*09f0*/  @!P5 SHF.R.S32.HI R10, RZ, 0x1f, R41 ;  /* 0x0000001fff0ad819 */ /* 0x008fc80000011429 */
[----:B------:R-:W-:Y:S02]  /*0a00*/  @!P5 LEA.HI R10, R10, R41, RZ, 0x3 ;  /* 0x000000290a0ad211 */ /* 0x000fe400078f18ff */
[--C-:B-----5:R-:W-:Y:S01]  /*0a10*/  @P4 SHF.R.S32.HI R3, RZ, 0x1f, R16.reuse ;  /* 0x0000001fff034819 */ /* 0x120fe20000011410 */
[----:B------:R-:W-:Y:S01]  /*0a20*/  @P4 IMAD.MOV.U32 R2, RZ, RZ, R16 ;  /* 0x000000ffff024224 */ /* 0x000fe200078e0010 */
[----:B------:R-:W-:Y:S01]  /*0a30*/  @!P5 LOP3.LUT R16, R10, 0xfffffff8, RZ, 0xc0, !PT ;  /* 0xfffffff80a10d812 */ /* 0x000fe200078ec0ff */
[----:B------:R-:W-:Y:S02]  /*0a40*/  @!P4 IMAD.MOV.U32 R2, RZ, RZ, R17 ;  /* 0x000000ffff02c224 */ /* 0x000fe400078e0011 */
[----:B------:R-:W-:Y:S01]  /*0a50*/  @!P4 IMAD.MOV.U32 R3, RZ, RZ, R18 ;  /* 0x000000ffff03c224 */ /* 0x000fe200078e0012 */
[----:B------:R-:W-:Y:S01]  /*0a60*/  ISETP.GE.AND P4, PT, R41, c[0x0][0x198], PT ;  /* 0x0000660029007a0c */ /* 0x000fe20003f86270 */
[----:B-1----:R-:W-:Y:S01]  /*0a70*/  @!P5 IMAD.WIDE R16, R16, 0x2, R6 ;  /* 0x000000021010d825 */ /* 0x002fe200078e0206 */
[----:B------:R-:W-:-:S03]  /*0a80*/  @!P1 LOP3.LUT R18, R0, 0xfffffff8, RZ, 0xc0, !PT ;  /* 0xfffffff800129812 */ /* 0x000fc600078ec0ff */
[----:B------:R-:W-:Y:S02]  /*0a90*/  IMAD R0, R3, c[0x0][0x1f0], RZ ;  /* 0x00007c0003007a24 */ /* 0x000fe400078e02ff */
[----:B--2---:R-:W-:-:S04]  /*0aa0*/  @!P1 IMAD.WIDE R18, R18, 0x2, R4 ;  /* 0x0000000212129825 */ /* 0x004fc800078e0204 */
[C---:B------:R-:W-:Y:S02]  /*0ab0*/  IMAD R0, R2.reuse, c[0x0][0x1f4], R0 ;  /* 0x00007d0002007a24 */ /* 0x040fe400078e0200 */
[----:B------:R1:W-:Y:S01]  /*0ac0*/  @!P0 LDGSTS.E.BYPASS.LTC128B.128 [R243+0x4100], [R12.64], !P4 ;  /* 0x041000000cf38fae */ /* 0x0003e2000e101d54 */
[----:B------:R-:W-:-:S03]  /*0ad0*/  IMAD.WIDE.U32 R20, R2, c[0x0][0x1f0], R20 ;  /* 0x00007c0002147a25 */ /* 0x000fc600078e0014 */
[----:B------:R2:W-:Y:S01]  /*0ae0*/  @!P0 LDGSTS.E.BYPASS.LTC128B.128 [R243+0x8100], [R8.64], !P3 ;  /* 0x0810000008f38fae */ /* 0x0005e2000d901d54 */
[C---:B------:R-:W-:Y:S01]  /*0af0*/  @!P5 LEA R10, P0, R42.reuse, R6, 0x1 ;  /* 0x000000062a0ad211 */ /* 0x040fe200078008ff */
[----:B------:R-:W-:Y:S02]  /*0b00*/  IMAD.IADD R39, R21, 0x1, R0 ;  /* 0x0000000115277824 */ /* 0x000fe400078e0200 */
[----:B------:R-:W-:Y:S01]  /*0b10*/  IMAD.MOV.U32 R38, RZ, RZ, R20 ;  /* 0x000000ffff267224 */ /* 0x000fe200078e0014 */
[----:B------:R-:W-:Y:S01]  /*0b20*/  @!P5 LEA.HI.X R11, R42, R7, R43, 0x1, P0 ;  /* 0x000000072a0bd211 */ /* 0x000fe200000f0c2b */
[----:B------:R-:W-:Y:S01]  /*0b30*/  IMAD R3, R3, c[0x0][0x218], RZ ;  /* 0x0000860003037a24 */ /* 0x000fe200078e02ff */
[----:B------:R-:W-:Y:S04]  /*0b40*/  STL.64 [R1+0x38], R20 ;  /* 0x0000381401007387 */ /* 0x000fe80000100a00 */
[----:B------:R3:W-:Y:S04]  /*0b50*/  @!P5 LDGSTS.E.BYPASS.LTC128B.128 [R243+0x1100], [R10.64], !P6 ;  /* 0x011000000af3dfae */ /* 0x0007e8000f101d54 */
[----:B------:R4:W-:Y:S04]  /*0b60*/  @!P5 LDGSTS.E.BYPASS.LTC128B.128 [R243+0x5100], [R16.64], !P4 ;  /* 0x0510000010f3dfae */ /* 0x0009e8000e101d54 */
[----:B------:R-:W-:Y:S01]  /*0b70*/  STL.64 [R1+0x18], R38 ;  /* 0x0000182601007387 */ /* 0x000fe20000100a00 */
[----:B--2---:R-:W-:-:S02]  /*0b80*/  @!P5 SHF.R.S32.HI R9, RZ, 0x1f, R40 ;  /* 0x0000001fff09d819 */ /* 0x004fc40000011428 */
[----:B------:R-:W-:Y:S02]  /*0b90*/  @!P1 SHF.R.S32.HI R8, RZ, 0x1f, R41 ;  /* 0x0000001fff089819 */ /* 0x000fe40000011429 */
[----:B------:R-:W-:Y:S02]  /*0ba0*/  @!P5 LEA.HI R9, R9, R40, RZ, 0x3 ;  /* 0x000000280909d211 */ /* 0x000fe400078f18ff */
[----:B-1----:R-:W-:Y:S02]  /*0bb0*/  @!P1 LEA.HI R12, R8, R41, RZ, 0x3 ;  /* 0x00000029080c9211 */ /* 0x002fe400078f18ff */
[----:B------:R1:W2:Y:S02]  /*0bc0*/  SHFL.IDX PT, R8, R14, 0x3, 0x181f ;  /* 0x00781f000e087f89 */ /* 0x0002a400000e0000 */
[----:B------:R-:W-:-:S05]  /*0bd0*/  @!P1 LOP3.LUT R12, R12, 0xfffffff8, RZ, 0xc0, !PT ;  /* 0xfffffff80c0c9812 */ /* 0x000fca00078ec0ff */
[----:B------:R-:W-:-:S04]  /*0be0*/  @!P1 IMAD.WIDE R12, R12, 0x2, R4 ;  /* 0x000000020c0c9825 */ /* 0x000fc800078e0204 */
[----:B----4-:R-:W-:Y:S01]  /*0bf0*/  IMAD.WIDE.U32 R16, R36, 0x40, RZ ;  /* 0x0000004024107825 */ /* 0x010fe200078e00ff */
[----:B-1----:R-:W-:Y:S02]  /*0c00*/  @!P5 LOP3.LUT R14, R9, 0xfffffff8, RZ, 0xc0, !PT ;  /* 0xfffffff8090ed812 */ /* 0x002fe400078ec0ff */
[----:B------:R1:W4:Y:S03]  /*0c10*/  SHFL.IDX PT, R9, R15, 0x3, 0x181f ;  /* 0x00781f000f097f89 */ /* 0x00032600000e0000 */
[----:B-1----:R-:W-:Y:S01]  /*0c20*/  @!P5 IMAD.WIDE R14, R14, 0x2, R6 ;  /* 0x000000020e0ed825 */ /* 0x002fe200078e0206 */
[----:B------:R-:W-:-:S04]  /*0c30*/  @!P1 LEA R6, P0, R42, R4, 0x1 ;  /* 0x000000042a069211 */ /* 0x000fc800078008ff */
[C-C-:B------:R-:W-:Y:S01]  /*0c40*/  @!P1 LEA.HI.X R7, R42.reuse, R5, R43.reuse, 0x1, P0 ;  /* 0x000000052a079211 */ /* 0x140fe200000f0c2b */
[----:B------:R1:W-:Y:S01]  /*0c50*/  @!P5 LDGSTS.E.BYPASS.LTC128B.128 [R243+0x9100], [R14.64], !P3 ;  /* 0x091000000ef3dfae */ /* 0x0003e2000d901d54 */
[----:B--2---:R-:W-:Y:S02]  /*0c60*/  @!P2 LEA R4, P0, R42, R8, 0x1 ;  /* 0x000000082a04a211 */ /* 0x004fe400078008ff */
[----:B------:R-:W-:Y:S01]  /*0c70*/  ISETP.GE.AND P5, PT, R22, 0x21, PT ;  /* 0x000000211600780c */ /* 0x000fe20003fa6270 */
[----:B------:R2:W-:Y:S01]  /*0c80*/  @!P1 LDGSTS.E.BYPASS.LTC128B.128 [R243+0x2100], [R6.64], !P6 ;  /* 0x0210000006f39fae */ /* 0x0005e2000f101d54 */
[----:B----4-:R-:W-:-:S03]  /*0c90*/  @!P2 LEA.HI.X R5, R42, R9, R43, 0x1, P0 ;  /* 0x000000092a05a211 */ /* 0x010fc600000f0c2b */
[----:B------:R4:W-:Y:S04]  /*0ca0*/  @!P1 LDGSTS.E.BYPASS.LTC128B.128 [R243+0x6100], [R12.64], !P4 ;  /* 0x061000000cf39fae */ /* 0x0009e8000e101d54 */
[----:B------:R5:W-:Y:S01]  /*0cb0*/  @!P1 LDGSTS.E.BYPASS.LTC128B.128 [R243+0xa100], [R18.64], !P3 ;  /* 0x0a10000012f39fae */ /* 0x000be2000d901d54 */
[----:B------:R-:W-:-:S03]  /*0cc0*/  ISETP.GE.AND P1, PT, R22, 0x41, PT ;  /* 0x000000411600780c */ /* 0x000fc60003f26270 */
[----:B------:R1:W-:Y:S01]  /*0cd0*/  @!P2 LDGSTS.E.BYPASS.LTC128B.128 [R243+0x3100], [R4.64], !P6 ;  /* 0x0310000004f3afae */ /* 0x0003e2000f101d54 */
[----:B------:R-:W-:Y:S02]  /*0ce0*/  ISETP.GE.AND P6, PT, R22, 0x1, PT ;  /* 0x000000011600780c */ /* 0x000fe40003fc6270 */
[----:B--2---:R-:W-:Y:S02]  /*0cf0*/  @!P2 SHF.R.S32.HI R7, RZ, 0x1f, R41 ;  /* 0x0000001fff07a819 */ /* 0x004fe40000011429 */
[----:B------:R-:W-:Y:S01]  /*0d00*/  @!P2 SHF.R.S32.HI R6, RZ, 0x1f, R40 ;  /* 0x0000001fff06a819 */ /* 0x000fe20000011428 */
[----:B----4-:R-:W-:-:S03]  /*0d10*/  IMAD.IADD R13, R25, 0x1, R27 ;  /* 0x00000001190d7824 */ /* 0x010fc600078e021b */
[----:B------:R-:W-:Y:S01]  /*0d20*/  @!P2 LEA.HI R6, R6, R40, RZ, 0x3 ;  /* 0x000000280606a211 */ /* 0x000fe200078f18ff */
[----:B------:R-:W-:-:S03]  /*0d30*/  IMAD.MOV.U32 R12, RZ, RZ, R24 ;  /* 0x000000ffff0c7224 */ /* 0x000fc600078e0018 */
[----:B------:R-:W-:Y:S01]  /*0d40*/  @!P2 LOP3.LUT R6, R6, 0xfffffff8, RZ, 0xc0, !PT ;  /* 0xfffffff80606a812 */ /* 0x000fe200078ec0ff */
[----:B-----5:R-:W-:-:S04]  /*0d50*/  IMAD.WIDE.U32 R18, R2, c[0x0][0x218], R12 ;  /* 0x0000860002127a25 */ /* 0x020fc800078e000c */
[----:B-1----:R-:W-:Y:S01]  /*0d60*/  IMAD.WIDE.U32 R4, R30, UR9, R38 ;  /* 0x000000091e047c25 */ /* 0x002fe2000f8e0026 */
[----:B------:R1:W-:Y:S03]  /*0d70*/  STL.64 [R1+0x30], R18 ;  /* 0x0000301201007387 */ /* 0x0003e60000100a00 */
[----:B------:R-:W-:Y:S01]  /*0d80*/  IMAD.MOV.U32 R34, RZ, RZ, R18 ;  /* 0x000000ffff227224 */ /* 0x000fe200078e0012 */
[----:B------:R-:W-:Y:S01]  /*0d90*/  IADD3 R0, R5, UR8, RZ ;  /* 0x0000000805007c10 */ /* 0x000fe2000fffe0ff */
[----:B------:R-:W-:Y:S01]  /*0da0*/  UIMAD UR8, UR6, UR9, URZ ;  /* 0x00000009060872a4 */ /* 0x000fe2000f8e023f */
[C---:B---3--:R-:W-:Y:S02]  /*0db0*/  @P6 LEA R10, P0, R4.reuse, c[0x0][0x1c8], 0x1 ;  /* 0x00007200040a6a11 */ /* 0x048fe400078008ff */
[----:B------:R-:W-:Y:S01]  /*0dc0*/  @!P2 LEA.HI R5, R7, R41, RZ, 0x3 ;  /* 0x000000290705a211 */ /* 0x000fe200078f18ff */
[----:B------:R-:W-:Y:S01]  /*0dd0*/  UIMAD UR8, UR12, UR14, UR8 ;  /* 0x0000000e0c0872a4 */ /* 0x000fe2000f8e0208 */
[----:B------:R-:W-:Y:S01]  /*0de0*/  @P6 LEA.HI.X R11, R4, c[0x0][0x1cc], R0, 0x1, P0 ;  /* 0x00007300040b6a11 */ /* 0x000fe200000f0c00 */
[----:B------:R-:W-:Y:S01]  /*0df0*/  USHF.L.U32 UR12, UR10, 0x6, URZ ;  /* 0x000000060a0c7899 */ /* 0x000fe2000800063f */
[----:B------:R-:W-:-:S02]  /*0e00*/  @P5 LEA R7, P0, R36, R4, 0x5 ;  /* 0x0000000424075211 */ /* 0x000fc400078028ff */
[----:B------:R-:W-:Y:S02]  /*0e10*/  @!P2 LOP3.LUT R5, R5, 0xfffffff8, RZ, 0xc0, !PT ;  /* 0xfffffff80505a812 */ /* 0x000fe400078ec0ff */
[----:B------:R-:W-:Y:S02]  /*0e20*/  @P5 LEA.HI.X R15, R36, R0, R37, 0x5, P0 ;  /* 0x00000000240f5211 */ /* 0x000fe400000f2c25 */
[----:B------:R-:W-:Y:S01]  /*0e30*/  @P1 IADD3 R14, P0, R4, R16, RZ ;  /* 0x00000010040e1210 */ /* 0x000fe20007f1e0ff */
[----:B------:R-:W-:-:S04]  /*0e40*/  @!P2 IMAD.WIDE R4, R5, 0x2, R8 ;  /* 0x000000020504a825 */ /* 0x000fc800078e0208 */
[----:B------:R-:W-:Y:S01]  /*0e50*/  @!P2 IMAD.WIDE R8, R6, 0x2, R8 ;  /* 0x000000020608a825 */ /* 0x000fe200078e0208 */
[----:B------:R2:W-:Y:S01]  /*0e60*/  @!P2 LDGSTS.E.BYPASS.LTC128B.128 [R243+0x7100], [R4.64], !P4 ;  /* 0x0710000004f3afae */ /* 0x0005e2000e101d54 */
[----:B------:R-:W-:Y:S02]  /*0e70*/  ISETP.GE.AND P4, PT, R42, c[0x0][0x1d4], PT ;  /* 0x000075002a007a0c */ /* 0x000fe40003f86270 */
[----:B------:R-:W-:Y:S01]  /*0e80*/  IMAD.SHL.U32 R16, R37, 0x40, RZ ;  /* 0x0000004025107824 */ /* 0x000fe200078e00ff */
[----:B------:R3:W-:Y:S01]  /*0e90*/  @!P2 LDGSTS.E.BYPASS.LTC128B.128 [R243+0xb100], [R8.64], !P3 ;  /* 0x0b10000008f3afae */ /* 0x0007e2000d901d54 */
[----:B------:R-:W-:Y:S02]  /*0ea0*/  ISETP.GE.AND P3, PT, R41, c[0x0][0x1d4], PT ;  /* 0x0000750029007a0c */ /* 0x000fe40003f66270 */
[----:B------:R-:W-:Y:S01]  /*0eb0*/  ISETP.GE.AND P2, PT, R40, c[0x0][0x1d4], PT ;  /* 0x0000750028007a0c */ /* 0x000fe20003f46270 */
[----:B------:R-:W0:Y:S01]  /*0ec0*/  LDGDEPBAR ;  /* 0x00000000000079af */ /* 0x000e220000000000 */
[----:B------:R-:W-:Y:S01]  /*0ed0*/  @P1 IADD3.X R17, R0, R17, R16, P0, !PT ;  /* 0x0000001100111210 */ /* 0x000fe200007fe410 */
[----:B------:R-:W-:Y:S01]  /*0ee0*/  IMAD.SHL.U32 R0, R23, 0x40, RZ ;  /* 0x0000004017007824 */ /* 0x000fe200078e00ff */
[----:B------:R-:W-:Y:S01]  /*0ef0*/  @P5 LEA R6, P0, R7, c[0x0][0x1c8], 0x1 ;  /* 0x0000720007065a11 */ /* 0x000fe200078008ff */
[----:B------:R-:W-:-:S02]  /*0f00*/  IMAD R16, R2, c[0x0][0x21c], R3 ;  /* 0x0000870002107a24 */ /* 0x000fc400078e0203 */
[----:B------:R4:W-:Y:S01]  /*0f10*/  @P6 LDGSTS.E.BYPASS.LTC128B.128 [R243+0x12100], [R10.64], !P4 ;  /* 0x121000000af36fae */ /* 0x0009e2000e101d54 */
[----:B------:R-:W-:Y:S01]  /*0f20*/  @P5 LEA.HI.X R7, R7, c[0x0][0x1cc], R15, 0x1, P0 ;  /* 0x0000730007075a11 */ /* 0x000fe200000f0c0f */
[----:B------:R-:W-:Y:S01]  /*0f30*/  IMAD.SHL.U32 R2, R29, 0x8, RZ ;  /* 0x000000081d027824 */ /* 0x000fe200078e00ff */
[----:B------:R-:W-:Y:S01]  /*0f40*/  LOP3.LUT R0, R0, 0x1c0, RZ, 0xc0, !PT ;  /* 0x000001c000007812 */ /* 0x000fe200078ec0ff */
[----:B------:R4:W-:Y:S01]  /*0f50*/  @P6 LDGSTS.E.BYPASS.LTC128B.128 [R243+0x15100], [R10.64+0x80], !P3 ;  /* 0x151000800af36fae */ /* 0x0009e2000d901d54 */
[----:B------:R-:W-:Y:S02]  /*0f60*/  IMAD.IADD R35, R19, 0x1, R16 ;  /* 0x0000000113237824 */ /* 0x000fe400078e0210 */
[----:B------:R-:W-:Y:S01]  /*0f70*/  LOP3.LUT R2, R0, 0x8, R2, 0xf8, !PT ;  /* 0x0000000800027812 */ /* 0x000fe200078ef802 */
[----:B------:R4:W-:Y:S01]  /*0f80*/  @P6 LDGSTS.E.BYPASS.LTC128B.128 [R243+0x18100], [R10.64+0x100], !P2 ;  /* 0x181001000af36fae */ /* 0x0009e2000d101d54 */
[----:B------:R-:W-:Y:S02]  /*0f90*/  SHF.R.U32.HI R0, RZ, 0x3, R0 ;  /* 0x00000003ff007819 */ /* 0x000fe40000011600 */
[----:B------:R-:W-:Y:S01]  /*0fa0*/  LOP3.LUT P6, RZ, R23, 0x4, RZ, 0xc0, !PT ;  /* 0x0000000417ff7812 */ /* 0x000fe200078cc0ff */
[----:B------:R5:W-:Y:S01]  /*0fb0*/  @P5 LDGSTS.E.BYPASS.LTC128B.128 [R243+0x13100], [R6.64], !P4 ;  /* 0x1310000006f35fae */ /* 0x000be2000e101d54 */
[----:B--2---:R-:W-:-:S02]  /*0fc0*/  @P1 LEA R4, P0, R14, c[0x0][0x1c8], 0x1 ;  /* 0x000072000e041a11 */ /* 0x004fc400078008ff */
[----:B------:R-:W-:Y:S01]  /*0fd0*/  LOP3.LUT R3, R2, R0, RZ, 0x3c, !PT ;  /* 0x0000000002037212 */ /* 0x000fe200078e3cff */
[----:B------:R5:W-:Y:S01]  /*0fe0*/  @P5 LDGSTS.E.BYPASS.LTC128B.128 [R243+0x16100], [R6.64+0x80], !P3 ;  /* 0x1610008006f35fae */ /* 0x000be2000d901d54 */
[----:B------:R-:W-:Y:S01]  /*0ff0*/  @P1 LEA.HI.X R5, R14, c[0x0][0x1cc], R17, 0x1, P0 ;  /* 0x000073000e051a11 */ /* 0x000fe200000f0c11 */
[----:B---3--:R-:W-:Y:S01]  /*1000*/  IMAD.U32 R8, RZ, RZ, UR14 ;  /* 0x0000000eff087e24 */ /* 0x008fe2000f8e00ff */
[----:B------:R-:W-:Y:S01]  /*1010*/  LEA.HI R14, R32, R33, RZ, 0x5 ;  /* 0x00000021200e7211 */ /* 0x000fe200078f28ff */
[----:B------:R5:W-:Y:S01]  /*1020*/  @P5 LDGSTS.E.BYPASS.LTC128B.128 [R243+0x19100], [R6.64+0x100], !P2 ;  /* 0x1910010006f35fae */ /* 0x000be2000d101d54 */
[----:B------:R-:W-:Y:S01]  /*1030*/  IMAD.U32 R9, RZ, RZ, UR15 ;  /* 0x0000000fff097e24 */ /* 0x000fe2000f8e00ff */
[----:B------:R-:W-:Y:S01]  /*1040*/  LOP3.LUT P5, RZ, R23, 0x2, RZ, 0xc0, !PT ;  /* 0x0000000217ff7812 */ /* 0x000fe200078ac0ff */
[----:B------:R-:W-:Y:S01]  /*1050*/  IMAD.MOV.U32 R15, RZ, RZ, R8 ;  /* 0x000000ffff0f7224 */ /* 0x000fe200078e0008 */
[----:B------:R2:W-:Y:S01]  /*1060*/  @P1 LDGSTS.E.BYPASS.LTC128B.128 [R243+0x14100], [R4.64], !P4 ;  /* 0x1410000004f31fae */ /* 0x0005e2000e101d54 */
[----:B------:R-:W-:Y:S01]  /*1070*/  IMAD.SHL.U32 R2, R28, 0x40, RZ ;  /* 0x000000401c027824 */ /* 0x000fe200078e00ff */
[----:B------:R-:W-:Y:S01]  /*1080*/  SHF.R.S32.HI R212, RZ, 0x5, R14 ;  /* 0x00000005ffd47819 */ /* 0x000fe2000001140e */
[----:B------:R-:W-:Y:S01]  /*1090*/  IMAD.WIDE.U32 R8, R15, UR9, R34 ;  /* 0x000000090f087c25 */ /* 0x000fe2000f8e0022 */
[----:B------:R2:W-:Y:S02]  /*10a0*/  @P1 LDGSTS.E.BYPASS.LTC128B.128 [R243+0x17100], [R4.64+0x80], !P3 ;  /* 0x1710008004f31fae */ /* 0x0005e4000d901d54 */
[----:B------:R-:W-:Y:S01]  /*10b0*/  LOP3.LUT R2, R3, 0xfffffe00, R2, 0xf8, !PT ;  /* 0xfffffe0003027812 */ /* 0x000fe200078ef802 */
[----:B------:R-:W-:Y:S01]  /*10c0*/  IMAD.MOV.U32 R3, RZ, RZ, 0x10 ;  /* 0x00000010ff037424 */ /* 0x000fe200078e00ff */
[----:B------:R2:W-:Y:S01]  /*10d0*/  @P1 LDGSTS.E.BYPASS.LTC128B.128 [R243+0x1a100], [R4.64+0x100], !P2 ;  /* 0x1a10010004f31fae */ /* 0x0005e2000d101d54 */
[----:B------:R-:W-:Y:S01]  /*10e0*/  IADD3 R0, R9, UR8, RZ ;  /* 0x0000000809007c10 */ /* 0x000fe2000fffe0ff */
[----:B------:R-:W-:Y:S01]  /*10f0*/  UMOV UR8, 0x6 ;  /* 0x0000000600087882 */ /* 0x000fe20000000000 */
[----:B------:R-:W-:Y:S01]  /*1100*/  IMAD R212, R212, 0x400, R2 ;  /* 0x00000400d4d47824 */ /* 0x000fe200078e0202 */
[----:B------:R-:W0:Y:S01]  /*1110*/  LDGDEPBAR ;  /* 0x00000000000079af */ /* 0x000e220000000000 */
[----:B------:R-:W-:-:S03]  /*1120*/  USHF.L.U64.HI UR11, UR10, UR8, UR11 ;  /* 0x000000080a0b7299 */ /* 0x000fc6000801020b */
[C---:B------:R-:W-:Y:S01]  /*1130*/  LEA R220, R212.reuse, 0x100, 0x1 ;  /* 0x00000100d4dc7811 */ /* 0x040fe200078e08ff */
[----:B------:R-:W-:Y:S01]  /*1140*/  IMAD.SHL.U32 R212, R212, 0x2, RZ ;  /* 0x00000002d4d47824 */ /* 0x000fe200078e00ff */
[----:B------:R1:W-:Y:S01]  /*1150*/  STL.64 [R1+0x28], R34 ;  /* 0x0000282201007387 */ /* 0x0003e20000100a00 */
[----:B-----5:R-:W-:-:S04]  /*1160*/  LEA R6, P0, R8, c[0x0][0x1f8], 0x1 ;  /* 0x00007e0008067a11 */ /* 0x020fc800078008ff */
[----:B------:R-:W-:Y:S01]  /*1170*/  LEA.HI.X R7, R8, c[0x0][0x1fc], R0, 0x1, P0 ;  /* 0x00007f0008077a11 */ /* 0x000fe200000f0c00 */
[----:B------:R-:W-:-:S05]  /*1180*/  IMAD.U32 R0, RZ, RZ, UR12 ;  /* 0x0000000cff007e24 */ /* 0x000fca000f8e00ff */
[----:B------:R-:W-:Y:S01]  /*1190*/  IADD3 R12, P1, P0, R0, 0x80, R6 ;  /* 0x00000080000c7810 */ /* 0x000fe2000783e006 */
[----:B------:R-:W-:-:S04]  /*11a0*/  DEPBAR.LE SB0, 0x1 ;  /* 0x000080400000791a */ /* 0x000fc80000000000 */
[----:B------:R-:W-:Y:S01]  /*11b0*/  IADD3.X R13, RZ, UR11, R7, P1, P0 ;  /* 0x0000000bff0d7c10 */ /* 0x000fe20008fe0407 */
[----:B------:R-:W-:Y:S01]  /*11c0*/  BAR.SYNC.DEFER_BLOCKING 0x0 ;  /* 0x0000000000007b1d */ /* 0x000fe20000010000 */
[----:B------:R-:W-:-:S04]  /*11d0*/  IADD3 R8, P0, R6, UR12, RZ ;  /* 0x0000000c06087c10 */ /* 0x000fc8000ff1e0ff */
[----:B------:R-:W-:Y:S02]  /*11e0*/  IADD3.X R9, R7, UR11, RZ, P0, !PT ;  /* 0x0000000b07097c10 */ /* 0x000fe400087fe4ff */
[----:B----4-:R-:W-:Y:S02]  /*11f0*/  IADD3 R10, P1, P0, R0, 0x100, R6 ;  /* 0x00000100000a7810 */ /* 0x010fe4000783e006 */
[----:B------:R-:W-:Y:S01]  /*1200*/  SEL R0, R3, 0xfffffff0, !P5 ;  /* 0xfffffff003007807 */ /* 0x000fe20006800000 */
[----:B------:R-:W-:Y:S01]  /*1210*/  IMAD.SHL.U32 R3, R26, 0x40, RZ ;  /* 0x000000401a037824 */ /* 0x000fe200078e00ff */
[----:B------:R-:W-:Y:S02]  /*1220*/  IADD3.X R11, RZ, UR11, R7, P1, P0 ;  /* 0x0000000bff0b7c10 */ /* 0x000fe40008fe0407 */
[----:B--2---:R-:W-:Y:S01]  /*1230*/  IADD3 R4, P0, R8, UR12, RZ ;  /* 0x0000000c08047c10 */ /* 0x004fe2000ff1e0ff */
[----:B------:R-:W-:Y:S01]  /*1240*/  IMAD.SHL.U32 R235, R0, 0x2, RZ ;  /* 0x0000000200eb7824 */ /* 0x000fe200078e00ff */
[----:B------:R-:W-:-:S02]  /*1250*/  SEL R0, R237, 0xffffffe0, !P6 ;  /* 0xffffffe0ed007807 */ /* 0x000fc40007000000 */
[----:B------:R-:W-:Y:S01]  /*1260*/  ISETP.GE.AND P5, PT, R42, c[0x0][0x1d4], PT ;  /* 0x000075002a007a0c */ /* 0x000fe20003fa6270 */
[----:B------:R-:W-:Y:S01]  /*1270*/  IMAD.IADD R216, R220, 0x1, R235 ;  /* 0x00000001dcd87824 */ /* 0x000fe200078e02eb */
[----:B------:R-:W-:Y:S01]  /*1280*/  IADD3.X R5, R9, UR11, RZ, P0, !PT ;  /* 0x0000000b09057c10 */ /* 0x000fe200087fe4ff */
[C---:B------:R-:W-:Y:S01]  /*1290*/  IMAD R220, R0.reuse, 0x2, R220 ;  /* 0x0000000200dc7824 */ /* 0x040fe200078e02dc */
[----:B------:R-:W-:Y:S01]  /*12a0*/  ISETP.GE.AND P1, PT, R41, c[0x0][0x1d4], PT ;  /* 0x0000750029007a0c */ /* 0x000fe20003f26270 */
[----:B------:R-:W-:Y:S01]  /*12b0*/  IMAD R224, R0, 0x2, R216 ;  /* 0x0000000200e07824 */ /* 0x000fe200078e02d8 */
[C---:B------:R-:W-:Y:S01]  /*12c0*/  ISETP.LT.OR P0, PT, R22.reuse, 0x1, P5 ;  /* 0x000000011600780c */ /* 0x040fe20002f01670 */
[----:B------:R1:W2:Y:S01]  /*12d0*/  LDSM.16.M88.4 R152, [R212+0x100] ;  /* 0x00010000d498783b */ /* 0x0002a20000000200 */
[----:B------:R-:W-:Y:S02]  /*12e0*/  ISETP.LT.OR P6, PT, R22, 0x1, P1 ;  /* 0x000000011600780c */ /* 0x000fe40000fc1670 */
[----:B------:R-:W-:Y:S01]  /*12f0*/  LOP3.LUT R3, R3, 0x1c0, RZ, 0xc0, !PT ;  /* 0x000001c003037812 */ /* 0x000fe200078ec0ff */
[----:B------:R1:W3:Y:S03]  /*1300*/  LDSM.16.M88.4 R196, [R212+0x4100] ;  /* 0x00410000d4c4783b */ /* 0x0002e60000000200 */
[----:B------:R-:W-:Y:S01]  /*1310*/  SHF.R.U32.HI R232, RZ, 0x3, R3 ;  /* 0x00000003ffe87819 */ /* 0x000fe20000011603 */
[----:B------:R1:W4:Y:S04]  /*1320*/  LDSM.16.M88.4 R156, [R216] ;  /* 0x00000000d89c783b */ /* 0x0003280000000200 */
[----:B------:R1:W1:Y:S04]  /*1330*/  LDSM.16.M88.4 R200, [R216+0x4000] ;  /* 0x00400000d8c8783b */ /* 0x0002680000000200 */
[----:B------:R1:W1:Y:S04]  /*1340*/  LDSM.16.M88.4 R184, [R220] ;  /* 0x00000000dcb8783b */ /* 0x0002680000000200 */
[----:B------:R1:W1:Y:S04]  /*1350*/  LDSM.16.M88.4 R204, [R220+0x4000] ;  /* 0x00400000dccc783b */ /* 0x0002680000000200 */
[----:B------:R1:W1:Y:S04]  /*1360*/  LDSM.16.M88.4 R192, [R224] ;  /* 0x00000000e0c0783b */ /* 0x0002680000000200 */
[----:B------:R1:W1:Y:S04]  /*1370*/  LDSM.16.M88.4 R208, [R224+0x4000] ;  /* 0x00400000e0d0783b */ /* 0x0002680000000200 */
[----:B------:R-:W1:Y:S04]  /*1380*/  LDSM.16.M88.4 R212, [R212+0x8100] ;  /* 0x00810000d4d4783b */ /* 0x000e680000000200 */
[----:B------:R-:W1:Y:S04]  /*1390*/  LDSM.16.M88.4 R216, [R216+0x8000] ;  /* 0x00800000d8d8783b */ /* 0x000e680000000200 */
[----:B------:R-:W1:Y:S04]  /*13a0*/  LDSM.16.M88.4 R220, [R220+0x8000] ;  /* 0x00800000dcdc783b */ /* 0x000e680000000200 */
[----:B------:R-:W1:Y:S04]  /*13b0*/  LDSM.16.M88.4 R224, [R224+0x8000] ;  /* 0x00800000e0e0783b */ /* 0x000e680000000200 */
[----:B------:R-:W-:Y:S06]  /*13c0*/  BAR.SYNC.DEFER_BLOCKING 0x0 ;  /* 0x0000000000007b1d */ /* 0x000fec0000010000 */
[----:B------:R-:W-:Y:S01]  /*13d0*/  @!PT LDS RZ, [RZ] ;  /* 0x00000000fffff984 */ /* 0x000fe20000000800 */
[----:B------:R-:W-:Y:S01]  /*13e0*/  @!PT LDS RZ, [RZ] ;  /* 0x00000000fffff984 */ /* 0x000fe20000000800 */
[----:B------:R-:W-:Y:S01]  /*13f0*/  @!PT LDS RZ, [RZ] ;  /* 0x00000000fffff984 */ /* 0x000fe20000000800 */
[----:B------:R1:W-:Y:S01]  /*1400*/  LDGSTS.E.BYPASS.LTC128B.128 [R243+0x100], [R6.64], !P0 ;  /* 0x0010000006f37fae */ /* 0x0003e2000c101d54 */
[----:B------:R-:W-:-:S03]  /*1410*/  ISETP.GE.AND P0, PT, R40, c[0x0][0x1d4], PT ;  /* 0x0000750028007a0c */ /* 0x000fc60003f06270 */
[----:B------:R1:W-:Y:S01]  /*1420*/  LDGSTS.E.BYPASS.LTC128B.128 [R243+0x3100], [R6.64+0x80], !P6 ;  /* 0x0310008006f37fae */ /* 0x0003e2000f101d54 */
[----:B------:R-:W-:-:S13]  /*1430*/  ISETP.LT.OR P6, PT, R22, 0x1, P0 ;  /* 0x000000011600780c */ /* 0x000fda00007c1670 */
[----:B------:R1:W-:Y:S01]  /*1440*/  LDGSTS.E.BYPASS.LTC128B.128 [R243+0x6100], [R6.64+0x100], !P6 ;  /* 0x0610010006f37fae */ /* 0x0003e2000f101d54 */
[C---:B------:R-:W-:Y:S02]  /*1450*/  ISETP.LT.OR P6, PT, R22.reuse, 0x21, P5 ;  /* 0x000000211600780c */ /* 0x040fe40002fc1670 */
[----:B------:R-:W-:-:S11]  /*1460*/  ISETP.LT.OR P5, PT, R22, 0x41, P5 ;  /* 0x000000411600780c */ /* 0x000fd60002fa1670 */
[----:B------:R1:W-:Y:S01]  /*1470*/  LDGSTS.E.BYPASS.LTC128B.128 [R243+0x1100], [R8.64], !P6 ;  /* 0x0110000008f37fae */ /* 0x0003e2000f101d54 */
[C---:B------:R-:W-:Y:S02]  /*1480*/  ISETP.LT.OR P6, PT, R22.reuse, 0x21, P1 ;  /* 0x000000211600780c */ /* 0x040fe40000fc1670 */
[----:B------:R-:W-:-:S11]  /*1490*/  ISETP.LT.OR P1, PT, R22, 0x41, P1 ;  /* 0x000000411600780c */ /* 0x000fd60000f21670 */
[----:B------:R1:W-:Y:S01]  /*14a0*/  LDGSTS.E.BYPASS.LTC128B.128 [R243+0x4100], [R12.64], !P6 ;  /* 0x041000000cf37fae */ /* 0x0003e2000f101d54 */
[C---:B------:R-:W-:Y:S02]  /*14b0*/  ISETP.LT.OR P6, PT, R22.reuse, 0x21, P0 ;  /* 0x000000211600780c */ /* 0x040fe400007c1670 */
[----:B------:R-:W-:-:S11]  /*14c0*/  ISETP.LT.OR P0, PT, R22, 0x41, P0 ;  /* 0x000000411600780c */ /* 0x000fd60000701670 */
[----:B------:R1:W-:Y:S04]  /*14d0*/  LDGSTS.E.BYPASS.LTC128B.128 [R243+0x7100], [R10.64], !P6 ;  /* 0x071000000af37fae */ /* 0x0003e8000f101d54 */
[----:B------:R5:W-:Y:S01]  /*14e0*/  LDGSTS.E.BYPASS.LTC128B.128 [R243+0x2100], [R4.64], !P5 ;  /* 0x0210000004f37fae */ /* 0x000be2000e901d54 */
[----:B------:R-:W-:-:S03]  /*14f0*/  PLOP3.LUT P5, PT, PT, PT, UP1, 0x40, 0x0 ;  /* 0x000000000000781c */ /* 0x000fc60003fae818 */
[----:B------:R5:W-:Y:S01]  /*1500*/  LDGSTS.E.BYPASS.LTC128B.128 [R243+0x5100], [R4.64+0x80], !P1 ;  /* 0x0510008004f37fae */ /* 0x000be2000c901d54 */
[----:B------:R-:W-:-:S03]  /*1510*/  LOP3.LUT P1, RZ, R26, 0x4, RZ, 0xc0, !PT ;  /* 0x000000041aff7812 */ /* 0x000fc6000782c0ff */
[----:B------:R5:W-:Y:S01]  /*1520*/  LDGSTS.E.BYPASS.LTC128B.128 [R243+0x8100], [R4.64+0x100], !P0 ;  /* 0x0810010004f37fae */ /* 0x000be2000c101d54 */
[----:B------:R-:W-:-:S03]  /*1530*/  LOP3.LUT P0, RZ, R26, 0x2, RZ, 0xc0, !PT ;  /* 0x000000021aff7812 */ /* 0x000fc6000780c0ff */
[----:B------:R-:W0:Y:S01]  /*1540*/  LDGDEPBAR ;  /* 0x00000000000079af */ /* 0x000e220000000000 */
[----:B-----5:R-:W-:Y:S02]  /*1550*/  LOP3.LUT R4, R3, 0x8, R31, 0xf8, !PT ;  /* 0x0000000803047812 */ /* 0x020fe400078ef81f */
[----:B------:R-:W-:Y:S02]  /*1560*/  LOP3.LUT R3, R14, 0xffffffe0, RZ, 0xc0, !PT ;  /* 0xffffffe00e037812 */ /* 0x000fe400078ec0ff */
[----:B------:R-:W-:-:S03]  /*1570*/  LOP3.LUT R232, R4, R232, RZ, 0x3c, !PT ;  /* 0x000000e804e87212 */ /* 0x000fc600078e3cff */
[----:B------:R-:W-:Y:S02]  /*1580*/  IMAD.IADD R124, R33, 0x1, -R3 ;  /* 0x00000001217c7824 */ /* 0x000fe400078e0a03 */
[----:B------:R-:W-:Y:S01]  /*1590*/  IMAD R232, R29, 0x200, R232 ;  /* 0x000002001de87824 */ /* 0x000fe200078e02e8 */
[----:B------:R-:W-:Y:S05]  /*15a0*/  @P5 BRA `(.L_x_636) ;  /* 0x000001b000005947 */ /* 0x000fea0003800000 */
[----:B-1234-:R-:W-:Y:S01]  /*15b0*/  UIADD3 UR9, UR16, -0x2, URZ ;  /* 0xfffffffe10097890 */ /* 0x01efe2000fffe03f */
[C---:B------:R-:W-:Y:S01]  /*15c0*/  IMAD.SHL.U32 R8, R36.reuse, 0x40, RZ ;  /* 0x0000004024087824 */ /* 0x040fe200078e00ff */
[----:B------:R-:W-:Y:S02]  /*15d0*/  SHF.L.U64.HI R9, R36, 0x6, R37 ;  /* 0x0000000624097819 */ /* 0x000fe40000010225 */
[----:B------:R-:W-:Y:S02]  /*15e0*/  USHF.R.S32.HI UR8, URZ, 0x1f, UR9 ;  /* 0x0000001f3f087899 */ /* 0x000fe40008011409 */
[----:B------:R-:W-:Y:S01]  /*15f0*/  UIMAD UR5, UR5, UR9, URZ ;  /* 0x00000009050572a4 */ /* 0x000fe2000f8e023f */
[----:B------:R-:W-:-:S03]  /*1600*/  IMAD.WIDE.U32 R6, R30, UR9, R38 ;  /* 0x000000091e067c25 */ /* 0x000fc6000f8e0026 */
[----:B------:R-:W-:Y:S02]  /*1610*/  UIMAD UR5, UR8, UR18, UR5 ;  /* 0x00000012080572a4 */ /* 0x000fe4000f8e0205 */
[----:B------:R-:W-:-:S04]  /*1620*/  LEA R4, P5, R6, c[0x0][0x1c8], 0x1 ;  /* 0x0000720006047a11 */ /* 0x000fc800078a08ff */
[----:B------:R-:W-:-:S04]  /*1630*/  IADD3 R3, R7, UR5, RZ ;  /* 0x0000000507037c10 */ /* 0x000fc8000fffe0ff */
[----:B------:R-:W-:Y:S02]  /*1640*/  LEA.HI.X R5, R6, c[0x0][0x1cc], R3, 0x1, P5 ;  /* 0x0000730006057a11 */ /* 0x000fe400028f0c03 */
[----:B------:R-:W-:-:S03]  /*1650*/  IADD3 R12, P6, P5, R8, 0x80, R4 ;  /* 0x00000080080c7810 */ /* 0x000fc60007dde004 */
[----:B------:R1:W-:Y:S01]  /*1660*/  LDGSTS.E.BYPASS.LTC128B.128 [R243+0x1b100], [R4.64], !P4 ;  /* 0x1b10000004f37fae */ /* 0x0003e2000e101d54 */
[C-C-:B------:R-:W-:Y:S02]  /*1670*/  IADD3.X R13, R9.reuse, RZ, R5.reuse, P6, P5 ;  /* 0x000000ff090d7210 */ /* 0x140fe400037ea405 */
[C---:B------:R-:W-:Y:S01]  /*1680*/  IADD3 R10, P6, P5, R8.reuse, 0x100, R4 ;  /* 0x00000100080a7810 */ /* 0x040fe20007dde004 */
[----:B------:R1:W-:Y:S03]  /*1690*/  LDGSTS.E.BYPASS.LTC128B.128 [R243+0x1e100], [R4.64+0x80], !P3 ;  /* 0x1e10008004f37fae */ /* 0x0003e6000d901d54 */
[----:B------:R-:W-:Y:S01]  /*16a0*/  IADD3.X R11, R9, RZ, R5, P6, P5 ;  /* 0x000000ff090b7210 */ /* 0x000fe200037ea405 */
[----:B------:R1:W-:Y:S01]  /*16b0*/  LDGSTS.E.BYPASS.LTC128B.128 [R243+0x21100], [R4.64+0x100], !P2 ;  /* 0x2110010004f37fae */ /* 0x0003e2000d101d54 */
[----:B------:R-:W-:-:S04]  /*16c0*/  IADD3 R6, P6, R8, R4, RZ ;  /* 0x0000000408067210 */ /* 0x000fc80007fde0ff */
[----:B------:R-:W-:Y:S01]  /*16d0*/  IADD3 R8, P5, R6, R8, RZ ;  /* 0x0000000806087210 */ /* 0x000fe20007fbe0ff */
[----:B------:R-:W-:-:S04]  /*16e0*/  IMAD.X R7, R9, 0x1, R5, P6 ;  /* 0x0000000109077824 */ /* 0x000fc800030e0605 */
[----:B------:R-:W-:Y:S01]  /*16f0*/  IMAD.X R9, R7, 0x1, R9, P5 ;  /* 0x0000000107097824 */ /* 0x000fe200028e0609 */
[----:B------:R1:W-:Y:S04]  /*1700*/  LDGSTS.E.BYPASS.LTC128B.128 [R243+0x1c100], [R6.64], !P4 ;  /* 0x1c10000006f37fae */ /* 0x0003e8000e101d54 */
[----:B------:R1:W-:Y:S04]  /*1710*/  LDGSTS.E.BYPASS.LTC128B.128 [R243+0x1f100], [R12.64], !P3 ;  /* 0x1f1000000cf37fae */ /* 0x0003e8000d901d54 */
[----:B------:R1:W-:Y:S04]  /*1720*/  LDGSTS.E.BYPASS.LTC128B.128 [R243+0x22100], [R10.64], !P2 ;  /* 0x221000000af37fae */ /* 0x0003e8000d101d54 */
[----:B------:R1:W-:Y:S04]  /*1730*/  LDGSTS.E.BYPASS.LTC128B.128 [R243+0x1d100], [R8.64], !P4 ;  /* 0x1d10000008f37fae */ /* 0x0003e8000e101d54 */
[----:B------:R1:W-:Y:S04]  /*1740*/  LDGSTS.E.BYPASS.LTC128B.128 [R243+0x20100], [R8.64+0x80], !P3 ;  /* 0x2010008008f37fae */ /* 0x0003e8000d901d54 */
[----:B------:R1:W-:Y:S02]  /*1750*/  LDGSTS.E.BYPASS.LTC128B.128 [R243+0x23100], [R8.64+0x100], !P2 ;  /* 0x2310010008f37fae */ /* 0x0003e4000d101d54 */
.L_x_636:
[----:B-1234-:R-:W0:Y:S01]  /*1760*/  LDGDEPBAR ;  /* 0x00000000000079af */ /* 0x01ee220000000000 */
[----:B------:R-:W-:Y:S01]  /*1770*/  PLOP3.LUT P5, PT, PT, PT, UP1, 0x40, 0x0 ;  /* 0x000000000000781c */ /* 0x000fe20003fae818 */
[----:B------:R-:W-:Y:S01]  /*1780*/  IMAD.SHL.U32 R232, R232, 0x2, RZ ;  /* 0x00000002e8e87824 */ /* 0x000fe200078e00ff */
[----:B------:R-:W-:-:S05]  /*1790*/  SEL R4, R237, 0xffffffe0, !P0 ;  /* 0xffffffe0ed047807 */ /* 0x000fca0004000000 */
[----:B------:R-:W-:Y:S01]  /*17a0*/  IMAD.IADD R4, R232, 0x1, R4 ;  /* 0x00000001e8047824 */ /* 0x000fe200078e0204 */
[----:B------:R-:W-:-:S04]  /*17b0*/  DEPBAR.LE SB0, 0x2 ;  /* 0x000080800000791a */ /* 0x000fc80000000000 */
[----:B------:R-:W-:Y:S06]  /*17c0*/  BAR.SYNC.DEFER_BLOCKING 0x0 ;  /* 0x0000000000007b1d */ /* 0x000fec0000010000 */
[----:B------:R1:W2:Y:S04]  /*17d0*/  LDSM.16.M88.4 R20, [R232+0x12100] ;  /* 0x01210000e814783b */ /* 0x0002a80000000200 */
[----:B------:R1:W3:Y:S04]  /*17e0*/  LDSM.16.M88.4 R16, [R232+0x12900] ;  /* 0x01290000e810783b */ /* 0x0002e80000000200 */
[----:B------:R1:W4:Y:S04]  /*17f0*/  LDSM.16.M88.4 R40, [R232+0x13100] ;  /* 0x01310000e828783b */ /* 0x0003280000000200 */
[----:B------:R1:W1:Y:S04]  /*1800*/  LDSM.16.M88.4 R44, [R232+0x13900] ;  /* 0x01390000e82c783b */ /* 0x0002680000000200 */
[----:B------:R1:W1:Y:S04]  /*1810*/  LDSM.16.M88.4 R76, [R232+0x14100] ;  /* 0x01410000e84c783b */ /* 0x0002680000000200 */
[----:B------:R1:W1:Y:S04]  /*1820*/  LDSM.16.M88.4 R88, [R232+0x14900] ;  /* 0x01490000e858783b */ /* 0x0002680000000200 */
[----:B------:R1:W1:Y:S04]  /*1830*/  LDSM.16.M88.4 R60, [R4+0x12100] ;  /* 0x01210000043c783b */ /* 0x0002680000000200 */
[----:B------:R1:W1:Y:S04]  /*1840*/  LDSM.16.M88.4 R56, [R4+0x12900] ;  /* 0x012900000438783b */ /* 0x0002680000000200 */
[----:B------:R1:W1:Y:S04]  /*1850*/  LDSM.16.M88.4 R52, [R4+0x13100] ;  /* 0x013100000434783b */ /* 0x0002680000000200 */
[----:B------:R1:W1:Y:S04]  /*1860*/  LDSM.16.M88.4 R48, [R4+0x13900] ;  /* 0x013900000430783b */ /* 0x0002680000000200 */
[----:B------:R1:W1:Y:S04]  /*1870*/  LDSM.16.M88.4 R112, [R4+0x14100] ;  /* 0x014100000470783b */ /* 0x0002680000000200 */
[----:B------:R1:W1:Y:S01]  /*1880*/  LDSM.16.M88.4 R120, [R4+0x14900] ;  /* 0x014900000478783b */ /* 0x0002620000000200 */
[----:B------:R-:W-:Y:S05]  /*1890*/  @P5 BRA `(.L_x_637) ;  /* 0x000001e000005947 */ /* 0x000fea0003800000 */
[----:B--23--:R-:W-:Y:S01]  /*18a0*/  UIADD3 UR8, UR16, -0x2, URZ ;  /* 0xfffffffe10087890 */ /* 0x00cfe2000fffe03f */
[----:B------:R-:W-:-:S03]  /*18b0*/  IMAD.U32 R5, RZ, RZ, UR12 ;  /* 0x0000000cff057e24 */ /* 0x000fc6000f8e00ff */
[----:B------:R-:W-:Y:S02]  /*18c0*/  USHF.R.S32.HI UR5, URZ, 0x1f, UR8 ;  /* 0x0000001f3f057899 */ /* 0x000fe40008011408 */
[----:B------:R-:W-:Y:S01]  /*18d0*/  UIMAD UR6, UR6, UR8, URZ ;  /* 0x00000008060672a4 */ /* 0x000fe2000f8e023f */
[----:B------:R-:W-:-:S03]  /*18e0*/  IMAD.WIDE.U32 R8, R15, UR8, R34 ;  /* 0x000000080f087c25 */ /* 0x000fc6000f8e0022 */
[----:B------:R-:W-:Y:S02]  /*18f0*/  UIMAD UR5, UR5, UR14, UR6 ;  /* 0x0000000e050572a4 */ /* 0x000fe4000f8e0206 */
[----:B------:R-:W-:-:S04]  /*1900*/  LEA R6, P5, R8, c[0x0][0x1f8], 0x1 ;  /* 0x00007e0008067a11 */ /* 0x000fc800078a08ff */
[----:B------:R-:W-:-:S04]  /*1910*/  IADD3 R3, R9, UR5, RZ ;  /* 0x0000000509037c10 */ /* 0x000fc8000fffe0ff */
[----:B------:R-:W-:Y:S01]  /*1920*/  LEA.HI.X R7, R8, c[0x0][0x1fc], R3, 0x1, P5 ;  /* 0x00007f0008077a11 */ /* 0x000fe200028f0c03 */
[----:B------:R-:W-:Y:S01]  /*1930*/  IMAD.U32 R3, RZ, RZ, UR12 ;  /* 0x0000000cff037e24 */ /* 0x000fe2000f8e00ff */
[----:B------:R-:W-:-:S03]  /*1940*/  IADD3 R14, P6, P5, R5, 0x80, R6 ;  /* 0x00000080050e7810 */ /* 0x000fc60007dde006 */
[----:B------:R-:W-:Y:S01]  /*1950*/  @!PT LDS RZ, [RZ] ;  /* 0x00000000fffff984 */ /* 0x000fe20000000800 */
[----:B------:R-:W-:Y:S01]  /*1960*/  @!PT LDS RZ, [RZ] ;  /* 0x00000000fffff984 */ /* 0x000fe20000000800 */
[----:B------:R-:W-:Y:S01]  /*1970*/  @!PT LDS RZ, [RZ] ;  /* 0x00000000fffff984 */ /* 0x000fe20000000800 */
[----:B------:R2:W-:Y:S01]  /*1980*/  LDGSTS.E.BYPASS.LTC128B.128 [R243+0x9100], [R6.64], !P4 ;  /* 0x0910000006f37fae */ /* 0x0005e2000e101d54 */
[--C-:B------:R-:W-:Y:S02]  /*1990*/  IADD3.X R15, RZ, UR11, R7.reuse, P6, P5 ;  /* 0x0000000bff0f7c10 */ /* 0x100fe4000b7ea407 */
[----:B------:R-:W-:Y:S01]  /*19a0*/  IADD3 R12, P6, P5, R3, 0x100, R6 ;  /* 0x00000100030c7810 */ /* 0x000fe20007dde006 */
[----:B------:R2:W-:Y:S03]  /*19b0*/  LDGSTS.E.BYPASS.LTC128B.128 [R243+0xc100], [R6.64+0x80], !P3 ;  /* 0x0c10008006f37fae */ /* 0x0005e6000d901d54 */
[----:B------:R-:W-:Y:S01]  /*19c0*/  IADD3.X R13, RZ, UR11, R7, P6, P5 ;  /* 0x0000000bff0d7c10 */ /* 0x000fe2000b7ea407 */
[----:B------:R2:W-:Y:S01]  /*19d0*/  LDGSTS.E.BYPASS.LTC128B.128 [R243+0xf100], [R6.64+0x100], !P2 ;  /* 0x0f10010006f37fae */ /* 0x0005e2000d101d54 */
[----:B------:R-:W-:-:S04]  /*19e0*/  IADD3 R8, P6, R6, UR12, RZ ;  /* 0x0000000c06087c10 */ /* 0x000fc8000ffde0ff */
[----:B------:R-:W-:Y:S02]  /*19f0*/  IADD3 R10, P5, R8, UR12, RZ ;  /* 0x0000000c080a7c10 */ /* 0x000fe4000ffbe0ff */
[----:B------:R-:W-:-:S04]  /*1a00*/  IADD3.X R9, R7, UR11, RZ, P6, !PT ;  /* 0x0000000b07097c10 */ /* 0x000fc8000b7fe4ff */
[----:B------:R-:W-:Y:S01]  /*1a10*/  IADD3.X R11, R9, UR11, RZ, P5, !PT ;  /* 0x0000000b090b7c10 */ /* 0x000fe2000affe4ff */
[----:B------:R2:W-:Y:S04]  /*1a20*/  LDGSTS.E.BYPASS.LTC128B.128 [R243+0xa100], [R8.64], !P4 ;  /* 0x0a10000008f37fae */ /* 0x0005e8000e101d54 */
[----:B------:R2:W-:Y:S04]  /*1a30*/  LDGSTS.E.BYPASS.LTC128B.128 [R243+0xd100], [R14.64], !P3 ;  /* 0x0d1000000ef37fae */ /* 0x0005e8000d901d54 */
[----:B------:R2:W-:Y:S04]  /*1a40*/  LDGSTS.E.BYPASS.LTC128B.128 [R243+0x10100], [R12.64], !P2 ;  /* 0x101000000cf37fae */ /* 0x0005e8000d101d54 */
[----:B------:R2:W-:Y:S04]  /*1a50*/  LDGSTS.E.BYPASS.LTC128B.128 [R243+0xb100], [R10.64], !P4 ;  /* 0x0b1000000af37fae */ /* 0x0005e8000e101d54 */
[----:B------:R2:W-:Y:S04]  /*1a60*/  LDGSTS.E.BYPASS.LTC128B.128 [R243+0xe100], [R10.64+0x80], !P3 ;  /* 0x0e1000800af37fae */ /* 0x0005e8000d901d54 */
[----:B------:R2:W-:Y:S02]  /*1a70*/  LDGSTS.E.BYPASS.LTC128B.128 [R243+0x11100], [R10.64+0x100], !P2 ;  /* 0x111001000af37fae */ /* 0x0005e4000d101d54 */
.L_x_637:
[----:B-123--:R-:W-:Y:S01]  /*1a80*/  HMMA.16816.F32 R8, R152, R46, RZ ;  /* 0x0000002e9808723c */ /* 0x00efe200000018ff */
[----:B------:R-:W-:Y:S01]  /*1a90*/  IMAD.MOV.U32 R3, RZ, RZ, 0x40 ;  /* 0x00000040ff037424 */ /* 0x000fe200078e00ff */
[----:B------:R-:W-:Y:S01]  /*1aa0*/  ULDC UR5, c[0x0][0x1d0] ;  /* 0x0000740000057ab9 */ /* 0x000fe20000000800 */
[----:B------:R-:W0:Y:S01]  /*1ab0*/  LDGDEPBAR ;  /* 0x00000000000079af */ /* 0x000e220000000000 */
[----:B------:R-:W-:-:S02]  /*1ac0*/  UIADD3 UR5, UR7, UR5, URZ ;  /* 0x0000000507057290 */ /* 0x000fc4000fffe03f */
[----:B------:R-:W-:Y:S01]  /*1ad0*/  SEL R234, R3, 0xffffffc0, !P1 ;  /* 0xffffffc003ea7807 */ /* 0x000fe20004800000 */
[----:B------:R-:W-:Y:S01]  /*1ae0*/  UISETP.GE.AND UP0, UPT, UR4, 0xc1, UPT ;  /* 0x000000c10400788c */ /* 0x000fe2000bf06270 */
[----:B------:R-:W-:Y:S02]  /*1af0*/  HMMA.16816.F32 R36, R152, R20, RZ ;  /* 0x000000149824723c */ /* 0x000fe400000018ff */
[----:B------:R-:W-:Y:S01]  /*1b00*/  IADD3 R3, R234, R4, RZ ;  /* 0x00000004ea037210 */ /* 0x000fe20007ffe0ff */
[----:B------:R-:W-:-:S04]  /*1b10*/  IMAD.IADD R5, R232, 0x1, R234 ;  /* 0x00000001e8057824 */ /* 0x000fc800078e02ea */
[----:B------:R-:W-:Y:S01]  /*1b20*/  LDSM.16.M88.4 R104, [R3+0x12100] ;  /* 0x012100000368783b */ /* 0x000fe20000000200 */
[C---:B------:R-:W-:Y:S03]  /*1b30*/  HMMA.16816.F32 R28, R152.reuse, R16, RZ ;  /* 0x00000010981c723c */ /* 0x040fe600000018ff */
[----:B------:R-:W-:Y:S04]  /*1b40*/  LDSM.16.M88.4 R108, [R3+0x12900] ;  /* 0x01290000036c783b */ /* 0x000fe80000000200 */
[----:B------:R-:W-:Y:S01]  /*1b50*/  LDSM.16.M88.4 R116, [R3+0x13100] ;  /* 0x013100000374783b */ /* 0x000fe20000000200 */
[C---:B------:R-:W-:Y:S08]  /*1b60*/  HMMA.16816.F32 R24, R152.reuse, R18, RZ ;  /* 0x000000129818723c */ /* 0x040ff000000018ff */
[C---:B------:R-:W-:Y:S08]  /*1b70*/  HMMA.16816.F32 R32, R152.reuse, R22, RZ ;  /* 0x000000169820723c */ /* 0x040ff000000018ff */
[C---:B----4-:R-:W-:Y:S08]  /*1b80*/  HMMA.16816.F32 R20, R152.reuse, R40, RZ ;  /* 0x000000289814723c */ /* 0x050ff000000018ff */
[C---:B------:R-:W-:Y:S08]  /*1b90*/  HMMA.16816.F32 R16, R152.reuse, R42, RZ ;  /* 0x0000002a9810723c */ /* 0x040ff000000018ff */
[----:B------:R-:W-:Y:S01]  /*1ba0*/  HMMA.16816.F32 R12, R152, R44, RZ ;  /* 0x0000002c980c723c */ /* 0x000fe200000018ff */
[----:B------:R-:W-:Y:S07]  /*1bb0*/  LDSM.16.M88.4 R44, [R5+0x13100] ;  /* 0x01310000052c783b */ /* 0x000fee0000000200 */
[C---:B------:R-:W-:Y:S01]  /*1bc0*/  HMMA.16816.F32 R64, R156.reuse, R50, R8 ;  /* 0x000000329c40723c */ /* 0x040fe20000001808 */
[----:B------:R-:W1:Y:S07]  /*1bd0*/  LDSM.16.M88.4 R8, [R5+0x12100] ;  /* 0x012100000508783b */ /* 0x000e6e0000000200 */
[C---:B------:R-:W-:Y:S01]  /*1be0*/  HMMA.16816.F32 R100, R156.reuse, R60, R36 ;  /* 0x0000003c9c64723c */ /* 0x040fe20000001824 */
[----:B------:R-:W2:Y:S07]  /*1bf0*/  LDSM.16.M88.4 R36, [R5+0x12900] ;  /* 0x012900000524783b */ /* 0x000eae0000000200 */
[C---:B------:R-:W-:Y:S08]  /*1c00*/  HMMA.16816.F32 R92, R156.reuse, R56, R28 ;  /* 0x000000389c5c723c */ /* 0x040ff0000000181c */
[C---:B------:R-:W-:Y:S01]  /*1c10*/  HMMA.16816.F32 R84, R156.reuse, R58, R24 ;  /* 0x0000003a9c54723c */ /* 0x040fe20000001818 */
[----:B------:R-:W3:Y:S07]  /*1c20*/  LDSM.16.M88.4 R56, [R5+0x13900] ;  /* 0x013900000538783b */ /* 0x000eee0000000200 */
[C---:B------:R-:W-:Y:S08]  /*1c30*/  HMMA.16816.F32 R80, R156.reuse, R52, R20 ;  /* 0x000000349c50723c */ /* 0x040ff00000001814 */
[C---:B------:R-:W-:Y:S08]  /*1c40*/  HMMA.16816.F32 R72, R156.reuse, R54, R16 ;  /* 0x000000369c48723c */ /* 0x040ff00000001810 */
[----:B------:R-:W-:Y:S08]  /*1c50*/  HMMA.16816.F32 R68, R156, R48, R12 ;  /* 0x000000309c44723c */ /* 0x000ff0000000180c */
[C---:B------:R-:W-:Y:S08]  /*1c60*/  HMMA.16816.F32 R24, R152.reuse, R76, RZ ;  /* 0x0000004c9818723c */ /* 0x040ff000000018ff */
[C---:B------:R-:W-:Y:S01]  /*1c70*/  HMMA.16816.F32 R20, R152.reuse, R78, RZ ;  /* 0x0000004e9814723c */ /* 0x040fe200000018ff */
[----:B------:R-:W4:Y:S07]  /*1c80*/  LDSM.16.M88.4 R76, [R5+0x14100] ;  /* 0x01410000054c783b */ /* 0x000f2e0000000200 */
[C---:B------:R-:W-:Y:S08]  /*1c90*/  HMMA.16816.F32 R16, R152.reuse, R88, RZ ;  /* 0x000000589810723c */ /* 0x040ff000000018ff */
[----:B------:R-:W-:Y:S01]  /*1ca0*/  HMMA.16816.F32 R12, R152, R90, RZ ;  /* 0x0000005a980c723c */ /* 0x000fe200000018ff */
[----:B------:R-:W5:Y:S07]  /*1cb0*/  LDSM.16.M88.4 R88, [R5+0x14900] ;  /* 0x014900000558783b */ /* 0x000f6e0000000200 */
[C---:B------:R-:W-:Y:S08]  /*1cc0*/  HMMA.16816.F32 R96, R156.reuse, R62, R32 ;  /* 0x0000003e9c60723c */ /* 0x040ff00000001820 */
[C---:B------:R-:W-:Y:S08]  /*1cd0*/  HMMA.16816.F32 R60, R156.reuse, R112, R24 ;  /* 0x000000709c3c723c */ /* 0x040ff00000001818 */
[C---:B------:R-:W-:Y:S01]  /*1ce0*/  HMMA.16816.F32 R52, R156.reuse, R114, R20 ;  /* 0x000000729c34723c */ /* 0x040fe20000001814 */
[----:B------:R-:W3:Y:S07]  /*1cf0*/  LDSM.16.M88.4 R112, [R3+0x13900] ;  /* 0x013900000370783b */ /* 0x000eee0000000200 */
[C---:B------:R-:W-:Y:S08]  /*1d00*/  HMMA.16816.F32 R48, R156.reuse, R120, R16 ;  /* 0x000000789c30723c */ /* 0x040ff00000001810 */
[----:B------:R-:W-:Y:S08]  /*1d10*/  HMMA.16816.F32 R40, R156, R122, R12 ;  /* 0x0000007a9c28723c */ /* 0x000ff0000000180c */
[C---:B-1----:R-:W-:Y:S01]  /*1d20*/  HMMA.16816.F32 R32, R184.reuse, R8, R100 ;  /* 0x00000008b820723c */ /* 0x042fe20000001864 */
[----:B------:R-:W-:Y:S07]  /*1d30*/  LDSM.16.M88.4 R100, [R5+0x16100] ;  /* 0x016100000564783b */ /* 0x000fee0000000200 */
[C---:B------:R-:W-:Y:S01]  /*1d40*/  HMMA.16816.F32 R28, R184.reuse, R10, R96 ;  /* 0x0000000ab81c723c */ /* 0x040fe20000001860 */
[----:B------:R-:W-:Y:S07]  /*1d50*/  LDSM.16.M88.4 R96, [R4+0x16100] ;  /* 0x016100000460783b */ /* 0x000fee0000000200 */
[C---:B--2---:R-:W-:Y:S01]  /*1d60*/  HMMA.16816.F32 R24, R184.reuse, R36, R92 ;  /* 0x00000024b818723c */ /* 0x044fe2000000185c */
[----:B------:R-:W-:Y:S07]  /*1d70*/  LDSM.16.M88.4 R92, [R5+0x15900] ;  /* 0x01590000055c783b */ /* 0x000fee0000000200 */
[C---:B------:R-:W-:Y:S01]  /*1d80*/  HMMA.16816.F32 R20, R184.reuse, R38, R84 ;  /* 0x00000026b814723c */ /* 0x040fe20000001854 */
[----:B------:R-:W-:Y:S07]  /*1d90*/  LDSM.16.M88.4 R84, [R3+0x14900] ;  /* 0x014900000354783b */ /* 0x000fee0000000200 */
[C---:B---3--:R-:W-:Y:S08]  /*1da0*/  HMMA.16816.F32 R8, R184.reuse, R56, R68 ;  /* 0x00000038b808723c */ /* 0x048ff00000001844 */
[C---:B------:R-:W-:Y:S01]  /*1db0*/  HMMA.16816.F32 R36, R184.reuse, R58, R64 ;  /* 0x0000003ab824723c */ /* 0x040fe20000001840 */
[----:B------:R-:W1:Y:S07]  /*1dc0*/  LDSM.16.M88.4 R56, [R3+0x14100] ;  /* 0x014100000338783b */ /* 0x000e6e0000000200 */
[C---:B------:R-:W-:Y:S08]  /*1dd0*/  HMMA.16816.F32 R16, R184.reuse, R44, R80 ;  /* 0x0000002cb810723c */ /* 0x040ff00000001850 */
[C---:B------:R-:W-:Y:S08]  /*1de0*/  HMMA.16816.F32 R12, R184.reuse, R46, R72 ;  /* 0x0000002eb80c723c */ /* 0x040ff00000001848 */
[C---:B----4-:R-:W-:Y:S08]  /*1df0*/  HMMA.16816.F32 R44, R184.reuse, R76, R60 ;  /* 0x0000004cb82c723c */ /* 0x050ff0000000183c */
[C---:B------:R-:W-:Y:S08]  /*1e00*/  HMMA.16816.F32 R52, R184.reuse, R78, R52 ;  /* 0x0000004eb834723c */ /* 0x040ff00000001834 */
[C---:B-----5:R-:W-:Y:S08]  /*1e10*/  HMMA.16816.F32 R72, R184.reuse, R88, R48 ;  /* 0x00000058b848723c */ /* 0x060ff00000001830 */
[----:B------:R-:W-:Y:S08]  /*1e20*/  HMMA.16816.F32 R88, R184, R90, R40 ;  /* 0x0000005ab858723c */ /* 0x000ff00000001828 */
[C---:B------:R-:W-:Y:S01]  /*1e30*/  HMMA.16816.F32 R80, R192.reuse, R104, R32 ;  /* 0x00000068c050723c */ /* 0x040fe20000001820 */
[----:B------:R-:W2:Y:S07]  /*1e40*/  LDSM.16.M88.4 R32, [R232+0x15100] ;  /* 0x01510000e820783b */ /* 0x000eae0000000200 */
[C---:B------:R-:W-:Y:S01]  /*1e50*/  HMMA.16816.F32 R76, R192.reuse, R106, R28 ;  /* 0x0000006ac04c723c */ /* 0x040fe2000000181c */
[----:B------:R-:W3:Y:S04]  /*1e60*/  LDSM.16.M88.4 R28, [R232+0x15900] ;  /* 0x01590000e81c783b */ /* 0x000ee80000000200 */
[----:B------:R-:W-:Y:S03]  /*1e70*/  LDSM.16.M88.4 R104, [R4+0x16900] ;  /* 0x016900000468783b */ /* 0x000fe60000000200 */
[C---:B------:R-:W-:Y:S01]  /*1e80*/  HMMA.16816.F32 R68, R192.reuse, R108, R24 ;  /* 0x0000006cc044723c */ /* 0x040fe20000001818 */
[----:B------:R-:W4:Y:S07]  /*1e90*/  LDSM.16.M88.4 R24, [R232+0x16100] ;  /* 0x01610000e818783b */ /* 0x000f2e0000000200 */
[C---:B------:R-:W-:Y:S08]  /*1ea0*/  HMMA.16816.F32 R60, R192.reuse, R116, R16 ;  /* 0x00000074c03c723c */ /* 0x040ff00000001810 */
[C---:B------:R-:W-:Y:S01]  /*1eb0*/  HMMA.16816.F32 R48, R192.reuse, R118, R12 ;  /* 0x00000076c030723c */ /* 0x040fe2000000180c */
[----:B------:R-:W-:Y:S07]  /*1ec0*/  LDSM.16.M88.4 R116, [R4+0x17900] ;  /* 0x017900000474783b */ /* 0x000fee0000000200 */
[C---:B------:R-:W-:Y:S08]  /*1ed0*/  HMMA.16816.F32 R16, R192.reuse, R112, R8 ;  /* 0x00000070c010723c */ /* 0x040ff00000001808 */
[C---:B------:R-:W-:Y:S01]  /*1ee0*/  HMMA.16816.F32 R64, R192.reuse, R110, R20 ;  /* 0x0000006ec040723c */ /* 0x040fe20000001814 */
[----:B------:R-:W5:Y:S04]  /*1ef0*/  LDSM.16.M88.4 R20, [R232+0x16900] ;  /* 0x01690000e814783b */ /* 0x000f680000000200 */
[----:B------:R-:W-:Y:S03]  /*1f00*/  LDSM.16.M88.4 R108, [R5+0x16900] ;  /* 0x01690000056c783b */ /* 0x000fe60000000200 */
[C---:B------:R-:W-:Y:S01]  /*1f10*/  HMMA.16816.F32 R12, R192.reuse, R114, R36 ;  /* 0x00000072c00c723c */ /* 0x040fe20000001824 */
[----:B------:R-:W3:Y:S04]  /*1f20*/  LDSM.16.M88.4 R36, [R232+0x17100] ;  /* 0x01710000e824783b */ /* 0x000ee80000000200 */
[----:B------:R-:W-:Y:S03]  /*1f30*/  LDSM.16.M88.4 R112, [R4+0x17100] ;  /* 0x017100000470783b */ /* 0x000fe60000000200 */
[C---:B-1----:R-:W-:Y:S08]  /*1f40*/  HMMA.16816.F32 R8, R192.reuse, R56, R44 ;  /* 0x00000038c008723c */ /* 0x042ff0000000182c */
[C---:B------:R-:W-:Y:S01]  /*1f50*/  HMMA.16816.F32 R40, R192.reuse, R58, R52 ;  /* 0x0000003ac028723c */ /* 0x040fe20000001834 */
[----:B------:R-:W-:Y:S07]  /*1f60*/  LDSM.16.M88.4 R52, [R232+0x17900] ;  /* 0x01790000e834783b */ /* 0x000fee0000000200 */
[C---:B------:R-:W-:Y:S01]  /*1f70*/  HMMA.16816.F32 R56, R192.reuse, R86, R88 ;  /* 0x00000056c038723c */ /* 0x040fe20000001858 */
[----:B------:R-:W1:Y:S07]  /*1f80*/  LDSM.16.M88.4 R88, [R4+0x15100] ;  /* 0x015100000458783b */ /* 0x000e6e0000000200 */
[----:B------:R-:W-:Y:S01]  /*1f90*/  HMMA.16816.F32 R44, R192, R84, R72 ;  /* 0x00000054c02c723c */ /* 0x000fe20000001848 */
[----:B------:R-:W1:Y:S07]  /*1fa0*/  LDSM.16.M88.4 R84, [R4+0x15900] ;  /* 0x015900000454783b */ /* 0x000e6e0000000200 */
[C---:B--2---:R-:W-:Y:S08]  /*1fb0*/  HMMA.16816.F32 R80, R196.reuse, R32, R80 ;  /* 0x00000020c450723c */ /* 0x044ff00000001850 */
[C---:B------:R-:W-:Y:S08]  /*1fc0*/  HMMA.16816.F32 R32, R196.reuse, R34, R76 ;  /* 0x00000022c420723c */ /* 0x040ff0000000184c */
[C---:B---3--:R-:W-:Y:S08]  /*1fd0*/  HMMA.16816.F32 R76, R196.reuse, R28, R68 ;  /* 0x0000001cc44c723c */ /* 0x048ff00000001844 */
[C---:B----4-:R-:W-:Y:S08]  /*1fe0*/  HMMA.16816.F32 R68, R196.reuse, R24, R60 ;  /* 0x00000018c444723c */ /* 0x050ff0000000183c */
[C---:B------:R-:W-:Y:S01]  /*1ff0*/  HMMA.16816.F32 R72, R196.reuse, R30, R64 ;  /* 0x0000001ec448723c */ /* 0x040fe20000001840 */
[----:B------:R-:W2:Y:S07]  /*2000*/  LDSM.16.M88.4 R28, [R5+0x15100] ;  /* 0x01510000051c783b */ /* 0x000eae0000000200 */
[C---:B------:R-:W-:Y:S08]  /*2010*/  HMMA.16816.F32 R48, R196.reuse, R26, R48 ;  /* 0x0000001ac430723c */ /* 0x040ff00000001830 */
[C---:B-----5:R-:W-:Y:S08]  /*2020*/  HMMA.16816.F32 R64, R196.reuse, R20, R16 ;  /* 0x00000014c440723c */ /* 0x060ff00000001810 */
[C---:B------:R-:W-:Y:S08]  /*2030*/  HMMA.16816.F32 R60, R196.reuse, R22, R12 ;  /* 0x00000016c43c723c */ /* 0x040ff0000000180c */
[C---:B------:R-:W-:Y:S08]  /*2040*/  HMMA.16816.F32 R24, R196.reuse, R36, R8 ;  /* 0x00000024c418723c */ /* 0x040ff00000001808 */
[----:B------:R-:W-:Y:S08]  /*2050*/  HMMA.16816.F32 R20, R196, R38, R40 ;  /* 0x00000026c414723c */ /* 0x000ff00000001828 */
[C---:B-1----:R-:W-:Y:S01]  /*2060*/  HMMA.16816.F32 R8, R200.reuse, R88, R80 ;  /* 0x00000058c808723c */ /* 0x042fe20000001850 */
[----:B------:R-:W-:Y:S07]  /*2070*/  LDSM.16.M88.4 R80, [R5+0x17900] ;  /* 0x017900000550783b */ /* 0x000fee0000000200 */
[----:B------:R-:W-:Y:S01]  /*2080*/  HMMA.16816.F32 R32, R200, R90, R32 ;  /* 0x0000005ac820723c */ /* 0x000fe20000001820 */
[----:B------:R-:W-:Y:S07]  /*2090*/  LDSM.16.M88.4 R88, [R3+0x15900] ;  /* 0x015900000358783b */ /* 0x000fee0000000200 */
[----:B------:R-:W-:Y:S08]  /*20a0*/  HMMA.16816.F32 R16, R196, R52, R44 ;  /* 0x00000034c410723c */ /* 0x000ff0000000182c */
[C---:B------:R-:W-:Y:S08]  /*20b0*/  HMMA.16816.F32 R44, R200.reuse, R96, R68 ;  /* 0x00000060c82c723c */ /* 0x040ff00000001844 */
[C---:B------:R-:W-:Y:S08]  /*20c0*/  HMMA.16816.F32 R36, R200.reuse, R84, R76 ;  /* 0x00000054c824723c */ /* 0x040ff0000000184c */
[C---:B------:R-:W-:Y:S01]  /*20d0*/  HMMA.16816.F32 R40, R200.reuse, R86, R72 ;  /* 0x00000056c828723c */ /* 0x040fe20000001848 */
[----:B------:R-:W1:Y:S07]  /*20e0*/  LDSM.16.M88.4 R84, [R3+0x15100] ;  /* 0x015100000354783b */ /* 0x000e6e0000000200 */
[----:B------:R-:W-:Y:S01]  /*20f0*/  HMMA.16816.F32 R48, R200, R98, R48 ;  /* 0x00000062c830723c */ /* 0x000fe20000001830 */
[----:B------:R-:W3:Y:S07]  /*2100*/  LDSM.16.M88.4 R96, [R3+0x16100] ;  /* 0x016100000360783b */ /* 0x000eee0000000200 */
[----:B------:R-:W-:Y:S08]  /*2110*/  HMMA.16816.F32 R12, R196, R54, R56 ;  /* 0x00000036c40c723c */ /* 0x000ff00000001838 */
[C---:B------:R-:W-:Y:S08]  /*2120*/  HMMA.16816.F32 R56, R200.reuse, R112, R24 ;  /* 0x00000070c838723c */ /* 0x040ff00000001818 */
[----:B------:R-:W-:Y:S08]  /*2130*/  HMMA.16816.F32 R76, R200, R114, R20 ;  /* 0x00000072c84c723c */ /* 0x000ff00000001814 */
[C---:B--2---:R-:W-:Y:S08]  /*2140*/  HMMA.16816.F32 R24, R204.reuse, R28, R8 ;  /* 0x0000001ccc18723c */ /* 0x044ff00000001808 */
[----:B------:R-:W-:Y:S08]  /*2150*/  HMMA.16816.F32 R20, R204, R30, R32 ;  /* 0x0000001ecc14723c */ /* 0x000ff00000001820 */
[----:B------:R-:W-:Y:S01]  /*2160*/  HMMA.16816.F32 R52, R200, R104, R64 ;  /* 0x00000068c834723c */ /* 0x000fe20000001840 */
[----:B------:R-:W2:Y:S07]  /*2170*/  LDSM.16.M88.4 R64, [R5+0x17100] ;  /* 0x017100000540783b */ /* 0x000eae0000000200 */
[C---:B------:R-:W-:Y:S01]  /*2180*/  HMMA.16816.F32 R8, R204.reuse, R100, R44 ;  /* 0x00000064cc08723c */ /* 0x040fe2000000182c */
[----:B------:R-:W-:Y:S07]  /*2190*/  LDSM.16.M88.4 R44, [R3+0x16900] ;  /* 0x01690000032c783b */ /* 0x000fee0000000200 */
[----:B------:R-:W-:Y:S01]  /*21a0*/  HMMA.16816.F32 R28, R204, R102, R48 ;  /* 0x00000066cc1c723c */ /* 0x000fe20000001830 */
[----:B------:R-:W4:Y:S07]  /*21b0*/  LDSM.16.M88.4 R48, [R232+0x18100] ;  /* 0x01810000e830783b */ /* 0x000f2e0000000200 */
[C---:B------:R-:W-:Y:S08]  /*21c0*/  HMMA.16816.F32 R72, R200.reuse, R116, R16 ;  /* 0x00000074c848723c */ /* 0x040ff00000001810 */
[----:B------:R-:W-:Y:S08]  /*21d0*/  HMMA.16816.F32 R68, R200, R118, R12 ;  /* 0x00000076c844723c */ /* 0x000ff0000000180c */
[C---:B------:R-:W-:Y:S08]  /*21e0*/  HMMA.16816.F32 R16, R204.reuse, R92, R36 ;  /* 0x0000005ccc10723c */ /* 0x040ff00000001824 */
[----:B------:R-:W-:Y:S08]  /*21f0*/  HMMA.16816.F32 R12, R204, R94, R40 ;  /* 0x0000005ecc0c723c */ /* 0x000ff00000001828 */
[C---:B-1----:R-:W-:Y:S01]  /*2200*/  HMMA.16816.F32 R32, R208.reuse, R84, R24 ;  /* 0x00000054d020723c */ /* 0x042fe20000001818 */
[----:B------:R-:W-:Y:S07]  /*2210*/  LDSM.16.M88.4 R24, [R3+0x17900] ;  /* 0x017900000318783b */ /* 0x000fee0000000200 */
[C---:B------:R-:W-:Y:S01]  /*2220*/  HMMA.16816.F32 R40, R208.reuse, R86, R20 ;  /* 0x00000056d028723c */ /* 0x040fe20000001814 */
[----:B------:R-:W-:Y:S07]  /*2230*/  LDSM.16.M88.4 R20, [R4+0x18100] ;  /* 0x018100000414783b */ /* 0x000fee0000000200 */
[----:B---3--:R-:W-:Y:S01]  /*2240*/  HMMA.16816.F32 R84, R208, R96, R8 ;  /* 0x00000060d054723c */ /* 0x008fe20000001808 */
[----:B------:R-:W1:Y:S07]  /*2250*/  LDSM.16.M88.4 R8, [R3+0x17100] ;  /* 0x017100000308783b */ /* 0x000e6e0000000200 */
[----:B------:R-:W-:Y:S08]  /*2260*/  HMMA.16816.F32 R36, R204, R108, R52 ;  /* 0x0000006ccc24723c */ /* 0x000ff00000001834 */
[----:B------:R-:W-:Y:S08]  /*2270*/  HMMA.16816.F32 R60, R200, R106, R60 ;  /* 0x0000006ac83c723c */ /* 0x000ff0000000183c */
[C---:B--2---:R-:W-:Y:S08]  /*2280*/  HMMA.16816.F32 R56, R204.reuse, R64, R56 ;  /* 0x00000040cc38723c */ /* 0x044ff00000001838 */
[C---:B------:R-:W-:Y:S08]  /*2290*/  HMMA.16816.F32 R52, R204.reuse, R66, R76 ;  /* 0x00000042cc34723c */ /* 0x040ff0000000184c */
[----:B------:R-:W-:Y:S08]  /*22a0*/  HMMA.16816.F32 R100, R204, R80, R72 ;  /* 0x00000050cc64723c */ /* 0x000ff00000001848 */
[C---:B------:R-:W-:Y:S08]  /*22b0*/  HMMA.16816.F32 R64, R208.reuse, R88, R16 ;  /* 0x00000058d040723c */ /* 0x040ff00000001810 */
[----:B------:R-:W-:Y:S08]  /*22c0*/  HMMA.16816.F32 R72, R208, R90, R12 ;  /* 0x0000005ad048723c */ /* 0x000ff0000000180c */
[----:B----4-:R-:W-:Y:S01]  /*22d0*/  HMMA.16816.F32 R16, R212, R48, R32 ;  /* 0x00000030d410723c */ /* 0x010fe20000001820 */
[----:B------:R-:W-:Y:S07]  /*22e0*/  LDSM.16.M88.4 R32, [R232+0x19100] ;  /* 0x01910000e820783b */ /* 0x000fee0000000200 */
[----:B------:R-:W-:Y:S08]  /*22f0*/  HMMA.16816.F32 R92, R204, R82, R68 ;  /* 0x00000052cc5c723c */ /* 0x000ff00000001844 */
[----:B------:R-:W-:Y:S01]  /*2300*/  HMMA.16816.F32 R12, R212, R50, R40 ;  /* 0x00000032d40c723c */ /* 0x000fe20000001828 */
[----:B------:R-:W-:Y:S04]  /*2310*/  LDSM.16.M88.4 R40, [R4+0x18900] ;  /* 0x018900000428783b */ /* 0x000fe80000000200 */
[----:B------:R-:W-:Y:S03]  /*2320*/  LDSM.16.M88.4 R48, [R5+0x18900] ;  /* 0x018900000530783b */ /* 0x000fe60000000200 */
[C---:B------:R-:W-:Y:S01]  /*2330*/  HMMA.16816.F32 R80, R208.reuse, R98, R28 ;  /* 0x00000062d050723c */ /* 0x040fe2000000181c */
[----:B------:R-:W2:Y:S07]  /*2340*/  LDSM.16.M88.4 R28, [R232+0x18900] ;  /* 0x01890000e81c783b */ /* 0x000eae0000000200 */
[----:B------:R-:W-:Y:S01]  /*2350*/  HMMA.16816.F32 R68, R208, R44, R36 ;  /* 0x0000002cd044723c */ /* 0x000fe20000001824 */
[----:B------:R-:W3:Y:S07]  /*2360*/  LDSM.16.M88.4 R36, [R5+0x18100] ;  /* 0x018100000524783b */ /* 0x000eee0000000200 */
[----:B------:R-:W-:Y:S08]  /*2370*/  HMMA.16816.F32 R60, R204, R110, R60 ;  /* 0x0000006ecc3c723c */ /* 0x000ff0000000183c */
[C---:B-1----:R-:W-:Y:S01]  /*2380*/  HMMA.16816.F32 R76, R208.reuse, R8, R56 ;  /* 0x00000008d04c723c */ /* 0x042fe20000001838 */
[----:B------:R-:W-:Y:S07]  /*2390*/  LDSM.16.M88.4 R56, [R3+0x18900] ;  /* 0x018900000338783b */ /* 0x000fee0000000200 */
[----:B------:R-:W-:Y:S01]  /*23a0*/  HMMA.16816.F32 R96, R208, R10, R52 ;  /* 0x0000000ad060723c */ /* 0x000fe20000001834 */
[----:B------:R-:W-:Y:S07]  /*23b0*/  LDSM.16.M88.4 R52, [R232+0x1a100] ;  /* 0x01a10000e834783b */ /* 0x000fee0000000200 */
[C---:B------:R-:W-:Y:S08]  /*23c0*/  HMMA.16816.F32 R8, R216.reuse, R20, R16 ;  /* 0x00000014d808723c */ /* 0x040ff00000001810 */
[----:B------:R-:W-:Y:S08]  /*23d0*/  HMMA.16816.F32 R16, R216, R22, R12 ;  /* 0x00000016d810723c */ /* 0x000ff0000000180c */
[----:B--2---:R-:W-:Y:S08]  /*23e0*/  HMMA.16816.F32 R12, R212, R30, R72 ;  /* 0x0000001ed40c723c */ /* 0x004ff00000001848 */
[C---:B------:R-:W-:Y:S01]  /*23f0*/  HMMA.16816.F32 R88, R208.reuse, R46, R60 ;  /* 0x0000002ed058723c */ /* 0x040fe2000000183c */
[----:B------:R-:W1:Y:S04]  /*2400*/  LDSM.16.M88.4 R60, [R3+0x18100] ;  /* 0x01810000033c783b */ /* 0x000e680000000200 */
[----:B------:R-:W-:Y:S03]  /*2410*/  LDSM.16.M88.4 R44, [R232+0x19900] ;  /* 0x01990000e82c783b */ /* 0x000fe60000000200 */
[C---:B------:R-:W-:Y:S08]  /*2420*/  HMMA.16816.F32 R100, R208.reuse, R24, R100 ;  /* 0x00000018d064723c */ /* 0x040ff00000001864 */
[----:B------:R-:W-:Y:S08]  /*2430*/  HMMA.16816.F32 R92, R208, R26, R92 ;  /* 0x0000001ad05c723c */ /* 0x000ff0000000185c */
[----:B------:R-:W-:Y:S01]  /*2440*/  HMMA.16816.F32 R24, R212, R28, R64 ;  /* 0x0000001cd418723c */ /* 0x000fe20000001840 */
[----:B------:R-:W-:Y:S07]  /*2450*/  LDSM.16.M88.4 R64, [R232+0x1a900] ;  /* 0x01a90000e840783b */ /* 0x000fee0000000200 */
[C---:B---3--:R-:W-:Y:S08]  /*2460*/  HMMA.16816.F32 R8, R220.reuse, R36, R8 ;  /* 0x00000024dc08723c */ /* 0x048ff00000001808 */
[----:B------:R-:W-:Y:S01]  /*2470*/  HMMA.16816.F32 R16, R220, R38, R16 ;  /* 0x00000026dc10723c */ /* 0x000fe20000001810 */
[----:B------:R-:W2:Y:S07]  /*2480*/  LDSM.16.M88.4 R36, [R4+0x19100] ;  /* 0x019100000424783b */ /* 0x000eae0000000200 */
[----:B------:R-:W-:Y:S08]  /*2490*/  HMMA.16816.F32 R28, R212, R32, R84 ;  /* 0x00000020d41c723c */ /* 0x000ff00000001854 */
[C---:B------:R-:W-:Y:S08]  /*24a0*/  HMMA.16816.F32 R12, R216.reuse, R42, R12 ;  /* 0x0000002ad80c723c */ /* 0x040ff0000000180c */
[----:B------:R-:W-:Y:S01]  /*24b0*/  HMMA.16816.F32 R20, R216, R40, R24 ;  /* 0x00000028d814723c */ /* 0x000fe20000001818 */
[----:B------:R-:W3:Y:S07]  /*24c0*/  LDSM.16.M88.4 R40, [R5+0x19100] ;  /* 0x019100000528783b */ /* 0x000eee0000000200 */
[----:B------:R-:W-:Y:S08]  /*24d0*/  HMMA.16816.F32 R72, R212, R34, R80 ;  /* 0x00000022d448723c */ /* 0x000ff00000001850 */
[----:B-1----:R-:W-:Y:S08]  /*24e0*/  HMMA.16816.F32 R32, R224, R60, R8 ;  /* 0x0000003ce020723c */ /* 0x002ff00000001808 */
[----:B--2---:R-:W-:Y:S08]  /*24f0*/  HMMA.16816.F32 R28, R216, R36, R28 ;  /* 0x00000024d81c723c */ /* 0x004ff0000000181c */
[C---:B------:R-:W-:Y:S08]  /*2500*/  HMMA.16816.F32 R24, R220.reuse, R50, R12 ;  /* 0x00000032dc18723c */ /* 0x040ff0000000180c */
[----:B------:R-:W-:Y:S01]  /*2510*/  HMMA.16816.F32 R8, R220, R48, R20 ;  /* 0x00000030dc08723c */ /* 0x000fe20000001814 */
[----:B------:R-:W-:Y:S01]  /*2520*/  FMUL.FTZ R6, R32, c[0x0][0x320] ;  /* 0x0000c80020067a20 */ /* 0x000fe20000410000 */
[----:B------:R-:W-:Y:S03]  /*2530*/  LDSM.16.M88.4 R48, [R4+0x1a900] ;  /* 0x01a900000430783b */ /* 0x000fe60000000200 */
[----:B------:R1:W2:Y:S03]  /*2540*/  MUFU.TANH R105, R6 ;  /* 0x0000000600697308 */ /* 0x0002a60000002400 */
[----:B------:R-:W-:Y:S08]  /*2550*/  HMMA.16816.F32 R20, R224, R62, R16 ;  /* 0x0000003ee014723c */ /* 0x000ff00000001810 */
[----:B---3--:R-:W-:Y:S01]  /*2560*/  HMMA.16816.F32 R12, R220, R40, R28 ;  /* 0x00000028dc0c723c */ /* 0x008fe2000000181c */
[----:B-1----:R-:W-:-:S07]  /*2570*/  FMUL.FTZ R6, R33, c[0x0][0x320] ;  /* 0x0000c80021067a20 */ /* 0x002fce0000410000 */
[----:B------:R-:W-:Y:S01]  /*2580*/  HMMA.16816.F32 R28, R224, R58, R24 ;  /* 0x0000003ae01c723c */ /* 0x000fe20000001818 */
[----:B------:R1:W3:Y:S07]  /*2590*/  MUFU.TANH R104, R6 ;  /* 0x0000000600687308 */ /* 0x0002ee0000002400 */
[C---:B------:R-:W-:Y:S08]  /*25a0*/  HMMA.16816.F32 R80, R212.reuse, R44, R68 ;  /* 0x0000002cd450723c */ /* 0x040ff00000001844 */
[C---:B------:R-:W-:Y:S01]  /*25b0*/  HMMA.16816.F32 R88, R212.reuse, R46, R88 ;  /* 0x0000002ed458723c */ /* 0x040fe20000001858 */
[----:B-1----:R-:W-:Y:S01]  /*25c0*/  FMUL.FTZ R6, R34, c[0x0][0x320] ;  /* 0x0000c80022067a20 */ /* 0x002fe20000410000 */
[----:B------:R-:W1:Y:S06]  /*25d0*/  LDSM.16.M88.4 R44, [R4+0x19900] ;  /* 0x01990000042c783b */ /* 0x000e6c0000000200 */
[----:B------:R-:W-:Y:S01]  /*25e0*/  HMMA.16816.F32 R68, R212, R54, R96 ;  /* 0x00000036d444723c */ /* 0x000fe20000001860 */
[----:B------:R4:W-:Y:S07]  /*25f0*/  MUFU.TANH R99, R6 ;  /* 0x0000000600637308 */ /* 0x0009ee0000002400 */
[----:B------:R-:W-:Y:S01]  /*2600*/  HMMA.16816.F32 R16, R216, R38, R72 ;  /* 0x00000026d810723c */ /* 0x000fe20000001848 */
[----:B------:R5:W2:Y:S07]  /*2610*/  LDSM.16.M88.4 R36, [R4+0x1a100] ;  /* 0x01a100000424783b */ /* 0x000aae0000000200 */
[----:B------:R-:W-:Y:S01]  /*2620*/  HMMA.16816.F32 R76, R212, R52, R76 ;  /* 0x00000034d44c723c */ /* 0x000fe2000000184c */
[----:B----4-:R-:W-:Y:S01]  /*2630*/  FMUL.FTZ R6, R35, c[0x0][0x320] ;  /* 0x0000c80023067a20 */ /* 0x010fe20000410000 */
[----:B------:R-:W4:Y:S03]  /*2640*/  LDSM.16.M88.4 R52, [R3+0x19100] ;  /* 0x019100000334783b */ /* 0x000f260000000200 */
[----:B------:R1:W-:Y:S01]  /*2650*/  MUFU.TANH R98, R6 ;  /* 0x0000000600627308 */ /* 0x0003e20000002400 */
[----:B------:R-:W2:Y:S02]  /*2660*/  LDSM.16.M88.4 R32, [R5+0x19900] ;  /* 0x019900000520783b */ /* 0x000ea40000000200 */
[----:B------:R-:W-:Y:S02]  /*2670*/  HMMA.16816.F32 R8, R224, R56, R8 ;  /* 0x00000038e008723c */ /* 0x000fe40000001808 */
[----:B------:R-:W2:Y:S01]  /*2680*/  LDSM.16.M88.4 R56, [R3+0x19900] ;  /* 0x019900000338783b */ /* 0x000ea20000000200 */
[----:B-----5:R-:W-:-:S05]  /*2690*/  FMUL.FTZ R4, R28, c[0x0][0x320] ;  /* 0x0000c8001c047a20 */ /* 0x020fca0000410000 */
[----:B------:R-:W-:Y:S01]  /*26a0*/  HMMA.16816.F32 R60, R212, R64, R100 ;  /* 0x00000040d43c723c */ /* 0x000fe20000001864 */
[----:B------:R5:W-:Y:S01]  /*26b0*/  MUFU.TANH R75, R4 ;  /* 0x00000004004b7308 */ /* 0x000be20000002400 */
[----:B-1----:R-:W-:-:S05]  /*26c0*/  FMUL.FTZ R6, R20, c[0x0][0x320] ;  /* 0x0000c80014067a20 */ /* 0x002fca0000410000 */
[----:B------:R-:W-:Y:S01]  /*26d0*/  SHF.L.U32 R103, R2, 0x1, RZ ;  /* 0x0000000102677819 */ /* 0x000fe200000006ff */
[----:B------:R-:W-:Y:S01]  /*26e0*/  HMMA.16816.F32 R24, R216, R44, R80 ;  /* 0x0000002cd818723c */ /* 0x000fe20000001850 */
[----:B------:R1:W-:Y:S03]  /*26f0*/  MUFU.TANH R97, R6 ;  /* 0x0000000600617308 */ /* 0x0003e60000002400 */
[--C-:B------:R-:W-:Y:S02]  /*2700*/  IMAD.IADD R2, R235, 0x1, R103.reuse ;  /* 0x00000001eb027824 */ /* 0x100fe400078e0267 */
[----:B------:R-:W-:Y:S02]  /*2710*/  IMAD R233, R0, 0x2, R103 ;  /* 0x0000000200e97824 */ /* 0x000fe400078e0267 */
[----:B------:R-:W-:Y:S01]  /*2720*/  HMMA.16816.F32 R64, R212, R66, R92 ;  /* 0x00000042d440723c */ /* 0x000fe2000000185c */
[----:B-----5:R-:W-:-:S02]  /*2730*/  FMUL.FTZ R4, R29, c[0x0][0x320] ;  /* 0x0000c8001d047a20 */ /* 0x020fc40000410000 */
[----:B------:R-:W-:Y:S02]  /*2740*/  IADD3 R0, R235, R233, RZ ;  /* 0x000000e9eb007210 */ /* 0x000fe40007ffe0ff */
[----:B------:R5:W-:Y:S01]  /*2750*/  MUFU.TANH R74, R4 ;  /* 0x00000004004a7308 */ /* 0x000be20000002400 */
[----:B-1----:R-:W-:-:S07]  /*2760*/  FMUL.FTZ R6, R21, c[0x0][0x320] ;  /* 0x0000c80015067a20 */ /* 0x002fce0000410000 */
[----:B------:R1:W-:Y:S01]  /*2770*/  MUFU.TANH R96, R6 ;  /* 0x0000000600607308 */ /* 0x0003e20000002400 */
[----:B-----5:R-:W-:-:S07]  /*2780*/  FMUL.FTZ R4, R30, c[0x0][0x320] ;  /* 0x0000c8001e047a20 */ /* 0x020fce0000410000 */
[----:B------:R5:W-:Y:S01]  /*2790*/  MUFU.TANH R73, R4 ;  /* 0x0000000400497308 */ /* 0x000be20000002400 */
[----:B-1----:R-:W-:-:S07]  /*27a0*/  FMUL.FTZ R6, R22, c[0x0][0x320] ;  /* 0x0000c80016067a20 */ /* 0x002fce0000410000 */
[----:B------:R1:W1:Y:S01]  /*27b0*/  MUFU.TANH R87, R6 ;  /* 0x0000000600577308 */ /* 0x0002620000002400 */
[----:B-----5:R-:W-:Y:S02]  /*27c0*/  FMUL.FTZ R4, R31, c[0x0][0x320] ;  /* 0x0000c8001f047a20 */ /* 0x020fe40000410000 */
[----:B------:R-:W5:Y:S05]  /*27d0*/  LDSM.16.M88.4 R28, [R5+0x1a100] ;  /* 0x01a10000051c783b */ /* 0x000f6a0000000200 */
[----:B------:R-:W-:Y:S01]  /*27e0*/  MUFU.TANH R72, R4 ;  /* 0x0000000400487308 */ /* 0x000fe20000002400 */
[----:B-1----:R-:W-:Y:S02]  /*27f0*/  FMUL.FTZ R6, R23, c[0x0][0x320] ;  /* 0x0000c80017067a20 */ /* 0x002fe40000410000 */
[----:B------:R-:W-:Y:S05]  /*2800*/  HMMA.16816.F32 R20, R220, R42, R16 ;  /* 0x0000002adc14723c */ /* 0x000fea0000001810 */
[----:B------:R1:W-:Y:S03]  /*2810*/  MUFU.TANH R86, R6 ;  /* 0x0000000600567308 */ /* 0x0003e60000002400 */
[C---:B------:R-:W-:Y:S08]  /*2820*/  HMMA.16816.F32 R16, R216.reuse, R46, R88 ;  /* 0x0000002ed810723c */ /* 0x040ff00000001858 */
[----:B--2---:R-:W-:Y:S01]  /*2830*/  HMMA.16816.F32 R44, R216, R36, R76 ;  /* 0x00000024d82c723c */ /* 0x004fe2000000184c */
[----:B-1----:R-:W-:-:S04]  /*2840*/  FMUL.FTZ R6, R8, c[0x0][0x320] ;  /* 0x0000c80008067a20 */ /* 0x002fc80000410000 */
[----:B------:R1:W2:Y:S03]  /*2850*/  MUFU.TANH R85, R6 ;  /* 0x0000000600557308 */ /* 0x0002a60000002400 */
[----:B----4-:R-:W-:Y:S08]  /*2860*/  HMMA.16816.F32 R20, R224, R54, R20 ;  /* 0x00000036e014723c */ /* 0x010ff00000001814 */
[----:B------:R-:W-:Y:S01]  /*2870*/  HMMA.16816.F32 R40, R216, R48, R60 ;  /* 0x00000030d828723c */ /* 0x000fe2000000183c */
[----:B-1----:R-:W-:-:S07]  /*2880*/  FMUL.FTZ R6, R9, c[0x0][0x320] ;  /* 0x0000c80009067a20 */ /* 0x002fce0000410000 */
[----:B------:R-:W-:Y:S01]  /*2890*/  HMMA.16816.F32 R16, R220, R34, R16 ;  /* 0x00000022dc10723c */ /* 0x000fe20000001810 */
[----:B------:R1:W4:Y:S07]  /*28a0*/  MUFU.TANH R84, R6 ;  /* 0x0000000600547308 */ /* 0x00032e0000002400 */
[----:B------:R-:W-:Y:S02]  /*28b0*/  FMUL.FTZ R20, R20, c[0x0][0x320] ;  /* 0x0000c80014147a20 */ /* 0x000fe40000410000 */
[----:B------:R-:W-:-:S02]  /*28c0*/  FMUL.FTZ R21, R21, c[0x0][0x320] ;  /* 0x0000c80015157a20 */ /* 0x000fc40000410000 */
[----:B------:R-:W-:Y:S01]  /*28d0*/  FMUL.FTZ R22, R22, c[0x0][0x320] ;  /* 0x0000c80016167a20 */ /* 0x000fe20000410000 */
[----:B------:R-:W-:Y:S01]  /*28e0*/  MUFU.TANH R145, R20 ;  /* 0x0000001400917308 */ /* 0x000fe20000002400 */
[----:B------:R-:W-:Y:S02]  /*28f0*/  FMUL.FTZ R23, R23, c[0x0][0x320] ;  /* 0x0000c80017177a20 */ /* 0x000fe40000410000 */
[----:B-1----:R-:W-:-:S05]  /*2900*/  FMUL.FTZ R6, R10, c[0x0][0x320] ;  /* 0x0000c8000a067a20 */ /* 0x002fca0000410000 */
[----:B------:R-:W-:Y:S08]  /*2910*/  MUFU.TANH R101, R21 ;  /* 0x0000001500657308 */ /* 0x000ff00000002400 */
[----:B------:R1:W1:Y:S08]  /*2920*/  MUFU.TANH R81, R6 ;  /* 0x0000000600517308 */ /* 0x0002700000002400 */
[----:B------:R-:W-:Y:S01]  /*2930*/  MUFU.TANH R49, R23 ;  /* 0x0000001700317308 */ /* 0x000fe20000002400 */
[----:B-1----:R-:W-:-:S02]  /*2940*/  FMUL.FTZ R6, R11, c[0x0][0x320] ;  /* 0x0000c8000b067a20 */ /* 0x002fc40000410000 */
[----:B------:R-:W-:Y:S01]  /*2950*/  HMMA.16816.F32 R8, R224, R52, R12 ;  /* 0x00000034e008723c */ /* 0x000fe2000000180c */
[----:B------:R1:W-:Y:S04]  /*2960*/  LDSM.16.M88.4 R52, [R5+0x1a900] ;  /* 0x01a900000534783b */ /* 0x0003e80000000200 */
[----:B------:R-:W1:Y:S03]  /*2970*/  MUFU.TANH R80, R6 ;  /* 0x0000000600507308 */ /* 0x000e660000002400 */
[----:B------:R-:W-:Y:S08]  /*2980*/  HMMA.16816.F32 R12, R220, R32, R24 ;  /* 0x00000020dc0c723c */ /* 0x000ff00000001818 */
[----:B------:R-:W-:Y:S01]  /*2990*/  HMMA.16816.F32 R24, R216, R38, R68 ;  /* 0x00000026d818723c */ /* 0x000fe20000001844 */
[----:B------:R-:W1:Y:S07]  /*29a0*/  LDSM.16.M88.4 R36, [R3+0x1a100] ;  /* 0x01a100000324783b */ /* 0x000e6e0000000200 */
[----:B------:R-:W-:Y:S01]  /*29b0*/  FMUL.FTZ R9, R9, c[0x0][0x320] ;  /* 0x0000c80009097a20 */ /* 0x000fe20000410000 */
[----:B------:R-:W-:Y:S01]  /*29c0*/  HMMA.16816.F32 R32, R224, R58, R16 ;  /* 0x0000003ae020723c */ /* 0x000fe20000001810 */
[----:B------:R-:W-:-:S02]  /*29d0*/  FMUL.FTZ R10, R10, c[0x0][0x320] ;  /* 0x0000c8000a0a7a20 */ /* 0x000fc40000410000 */
[----:B------:R-:W-:Y:S01]  /*29e0*/  FMUL.FTZ R11, R11, c[0x0][0x320] ;  /* 0x0000c8000b0b7a20 */ /* 0x000fe20000410000 */
[----:B------:R-:W-:Y:S01]  /*29f0*/  MUFU.TANH R102, R9 ;  /* 0x0000000900667308 */ /* 0x000fe20000002400 */
[----:B------:R-:W-:-:S07]  /*2a00*/  FMUL.FTZ R4, R8, c[0x0][0x320] ;  /* 0x0000c80008047a20 */ /* 0x000fce0000410000 */
[----:B------:R-:W-:Y:S03]  /*2a10*/  MUFU.TANH R146, R10 ;  /* 0x0000000a00927308 */ /* 0x000fe60000002400 */
[----:B-----5:R-:W-:Y:S05]  /*2a20*/  HMMA.16816.F32 R24, R220, R30, R24 ;  /* 0x0000001edc18723c */ /* 0x020fea0000001818 */
[----:B------:R5:W-:Y:S04]  /*2a30*/  MUFU.TANH R168, R11 ;  /* 0x0000000b00a87308 */ /* 0x000be80000002400 */
[----:B------:R-:W-:-:S02]  /*2a40*/  FMUL.FTZ R32, R32, c[0x0][0x320] ;  /* 0x0000c80020207a20 */ /* 0x000fc40000410000 */
[----:B------:R-:W-:Y:S02]  /*2a50*/  FMUL.FTZ R33, R33, c[0x0][0x320] ;  /* 0x0000c80021217a20 */ /* 0x000fe40000410000 */
[----:B------:R1:W1:Y:S01]  /*2a60*/  MUFU.TANH R144, R4 ;  /* 0x0000000400907308 */ /* 0x0002620000002400 */
[----:B------:R-:W-:Y:S02]  /*2a70*/  FMUL.FTZ R34, R34, c[0x0][0x320] ;  /* 0x0000c80022227a20 */ /* 0x000fe40000410000 */
[----:B------:R-:W-:Y:S01]  /*2a80*/  FMUL.FTZ R35, R35, c[0x0][0x320] ;  /* 0x0000c80023237a20 */ /* 0x000fe20000410000 */
[----:B-----5:R-:W-:Y:S01]  /*2a90*/  HMMA.16816.F32 R8, R220, R28, R44 ;  /* 0x0000001cdc08723c */ /* 0x020fe2000000182c */
[----:B------:R5:W2:Y:S03]  /*2aa0*/  LDSM.16.M88.4 R44, [R3+0x1a900] ;  /* 0x01a90000032c783b */ /* 0x000aa60000000200 */
[----:B------:R-:W-:Y:S01]  /*2ab0*/  MUFU.TANH R32, R32 ;  /* 0x0000002000207308 */ /* 0x000fe20000002400 */
[----:B------:R-:W-:-:S04]  /*2ac0*/  DEPBAR.LE SB0, 0x2 ;  /* 0x000080800000791a */ /* 0x000fc80000000000 */
[----:B-1----:R-:W-:Y:S03]  /*2ad0*/  HMMA.16816.F32 R4, R224, R56, R12 ;  /* 0x00000038e004723c */ /* 0x002fe6000000180c */
[----:B------:R-:W-:Y:S05]  /*2ae0*/  MUFU.TANH R33, R33 ;  /* 0x0000002100217308 */ /* 0x000fea0000002400 */
[----:B------:R-:W-:Y:S03]  /*2af0*/  HMMA.16816.F32 R12, R216, R50, R64 ;  /* 0x00000032d80c723c */ /* 0x000fe60000001840 */
[----:B------:R1:W1:Y:S01]  /*2b00*/  MUFU.TANH R50, R22 ;  /* 0x0000001600327308 */ /* 0x0002620000002400 */
[----:B-----5:R-:W-:-:S04]  /*2b10*/  SHF.R.S32.HI R3, RZ, 0x1f, R124 ;  /* 0x0000001fff037819 */ /* 0x020fc8000001147c */
[----:B------:R-:W-:Y:S03]  /*2b20*/  HMMA.16816.F32 R16, R224, R36, R8 ;  /* 0x00000024e010723c */ /* 0x000fe60000001808 */
[----:B------:R-:W-:Y:S01]  /*2b30*/  MUFU.TANH R34, R34 ;  /* 0x0000002200227308 */ /* 0x000fe20000002400 */
[----:B------:R-:W-:-:S04]  /*2b40*/  LEA.HI R125, R3, R124, RZ, 0x2 ;  /* 0x0000007c037d7211 */ /* 0x000fc800078f10ff */
[----:B------:R-:W-:Y:S01]  /*2b50*/  FMUL.FTZ R4, R4, c[0x0][0x320] ;  /* 0x0000c80004047a20 */ /* 0x000fe20000410000 */
[----:B------:R-:W-:Y:S01]  /*2b60*/  LOP3.LUT R3, R125, 0x7ffffffc, RZ, 0xc0, !PT ;  /* 0x7ffffffc7d037812 */ /* 0x000fe200078ec0ff */
[----:B-1----:R-:W-:Y:S01]  /*2b70*/  HMMA.16816.F32 R20, R220, R52, R40 ;  /* 0x00000034dc14723c */ /* 0x002fe20000001828 */
[----:B------:R-:W-:Y:S01]  /*2b80*/  FMUL.FTZ R6, R6, c[0x0][0x320] ;  /* 0x0000c80006067a20 */ /* 0x000fe20000410000 */
[----:B------:R1:W5:Y:S01]  /*2b90*/  MUFU.TANH R48, R4 ;  /* 0x0000000400307308 */ /* 0x0003620000002400 */
[----:B------:R-:W-:Y:S01]  /*2ba0*/  FMUL.FTZ R7, R7, c[0x0][0x320] ;  /* 0x0000c80007077a20 */ /* 0x000fe20000410000 */
[----:B------:R-:W-:Y:S01]  /*2bb0*/  STL [R1+0x48], R125 ;  /* 0x0000487d01007387 */ /* 0x000fe20000100800 */
[----:B------:R-:W-:-:S03]  /*2bc0*/  FMUL.FTZ R5, R5, c[0x0][0x320] ;  /* 0x0000c80005057a20 */ /* 0x000fc60000410000 */
[----:B------:R-:W-:Y:S02]  /*2bd0*/  HMMA.16816.F32 R28, R220, R54, R12 ;  /* 0x00000036dc1c723c */ /* 0x000fe4000000180c */
[----:B------:R3:W-:Y:S04]  /*2be0*/  MUFU.TANH R40, R6 ;  /* 0x0000000600287308 */ /* 0x0007e80000002400 */
[----:B------:R-:W-:Y:S02]  /*2bf0*/  FMUL.FTZ R16, R16, c[0x0][0x320] ;  /* 0x0000c80010107a20 */ /* 0x000fe40000410000 */
[----:B------:R-:W-:Y:S01]  /*2c00*/  HMMA.16816.F32 R12, R224, R38, R24 ;  /* 0x00000026e00c723c */ /* 0x000fe20000001818 */
[----:B------:R-:W-:Y:S01]  /*2c10*/  FMUL.FTZ R17, R17, c[0x0][0x320] ;  /* 0x0000c80011117a20 */ /* 0x000fe20000410000 */
[----:B------:R3:W-:Y:S01]  /*2c20*/  MUFU.TANH R36, R7 ;  /* 0x0000000700247308 */ /* 0x0007e20000002400 */
[----:B-1----:R-:W-:-:S02]  /*2c30*/  IMAD.IADD R4, R124, 0x1, -R3 ;  /* 0x000000017c047824 */ /* 0x002fc400078e0a03 */
[----:B------:R-:W-:Y:S02]  /*2c40*/  IMAD.U32 R3, RZ, RZ, UR5 ;  /* 0x00000005ff037e24 */ /* 0x000fe4000f8e00ff */
[----:B------:R-:W-:Y:S01]  /*2c50*/  FMUL.FTZ R18, R18, c[0x0][0x320] ;  /* 0x0000c80012127a20 */ /* 0x000fe20000410000 */
[----:B--2---:R-:W-:Y:S01]  /*2c60*/  HMMA.16816.F32 R8, R224, R44, R20 ;  /* 0x0000002ce008723c */ /* 0x004fe20000001814 */
[----:B------:R-:W-:Y:S01]  /*2c70*/  IMAD R3, R4, -0x2, R3 ;  /* 0xfffffffe04037824 */ /* 0x000fe200078e0203 */
[----:B------:R1:W2:Y:S01]  /*2c80*/  MUFU.TANH R41, R5 ;  /* 0x0000000500297308 */ /* 0x0002a20000002400 */
[----:B------:R-:W-:-:S03]  /*2c90*/  FMUL.FTZ R19, R19, c[0x0][0x320] ;  /* 0x0000c80013137a20 */ /* 0x000fc60000410000 */
[C---:B------:R-:W-:Y:S02]  /*2ca0*/  ISETP.GT.AND P6, PT, R3.reuse, RZ, PT ;  /* 0x000000ff0300720c */ /* 0x040fe40003fc4270 */
[C---:B------:R-:W-:Y:S01]  /*2cb0*/  ISETP.GT.AND P5, PT, R3.reuse, 0x1, PT ;  /* 0x000000010300780c */ /* 0x040fe20003fa4270 */
[----:B------:R-:W-:Y:S01]  /*2cc0*/  HMMA.16816.F32 R28, R224, R46, R28 ;  /* 0x0000002ee01c723c */ /* 0x000fe2000000181c */
[----:B------:R-:W-:Y:S01]  /*2cd0*/  ISETP.GT.AND P1, PT, R3, 0x8, PT ;  /* 0x000000080300780c */ /* 0x000fe20003f24270 */
[----:B------:R-:W2:Y:S01]  /*2ce0*/  MUFU.TANH R16, R16 ;  /* 0x0000001000107308 */ /* 0x000ea20000002400 */
[----:B---3--:R-:W-:Y:S02]  /*2cf0*/  FSEL R6, R105, -INF , P6 ;  /* 0xff80000069067808 */ /* 0x008fe40003000000 */
[----:B------:R-:W-:Y:S02]  /*2d00*/  FSEL R7, R104, -INF , P5 ;  /* 0xff80000068077808 */ /* 0x000fe40002800000 */
[----:B------:R-:W-:-:S02]  /*2d10*/  FMUL.FTZ R20, R15, c[0x0][0x320] ;  /* 0x0000c8000f147a20 */ /* 0x000fc40000410000 */
[----:B------:R-:W-:Y:S01]  /*2d20*/  FMNMX.FTZ R4, R6, R7, !PT ;  /* 0x0000000706047209 */ /* 0x000fe20007810000 */
[----:B-1----:R-:W-:Y:S01]  /*2d30*/  FMUL.FTZ R5, R14, c[0x0][0x320] ;  /* 0x0000c8000e057a20 */ /* 0x002fe20000410000 */
[----:B------:R-:W-:Y:S01]  /*2d40*/  FSEL R14, R87, -INF , P1 ;  /* 0xff800000570e7808 */ /* 0x000fe20000800000 */
[----:B------:R-:W-:Y:S01]  /*2d50*/  FMUL.FTZ R13, R13, c[0x0][0x320] ;  /* 0x0000c8000d0d7a20 */ /* 0x000fe20000410000 */
[----:B------:R-:W1:Y:S01]  /*2d60*/  MUFU.TANH R35, R35 ;  /* 0x0000002300237308 */ /* 0x000e620000002400 */
[----:B------:R-:W-:Y:S02]  /*2d70*/  FMUL.FTZ R12, R12, c[0x0][0x320] ;  /* 0x0000c8000c0c7a20 */ /* 0x000fe40000410000 */
[----:B------:R-:W-:Y:S01]  /*2d80*/  FMUL.FTZ R25, R10, c[0x0][0x320] ;  /* 0x0000c8000a197a20 */ /* 0x000fe20000410000 */
[----:B------:R-:W-:Y:S01]  /*2d90*/  FSEL R10, R99, -INF , P6 ;  /* 0xff800000630a7808 */ /* 0x000fe20003000000 */
[----:B------:R-:W-:Y:S01]  /*2da0*/  FMUL.FTZ R22, R8, c[0x0][0x320] ;  /* 0x0000c80008167a20 */ /* 0x000fe20000410000 */
[----:B------:R-:W-:Y:S01]  /*2db0*/  ISETP.GT.AND P6, PT, R3, 0x9, PT ;  /* 0x000000090300780c */ /* 0x000fe20003fc4270 */
[----:B------:R-:W-:Y:S01]  /*2dc0*/  FMUL.FTZ R26, R11, c[0x0][0x320] ;  /* 0x0000c8000b1a7a20 */ /* 0x000fe20000410000 */
[----:B------:R-:W-:Y:S01]  /*2dd0*/  FSEL R8, R97, -INF , P1 ;  /* 0xff80000061087808 */ /* 0x000fe20000800000 */
[----:B------:R-:W-:Y:S01]  /*2de0*/  FMUL.FTZ R23, R9, c[0x0][0x320] ;  /* 0x0000c80009177a20 */ /* 0x000fe20000410000 */
[----:B------:R-:W-:Y:S01]  /*2df0*/  FSEL R11, R98, -INF , P5 ;  /* 0xff800000620b7808 */ /* 0x000fe20002800000 */
[----:B------:R-:W-:Y:S01]  /*2e00*/  MUFU.TANH R24, R13 ;  /* 0x0000000d00187308 */ /* 0x000fe20000002400 */
[----:B------:R-:W-:Y:S01]  /*2e10*/  ISETP.GT.AND P5, PT, R3, 0x10, PT ;  /* 0x000000100300780c */ /* 0x000fe20003fa4270 */
[----:B------:R-:W-:Y:S01]  /*2e20*/  FMUL.FTZ R28, R28, c[0x0][0x320] ;  /* 0x0000c8001c1c7a20 */ /* 0x000fe20000410000 */
[----:B------:R-:W-:Y:S01]  /*2e30*/  FSEL R9, R96, -INF , P6 ;  /* 0xff80000060097808 */ /* 0x000fe20003000000 */
[----:B------:R-:W-:Y:S01]  /*2e40*/  FMUL.FTZ R29, R29, c[0x0][0x320] ;  /* 0x0000c8001d1d7a20 */ /* 0x000fe20000410000 */
[----:B------:R-:W-:Y:S01]  /*2e50*/  FMNMX.FTZ R4, R8, R4, !PT ;  /* 0x0000000408047209 */ /* 0x000fe20007810000 */
[----:B------:R-:W-:Y:S01]  /*2e60*/  FMUL.FTZ R30, R30, c[0x0][0x320] ;  /* 0x0000c8001e1e7a20 */ /* 0x000fe20000410000 */
[----:B------:R-:W-:Y:S01]  /*2e70*/  ISETP.GT.AND P1, PT, R3, 0x11, PT ;  /* 0x000000110300780c */ /* 0x000fe20003f24270 */
[----:B------:R3:W-:Y:S01]  /*2e80*/  MUFU.TANH R13, R5 ;  /* 0x00000005000d7308 */ /* 0x0007e20000002400 */
[----:B------:R-:W-:-:S02]  /*2e90*/  FSEL R44, R85, -INF , P5 ;  /* 0xff800000552c7808 */ /* 0x000fc40002800000 */
[----:B------:R-:W-:Y:S02]  /*2ea0*/  FMNMX.FTZ R4, R9, R4, !PT ;  /* 0x0000000409047209 */ /* 0x000fe40007810000 */
[----:B------:R-:W-:Y:S02]  /*2eb0*/  FSEL R15, R86, -INF , P6 ;  /* 0xff800000560f7808 */ /* 0x000fe40003000000 */
[----:B------:R-:W-:Y:S01]  /*2ec0*/  ISETP.GT.AND P6, PT, R3, 0x18, PT ;  /* 0x000000180300780c */ /* 0x000fe20003fc4270 */
[----:B------:R-:W1:Y:S01]  /*2ed0*/  MUFU.TANH R17, R17 ;  /* 0x0000001100117308 */ /* 0x000e620000002400 */
[----:B----4-:R-:W-:Y:S02]  /*2ee0*/  FSEL R45, R84, -INF , P1 ;  /* 0xff800000542d7808 */ /* 0x010fe40000800000 */
[----:B------:R-:W-:Y:S02]  /*2ef0*/  FMNMX.FTZ R4, R44, R4, !PT ;  /* 0x000000042c047209 */ /* 0x000fe40007810000 */
[----:B------:R-:W-:-:S02]  /*2f00*/  FSEL R64, R81, -INF , P5 ;  /* 0xff80000051407808 */ /* 0x000fc40002800000 */
[----:B------:R-:W-:Y:S01]  /*2f10*/  ISETP.GT.AND P5, PT, R3, 0x19, PT ;  /* 0x000000190300780c */ /* 0x000fe20003fa4270 */
[----:B------:R-:W4:Y:S01]  /*2f20*/  MUFU.TANH R18, R18 ;  /* 0x0000001200127308 */ /* 0x000f220000002400 */
[----:B------:R-:W-:Y:S02]  /*2f30*/  FSEL R46, R75, -INF , P6 ;  /* 0xff8000004b2e7808 */ /* 0x000fe40003000000 */
[----:B------:R-:W-:Y:S02]  /*2f40*/  FMNMX.FTZ R4, R45, R4, !PT ;  /* 0x000000042d047209 */ /* 0x000fe40007810000 */
[----:B------:R-:W-:Y:S02]  /*2f50*/  FSEL R66, R80, -INF , P1 ;  /* 0xff80000050427808 */ /* 0x000fe40000800000 */
[----:B------:R-:W-:Y:S01]  /*2f60*/  ISETP.GT.AND P1, PT, R3, 0x20, PT ;  /* 0x000000200300780c */ /* 0x000fe20003f24270 */
[----:B------:R-:W1:Y:S01]  /*2f70*/  MUFU.TANH R21, R12 ;  /* 0x0000000c00157308 */ /* 0x000e620000002400 */
[----:B------:R-:W-:-:S02]  /*2f80*/  FSEL R47, R74, -INF , P5 ;  /* 0xff8000004a2f7808 */ /* 0x000fc40002800000 */
[----:B------:R-:W-:Y:S02]  /*2f90*/  FMNMX.FTZ R4, R46, R4, !PT ;  /* 0x000000042e047209 */ /* 0x000fe40007810000 */
[----:B------:R-:W-:Y:S02]  /*2fa0*/  FSEL R65, R73, -INF , P6 ;  /* 0xff80000049417808 */ /* 0x000fe40003000000 */
[----:B------:R-:W-:Y:S01]  /*2fb0*/  ISETP.GT.AND P6, PT, R3, 0x21, PT ;  /* 0x000000210300780c */ /* 0x000fe20003fc4270 */
[----:B------:R-:W1:Y:S01]  /*2fc0*/  MUFU.TANH R19, R19 ;  /* 0x0000001300137308 */ /* 0x000e620000002400 */
[----:B------:R-:W-:Y:S02]  /*2fd0*/  FSEL R144, R144, -INF , P1 ;  /* 0xff80000090907808 */ /* 0x000fe40000800000 */
[----:B------:R-:W-:Y:S02]  /*2fe0*/  FMNMX.FTZ R4, R47, R4, !PT ;  /* 0x000000042f047209 */ /* 0x000fe40007810000 */
[----:B---3--:R-:W-:-:S02]  /*2ff0*/  FMNMX.FTZ R5, R10, R11, !PT ;  /* 0x0000000b0a057209 */ /* 0x008fc40007810000 */
[----:B------:R-:W-:Y:S01]  /*3000*/  FSEL R67, R72, -INF , P5 ;  /* 0xff80000048437808 */ /* 0x000fe20002800000 */
[----:B------:R-:W3:Y:S01]  /*3010*/  MUFU.TANH R20, R20 ;  /* 0x0000001400147308 */ /* 0x000ee20000002400 */
[----:B------:R-:W-:Y:S02]  /*3020*/  ISETP.GT.AND P5, PT, R3, 0x28, PT ;  /* 0x000000280300780c */ /* 0x000fe40003fa4270 */
[----:B------:R-:W-:Y:S02]  /*3030*/  FSEL R102, R102, -INF , P6 ;  /* 0xff80000066667808 */ /* 0x000fe40003000000 */
[----:B------:R-:W-:Y:S02]  /*3040*/  FMNMX.FTZ R4, R144, R4, !PT ;  /* 0x0000000490047209 */ /* 0x000fe40007810000 */
[----:B------:R-:W-:Y:S01]  /*3050*/  FMNMX.FTZ R5, R14, R5, !PT ;  /* 0x000000050e057209 */ /* 0x000fe20007810000 */
[----:B------:R-:W-:Y:S01]  /*3060*/  MUFU.TANH R22, R22 ;  /* 0x0000001600167308 */ /* 0x000fe20000002400 */
[----:B------:R-:W-:-:S02]  /*3070*/  FSEL R146, R146, -INF , P1 ;  /* 0xff80000092927808 */ /* 0x000fc40000800000 */
[----:B------:R-:W-:Y:S02]  /*3080*/  ISETP.GT.AND P1, PT, R3, 0x29, PT ;  /* 0x000000290300780c */ /* 0x000fe40003f24270 */
[----:B------:R-:W-:Y:S02]  /*3090*/  FSEL R145, R145, -INF , P5 ;  /* 0xff80000091917808 */ /* 0x000fe40002800000 */
[----:B------:R-:W-:Y:S01]  /*30a0*/  FMNMX.FTZ R4, R102, R4, !PT ;  /* 0x0000000466047209 */ /* 0x000fe20007810000 */
[----:B------:R-:W1:Y:S01]  /*30b0*/  MUFU.TANH R12, R25 ;  /* 0x00000019000c7308 */ /* 0x000e620000002400 */
[----:B------:R-:W-:Y:S02]  /*30c0*/  FMNMX.FTZ R5, R15, R5, !PT ;  /* 0x000000050f057209 */ /* 0x000fe40007810000 */
[----:B------:R-:W-:Y:S02]  /*30d0*/  FSEL R168, R168, -INF , P6 ;  /* 0xff800000a8a87808 */ /* 0x000fe40003000000 */
[----:B------:R-:W-:-:S02]  /*30e0*/  ISETP.GT.AND P6, PT, R3, 0x30, PT ;  /* 0x000000300300780c */ /* 0x000fc40003fc4270 */
[----:B------:R-:W-:Y:S01]  /*30f0*/  FSEL R101, R101, -INF , P1 ;  /* 0xff80000065657808 */ /* 0x000fe20000800000 */
[----:B------:R-:W-:Y:S01]  /*3100*/  MUFU.TANH R28, R28 ;  /* 0x0000001c001c7308 */ /* 0x000fe20000002400 */
[----:B------:R-:W-:Y:S02]  /*3110*/  FMNMX.FTZ R4, R145, R4, !PT ;  /* 0x0000000491047209 */ /* 0x000fe40007810000 */
[----:B------:R-:W-:Y:S02]  /*3120*/  FMNMX.FTZ R5, R64, R5, !PT ;  /* 0x0000000540057209 */ /* 0x000fe40007810000 */
[----:B------:R-:W-:Y:S01]  /*3130*/  FSEL R147, R50, -INF , P5 ;  /* 0xff80000032937808 */ /* 0x000fe20002800000 */
[----:B------:R-:W-:Y:S01]  /*3140*/  BAR.SYNC.DEFER_BLOCKING 0x0 ;  /* 0x0000000000007b1d */ /* 0x000fe20000010000 */
[----:B------:R-:W-:Y:S02]  /*3150*/  ISETP.GT.AND P5, PT, R3, 0x31, PT ;  /* 0x000000310300780c */ /* 0x000fe40003fa4270 */
[----:B-----5:R-:W-:-:S02]  /*3160*/  FSEL R191, R48, -INF , P6 ;  /* 0xff80000030bf7808 */ /* 0x020fc40003000000 */
[----:B------:R-:W-:Y:S01]  /*3170*/  FMNMX.FTZ R4, R101, R4, !PT ;  /* 0x0000000465047209 */ /* 0x000fe20007810000 */
[----:B------:R-:W-:Y:S01]  /*3180*/  MUFU.TANH R30, R30 ;  /* 0x0000001e001e7308 */ /* 0x000fe20000002400 */
[----:B------:R-:W-:Y:S02]  /*3190*/  FMNMX.FTZ R5, R66, R5, !PT ;  /* 0x0000000542057209 */ /* 0x000fe40007810000 */
[----:B------:R-:W-:Y:S02]  /*31a0*/  FSEL R169, R49, -INF , P1 ;  /* 0xff80000031a97808 */ /* 0x000fe40000800000 */
[----:B------:R-:W-:Y:S02]  /*31b0*/  ISETP.GT.AND P1, PT, R3, 0x38, PT ;  /* 0x000000380300780c */ /* 0x000fe40003f24270 */
[----:B--2---:R-:W-:Y:S02]  /*31c0*/  FSEL R188, R41, -INF , P5 ;  /* 0xff80000029bc7808 */ /* 0x004fe40002800000 */
[----:B------:R-:W-:-:S02]  /*31d0*/  FMNMX.FTZ R4, R191, R4, !PT ;  /* 0x00000004bf047209 */ /* 0x000fc40007810000 */
[----:B------:R-:W-:Y:S02]  /*31e0*/  FMNMX.FTZ R5, R65, R5, !PT ;  /* 0x0000000541057209 */ /* 0x000fe40007810000 */
[----:B------:R-:W-:Y:S02]  /*31f0*/  FSEL R229, R40, -INF , P6 ;  /* 0xff80000028e57808 */ /* 0x000fe40003000000 */
[----:B------:R-:W-:Y:S02]  /*3200*/  ISETP.GT.AND P6, PT, R3, 0x39, PT ;  /* 0x000000390300780c */ /* 0x000fe40003fc4270 */
[----:B------:R-:W-:Y:S01]  /*3210*/  FSEL R190, R32, -INF , P1 ;  /* 0xff80000020be7808 */ /* 0x000fe20000800000 */
[----:B------:R-:W-:Y:S01]  /*3220*/  LDSM.16.MT88.4 R40, [R233+0x3100] ;  /* 0x00310000e928783b */ /* 0x000fe20000004200 */
        /* <DEDUP_REMOVED lines=11> */
[----:B------:R-:W-:Y:S01]  /*32e0*/  FMNMX.FTZ R100, R189, R4, !PT ;  /* 0x00000004bd647209 */ /* 0x000fe20007810000 */
[----:B------:R2:W5:Y:S01]  /*32f0*/  MUFU.TANH R16, R23 ;  /* 0x0000001700107308 */ /* 0x0005620000002400 */
[----:B------:R-:W-:Y:S02]  /*3300*/  FMNMX.FTZ R5, R168, R5, !PT ;  /* 0x00000005a8057209 */ /* 0x000fe40007810000 */
[----:B-1----:R-:W-:Y:S02]  /*3310*/  FSEL R230, R35, -INF , P6 ;  /* 0xff80000023e67808 */ /* 0x002fe40003000000 */
[----:B------:R-:W-:Y:S01]  /*3320*/  ISETP.GT.AND P6, PT, R3, 0x48, PT ;  /* 0x000000480300780c */ /* 0x000fe20003fc4270 */
[----:B------:R-:W-:Y:S01]  /*3330*/  LDSM.16.MT88.4 R32, [R103+0x3100] ;  /* 0x003100006720783b */ /* 0x000fe20000004200 */
[----:B------:R-:W-:-:S02]  /*3340*/  FSEL R244, R17, -INF , P1 ;  /* 0xff80000011f47808 */ /* 0x000fc40000800000 */
[----:B------:R-:W-:Y:S02]  /*3350*/  FMNMX.FTZ R100, R246, R100, !PT ;  /* 0x00000064f6647209 */ /* 0x000fe40007810000 */
[----:B------:R-:W-:Y:S02]  /*3360*/  FMNMX.FTZ R4, R147, R5, !PT ;  /* 0x0000000593047209 */ /* 0x000fe40007810000 */
[----:B----4-:R-:W-:Y:S01]  /*3370*/  FSEL R249, R18, -INF , P5 ;  /* 0xff80000012f97808 */ /* 0x010fe20002800000 */
[----:B------:R-:W1:Y:S01]  /*3380*/  MUFU.TANH R5, R29 ;  /* 0x0000001d00057308 */ /* 0x000e620000002400 */
        /* <DEDUP_REMOVED lines=10> */
[----:B---3--:R-:W-:Y:S02]  /*3430*/  FSEL R245, R20, -INF , P5 ;  /* 0xff80000014f57808 */ /* 0x008fe40002800000 */
[----:B------:R-:W-:Y:S02]  /*3440*/  FSEL R161, R12, -INF , P1 ;  /* 0xff8000000ca17808 */ /* 0x000fe40000800000 */
[----:B------:R-:W-:Y:S01]  /*3450*/  FSEL R240, R22, -INF , P1 ;  /* 0xff80000016f07808 */ /* 0x000fe20000800000 */
[----:B------:R3:W4:Y:S01]  /*3460*/  MUFU.TANH R12, R26 ;  /* 0x0000001a000c7308 */ /* 0x0007220000002400 */
[C---:B------:R-:W-:Y:S01]  /*3470*/  ISETP.GT.AND P6, PT, R3.reuse, 0x51, PT ;  /* 0x000000510300780c */ /* 0x040fe20003fc4270 */
[----:B--2---:R-:W-:Y:S01]  /*3480*/  LDSM.16.MT88.4 R20, [R2+0x100] ;  /* 0x000100000214783b */ /* 0x004fe20000004200 */
[----:B------:R-:W-:-:S02]  /*3490*/  ISETP.GT.AND P5, PT, R3, 0x58, PT ;  /* 0x000000580300780c */ /* 0x000fc40003fa4270 */
[----:B------:R-:W-:Y:S02]  /*34a0*/  ISETP.GT.AND P1, PT, R3, 0x59, PT ;  /* 0x000000590300780c */ /* 0x000fe40003f24270 */
[----:B------:R-:W-:Y:S02]  /*34b0*/  FMNMX.FTZ R100, R241, R100, !PT ;  /* 0x00000064f1647209 */ /* 0x000fe40007810000 */
[----:B------:R-:W-:Y:S02]  /*34c0*/  FMNMX.FTZ R3, R228, R4, !PT ;  /* 0x00000004e4037209 */ /* 0x000fe40007810000 */
[----:B-----5:R-:W-:Y:S02]  /*34d0*/  FSEL R162, R16, -INF , P6 ;  /* 0xff80000010a27808 */ /* 0x020fe40003000000 */
[----:B------:R-:W-:Y:S01]  /*34e0*/  FMNMX.FTZ R100, R240, R100, !PT ;  /* 0x00000064f0647209 */ /* 0x000fe20007810000 */
[----:B------:R-:W-:Y:S01]  /*34f0*/  LDSM.16.MT88.4 R16, [R2+0x3100] ;  /* 0x003100000210783b */ /* 0x000fe20000004200 */
[----:B------:R-:W-:-:S02]  /*3500*/  FMNMX.FTZ R3, R231, R3, !PT ;  /* 0x00000003e7037209 */ /* 0x000fc40007810000 */
[----:B------:R-:W-:Y:S01]  /*3510*/  FSEL R178, R28, -INF , P5 ;  /* 0xff8000001cb27808 */ /* 0x000fe20002800000 */
[----:B---3--:R-:W-:Y:S01]  /*3520*/  LDSM.16.MT88.4 R24, [R0+0x100] ;  /* 0x000100000018783b */ /* 0x008fe20000004200 */
[----:B------:R-:W-:Y:S02]  /*3530*/  FMNMX.FTZ R100, R162, R100, !PT ;  /* 0x00000064a2647209 */ /* 0x000fe40007810000 */
[----:B------:R-:W-:Y:S02]  /*3540*/  FMNMX.FTZ R3, R230, R3, !PT ;  /* 0x00000003e6037209 */ /* 0x000fe40007810000 */
[----:B-1----:R-:W-:Y:S01]  /*3550*/  FSEL R236, R5, -INF , P1 ;  /* 0xff80000005ec7808 */ /* 0x002fe20000800000 */
[----:B------:R-:W-:Y:S01]  /*3560*/  FMUL.FTZ R5, R31, c[0x0][0x320] ;  /* 0x0000c8001f057a20 */ /* 0x000fe20000410000 */
[----:B------:R-:W-:Y:S02]  /*3570*/  FMNMX.FTZ R100, R178, R100, !PT ;  /* 0x00000064b2647209 */ /* 0x000fe40007810000 */
[----:B------:R-:W-:-:S02]  /*3580*/  FMNMX.FTZ R3, R249, R3, !PT ;  /* 0x00000003f9037209 */ /* 0x000fc40007810000 */
[----:B------:R-:W-:Y:S01]  /*3590*/  FMNMX.FTZ R100, R236, R100, !PT ;  /* 0x00000064ec647209 */ /* 0x000fe20007810000 */
[----:B------:R-:W1:Y:S01]  /*35a0*/  MUFU.TANH R5, R5 ;  /* 0x0000000500057308 */ /* 0x000e620000002400 */
[----:B------:R-:W-:Y:S02]  /*35b0*/  FMNMX.FTZ R3, R248, R3, !PT ;  /* 0x00000003f8037209 */ /* 0x000fe40007810000 */
[----:B----4-:R-:W-:Y:S01]  /*35c0*/  FSEL R179, R12, -INF , P6 ;  /* 0xff8000000cb37808 */ /* 0x010fe20003000000 */
[----:B------:R-:W2:Y:S01]  /*35d0*/  SHFL.BFLY PT, R4, R100, 0x2, 0x1f ;  /* 0x0c401f0064047f89 */ /* 0x000ea200000e0000 */
[----:B------:R-:W-:Y:S02]  /*35e0*/  FMNMX.FTZ R3, R247, R3, !PT ;  /* 0x00000003f7037209 */ /* 0x000fe40007810000 */
[----:B------:R-:W-:Y:S02]  /*35f0*/  FSEL R170, R30, -INF , P5 ;  /* 0xff8000001eaa7808 */ /* 0x000fe40002800000 */
[----:B------:R-:W-:Y:S01]  /*3600*/  FMNMX.FTZ R3, R245, R3, !PT ;  /* 0x00000003f5037209 */ /* 0x000fe20007810000 */
[----:B------:R-:W-:Y:S03]  /*3610*/  LDSM.16.MT88.4 R28, [R233+0x100] ;  /* 0x00010000e91c783b */ /* 0x000fe60000004200 */
[----:B------:R-:W-:-:S02]  /*3620*/  FMNMX.FTZ R3, R161, R3, !PT ;  /* 0x00000003a1037209 */ /* 0x000fc40007810000 */
[----:B-1----:R-:W-:Y:S02]  /*3630*/  FSEL R252, R5, -INF , P1 ;  /* 0xff80000005fc7808 */ /* 0x002fe40000800000 */
[----:B------:R-:W-:-:S04]  /*3640*/  FMNMX.FTZ R3, R179, R3, !PT ;  /* 0x00000003b3037209 */ /* 0x000fc80007810000 */
[----:B------:R-:W-:-:S04]  /*3650*/  FMNMX.FTZ R3, R170, R3, !PT ;  /* 0x00000003aa037209 */ /* 0x000fc80007810000 */
[----:B------:R-:W-:Y:S02]  /*3660*/  FMNMX.FTZ R3, R252, R3, !PT ;  /* 0x00000003fc037209 */ /* 0x000fe40007810000 */
[----:B--2---:R-:W-:-:S03]  /*3670*/  FMNMX.FTZ R100, R100, R4, !PT ;  /* 0x0000000464647209 */ /* 0x004fc60007810000 */
        /* <DEDUP_REMOVED lines=16> */
[----:B------:R1:W-:Y:S02]  /*3780*/  MUFU.EX2 R171, R4 ;  /* 0x0000000400ab7308 */ /* 0x0003e40000000800 */
[----:B-1----:R-:W-:-:S06]  /*3790*/  FFMA.FTZ R4, R8, c[0x0][0x2d0], -R13 ;  /* 0x0000b40008047a23 */ /* 0x002fcc000001080d */
[----:B------:R1:W-:Y:S02]  /*37a0*/  MUFU.EX2 R176, R4 ;  /* 0x0000000400b07308 */ /* 0x0003e40000000800 */
[----:B-1----:R-:W-:-:S06]  /*37b0*/  FFMA.FTZ R4, R9, c[0x0][0x2d0], -R13 ;  /* 0x0000b40009047a23 */ /* 0x002fcc000001080d */
[----:B------:R1:W2:Y:S02]  /*37c0*/  MUFU.EX2 R239, R4 ;  /* 0x0000000400ef7308 */ /* 0x0002a40000000800 */
[----:B-1----:R-:W-:Y:S01]  /*37d0*/  FFMA.FTZ R4, R10, c[0x0][0x2d0], -R12 ;  /* 0x0000b4000a047a23 */ /* 0x002fe2000001080c */
[----:B--2---:R-:W-:-:S05]  /*37e0*/  F2FP.PACK_AB R6, R239, R176 ;  /* 0x000000b0ef06723e */ /* 0x004fca00000000ff */
[----:B------:R1:W-:Y:S02]  /*37f0*/  MUFU.EX2 R163, R4 ;  /* 0x0000000400a37308 */ /* 0x0003e40000000800 */
[--C-:B-1----:R-:W-:Y:S02]  /*3800*/  FFMA.FTZ R4, R11, c[0x0][0x2d0], -R12.reuse ;  /* 0x0000b4000b047a23 */ /* 0x102fe4000001080c */
[----:B------:R-:W1:Y:S04]  /*3810*/  LDSM.16.MT88.4 R8, [R2+0x6100] ;  /* 0x006100000208783b */ /* 0x000e680000004200 */
[----:B------:R2:W3:Y:S02]  /*3820*/  MUFU.EX2 R177, R4 ;  /* 0x0000000400b17308 */ /* 0x0004e40000000800 */
[----:B--2---:R-:W-:Y:S01]  /*3830*/  FFMA.FTZ R4, R14, c[0x0][0x2d0], -R12 ;  /* 0x0000b4000e047a23 */ /* 0x004fe2000001080c */
[----:B---3--:R-:W-:-:S05]  /*3840*/  F2FP.PACK_AB R5, R177, R163 ;  /* 0x000000a3b105723e */ /* 0x008fca00000000ff */
[----:B------:R2:W-:Y:S02]  /*3850*/  MUFU.EX2 R172, R4 ;  /* 0x0000000400ac7308 */ /* 0x0005e40000000800 */
[----:B--2---:R-:W-:-:S06]  /*3860*/  FFMA.FTZ R4, R15, c[0x0][0x2d0], -R12 ;  /* 0x0000b4000f047a23 */ /* 0x004fcc000001080c */
[----:B------:R2:W3:Y:S02]  /*3870*/  MUFU.EX2 R14, R4 ;  /* 0x00000004000e7308 */ /* 0x0004e40000000800 */
[----:B--2---:R-:W-:Y:S02]  /*3880*/  F2FP.PACK_AB R4, R171, R238 ;  /* 0x000000eeab04723e */ /* 0x004fe400000000ff */
[----:B---3--:R-:W-:-:S07]  /*3890*/  F2FP.PACK_AB R7, R14, R172 ;  /* 0x000000ac0e07723e */ /* 0x008fce00000000ff */
[C---:B------:R-:W-:Y:S08]  /*38a0*/  HMMA.16816.F32 R92, R4.reuse, R16, RZ ;  /* 0x00000010045c723c */ /* 0x040ff000000018ff */
[C---:B------:R-:W-:Y:S01]  /*38b0*/  HMMA.16816.F32 R76, R4.reuse, R18, RZ ;  /* 0x00000012044c723c */ /* 0x040fe200000018ff */
[----:B------:R-:W2:Y:S07]  /*38c0*/  LDSM.16.MT88.4 R16, [R0+0x3100] ;  /* 0x003100000010783b */ /* 0x000eae0000004200 */
[C---:B-1----:R-:W-:Y:S07]  /*38d0*/  HMMA.16816.F32 R56, R4.reuse, R8, RZ ;  /* 0x000000080438723c */ /* 0x042fee00000018ff */
[--C-:B------:R-:W-:Y:S01]  /*38e0*/  FFMA.FTZ R8, R44, c[0x0][0x2d0], -R13.reuse ;  /* 0x0000b4002c087a23 */ /* 0x100fe2000001080d */
[C---:B------:R-:W-:Y:S03]  /*38f0*/  HMMA.16816.F32 R104, R4.reuse, R28, RZ ;  /* 0x0000001c0468723c */ /* 0x040fe600000018ff */
[----:B------:R1:W-:Y:S05]  /*3900*/  MUFU.EX2 R15, R8 ;  /* 0x00000008000f7308 */ /* 0x0003ea0000000800 */
[C---:B------:R-:W-:Y:S01]  /*3910*/  HMMA.16816.F32 R80, R4.reuse, R30, RZ ;  /* 0x0000001e0450723c */ /* 0x040fe200000018ff */
[----:B------:R-:W3:Y:S07]  /*3920*/  LDSM.16.MT88.4 R28, [R233+0x6100] ;  /* 0x00610000e91c783b */ /* 0x000eee0000004200 */
[----:B------:R-:W-:Y:S01]  /*3930*/  HMMA.16816.F32 R96, R4, R32, RZ ;  /* 0x000000200460723c */ /* 0x000fe200000018ff */
[----:B-1----:R-:W-:-:S04]  /*3940*/  FFMA.FTZ R8, R45, c[0x0][0x2d0], -R13 ;  /* 0x0000b4002d087a23 */ /* 0x002fc8000001080d */
[----:B------:R1:W4:Y:S03]  /*3950*/  MUFU.EX2 R160, R8 ;  /* 0x0000000800a07308 */ /* 0x0003260000000800 */
[C---:B------:R-:W-:Y:S01]  /*3960*/  HMMA.16816.F32 R68, R4.reuse, R34, RZ ;  /* 0x000000220444723c */ /* 0x040fe200000018ff */
[----:B------:R-:W5:Y:S07]  /*3970*/  LDSM.16.MT88.4 R32, [R0+0x6100] ;  /* 0x006100000020783b */ /* 0x000f6e0000004200 */
[----:B------:R-:W-:Y:S01]  /*3980*/  HMMA.16816.F32 R108, R4, R20, RZ ;  /* 0x00000014046c723c */ /* 0x000fe200000018ff */
[----:B-1----:R-:W-:-:S07]  /*3990*/  FFMA.FTZ R8, R46, c[0x0][0x2d0], -R13 ;  /* 0x0000b4002e087a23 */ /* 0x002fce000001080d */
[C---:B------:R-:W-:Y:S01]  /*39a0*/  HMMA.16816.F32 R84, R4.reuse, R22, RZ ;  /* 0x000000160454723c */ /* 0x040fe200000018ff */
[----:B------:R-:W1:Y:S01]  /*39b0*/  LDSM.16.MT88.4 R20, [R103+0x6100] ;  /* 0x006100006714783b */ /* 0x000e620000004200 */
[----:B------:R2:W-:Y:S06]  /*39c0*/  MUFU.EX2 R174, R8 ;  /* 0x0000000800ae7308 */ /* 0x0005ec0000000800 */
[C---:B------:R-:W-:Y:S08]  /*39d0*/  HMMA.16816.F32 R112, R4.reuse, R36, RZ ;  /* 0x000000240470723c */ /* 0x040ff000000018ff */
[----:B------:R-:W-:Y:S01]  /*39e0*/  HMMA.16816.F32 R88, R4, R38, RZ ;  /* 0x000000260458723c */ /* 0x000fe200000018ff */
[----:B--2---:R-:W-:-:S04]  /*39f0*/  FFMA.FTZ R8, R47, c[0x0][0x2d0], -R13 ;  /* 0x0000b4002f087a23 */ /* 0x004fc8000001080d */
[----:B------:R2:W-:Y:S03]  /*3a00*/  MUFU.EX2 R180, R8 ;  /* 0x0000000800b47308 */ /* 0x0005e60000000800 */
[C---:B------:R-:W-:Y:S08]  /*3a10*/  HMMA.16816.F32 R36, R4.reuse, R16, RZ ;  /* 0x000000100424723c */ /* 0x040ff000000018ff */
[----:B------:R-:W-:Y:S01]  /*3a20*/  HMMA.16816.F32 R120, R4, R18, RZ ;  /* 0x000000120478723c */ /* 0x000fe200000018ff */
[----:B------:R-:W1:Y:S01]  /*3a30*/  LDSM.16.MT88.4 R16, [R2+0x3900] ;  /* 0x003900000210783b */ /* 0x000e620000004200 */
[----:B--2---:R-:W-:-:S06]  /*3a40*/  FFMA.FTZ R8, R64, c[0x0][0x2d0], -R12 ;  /* 0x0000b40040087a23 */ /* 0x004fcc000001080c */
[C---:B------:R-:W-:Y:S01]  /*3a50*/  HMMA.16816.F32 R72, R4.reuse, R24, RZ ;  /* 0x000000180448723c */ /* 0x040fe200000018ff */
[----:B------:R2:W-:Y:S07]  /*3a60*/  MUFU.EX2 R251, R8 ;  /* 0x0000000800fb7308 */ /* 0x0005ee0000000800 */
[C---:B------:R-:W-:Y:S01]  /*3a70*/  HMMA.16816.F32 R52, R4.reuse, R26, RZ ;  /* 0x0000001a0434723c */ /* 0x040fe200000018ff */
[----:B------:R-:W1:Y:S07]  /*3a80*/  LDSM.16.MT88.4 R24, [R2+0x900] ;  /* 0x000900000218783b */ /* 0x000e6e0000004200 */
[----:B------:R-:W-:Y:S01]  /*3a90*/  HMMA.16816.F32 R48, R4, R10, RZ ;  /* 0x0000000a0430723c */ /* 0x000fe200000018ff */
[----:B--2---:R-:W-:-:S04]  /*3aa0*/  FFMA.FTZ R8, R66, c[0x0][0x2d0], -R12 ;  /* 0x0000b40042087a23 */ /* 0x004fc8000001080c */
[----:B------:R2:W1:Y:S03]  /*3ab0*/  MUFU.EX2 R173, R8 ;  /* 0x0000000800ad7308 */ /* 0x0004660000000800 */
[C---:B------:R-:W-:Y:S08]  /*3ac0*/  HMMA.16816.F32 R60, R4.reuse, R40, RZ ;  /* 0x00000028043c723c */ /* 0x040ff000000018ff */
[----:B---3--:R-:W-:Y:S01]  /*3ad0*/  HMMA.16816.F32 R124, R4, R28, RZ ;  /* 0x0000001c047c723c */ /* 0x008fe200000018ff */
[----:B--2---:R-:W-:-:S07]  /*3ae0*/  FFMA.FTZ R8, R65, c[0x0][0x2d0], -R12 ;  /* 0x0000b40041087a23 */ /* 0x004fce000001080c */
[C---:B-----5:R-:W-:Y:S01]  /*3af0*/  HMMA.16816.F32 R128, R4.reuse, R32, RZ ;  /* 0x000000200480723c */ /* 0x060fe200000018ff */
[----:B------:R2:W-:Y:S07]  /*3b00*/  MUFU.EX2 R175, R8 ;  /* 0x0000000800af7308 */ /* 0x0005ee0000000800 */
[C---:B------:R-:W-:Y:S08]  /*3b10*/  HMMA.16816.F32 R40, R4.reuse, R42, RZ ;  /* 0x0000002a0428723c */ /* 0x040ff000000018ff */
[----:B-1----:R-:W-:Y:S01]  /*3b20*/  HMMA.16816.F32 R116, R4, R20, RZ ;  /* 0x000000140474723c */ /* 0x002fe200000018ff */
[----:B--2---:R-:W-:-:S04]  /*3b30*/  FFMA.FTZ R8, R67, c[0x0][0x2d0], -R12 ;  /* 0x0000b40043087a23 */ /* 0x004fc8000001080c */
[----:B------:R1:W2:Y:S03]  /*3b40*/  MUFU.EX2 R250, R8 ;  /* 0x0000000800fa7308 */ /* 0x0002a60000000800 */
[C---:B------:R-:W-:Y:S01]  /*3b50*/  HMMA.16816.F32 R44, R4.reuse, R22, RZ ;  /* 0x00000016042c723c */ /* 0x040fe200000018ff */
[----:B------:R-:W-:Y:S07]  /*3b60*/  LDSM.16.MT88.4 R20, [R103+0x900] ;  /* 0x000900006714783b */ /* 0x000fee0000004200 */
[C---:B------:R-:W-:Y:S01]  /*3b70*/  HMMA.16816.F32 R28, R4.reuse, R30, RZ ;  /* 0x0000001e041c723c */ /* 0x040fe200000018ff */
[----:B-1----:R-:W1:Y:S07]  /*3b80*/  LDSM.16.MT88.4 R8, [R2+0x6900] ;  /* 0x006900000208783b */ /* 0x002e6e0000004200 */
[----:B------:R-:W-:Y:S07]  /*3b90*/  HMMA.16816.F32 R32, R4, R34, RZ ;  /* 0x000000220420723c */ /* 0x000fee00000018ff */
[----:B----4-:R-:W-:-:S02]  /*3ba0*/  F2FP.PACK_AB R4, R160, R15 ;  /* 0x0000000fa004723e */ /* 0x010fc400000000ff */
[----:B------:R-:W-:Y:S02]  /*3bb0*/  F2FP.PACK_AB R5, R173, R251 ;  /* 0x000000fbad05723e */ /* 0x000fe400000000ff */
[----:B------:R-:W-:Y:S02]  /*3bc0*/  F2FP.PACK_AB R6, R180, R174 ;  /* 0x000000aeb406723e */ /* 0x000fe400000000ff */
[----:B--2---:R-:W-:-:S07]  /*3bd0*/  F2FP.PACK_AB R7, R250, R175 ;  /* 0x000000affa07723e */ /* 0x004fce00000000ff */
[C---:B------:R-:W-:Y:S08]  /*3be0*/  HMMA.16816.F32 R148, R4.reuse, R16, R92 ;  /* 0x000000100494723c */ /* 0x040ff0000000185c */
[C---:B------:R-:W-:Y:S01]  /*3bf0*/  HMMA.16816.F32 R136, R4.reuse, R18, R76 ;  /* 0x000000120488723c */ /* 0x040fe2000000184c */
[----:B------:R-:W2:Y:S07]  /*3c00*/  LDSM.16.MT88.4 R16, [R233+0x900] ;  /* 0x00090000e910783b */ /* 0x000eae0000004200 */
[C---:B------:R-:W-:Y:S08]  /*3c10*/  HMMA.16816.F32 R164, R4.reuse, R24, R108 ;  /* 0x0000001804a4723c */ /* 0x040ff0000000186c */
[C---:B-1----:R-:W-:Y:S07]  /*3c20*/  HMMA.16816.F32 R132, R4.reuse, R8, R56 ;  /* 0x000000080484723c */ /* 0x042fee0000001838 */
[----:B------:R-:W-:Y:S01]  /*3c30*/  IMAD.MOV.U32 R59, RZ, RZ, R179 ;  /* 0x000000ffff3b7224 */ /* 0x000fe200078e00b3 */
[----:B------:R-:W-:Y:S01]  /*3c40*/  HMMA.16816.F32 R108, R4, R10, R48 ;  /* 0x0000000a046c723c */ /* 0x000fe20000001830 */
[----:B------:R-:W1:Y:S01]  /*3c50*/  LDSM.16.MT88.4 R8, [R0+0x900] ;  /* 0x000900000008783b */ /* 0x000e620000004200 */
[----:B------:R-:W-:Y:S01]  /*3c60*/  IMAD.MOV.U32 R58, RZ, RZ, R178 ;  /* 0x000000ffff3a7224 */ /* 0x000fe200078e00b2 */
[----:B------:R-:W-:Y:S01]  /*3c70*/  MOV R56, R177 ;  /* 0x000000b100387202 */ /* 0x000fe20000000f00 */
[----:B------:R-:W-:-:S04]  /*3c80*/  IMAD.MOV.U32 R57, RZ, RZ, R176 ;  /* 0x000000ffff397224 */ /* 0x000fc800078e00b0 */
[C---:B------:R-:W-:Y:S07]  /*3c90*/  HMMA.16816.F32 R176, R4.reuse, R20, R112 ;  /* 0x0000001404b0723c */ /* 0x040fee0000001870 */
[----:B------:R-:W-:Y:S01]  /*3ca0*/  IMAD.MOV.U32 R115, RZ, RZ, R180 ;  /* 0x000000ffff737224 */ /* 0x000fe200078e00b4 */
[----:B------:R-:W-:Y:S01]  /*3cb0*/  MOV R114, R175 ;  /* 0x000000af00727202 */ /* 0x000fe20000000f00 */
[----:B------:R-:W-:Y:S01]  /*3cc0*/  HMMA.16816.F32 R180, R4, R22, R88 ;  /* 0x0000001604b4723c */ /* 0x000fe20000001858 */
[----:B------:R-:W3:Y:S01]  /*3cd0*/  LDSM.16.MT88.4 R20, [R233+0x3900] ;  /* 0x00390000e914783b */ /* 0x000ee20000004200 */
[----:B------:R-:W-:-:S02]  /*3ce0*/  IMAD.MOV.U32 R113, RZ, RZ, R174 ;  /* 0x000000ffff717224 */ /* 0x000fc400078e00ae */
[----:B------:R-:W-:-:S03]  /*3cf0*/  IMAD.MOV.U32 R112, RZ, RZ, R173 ;  /* 0x000000ffff707224 */ /* 0x000fc600078e00ad */
[----:B------:R-:W-:Y:S01]  /*3d00*/  MOV R91, R172 ;  /* 0x000000ac005b7202 */ /* 0x000fe20000000f00 */
[C---:B------:R-:W-:Y:S01]  /*3d10*/  HMMA.16816.F32 R140, R4.reuse, R26, R84 ;  /* 0x0000001a048c723c */ /* 0x040fe20000001854 */
[----:B------:R-:W-:Y:S01]  /*3d20*/  IMAD.MOV.U32 R90, RZ, RZ, R163 ;  /* 0x000000ffff5a7224 */ /* 0x000fe200078e00a3 */
[----:B------:R-:W-:Y:S01]  /*3d30*/  MOV R88, R161 ;  /* 0x000000a100587202 */ /* 0x000fe20000000f00 */
[----:B------:R-:W-:Y:S01]  /*3d40*/  IMAD.MOV.U32 R89, RZ, RZ, R162 ;  /* 0x000000ffff597224 */ /* 0x000fe200078e00a2 */
[----:B------:R-:W4:Y:S04]  /*3d50*/  LDSM.16.MT88.4 R24, [R103+0x3900] ;  /* 0x003900006718783b */ /* 0x000f280000004200 */
[C---:B--2---:R-:W-:Y:S08]  /*3d60*/  HMMA.16816.F32 R172, R4.reuse, R16, R104 ;  /* 0x0000001004ac723c */ /* 0x044ff00000001868 */
[C---:B------:R-:W-:Y:S01]  /*3d70*/  HMMA.16816.F32 R104, R4.reuse, R18, R80 ;  /* 0x000000120468723c */ /* 0x040fe20000001850 */
[----:B------:R-:W2:Y:S06]  /*3d80*/  LDSM.16.MT88.4 R16, [R0+0x3900] ;  /* 0x003900000010783b */ /* 0x000eac0000004200 */
[----:B------:R-:W-:Y:S01]  /*3d90*/  IMAD.MOV.U32 R83, RZ, RZ, R160 ;  /* 0x000000ffff537224 */ /* 0x000fe200078e00a0 */
[----:B-1----:R-:W-:Y:S01]  /*3da0*/  HMMA.16816.F32 R92, R4, R10, R52 ;  /* 0x0000000a045c723c */ /* 0x002fe20000001834 */
[----:B------:R-:W-:Y:S01]  /*3db0*/  MOV R82, R91 ;  /* 0x0000005b00527202 */ /* 0x000fe20000000f00 */
[----:B------:R-:W-:Y:S01]  /*3dc0*/  IMAD.MOV.U32 R91, RZ, RZ, R252 ;  /* 0x000000ffff5b7224 */ /* 0x000fe200078e00fc */
[----:B------:R-:W-:Y:S01]  /*3dd0*/  MOV R80, R89 ;  /* 0x0000005900507202 */ /* 0x000fe20000000f00 */
[----:B------:R-:W-:Y:S01]  /*3de0*/  IMAD.MOV.U32 R81, RZ, RZ, R90 ;  /* 0x000000ffff517224 */ /* 0x000fe200078e005a */
[----:B------:R-:W-:Y:S01]  /*3df0*/  MOV R90, R115 ;  /* 0x00000073005a7202 */ /* 0x000fe20000000f00 */
[----:B------:R-:W-:-:S02]  /*3e00*/  IMAD.MOV.U32 R89, RZ, RZ, R114 ;  /* 0x000000ffff597224 */ /* 0x000fc400078e0072 */
[C---:B------:R-:W-:Y:S01]  /*3e10*/  HMMA.16816.F32 R160, R4.reuse, R8, R72 ;  /* 0x0000000804a0723c */ /* 0x040fe20000001848 */
[----:B------:R-:W1:Y:S07]  /*3e20*/  LDSM.16.MT88.4 R8, [R103+0x6900] ;  /* 0x006900006708783b */ /* 0x000e6e0000004200 */
[C---:B---3--:R-:W-:Y:S08]  /*3e30*/  HMMA.16816.F32 R76, R4.reuse, R20, R60 ;  /* 0x00000014044c723c */ /* 0x048ff0000000183c */
[C---:B------:R-:W-:Y:S01]  /*3e40*/  HMMA.16816.F32 R64, R4.reuse, R22, R40 ;  /* 0x000000160440723c */ /* 0x040fe20000001828 */
[----:B------:R-:W3:Y:S07]  /*3e50*/  LDSM.16.MT88.4 R20, [R233+0x6900] ;  /* 0x00690000e914783b */ /* 0x000eee0000004200 */
[C---:B----4-:R-:W-:Y:S08]  /*3e60*/  HMMA.16816.F32 R84, R4.reuse, R26, R68 ;  /* 0x0000001a0454723c */ /* 0x050ff00000001844 */
[C---:B--2---:R-:W-:Y:S07]  /*3e70*/  HMMA.16816.F32 R60, R4.reuse, R18, R120 ;  /* 0x00000012043c723c */ /* 0x044fee0000001878 */
[----:B------:R-:W-:Y:S01]  /*3e80*/  MOV R120, R56 ;  /* 0x0000003800787202 */ /* 0x000fe20000000f00 */
[C---:B------:R-:W-:Y:S01]  /*3e90*/  HMMA.16816.F32 R52, R4.reuse, R16, R36 ;  /* 0x000000100434723c */ /* 0x040fe20000001824 */
[----:B------:R-:W2:Y:S07]  /*3ea0*/  LDSM.16.MT88.4 R16, [R0+0x6900] ;  /* 0x006900000010783b */ /* 0x000eae0000004200 */
[C---:B-1----:R-:W-:Y:S07]  /*3eb0*/  HMMA.16816.F32 R68, R4.reuse, R8, R116 ;  /* 0x000000080444723c */ /* 0x042fee0000001874 */
[----:B------:R-:W-:Y:S01]  /*3ec0*/  FFMA.FTZ R8, R144, c[0x0][0x2d0], -R13 ;  /* 0x0000b40090087a23 */ /* 0x000fe2000001080d */
[----:B------:R-:W-:Y:S01]  /*3ed0*/  MOV R116, R171 ;  /* 0x000000ab00747202 */ /* 0x000fe20000000f00 */
[----:B------:R-:W-:Y:S01]  /*3ee0*/  IMAD.MOV.U32 R119, RZ, RZ, R57 ;  /* 0x000000ffff777224 */ /* 0x000fe200078e0039 */
[----:B------:R-:W-:Y:S01]  /*3ef0*/  MOV R118, R58 ;  /* 0x0000003a00767202 */ /* 0x000fe20000000f00 */
[----:B------:R1:W4:Y:S01]  /*3f00*/  MUFU.EX2 R9, R8 ;  /* 0x0000000800097308 */ /* 0x0003220000000800 */
[----:B------:R-:W-:Y:S01]  /*3f10*/  IMAD.MOV.U32 R117, RZ, RZ, R59 ;  /* 0x000000ffff757224 */ /* 0x000fe200078e003b */
[C---:B---3--:R-:W-:Y:S08]  /*3f20*/  HMMA.16816.F32 R48, R4.reuse, R20, R124 ;  /* 0x000000140430723c */ /* 0x048ff0000000187c */
[----:B------:R-:W-:Y:S01]  /*3f30*/  HMMA.16816.F32 R56, R4, R10, R44 ;  /* 0x0000000a0438723c */ /* 0x000fe2000000182c */
[----:B-1----:R-:W-:-:S07]  /*3f40*/  FFMA.FTZ R8, R102, c[0x0][0x2d0], -R13 ;  /* 0x0000b40066087a23 */ /* 0x002fce000001080d */
[----:B------:R-:W-:Y:S01]  /*3f50*/  HMMA.16816.F32 R44, R4, R22, R28 ;  /* 0x00000016042c723c */ /* 0x000fe2000000181c */
[----:B------:R-:W1:Y:S01]  /*3f60*/  LDSM.16.MT88.4 R20, [R2+0x1100] ;  /* 0x001100000214783b */ /* 0x000e620000004200 */
[----:B------:R3:W5:Y:S01]  /*3f70*/  MUFU.EX2 R123, R8 ;  /* 0x00000008007b7308 */ /* 0x0007620000000800 */
[----:B------:R-:W-:-:S04]  /*3f80*/  IMAD.MOV.U32 R102, RZ, RZ, R91 ;  /* 0x000000ffff667224 */ /* 0x000fc800078e005b */
[----:B------:R-:W-:Y:S01]  /*3f90*/  MOV R31, R251 ;  /* 0x000000fb001f7202 */ /* 0x000fe20000000f00 */
[----:B------:R-:W-:Y:S01]  /*3fa0*/  IMAD.MOV.U32 R30, RZ, RZ, R250 ;  /* 0x000000ffff1e7224 */ /* 0x000fe200078e00fa */
[----:B--2---:R-:W-:Y:S01]  /*3fb0*/  HMMA.16816.F32 R40, R4, R16, R128 ;  /* 0x000000100428723c */ /* 0x004fe20000001880 */
[----:B----4-:R-:W-:-:S07]  /*3fc0*/  IMAD.MOV.U32 R29, RZ, RZ, R9 ;  /* 0x000000ffff1d7224 */ /* 0x010fce00078e0009 */
[C---:B------:R-:W-:Y:S01]  /*3fd0*/  HMMA.16816.F32 R36, R4.reuse, R18, R32 ;  /* 0x000000120424723c */ /* 0x040fe20000001820 */
[----:B---3--:R-:W-:Y:S01]  /*3fe0*/  FFMA.FTZ R8, R145, c[0x0][0x2d0], -R13 ;  /* 0x0000b40091087a23 */ /* 0x008fe2000001080d */
[----:B------:R-:W2:Y:S03]  /*3ff0*/  LDSM.16.MT88.4 R16, [R2+0x4100] ;  /* 0x004100000210783b */ /* 0x000ea60000004200 */
[----:B------:R3:W-:Y:S01]  /*4000*/  MUFU.EX2 R122, R8 ;  /* 0x00000008007a7308 */ /* 0x0007e20000000800 */
[----:B------:R-:W-:Y:S02]  /*4010*/  LDSM.16.MT88.4 R32, [R103+0x1100] ;  /* 0x001100006720783b */ /* 0x000fe40000004200 */
[----:B------:R-:W-:Y:S07]  /*4020*/  HMMA.16816.F32 R96, R4, R24, R96 ;  /* 0x000000180460723c */ /* 0x000fee0000001860 */
[----:B-----5:R-:W-:Y:S01]  /*4030*/  F2FP.PACK_AB R4, R123, R29 ;  /* 0x0000001d7b04723e */ /* 0x020fe200000000ff */
[----:B------:R-:W-:Y:S01]  /*4040*/  IMAD.MOV.U32 R25, RZ, RZ, R88 ;  /* 0x000000ffff197224 */ /* 0x000fe200078e0058 */
[----:B------:R-:W-:-:S02]  /*4050*/  MOV R88, R113 ;  /* 0x0000007100587202 */ /* 0x000fc40000000f00 */
[----:B------:R-:W-:Y:S01]  /*4060*/  MOV R24, R83 ;  /* 0x0000005300187202 */ /* 0x000fe20000000f00 */
[----:B------:R-:W-:Y:S02]  /*4070*/  IMAD.MOV.U32 R83, RZ, RZ, R112 ;  /* 0x000000ffff537224 */ /* 0x000fe400078e0070 */
[----:B---3--:R-:W-:Y:S01]  /*4080*/  FFMA.FTZ R8, R101, c[0x0][0x2d0], -R13 ;  /* 0x0000b40065087a23 */ /* 0x008fe2000001080d */
[----:B------:R-:W-:-:S03]  /*4090*/  MOV R101, R80 ;  /* 0x0000005000657202 */ /* 0x000fc60000000f00 */
[----:B------:R3:W4:Y:S02]  /*40a0*/  MUFU.EX2 R121, R8 ;  /* 0x0000000800797308 */ /* 0x0007240000000800 */
[----:B---3--:R-:W-:Y:S01]  /*40b0*/  FFMA.FTZ R8, R146, c[0x0][0x2d0], -R12 ;  /* 0x0000b40092087a23 */ /* 0x008fe2000001080c */
[----:B----4-:R-:W-:-:S05]  /*40c0*/  F2FP.PACK_AB R6, R121, R122 ;  /* 0x0000007a7906723e */ /* 0x010fca00000000ff */
[----:B------:R3:W-:Y:S02]  /*40d0*/  MUFU.EX2 R171, R8 ;  /* 0x0000000800ab7308 */ /* 0x0007e40000000800 */
[----:B---3--:R-:W-:-:S06]  /*40e0*/  FFMA.FTZ R8, R168, c[0x0][0x2d0], -R12 ;  /* 0x0000b400a8087a23 */ /* 0x008fcc000001080c */
[----:B------:R3:W4:Y:S02]  /*40f0*/  MUFU.EX2 R252, R8 ;  /* 0x0000000800fc7308 */ /* 0x0007240000000800 */
[----:B---3--:R-:W-:Y:S01]  /*4100*/  FFMA.FTZ R8, R147, c[0x0][0x2d0], -R12 ;  /* 0x0000b40093087a23 */ /* 0x008fe2000001080c */
[----:B----4-:R-:W-:-:S05]  /*4110*/  F2FP.PACK_AB R5, R252, R171 ;  /* 0x000000abfc05723e */ /* 0x010fca00000000ff */
[----:B------:R3:W-:Y:S02]  /*4120*/  MUFU.EX2 R251, R8 ;  /* 0x0000000800fb7308 */ /* 0x0007e40000000800 */
[----:B---3--:R-:W-:-:S06]  /*4130*/  FFMA.FTZ R8, R169, c[0x0][0x2d0], -R12 ;  /* 0x0000b400a9087a23 */ /* 0x008fcc000001080c */
[----:B------:R3:W4:Y:S02]  /*4140*/  MUFU.EX2 R250, R8 ;  /* 0x0000000800fa7308 */ /* 0x0007240000000800 */
[----:B---3--:R-:W3:Y:S01]  /*4150*/  LDSM.16.MT88.4 R8, [R2+0x7100] ;  /* 0x007100000208783b */ /* 0x008ee20000004200 */
[----:B----4-:R-:W-:-:S07]  /*4160*/  F2FP.PACK_AB R7, R250, R251 ;  /* 0x000000fbfa07723e */ /* 0x010fce00000000ff */
[C---:B-1----:R-:W-:Y:S07]  /*4170*/  HMMA.16816.F32 R112, R4.reuse, R20, R164 ;  /* 0x000000140470723c */ /* 0x042fee00000018a4 */
[----:B------:R-:W-:Y:S01]  /*4180*/  MOV R166, R88 ;  /* 0x0000005800a67202 */ /* 0x000fe20000000f00 */
[----:B------:R-:W-:Y:S01]  /*4190*/  IMAD.MOV.U32 R165, RZ, RZ, R89 ;  /* 0x000000ffffa57224 */ /* 0x000fe200078e0059 */
[----:B------:R-:W-:Y:S01]  /*41a0*/  MOV R164, R90 ;  /* 0x0000005a00a47202 */ /* 0x000fe20000000f00 */
[----:B--2---:R-:W-:Y:S01]  /*41b0*/  HMMA.16816.F32 R144, R4, R16, R148 ;  /* 0x000000100490723c */ /* 0x004fe20000001894 */
[----:B------:R-:W-:-:S06]  /*41c0*/  IMAD.MOV.U32 R167, RZ, RZ, R83 ;  /* 0x000000ffffa77224 */ /* 0x000fcc00078e0053 */
[----:B------:R-:W-:Y:S01]  /*41d0*/  IMAD.MOV.U32 R149, RZ, RZ, R81 ;  /* 0x000000ffff957224 */ /* 0x000fe200078e0051 */
[----:B------:R-:W-:Y:S01]  /*41e0*/  MOV R148, R82 ;  /* 0x0000005200947202 */ /* 0x000fe20000000f00 */
[C---:B------:R-:W-:Y:S01]  /*41f0*/  HMMA.16816.F32 R72, R4.reuse, R22, R140 ;  /* 0x000000160448723c */ /* 0x040fe2000000188c */
[----:B------:R-:W-:Y:S01]  /*4200*/  LDSM.16.MT88.4 R20, [R0+0x1100] ;  /* 0x001100000014783b */ /* 0x000fe20000004200 */
[----:B------:R-:W-:Y:S01]  /*4210*/  MOV R151, R24 ;  /* 0x0000001800977202 */ /* 0x000fe20000000f00 */
[----:B------:R-:W-:Y:S02]  /*4220*/  IMAD.MOV.U32 R150, RZ, RZ, R25 ;  /* 0x000000ffff967224 */ /* 0x000fe400078e0019 */
[----:B------:R-:W-:Y:S03]  /*4230*/  LDSM.16.MT88.4 R24, [R233+0x1100] ;  /* 0x00110000e918783b */ /* 0x000fe60000004200 */
[C---:B------:R-:W-:Y:S01]  /*4240*/  HMMA.16816.F32 R80, R4.reuse, R18, R136 ;  /* 0x000000120450723c */ /* 0x040fe20000001888 */
[----:B------:R-:W1:Y:S07]  /*4250*/  LDSM.16.MT88.4 R16, [R103+0x4100] ;  /* 0x004100006710783b */ /* 0x000e6e0000004200 */
[C---:B---3--:R-:W-:Y:S08]  /*4260*/  HMMA.16816.F32 R88, R4.reuse, R8, R132 ;  /* 0x000000080458723c */ /* 0x048ff00000001884 */
[C---:B------:R-:W-:Y:S01]  /*4270*/  HMMA.16816.F32 R108, R4.reuse, R10, R108 ;  /* 0x0000000a046c723c */ /* 0x040fe2000000186c */
[----:B------:R-:W2:Y:S07]  /*4280*/  LDSM.16.MT88.4 R8, [R233+0x4100] ;  /* 0x00410000e908783b */ /* 0x000eae0000004200 */
[C---:B------:R-:W-:Y:S07]  /*4290*/  HMMA.16816.F32 R124, R4.reuse, R32, R176 ;  /* 0x00000020047c723c */ /* 0x040fee00000018b0 */
[----:B------:R-:W-:Y:S01]  /*42a0*/  MOV R32, R29 ;  /* 0x0000001d00207202 */ /* 0x000fe20000000f00 */
[C---:B------:R-:W-:Y:S01]  /*42b0*/  HMMA.16816.F32 R128, R4.reuse, R34, R180 ;  /* 0x000000220480723c */ /* 0x040fe200000018b4 */
[----:B------:R-:W-:Y:S01]  /*42c0*/  IMAD.MOV.U32 R33, RZ, RZ, R30 ;  /* 0x000000ffff217224 */ /* 0x000fe200078e001e */
[----:B------:R-:W-:Y:S01]  /*42d0*/  MOV R178, R117 ;  /* 0x0000007500b27202 */ /* 0x000fe20000000f00 */
[----:B------:R-:W-:Y:S01]  /*42e0*/  IMAD.MOV.U32 R177, RZ, RZ, R116 ;  /* 0x000000ffffb17224 */ /* 0x000fe200078e0074 */
[----:B------:R-:W-:Y:S01]  /*42f0*/  MOV R176, R31 ;  /* 0x0000001f00b07202 */ /* 0x000fe20000000f00 */
[----:B------:R-:W-:Y:S01]  /*4300*/  IMAD.MOV.U32 R179, RZ, RZ, R118 ;  /* 0x000000ffffb37224 */ /* 0x000fe200078e0076 */
[----:B------:R-:W3:Y:S01]  /*4310*/  LDSM.16.MT88.4 R28, [R0+0x4100] ;  /* 0x00410000001c783b */ /* 0x000ee20000004200 */
[----:B------:R-:W-:Y:S01]  /*4320*/  MOV R34, R119 ;  /* 0x0000007700227202 */ /* 0x000fe20000000f00 */
[----:B------:R-:W-:Y:S01]  /*4330*/  IMAD.MOV.U32 R35, RZ, RZ, R171 ;  /* 0x000000ffff237224 */ /* 0x000fe200078e00ab */
[----:B------:R-:W-:Y:S01]  /*4340*/  MOV R182, R121 ;  /* 0x0000007900b67202 */ /* 0x000fe20000000f00 */
[----:B------:R-:W-:Y:S01]  /*4350*/  IMAD.MOV.U32 R183, RZ, RZ, R120 ;  /* 0x000000ffffb77224 */ /* 0x000fe200078e0078 */
[----:B------:R-:W-:Y:S01]  /*4360*/  MOV R180, R123 ;  /* 0x0000007b00b47202 */ /* 0x000fe20000000f00 */
[----:B------:R-:W-:Y:S01]  /*4370*/  IMAD.MOV.U32 R181, RZ, RZ, R122 ;  /* 0x000000ffffb57224 */ /* 0x000fe200078e007a */
[C---:B-1----:R-:W-:Y:S08]  /*4380*/  HMMA.16816.F32 R132, R4.reuse, R16, R96 ;  /* 0x000000100484723c */ /* 0x042ff00000001860 */
[C---:B------:R-:W-:Y:S01]  /*4390*/  HMMA.16816.F32 R120, R4.reuse, R18, R84 ;  /* 0x000000120478723c */ /* 0x040fe20000001854 */
[----:B------:R-:W-:Y:S07]  /*43a0*/  LDSM.16.MT88.4 R16, [R233+0x7100] ;  /* 0x00710000e910783b */ /* 0x000fee0000004200 */
[C---:B--2---:R-:W-:Y:S07]  /*43b0*/  HMMA.16816.F32 R116, R4.reuse, R8, R76 ;  /* 0x000000080474723c */ /* 0x044fee000000184c */
[----:B------:R-:W-:Y:S01]  /*43c0*/  IMAD.MOV.U32 R79, RZ, RZ, R34 ;  /* 0x000000ffff4f7224 */ /* 0x000fe200078e0022 */
[----:B------:R-:W-:Y:S01]  /*43d0*/  MOV R78, R35 ;  /* 0x00000023004e7202 */ /* 0x000fe20000000f00 */
[----:B------:R-:W-:Y:S01]  /*43e0*/  IMAD.MOV.U32 R77, RZ, RZ, R32 ;  /* 0x000000ffff4d7224 */ /* 0x000fe200078e0020 */
[----:B------:R-:W-:Y:S01]  /*43f0*/  MOV R76, R33 ;  /* 0x00000021004c7202 */ /* 0x000fe20000000f00 */
[C---:B------:R-:W-:Y:S08]  /*4400*/  HMMA.16816.F32 R160, R4.reuse, R20, R160 ;  /* 0x0000001404a0723c */ /* 0x040ff000000018a0 */
[C---:B------:R-:W-:Y:S01]  /*4410*/  HMMA.16816.F32 R32, R4.reuse, R10, R64 ;  /* 0x0000000a0420723c */ /* 0x040fe20000001840 */
[----:B------:R-:W1:Y:S06]  /*4420*/  LDSM.16.MT88.4 R8, [R103+0x7100] ;  /* 0x007100006708783b */ /* 0x000e6c0000004200 */
[----:B------:R-:W-:Y:S01]  /*4430*/  IMAD.MOV.U32 R67, RZ, RZ, R164 ;  /* 0x000000ffff437224 */ /* 0x000fe200078e00a4 */
[----:B------:R-:W-:Y:S01]  /*4440*/  HMMA.16816.F32 R140, R4, R22, R92 ;  /* 0x00000016048c723c */ /* 0x000fe2000000185c */
[----:B------:R-:W2:Y:S01]  /*4450*/  LDSM.16.MT88.4 R20, [R0+0x7100] ;  /* 0x007100000014783b */ /* 0x000ea20000004200 */
[----:B------:R-:W-:Y:S01]  /*4460*/  MOV R66, R165 ;  /* 0x000000a500427202 */ /* 0x000fe20000000f00 */
[----:B------:R-:W-:Y:S01]  /*4470*/  IMAD.MOV.U32 R65, RZ, RZ, R166 ;  /* 0x000000ffff417224 */ /* 0x000fe200078e00a6 */
[----:B------:R-:W-:-:S04]  /*4480*/  MOV R64, R167 ;  /* 0x000000a700407202 */ /* 0x000fc80000000f00 */
[C---:B------:R-:W-:Y:S07]  /*4490*/  HMMA.16816.F32 R136, R4.reuse, R24, R172 ;  /* 0x000000180488723c */ /* 0x040fee00000018ac */
[----:B------:R-:W-:Y:S01]  /*44a0*/  MOV R175, R170 ;  /* 0x000000aa00af7202 */ /* 0x000fe20000000f00 */
[----:B---3--:R-:W-:Y:S01]  /*44b0*/  HMMA.16816.F32 R164, R4, R28, R52 ;  /* 0x0000001c04a4723c */ /* 0x008fe20000001834 */
[----:B------:R-:W-:Y:S01]  /*44c0*/  IMAD.MOV.U32 R24, RZ, RZ, R149 ;  /* 0x000000ffff187224 */ /* 0x000fe200078e0095 */
[----:B------:R-:W-:-:S05]  /*44d0*/  MOV R25, R150 ;  /* 0x0000009600197202 */ /* 0x000fca0000000f00 */
[----:B------:R-:W-:Y:S01]  /*44e0*/  IMAD.MOV.U32 R55, RZ, RZ, R175 ;  /* 0x000000ffff377224 */ /* 0x000fe200078e00af */
[----:B------:R-:W-:Y:S01]  /*44f0*/  HMMA.16816.F32 R168, R4, R26, R104 ;  /* 0x0000001a04a8723c */ /* 0x000fe20000001868 */
[----:B------:R-:W-:Y:S01]  /*4500*/  MOV R54, R176 ;  /* 0x000000b000367202 */ /* 0x000fe20000000f00 */
[----:B------:R-:W-:Y:S01]  /*4510*/  IMAD.MOV.U32 R53, RZ, RZ, R177 ;  /* 0x000000ffff357224 */ /* 0x000fe200078e00b1 */
[----:B------:R-:W-:-:S04]  /*4520*/  MOV R52, R178 ;  /* 0x000000b200347202 */ /* 0x000fc80000000f00 */
[----:B------:R-:W-:Y:S01]  /*4530*/  MOV R27, R148 ;  /* 0x00000094001b7202 */ /* 0x000fe20000000f00 */
[----:B------:R-:W-:Y:S01]  /*4540*/  HMMA.16816.F32 R104, R4, R30, R60 ;  /* 0x0000001e0468723c */ /* 0x000fe2000000183c */
[----:B------:R-:W3:Y:S01]  /*4550*/  LDSM.16.MT88.4 R28, [R2+0x1900] ;  /* 0x00190000021c783b */ /* 0x000ee20000004200 */
[----:B------:R-:W-:-:S05]  /*4560*/  IMAD.MOV.U32 R26, RZ, RZ, R179 ;  /* 0x000000ffff1a7224 */ /* 0x000fca00078e00b3 */
[----:B------:R-:W-:Y:S01]  /*4570*/  MOV R61, R239 ;  /* 0x000000ef003d7202 */ /* 0x000fe20000000f00 */
[----:B-1----:R-:W-:Y:S01]  /*4580*/  HMMA.16816.F32 R96, R4, R8, R68 ;  /* 0x000000080460723c */ /* 0x002fe20000001844 */
[----:B------:R-:W-:Y:S01]  /*4590*/  MOV R63, R238 ;  /* 0x000000ee003f7202 */ /* 0x000fe20000000f00 */
[----:B------:R-:W-:-:S05]  /*45a0*/  IMAD.MOV.U32 R62, RZ, RZ, R151 ;  /* 0x000000ffff3e7224 */ /* 0x000fca00078e0097 */
[--C-:B------:R-:W-:Y:S01]  /*45b0*/  FFMA.FTZ R8, R191, c[0x0][0x2d0], -R13.reuse ;  /* 0x0000b400bf087a23 */ /* 0x100fe2000001080d */
[C---:B------:R-:W-:Y:S03]  /*45c0*/  HMMA.16816.F32 R172, R4.reuse, R16, R48 ;  /* 0x0000001004ac723c */ /* 0x040fe60000001830 */
[----:B------:R1:W-:Y:S05]  /*45d0*/  MUFU.EX2 R239, R8 ;  /* 0x0000000800ef7308 */ /* 0x0003ea0000000800 */
[C---:B------:R-:W-:Y:S01]  /*45e0*/  HMMA.16816.F32 R148, R4.reuse, R18, R44 ;  /* 0x000000120494723c */ /* 0x040fe2000000182c */
[----:B------:R-:W4:Y:S07]  /*45f0*/  LDSM.16.MT88.4 R16, [R2+0x4900] ;  /* 0x004900000210783b */ /* 0x000f2e0000004200 */
[----:B------:R-:W-:Y:S01]  /*4600*/  HMMA.16816.F32 R176, R4, R10, R56 ;  /* 0x0000000a04b0723c */ /* 0x000fe20000001838 */
[----:B-1----:R-:W-:-:S02]  /*4610*/  FFMA.FTZ R8, R188, c[0x0][0x2d0], -R13 ;  /* 0x0000b400bc087a23 */ /* 0x002fc4000001080d */
[----:B------:R-:W-:Y:S02]  /*4620*/  IMAD.MOV.U32 R188, RZ, RZ, R240 ;  /* 0x000000ffffbc7224 */ /* 0x000fe400078e00f0 */
[----:B------:R1:W-:Y:S03]  /*4630*/  MUFU.EX2 R240, R8 ;  /* 0x0000000800f07308 */ /* 0x0003e60000000800 */
[C---:B--2---:R-:W-:Y:S08]  /*4640*/  HMMA.16816.F32 R92, R4.reuse, R20, R40 ;  /* 0x00000014045c723c */ /* 0x044ff00000001828 */
[----:B------:R-:W-:Y:S01]  /*4650*/  HMMA.16816.F32 R84, R4, R22, R36 ;  /* 0x000000160454723c */ /* 0x000fe20000001824 */
[----:B------:R-:W-:Y:S01]  /*4660*/  LDSM.16.MT88.4 R20, [R233+0x1900] ;  /* 0x00190000e914783b */ /* 0x000fe20000004200 */
[----:B-1----:R-:W-:-:S05]  /*4670*/  FFMA.FTZ R8, R190, c[0x0][0x2d0], -R13 ;  /* 0x0000b400be087a23 */ /* 0x002fca000001080d */
[----:B------:R-:W-:Y:S01]  /*4680*/  MOV R38, R26 ;  /* 0x0000001a00267202 */ /* 0x000fe20000000f00 */
[----:B------:R-:W-:Y:S01]  /*4690*/  FFMA.FTZ R4, R231, c[0x0][0x2d0], -R12 ;  /* 0x0000b400e7047a23 */ /* 0x000fe2000001080c */
[----:B------:R-:W-:Y:S01]  /*46a0*/  MOV R37, R24 ;  /* 0x0000001800257202 */ /* 0x000fe20000000f00 */
[----:B------:R1:W-:Y:S01]  /*46b0*/  MUFU.EX2 R238, R8 ;  /* 0x0000000800ee7308 */ /* 0x0003e20000000800 */
[----:B------:R-:W-:Y:S01]  /*46c0*/  IMAD.MOV.U32 R36, RZ, RZ, R27 ;  /* 0x000000ffff247224 */ /* 0x000fe200078e001b */
[----:B------:R-:W-:Y:S01]  /*46d0*/  MOV R231, R61 ;  /* 0x0000003d00e77202 */ /* 0x000fe20000000f00 */
[----:B------:R-:W-:Y:S02]  /*46e0*/  IMAD.MOV.U32 R39, RZ, RZ, R25 ;  /* 0x000000ffff277224 */ /* 0x000fe400078e0019 */
[----:B------:R-:W2:Y:S03]  /*46f0*/  LDSM.16.MT88.4 R24, [R2+0x7900] ;  /* 0x007900000218783b */ /* 0x000ea60000004200 */
[----:B------:R5:W-:Y:S01]  /*4700*/  MUFU.EX2 R191, R4 ;  /* 0x0000000400bf7308 */ /* 0x000be20000000800 */
[----:B-1----:R-:W-:-:S02]  /*4710*/  FFMA.FTZ R8, R189, c[0x0][0x2d0], -R13 ;  /* 0x0000b400bd087a23 */ /* 0x002fc4000001080d */
[----:B------:R-:W-:-:S05]  /*4720*/  IMAD.MOV.U32 R189, RZ, RZ, R236 ;  /* 0x000000ffffbd7224 */ /* 0x000fca00078e00ec */
[----:B------:R1:W1:Y:S01]  /*4730*/  MUFU.EX2 R236, R8 ;  /* 0x0000000800ec7308 */ /* 0x0002620000000800 */
[----:B-----5:R-:W-:Y:S02]  /*4740*/  FFMA.FTZ R4, R230, c[0x0][0x2d0], -R12 ;  /* 0x0000b400e6047a23 */ /* 0x020fe4000001080c */
[----:B------:R-:W-:Y:S02]  /*4750*/  IMAD.MOV.U32 R230, RZ, RZ, R62 ;  /* 0x000000ffffe67224 */ /* 0x000fe400078e003e */
[----:B-1----:R-:W-:Y:S01]  /*4760*/  FFMA.FTZ R8, R229, c[0x0][0x2d0], -R12 ;  /* 0x0000b400e5087a23 */ /* 0x002fe2000001080c */
[----:B------:R-:W-:-:S03]  /*4770*/  F2FP.PACK_AB R6, R236, R238 ;  /* 0x000000eeec06723e */ /* 0x000fc600000000ff */
[----:B------:R1:W-:Y:S02]  /*4780*/  MUFU.EX2 R229, R8 ;  /* 0x0000000800e57308 */ /* 0x0003e40000000800 */
[----:B-1----:R-:W-:-:S06]  /*4790*/  FFMA.FTZ R8, R228, c[0x0][0x2d0], -R12 ;  /* 0x0000b400e4087a23 */ /* 0x002fcc000001080c */
[----:B------:R1:W5:Y:S08]  /*47a0*/  MUFU.EX2 R228, R4 ;  /* 0x0000000400e47308 */ /* 0x0003700000000800 */
[----:B------:R-:W2:Y:S01]  /*47b0*/  MUFU.EX2 R190, R8 ;  /* 0x0000000800be7308 */ /* 0x000ea20000000800 */
[----:B-1----:R-:W-:Y:S02]  /*47c0*/  F2FP.PACK_AB R4, R240, R239 ;  /* 0x000000eff004723e */ /* 0x002fe400000000ff */
[----:B-----5:R-:W-:-:S02]  /*47d0*/  F2FP.PACK_AB R7, R228, R191 ;  /* 0x000000bfe407723e */ /* 0x020fc400000000ff */
[----:B--2---:R-:W-:Y:S01]  /*47e0*/  F2FP.PACK_AB R5, R190, R229 ;  /* 0x000000e5be05723e */ /* 0x004fe200000000ff */
[----:B------:R-:W-:Y:S06]  /*47f0*/  LDSM.16.MT88.4 R8, [R103+0x4900] ;  /* 0x004900006708783b */ /* 0x000fec0000004200 */
[C---:B---3--:R-:W-:Y:S08]  /*4800*/  HMMA.16816.F32 R112, R4.reuse, R28, R112 ;  /* 0x0000001c0470723c */ /* 0x048ff00000001870 */
[C---:B------:R-:W-:Y:S01]  /*4810*/  HMMA.16816.F32 R40, R4.reuse, R30, R72 ;  /* 0x0000001e0428723c */ /* 0x040fe20000001848 */
[----:B------:R-:W1:Y:S06]  /*4820*/  LDSM.16.MT88.4 R28, [R103+0x1900] ;  /* 0x00190000671c783b */ /* 0x000e6c0000004200 */
[----:B------:R-:W-:Y:S01]  /*4830*/  MOV R75, R63 ;  /* 0x0000003f004b7202 */ /* 0x000fe20000000f00 */
[C---:B----4-:R-:W-:Y:S08]  /*4840*/  HMMA.16816.F32 R144, R4.reuse, R16, R144 ;  /* 0x000000100490723c */ /* 0x050ff00000001890 */
[C---:B------:R-:W-:Y:S01]  /*4850*/  HMMA.16816.F32 R44, R4.reuse, R18, R80 ;  /* 0x00000012042c723c */ /* 0x040fe20000001850 */
[----:B------:R-:W2:Y:S07]  /*4860*/  LDSM.16.MT88.4 R16, [R0+0x1900] ;  /* 0x001900000010783b */ /* 0x000eae0000004200 */
[C---:B------:R-:W-:Y:S07]  /*4870*/  HMMA.16816.F32 R48, R4.reuse, R24, R88 ;  /* 0x000000180430723c */ /* 0x040fee0000001858 */
[----:B------:R-:W-:Y:S01]  /*4880*/  IMAD.MOV.U32 R88, RZ, RZ, R55 ;  /* 0x000000ffff587224 */ /* 0x000fe200078e0037 */
[----:B------:R-:W-:Y:S01]  /*4890*/  HMMA.16816.F32 R56, R4, R26, R108 ;  /* 0x0000001a0438723c */ /* 0x000fe2000000186c */
[----:B------:R-:W3:Y:S01]  /*48a0*/  LDSM.16.MT88.4 R24, [R233+0x4900] ;  /* 0x00490000e918783b */ /* 0x000ee20000004200 */
[----:B------:R-:W-:Y:S01]  /*48b0*/  MOV R89, R64 ;  /* 0x0000004000597202 */ /* 0x000fe20000000f00 */
[----:B------:R-:W-:Y:S01]  /*48c0*/  IMAD.MOV.U32 R90, RZ, RZ, R65 ;  /* 0x000000ffff5a7224 */ /* 0x000fe200078e0041 */
[----:B------:R-:W-:-:S03]  /*48d0*/  MOV R91, R66 ;  /* 0x00000042005b7202 */ /* 0x000fc60000000f00 */
[----:B------:R-:W-:Y:S01]  /*48e0*/  IMAD.MOV.U32 R108, RZ, RZ, R37 ;  /* 0x000000ffff6c7224 */ /* 0x000fe200078e0025 */
[----:B------:R-:W-:Y:S01]  /*48f0*/  MOV R111, R52 ;  /* 0x00000034006f7202 */ /* 0x000fe20000000f00 */
[C---:B-1----:R-:W-:Y:S01]  /*4900*/  HMMA.16816.F32 R60, R4.reuse, R30, R128 ;  /* 0x0000001e043c723c */ /* 0x042fe20000001880 */
[----:B------:R-:W-:Y:S01]  /*4910*/  IMAD.MOV.U32 R110, RZ, RZ, R53 ;  /* 0x000000ffff6e7224 */ /* 0x000fe200078e0035 */
[----:B------:R-:W-:Y:S02]  /*4920*/  MOV R109, R54 ;  /* 0x00000036006d7202 */ /* 0x000fe40000000f00 */
[----:B------:R-:W-:Y:S01]  /*4930*/  MOV R37, R189 ;  /* 0x000000bd00257202 */ /* 0x000fe20000000f00 */
[----:B------:R-:W-:Y:S02]  /*4940*/  IMAD.MOV.U32 R189, RZ, RZ, R77 ;  /* 0x000000ffffbd7224 */ /* 0x000fe400078e004d */
[----:B------:R-:W-:Y:S01]  /*4950*/  MOV R128, R36 ;  /* 0x0000002400807202 */ /* 0x000fe20000000f00 */
[----:B------:R-:W-:Y:S01]  /*4960*/  IMAD.MOV.U32 R129, RZ, RZ, R231 ;  /* 0x000000ffff817224 */ /* 0x000fe200078e00e7 */
[----:B------:R-:W-:Y:S01]  /*4970*/  HMMA.16816.F32 R52, R4, R20, R136 ;  /* 0x000000140434723c */ /* 0x000fe20000001888 */
[----:B------:R-:W-:Y:S01]  /*4980*/  IMAD.MOV.U32 R36, RZ, RZ, R188 ;  /* 0x000000ffff247224 */ /* 0x000fe200078e00bc */
[----:B------:R-:W-:Y:S01]  /*4990*/  MOV R231, R76 ;  /* 0x0000004c00e77202 */ /* 0x000fe20000000f00 */
[----:B------:R-:W-:Y:S01]  /*49a0*/  IMAD.MOV.U32 R131, RZ, RZ, R75 ;  /* 0x000000ffff837224 */ /* 0x000fe200078e004b */
[----:B------:R-:W-:-:S02]  /*49b0*/  MOV R188, R78 ;  /* 0x0000004e00bc7202 */ /* 0x000fc40000000f00 */
[----:B------:R-:W-:Y:S01]  /*49c0*/  MOV R30, R91 ;  /* 0x0000005b001e7202 */ /* 0x000fe20000000f00 */
[----:B------:R-:W-:Y:S01]  /*49d0*/  IMAD.MOV.U32 R136, RZ, RZ, R79 ;  /* 0x000000ffff887224 */ /* 0x000fe200078e004f */
[----:B--2---:R-:W-:Y:S01]  /*49e0*/  HMMA.16816.F32 R72, R4, R18, R140 ;  /* 0x000000120448723c */ /* 0x004fe2000000188c */
[----:B------:R-:W-:Y:S01]  /*49f0*/  MOV R138, R89 ;  /* 0x00000059008a7202 */ /* 0x000fe20000000f00 */
[----:B------:R-:W-:Y:S01]  /*4a00*/  IMAD.MOV.U32 R139, RZ, RZ, R90 ;  /* 0x000000ffff8b7224 */ /* 0x000fe200078e005a */
[----:B------:R-:W-:Y:S01]  /*4a10*/  MOV R130, R230 ;  /* 0x000000e600827202 */ /* 0x000fe20000000f00 */
[----:B------:R-:W-:-:S04]  /*4a20*/  IMAD.MOV.U32 R230, RZ, RZ, R67 ;  /* 0x000000ffffe67224 */ /* 0x000fc800078e0043 */
[----:B------:R-:W-:Y:S01]  /*4a30*/  HMMA.16816.F32 R76, R4, R16, R160 ;  /* 0x00000010044c723c */ /* 0x000fe200000018a0 */
[----:B------:R-:W1:Y:S01]  /*4a40*/  LDSM.16.MT88.4 R16, [R0+0x4900] ;  /* 0x004900000010783b */ /* 0x000e620000004200 */
[----:B------:R-:W-:Y:S01]  /*4a50*/  IMAD.MOV.U32 R31, RZ, RZ, R230 ;  /* 0x000000ffff1f7224 */ /* 0x000fe200078e00e6 */
[----:B------:R-:W-:-:S05]  /*4a60*/  MOV R230, R181 ;  /* 0x000000b500e67202 */ /* 0x000fca0000000f00 */
[C---:B---3--:R-:W-:Y:S07]  /*4a70*/  HMMA.16816.F32 R80, R4.reuse, R24, R116 ;  /* 0x000000180450723c */ /* 0x048fee0000001874 */
[----:B------:R-:W-:Y:S01]  /*4a80*/  MOV R116, R108 ;  /* 0x0000006c00747202 */ /* 0x000fe20000000f00 */
[----:B------:R-:W-:Y:S01]  /*4a90*/  IMAD.MOV.U32 R108, RZ, RZ, R88 ;  /* 0x000000ffff6c7224 */ /* 0x000fe200078e0058 */
[----:B------:R-:W-:Y:S01]  /*4aa0*/  HMMA.16816.F32 R132, R4, R8, R132 ;  /* 0x000000080484723c */ /* 0x000fe20000001884 */
[----:B------:R-:W-:-:S02]  /*4ab0*/  IMAD.MOV.U32 R119, RZ, RZ, R111 ;  /* 0x000000ffff777224 */ /* 0x000fc400078e006f */
[----:B------:R-:W-:Y:S02]  /*4ac0*/  IMAD.MOV.U32 R117, RZ, RZ, R37 ;  /* 0x000000ffff757224 */ /* 0x000fe400078e0025 */
[----:B------:R-:W-:Y:S02]  /*4ad0*/  IMAD.MOV.U32 R118, RZ, RZ, R39 ;  /* 0x000000ffff767224 */ /* 0x000fe400078e0027 */
[----:B------:R-:W-:Y:S01]  /*4ae0*/  FFMA.FTZ R8, R246, c[0x0][0x2d0], -R13 ;  /* 0x0000b400f6087a23 */ /* 0x000fe2000001080d */
[C---:B------:R-:W-:Y:S01]  /*4af0*/  HMMA.16816.F32 R88, R4.reuse, R26, R32 ;  /* 0x0000001a0458723c */ /* 0x040fe20000001820 */
[----:B------:R-:W2:Y:S04]  /*4b00*/  LDSM.16.MT88.4 R32, [R103+0x7900] ;  /* 0x007900006720783b */ /* 0x000ea80000004200 */
[----:B------:R-:W-:Y:S03]  /*4b10*/  LDSM.16.MT88.4 R24, [R233+0x7900] ;  /* 0x00790000e918783b */ /* 0x000fe60000004200 */
[C---:B------:R-:W-:Y:S07]  /*4b20*/  HMMA.16816.F32 R68, R4.reuse, R28, R124 ;  /* 0x0000001c0444723c */ /* 0x040fee000000187c */
[----:B------:R-:W-:Y:S01]  /*4b30*/  MOV R28, R231 ;  /* 0x000000e7001c7202 */ /* 0x000fe20000000f00 */
[----:B------:R-:W-:Y:S01]  /*4b40*/  IMAD.MOV.U32 R231, RZ, RZ, R182 ;  /* 0x000000ffffe77224 */ /* 0x000fe200078e00b6 */
[----:B------:R-:W-:Y:S01]  /*4b50*/  MOV R127, R183 ;  /* 0x000000b7007f7202 */ /* 0x000fe20000000f00 */
[----:B------:R3:W-:Y:S01]  /*4b60*/  MUFU.EX2 R182, R8 ;  /* 0x0000000800b67308 */ /* 0x0007e20000000800 */
[----:B------:R-:W-:Y:S01]  /*4b70*/  MOV R124, R188 ;  /* 0x000000bc007c7202 */ /* 0x000fe20000000f00 */
[----:B------:R-:W-:Y:S01]  /*4b80*/  IMAD.MOV.U32 R29, RZ, RZ, R189 ;  /* 0x000000ffff1d7224 */ /* 0x000fe200078e00bd */
[----:B------:R-:W-:Y:S01]  /*4b90*/  HMMA.16816.F32 R64, R4, R22, R168 ;  /* 0x000000160440723c */ /* 0x000fe200000018a8 */
[----:B------:R-:W4:Y:S01]  /*4ba0*/  LDSM.16.MT88.4 R20, [R0+0x7900] ;  /* 0x007900000014783b */ /* 0x000f220000004200 */
[----:B------:R-:W-:-:S02]  /*4bb0*/  IMAD.MOV.U32 R125, RZ, RZ, R180 ;  /* 0x000000ffff7d7224 */ /* 0x000fc400078e00b4 */
[----:B------:R-:W-:Y:S02]  /*4bc0*/  IMAD.MOV.U32 R126, RZ, RZ, R102 ;  /* 0x000000ffff7e7224 */ /* 0x000fe400078e0066 */
[----:B------:R-:W-:Y:S02]  /*4bd0*/  IMAD.MOV.U32 R246, RZ, RZ, R125 ;  /* 0x000000fffff67224 */ /* 0x000fe400078e007d */
[----:B-1----:R-:W-:Y:S01]  /*4be0*/  HMMA.16816.F32 R168, R4, R16, R164 ;  /* 0x0000001004a8723c */ /* 0x002fe200000018a4 */
[----:B------:R-:W-:Y:S02]  /*4bf0*/  IMAD.MOV.U32 R137, RZ, RZ, R127 ;  /* 0x000000ffff897224 */ /* 0x000fe400078e007f */
[----:B---3--:R-:W-:Y:S01]  /*4c00*/  FFMA.FTZ R8, R244, c[0x0][0x2d0], -R13 ;  /* 0x0000b400f4087a23 */ /* 0x008fe2000001080d */
[----:B------:R-:W-:-:S04]  /*4c10*/  MOV R244, R124 ;  /* 0x0000007c00f47202 */ /* 0x000fc80000000f00 */
[C---:B------:R-:W-:Y:S01]  /*4c20*/  HMMA.16816.F32 R164, R4.reuse, R18, R104 ;  /* 0x0000001204a4723c */ /* 0x040fe20000001868 */
[----:B------:R1:W-:Y:S01]  /*4c30*/  MUFU.EX2 R183, R8 ;  /* 0x0000000800b77308 */ /* 0x0003e20000000800 */
[----:B------:R-:W3:Y:S06]  /*4c40*/  LDSM.16.MT88.4 R16, [R2+0x5100] ;  /* 0x005100000210783b */ /* 0x000eec0000004200 */
[C---:B--2---:R-:W-:Y:S07]  /*4c50*/  HMMA.16816.F32 R140, R4.reuse, R32, R96 ;  /* 0x00000020048c723c */ /* 0x044fee0000001860 */
[----:B------:R-:W-:Y:S01]  /*4c60*/  MOV R96, R101 ;  /* 0x0000006500607202 */ /* 0x000fe20000000f00 */
[----:B------:R-:W-:Y:S01]  /*4c70*/  HMMA.16816.F32 R120, R4, R10, R120 ;  /* 0x0000000a0478723c */ /* 0x000fe20000001878 */
[----:B-1----:R-:W-:Y:S01]  /*4c80*/  FFMA.FTZ R8, R242, c[0x0][0x2d0], -R13 ;  /* 0x0000b400f2087a23 */ /* 0x002fe2000001080d */
[----:B------:R-:W-:Y:S01]  /*4c90*/  MOV R99, R126 ;  /* 0x0000007e00637202 */ /* 0x000fe20000000f00 */
[----:B------:R-:W-:Y:S01]  /*4ca0*/  IMAD.MOV.U32 R242, RZ, RZ, R29 ;  /* 0x000000fffff27224 */ /* 0x000fe200078e001d */
[----:B------:R-:W-:Y:S01]  /*4cb0*/  MOV R98, R108 ;  /* 0x0000006c00627202 */ /* 0x000fe20000000f00 */
[----:B------:R1:W-:Y:S01]  /*4cc0*/  MUFU.EX2 R188, R8 ;  /* 0x0000000800bc7308 */ /* 0x0003e20000000800 */
[----:B------:R-:W-:-:S02]  /*4cd0*/  MOV R33, R36 ;  /* 0x0000002400217202 */ /* 0x000fc40000000f00 */
[C---:B------:R-:W-:Y:S01]  /*4ce0*/  HMMA.16816.F32 R176, R4.reuse, R34, R176 ;  /* 0x0000002204b0723c */ /* 0x040fe200000018b0 */
[----:B------:R-:W-:Y:S02]  /*4cf0*/  MOV R97, R38 ;  /* 0x0000002600617202 */ /* 0x000fe40000000f00 */
[----:B------:R-:W-:Y:S05]  /*4d00*/  LDSM.16.MT88.4 R36, [R2+0x8100] ;  /* 0x008100000224783b */ /* 0x000fea0000004200 */
[----:B----4-:R-:W-:Y:S01]  /*4d10*/  HMMA.16816.F32 R104, R4, R22, R84 ;  /* 0x000000160468723c */ /* 0x010fe20000001854 */
[----:B-1----:R-:W-:Y:S01]  /*4d20*/  FFMA.FTZ R8, R241, c[0x0][0x2d0], -R13 ;  /* 0x0000b400f1087a23 */ /* 0x002fe2000001080d */
[----:B------:R-:W-:-:S06]  /*4d30*/  MOV R241, R28 ;  /* 0x0000001c00f17202 */ /* 0x000fcc0000000f00 */
[C---:B------:R-:W-:Y:S01]  /*4d40*/  HMMA.16816.F32 R160, R4.reuse, R24, R172 ;  /* 0x0000001804a0723c */ /* 0x040fe200000018ac */
[----:B------:R1:W2:Y:S06]  /*4d50*/  MUFU.EX2 R189, R8 ;  /* 0x0000000800bd7308 */ /* 0x0002ac0000000800 */
[----:B------:R-:W-:Y:S01]  /*4d60*/  IMAD.MOV.U32 R173, RZ, RZ, R98 ;  /* 0x000000ffffad7224 */ /* 0x000fe200078e0062 */
[----:B------:R-:W-:Y:S01]  /*4d70*/  HMMA.16816.F32 R124, R4, R26, R148 ;  /* 0x0000001a047c723c */ /* 0x000fe20000001894 */
[----:B------:R-:W-:Y:S01]  /*4d80*/  MOV R174, R99 ;  /* 0x0000006300ae7202 */ /* 0x000fe20000000f00 */
[----:B------:R-:W-:Y:S01]  /*4d90*/  IMAD.MOV.U32 R175, RZ, RZ, R116 ;  /* 0x000000ffffaf7224 */ /* 0x000fe200078e0074 */
[----:B------:R-:W-:Y:S01]  /*4da0*/  MOV R98, R129 ;  /* 0x0000008100627202 */ /* 0x000fe20000000f00 */
[----:B------:R-:W-:Y:S01]  /*4db0*/  IMAD.MOV.U32 R172, RZ, RZ, R14 ;  /* 0x000000ffffac7224 */ /* 0x000fe200078e000e */
[----:B------:R-:W-:Y:S01]  /*4dc0*/  LDSM.16.MT88.4 R24, [R103+0x5100] ;  /* 0x005100006718783b */ /* 0x000fe20000004200 */
[----:B------:R-:W-:-:S02]  /*4dd0*/  IMAD.MOV.U32 R99, RZ, RZ, R130 ;  /* 0x000000ffff637224 */ /* 0x000fc400078e0082 */
[--C-:B-1----:R-:W-:Y:S01]  /*4de0*/  FFMA.FTZ R8, R249, c[0x0][0x2d0], -R12.reuse ;  /* 0x0000b400f9087a23 */ /* 0x102fe2000001080c */
[----:B--2---:R-:W-:Y:S01]  /*4df0*/  F2FP.PACK_AB R10, R189, R188 ;  /* 0x000000bcbd0a723e */ /* 0x004fe200000000ff */
[----:B------:R-:W-:Y:S01]  /*4e00*/  IMAD.MOV.U32 R249, RZ, RZ, R31 ;  /* 0x000000fffff97224 */ /* 0x000fe200078e001f */
[----:B------:R-:W-:Y:S01]  /*4e10*/  LDSM.16.MT88.4 R148, [R2+0x5900] ;  /* 0x005900000294783b */ /* 0x000fe20000004200 */
[----:B------:R1:W-:Y:S02]  /*4e20*/  MUFU.EX2 R181, R8 ;  /* 0x0000000800b57308 */ /* 0x0003e40000000800 */
[--C-:B-1----:R-:W-:Y:S01]  /*4e30*/  FFMA.FTZ R8, R248, c[0x0][0x2d0], -R12.reuse ;  /* 0x0000b400f8087a23 */ /* 0x102fe2000001080c */
[----:B------:R-:W-:Y:S02]  /*4e40*/  MOV R248, R30 ;  /* 0x0000001e00f87202 */ /* 0x000fe40000000f00 */
[----:B------:R-:W1:Y:S03]  /*4e50*/  LDSM.16.MT88.4 R28, [R2+0x2100] ;  /* 0x00210000021c783b */ /* 0x000e660000004200 */
[----:B------:R2:W4:Y:S02]  /*4e60*/  MUFU.EX2 R180, R8 ;  /* 0x0000000800b47308 */ /* 0x0005240000000800 */
[----:B--2---:R-:W-:Y:S01]  /*4e70*/  FFMA.FTZ R8, R247, c[0x0][0x2d0], -R12 ;  /* 0x0000b400f7087a23 */ /* 0x004fe2000001080c */
[----:B----4-:R-:W-:Y:S01]  /*4e80*/  F2FP.PACK_AB R9, R180, R181 ;  /* 0x000000b5b409723e */ /* 0x010fe200000000ff */
[----:B------:R-:W-:Y:S01]  /*4e90*/  IMAD.MOV.U32 R247, RZ, RZ, R139 ;  /* 0x000000fffff77224 */ /* 0x000fe200078e008b */
[----:B------:R-:W-:-:S03]  /*4ea0*/  MOV R139, R110 ;  /* 0x0000006e008b7202 */ /* 0x000fc60000000f00 */
[----:B------:R2:W-:Y:S02]  /*4eb0*/  MUFU.EX2 R102, R8 ;  /* 0x0000000800667308 */ /* 0x0005e40000000800 */
[----:B--2---:R-:W-:Y:S01]  /*4ec0*/  FFMA.FTZ R8, R245, c[0x0][0x2d0], -R12 ;  /* 0x0000b400f5087a23 */ /* 0x004fe2000001080c */
[----:B------:R-:W-:Y:S01]  /*4ed0*/  MOV R245, R138 ;  /* 0x0000008a00f57202 */ /* 0x000fe20000000f00 */
[----:B------:R-:W-:-:S04]  /*4ee0*/  IMAD.MOV.U32 R138, RZ, RZ, R109 ;  /* 0x000000ffff8a7224 */ /* 0x000fc800078e006d */
[----:B------:R2:W4:Y:S01]  /*4ef0*/  MUFU.EX2 R101, R8 ;  /* 0x0000000800657308 */ /* 0x0005220000000800 */
[----:B------:R-:W-:Y:S01]  /*4f00*/  HMMA.16816.F32 R108, R4, R20, R92 ;  /* 0x00000014046c723c */ /* 0x000fe2000000185c */
[----:B------:R-:W5:Y:S04]  /*4f10*/  LDSM.16.MT88.4 R4, [R103+0x2100] ;  /* 0x002100006704783b */ /* 0x000f680000004200 */
[----:B------:R-:W-:Y:S01]  /*4f20*/  LDSM.16.MT88.4 R20, [R0+0x2100] ;  /* 0x002100000014783b */ /* 0x000fe20000004200 */
[----:B--2---:R-:W-:Y:S02]  /*4f30*/  F2FP.PACK_AB R8, R183, R182 ;  /* 0x000000b6b708723e */ /* 0x004fe400000000ff */
[----:B----4-:R-:W-:-:S07]  /*4f40*/  F2FP.PACK_AB R11, R101, R102 ;  /* 0x00000066650b723e */ /* 0x010fce00000000ff */
[C---:B---3--:R-:W-:Y:S08]  /*4f50*/  HMMA.16816.F32 R144, R8.reuse, R16, R144 ;  /* 0x000000100890723c */ /* 0x048ff00000001890 */
[C---:B------:R-:W-:Y:S01]  /*4f60*/  HMMA.16816.F32 R84, R8.reuse, R18, R44 ;  /* 0x000000120854723c */ /* 0x040fe2000000182c */
[----:B------:R-:W2:Y:S07]  /*4f70*/  LDSM.16.MT88.4 R16, [R233+0x2100] ;  /* 0x00210000e910783b */ /* 0x000eae0000004200 */
[C---:B-1----:R-:W-:Y:S08]  /*4f80*/  HMMA.16816.F32 R112, R8.reuse, R28, R112 ;  /* 0x0000001c0870723c */ /* 0x042ff00000001870 */
[C---:B-----5:R-:W-:Y:S07]  /*4f90*/  HMMA.16816.F32 R68, R8.reuse, R4, R68 ;  /* 0x000000040844723c */ /* 0x060fee0000001844 */
[--C-:B------:R-:W-:Y:S01]  /*4fa0*/  FFMA.FTZ R4, R33, c[0x0][0x2d0], -R13.reuse ;  /* 0x0000b40021047a23 */ /* 0x100fe2000001080d */
[C---:B------:R-:W-:Y:S03]  /*4fb0*/  HMMA.16816.F32 R28, R8.reuse, R30, R40 ;  /* 0x0000001e081c723c */ /* 0x040fe60000001828 */
[----:B------:R1:W-:Y:S05]  /*4fc0*/  MUFU.EX2 R43, R4 ;  /* 0x00000004002b7308 */ /* 0x0003ea0000000800 */
[C---:B------:R-:W-:Y:S08]  /*4fd0*/  HMMA.16816.F32 R48, R8.reuse, R36, R48 ;  /* 0x000000240830723c */ /* 0x040ff00000001830 */
[----:B------:R-:W-:Y:S01]  /*4fe0*/  HMMA.16816.F32 R56, R8, R38, R56 ;  /* 0x000000260838723c */ /* 0x000fe20000001838 */
[----:B-1----:R-:W-:Y:S01]  /*4ff0*/  FFMA.FTZ R4, R96, c[0x0][0x2d0], -R13 ;  /* 0x0000b40060047a23 */ /* 0x002fe2000001080d */
[----:B------:R-:W-:-:S02]  /*5000*/  MOV R96, R136 ;  /* 0x0000008800607202 */ /* 0x000fc40000000f00 */
[----:B------:R-:W-:Y:S01]  /*5010*/  MOV R136, R131 ;  /* 0x0000008300887202 */ /* 0x000fe20000000f00 */
[----:B------:R1:W3:Y:S03]  /*5020*/  MUFU.EX2 R42, R4 ;  /* 0x00000004002a7308 */ /* 0x0002e60000000800 */
[C---:B--2---:R-:W-:Y:S08]  /*5030*/  HMMA.16816.F32 R52, R8.reuse, R16, R52 ;  /* 0x000000100834723c */ /* 0x044ff00000001834 */
[----:B------:R-:W-:Y:S01]  /*5040*/  HMMA.16816.F32 R64, R8, R18, R64 ;  /* 0x000000120840723c */ /* 0x000fe20000001840 */
[----:B------:R-:W2:Y:S01]  /*5050*/  LDSM.16.MT88.4 R16, [R233+0x5100] ;  /* 0x00510000e910783b */ /* 0x000ea20000004200 */
[----:B-1----:R-:W-:-:S06]  /*5060*/  FFMA.FTZ R4, R97, c[0x0][0x2d0], -R13 ;  /* 0x0000b40061047a23 */ /* 0x002fcc000001080d */
[C---:B------:R-:W-:Y:S01]  /*5070*/  HMMA.16816.F32 R60, R8.reuse, R6, R60 ;  /* 0x00000006083c723c */ /* 0x040fe2000000183c */
[----:B------:R-:W-:Y:S01]  /*5080*/  IMAD.MOV.U32 R97, RZ, RZ, R128 ;  /* 0x000000ffff617224 */ /* 0x000fe200078e0080 */
[----:B------:R1:W-:Y:S06]  /*5090*/  MUFU.EX2 R41, R4 ;  /* 0x0000000400297308 */ /* 0x0003ec0000000800 */
[C---:B------:R-:W-:Y:S07]  /*50a0*/  HMMA.16816.F32 R32, R8.reuse, R22, R72 ;  /* 0x000000160820723c */ /* 0x040fee0000001848 */
[----:B------:R-:W-:Y:S01]  /*50b0*/  IMAD.MOV.U32 R73, RZ, RZ, R175 ;  /* 0x000000ffff497224 */ /* 0x000fe200078e00af */
[C---:B------:R-:W-:Y:S01]  /*50c0*/  HMMA.16816.F32 R128, R8.reuse, R20, R76 ;  /* 0x000000140880723c */ /* 0x040fe2000000184c */
[----:B------:R-:W-:Y:S01]  /*50d0*/  MOV R74, R96 ;  /* 0x00000060004a7202 */ /* 0x000fe20000000f00 */
[----:B------:R-:W-:Y:S01]  /*50e0*/  IMAD.MOV.U32 R75, RZ, RZ, R97 ;  /* 0x000000ffff4b7224 */ /* 0x000fe200078e0061 */
[----:B---3--:R-:W-:Y:S01]  /*50f0*/  F2FP.PACK_AB R96, R42, R43 ;  /* 0x0000002b2a60723e */ /* 0x008fe200000000ff */
[----:B-1----:R-:W-:Y:S01]  /*5100*/  FFMA.FTZ R4, R117, c[0x0][0x2d0], -R13 ;  /* 0x0000b40075047a23 */ /* 0x002fe2000001080d */
[----:B------:R-:W-:Y:S01]  /*5110*/  LDSM.16.MT88.4 R20, [R0+0x8100] ;  /* 0x008100000014783b */ /* 0x000fe20000004200 */
[----:B------:R-:W-:Y:S01]  /*5120*/  IMAD.MOV.U32 R175, RZ, RZ, R99 ;  /* 0x000000ffffaf7224 */ /* 0x000fe200078e0063 */
[----:B------:R-:W-:Y:S01]  /*5130*/  MOV R76, R98 ;  /* 0x00000062004c7202 */ /* 0x000fe20000000f00 */
[----:B------:R1:W3:Y:S01]  /*5140*/  MUFU.EX2 R40, R4 ;  /* 0x0000000400287308 */ /* 0x0002e20000000800 */
[----:B------:R-:W-:Y:S01]  /*5150*/  IMAD.MOV.U32 R79, RZ, RZ, R139 ;  /* 0x000000ffff4f7224 */ /* 0x000fe200078e008b */
[----:B------:R-:W-:Y:S01]  /*5160*/  MOV R77, R136 ;  /* 0x00000088004d7202 */ /* 0x000fe20000000f00 */
[----:B------:R-:W-:Y:S01]  /*5170*/  IMAD.MOV.U32 R78, RZ, RZ, R137 ;  /* 0x000000ffff4e7224 */ /* 0x000fe200078e0089 */
[----:B--2---:R-:W-:Y:S01]  /*5180*/  HMMA.16816.F32 R44, R8, R16, R80 ;  /* 0x00000010082c723c */ /* 0x004fe20000001850 */
[----:B------:R-:W-:Y:S01]  /*5190*/  LDSM.16.MT88.4 R80, [R2+0x8900] ;  /* 0x008900000250783b */ /* 0x000fe20000004200 */
[----:B-1----:R-:W-:-:S06]  /*51a0*/  FFMA.FTZ R4, R118, c[0x0][0x2d0], -R12 ;  /* 0x0000b40076047a23 */ /* 0x002fcc000001080c */
[----:B------:R-:W-:Y:S01]  /*51b0*/  HMMA.16816.F32 R88, R8, R18, R88 ;  /* 0x000000120858723c */ /* 0x000fe20000001858 */
[----:B------:R-:W-:Y:S01]  /*51c0*/  LDSM.16.MT88.4 R16, [R0+0x5100] ;  /* 0x005100000010783b */ /* 0x000fe20000004200 */
[----:B---3--:R-:W-:Y:S01]  /*51d0*/  F2FP.PACK_AB R98, R40, R41 ;  /* 0x000000292862723e */ /* 0x008fe200000000ff */
[----:B------:R1:W-:Y:S02]  /*51e0*/  MUFU.EX2 R37, R4 ;  /* 0x0000000400257308 */ /* 0x0003e40000000800 */
[--C-:B-1----:R-:W-:Y:S02]  /*51f0*/  FFMA.FTZ R4, R119, c[0x0][0x2d0], -R12.reuse ;  /* 0x0000b40077047a23 */ /* 0x102fe4000001080c */
[----:B------:R-:W1:Y:S04]  /*5200*/  LDSM.16.MT88.4 R116, [R2+0x2900] ;  /* 0x002900000274783b */ /* 0x000e680000004200 */
[----:B------:R2:W3:Y:S02]  /*5210*/  MUFU.EX2 R38, R4 ;  /* 0x0000000400267308 */ /* 0x0004e40000000800 */
[----:B--2---:R-:W-:Y:S01]  /*5220*/  FFMA.FTZ R4, R173, c[0x0][0x2d0], -R12 ;  /* 0x0000b400ad047a23 */ /* 0x004fe2000001080c */
[----:B------:R-:W-:-:S02]  /*5230*/  MOV R173, R15 ;  /* 0x0000000f00ad7202 */ /* 0x000fc40000000f00 */
[----:B---3--:R-:W-:-:S03]  /*5240*/  F2FP.PACK_AB R97, R38, R37 ;  /* 0x000000252661723e */ /* 0x008fc600000000ff */
[----:B------:R2:W-:Y:S02]  /*5250*/  MUFU.EX2 R39, R4 ;  /* 0x0000000400277308 */ /* 0x0005e40000000800 */
[----:B--2---:R-:W-:Y:S01]  /*5260*/  FFMA.FTZ R4, R174, c[0x0][0x2d0], -R12 ;  /* 0x0000b400ae047a23 */ /* 0x004fe2000001080c */
[----:B------:R-:W-:Y:S01]  /*5270*/  MOV R174, R138 ;  /* 0x0000008a00ae7202 */ /* 0x000fe20000000f00 */
[----:B------:R-:W-:Y:S01]  /*5280*/  LDSM.16.MT88.4 R12, [R103+0x8100] ;  /* 0x00810000670c783b */ /* 0x000fe20000004200 */
[C---:B------:R-:W-:Y:S03]  /*5290*/  HMMA.16816.F32 R136, R8.reuse, R24, R132 ;  /* 0x000000180888723c */ /* 0x040fe60000001884 */
[----:B------:R2:W3:Y:S01]  /*52a0*/  MUFU.EX2 R36, R4 ;  /* 0x0000000400247308 */ /* 0x0004e20000000800 */
[----:B------:R-:W-:Y:S04]  /*52b0*/  LDSM.16.MT88.4 R132, [R0+0x2900] ;  /* 0x002900000084783b */ /* 0x000fe80000004200 */
[----:B------:R-:W-:Y:S01]  /*52c0*/  HMMA.16816.F32 R24, R8, R26, R120 ;  /* 0x0000001a0818723c */ /* 0x000fe20000001878 */
[----:B--2---:R-:W2:Y:S01]  /*52d0*/  LDSM.16.MT88.4 R4, [R233+0x8100] ;  /* 0x00810000e904783b */ /* 0x004ea20000004200 */
[----:B---3--:R-:W-:-:S07]  /*52e0*/  F2FP.PACK_AB R99, R36, R39 ;  /* 0x000000272463723e */ /* 0x008fce00000000ff */
[C---:B-1----:R-:W-:Y:S08]  /*52f0*/  HMMA.16816.F32 R112, R96.reuse, R116, R112 ;  /* 0x000000746070723c */ /* 0x042ff00000001870 */
[----:B------:R-:W-:Y:S08]  /*5300*/  HMMA.16816.F32 R116, R96, R118, R28 ;  /* 0x000000766074723c */ /* 0x000ff0000000181c */
[C---:B------:R-:W-:Y:S08]  /*5310*/  HMMA.16816.F32 R28, R8.reuse, R16, R168 ;  /* 0x00000010081c723c */ /* 0x040ff000000018a8 */
[C---:B------:R-:W-:Y:S08]  /*5320*/  HMMA.16816.F32 R16, R8.reuse, R18, R164 ;  /* 0x000000120810723c */ /* 0x040ff000000018a4 */
[C---:B--2---:R-:W-:Y:S01]  /*5330*/  HMMA.16816.F32 R164, R8.reuse, R6, R124 ;  /* 0x0000000608a4723c */ /* 0x044fe2000000187c */
[----:B------:R-:W1:Y:S06]  /*5340*/  LDSM.16.MT88.4 R124, [R233+0x2900] ;  /* 0x00290000e97c783b */ /* 0x000e6c0000004200 */
[----:B------:R-:W-:Y:S01]  /*5350*/  MOV R7, R79 ;  /* 0x0000004f00077202 */ /* 0x000fe20000000f00 */
[C---:B------:R-:W-:Y:S01]  /*5360*/  HMMA.16816.F32 R92, R8.reuse, R12, R140 ;  /* 0x0000000c085c723c */ /* 0x040fe2000000188c */
[----:B------:R-:W-:Y:S07]  /*5370*/  LDSM.16.MT88.4 R140, [R103+0x5900] ;  /* 0x00590000678c783b */ /* 0x000fee0000004200 */
[C---:B------:R-:W-:Y:S07]  /*5380*/  HMMA.16816.F32 R160, R8.reuse, R4, R160 ;  /* 0x0000000408a0723c */ /* 0x040fee00000018a0 */
[----:B------:R-:W-:Y:S01]  /*5390*/  MOV R4, R77 ;  /* 0x0000004d00047202 */ /* 0x000fe20000000f00 */
[----:B------:R-:W-:Y:S01]  /*53a0*/  HMMA.16816.F32 R12, R8, R14, R176 ;  /* 0x0000000e080c723c */ /* 0x000fe200000018b0 */
[----:B------:R-:W-:-:S03]  /*53b0*/  IMAD.MOV.U32 R5, RZ, RZ, R78 ;  /* 0x000000ffff057224 */ /* 0x000fc600078e004e */
[----:B------:R-:W-:-:S03]  /*53c0*/  FADD.FTZ R4, R4, R7 ;  /* 0x0000000704047221 */ /* 0x000fc60000010000 */
[----:B------:R-:W-:Y:S01]  /*53d0*/  MOV R176, R73 ;  /* 0x0000004900b07202 */ /* 0x000fe20000000f00 */
[----:B------:R-:W-:Y:S01]  /*53e0*/  IMAD.MOV.U32 R177, RZ, RZ, R74 ;  /* 0x000000ffffb17224 */ /* 0x000fe200078e004a */
[----:B------:R-:W-:Y:S01]  /*53f0*/  MOV R178, R75 ;  /* 0x0000004b00b27202 */ /* 0x000fe20000000f00 */
[----:B------:R-:W-:Y:S01]  /*5400*/  IMAD.MOV.U32 R179, RZ, RZ, R76 ;  /* 0x000000ffffb37224 */ /* 0x000fe200078e004c */
[----:B------:R-:W-:Y:S01]  /*5410*/  HMMA.16816.F32 R168, R8, R20, R108 ;  /* 0x0000001408a8723c */ /* 0x000fe2000000186c */
[----:B------:R-:W-:Y:S01]  /*5420*/  FADD.FTZ R2, R176, R5 ;  /* 0x00000005b0027221 */ /* 0x000fe20000010000 */
[----:B------:R-:W2:Y:S01]  /*5430*/  LDSM.16.MT88.4 R108, [R103+0x2900] ;  /* 0x00290000676c783b */ /* 0x000ea20000004200 */
[----:B------:R-:W-:Y:S02]  /*5440*/  FADD.FTZ R4, R177, R4 ;  /* 0x00000004b1047221 */ /* 0x000fe40000010000 */
[----:B------:R-:W-:Y:S01]  /*5450*/  FADD.FTZ R2, R178, R2 ;  /* 0x00000002b2027221 */ /* 0x000fe20000010000 */
[----:B------:R-:W-:Y:S01]  /*5460*/  LDSM.16.MT88.4 R72, [R103+0x8900] ;  /* 0x008900006748783b */ /* 0x000fe20000004200 */
[----:B------:R-:W-:Y:S01]  /*5470*/  FADD.FTZ R4, R179, R4 ;  /* 0x00000004b3047221 */ /* 0x000fe20000010000 */
[----:B-1----:R-:W-:Y:S01]  /*5480*/  HMMA.16816.F32 R120, R96, R124, R52 ;  /* 0x0000007c6078723c */ /* 0x002fe20000001834 */
[----:B------:R-:W-:-:S02]  /*5490*/  FADD.FTZ R2, R172, R2 ;  /* 0x00000002ac027221 */ /* 0x000fc40000010000 */
[----:B------:R-:W-:Y:S02]  /*54a0*/  FADD.FTZ R4, R173, R4 ;  /* 0x00000004ad047221 */ /* 0x000fe40000010000 */
[----:B------:R-:W-:Y:S02]  /*54b0*/  FADD.FTZ R2, R174, R2 ;  /* 0x00000002ae027221 */ /* 0x000fe40000010000 */
[----:B------:R-:W-:Y:S01]  /*54c0*/  FADD.FTZ R4, R175, R4 ;  /* 0x00000004af047221 */ /* 0x000fe20000010000 */
[----:B------:R-:W-:Y:S01]  /*54d0*/  HMMA.16816.F32 R20, R8, R22, R104 ;  /* 0x000000160814723c */ /* 0x000fe20000001868 */
[----:B------:R-:W-:Y:S01]  /*54e0*/  FADD.FTZ R2, R245, R2 ;  /* 0x00000002f5027221 */ /* 0x000fe20000010000 */
[----:B------:R-:W-:Y:S01]  /*54f0*/  LDSM.16.MT88.4 R8, [R0+0x8900] ;  /* 0x008900000008783b */ /* 0x000fe20000004200 */
[----:B------:R-:W-:Y:S02]  /*5500*/  FADD.FTZ R5, R247, R4 ;  /* 0x00000004f7057221 */ /* 0x000fe40000010000 */
[----:B------:R-:W-:-:S02]  /*5510*/  FADD.FTZ R4, R248, R2 ;  /* 0x00000002f8047221 */ /* 0x000fc40000010000 */
[----:B------:R-:W-:Y:S01]  /*5520*/  FADD.FTZ R2, R249, R5 ;  /* 0x00000005f9027221 */ /* 0x000fe20000010000 */
[----:B------:R-:W-:Y:S01]  /*5530*/  HMMA.16816.F32 R124, R96, R126, R64 ;  /* 0x0000007e607c723c */ /* 0x000fe20000001840 */
[----:B------:R1:W-:Y:S02]  /*5540*/  LDSM.16.MT88.4 R64, [R0+0x5900] ;  /* 0x005900000040783b */ /* 0x0003e40000004200 */
[----:B------:R-:W-:-:S04]  /*5550*/  FADD.FTZ R2, R242, R2 ;  /* 0x00000002f2027221 */ /* 0x000fc80000010000 */
[----:B------:R-:W-:Y:S01]  /*5560*/  FADD.FTZ R2, R246, R2 ;  /* 0x00000002f6027221 */ /* 0x000fe20000010000 */
[----:B------:R-:W-:Y:S03]  /*5570*/  HMMA.16816.F32 R76, R96, R80, R48 ;  /* 0x00000050604c723c */ /* 0x000fe60000001830 */
[----:B------:R-:W-:-:S04]  /*5580*/  FADD.FTZ R2, R230, R2 ;  /* 0x00000002e6027221 */ /* 0x000fc80000010000 */
[----:B------:R-:W-:Y:S01]  /*5590*/  FADD.FTZ R2, R231, R2 ;  /* 0x00000002e7027221 */ /* 0x000fe20000010000 */
[----:B------:R-:W-:Y:S01]  /*55a0*/  HMMA.16816.F32 R80, R96, R82, R56 ;  /* 0x000000526050723c */ /* 0x000fe20000001838 */
[----:B------:R-:W3:Y:S02]  /*55b0*/  LDSM.16.MT88.4 R56, [R233+0x5900] ;  /* 0x00590000e938783b */ /* 0x000ee40000004200 */
[----:B------:R-:W-:-:S04]  /*55c0*/  FADD.FTZ R2, R239, R2 ;  /* 0x00000002ef027221 */ /* 0x000fc80000010000 */
[----:B------:R-:W-:Y:S01]  /*55d0*/  FADD.FTZ R2, R240, R2 ;  /* 0x00000002f0027221 */ /* 0x000fe20000010000 */
[C---:B------:R-:W-:Y:S01]  /*55e0*/  HMMA.16816.F32 R144, R96.reuse, R148, R144 ;  /* 0x000000946090723c */ /* 0x040fe20000001890 */
[----:B-1----:R-:W-:Y:S02]  /*55f0*/  FADD.FTZ R0, R241, R4 ;  /* 0x00000004f1007221 */ /* 0x002fe40000010000 */
[----:B------:R-:W-:Y:S02]  /*5600*/  FADD.FTZ R2, R238, R2 ;  /* 0x00000002ee027221 */ /* 0x000fe40000010000 */
[----:B------:R-:W-:Y:S02]  /*5610*/  FADD.FTZ R0, R244, R0 ;  /* 0x00000000f4007221 */ /* 0x000fe40000010000 */
[----:B------:R-:W-:Y:S01]  /*5620*/  FADD.FTZ R2, R236, R2 ;  /* 0x00000002ec027221 */ /* 0x000fe20000010000 */
[----:B--2---:R-:W-:Y:S01]  /*5630*/  HMMA.16816.F32 R104, R96, R108, R68 ;  /* 0x0000006c6068723c */ /* 0x004fe20000001844 */
[----:B------:R-:W-:-:S02]  /*5640*/  FADD.FTZ R0, R252, R0 ;  /* 0x00000000fc007221 */ /* 0x000fc40000010000 */
[----:B------:R-:W-:Y:S02]  /*5650*/  FADD.FTZ R2, R182, R2 ;  /* 0x00000002b6027221 */ /* 0x000fe40000010000 */
[----:B------:R-:W-:Y:S02]  /*5660*/  FADD.FTZ R0, R251, R0 ;  /* 0x00000000fb007221 */ /* 0x000fe40000010000 */
[----:B------:R-:W-:Y:S01]  /*5670*/  FADD.FTZ R2, R183, R2 ;  /* 0x00000002b7027221 */ /* 0x000fe20000010000 */
[----:B------:R-:W-:Y:S01]  /*5680*/  HMMA.16816.F32 R148, R96, R150, R84 ;  /* 0x000000966094723c */ /* 0x000fe20000001854 */
[----:B------:R-:W-:Y:S02]  /*5690*/  FADD.FTZ R0, R250, R0 ;  /* 0x00000000fa007221 */ /* 0x000fe40000010000 */
[----:B------:R-:W-:Y:S02]  /*56a0*/  FADD.FTZ R4, R188, R2 ;  /* 0x00000002bc047221 */ /* 0x000fe40000010000 */
[----:B------:R-:W-:-:S03]  /*56b0*/  FADD.FTZ R0, R229, R0 ;  /* 0x00000000e5007221 */ /* 0x000fc60000010000 */
[----:B------:R-:W-:Y:S01]  /*56c0*/  HMMA.16816.F32 R108, R96, R110, R60 ;  /* 0x0000006e606c723c */ /* 0x000fe2000000183c */
[----:B------:R-:W-:-:S04]  /*56d0*/  FADD.FTZ R0, R190, R0 ;  /* 0x00000000be007221 */ /* 0x000fc80000010000 */
[----:B------:R-:W-:-:S03]  /*56e0*/  FADD.FTZ R0, R191, R0 ;  /* 0x00000000bf007221 */ /* 0x000fc60000010000 */
[----:B------:R-:W-:Y:S01]  /*56f0*/  HMMA.16816.F32 R128, R96, R132, R128 ;  /* 0x000000846080723c */ /* 0x000fe20000001880 */
[----:B------:R-:W-:-:S04]  /*5700*/  FADD.FTZ R0, R228, R0 ;  /* 0x00000000e4007221 */ /* 0x000fc80000010000 */
[----:B------:R-:W-:-:S03]  /*5710*/  FADD.FTZ R0, R181, R0 ;  /* 0x00000000b5007221 */ /* 0x000fc60000010000 */
[----:B---3--:R-:W-:Y:S01]  /*5720*/  HMMA.16816.F32 R52, R96, R56, R44 ;  /* 0x000000386034723c */ /* 0x008fe2000000182c */
[----:B------:R-:W-:-:S04]  /*5730*/  FADD.FTZ R0, R180, R0 ;  /* 0x00000000b4007221 */ /* 0x000fc80000010000 */
[----:B------:R-:W-:Y:S02]  /*5740*/  FADD.FTZ R2, R102, R0 ;  /* 0x0000000066027221 */ /* 0x000fe40000010000 */
[----:B------:R-:W-:Y:S01]  /*5750*/  FADD.FTZ R0, R189, R4 ;  /* 0x00000004bd007221 */ /* 0x000fe20000010000 */
[C---:B------:R-:W-:Y:S01]  /*5760*/  HMMA.16816.F32 R56, R96.reuse, R58, R88 ;  /* 0x0000003a6038723c */ /* 0x040fe20000001858 */
[----:B------:R-:W1:Y:S01]  /*5770*/  LDSM.16.MT88.4 R88, [R233+0x8900] ;  /* 0x00890000e958783b */ /* 0x000e620000004200 */
        /* <DEDUP_REMOVED lines=9> */
[----:B------:R-:W-:Y:S01]  /*5810*/  HMMA.16816.F32 R60, R96, R64, R28 ;  /* 0x00000040603c723c */ /* 0x000fe2000000181c */
[----:B------:R-:W-:-:S05]  /*5820*/  FADD.FTZ R0, R36, R2 ;  /* 0x0000000224007221 */ /* 0x000fca0000010000 */
[----:B------:R2:W-:Y:S02]  /*5830*/  STL [R1+0x4], R0 ;  /* 0x0000040001007387 */ /* 0x0005e40000100800 */
[C---:B------:R-:W-:Y:S02]  /*5840*/  HMMA.16816.F32 R68, R96.reuse, R72, R92 ;  /* 0x000000486044723c */ /* 0x040fe4000000185c */
[----:B------:R2:W-:Y:S06]  /*5850*/  STL [R1], R4 ;  /* 0x0000000401007387 */ /* 0x0005ec0000100800 */
[C---:B------:R-:W-:Y:S08]  /*5860*/  HMMA.16816.F32 R132, R96.reuse, R134, R32 ;  /* 0x000000866084723c */ /* 0x040ff00000001820 */
[C---:B-1----:R-:W-:Y:S08]  /*5870*/  HMMA.16816.F32 R84, R96.reuse, R88, R160 ;  /* 0x000000586054723c */ /* 0x042ff000000018a0 */
[C---:B------:R-:W-:Y:S08]  /*5880*/  HMMA.16816.F32 R140, R96.reuse, R142, R24 ;  /* 0x0000008e608c723c */ /* 0x040ff00000001818 */
[C---:B------:R-:W-:Y:S08]  /*5890*/  HMMA.16816.F32 R64, R96.reuse, R66, R16 ;  /* 0x000000426040723c */ /* 0x040ff00000001810 */
[C---:B------:R-:W-:Y:S08]  /*58a0*/  HMMA.16816.F32 R72, R96.reuse, R74, R12 ;  /* 0x0000004a6048723c */ /* 0x040ff0000000180c */
[C---:B------:R-:W-:Y:S08]  /*58b0*/  HMMA.16816.F32 R88, R96.reuse, R90, R164 ;  /* 0x0000005a6058723c */ /* 0x040ff000000018a4 */
[C---:B------:R-:W-:Y:S08]  /*58c0*/  HMMA.16816.F32 R92, R96.reuse, R8, R168 ;  /* 0x00000008605c723c */ /* 0x040ff000000018a8 */
[----:B------:R-:W-:Y:S01]  /*58d0*/  HMMA.16816.F32 R96, R96, R10, R20 ;  /* 0x0000000a6060723c */ /* 0x000fe20000001814 */
[----:B------:R-:W-:Y:S07]  /*58e0*/  @!P1 BRA `(.L_x_638) ;  /* 0x0000024000009947 */ /* 0x000fee0003800000 */
[----:B--2---:R-:W2:Y:S01]  /*58f0*/  LDL.64 R248, [R1+0x18] ;  /* 0x0000180001f87983 */ /* 0x004ea20000100a00 */
[----:B------:R-:W-:Y:S01]  /*5900*/  IMAD.MOV.U32 R230, RZ, RZ, c[0x0][0x1e4] ;  /* 0x00007900ffe67624 */ /* 0x000fe200078e00ff */
[----:B------:R-:W-:Y:S01]  /*5910*/  UIADD3 UR5, UR16, -0x3, URZ ;  /* 0xfffffffd10057890 */ /* 0x000fe2000fffe03f */
[----:B------:R-:W-:-:S02]  /*5920*/  IMAD.MOV.U32 R231, RZ, RZ, c[0x0][0x1e0] ;  /* 0x00007800ffe77624 */ /* 0x000fc400078e00ff */
[----:B------:R-:W-:Y:S01]  /*5930*/  IMAD R0, R230, 0x60, RZ ;  /* 0x00000060e6007824 */ /* 0x000fe200078e02ff */
[----:B------:R-:W-:Y:S01]  /*5940*/  USHF.R.S32.HI UR4, URZ, 0x1f, UR5 ;  /* 0x0000001f3f047899 */ /* 0x000fe20008011405 */
[C---:B------:R-:W-:Y:S01]  /*5950*/  IMAD.WIDE.U32 R4, R231.reuse, 0x60, RZ ;  /* 0x00000060e7047825 */ /* 0x040fe200078e00ff */
[----:B------:R-:W-:-:S03]  /*5960*/  SHF.L.U64.HI R2, R231, 0x6, R230 ;  /* 0x00000006e7027819 */ /* 0x000fc600000102e6 */
[----:B------:R-:W-:Y:S01]  /*5970*/  IMAD.SHL.U32 R8, R231, 0x40, RZ ;  /* 0x00000040e7087824 */ /* 0x000fe200078e00ff */
[----:B------:R-:W-:-:S05]  /*5980*/  IADD3 R0, R5, R0, RZ ;  /* 0x0000000005007210 */ /* 0x000fca0007ffe0ff */
[----:B------:R-:W-:-:S04]  /*5990*/  IMAD R0, R0, UR5, RZ ;  /* 0x0000000500007c24 */ /* 0x000fc8000f8e02ff */
[C---:B------:R-:W-:Y:S02]  /*59a0*/  IMAD R0, R4.reuse, UR4, R0 ;  /* 0x0000000404007c24 */ /* 0x040fe4000f8e0200 */
[----:B--2---:R-:W-:-:S05]  /*59b0*/  IMAD.WIDE.U32 R6, R4, UR5, R248 ;  /* 0x0000000504067c25 */ /* 0x004fca000f8e00f8 */
[----:B------:R-:W-:Y:S02]  /*59c0*/  LEA R4, P1, R6, c[0x0][0x1c8], 0x1 ;  /* 0x0000720006047a11 */ /* 0x000fe400078208ff */
[----:B------:R-:W-:Y:S02]  /*59d0*/  IADD3 R0, R7, R0, RZ ;  /* 0x0000000007007210 */ /* 0x000fe40007ffe0ff */
[----:B------:R-:W-:Y:S02]  /*59e0*/  IADD3 R12, P6, P5, R8, 0x80, R4 ;  /* 0x00000080080c7810 */ /* 0x000fe40007dde004 */
[----:B------:R-:W-:Y:S02]  /*59f0*/  LEA.HI.X R5, R6, c[0x0][0x1cc], R0, 0x1, P1 ;  /* 0x0000730006057a11 */ /* 0x000fe400008f0c00 */
[-C--:B------:R-:W-:Y:S02]  /*5a00*/  IADD3 R6, P1, R4, R8.reuse, RZ ;  /* 0x0000000804067210 */ /* 0x080fe40007f3e0ff */
[--C-:B------:R-:W-:Y:S01]  /*5a10*/  IADD3.X R13, R2, RZ, R5.reuse, P6, P5 ;  /* 0x000000ff020d7210 */ /* 0x100fe200037ea405 */
[----:B------:R-:W-:Y:S01]  /*5a20*/  @!PT LDS RZ, [RZ] ;  /* 0x00000000fffff984 */ /* 0x000fe20000000800 */
[----:B------:R-:W-:Y:S01]  /*5a30*/  @!PT LDS RZ, [RZ] ;  /* 0x00000000fffff984 */ /* 0x000fe20000000800 */
[----:B------:R-:W-:Y:S01]  /*5a40*/  @!PT LDS RZ, [RZ] ;  /* 0x00000000fffff984 */ /* 0x000fe20000000800 */
[----:B------:R1:W-:Y:S01]  /*5a50*/  LDGSTS.E.BYPASS.LTC128B.128 [R243+0x12100], [R4.64], !P4 ;  /* 0x1210000004f37fae */ /* 0x0003e2000e101d54 */
[----:B------:R-:W-:Y:S01]  /*5a60*/  IADD3 R10, P6, P5, R8, 0x100, R4 ;  /* 0x00000100080a7810 */ /* 0x000fe20007dde004 */
[----:B------:R-:W-:Y:S01]  /*5a70*/  IMAD.X R7, R5, 0x1, R2, P1 ;  /* 0x0000000105077824 */ /* 0x000fe200008e0602 */
[----:B------:R-:W-:Y:S01]  /*5a80*/  IADD3 R8, P1, R6, R8, RZ ;  /* 0x0000000806087210 */ /* 0x000fe20007f3e0ff */
[----:B------:R1:W-:Y:S01]  /*5a90*/  LDGSTS.E.BYPASS.LTC128B.128 [R243+0x15100], [R4.64+0x80], !P3 ;  /* 0x1510008004f37fae */ /* 0x0003e2000d901d54 */
[----:B------:R-:W-:-:S02]  /*5aa0*/  IADD3.X R11, R2, RZ, R5, P6, P5 ;  /* 0x000000ff020b7210 */ /* 0x000fc400037ea405 */
[----:B------:R-:W-:Y:S01]  /*5ab0*/  IADD3.X R9, R7, R2, RZ, P1, !PT ;  /* 0x0000000207097210 */ /* 0x000fe20000ffe4ff */
[----:B------:R1:W-:Y:S04]  /*5ac0*/  LDGSTS.E.BYPASS.LTC128B.128 [R243+0x18100], [R4.64+0x100], !P2 ;  /* 0x1810010004f37fae */ /* 0x0003e8000d101d54 */
[----:B------:R1:W-:Y:S04]  /*5ad0*/  LDGSTS.E.BYPASS.LTC128B.128 [R243+0x13100], [R6.64], !P4 ;  /* 0x1310000006f37fae */ /* 0x0003e8000e101d54 */
[----:B------:R1:W-:Y:S04]  /*5ae0*/  LDGSTS.E.BYPASS.LTC128B.128 [R243+0x16100], [R12.64], !P3 ;  /* 0x161000000cf37fae */ /* 0x0003e8000d901d54 */
[----:B------:R1:W-:Y:S04]  /*5af0*/  LDGSTS.E.BYPASS.LTC128B.128 [R243+0x19100], [R10.64], !P2 ;  /* 0x191000000af37fae */ /* 0x0003e8000d101d54 */
[----:B------:R1:W-:Y:S04]  /*5b00*/  LDGSTS.E.BYPASS.LTC128B.128 [R243+0x14100], [R8.64], !P4 ;  /* 0x1410000008f37fae */ /* 0x0003e8000e101d54 */
[----:B------:R1:W-:Y:S04]  /*5b10*/  LDGSTS.E.BYPASS.LTC128B.128 [R243+0x17100], [R8.64+0x80], !P3 ;  /* 0x1710008008f37fae */ /* 0x0003e8000d901d54 */
[----:B------:R1:W-:Y:S02]  /*5b20*/  LDGSTS.E.BYPASS.LTC128B.128 [R243+0x1a100], [R8.64+0x100], !P2 ;  /* 0x1a10010008f37fae */ /* 0x0003e4000d101d54 */
.L_x_638:
[----:B--2---:R-:W-:Y:S01]  /*5b30*/  PLOP3.LUT P1, PT, PT, PT, UP1, 0x40, 0x0 ;  /* 0x000000000000781c */ /* 0x004fe20003f2e818 */
[----:B------:R-:W0:-:S12]  /*5b40*/  LDGDEPBAR ;  /* 0x00000000000079af */ /* 0x000e180000000000 */
[----:B------:R-:W-:Y:S05]  /*5b50*/  @P1 BRA `(.L_x_639) ;  /* 0x0000407000001947 */ /* 0x000fea0003800000 */
[----:B------:R-:W-:Y:S01]  /*5b60*/  IMAD.MOV.U32 R101, RZ, RZ, R3 ;  /* 0x000000ffff657224 */ /* 0x000fe200078e0003 */
[----:B------:R-:W-:Y:S01]  /*5b70*/  MOV R0, R100 ;  /* 0x0000006400007202 */ /* 0x000fe20000000f00 */
[----:B------:R-:W-:Y:S01]  /*5b80*/  UIADD3 UR16, UR16, -0x2, URZ ;  /* 0xfffffffe10107890 */ /* 0x000fe2000fffe03f */
[----:B------:R-:W-:Y:S01]  /*5b90*/  SEL R236, R237, 0xffffffe0, !P0 ;  /* 0xffffffe0edec7807 */ /* 0x000fe20004000000 */
[----:B------:R-:W-:Y:S02]  /*5ba0*/  UMOV UR15, URZ ;  /* 0x0000003f000f7c82 */ /* 0x000fe40008000000 */
[----:B------:R-:W-:Y:S02]  /*5bb0*/  UMOV UR5, 0x1 ;  /* 0x0000000100057882 */ /* 0x000fe40000000000 */
[----:B------:R-:W-:Y:S02]  /*5bc0*/  ULDC.64 UR8, c[0x0][0x208] ;  /* 0x0000820000087ab9 */ /* 0x000fe40000000a00 */
[----:B------:R-:W-:-:S02]  /*5bd0*/  ULDC.64 UR6, c[0x0][0x1e0] ;  /* 0x0000780000067ab9 */ /* 0x000fc40000000a00 */
.L_x_640:
[----:B------:R-:W2:Y:S01]  /*5be0*/  LDL.64 R30, [R1+0x28] ;  /* 0x00002800011e7983 */ /* 0x000ea20000100a00 */
[----:B------:R-:W-:Y:S04]  /*5bf0*/  DEPBAR.LE SB0, 0x2 ;  /* 0x000080800000791a */ /* 0x000fe80000000000 */
[----:B------:R-:W-:Y:S01]  /*5c00*/  UIMAD UR4, UR5, 0x9000, URZ ;  /* 0x00009000050478a4 */ /* 0x000fe2000f8e023f */
[----:B------:R-:W3:Y:S01]  /*5c10*/  LDL.64 R28, [R1+0x30] ;  /* 0x00003000011c7983 */ /* 0x000ee20000100a00 */
[----:B------:R-:W-:Y:S01]  /*5c20*/  UISETP.NE.AND UP0, UPT, UR16, URZ, UPT ;  /* 0x0000003f1000728c */ /* 0x000fe2000bf05270 */
[----:B------:R-:W-:Y:S01]  /*5c30*/  MOV R102, UR15 ;  /* 0x0000000f00667c02 */ /* 0x000fe20008000f00 */
[----:B------:R-:W-:Y:S02]  /*5c40*/  UIADD3 UR14, UR16, -0x1, URZ ;  /* 0xffffffff100e7890 */ /* 0x000fe4000fffe03f */
[----:B------:R-:W-:Y:S01]  /*5c50*/  IADD3 R100, R232, UR4, RZ ;  /* 0x00000004e8647c10 */ /* 0x000fe2000fffe0ff */
[----:B------:R-:W-:Y:S01]  /*5c60*/  BAR.SYNC.DEFER_BLOCKING 0x0 ;  /* 0x0000000000007b1d */ /* 0x000fe20000010000 */
[----:B------:R-:W-:Y:S01]  /*5c70*/  PLOP3.LUT P0, PT, PT, PT, UP0, 0x80, 0x0 ;  /* 0x000000000000781c */ /* 0x000fe20003f0f008 */
[----:B------:R-:W-:Y:S04]  /*5c80*/  UISETP.GE.AND UP1, UPT, UR15, 0x1, UPT ;  /* 0x000000010f00788c */ /* 0x000fe8000bf26270 */
[----:B------:R-:W-:Y:S02]  /*5c90*/  @UP0 USHF.R.S32.HI UR10, URZ, 0x1f, UR14 ;  /* 0x0000001f3f0a0899 */ /* 0x000fe4000801140e */
[----:B------:R-:W-:Y:S02]  /*5ca0*/  @UP0 UIMAD.WIDE.U32 UR18, UR14, UR8, URZ ;  /* 0x000000080e1202a5 */ /* 0x000fe4000f8e003f */
[----:B------:R-:W-:Y:S04]  /*5cb0*/  @UP0 UIMAD UR10, UR10, UR8, URZ ;  /* 0x000000080a0a02a4 */ /* 0x000fe8000f8e023f */
[----:B------:R-:W-:Y:S01]  /*5cc0*/  @UP0 UIMAD UR10, UR14, UR9, UR10 ;  /* 0x000000090e0a02a4 */ /* 0x000fe2000f8e020a */
[----:B-1----:R-:W-:Y:S01]  /*5cd0*/  MOV R2, UR18 ;  /* 0x0000001200027c02 */ /* 0x002fe20008000f00 */
[----:B------:R-:W-:Y:S02]  /*5ce0*/  @P0 IMAD R102, R102, 0x9000, R243 ;  /* 0x0000900066660824 */ /* 0x000fe400078e02f3 */
[----:B------:R-:W-:Y:S04]  /*5cf0*/  @UP0 UIADD3 UR10, UR19, UR10, URZ ;  /* 0x0000000a130a0290 */ /* 0x000fe8000fffe03f */
[----:B------:R-:W-:Y:S01]  /*5d00*/  @UP0 UIMAD UR10, UR10, 0x60, URZ ;  /* 0x000000600a0a08a4 */ /* 0x000fe2000f8e023f */
[----:B-1----:R-:W1:Y:S01]  /*5d10*/  LDSM.16.M88.4 R8, [R232+UR4+0x12100] ;  /* 0x01210004e808783b */ /* 0x002e620008000200 */
[----:B------:R-:W-:Y:S07]  /*5d20*/  UISETP.GE.AND UP0, UPT, UR16, 0x2, UPT ;  /* 0x000000021000788c */ /* 0x000fee000bf06270 */
[----:B------:R-:W4:Y:S04]  /*5d30*/  LDSM.16.M88.4 R16, [R232+UR4+0x12900] ;  /* 0x01290004e810783b */ /* 0x000f280008000200 */
[----:B------:R-:W-:Y:S04]  /*5d40*/  @UP0 UIADD3 UR13, UR16, -0x2, URZ ;  /* 0xfffffffe100d0890 */ /* 0x000fe8000fffe03f */
[----:B------:R-:W5:Y:S01]  /*5d50*/  LDSM.16.M88.4 R24, [R232+UR4+0x13100] ;  /* 0x01310004e818783b */ /* 0x000f620008000200 */
[----:B------:R-:W-:Y:S07]  /*5d60*/  @UP0 UIMAD.WIDE.U32 UR18, UR13, UR6, URZ ;  /* 0x000000060d1202a5 */ /* 0x000fee000f8e003f */
[----:B------:R-:W2:Y:S08]  /*5d70*/  LDSM.16.M88.4 R32, [R232+UR4+0x13900] ;  /* 0x01390004e820783b */ /* 0x000eb00008000200 */
[----:B------:R-:W2:Y:S01]  /*5d80*/  LDSM.16.M88.4 R40, [R232+UR4+0x14100] ;  /* 0x01410004e828783b */ /* 0x000ea20008000200 */
[C---:B-1----:R-:W-:Y:S07]  /*5d90*/  HMMA.16816.F32 R4, R152.reuse, R8, RZ ;  /* 0x000000089804723c */ /* 0x042fee00000018ff */
[----:B------:R-:W1:Y:S01]  /*5da0*/  LDSM.16.M88.4 R48, [R232+UR4+0x14900] ;  /* 0x01490004e830783b */ /* 0x000e620008000200 */
[C---:B------:R-:W-:Y:S08]  /*5db0*/  HMMA.16816.F32 R8, R152.reuse, R10, RZ ;  /* 0x0000000a9808723c */ /* 0x040ff000000018ff */
[C---:B----4-:R-:W-:Y:S08]  /*5dc0*/  HMMA.16816.F32 R12, R152.reuse, R16, RZ ;  /* 0x00000010980c723c */ /* 0x050ff000000018ff */
[C---:B------:R-:W-:Y:S08]  /*5dd0*/  HMMA.16816.F32 R16, R152.reuse, R18, RZ ;  /* 0x000000129810723c */ /* 0x040ff000000018ff */
[C---:B-----5:R-:W-:Y:S08]  /*5de0*/  HMMA.16816.F32 R20, R152.reuse, R24, RZ ;  /* 0x000000189814723c */ /* 0x060ff000000018ff */
[C---:B------:R-:W-:Y:S01]  /*5df0*/  HMMA.16816.F32 R24, R152.reuse, R26, RZ ;  /* 0x0000001a9818723c */ /* 0x040fe200000018ff */
[----:B--2---:R-:W-:Y:S03]  /*5e00*/  @P0 MOV R37, R31 ;  /* 0x0000001f00250202 */ /* 0x004fe60000000f00 */
[----:B---3--:R-:W-:Y:S04]  /*5e10*/  @P0 MOV R36, R28 ;  /* 0x0000001c00240202 */ /* 0x008fe80000000f00 */
[C---:B------:R-:W-:Y:S01]  /*5e20*/  HMMA.16816.F32 R28, R152.reuse, R32, RZ ;  /* 0x00000020981c723c */ /* 0x040fe200000018ff */
[----:B------:R-:W-:Y:S03]  /*5e30*/  @P0 IMAD.WIDE.U32 R36, R2, 0x60, R36 ;  /* 0x0000006002240825 */ /* 0x000fe600078e0024 */
[-C--:B------:R-:W-:Y:S04]  /*5e40*/  IADD3 R2, R236, R100.reuse, RZ ;  /* 0x00000064ec027210 */ /* 0x080fe80007ffe0ff */
[C---:B------:R-:W-:Y:S01]  /*5e50*/  HMMA.16816.F32 R32, R152.reuse, R34, RZ ;  /* 0x000000229820723c */ /* 0x040fe200000018ff */
[----:B------:R-:W-:Y:S01]  /*5e60*/  @P0 IADD3 R46, R37, UR10, RZ ;  /* 0x0000000a252e0c10 */ /* 0x000fe2000fffe0ff */
[----:B------:R-:W2:Y:S01]  /*5e70*/  LDSM.16.M88.4 R160, [R2+0x12100] ;  /* 0x0121000002a0783b */ /* 0x000ea20000000200 */
[----:B------:R-:W-:Y:S01]  /*5e80*/  @UP0 USHF.R.S32.HI UR10, URZ, 0x1f, UR13 ;  /* 0x0000001f3f0a0899 */ /* 0x000fe2000801140d */
[C---:B------:R-:W-:Y:S02]  /*5e90*/  @P0 SHF.L.U32 R3, R36.reuse, 0x1, RZ ;  /* 0x0000000124030819 */ /* 0x040fe400000006ff */
[----:B------:R-:W-:Y:S01]  /*5ea0*/  @P0 SHF.L.U64.HI R46, R36, 0x1, R46 ;  /* 0x00000001242e0819 */ /* 0x000fe2000001022e */
[----:B------:R-:W-:Y:S01]  /*5eb0*/  @UP0 UIMAD UR10, UR10, UR6, URZ ;  /* 0x000000060a0a02a4 */ /* 0x000fe2000f8e023f */
[C---:B------:R-:W-:Y:S01]  /*5ec0*/  HMMA.16816.F32 R36, R152.reuse, R40, RZ ;  /* 0x000000289824723c */ /* 0x040fe200000018ff */
[C---:B------:R-:W-:Y:S01]  /*5ed0*/  @P0 IADD3 R44, P1, R3.reuse, c[0x0][0x1f8], RZ ;  /* 0x00007e00032c0a10 */ /* 0x040fe20007f3e0ff */
[----:B------:R-:W3:Y:S01]  /*5ee0*/  LDSM.16.M88.4 R164, [R2+0x12900] ;  /* 0x0129000002a4783b */ /* 0x000ee20000000200 */
[----:B------:R-:W-:Y:S01]  /*5ef0*/  @UP0 UIMAD UR10, UR13, UR7, UR10 ;  /* 0x000000070d0a02a4 */ /* 0x000fe2000f8e020a */
[C---:B------:R-:W-:Y:S01]  /*5f00*/  @P0 IADD3 R190, P5, R3.reuse, 0x80, RZ ;  /* 0x0000008003be0810 */ /* 0x040fe20007fbe0ff */
[----:B------:R-:W-:Y:S01]  /*5f10*/  UIADD3 UR13, UR15, 0x1, URZ ;  /* 0x000000010f0d7890 */ /* 0x000fe2000fffe03f */
[----:B------:R-:W-:Y:S01]  /*5f20*/  @P0 IADD3.X R45, R46, c[0x0][0x1fc], RZ, P1, !PT ;  /* 0x00007f002e2d0a10 */ /* 0x000fe20000ffe4ff */
[----:B------:R-:W-:Y:S01]  /*5f30*/  @UP0 UIADD3 UR10, UR19, UR10, URZ ;  /* 0x0000000a130a0290 */ /* 0x000fe2000fffe03f */
[C---:B------:R-:W-:Y:S01]  /*5f40*/  HMMA.16816.F32 R40, R152.reuse, R42, RZ ;  /* 0x0000002a9828723c */ /* 0x040fe200000018ff */
[----:B------:R-:W-:Y:S01]  /*5f50*/  @P0 IADD3 R190, P1, R190, c[0x0][0x1f8], RZ ;  /* 0x00007e00bebe0a10 */ /* 0x000fe20007f3e0ff */
[----:B------:R-:W4:Y:S01]  /*5f60*/  LDSM.16.M88.4 R168, [R2+0x13100] ;  /* 0x0131000002a8783b */ /* 0x000f220000000200 */
[----:B------:R-:W-:Y:S01]  /*5f70*/  @UP0 UIMAD UR10, UR10, 0x60, URZ ;  /* 0x000000600a0a08a4 */ /* 0x000fe2000f8e023f */
[----:B------:R-:W-:Y:S01]  /*5f80*/  @P0 IADD3 R3, P6, R3, 0x100, RZ ;  /* 0x0000010003030810 */ /* 0x000fe20007fde0ff */
[----:B------:R-:W-:Y:S01]  /*5f90*/  USEL UR15, UR13, URZ, !UP1 ;  /* 0x0000003f0d0f7287 */ /* 0x000fe2000c800000 */
[--C-:B------:R-:W-:Y:S02]  /*5fa0*/  @P0 IADD3.X R191, RZ, c[0x0][0x1fc], R46.reuse, P1, P5 ;  /* 0x00007f00ffbf0a10 */ /* 0x100fe40000fea42e */
[----:B------:R-:W-:Y:S01]  /*5fb0*/  @P0 IADD3 R228, P5, R3, c[0x0][0x1f8], RZ ;  /* 0x00007e0003e40a10 */ /* 0x000fe20007fbe0ff */
[----:B------:R-:W-:Y:S01]  /*5fc0*/  @UP0 UMOV UR13, 0x6 ;  /* 0x00000006000d0882 */ /* 0x000fe20000000000 */
[----:B------:R-:W5:Y:S01]  /*5fd0*/  LDSM.16.M88.4 R172, [R2+0x13900] ;  /* 0x0139000002ac783b */ /* 0x000f620000000200 */
[----:B------:R-:W-:Y:S01]  /*5fe0*/  @UP0 USHF.L.U64.HI UR13, UR6, UR13, UR7 ;  /* 0x0000000d060d0299 */ /* 0x000fe20008010207 */
[----:B------:R-:W-:Y:S02]  /*5ff0*/  @P0 IADD3.X R229, RZ, c[0x0][0x1fc], R46, P5, P6 ;  /* 0x00007f00ffe50a10 */ /* 0x000fe40002fec42e */
[----:B------:R-:W-:Y:S02]  /*6000*/  @P0 IADD3 R188, P1, R44, UR12, RZ ;  /* 0x0000000c2cbc0c10 */ /* 0x000fe4000ff3e0ff */
[-C--:B------:R-:W-:Y:S02]  /*6010*/  IADD3 R3, R234, R100.reuse, RZ ;  /* 0x00000064ea037210 */ /* 0x080fe40007ffe0ff */
[----:B------:R-:W1:Y:S01]  /*6020*/  LDSM.16.M88.4 R176, [R2+0x14100] ;  /* 0x0141000002b0783b */ /* 0x000e620000000200 */
[----:B------:R-:W-:Y:S02]  /*6030*/  @P0 IADD3.X R189, R45, UR11, RZ, P1, !PT ;  /* 0x0000000b2dbd0c10 */ /* 0x000fe40008ffe4ff */
[----:B------:R-:W-:Y:S05]  /*6040*/  IADD3 R100, R236, R100, R234 ;  /* 0x00000064ec647210 */ /* 0x000fea0007ffe0ea */
[----:B------:R-:W2:Y:S08]  /*6050*/  LDSM.16.M88.4 R180, [R2+0x14900] ;  /* 0x0149000002b4783b */ /* 0x000eb00000000200 */
[----:B------:R-:W-:Y:S01]  /*6060*/  @!PT LDS RZ, [RZ] ;  /* 0x00000000fffff984 */ /* 0x000fe20000000800 */
[----:B------:R-:W-:Y:S01]  /*6070*/  @!PT LDS RZ, [RZ] ;  /* 0x00000000fffff984 */ /* 0x000fe20000000800 */
[----:B------:R-:W-:Y:S01]  /*6080*/  @!PT LDS RZ, [RZ] ;  /* 0x00000000fffff984 */ /* 0x000fe20000000800 */
[----:B------:R1:W-:Y:S08]  /*6090*/  @P0 LDGSTS.E.BYPASS.LTC128B.128 [R102+0x100], [R44.64], !P4 ;  /* 0x001000002c660fae */ /* 0x0003f0000e101d54 */
[----:B------:R2:W-:Y:S08]  /*60a0*/  @P0 LDGSTS.E.BYPASS.LTC128B.128 [R102+0x3100], [R190.64], !P3 ;  /* 0x03100000be660fae */ /* 0x0005f0000d901d54 */
[----:B------:R3:W-:Y:S08]  /*60b0*/  @P0 LDGSTS.E.BYPASS.LTC128B.128 [R102+0x6100], [R228.64], !P2 ;  /* 0x06100000e4660fae */ /* 0x0007f0000d101d54 */
[----:B------:R4:W-:Y:S01]  /*60c0*/  @P0 LDGSTS.E.BYPASS.LTC128B.128 [R102+0x1100], [R188.64], !P4 ;  /* 0x01100000bc660fae */ /* 0x0009e2000e101d54 */
[C---:B-1----:R-:W-:Y:S07]  /*60d0*/  HMMA.16816.F32 R44, R152.reuse, R48, RZ ;  /* 0x00000030982c723c */ /* 0x042fee00000018ff */
[----:B------:R1:W-:Y:S01]  /*60e0*/  @P0 LDGSTS.E.BYPASS.LTC128B.128 [R102+0x4100], [R188.64+0x80], !P3 ;  /* 0x04100080bc660fae */ /* 0x0003e2000d901d54 */
[----:B------:R-:W-:Y:S01]  /*60f0*/  HMMA.16816.F32 R48, R152, R50, RZ ;  /* 0x000000329830723c */ /* 0x000fe200000018ff */
[----:B--2---:R-:W-:Y:S06]  /*6100*/  @P0 IADD3 R190, P1, R188, UR12, RZ ;  /* 0x0000000cbcbe0c10 */ /* 0x004fec000ff3e0ff */
[----:B------:R1:W-:Y:S01]  /*6110*/  @P0 LDGSTS.E.BYPASS.LTC128B.128 [R102+0x7100], [R188.64+0x100], !P2 ;  /* 0x07100100bc660fae */ /* 0x0003e2000d101d54 */
[----:B------:R-:W-:Y:S01]  /*6120*/  @P0 IADD3.X R191, R189, UR11, RZ, P1, !PT ;  /* 0x0000000bbdbf0c10 */ /* 0x000fe20008ffe4ff */
[C---:B------:R-:W-:Y:S06]  /*6130*/  HMMA.16816.F32 R4, R156.reuse, R160, R4 ;  /* 0x000000a09c04723c */ /* 0x040fec0000001804 */
[----:B------:R1:W-:Y:S01]  /*6140*/  @P0 LDGSTS.E.BYPASS.LTC128B.128 [R102+0x2100], [R190.64], !P4 ;  /* 0x02100000be660fae */ /* 0x0003e2000e101d54 */
[----:B---3--:R-:W-:Y:S01]  /*6150*/  IADD3 R228, R234, R2, RZ ;  /* 0x00000002eae47210 */ /* 0x008fe20007ffe0ff */
[C---:B------:R-:W-:Y:S06]  /*6160*/  HMMA.16816.F32 R8, R156.reuse, R162, R8 ;  /* 0x000000a29c08723c */ /* 0x040fec0000001808 */
[----:B------:R1:W-:Y:S02]  /*6170*/  @P0 LDGSTS.E.BYPASS.LTC128B.128 [R102+0x5100], [R190.64+0x80], !P3 ;  /* 0x05100080be660fae */ /* 0x0003e4000d901d54 */
[C---:B------:R-:W-:Y:S06]  /*6180*/  HMMA.16816.F32 R12, R156.reuse, R164, R12 ;  /* 0x000000a49c0c723c */ /* 0x040fec000000180c */
[----:B------:R1:W-:Y:S01]  /*6190*/  @P0 LDGSTS.E.BYPASS.LTC128B.128 [R102+0x8100], [R190.64+0x100], !P2 ;  /* 0x08100100be660fae */ /* 0x0003e2000d101d54 */
[----:B------:R-:W-:Y:S01]  /*61a0*/  PLOP3.LUT P0, PT, PT, PT, UP0, 0x80, 0x0 ;  /* 0x000000000000781c */ /* 0x000fe20003f0f008 */
[C---:B------:R-:W-:Y:S06]  /*61b0*/  HMMA.16816.F32 R16, R156.reuse, R166, R16 ;  /* 0x000000a69c10723c */ /* 0x040fec0000001810 */
[----:B------:R-:W-:Y:S02]  /*61c0*/  LDSM.16.M88.4 R160, [R3+0x12900] ;  /* 0x0129000003a0783b */ /* 0x000fe40000000200 */
[C---:B----4-:R-:W-:Y:S06]  /*61d0*/  HMMA.16816.F32 R20, R156.reuse, R168, R20 ;  /* 0x000000a89c14723c */ /* 0x050fec0000001814 */
[----:B------:R-:W0:Y:S02]  /*61e0*/  LDGDEPBAR ;  /* 0x00000000000079af */ /* 0x000e240000000000 */
[C---:B------:R-:W-:Y:S06]  /*61f0*/  HMMA.16816.F32 R24, R156.reuse, R170, R24 ;  /* 0x000000aa9c18723c */ /* 0x040fec0000001818 */
[----:B------:R-:W-:Y:S02]  /*6200*/  LDSM.16.M88.4 R164, [R3+0x13100] ;  /* 0x0131000003a4783b */ /* 0x000fe40000000200 */
[C---:B-----5:R-:W-:Y:S06]  /*6210*/  HMMA.16816.F32 R28, R156.reuse, R172, R28 ;  /* 0x000000ac9c1c723c */ /* 0x060fec000000181c */
[----:B-1----:R-:W1:Y:S02]  /*6220*/  LDSM.16.M88.4 R188, [R3+0x12100] ;  /* 0x0121000003bc783b */ /* 0x002e640000000200 */
[C---:B------:R-:W-:Y:S06]  /*6230*/  HMMA.16816.F32 R32, R156.reuse, R174, R32 ;  /* 0x000000ae9c20723c */ /* 0x040fec0000001820 */
[----:B------:R-:W2:Y:S02]  /*6240*/  LDSM.16.M88.4 R168, [R3+0x13900] ;  /* 0x0139000003a8783b */ /* 0x000ea40000000200 */
[C---:B------:R-:W-:Y:S06]  /*6250*/  HMMA.16816.F32 R36, R156.reuse, R176, R36 ;  /* 0x000000b09c24723c */ /* 0x040fec0000001824 */
[----:B------:R-:W3:Y:S02]  /*6260*/  LDSM.16.M88.4 R172, [R3+0x14100] ;  /* 0x0141000003ac783b */ /* 0x000ee40000000200 */
[C---:B------:R-:W-:Y:S06]  /*6270*/  HMMA.16816.F32 R40, R156.reuse, R178, R40 ;  /* 0x000000b29c28723c */ /* 0x040fec0000001828 */
[----:B------:R-:W4:Y:S02]  /*6280*/  LDSM.16.M88.4 R176, [R3+0x14900] ;  /* 0x0149000003b0783b */ /* 0x000f240000000200 */
[C---:B------:R-:W-:Y:S08]  /*6290*/  HMMA.16816.F32 R44, R156.reuse, R180, R44 ;  /* 0x000000b49c2c723c */ /* 0x040ff0000000182c */
[----:B------:R-:W-:Y:S01]  /*62a0*/  HMMA.16816.F32 R48, R156, R182, R48 ;  /* 0x000000b69c30723c */ /* 0x000fe20000001830 */
[----:B------:R-:W5:Y:S07]  /*62b0*/  LDSM.16.M88.4 R180, [R228+0x12100] ;  /* 0x01210000e4b4783b */ /* 0x000f6e0000000200 */
        /* <DEDUP_REMOVED lines=17> */
[----:B------:R-:W4:Y:S07]  /*63d0*/  LDSM.16.M88.4 R176, [R232+UR4+0x15100] ;  /* 0x01510004e8b0783b */ /* 0x000f2e0008000200 */
[C---:B-----5:R-:W-:Y:S08]  /*63e0*/  HMMA.16816.F32 R4, R192.reuse, R180, R4 ;  /* 0x000000b4c004723c */ /* 0x060ff00000001804 */
[C---:B------:R-:W-:Y:S01]  /*63f0*/  HMMA.16816.F32 R8, R192.reuse, R182, R8 ;  /* 0x000000b6c008723c */ /* 0x040fe20000001808 */
[----:B------:R-:W5:Y:S07]  /*6400*/  LDSM.16.M88.4 R180, [R232+UR4+0x15900] ;  /* 0x01590004e8b4783b */ /* 0x000f6e0008000200 */
[C---:B-1----:R-:W-:Y:S08]  /*6410*/  HMMA.16816.F32 R12, R192.reuse, R188, R12 ;  /* 0x000000bcc00c723c */ /* 0x042ff0000000180c */
[C---:B------:R-:W-:Y:S01]  /*6420*/  HMMA.16816.F32 R16, R192.reuse, R190, R16 ;  /* 0x000000bec010723c */ /* 0x040fe20000001810 */
[----:B------:R-:W1:Y:S07]  /*6430*/  LDSM.16.M88.4 R188, [R232+UR4+0x16100] ;  /* 0x01610004e8bc783b */ /* 0x000e6e0008000200 */
[C---:B------:R-:W-:Y:S08]  /*6440*/  HMMA.16816.F32 R20, R192.reuse, R160, R20 ;  /* 0x000000a0c014723c */ /* 0x040ff00000001814 */
[C---:B------:R-:W-:Y:S01]  /*6450*/  HMMA.16816.F32 R24, R192.reuse, R162, R24 ;  /* 0x000000a2c018723c */ /* 0x040fe20000001818 */
[----:B------:R-:W1:Y:S07]  /*6460*/  LDSM.16.M88.4 R160, [R232+UR4+0x16900] ;  /* 0x01690004e8a0783b */ /* 0x000e6e0008000200 */
[C---:B------:R-:W-:Y:S08]  /*6470*/  HMMA.16816.F32 R28, R192.reuse, R164, R28 ;  /* 0x000000a4c01c723c */ /* 0x040ff0000000181c */
[C---:B------:R-:W-:Y:S01]  /*6480*/  HMMA.16816.F32 R32, R192.reuse, R166, R32 ;  /* 0x000000a6c020723c */ /* 0x040fe20000001820 */
[----:B------:R-:W1:Y:S07]  /*6490*/  LDSM.16.M88.4 R164, [R232+UR4+0x17100] ;  /* 0x01710004e8a4783b */ /* 0x000e6e0008000200 */
[C---:B--2---:R-:W-:Y:S08]  /*64a0*/  HMMA.16816.F32 R36, R192.reuse, R168, R36 ;  /* 0x000000a8c024723c */ /* 0x044ff00000001824 */
[C---:B------:R-:W-:Y:S01]  /*64b0*/  HMMA.16816.F32 R40, R192.reuse, R170, R40 ;  /* 0x000000aac028723c */ /* 0x040fe20000001828 */
[----:B------:R-:W2:Y:S07]  /*64c0*/  LDSM.16.M88.4 R168, [R232+UR4+0x17900] ;  /* 0x01790004e8a8783b */ /* 0x000eae0008000200 */
[C---:B---3--:R-:W-:Y:S08]  /*64d0*/  HMMA.16816.F32 R44, R192.reuse, R172, R44 ;  /* 0x000000acc02c723c */ /* 0x048ff0000000182c */
[----:B------:R-:W-:Y:S01]  /*64e0*/  HMMA.16816.F32 R48, R192, R174, R48 ;  /* 0x000000aec030723c */ /* 0x000fe20000001830 */
[----:B------:R-:W3:Y:S07]  /*64f0*/  LDSM.16.M88.4 R172, [R2+0x15100] ;  /* 0x0151000002ac783b */ /* 0x000eee0000000200 */
[C---:B----4-:R-:W-:Y:S08]  /*6500*/  HMMA.16816.F32 R4, R196.reuse, R176, R4 ;  /* 0x000000b0c404723c */ /* 0x050ff00000001804 */
[C---:B------:R-:W-:Y:S01]  /*6510*/  HMMA.16816.F32 R8, R196.reuse, R178, R8 ;  /* 0x000000b2c408723c */ /* 0x040fe20000001808 */
[----:B------:R-:W4:Y:S07]  /*6520*/  LDSM.16.M88.4 R176, [R2+0x15900] ;  /* 0x0159000002b0783b */ /* 0x000f2e0000000200 */
[C---:B-----5:R-:W-:Y:S08]  /*6530*/  HMMA.16816.F32 R12, R196.reuse, R180, R12 ;  /* 0x000000b4c40c723c */ /* 0x060ff0000000180c */
[C---:B------:R-:W-:Y:S01]  /*6540*/  HMMA.16816.F32 R16, R196.reuse, R182, R16 ;  /* 0x000000b6c410723c */ /* 0x040fe20000001810 */
        /* <DEDUP_REMOVED lines=24> */
[----:B------:R-:W-:Y:S07]  /*66d0*/  LDSM.16.M88.4 R188, [R228+0x15100] ;  /* 0x01510000e4bc783b */ /* 0x000fee0000000200 */
[C---:B------:R-:W-:Y:S01]  /*66e0*/  HMMA.16816.F32 R36, R200.reuse, R160, R36 ;  /* 0x000000a0c824723c */ /* 0x040fe20000001824 */
[----:B------:R-:W-:Y:S07]  /*66f0*/  LDSM.16.M88.4 R228, [R228+0x18100] ;  /* 0x01810000e4e4783b */ /* 0x000fee0000000200 */
[C---:B------:R-:W-:Y:S01]  /*6700*/  HMMA.16816.F32 R40, R200.reuse, R162, R40 ;  /* 0x000000a2c828723c */ /* 0x040fe20000001828 */
[----:B------:R-:W1:Y:S07]  /*6710*/  LDSM.16.M88.4 R160, [R3+0x17100] ;  /* 0x0171000003a0783b */ /* 0x000e6e0000000200 */
[C---:B------:R-:W-:Y:S08]  /*6720*/  HMMA.16816.F32 R44, R200.reuse, R164, R44 ;  /* 0x000000a4c82c723c */ /* 0x040ff0000000182c */
[----:B------:R-:W-:Y:S01]  /*6730*/  HMMA.16816.F32 R48, R200, R166, R48 ;  /* 0x000000a6c830723c */ /* 0x000fe20000001830 */
        /* <DEDUP_REMOVED lines=9> */
[----:B------:R-:W-:Y:S07]  /*67d0*/  LDSM.16.M88.4 R176, [R100+0x17900] ;  /* 0x0179000064b0783b */ /* 0x000fee0000000200 */
[C---:B-----5:R-:W-:Y:S08]  /*67e0*/  HMMA.16816.F32 R28, R204.reuse, R180, R28 ;  /* 0x000000b4cc1c723c */ /* 0x060ff0000000181c */
[C---:B------:R-:W-:Y:S01]  /*67f0*/  HMMA.16816.F32 R32, R204.reuse, R182, R32 ;  /* 0x000000b6cc20723c */ /* 0x040fe20000001820 */
[----:B------:R-:W-:Y:S07]  /*6800*/  LDSM.16.M88.4 R180, [R232+UR4+0x18100] ;  /* 0x01810004e8b4783b */ /* 0x000fee0008000200 */
[C---:B-1----:R-:W-:Y:S08]  /*6810*/  HMMA.16816.F32 R36, R204.reuse, R160, R36 ;  /* 0x000000a0cc24723c */ /* 0x042ff00000001824 */
[C---:B------:R-:W-:Y:S01]  /*6820*/  HMMA.16816.F32 R40, R204.reuse, R162, R40 ;  /* 0x000000a2cc28723c */ /* 0x040fe20000001828 */
[----:B------:R-:W1:Y:S07]  /*6830*/  LDSM.16.M88.4 R160, [R100+0x16900] ;  /* 0x0169000064a0783b */ /* 0x000e6e0000000200 */
[C---:B------:R-:W-:Y:S08]  /*6840*/  HMMA.16816.F32 R44, R204.reuse, R164, R44 ;  /* 0x000000a4cc2c723c */ /* 0x040ff0000000182c */
[----:B------:R-:W-:Y:S01]  /*6850*/  HMMA.16816.F32 R48, R204, R166, R48 ;  /* 0x000000a6cc30723c */ /* 0x000fe20000001830 */
[----:B------:R-:W4:Y:S07]  /*6860*/  LDSM.16.M88.4 R164, [R100+0x17100] ;  /* 0x0171000064a4783b */ /* 0x000f2e0000000200 */
[C---:B------:R-:W-:Y:S08]  /*6870*/  HMMA.16816.F32 R4, R208.reuse, R188, R4 ;  /* 0x000000bcd004723c */ /* 0x040ff00000001804 */
[C---:B------:R-:W-:Y:S01]  /*6880*/  HMMA.16816.F32 R8, R208.reuse, R190, R8 ;  /* 0x000000bed008723c */ /* 0x040fe20000001808 */
[----:B------:R-:W5:Y:S07]  /*6890*/  LDSM.16.M88.4 R188, [R232+UR4+0x18900] ;  /* 0x01890004e8bc783b */ /* 0x000f6e0008000200 */
[C---:B--2---:R-:W-:Y:S08]  /*68a0*/  HMMA.16816.F32 R12, R208.reuse, R168, R12 ;  /* 0x000000a8d00c723c */ /* 0x044ff0000000180c */
[C---:B------:R-:W-:Y:S01]  /*68b0*/  HMMA.16816.F32 R16, R208.reuse, R170, R16 ;  /* 0x000000aad010723c */ /* 0x040fe20000001810 */
[----:B------:R-:W2:Y:S07]  /*68c0*/  LDSM.16.M88.4 R168, [R232+UR4+0x19100] ;  /* 0x01910004e8a8783b */ /* 0x000eae0008000200 */
[C---:B---3--:R-:W-:Y:S08]  /*68d0*/  HMMA.16816.F32 R20, R208.reuse, R172, R20 ;  /* 0x000000acd014723c */ /* 0x048ff00000001814 */
[C---:B------:R-:W-:Y:S01]  /*68e0*/  HMMA.16816.F32 R24, R208.reuse, R174, R24 ;  /* 0x000000aed018723c */ /* 0x040fe20000001818 */
[----:B------:R-:W3:Y:S07]  /*68f0*/  LDSM.16.M88.4 R172, [R232+UR4+0x19900] ;  /* 0x01990004e8ac783b */ /* 0x000eee0008000200 */
[C---:B-1----:R-:W-:Y:S08]  /*6900*/  HMMA.16816.F32 R28, R208.reuse, R160, R28 ;  /* 0x000000a0d01c723c */ /* 0x042ff0000000181c */
[C---:B------:R-:W-:Y:S01]  /*6910*/  HMMA.16816.F32 R32, R208.reuse, R162, R32 ;  /* 0x000000a2d020723c */ /* 0x040fe20000001820 */
[----:B------:R-:W1:Y:S07]  /*6920*/  LDSM.16.M88.4 R160, [R232+UR4+0x1a100] ;  /* 0x01a10004e8a0783b */ /* 0x000e6e0008000200 */
[C---:B----4-:R-:W-:Y:S08]  /*6930*/  HMMA.16816.F32 R36, R208.reuse, R164, R36 ;  /* 0x000000a4d024723c */ /* 0x050ff00000001824 */
[C---:B------:R-:W-:Y:S01]  /*6940*/  HMMA.16816.F32 R40, R208.reuse, R166, R40 ;  /* 0x000000a6d028723c */ /* 0x040fe20000001828 */
[----:B------:R-:W4:Y:S07]  /*6950*/  LDSM.16.M88.4 R164, [R232+UR4+0x1a900] ;  /* 0x01a90004e8a4783b */ /* 0x000f2e0008000200 */
[C---:B------:R-:W-:Y:S08]  /*6960*/  HMMA.16816.F32 R44, R208.reuse, R176, R44 ;  /* 0x000000b0d02c723c */ /* 0x040ff0000000182c */
[----:B------:R-:W-:Y:S01]  /*6970*/  HMMA.16816.F32 R48, R208, R178, R48 ;  /* 0x000000b2d030723c */ /* 0x000fe20000001830 */
[----:B------:R-:W1:Y:S07]  /*6980*/  LDSM.16.M88.4 R176, [R2+0x18100] ;  /* 0x0181000002b0783b */ /* 0x000e6e0000000200 */
[C---:B------:R-:W-:Y:S08]  /*6990*/  HMMA.16816.F32 R4, R212.reuse, R180, R4 ;  /* 0x000000b4d404723c */ /* 0x040ff00000001804 */
[C---:B------:R-:W-:Y:S01]  /*69a0*/  HMMA.16816.F32 R8, R212.reuse, R182, R8 ;  /* 0x000000b6d408723c */ /* 0x040fe20000001808 */
[----:B------:R-:W1:Y:S07]  /*69b0*/  LDSM.16.M88.4 R180, [R2+0x18900] ;  /* 0x0189000002b4783b */ /* 0x000e6e0000000200 */
[C---:B-----5:R-:W-:Y:S08]  /*69c0*/  HMMA.16816.F32 R12, R212.reuse, R188, R12 ;  /* 0x000000bcd40c723c */ /* 0x060ff0000000180c */
[C---:B------:R-:W-:Y:S01]  /*69d0*/  HMMA.16816.F32 R16, R212.reuse, R190, R16 ;  /* 0x000000bed410723c */ /* 0x040fe20000001810 */
[----:B------:R-:W-:Y:S07]  /*69e0*/  LDSM.16.M88.4 R188, [R2+0x19900] ;  /* 0x0199000002bc783b */ /* 0x000fee0000000200 */
[C---:B--2---:R-:W-:Y:S08]  /*69f0*/  HMMA.16816.F32 R20, R212.reuse, R168, R20 ;  /* 0x000000a8d414723c */ /* 0x044ff00000001814 */
[C---:B------:R-:W-:Y:S01]  /*6a00*/  HMMA.16816.F32 R24, R212.reuse, R170, R24 ;  /* 0x000000aad418723c */ /* 0x040fe20000001818 */
[----:B------:R-:W2:Y:S07]  /*6a10*/  LDSM.16.M88.4 R168, [R2+0x19100] ;  /* 0x0191000002a8783b */ /* 0x000eae0000000200 */
[C---:B---3--:R-:W-:Y:S08]  /*6a20*/  HMMA.16816.F32 R28, R212.reuse, R172, R28 ;  /* 0x000000acd41c723c */ /* 0x048ff0000000181c */
[C---:B------:R-:W-:Y:S01]  /*6a30*/  HMMA.16816.F32 R32, R212.reuse, R174, R32 ;  /* 0x000000aed420723c */ /* 0x040fe20000001820 */
[----:B------:R-:W3:Y:S07]  /*6a40*/  LDSM.16.M88.4 R172, [R2+0x1a100] ;  /* 0x01a1000002ac783b */ /* 0x000eee0000000200 */
[C---:B-1----:R-:W-:Y:S08]  /*6a50*/  HMMA.16816.F32 R36, R212.reuse, R160, R36 ;  /* 0x000000a0d424723c */ /* 0x042ff00000001824 */
[C---:B------:R-:W-:Y:S01]  /*6a60*/  HMMA.16816.F32 R40, R212.reuse, R162, R40 ;  /* 0x000000a2d428723c */ /* 0x040fe20000001828 */
[----:B------:R-:W1:Y:S07]  /*6a70*/  LDSM.16.M88.4 R160, [R2+0x1a900] ;  /* 0x01a9000002a0783b */ /* 0x000e6e0000000200 */
[C---:B----4-:R-:W-:Y:S08]  /*6a80*/  HMMA.16816.F32 R44, R212.reuse, R164, R44 ;  /* 0x000000a4d42c723c */ /* 0x050ff0000000182c */
[----:B------:R-:W-:Y:S01]  /*6a90*/  HMMA.16816.F32 R48, R212, R166, R48 ;  /* 0x000000a6d430723c */ /* 0x000fe20000001830 */
[----:B------:R-:W4:Y:S07]  /*6aa0*/  LDSM.16.M88.4 R164, [R3+0x18100] ;  /* 0x0181000003a4783b */ /* 0x000f2e0000000200 */
[C---:B------:R-:W-:Y:S08]  /*6ab0*/  HMMA.16816.F32 R4, R216.reuse, R176, R4 ;  /* 0x000000b0d804723c */ /* 0x040ff00000001804 */
[C---:B------:R-:W-:Y:S01]  /*6ac0*/  HMMA.16816.F32 R8, R216.reuse, R178, R8 ;  /* 0x000000b2d808723c */ /* 0x040fe20000001808 */
[----:B------:R-:W-:Y:S07]  /*6ad0*/  LDSM.16.M88.4 R176, [R3+0x19900] ;  /* 0x0199000003b0783b */ /* 0x000fee0000000200 */
        /* <DEDUP_REMOVED lines=9> */
[C---:B---3--:R-:W-:Y:S08]  /*6b70*/  HMMA.16816.F32 R36, R216.reuse, R172, R36 ;  /* 0x000000acd824723c */ /* 0x048ff00000001824 */
[C---:B------:R-:W-:Y:S01]  /*6b80*/  HMMA.16816.F32 R40, R216.reuse, R174, R40 ;  /* 0x000000aed828723c */ /* 0x040fe20000001828 */
[----:B------:R-:W3:Y:S07]  /*6b90*/  LDSM.16.M88.4 R172, [R3+0x19100] ;  /* 0x0191000003ac783b */ /* 0x000eee0000000200 */
[C---:B-1----:R-:W-:Y:S08]  /*6ba0*/  HMMA.16816.F32 R44, R216.reuse, R160, R44 ;  /* 0x000000a0d82c723c */ /* 0x042ff0000000182c */
[----:B------:R-:W-:Y:S01]  /*6bb0*/  HMMA.16816.F32 R48, R216, R162, R48 ;  /* 0x000000a2d830723c */ /* 0x000fe20000001830 */
[----:B------:R-:W1:Y:S07]  /*6bc0*/  LDSM.16.M88.4 R160, [R100+0x18900] ;  /* 0x0189000064a0783b */ /* 0x000e6e0000000200 */
[C---:B----4-:R-:W-:Y:S08]  /*6bd0*/  HMMA.16816.F32 R4, R220.reuse, R164, R4 ;  /* 0x000000a4dc04723c */ /* 0x050ff00000001804 */
[C---:B------:R-:W-:Y:S08]  /*6be0*/  HMMA.16816.F32 R8, R220.reuse, R166, R8 ;  /* 0x000000a6dc08723c */ /* 0x040ff00000001808 */
[C---:B--2---:R-:W-:Y:S08]  /*6bf0*/  HMMA.16816.F32 R12, R220.reuse, R168, R12 ;  /* 0x000000a8dc0c723c */ /* 0x044ff0000000180c */
[C---:B------:R-:W-:Y:S08]  /*6c00*/  HMMA.16816.F32 R16, R220.reuse, R170, R16 ;  /* 0x000000aadc10723c */ /* 0x040ff00000001810 */
[C---:B---3--:R-:W-:Y:S08]  /*6c10*/  HMMA.16816.F32 R20, R220.reuse, R172, R20 ;  /* 0x000000acdc14723c */ /* 0x048ff00000001814 */
[C---:B------:R-:W-:Y:S08]  /*6c20*/  HMMA.16816.F32 R24, R220.reuse, R174, R24 ;  /* 0x000000aedc18723c */ /* 0x040ff00000001818 */
[C---:B------:R-:W-:Y:S08]  /*6c30*/  HMMA.16816.F32 R28, R220.reuse, R176, R28 ;  /* 0x000000b0dc1c723c */ /* 0x040ff0000000181c */
[C---:B------:R-:W-:Y:S08]  /*6c40*/  HMMA.16816.F32 R32, R220.reuse, R178, R32 ;  /* 0x000000b2dc20723c */ /* 0x040ff00000001820 */
[C---:B------:R-:W-:Y:S08]  /*6c50*/  HMMA.16816.F32 R36, R220.reuse, R180, R36 ;  /* 0x000000b4dc24723c */ /* 0x040ff00000001824 */
        /* <DEDUP_REMOVED lines=34> */
[----:B------:R-:W-:Y:S01]  /*6e80*/  MUFU.TANH R164, R10 ;  /* 0x0000000a00a47308 */ /* 0x000fe20000002400 */
[----:B--2---:R-:W-:Y:S09]  /*6e90*/  FMNMX.FTZ R2, R166, R2, !PT ;  /* 0x00000002a6027209 */ /* 0x004ff20007810000 */
[----:B------:R2:W-:Y:S10]  /*6ea0*/  MUFU.TANH R165, R11 ;  /* 0x0000000b00a57308 */ /* 0x0005f40000002400 */
[----:B------:R-:W4:Y:S10]  /*6eb0*/  MUFU.TANH R162, R12 ;  /* 0x0000000c00a27308 */ /* 0x000f340000002400 */
[----:B------:R-:W5:Y:S01]  /*6ec0*/  MUFU.TANH R163, R13 ;  /* 0x0000000d00a37308 */ /* 0x000f620000002400 */
[C---:B-1----:R-:W-:Y:S01]  /*6ed0*/  HMMA.16816.F32 R20, R224.reuse, R4, R20 ;  /* 0x00000004e014723c */ /* 0x042fe20000001814 */
[----:B--2---:R-:W1:Y:S08]  /*6ee0*/  LDSM.16.M88.4 R8, [R100+0x19900] ;  /* 0x019900006408783b */ /* 0x004e700000000200 */
[----:B------:R-:W2:Y:S01]  /*6ef0*/  MUFU.TANH R171, R16 ;  /* 0x0000001000ab7308 */ /* 0x000ea20000002400 */
[C---:B------:R-:W-:Y:S01]  /*6f00*/  HMMA.16816.F32 R24, R224.reuse, R6, R24 ;  /* 0x00000006e018723c */ /* 0x040fe20000001818 */
[----:B------:R-:W2:Y:S08]  /*6f10*/  LDSM.16.M88.4 R4, [R100+0x1a100] ;  /* 0x01a100006404783b */ /* 0x000eb00000000200 */
[----:B------:R-:W1:Y:S05]  /*6f20*/  MUFU.TANH R172, R17 ;  /* 0x0000001100ac7308 */ /* 0x000e6a0000002400 */
[----:B------:R-:W-:Y:S02]  /*6f30*/  FMUL.FTZ R20, R20, c[0x0][0x320] ;  /* 0x0000c80014147a20 */ /* 0x000fe40000410000 */
[----:B------:R-:W-:Y:S03]  /*6f40*/  FMUL.FTZ R21, R21, c[0x0][0x320] ;  /* 0x0000c80015157a20 */ /* 0x000fe60000410000 */
[----:B------:R-:W-:Y:S01]  /*6f50*/  MUFU.TANH R175, R15 ;  /* 0x0000000f00af7308 */ /* 0x000fe20000002400 */
        /* <DEDUP_REMOVED lines=10> */
[----:B------:R3:W1:Y:S01]  /*7000*/  LDSM.16.M88.4 R8, [R100+0x1a900] ;  /* 0x01a900006408783b */ /* 0x0006620000000200 */
[----:B------:R-:W-:Y:S06]  /*7010*/  DEPBAR.LE SB0, 0x2 ;  /* 0x000080800000791a */ /* 0x000fec0000000000 */
[C---:B--2---:R-:W-:Y:S01]  /*7020*/  HMMA.16816.F32 R36, R224.reuse, R4, R36 ;  /* 0x00000004e024723c */ /* 0x044fe20000001824 */
[----:B------:R-:W2:Y:S01]  /*7030*/  MUFU.TANH R179, R24 ;  /* 0x0000001800b37308 */ /* 0x000ea20000002400 */
[----:B------:R-:W-:Y:S06]  /*7040*/  BAR.SYNC.DEFER_BLOCKING 0x0 ;  /* 0x0000000000007b1d */ /* 0x000fec0000010000 */
[C---:B------:R-:W-:Y:S04]  /*7050*/  HMMA.16816.F32 R40, R224.reuse, R6, R40 ;  /* 0x00000006e028723c */ /* 0x040fe80000001828 */
[----:B------:R-:W-:Y:S02]  /*7060*/  FMUL.FTZ R28, R28, c[0x0][0x320] ;  /* 0x0000c8001c1c7a20 */ /* 0x000fe40000410000 */
[----:B------:R-:W-:Y:S01]  /*7070*/  FMUL.FTZ R29, R29, c[0x0][0x320] ;  /* 0x0000c8001d1d7a20 */ /* 0x000fe20000410000 */
[----:B---3--:R-:W-:Y:S01]  /*7080*/  FMNMX.FTZ R100, R102, R2, !PT ;  /* 0x0000000266647209 */ /* 0x008fe20007810000 */
[----:B------:R-:W-:Y:S04]  /*7090*/  FMUL.FTZ R30, R30, c[0x0][0x320] ;  /* 0x0000c8001e1e7a20 */ /* 0x000fe80000410000 */
[----:B----4-:R-:W-:Y:S01]  /*70a0*/  FMNMX.FTZ R100, R162, R100, !PT ;  /* 0x00000064a2647209 */ /* 0x010fe20007810000 */
[----:B------:R-:W-:Y:S01]  /*70b0*/  FMUL.FTZ R31, R31, c[0x0][0x320] ;  /* 0x0000c8001f1f7a20 */ /* 0x000fe20000410000 */
[----:B------:R-:W-:Y:S01]  /*70c0*/  FMNMX.FTZ R2, R164, R3, !PT ;  /* 0x00000003a4027209 */ /* 0x000fe20007810000 */
[----:B------:R-:W-:Y:S01]  /*70d0*/  FMUL.FTZ R32, R32, c[0x0][0x320] ;  /* 0x0000c80020207a20 */ /* 0x000fe20000410000 */
[----:B-----5:R-:W-:Y:S01]  /*70e0*/  FMNMX.FTZ R100, R163, R100, !PT ;  /* 0x00000064a3647209 */ /* 0x020fe20007810000 */
[----:B------:R-:W-:Y:S01]  /*70f0*/  FMUL.FTZ R36, R36, c[0x0][0x320] ;  /* 0x0000c80024247a20 */ /* 0x000fe20000410000 */
[----:B------:R-:W3:Y:S01]  /*7100*/  MUFU.TANH R178, R25 ;  /* 0x0000001900b27308 */ /* 0x000ee20000002400 */
[----:B------:R-:W-:Y:S01]  /*7110*/  FMUL.FTZ R37, R37, c[0x0][0x320] ;  /* 0x0000c80025257a20 */ /* 0x000fe20000410000 */
[----:B------:R-:W-:Y:S01]  /*7120*/  FMNMX.FTZ R100, R171, R100, !PT ;  /* 0x00000064ab647209 */ /* 0x000fe20007810000 */
[----:B------:R-:W-:Y:S01]  /*7130*/  FMUL.FTZ R38, R38, c[0x0][0x320] ;  /* 0x0000c80026267a20 */ /* 0x000fe20000410000 */
[----:B------:R-:W-:Y:S01]  /*7140*/  FMNMX.FTZ R2, R165, R2, !PT ;  /* 0x00000002a5027209 */ /* 0x000fe20007810000 */
[----:B------:R-:W-:Y:S01]  /*7150*/  FMUL.FTZ R39, R39, c[0x0][0x320] ;  /* 0x0000c80027277a20 */ /* 0x000fe20000410000 */
[----:B------:R-:W-:Y:S01]  /*7160*/  FMNMX.FTZ R100, R172, R100, !PT ;  /* 0x00000064ac647209 */ /* 0x000fe20007810000 */
[C---:B-1----:R-:W-:Y:S03]  /*7170*/  HMMA.16816.F32 R44, R224.reuse, R8, R44 ;  /* 0x00000008e02c723c */ /* 0x042fe6000000182c */
[----:B------:R-:W1:Y:S01]  /*7180*/  MUFU.TANH R189, R28 ;  /* 0x0000001c00bd7308 */ /* 0x000e620000002400 */
[----:B------:R-:W-:Y:S01]  /*7190*/  FMNMX.FTZ R100, R177, R100, !PT ;  /* 0x00000064b1647209 */ /* 0x000fe20007810000 */
[----:B------:R-:W-:Y:S02]  /*71a0*/  FMUL.FTZ R33, R33, c[0x0][0x320] ;  /* 0x0000c80021217a20 */ /* 0x000fe40000410000 */
[----:B------:R-:W-:Y:S01]  /*71b0*/  FMUL.FTZ R40, R40, c[0x0][0x320] ;  /* 0x0000c80028287a20 */ /* 0x000fe20000410000 */
[----:B------:R-:W-:Y:S04]  /*71c0*/  HMMA.16816.F32 R48, R224, R10, R48 ;  /* 0x0000000ae030723c */ /* 0x000fe80000001830 */
[----:B------:R-:W-:Y:S01]  /*71d0*/  FMNMX.FTZ R100, R180, R100, !PT ;  /* 0x00000064b4647209 */ /* 0x000fe20007810000 */
[----:B------:R-:W4:Y:S01]  /*71e0*/  MUFU.TANH R191, R29 ;  /* 0x0000001d00bf7308 */ /* 0x000f220000002400 */
[----:B------:R-:W-:Y:S02]  /*71f0*/  FMUL.FTZ R41, R41, c[0x0][0x320] ;  /* 0x0000c80029297a20 */ /* 0x000fe40000410000 */
[----:B--2---:R-:W-:Y:S01]  /*7200*/  FMNMX.FTZ R100, R179, R100, !PT ;  /* 0x00000064b3647209 */ /* 0x004fe20007810000 */
[----:B------:R-:W-:Y:S03]  /*7210*/  FMUL.FTZ R34, R34, c[0x0][0x320] ;  /* 0x0000c80022227a20 */ /* 0x000fe60000410000 */
[----:B---3--:R-:W-:Y:S01]  /*7220*/  FMNMX.FTZ R100, R178, R100, !PT ;  /* 0x00000064b2647209 */ /* 0x008fe20007810000 */
[----:B------:R-:W-:Y:S02]  /*7230*/  FMUL.FTZ R35, R35, c[0x0][0x320] ;  /* 0x0000c80023237a20 */ /* 0x000fe40000410000 */
[----:B------:R-:W2:Y:S01]  /*7240*/  MUFU.TANH R190, R32 ;  /* 0x0000002000be7308 */ /* 0x000ea20000002400 */
[----:B------:R-:W-:Y:S02]  /*7250*/  FMUL.FTZ R44, R44, c[0x0][0x320] ;  /* 0x0000c8002c2c7a20 */ /* 0x000fe40000410000 */
[----:B------:R-:W-:Y:S01]  /*7260*/  FMUL.FTZ R45, R45, c[0x0][0x320] ;  /* 0x0000c8002d2d7a20 */ /* 0x000fe20000410000 */
[----:B-1----:R-:W-:Y:S01]  /*7270*/  FMNMX.FTZ R100, R189, R100, !PT ;  /* 0x00000064bd647209 */ /* 0x002fe20007810000 */
[----:B------:R-:W-:Y:S02]  /*7280*/  FMUL.FTZ R42, R42, c[0x0][0x320] ;  /* 0x0000c8002a2a7a20 */ /* 0x000fe40000410000 */
[----:B------:R-:W-:Y:S02]  /*7290*/  FMUL.FTZ R43, R43, c[0x0][0x320] ;  /* 0x0000c8002b2b7a20 */ /* 0x000fe40000410000 */
[----:B------:R-:W-:Y:S01]  /*72a0*/  FMUL.FTZ R48, R48, c[0x0][0x320] ;  /* 0x0000c80030307a20 */ /* 0x000fe20000410000 */
[----:B------:R-:W1:Y:S01]  /*72b0*/  MUFU.TANH R238, R33 ;  /* 0x0000002100ee7308 */ /* 0x000e620000002400 */
[----:B------:R-:W-:Y:S02]  /*72c0*/  FMUL.FTZ R49, R49, c[0x0][0x320] ;  /* 0x0000c80031317a20 */ /* 0x000fe40000410000 */
[----:B------:R-:W-:Y:S01]  /*72d0*/  FMUL.FTZ R46, R46, c[0x0][0x320] ;  /* 0x0000c8002e2e7a20 */ /* 0x000fe20000410000 */
[----:B----4-:R-:W-:Y:S01]  /*72e0*/  FMNMX.FTZ R100, R191, R100, !PT ;  /* 0x00000064bf647209 */ /* 0x010fe20007810000 */
[----:B------:R-:W-:Y:S02]  /*72f0*/  FMUL.FTZ R47, R47, c[0x0][0x320] ;  /* 0x0000c8002f2f7a20 */ /* 0x000fe40000410000 */
[----:B------:R-:W-:Y:S02]  /*7300*/  FMUL.FTZ R50, R50, c[0x0][0x320] ;  /* 0x0000c80032327a20 */ /* 0x000fe40000410000 */
[----:B------:R-:W-:Y:S01]  /*7310*/  FMUL.FTZ R51, R51, c[0x0][0x320] ;  /* 0x0000c80033337a20 */ /* 0x000fe20000410000 */
        /* <DEDUP_REMOVED lines=9> */
[----:B-1----:R-:W-:Y:S04]  /*73b0*/  FMNMX.FTZ R2, R173, R2, !PT ;  /* 0x00000002ad027209 */ /* 0x002fe80007810000 */
[----:B------:R-:W-:Y:S05]  /*73c0*/  FMNMX.FTZ R2, R175, R2, !PT ;  /* 0x00000002af027209 */ /* 0x000fea0007810000 */
        /* <DEDUP_REMOVED lines=11> */
[----:B-1----:R-:W-:Y:S05]  /*7480*/  FMNMX.FTZ R100, R248, R100, !PT ;  /* 0x00000064f8647209 */ /* 0x002fea0007810000 */
[----:B------:R-:W1:Y:S04]  /*7490*/  SHFL.BFLY PT, R4, R100, 0x2, 0x1f ;  /* 0x0c401f0064047f89 */ /* 0x000e6800000e0000 */
[----:B------:R-:W4:Y:S01]  /*74a0*/  MUFU.TANH R182, R22 ;  /* 0x0000001600b67308 */ /* 0x000f220000002400 */
[----:B---3--:R-:W-:Y:S09]  /*74b0*/  FMNMX.FTZ R2, R174, R2, !PT ;  /* 0x00000002ae027209 */ /* 0x008ff20007810000 */
[----:B------:R-:W3:Y:S01]  /*74c0*/  MUFU.TANH R183, R23 ;  /* 0x0000001700b77308 */ /* 0x000ee20000002400 */
[----:B--2---:R-:W-:Y:S09]  /*74d0*/  FMNMX.FTZ R2, R176, R2, !PT ;  /* 0x00000002b0027209 */ /* 0x004ff20007810000 */
[----:B------:R-:W2:Y:S01]  /*74e0*/  MUFU.TANH R181, R26 ;  /* 0x0000001a00b57308 */ /* 0x000ea20000002400 */
[----:B-1----:R-:W-:Y:S02]  /*74f0*/  FMNMX.FTZ R100, R100, R4, !PT ;  /* 0x0000000464647209 */ /* 0x002fe40007810000 */
[----:B----4-:R-:W-:Y:S03]  /*7500*/  FMNMX.FTZ R2, R182, R2, !PT ;  /* 0x00000002b6027209 */ /* 0x010fe60007810000 */
        /* <DEDUP_REMOVED lines=8> */
[C---:B------:R-:W-:Y:S02]  /*7590*/  FMUL.FTZ R160, R100.reuse, c[0x0][0x2d0] ;  /* 0x0000b40064a07a20 */ /* 0x040fe40000410000 */
[----:B------:R-:W-:Y:S02]  /*75a0*/  FADD.FTZ R0, -R100, R0 ;  /* 0x0000000064007221 */ /* 0x000fe40000010100 */
[----:B------:R-:W1:Y:S01]  /*75b0*/  MUFU.TANH R249, R34 ;  /* 0x0000002200f97308 */ /* 0x000e620000002400 */
[--C-:B------:R-:W-:Y:S01]  /*75c0*/  FFMA.FTZ R4, R169, c[0x0][0x2d0], -R160.reuse ;  /* 0x0000b400a9047a23 */ /* 0x100fe200000108a0 */
[----:B------:R-:W-:Y:S01]  /*75d0*/  MOV R169, R14 ;  /* 0x0000000e00a97202 */ /* 0x000fe20000000f00 */
[----:B------:R-:W-:Y:S01]  /*75e0*/  FMUL.FTZ R0, R0, c[0x0][0x2d0] ;  /* 0x0000b40000007a20 */ /* 0x000fe20000410000 */
[----:B---3--:R-:W-:Y:S06]  /*75f0*/  FMNMX.FTZ R2, R25, R2, !PT ;  /* 0x0000000219027209 */ /* 0x008fec0007810000 */
[----:B------:R-:W3:Y:S01]  /*7600*/  MUFU.TANH R241, R35 ;  /* 0x0000002300f17308 */ /* 0x000ee20000002400 */
[----:B--2---:R-:W-:Y:S01]  /*7610*/  FMNMX.FTZ R2, R24, R2, !PT ;  /* 0x0000000218027209 */ /* 0x004fe20007810000 */
[----:B------:R-:W-:Y:S08]  /*7620*/  LDSM.16.MT88.4 R28, [R233+UR4+0x100] ;  /* 0x00010004e91c783b */ /* 0x000ff00008004200 */
[----:B------:R-:W2:Y:S01]  /*7630*/  MUFU.TANH R251, R38 ;  /* 0x0000002600fb7308 */ /* 0x000ea20000002400 */
[----:B-1----:R-:W-:Y:S04]  /*7640*/  MOV R49, R249 ;  /* 0x000000f900317202 */ /* 0x002fe80000000f00 */
[----:B------:R-:W-:Y:S05]  /*7650*/  FMNMX.FTZ R2, R49, R2, !PT ;  /* 0x0000000231027209 */ /* 0x000fea0007810000 */
[----:B------:R-:W1:Y:S01]  /*7660*/  MUFU.TANH R242, R39 ;  /* 0x0000002700f27308 */ /* 0x000e620000002400 */
[----:B---3--:R-:W-:Y:S09]  /*7670*/  FMNMX.FTZ R2, R241, R2, !PT ;  /* 0x00000002f1027209 */ /* 0x008ff20007810000 */
[----:B------:R-:W3:Y:S01]  /*7680*/  MUFU.TANH R240, R42 ;  /* 0x0000002a00f07308 */ /* 0x000ee20000002400 */
[----:B--2---:R-:W-:Y:S09]  /*7690*/  FMNMX.FTZ R2, R251, R2, !PT ;  /* 0x00000002fb027209 */ /* 0x004ff20007810000 */
[----:B------:R2:W-:Y:S01]  /*76a0*/  MUFU.EX2 R5, R4 ;  /* 0x0000000400057308 */ /* 0x0005e20000000800 */
[----:B-1----:R-:W-:Y:S09]  /*76b0*/  FMNMX.FTZ R2, R242, R2, !PT ;  /* 0x00000002f2027209 */ /* 0x002ff20007810000 */
[----:B------:R-:W1:Y:S01]  /*76c0*/  MUFU.TANH R230, R43 ;  /* 0x0000002b00e67308 */ /* 0x000e620000002400 */
[----:B---3--:R-:W-:Y:S09]  /*76d0*/  FMNMX.FTZ R2, R240, R2, !PT ;  /* 0x00000002f0027209 */ /* 0x008ff20007810000 */
[----:B------:R-:W3:Y:S01]  /*76e0*/  MUFU.TANH R245, R46 ;  /* 0x0000002e00f57308 */ /* 0x000ee20000002400 */
[--C-:B--2---:R-:W-:Y:S01]  /*76f0*/  FFMA.FTZ R4, R167, c[0x0][0x2d0], -R160.reuse ;  /* 0x0000b400a7047a23 */ /* 0x104fe200000108a0 */
[----:B------:R-:W-:Y:S08]  /*7700*/  MOV R167, R13 ;  /* 0x0000000d00a77202 */ /* 0x000ff00000000f00 */
[----:B------:R-:W2:Y:S01]  /*7710*/  MUFU.TANH R246, R47 ;  /* 0x0000002f00f67308 */ /* 0x000ea20000002400 */
[----:B-1----:R-:W-:Y:S09]  /*7720*/  FMNMX.FTZ R2, R230, R2, !PT ;  /* 0x00000002e6027209 */ /* 0x002ff20007810000 */
[----:B------:R-:W1:Y:S01]  /*7730*/  MUFU.TANH R229, R50 ;  /* 0x0000003200e57308 */ /* 0x000e620000002400 */
[----:B---3--:R-:W-:Y:S09]  /*7740*/  FMNMX.FTZ R2, R245, R2, !PT ;  /* 0x00000002f5027209 */ /* 0x008ff20007810000 */
[----:B------:R-:W3:Y:S01]  /*7750*/  MUFU.TANH R228, R51 ;  /* 0x0000003300e47308 */ /* 0x000ee20000002400 */
[----:B--2---:R-:W-:Y:S01]  /*7760*/  FMNMX.FTZ R2, R246, R2, !PT ;  /* 0x00000002f6027209 */ /* 0x004fe20007810000 */
[----:B------:R-:W-:Y:S08]  /*7770*/  LDSM.16.MT88.4 R44, [R103+UR4+0x3100] ;  /* 0x00310004672c783b */ /* 0x000ff00008004200 */
[----:B------:R2:W-:Y:S01]  /*7780*/  MUFU.EX2 R250, R4 ;  /* 0x0000000400fa7308 */ /* 0x0005e20000000800 */
[----:B-1----:R-:W-:Y:S02]  /*7790*/  FMNMX.FTZ R2, R229, R2, !PT ;  /* 0x00000002e5027209 */ /* 0x002fe40007810000 */
[----:B------:R-:W-:Y:S02]  /*77a0*/  MOV R50, R24 ;  /* 0x0000001800327202 */ /* 0x000fe40000000f00 */
[----:B---3--:R-:W-:Y:S02]  /*77b0*/  FMNMX.FTZ R2, R228, R2, !PT ;  /* 0x00000002e4027209 */ /* 0x008fe40007810000 */
[----:B------:R-:W-:Y:S03]  /*77c0*/  MOV R51, R15 ;  /* 0x0000000f00337202 */ /* 0x000fe60000000f00 */
[----:B------:R-:W1:Y:S01]  /*77d0*/  SHFL.BFLY PT, R3, R2, 0x2, 0x1f ;  /* 0x0c401f0002037f89 */ /* 0x000e6200000e0000 */
[--C-:B--2---:R-:W-:Y:S04]  /*77e0*/  FFMA.FTZ R4, R166, c[0x0][0x2d0], -R160.reuse ;  /* 0x0000b400a6047a23 */ /* 0x104fe800000108a0 */
[----:B------:R2:W-:Y:S01]  /*77f0*/  MUFU.EX2 R166, R4 ;  /* 0x0000000400a67308 */ /* 0x0005e20000000800 */
[----:B-1----:R-:W-:Y:S05]  /*7800*/  FMNMX.FTZ R2, R2, R3, !PT ;  /* 0x0000000302027209 */ /* 0x002fea0007810000 */
[----:B------:R-:W1:Y:S01]  /*7810*/  SHFL.BFLY PT, R3, R2, 0x1, 0x1f ;  /* 0x0c201f0002037f89 */ /* 0x000e6200000e0000 */
[--C-:B--2---:R-:W-:Y:S01]  /*7820*/  FFMA.FTZ R4, R102, c[0x0][0x2d0], -R160.reuse ;  /* 0x0000b40066047a23 */ /* 0x104fe200000108a0 */
[----:B------:R-:W-:Y:S03]  /*7830*/  IADD3 R102, R103, UR4, RZ ;  /* 0x0000000467667c10 */ /* 0x000fe6000fffe0ff */
[----:B------:R2:W-:Y:S01]  /*7840*/  MUFU.EX2 R249, R4 ;  /* 0x0000000400f97308 */ /* 0x0005e20000000800 */
[----:B------:R-:W-:Y:S05]  /*7850*/  IADD3 R102, R235, R102, RZ ;  /* 0x00000066eb667210 */ /* 0x000fea0007ffe0ff */
[----:B------:R-:W-:Y:S01]  /*7860*/  LDSM.16.MT88.4 R20, [R102+0x100] ;  /* 0x000100006614783b */ /* 0x000fe20000004200 */
[----:B-1----:R-:W-:Y:S03]  /*7870*/  FMNMX.FTZ R3, R2, R3, !PT ;  /* 0x0000000302037209 */ /* 0x002fe60007810000 */
[----:B------:R1:W3:Y:S02]  /*7880*/  MUFU.EX2 R2, R0 ;  /* 0x0000000000027308 */ /* 0x0002e40000000800 */
[C---:B------:R-:W-:Y:S04]  /*7890*/  FMUL.FTZ R161, R3.reuse, c[0x0][0x2d0] ;  /* 0x0000b40003a17a20 */ /* 0x040fe80000410000 */
[----:B--2---:R-:W-:Y:S01]  /*78a0*/  FFMA.FTZ R4, R170, c[0x0][0x2d0], -R161 ;  /* 0x0000b400aa047a23 */ /* 0x004fe200000108a1 */
[----:B------:R-:W-:Y:S02]  /*78b0*/  MOV R170, R12 ;  /* 0x0000000c00aa7202 */ /* 0x000fe40000000f00 */
[----:B------:R-:W2:Y:S01]  /*78c0*/  LDSM.16.MT88.4 R12, [R103+UR4+0x100] ;  /* 0x00010004670c783b */ /* 0x000ea20008004200 */
[----:B------:R4:W5:Y:S01]  /*78d0*/  MUFU.EX2 R231, R4 ;  /* 0x0000000400e77308 */ /* 0x0009620000000800 */
[----:B-1----:R-:W-:Y:S01]  /*78e0*/  FADD.FTZ R0, -R3, R101 ;  /* 0x0000006503007221 */ /* 0x002fe20000010100 */
[----:B------:R-:W-:Y:S01]  /*78f0*/  IADD3 R101, R233, UR4, RZ ;  /* 0x00000004e9657c10 */ /* 0x000fe2000fffe0ff */
[----:B---3--:R-:W-:Y:S02]  /*7900*/  FMUL.FTZ R8, R2, R108 ;  /* 0x0000006c02087220 */ /* 0x008fe40000410000 */
[----:B------:R-:W-:Y:S01]  /*7910*/  FMUL.FTZ R0, R0, c[0x0][0x2d0] ;  /* 0x0000b40000007a20 */ /* 0x000fe20000410000 */
[----:B------:R-:W-:Y:S01]  /*7920*/  IADD3 R101, R235, R101, RZ ;  /* 0x00000065eb657210 */ /* 0x000fe20007ffe0ff */
[C---:B------:R-:W-:Y:S02]  /*7930*/  FMUL.FTZ R9, R2.reuse, R109 ;  /* 0x0000006d02097220 */ /* 0x040fe40000410000 */
[----:B------:R-:W-:Y:S02]  /*7940*/  FMUL.FTZ R16, R2, R116 ;  /* 0x0000007402107220 */ /* 0x000fe40000410000 */
[----:B------:R-:W1:Y:S01]  /*7950*/  MUFU.EX2 R0, R0 ;  /* 0x0000000000007308 */ /* 0x000e620000000800 */
[--C-:B----4-:R-:W-:Y:S01]  /*7960*/  FFMA.FTZ R4, R168, c[0x0][0x2d0], -R161.reuse ;  /* 0x0000b400a8047a23 */ /* 0x110fe200000108a1 */
[----:B------:R-:W-:Y:S01]  /*7970*/  MOV R168, R251 ;  /* 0x000000fb00a87202 */ /* 0x000fe20000000f00 */
[C---:B------:R-:W-:Y:S01]  /*7980*/  FMUL.FTZ R17, R2.reuse, R117 ;  /* 0x0000007502117220 */ /* 0x040fe20000410000 */
[----:B------:R-:W3:Y:S01]  /*7990*/  LDSM.16.MT88.4 R36, [R101+0x100] ;  /* 0x000100006524783b */ /* 0x000ee20000004200 */
[C---:B------:R-:W-:Y:S02]  /*79a0*/  FMUL.FTZ R24, R2.reuse, R124 ;  /* 0x0000007c02187220 */ /* 0x040fe40000410000 */
[C---:B------:R-:W-:Y:S01]  /*79b0*/  FMUL.FTZ R32, R2.reuse, R132 ;  /* 0x0000008402207220 */ /* 0x040fe20000410000 */
[----:B-----5:R-:W-:Y:S01]  /*79c0*/  MOV R132, R231 ;  /* 0x000000e700847202 */ /* 0x020fe20000000f00 */
[C---:B------:R-:W-:Y:S01]  /*79d0*/  FMUL.FTZ R33, R2.reuse, R133 ;  /* 0x0000008502217220 */ /* 0x040fe20000410000 */
[----:B------:R4:W5:Y:S01]  /*79e0*/  MUFU.EX2 R252, R4 ;  /* 0x0000000400fc7308 */ /* 0x0009620000000800 */
        /* <DEDUP_REMOVED lines=12> */
[----:B------:R-:W-:Y:S02]  /*7ab0*/  FMUL.FTZ R56, R2, R56 ;  /* 0x0000003802387220 */ /* 0x000fe40000410000 */
[C---:B-1----:R-:W-:Y:S01]  /*7ac0*/  FMUL.FTZ R6, R0.reuse, R106 ;  /* 0x0000006a00067220 */ /* 0x042fe20000410000 */
[----:B------:R-:W-:Y:S01]  /*7ad0*/  F2FP.PACK_AB R106, R249, R166 ;  /* 0x000000a6f96a723e */ /* 0x000fe200000000ff */
[C---:B------:R-:W-:Y:S02]  /*7ae0*/  FMUL.FTZ R7, R0.reuse, R107 ;  /* 0x0000006b00077220 */ /* 0x040fe40000410000 */
[C---:B------:R-:W-:Y:S02]  /*7af0*/  FMUL.FTZ R10, R0.reuse, R110 ;  /* 0x0000006e000a7220 */ /* 0x040fe40000410000 */
[C---:B------:R-:W-:Y:S02]  /*7b00*/  FMUL.FTZ R11, R0.reuse, R111 ;  /* 0x0000006f000b7220 */ /* 0x040fe40000410000 */
[----:B------:R-:W-:Y:S01]  /*7b10*/  FMUL.FTZ R18, R0, R118 ;  /* 0x0000007600127220 */ /* 0x000fe20000410000 */
[----:B------:R-:W1:Y:S01]  /*7b20*/  LDSM.16.MT88.4 R108, [R102+0x3100] ;  /* 0x00310000666c783b */ /* 0x000e620000004200 */
[--C-:B----4-:R-:W-:Y:S01]  /*7b30*/  FFMA.FTZ R4, R164, c[0x0][0x2d0], -R161.reuse ;  /* 0x0000b400a4047a23 */ /* 0x110fe200000108a1 */
[----:B------:R-:W-:Y:S01]  /*7b40*/  MOV R164, R5 ;  /* 0x0000000500a47202 */ /* 0x000fe20000000f00 */
[----:B------:R-:W-:Y:S01]  /*7b50*/  FMUL.FTZ R5, R2, R105 ;  /* 0x0000006902057220 */ /* 0x000fe20000410000 */
[----:B-----5:R-:W-:Y:S01]  /*7b60*/  F2FP.PACK_AB R105, R252, R231 ;  /* 0x000000e7fc69723e */ /* 0x020fe200000000ff */
[----:B------:R4:W-:Y:S01]  /*7b70*/  MUFU.EX2 R251, R4 ;  /* 0x0000000400fb7308 */ /* 0x0009e20000000800 */
[C---:B------:R-:W-:Y:S02]  /*7b80*/  FMUL.FTZ R19, R0.reuse, R119 ;  /* 0x0000007700137220 */ /* 0x040fe40000410000 */
[C---:B------:R-:W-:Y:S01]  /*7b90*/  FMUL.FTZ R26, R0.reuse, R126 ;  /* 0x0000007e001a7220 */ /* 0x040fe20000410000 */
[----:B------:R-:W-:Y:S01]  /*7ba0*/  LDSM.16.MT88.4 R116, [R101+0x3100] ;  /* 0x003100006574783b */ /* 0x000fe20000004200 */
[C---:B------:R-:W-:Y:S02]  /*7bb0*/  FMUL.FTZ R27, R0.reuse, R127 ;  /* 0x0000007f001b7220 */ /* 0x040fe40000410000 */
        /* <DEDUP_REMOVED lines=11> */
[----:B------:R-:W-:Y:S02]  /*7c70*/  FMUL.FTZ R55, R0, R55 ;  /* 0x0000003700377220 */ /* 0x000fe40000410000 */
[----:B------:R-:W-:Y:S02]  /*7c80*/  FMUL.FTZ R57, R2, R57 ;  /* 0x0000003902397220 */ /* 0x000fe40000410000 */
[C---:B------:R-:W-:Y:S02]  /*7c90*/  FMUL.FTZ R58, R0.reuse, R58 ;  /* 0x0000003a003a7220 */ /* 0x040fe40000410000 */
[--C-:B----4-:R-:W-:Y:S02]  /*7ca0*/  FFMA.FTZ R4, R165, c[0x0][0x2d0], -R161.reuse ;  /* 0x0000b400a5047a23 */ /* 0x110fe400000108a1 */
[----:B------:R-:W-:Y:S02]  /*7cb0*/  FMUL.FTZ R59, R0, R59 ;  /* 0x0000003b003b7220 */ /* 0x000fe40000410000 */
[----:B------:R-:W4:Y:S01]  /*7cc0*/  MUFU.EX2 R165, R4 ;  /* 0x0000000400a57308 */ /* 0x000f220000000800 */
[C---:B------:R-:W-:Y:S02]  /*7cd0*/  FMUL.FTZ R60, R2.reuse, R60 ;  /* 0x0000003c023c7220 */ /* 0x040fe40000410000 */
[----:B------:R-:W-:Y:S02]  /*7ce0*/  FMUL.FTZ R61, R2, R61 ;  /* 0x0000003d023d7220 */ /* 0x000fe40000410000 */
        /* <DEDUP_REMOVED lines=9> */
[----:B------:R-:W-:Y:S01]  /*7d80*/  FMUL.FTZ R71, R0, R71 ;  /* 0x0000004700477220 */ /* 0x000fe20000410000 */
[----:B----4-:R-:W-:Y:S01]  /*7d90*/  F2FP.PACK_AB R107, R165, R251 ;  /* 0x000000fba56b723e */ /* 0x010fe200000000ff */
[----:B------:R-:W-:Y:S01]  /*7da0*/  FMUL.FTZ R4, R2, R104 ;  /* 0x0000006802047220 */ /* 0x000fe20000410000 */
[----:B------:R-:W-:Y:S01]  /*7db0*/  F2FP.PACK_AB R104, R250, R164 ;  /* 0x000000a4fa68723e */ /* 0x000fe200000000ff */
[C---:B------:R-:W-:Y:S02]  /*7dc0*/  FMUL.FTZ R72, R2.reuse, R72 ;  /* 0x0000004802487220 */ /* 0x040fe40000410000 */
[----:B------:R-:W-:Y:S02]  /*7dd0*/  FMUL.FTZ R73, R2, R73 ;  /* 0x0000004902497220 */ /* 0x000fe40000410000 */
[C---:B------:R-:W-:Y:S02]  /*7de0*/  FMUL.FTZ R74, R0.reuse, R74 ;  /* 0x0000004a004a7220 */ /* 0x040fe40000410000 */
[C---:B--2---:R-:W-:Y:S05]  /*7df0*/  HMMA.16816.F32 R4, R104.reuse, R12, R4 ;  /* 0x0000000c6804723c */ /* 0x044fea0000001804 */
[----:B------:R-:W-:Y:S02]  /*7e00*/  FMUL.FTZ R75, R0, R75 ;  /* 0x0000004b004b7220 */ /* 0x000fe40000410000 */
[C---:B------:R-:W-:Y:S01]  /*7e10*/  FMUL.FTZ R12, R2.reuse, R112 ;  /* 0x00000070020c7220 */ /* 0x040fe20000410000 */
[C---:B------:R-:W-:Y:S04]  /*7e20*/  HMMA.16816.F32 R8, R104.reuse, R14, R8 ;  /* 0x0000000e6808723c */ /* 0x040fe80000001808 */
[C---:B------:R-:W-:Y:S02]  /*7e30*/  FMUL.FTZ R13, R2.reuse, R113 ;  /* 0x00000071020d7220 */ /* 0x040fe40000410000 */
[----:B------:R-:W-:Y:S02]  /*7e40*/  FMUL.FTZ R76, R2, R76 ;  /* 0x0000004c024c7220 */ /* 0x000fe40000410000 */
[C---:B------:R-:W-:Y:S04]  /*7e50*/  FMUL.FTZ R14, R0.reuse, R114 ;  /* 0x00000072000e7220 */ /* 0x040fe80000410000 */
[----:B------:R-:W-:Y:S02]  /*7e60*/  FMUL.FTZ R15, R0, R115 ;  /* 0x00000073000f7220 */ /* 0x000fe40000410000 */
[----:B------:R-:W2:Y:S01]  /*7e70*/  LDSM.16.MT88.4 R112, [R233+UR4+0x3100] ;  /* 0x00310004e970783b */ /* 0x000ea20008004200 */
[----:B------:R-:W-:Y:S02]  /*7e80*/  FMUL.FTZ R77, R2, R77 ;  /* 0x0000004d024d7220 */ /* 0x000fe40000410000 */
[C---:B------:R-:W-:Y:S02]  /*7e90*/  FMUL.FTZ R78, R0.reuse, R78 ;  /* 0x0000004e004e7220 */ /* 0x040fe40000410000 */
[C---:B------:R-:W-:Y:S03]  /*7ea0*/  HMMA.16816.F32 R12, R104.reuse, R20, R12 ;  /* 0x00000014680c723c */ /* 0x040fe6000000180c */
[----:B------:R-:W-:Y:S02]  /*7eb0*/  FMUL.FTZ R79, R0, R79 ;  /* 0x0000004f004f7220 */ /* 0x000fe40000410000 */
[C---:B------:R-:W-:Y:S02]  /*7ec0*/  FMUL.FTZ R80, R2.reuse, R80 ;  /* 0x0000005002507220 */ /* 0x040fe40000410000 */
[C---:B------:R-:W-:Y:S01]  /*7ed0*/  FMUL.FTZ R21, R2.reuse, R121 ;  /* 0x0000007902157220 */ /* 0x040fe20000410000 */
[C---:B------:R-:W-:Y:S04]  /*7ee0*/  HMMA.16816.F32 R16, R104.reuse, R22, R16 ;  /* 0x000000166810723c */ /* 0x040fe80000001810 */
[C---:B------:R-:W-:Y:S01]  /*7ef0*/  FMUL.FTZ R20, R2.reuse, R120 ;  /* 0x0000007802147220 */ /* 0x040fe20000410000 */
[----:B------:R-:W-:Y:S01]  /*7f00*/  MOV R120, R25 ;  /* 0x0000001900787202 */ /* 0x000fe20000000f00 */
[----:B------:R-:W-:Y:S02]  /*7f10*/  FMUL.FTZ R25, R2, R125 ;  /* 0x0000007d02197220 */ /* 0x000fe40000410000 */
[C---:B------:R-:W-:Y:S01]  /*7f20*/  FMUL.FTZ R22, R0.reuse, R122 ;  /* 0x0000007a00167220 */ /* 0x040fe20000410000 */
[----:B------:R-:W-:Y:S01]  /*7f30*/  MOV R150, R120 ;  /* 0x0000007800967202 */ /* 0x000fe20000000f00 */
[----:B------:R-:W-:Y:S02]  /*7f40*/  LDSM.16.MT88.4 R124, [R101+0x900] ;  /* 0x00090000657c783b */ /* 0x000fe40000004200 */
[----:B------:R-:W-:Y:S02]  /*7f50*/  FMUL.FTZ R23, R0, R123 ;  /* 0x0000007b00177220 */ /* 0x000fe40000410000 */
[----:B------:R-:W-:Y:S02]  /*7f60*/  FMUL.FTZ R81, R2, R81 ;  /* 0x0000005102517220 */ /* 0x000fe40000410000 */
[C---:B------:R-:W-:Y:S02]  /*7f70*/  FMUL.FTZ R82, R0.reuse, R82 ;  /* 0x0000005200527220 */ /* 0x040fe40000410000 */
[----:B------:R-:W-:Y:S01]  /*7f80*/  LDSM.16.MT88.4 R120, [R102+0x900] ;  /* 0x000900006678783b */ /* 0x000fe20000004200 */
[C---:B------:R-:W-:Y:S03]  /*7f90*/  HMMA.16816.F32 R20, R104.reuse, R28, R20 ;  /* 0x0000001c6814723c */ /* 0x040fe60000001814 */
[----:B------:R-:W-:Y:S02]  /*7fa0*/  FMUL.FTZ R83, R0, R83 ;  /* 0x0000005300537220 */ /* 0x000fe40000410000 */
[C---:B------:R-:W-:Y:S02]  /*7fb0*/  FMUL.FTZ R84, R2.reuse, R84 ;  /* 0x0000005402547220 */ /* 0x040fe40000410000 */
[C---:B------:R-:W-:Y:S01]  /*7fc0*/  FMUL.FTZ R28, R2.reuse, R128 ;  /* 0x00000080021c7220 */ /* 0x040fe20000410000 */
[C---:B------:R-:W-:Y:S04]  /*7fd0*/  HMMA.16816.F32 R24, R104.reuse, R30, R24 ;  /* 0x0000001e6818723c */ /* 0x040fe80000001818 */
[C---:B------:R-:W-:Y:S02]  /*7fe0*/  FMUL.FTZ R29, R2.reuse, R129 ;  /* 0x00000081021d7220 */ /* 0x040fe40000410000 */
[----:B------:R-:W-:Y:S02]  /*7ff0*/  FMUL.FTZ R85, R2, R85 ;  /* 0x0000005502557220 */ /* 0x000fe40000410000 */
[C---:B------:R-:W-:Y:S04]  /*8000*/  FMUL.FTZ R30, R0.reuse, R130 ;  /* 0x00000082001e7220 */ /* 0x040fe80000410000 */
[C---:B------:R-:W-:Y:S02]  /*8010*/  FMUL.FTZ R31, R0.reuse, R131 ;  /* 0x00000083001f7220 */ /* 0x040fe40000410000 */
[----:B------:R-:W-:Y:S01]  /*8020*/  LDSM.16.MT88.4 R128, [R103+UR4+0x3900] ;  /* 0x003900046780783b */ /* 0x000fe20008004200 */
[C---:B------:R-:W-:Y:S02]  /*8030*/  FMUL.FTZ R86, R0.reuse, R86 ;  /* 0x0000005600567220 */ /* 0x040fe40000410000 */
[----:B------:R-:W-:Y:S02]  /*8040*/  FMUL.FTZ R87, R0, R87 ;  /* 0x0000005700577220 */ /* 0x000fe40000410000 */
[C---:B---3--:R-:W-:Y:S03]  /*8050*/  HMMA.16816.F32 R28, R104.reuse, R36, R28 ;  /* 0x00000024681c723c */ /* 0x048fe6000000181c */
[C---:B------:R-:W-:Y:S02]  /*8060*/  FMUL.FTZ R88, R2.reuse, R88 ;  /* 0x0000005802587220 */ /* 0x040fe40000410000 */
[----:B------:R-:W-:Y:S02]  /*8070*/  FMUL.FTZ R89, R2, R89 ;  /* 0x0000005902597220 */ /* 0x000fe40000410000 */
[----:B------:R-:W-:Y:S01]  /*8080*/  FMUL.FTZ R90, R0, R90 ;  /* 0x0000005a005a7220 */ /* 0x000fe20000410000 */
[C---:B------:R-:W-:Y:S04]  /*8090*/  HMMA.16816.F32 R32, R104.reuse, R38, R32 ;  /* 0x000000266820723c */ /* 0x040fe80000001820 */
[C---:B------:R-:W-:Y:S01]  /*80a0*/  FMUL.FTZ R36, R2.reuse, R136 ;  /* 0x0000008802247220 */ /* 0x040fe20000410000 */
[----:B------:R-:W-:Y:S01]  /*80b0*/  MOV R136, R249 ;  /* 0x000000f900887202 */ /* 0x000fe20000000f00 */
[----:B------:R-:W-:Y:S01]  /*80c0*/  FMUL.FTZ R37, R2, R137 ;  /* 0x0000008902257220 */ /* 0x000fe20000410000 */
[----:B------:R-:W-:Y:S01]  /*80d0*/  MOV R137, R248 ;  /* 0x000000f800897202 */ /* 0x000fe20000000f00 */
[C---:B------:R-:W-:Y:S01]  /*80e0*/  FMUL.FTZ R38, R0.reuse, R138 ;  /* 0x0000008a00267220 */ /* 0x040fe20000410000 */
[----:B------:R-:W-:Y:S03]  /*80f0*/  MOV R138, R170 ;  /* 0x000000aa008a7202 */ /* 0x000fe60000000f00 */
[C---:B------:R-:W-:Y:S01]  /*8100*/  FMUL.FTZ R39, R0.reuse, R139 ;  /* 0x0000008b00277220 */ /* 0x040fe20000410000 */
[----:B------:R-:W-:Y:S01]  /*8110*/  MOV R170, R244 ;  /* 0x000000f400aa7202 */ /* 0x000fe20000000f00 */
[----:B------:R-:W-:Y:S01]  /*8120*/  FMUL.FTZ R91, R0, R91 ;  /* 0x0000005b005b7220 */ /* 0x000fe20000410000 */
[----:B------:R-:W-:Y:S01]  /*8130*/  MOV R139, R230 ;  /* 0x000000e6008b7202 */ /* 0x000fe20000000f00 */
[C---:B------:R-:W-:Y:S02]  /*8140*/  FMUL.FTZ R92, R2.reuse, R92 ;  /* 0x0000005c025c7220 */ /* 0x040fe40000410000 */
[----:B------:R-:W-:Y:S01]  /*8150*/  FMUL.FTZ R93, R2, R93 ;  /* 0x0000005d025d7220 */ /* 0x000fe20000410000 */
[C---:B------:R-:W-:Y:S03]  /*8160*/  HMMA.16816.F32 R36, R104.reuse, R44, R36 ;  /* 0x0000002c6824723c */ /* 0x040fe60000001824 */
[C---:B------:R-:W-:Y:S02]  /*8170*/  FMUL.FTZ R94, R0.reuse, R94 ;  /* 0x0000005e005e7220 */ /* 0x040fe40000410000 */
[----:B------:R-:W-:Y:S02]  /*8180*/  FMUL.FTZ R95, R0, R95 ;  /* 0x0000005f005f7220 */ /* 0x000fe40000410000 */
        /* <DEDUP_REMOVED lines=12> */
[----:B------:R-:W-:Y:S01]  /*8250*/  FMUL.FTZ R97, R2, R97 ;  /* 0x0000006102617220 */ /* 0x000fe20000410000 */
[----:B------:R-:W-:Y:S01]  /*8260*/  MOV R145, R239 ;  /* 0x000000ef00917202 */ /* 0x000fe20000000f00 */
[C---:B------:R-:W-:Y:S01]  /*8270*/  FMUL.FTZ R98, R0.reuse, R98 ;  /* 0x0000006200627220 */ /* 0x040fe20000410000 */
[C---:B-1----:R-:W-:Y:S03]  /*8280*/  HMMA.16816.F32 R44, R104.reuse, R108, R44 ;  /* 0x0000006c682c723c */ /* 0x042fe6000000182c */
[----:B------:R-:W-:Y:S05]  /*8290*/  FMUL.FTZ R99, R0, R99 ;  /* 0x0000006300637220 */ /* 0x000fea0000410000 */
[C---:B------:R-:W-:Y:S01]  /*82a0*/  HMMA.16816.F32 R48, R104.reuse, R110, R48 ;  /* 0x0000006e6830723c */ /* 0x040fe20000001830 */
[----:B------:R-:W1:Y:S07]  /*82b0*/  LDSM.16.MT88.4 R108, [R103+UR4+0x6100] ;  /* 0x00610004676c783b */ /* 0x000e6e0008004200 */
[C---:B--2---:R-:W-:Y:S07]  /*82c0*/  HMMA.16816.F32 R52, R104.reuse, R112, R52 ;  /* 0x000000706834723c */ /* 0x044fee0000001834 */
[--C-:B------:R-:W-:Y:S01]  /*82d0*/  FFMA.FTZ R112, R162, c[0x0][0x2d0], -R160.reuse ;  /* 0x0000b400a2707a23 */ /* 0x100fe200000108a0 */
[C---:B------:R-:W-:Y:S03]  /*82e0*/  HMMA.16816.F32 R56, R104.reuse, R114, R56 ;  /* 0x000000726838723c */ /* 0x040fe60000001838 */
[----:B------:R2:W-:Y:S05]  /*82f0*/  MUFU.EX2 R250, R112 ;  /* 0x0000007000fa7308 */ /* 0x0005ea0000000800 */
[C---:B------:R-:W-:Y:S07]  /*8300*/  HMMA.16816.F32 R60, R104.reuse, R116, R60 ;  /* 0x00000074683c723c */ /* 0x040fee000000183c */
[--C-:B------:R-:W-:Y:S01]  /*8310*/  FFMA.FTZ R116, R163, c[0x0][0x2d0], -R160.reuse ;  /* 0x0000b400a3747a23 */ /* 0x100fe200000108a0 */
[C---:B------:R-:W-:Y:S03]  /*8320*/  HMMA.16816.F32 R64, R104.reuse, R118, R64 ;  /* 0x000000766840723c */ /* 0x040fe60000001840 */
[----:B------:R3:W4:Y:S05]  /*8330*/  MUFU.EX2 R249, R116 ;  /* 0x0000007400f97308 */ /* 0x00072a0000000800 */
[C---:B-1----:R-:W-:Y:S01]  /*8340*/  HMMA.16816.F32 R68, R104.reuse, R108, R68 ;  /* 0x0000006c6844723c */ /* 0x042fe20000001844 */
[----:B--2---:R-:W1:Y:S06]  /*8350*/  LDSM.16.MT88.4 R112, [R102+0x6100] ;  /* 0x006100006670783b */ /* 0x004e6c0000004200 */
[--C-:B------:R-:W-:Y:S01]  /*8360*/  FFMA.FTZ R108, R172, c[0x0][0x2d0], -R160.reuse ;  /* 0x0000b400ac6c7a23 */ /* 0x100fe200000108a0 */
[C---:B------:R-:W-:Y:S03]  /*8370*/  HMMA.16816.F32 R72, R104.reuse, R110, R72 ;  /* 0x0000006e6848723c */ /* 0x040fe60000001848 */
[----:B------:R2:W-:Y:S01]  /*8380*/  MUFU.EX2 R247, R108 ;  /* 0x0000006c00f77308 */ /* 0x0005e20000000800 */
[--C-:B---3--:R-:W-:Y:S09]  /*8390*/  FFMA.FTZ R116, R171, c[0x0][0x2d0], -R160.reuse ;  /* 0x0000b400ab747a23 */ /* 0x108ff200000108a0 */
[----:B------:R3:W5:Y:S01]  /*83a0*/  MUFU.EX2 R248, R116 ;  /* 0x0000007400f87308 */ /* 0x0007620000000800 */
[--C-:B--2---:R-:W-:Y:S09]  /*83b0*/  FFMA.FTZ R108, R173, c[0x0][0x2d0], -R161.reuse ;  /* 0x0000b400ad6c7a23 */ /* 0x104ff200000108a1 */
[----:B------:R2:W-:Y:S01]  /*83c0*/  MUFU.EX2 R246, R108 ;  /* 0x0000006c00f67308 */ /* 0x0005e20000000800 */
[C---:B-1----:R-:W-:Y:S01]  /*83d0*/  HMMA.16816.F32 R76, R104.reuse, R112, R76 ;  /* 0x00000070684c723c */ /* 0x042fe2000000184c */
[----:B---3--:R-:W1:Y:S06]  /*83e0*/  LDSM.16.MT88.4 R116, [R233+UR4+0x6100] ;  /* 0x00610004e974783b */ /* 0x008e6c0008004200 */
[--C-:B------:R-:W-:Y:S01]  /*83f0*/  FFMA.FTZ R112, R175, c[0x0][0x2d0], -R161.reuse ;  /* 0x0000b400af707a23 */ /* 0x100fe200000108a1 */
[C---:B------:R-:W-:Y:S03]  /*8400*/  HMMA.16816.F32 R80, R104.reuse, R114, R80 ;  /* 0x000000726850723c */ /* 0x040fe60000001850 */
[----:B------:R3:W1:Y:S01]  /*8410*/  MUFU.EX2 R245, R112 ;  /* 0x0000007000f57308 */ /* 0x0006620000000800 */
[----:B--2---:R-:W2:Y:S01]  /*8420*/  LDSM.16.MT88.4 R108, [R101+0x6100] ;  /* 0x00610000656c783b */ /* 0x004ea20000004200 */
[--C-:B---3--:R-:W-:Y:S08]  /*8430*/  FFMA.FTZ R112, R174, c[0x0][0x2d0], -R161.reuse ;  /* 0x0000b400ae707a23 */ /* 0x108ff000000108a1 */
[----:B------:R3:W-:Y:S01]  /*8440*/  MUFU.EX2 R244, R112 ;  /* 0x0000007000f47308 */ /* 0x0007e20000000800 */
[C---:B-1----:R-:W-:Y:S07]  /*8450*/  HMMA.16816.F32 R84, R104.reuse, R116, R84 ;  /* 0x000000746854723c */ /* 0x042fee0000001854 */
[--C-:B------:R-:W-:Y:S01]  /*8460*/  FFMA.FTZ R116, R176, c[0x0][0x2d0], -R161.reuse ;  /* 0x0000b400b0747a23 */ /* 0x100fe200000108a1 */
[C---:B------:R-:W-:Y:S03]  /*8470*/  HMMA.16816.F32 R88, R104.reuse, R118, R88 ;  /* 0x000000766858723c */ /* 0x040fe60000001858 */
[----:B------:R1:W1:Y:S05]  /*8480*/  MUFU.EX2 R242, R116 ;  /* 0x0000007400f27308 */ /* 0x00026a0000000800 */
[C---:B--2---:R-:W-:Y:S01]  /*8490*/  HMMA.16816.F32 R92, R104.reuse, R108, R92 ;  /* 0x0000006c685c723c */ /* 0x044fe2000000185c */
[----:B---3--:R-:W2:Y:S07]  /*84a0*/  LDSM.16.MT88.4 R112, [R103+UR4+0x900] ;  /* 0x000900046770783b */ /* 0x008eae0008004200 */
[----:B------:R-:W-:Y:S01]  /*84b0*/  HMMA.16816.F32 R96, R104, R110, R96 ;  /* 0x0000006e6860723c */ /* 0x000fe20000001860 */
[----:B------:R-:W-:Y:S06]  /*84c0*/  LDSM.16.MT88.4 R108, [R102+0x3900] ;  /* 0x00390000666c783b */ /* 0x000fec0000004200 */
[----:B----4-:R-:W-:Y:S02]  /*84d0*/  F2FP.PACK_AB R104, R249, R250 ;  /* 0x000000faf968723e */ /* 0x010fe400000000ff */
[----:B-----5:R-:W-:Y:S01]  /*84e0*/  F2FP.PACK_AB R106, R247, R248 ;  /* 0x000000f8f76a723e */ /* 0x020fe200000000ff */
[----:B-1----:R-:W1:Y:S02]  /*84f0*/  LDSM.16.MT88.4 R116, [R233+UR4+0x900] ;  /* 0x00090004e974783b */ /* 0x002e640008004200 */
[----:B------:R-:W-:Y:S02]  /*8500*/  F2FP.PACK_AB R105, R245, R246 ;  /* 0x000000f6f569723e */ /* 0x000fe400000000ff */
[----:B------:R-:W-:Y:S07]  /*8510*/  F2FP.PACK_AB R107, R242, R244 ;  /* 0x000000f4f26b723e */ /* 0x000fee00000000ff */
[C---:B--2---:R-:W-:Y:S08]  /*8520*/  HMMA.16816.F32 R4, R104.reuse, R112, R4 ;  /* 0x000000706804723c */ /* 0x044ff00000001804 */
[C---:B------:R-:W-:Y:S01]  /*8530*/  HMMA.16816.F32 R8, R104.reuse, R114, R8 ;  /* 0x000000726808723c */ /* 0x040fe20000001808 */
[----:B------:R-:W2:Y:S07]  /*8540*/  LDSM.16.MT88.4 R112, [R233+UR4+0x3900] ;  /* 0x00390004e970783b */ /* 0x000eae0008004200 */
[C---:B------:R-:W-:Y:S08]  /*8550*/  HMMA.16816.F32 R12, R104.reuse, R120, R12 ;  /* 0x00000078680c723c */ /* 0x040ff0000000180c */
[C---:B------:R-:W-:Y:S01]  /*8560*/  HMMA.16816.F32 R16, R104.reuse, R122, R16 ;  /* 0x0000007a6810723c */ /* 0x040fe20000001810 */
[----:B------:R-:W3:Y:S07]  /*8570*/  LDSM.16.MT88.4 R120, [R101+0x3900] ;  /* 0x003900006578783b */ /* 0x000eee0000004200 */
[C---:B-1----:R-:W-:Y:S08]  /*8580*/  HMMA.16816.F32 R20, R104.reuse, R116, R20 ;  /* 0x000000746814723c */ /* 0x042ff00000001814 */
[C---:B------:R-:W-:Y:S01]  /*8590*/  HMMA.16816.F32 R24, R104.reuse, R118, R24 ;  /* 0x000000766818723c */ /* 0x040fe20000001818 */
[----:B------:R-:W1:Y:S07]  /*85a0*/  LDSM.16.MT88.4 R116, [R103+UR4+0x6900] ;  /* 0x006900046774783b */ /* 0x000e6e0008004200 */
[C---:B------:R-:W-:Y:S08]  /*85b0*/  HMMA.16816.F32 R28, R104.reuse, R124, R28 ;  /* 0x0000007c681c723c */ /* 0x040ff0000000181c */
[C---:B------:R-:W-:Y:S01]  /*85c0*/  HMMA.16816.F32 R32, R104.reuse, R126, R32 ;  /* 0x0000007e6820723c */ /* 0x040fe20000001820 */
[----:B------:R-:W-:Y:S07]  /*85d0*/  LDSM.16.MT88.4 R124, [R101+0x6900] ;  /* 0x00690000657c783b */ /* 0x000fee0000004200 */
[C---:B------:R-:W-:Y:S08]  /*85e0*/  HMMA.16816.F32 R36, R104.reuse, R128, R36 ;  /* 0x000000806824723c */ /* 0x040ff00000001824 */
[C---:B------:R-:W-:Y:S01]  /*85f0*/  HMMA.16816.F32 R40, R104.reuse, R130, R40 ;  /* 0x000000826828723c */ /* 0x040fe20000001828 */
[----:B------:R-:W-:Y:S07]  /*8600*/  LDSM.16.MT88.4 R128, [R233+UR4+0x4100] ;  /* 0x00410004e980783b */ /* 0x000fee0008004200 */
[C---:B------:R-:W-:Y:S07]  /*8610*/  HMMA.16816.F32 R44, R104.reuse, R108, R44 ;  /* 0x0000006c682c723c */ /* 0x040fee000000182c */
[--C-:B------:R-:W-:Y:S01]  /*8620*/  FFMA.FTZ R108, R177, c[0x0][0x2d0], -R160.reuse ;  /* 0x0000b400b16c7a23 */ /* 0x100fe200000108a0 */
[C---:B------:R-:W-:Y:S03]  /*8630*/  HMMA.16816.F32 R48, R104.reuse, R110, R48 ;  /* 0x0000006e6830723c */ /* 0x040fe60000001830 */
[----:B------:R4:W-:Y:S05]  /*8640*/  MUFU.EX2 R241, R108 ;  /* 0x0000006c00f17308 */ /* 0x0009ea0000000800 */
[C---:B--2---:R-:W-:Y:S07]  /*8650*/  HMMA.16816.F32 R52, R104.reuse, R112, R52 ;  /* 0x000000706834723c */ /* 0x044fee0000001834 */
[--C-:B------:R-:W-:Y:S01]  /*8660*/  FFMA.FTZ R112, R180, c[0x0][0x2d0], -R160.reuse ;  /* 0x0000b400b4707a23 */ /* 0x100fe200000108a0 */
[C---:B------:R-:W-:Y:S03]  /*8670*/  HMMA.16816.F32 R56, R104.reuse, R114, R56 ;  /* 0x000000726838723c */ /* 0x040fe60000001838 */
[----:B------:R2:W5:Y:S05]  /*8680*/  MUFU.EX2 R240, R112 ;  /* 0x0000007000f07308 */ /* 0x00056a0000000800 */
[C---:B---3--:R-:W-:Y:S01]  /*8690*/  HMMA.16816.F32 R60, R104.reuse, R120, R60 ;  /* 0x00000078683c723c */ /* 0x048fe2000000183c */
[----:B----4-:R-:W3:Y:S06]  /*86a0*/  LDSM.16.MT88.4 R108, [R102+0x6900] ;  /* 0x00690000666c783b */ /* 0x010eec0000004200 */
[--C-:B------:R-:W-:Y:S01]  /*86b0*/  FFMA.FTZ R120, R178, c[0x0][0x2d0], -R160.reuse ;  /* 0x0000b400b2787a23 */ /* 0x100fe200000108a0 */
[C---:B------:R-:W-:Y:S03]  /*86c0*/  HMMA.16816.F32 R64, R104.reuse, R122, R64 ;  /* 0x0000007a6840723c */ /* 0x040fe60000001840 */
[----:B------:R4:W-:Y:S05]  /*86d0*/  MUFU.EX2 R238, R120 ;  /* 0x0000007800ee7308 */ /* 0x0009ea0000000800 */
[C---:B-1----:R-:W-:Y:S04]  /*86e0*/  HMMA.16816.F32 R68, R104.reuse, R116, R68 ;  /* 0x000000746844723c */ /* 0x042fe80000001844 */
[--C-:B--2---:R-:W-:Y:S03]  /*86f0*/  FFMA.FTZ R112, R179, c[0x0][0x2d0], -R160.reuse ;  /* 0x0000b400b3707a23 */ /* 0x104fe600000108a0 */
[--C-:B------:R-:W-:Y:S01]  /*8700*/  FFMA.FTZ R116, R183, c[0x0][0x2d0], -R161.reuse ;  /* 0x0000b400b7747a23 */ /* 0x100fe200000108a1 */
[C---:B------:R-:W-:Y:S01]  /*8710*/  HMMA.16816.F32 R72, R104.reuse, R118, R72 ;  /* 0x000000766848723c */ /* 0x040fe20000001848 */
[----:B------:R1:W2:Y:S10]  /*8720*/  MUFU.EX2 R239, R112 ;  /* 0x0000007000ef7308 */ /* 0x0002b40000000800 */
[----:B------:R2:W-:Y:S01]  /*8730*/  MUFU.EX2 R230, R116 ;  /* 0x0000007400e67308 */ /* 0x0005e20000000800 */
[--C-:B----4-:R-:W-:Y:S01]  /*8740*/  FFMA.FTZ R120, R182, c[0x0][0x2d0], -R161.reuse ;  /* 0x0000b400b6787a23 */ /* 0x110fe200000108a1 */
[C---:B---3--:R-:W-:Y:S08]  /*8750*/  HMMA.16816.F32 R76, R104.reuse, R108, R76 ;  /* 0x0000006c684c723c */ /* 0x048ff0000000184c */
[----:B------:R3:W4:Y:S01]  /*8760*/  MUFU.EX2 R231, R120 ;  /* 0x0000007800e77308 */ /* 0x0007220000000800 */
[----:B-1----:R-:W1:Y:S03]  /*8770*/  LDSM.16.MT88.4 R112, [R233+UR4+0x6900] ;  /* 0x00690004e970783b */ /* 0x002e660008004200 */
[--C-:B------:R-:W-:Y:S01]  /*8780*/  FFMA.FTZ R108, R188, c[0x0][0x2d0], -R161.reuse ;  /* 0x0000b400bc6c7a23 */ /* 0x100fe200000108a1 */
[C---:B------:R-:W-:Y:S05]  /*8790*/  HMMA.16816.F32 R80, R104.reuse, R110, R80 ;  /* 0x0000006e6850723c */ /* 0x040fea0000001850 */
[----:B------:R4:W-:Y:S01]  /*87a0*/  MUFU.EX2 R229, R108 ;  /* 0x0000006c00e57308 */ /* 0x0009e20000000800 */
[--C-:B--2---:R-:W-:Y:S09]  /*87b0*/  FFMA.FTZ R116, R181, c[0x0][0x2d0], -R161.reuse ;  /* 0x0000b400b5747a23 */ /* 0x104ff200000108a1 */
[----:B------:R2:W1:Y:S01]  /*87c0*/  MUFU.EX2 R228, R116 ;  /* 0x0000007400e47308 */ /* 0x0004620000000800 */
[----:B---3--:R-:W-:Y:S08]  /*87d0*/  LDSM.16.MT88.4 R120, [R102+0x1100] ;  /* 0x001100006678783b */ /* 0x008ff00000004200 */
[----:B----4-:R-:W-:Y:S01]  /*87e0*/  LDSM.16.MT88.4 R108, [R233+UR4+0x1100] ;  /* 0x00110004e96c783b */ /* 0x010fe20008004200 */
[C---:B-1----:R-:W-:Y:S07]  /*87f0*/  HMMA.16816.F32 R84, R104.reuse, R112, R84 ;  /* 0x000000706854723c */ /* 0x042fee0000001854 */
[----:B--2---:R-:W1:Y:S01]  /*8800*/  LDSM.16.MT88.4 R116, [R103+UR4+0x1100] ;  /* 0x001100046774783b */ /* 0x004e620008004200 */
[C---:B------:R-:W-:Y:S07]  /*8810*/  HMMA.16816.F32 R88, R104.reuse, R114, R88 ;  /* 0x000000726858723c */ /* 0x040fee0000001858 */
[----:B------:R-:W2:Y:S01]  /*8820*/  LDSM.16.MT88.4 R112, [R101+0x1100] ;  /* 0x001100006570783b */ /* 0x000ea20000004200 */
[C---:B------:R-:W-:Y:S08]  /*8830*/  HMMA.16816.F32 R92, R104.reuse, R124, R92 ;  /* 0x0000007c685c723c */ /* 0x040ff0000000185c */
[----:B------:R-:W-:Y:S01]  /*8840*/  HMMA.16816.F32 R96, R104, R126, R96 ;  /* 0x0000007e6860723c */ /* 0x000fe20000001860 */
[----:B------:R-:W-:Y:S06]  /*8850*/  LDSM.16.MT88.4 R124, [R102+0x4100] ;  /* 0x00410000667c783b */ /* 0x000fec0000004200 */
[----:B-----5:R-:W-:Y:S02]  /*8860*/  F2FP.PACK_AB R104, R240, R241 ;  /* 0x000000f1f068723e */ /* 0x020fe400000000ff */
[----:B------:R-:W-:Y:S03]  /*8870*/  F2FP.PACK_AB R106, R238, R239 ;  /* 0x000000efee6a723e */ /* 0x000fe600000000ff */
[----:B------:R-:W-:Y:S02]  /*8880*/  F2FP.PACK_AB R105, R230, R231 ;  /* 0x000000e7e669723e */ /* 0x000fe400000000ff */
[----:B------:R-:W-:Y:S07]  /*8890*/  F2FP.PACK_AB R107, R229, R228 ;  /* 0x000000e4e56b723e */ /* 0x000fee00000000ff */
[C---:B-1----:R-:W-:Y:S08]  /*88a0*/  HMMA.16816.F32 R4, R104.reuse, R116, R4 ;  /* 0x000000746804723c */ /* 0x042ff00000001804 */
[C---:B------:R-:W-:Y:S01]  /*88b0*/  HMMA.16816.F32 R8, R104.reuse, R118, R8 ;  /* 0x000000766808723c */ /* 0x040fe20000001808 */
[----:B------:R-:W1:Y:S07]  /*88c0*/  LDSM.16.MT88.4 R116, [R103+UR4+0x4100] ;  /* 0x004100046774783b */ /* 0x000e6e0008004200 */
[C---:B------:R-:W-:Y:S08]  /*88d0*/  HMMA.16816.F32 R12, R104.reuse, R120, R12 ;  /* 0x00000078680c723c */ /* 0x040ff0000000180c */
[C---:B------:R-:W-:Y:S01]  /*88e0*/  HMMA.16816.F32 R16, R104.reuse, R122, R16 ;  /* 0x0000007a6810723c */ /* 0x040fe20000001810 */
[----:B------:R-:W3:Y:S07]  /*88f0*/  LDSM.16.MT88.4 R120, [R101+0x4100] ;  /* 0x004100006578783b */ /* 0x000eee0000004200 */
[C---:B------:R-:W-:Y:S08]  /*8900*/  HMMA.16816.F32 R20, R104.reuse, R108, R20 ;  /* 0x0000006c6814723c */ /* 0x040ff00000001814 */
[C---:B------:R-:W-:Y:S01]  /*8910*/  HMMA.16816.F32 R24, R104.reuse, R110, R24 ;  /* 0x0000006e6818723c */ /* 0x040fe20000001818 */
[----:B------:R-:W4:Y:S07]  /*8920*/  LDSM.16.MT88.4 R108, [R103+UR4+0x7100] ;  /* 0x00710004676c783b */ /* 0x000f2e0008004200 */
[C---:B--2---:R-:W-:Y:S08]  /*8930*/  HMMA.16816.F32 R28, R104.reuse, R112, R28 ;  /* 0x00000070681c723c */ /* 0x044ff0000000181c */
[C---:B------:R-:W-:Y:S01]  /*8940*/  HMMA.16816.F32 R32, R104.reuse, R114, R32 ;  /* 0x000000726820723c */ /* 0x040fe20000001820 */
[----:B------:R-:W2:Y:S07]  /*8950*/  LDSM.16.MT88.4 R112, [R102+0x7100] ;  /* 0x007100006670783b */ /* 0x000eae0000004200 */
[C---:B-1----:R-:W-:Y:S07]  /*8960*/  HMMA.16816.F32 R36, R104.reuse, R116, R36 ;  /* 0x000000746824723c */ /* 0x042fee0000001824 */
[--C-:B------:R-:W-:Y:S01]  /*8970*/  FFMA.FTZ R116, R189, c[0x0][0x2d0], -R160.reuse ;  /* 0x0000b400bd747a23 */ /* 0x100fe200000108a0 */
[C---:B------:R-:W-:Y:S03]  /*8980*/  HMMA.16816.F32 R40, R104.reuse, R118, R40 ;  /* 0x000000766828723c */ /* 0x040fe60000001828 */
[----:B------:R1:W-:Y:S05]  /*8990*/  MUFU.EX2 R188, R116 ;  /* 0x0000007400bc7308 */ /* 0x0003ea0000000800 */
[C---:B------:R-:W-:Y:S08]  /*89a0*/  HMMA.16816.F32 R44, R104.reuse, R124, R44 ;  /* 0x0000007c682c723c */ /* 0x040ff0000000182c */
[C---:B------:R-:W-:Y:S01]  /*89b0*/  HMMA.16816.F32 R48, R104.reuse, R126, R48 ;  /* 0x0000007e6830723c */ /* 0x040fe20000001830 */
[----:B------:R-:W-:Y:S07]  /*89c0*/  LDSM.16.MT88.4 R124, [R101+0x1900] ;  /* 0x00190000657c783b */ /* 0x000fee0000004200 */
[C---:B------:R-:W-:Y:S01]  /*89d0*/  HMMA.16816.F32 R52, R104.reuse, R128, R52 ;  /* 0x000000806834723c */ /* 0x040fe20000001834 */
[----:B-1----:R-:W1:Y:S07]  /*89e0*/  LDSM.16.MT88.4 R116, [R233+UR4+0x7100] ;  /* 0x00710004e974783b */ /* 0x002e6e0008004200 */
[C---:B------:R-:W-:Y:S01]  /*89f0*/  HMMA.16816.F32 R56, R104.reuse, R130, R56 ;  /* 0x000000826838723c */ /* 0x040fe20000001838 */
[----:B------:R-:W-:Y:S07]  /*8a00*/  LDSM.16.MT88.4 R128, [R103+UR4+0x4900] ;  /* 0x004900046780783b */ /* 0x000fee0008004200 */
[C---:B---3--:R-:W-:Y:S07]  /*8a10*/  HMMA.16816.F32 R60, R104.reuse, R120, R60 ;  /* 0x00000078683c723c */ /* 0x048fee000000183c */
[--C-:B------:R-:W-:Y:S01]  /*8a20*/  FFMA.FTZ R120, R191, c[0x0][0x2d0], -R160.reuse ;  /* 0x0000b400bf787a23 */ /* 0x100fe200000108a0 */
[C---:B------:R-:W-:Y:S03]  /*8a30*/  HMMA.16816.F32 R64, R104.reuse, R122, R64 ;  /* 0x0000007a6840723c */ /* 0x040fe60000001840 */
[----:B------:R3:W5:Y:S05]  /*8a40*/  MUFU.EX2 R191, R120 ;  /* 0x0000007800bf7308 */ /* 0x00076a0000000800 */
[C---:B----4-:R-:W-:Y:S07]  /*8a50*/  HMMA.16816.F32 R68, R104.reuse, R108, R68 ;  /* 0x0000006c6844723c */ /* 0x050fee0000001844 */
[--C-:B------:R-:W-:Y:S01]  /*8a60*/  FFMA.FTZ R108, R151, c[0x0][0x2d0], -R160.reuse ;  /* 0x0000b400976c7a23 */ /* 0x100fe200000108a0 */
[C---:B------:R-:W-:Y:S03]  /*8a70*/  HMMA.16816.F32 R72, R104.reuse, R110, R72 ;  /* 0x0000006e6848723c */ /* 0x040fe60000001848 */
[----:B------:R4:W-:Y:S05]  /*8a80*/  MUFU.EX2 R189, R108 ;  /* 0x0000006c00bd7308 */ /* 0x0009ea0000000800 */
[C---:B--2---:R-:W-:Y:S04]  /*8a90*/  HMMA.16816.F32 R76, R104.reuse, R112, R76 ;  /* 0x00000070684c723c */ /* 0x044fe8000000184c */
[--C-:B---3--:R-:W-:Y:S04]  /*8aa0*/  FFMA.FTZ R120, R190, c[0x0][0x2d0], -R160.reuse ;  /* 0x0000b400be787a23 */ /* 0x108fe800000108a0 */
[C---:B------:R-:W-:Y:S01]  /*8ab0*/  HMMA.16816.F32 R80, R104.reuse, R114, R80 ;  /* 0x000000726850723c */ /* 0x040fe20000001850 */
[----:B------:R2:W3:Y:S01]  /*8ac0*/  MUFU.EX2 R190, R120 ;  /* 0x0000007800be7308 */ /* 0x0004e20000000800 */
[----:B------:R-:W-:Y:S06]  /*8ad0*/  LDSM.16.MT88.4 R112, [R102+0x1900] ;  /* 0x001900006670783b */ /* 0x000fec0000004200 */
[C---:B-1----:R-:W-:Y:S04]  /*8ae0*/  HMMA.16816.F32 R84, R104.reuse, R116, R84 ;  /* 0x000000746854723c */ /* 0x042fe80000001854 */
[--C-:B----4-:R-:W-:Y:S03]  /*8af0*/  FFMA.FTZ R108, R150, c[0x0][0x2d0], -R161.reuse ;  /* 0x0000b400966c7a23 */ /* 0x110fe600000108a1 */
[--C-:B------:R-:W-:Y:S01]  /*8b00*/  FFMA.FTZ R116, R147, c[0x0][0x2d0], -R161.reuse ;  /* 0x0000b40093747a23 */ /* 0x100fe200000108a1 */
[C---:B------:R-:W-:Y:S01]  /*8b10*/  HMMA.16816.F32 R88, R104.reuse, R118, R88 ;  /* 0x000000766858723c */ /* 0x040fe20000001858 */
[----:B------:R1:W-:Y:S03]  /*8b20*/  MUFU.EX2 R183, R108 ;  /* 0x0000006c00b77308 */ /* 0x0003e60000000800 */
[----:B------:R-:W-:Y:S01]  /*8b30*/  MOV R147, R164 ;  /* 0x000000a400937202 */ /* 0x000fe20000000f00 */
[----:B--2---:R-:W2:Y:S06]  /*8b40*/  LDSM.16.MT88.4 R120, [R101+0x7100] ;  /* 0x007100006578783b */ /* 0x004eac0000004200 */
[----:B------:R4:W-:Y:S01]  /*8b50*/  MUFU.EX2 R181, R116 ;  /* 0x0000007400b57308 */ /* 0x0009e20000000800 */
[--C-:B-1----:R-:W-:Y:S09]  /*8b60*/  FFMA.FTZ R108, R149, c[0x0][0x2d0], -R161.reuse ;  /* 0x0000b400956c7a23 */ /* 0x102ff200000108a1 */
[----:B------:R1:W1:Y:S01]  /*8b70*/  MUFU.EX2 R182, R108 ;  /* 0x0000006c00b67308 */ /* 0x0002620000000800 */
[----:B----4-:R-:W-:Y:S01]  /*8b80*/  LDSM.16.MT88.4 R116, [R233+UR4+0x1900] ;  /* 0x00190004e974783b */ /* 0x010fe20008004200 */
[C---:B--2---:R-:W-:Y:S03]  /*8b90*/  HMMA.16816.F32 R92, R104.reuse, R120, R92 ;  /* 0x00000078685c723c */ /* 0x044fe6000000185c */
[--C-:B-1----:R-:W-:Y:S04]  /*8ba0*/  FFMA.FTZ R108, R148, c[0x0][0x2d0], -R161.reuse ;  /* 0x0000b400946c7a23 */ /* 0x102fe800000108a1 */
[----:B------:R-:W-:Y:S01]  /*8bb0*/  LDSM.16.MT88.4 R148, [R102+0x5900] ;  /* 0x005900006694783b */ /* 0x000fe20000004200 */
[----:B------:R-:W-:Y:S01]  /*8bc0*/  HMMA.16816.F32 R96, R104, R122, R96 ;  /* 0x0000007a6860723c */ /* 0x000fe20000001860 */
[----:B------:R1:W2:Y:S06]  /*8bd0*/  MUFU.EX2 R180, R108 ;  /* 0x0000006c00b47308 */ /* 0x0002ac0000000800 */
[----:B------:R-:W-:Y:S01]  /*8be0*/  LDSM.16.MT88.4 R120, [R102+0x4900] ;  /* 0x004900006678783b */ /* 0x000fe20000004200 */
[----:B-----5:R-:W-:Y:S04]  /*8bf0*/  F2FP.PACK_AB R104, R191, R188 ;  /* 0x000000bcbf68723e */ /* 0x020fe800000000ff */
[----:B---3--:R-:W-:Y:S02]  /*8c00*/  F2FP.PACK_AB R106, R189, R190 ;  /* 0x000000bebd6a723e */ /* 0x008fe400000000ff */
[----:B------:R-:W-:Y:S01]  /*8c10*/  F2FP.PACK_AB R105, R182, R183 ;  /* 0x000000b7b669723e */ /* 0x000fe200000000ff */
[----:B-1----:R-:W1:Y:S01]  /*8c20*/  LDSM.16.MT88.4 R108, [R103+UR4+0x1900] ;  /* 0x00190004676c783b */ /* 0x002e620008004200 */
[----:B--2---:R-:W-:Y:S07]  /*8c30*/  F2FP.PACK_AB R107, R181, R180 ;  /* 0x000000b4b56b723e */ /* 0x004fee00000000ff */
[C---:B-1----:R-:W-:Y:S08]  /*8c40*/  HMMA.16816.F32 R4, R104.reuse, R108, R4 ;  /* 0x0000006c6804723c */ /* 0x042ff00000001804 */
[C---:B------:R-:W-:Y:S01]  /*8c50*/  HMMA.16816.F32 R8, R104.reuse, R110, R8 ;  /* 0x0000006e6808723c */ /* 0x040fe20000001808 */
[----:B------:R-:W1:Y:S07]  /*8c60*/  LDSM.16.MT88.4 R108, [R233+UR4+0x4900] ;  /* 0x00490004e96c783b */ /* 0x000e6e0008004200 */
[C---:B------:R-:W-:Y:S08]  /*8c70*/  HMMA.16816.F32 R12, R104.reuse, R112, R12 ;  /* 0x00000070680c723c */ /* 0x040ff0000000180c */
[C---:B------:R-:W-:Y:S01]  /*8c80*/  HMMA.16816.F32 R16, R104.reuse, R114, R16 ;  /* 0x000000726810723c */ /* 0x040fe20000001810 */
[----:B------:R-:W2:Y:S07]  /*8c90*/  LDSM.16.MT88.4 R112, [R101+0x4900] ;  /* 0x004900006570783b */ /* 0x000eae0000004200 */
[C---:B------:R-:W-:Y:S07]  /*8ca0*/  HMMA.16816.F32 R20, R104.reuse, R116, R20 ;  /* 0x000000746814723c */ /* 0x040fee0000001814 */
[--C-:B------:R-:W-:Y:S01]  /*8cb0*/  FFMA.FTZ R116, R146, c[0x0][0x2d0], -R160.reuse ;  /* 0x0000b40092747a23 */ /* 0x100fe200000108a0 */
[C---:B------:R-:W-:Y:S01]  /*8cc0*/  HMMA.16816.F32 R24, R104.reuse, R118, R24 ;  /* 0x000000766818723c */ /* 0x040fe20000001818 */
[----:B------:R-:W3:Y:S02]  /*8cd0*/  LDL.LU R146, [R1] ;  /* 0x0000000001927983 */ /* 0x000ee40000300800 */
[----:B------:R4:W-:Y:S05]  /*8ce0*/  MUFU.EX2 R178, R116 ;  /* 0x0000007400b27308 */ /* 0x0009ea0000000800 */
[C---:B------:R-:W-:Y:S08]  /*8cf0*/  HMMA.16816.F32 R28, R104.reuse, R124, R28 ;  /* 0x0000007c681c723c */ /* 0x040ff0000000181c */
[C---:B------:R-:W-:Y:S01]  /*8d00*/  HMMA.16816.F32 R32, R104.reuse, R126, R32 ;  /* 0x0000007e6820723c */ /* 0x040fe20000001820 */
[----:B------:R-:W-:Y:S07]  /*8d10*/  LDSM.16.MT88.4 R124, [R101+0x7900] ;  /* 0x00790000657c783b */ /* 0x000fee0000004200 */
[C---:B------:R-:W-:Y:S01]  /*8d20*/  HMMA.16816.F32 R36, R104.reuse, R128, R36 ;  /* 0x000000806824723c */ /* 0x040fe20000001824 */
[----:B----4-:R-:W4:Y:S06]  /*8d30*/  LDSM.16.MT88.4 R116, [R103+UR4+0x7900] ;  /* 0x007900046774783b */ /* 0x010f2c0008004200 */
[--C-:B------:R-:W-:Y:S01]  /*8d40*/  FFMA.FTZ R128, R139, c[0x0][0x2d0], -R161.reuse ;  /* 0x0000b4008b807a23 */ /* 0x100fe200000108a1 */
[C---:B------:R-:W-:Y:S03]  /*8d50*/  HMMA.16816.F32 R40, R104.reuse, R130, R40 ;  /* 0x000000826828723c */ /* 0x040fe60000001828 */
[----:B------:R5:W-:Y:S01]  /*8d60*/  MUFU.EX2 R172, R128 ;  /* 0x0000008000ac7308 */ /* 0x000be20000000800 */
[----:B------:R-:W-:Y:S04]  /*8d70*/  MOV R139, R135 ;  /* 0x00000087008b7202 */ /* 0x000fe80000000f00 */
[C---:B------:R-:W-:Y:S07]  /*8d80*/  HMMA.16816.F32 R44, R104.reuse, R120, R44 ;  /* 0x00000078682c723c */ /* 0x040fee000000182c */
[--C-:B------:R-:W-:Y:S01]  /*8d90*/  FFMA.FTZ R120, R145, c[0x0][0x2d0], -R160.reuse ;  /* 0x0000b40091787a23 */ /* 0x100fe200000108a0 */
[C---:B------:R-:W-:Y:S03]  /*8da0*/  HMMA.16816.F32 R48, R104.reuse, R122, R48 ;  /* 0x0000007a6830723c */ /* 0x040fe60000001830 */
[----:B------:R4:W4:Y:S01]  /*8db0*/  MUFU.EX2 R179, R120 ;  /* 0x0000007800b37308 */ /* 0x0009220000000800 */
[----:B------:R-:W-:Y:S04]  /*8dc0*/  MOV R145, R132 ;  /* 0x0000008400917202 */ /* 0x000fe80000000f00 */
[C---:B-1----:R-:W-:Y:S01]  /*8dd0*/  HMMA.16816.F32 R52, R104.reuse, R108, R52 ;  /* 0x0000006c6834723c */ /* 0x042fe20000001834 */
[----:B-----5:R-:W-:Y:S06]  /*8de0*/  LDSM.16.MT88.4 R128, [R233+UR4+0x5100] ;  /* 0x00510004e980783b */ /* 0x020fec0008004200 */
[--C-:B------:R-:W-:Y:S01]  /*8df0*/  FFMA.FTZ R108, R143, c[0x0][0x2d0], -R161.reuse ;  /* 0x0000b4008f6c7a23 */ /* 0x100fe200000108a1 */
[C---:B------:R-:W-:Y:S03]  /*8e00*/  HMMA.16816.F32 R56, R104.reuse, R110, R56 ;  /* 0x0000006e6838723c */ /* 0x040fe60000001838 */
[----:B------:R1:W-:Y:S05]  /*8e10*/  MUFU.EX2 R177, R108 ;  /* 0x0000006c00b17308 */ /* 0x0003ea0000000800 */
[C---:B--2---:R-:W-:Y:S04]  /*8e20*/  HMMA.16816.F32 R60, R104.reuse, R112, R60 ;  /* 0x00000070683c723c */ /* 0x044fe8000000183c */
[--C-:B----4-:R-:W-:Y:S02]  /*8e30*/  FFMA.FTZ R120, R144, c[0x0][0x2d0], -R161.reuse ;  /* 0x0000b40090787a23 */ /* 0x110fe400000108a1 */
[----:B------:R-:W2:Y:S01]  /*8e40*/  LDL.LU R144, [R1+0x4] ;  /* 0x0000040001907983 */ /* 0x000ea20000300800 */
[--C-:B------:R-:W-:Y:S01]  /*8e50*/  FFMA.FTZ R112, R142, c[0x0][0x2d0], -R160.reuse ;  /* 0x0000b4008e707a23 */ /* 0x100fe200000108a0 */
[C---:B------:R-:W-:Y:S01]  /*8e60*/  HMMA.16816.F32 R64, R104.reuse, R114, R64 ;  /* 0x000000726840723c */ /* 0x040fe20000001840 */
[----:B------:R4:W5:Y:S07]  /*8e70*/  MUFU.EX2 R176, R120 ;  /* 0x0000007800b07308 */ /* 0x00096e0000000800 */
[C---:B------:R-:W-:Y:S03]  /*8e80*/  HMMA.16816.F32 R68, R104.reuse, R116, R68 ;  /* 0x000000746844723c */ /* 0x040fe60000001844 */
[----:B------:R5:W-:Y:S01]  /*8e90*/  MUFU.EX2 R175, R112 ;  /* 0x0000007000af7308 */ /* 0x000be20000000800 */
[----:B-1----:R-:W-:Y:S04]  /*8ea0*/  LDSM.16.MT88.4 R108, [R233+UR4+0x7900] ;  /* 0x00790004e96c783b */ /* 0x002fe80008004200 */
[C---:B------:R-:W-:Y:S04]  /*8eb0*/  HMMA.16816.F32 R72, R104.reuse, R118, R72 ;  /* 0x000000766848723c */ /* 0x040fe80000001848 */
[----:B------:R-:W-:Y:S08]  /*8ec0*/  LDSM.16.MT88.4 R116, [R102+0x2100] ;  /* 0x002100006674783b */ /* 0x000ff00000004200 */
[----:B----4-:R-:W1:Y:S01]  /*8ed0*/  LDSM.16.MT88.4 R120, [R102+0x7900] ;  /* 0x007900006678783b */ /* 0x010e620000004200 */
[--C-:B-----5:R-:W-:Y:S04]  /*8ee0*/  FFMA.FTZ R112, R141, c[0x0][0x2d0], -R160.reuse ;  /* 0x0000b4008d707a23 */ /* 0x120fe800000108a0 */
[----:B------:R4:W5:Y:S02]  /*8ef0*/  MUFU.EX2 R174, R112 ;  /* 0x0000007000ae7308 */ /* 0x0009640000000800 */
[----:B----4-:R-:W-:Y:S02]  /*8f00*/  FFMA.FTZ R112, R140, c[0x0][0x2d0], -R161 ;  /* 0x0000b4008c707a23 */ /* 0x010fe400000108a1 */
[----:B------:R-:W-:Y:S06]  /*8f10*/  LDSM.16.MT88.4 R140, [R103+UR4+0x5900] ;  /* 0x00590004678c783b */ /* 0x000fec0008004200 */
[----:B------:R4:W4:Y:S01]  /*8f20*/  MUFU.EX2 R173, R112 ;  /* 0x0000007000ad7308 */ /* 0x0009220000000800 */
[C---:B-1----:R-:W-:Y:S08]  /*8f30*/  HMMA.16816.F32 R76, R104.reuse, R120, R76 ;  /* 0x00000078684c723c */ /* 0x042ff0000000184c */
[C---:B------:R-:W-:Y:S01]  /*8f40*/  HMMA.16816.F32 R80, R104.reuse, R122, R80 ;  /* 0x0000007a6850723c */ /* 0x040fe20000001850 */
[----:B------:R-:W-:Y:S07]  /*8f50*/  LDSM.16.MT88.4 R120, [R101+0x2100] ;  /* 0x002100006578783b */ /* 0x000fee0000004200 */
[C---:B------:R-:W-:Y:S01]  /*8f60*/  HMMA.16816.F32 R84, R104.reuse, R108, R84 ;  /* 0x0000006c6854723c */ /* 0x040fe20000001854 */
[----:B----4-:R-:W1:Y:S07]  /*8f70*/  LDSM.16.MT88.4 R112, [R103+UR4+0x2100] ;  /* 0x002100046770783b */ /* 0x010e6e0008004200 */
[C---:B------:R-:W-:Y:S01]  /*8f80*/  HMMA.16816.F32 R88, R104.reuse, R110, R88 ;  /* 0x0000006e6858723c */ /* 0x040fe20000001858 */
[----:B------:R-:W4:Y:S07]  /*8f90*/  LDSM.16.MT88.4 R108, [R233+UR4+0x2100] ;  /* 0x00210004e96c783b */ /* 0x000f2e0008004200 */
[C---:B------:R-:W-:Y:S08]  /*8fa0*/  HMMA.16816.F32 R92, R104.reuse, R124, R92 ;  /* 0x0000007c685c723c */ /* 0x040ff0000000185c */
[----:B------:R-:W-:Y:S01]  /*8fb0*/  HMMA.16816.F32 R96, R104, R126, R96 ;  /* 0x0000007e6860723c */ /* 0x000fe20000001860 */
[----:B------:R-:W-:Y:S06]  /*8fc0*/  LDSM.16.MT88.4 R124, [R102+0x5100] ;  /* 0x00510000667c783b */ /* 0x000fec0000004200 */
[----:B------:R-:W-:Y:S02]  /*8fd0*/  F2FP.PACK_AB R104, R179, R178 ;  /* 0x000000b2b368723e */ /* 0x000fe400000000ff */
[----:B------:R-:W-:Y:S03]  /*8fe0*/  F2FP.PACK_AB R105, R177, R176 ;  /* 0x000000b0b169723e */ /* 0x000fe600000000ff */
[----:B-----5:R-:W-:Y:S02]  /*8ff0*/  F2FP.PACK_AB R106, R174, R175 ;  /* 0x000000afae6a723e */ /* 0x020fe400000000ff */
[----:B------:R-:W-:Y:S07]  /*9000*/  F2FP.PACK_AB R107, R172, R173 ;  /* 0x000000adac6b723e */ /* 0x000fee00000000ff */
[C---:B-1----:R-:W-:Y:S08]  /*9010*/  HMMA.16816.F32 R4, R104.reuse, R112, R4 ;  /* 0x000000706804723c */ /* 0x042ff00000001804 */
[C---:B------:R-:W-:Y:S01]  /*9020*/  HMMA.16816.F32 R8, R104.reuse, R114, R8 ;  /* 0x000000726808723c */ /* 0x040fe20000001808 */
[----:B------:R-:W1:Y:S07]  /*9030*/  LDSM.16.MT88.4 R112, [R103+UR4+0x5100] ;  /* 0x005100046770783b */ /* 0x000e6e0008004200 */
[C---:B------:R-:W-:Y:S08]  /*9040*/  HMMA.16816.F32 R12, R104.reuse, R116, R12 ;  /* 0x00000074680c723c */ /* 0x040ff0000000180c */
[C---:B------:R-:W-:Y:S01]  /*9050*/  HMMA.16816.F32 R16, R104.reuse, R118, R16 ;  /* 0x000000766810723c */ /* 0x040fe20000001810 */
[----:B------:R-:W5:Y:S07]  /*9060*/  LDSM.16.MT88.4 R116, [R101+0x5100] ;  /* 0x005100006574783b */ /* 0x000f6e0000004200 */
[C---:B----4-:R-:W-:Y:S08]  /*9070*/  HMMA.16816.F32 R20, R104.reuse, R108, R20 ;  /* 0x0000006c6814723c */ /* 0x050ff00000001814 */
[C---:B------:R-:W-:Y:S01]  /*9080*/  HMMA.16816.F32 R24, R104.reuse, R110, R24 ;  /* 0x0000006e6818723c */ /* 0x040fe20000001818 */
[----:B------:R-:W4:Y:S07]  /*9090*/  LDSM.16.MT88.4 R108, [R103+UR4+0x8100] ;  /* 0x00810004676c783b */ /* 0x000f2e0008004200 */
[C---:B------:R-:W-:Y:S08]  /*90a0*/  HMMA.16816.F32 R28, R104.reuse, R120, R28 ;  /* 0x00000078681c723c */ /* 0x040ff0000000181c */
[C---:B------:R-:W-:Y:S01]  /*90b0*/  HMMA.16816.F32 R32, R104.reuse, R122, R32 ;  /* 0x0000007a6820723c */ /* 0x040fe20000001820 */
[----:B------:R-:W-:Y:S07]  /*90c0*/  LDSM.16.MT88.4 R120, [R233+UR4+0x8100] ;  /* 0x00810004e978783b */ /* 0x000fee0008004200 */
[C---:B-1----:R-:W-:Y:S08]  /*90d0*/  HMMA.16816.F32 R36, R104.reuse, R112, R36 ;  /* 0x000000706824723c */ /* 0x042ff00000001824 */
[C---:B------:R-:W-:Y:S01]  /*90e0*/  HMMA.16816.F32 R40, R104.reuse, R114, R40 ;  /* 0x000000726828723c */ /* 0x040fe20000001828 */
[----:B------:R-:W1:Y:S07]  /*90f0*/  LDSM.16.MT88.4 R112, [R102+0x8100] ;  /* 0x008100006670783b */ /* 0x000e6e0000004200 */
[C---:B------:R-:W-:Y:S07]  /*9100*/  HMMA.16816.F32 R44, R104.reuse, R124, R44 ;  /* 0x0000007c682c723c */ /* 0x040fee000000182c */
[--C-:B------:R-:W-:Y:S01]  /*9110*/  FFMA.FTZ R124, R138, c[0x0][0x2d0], -R160.reuse ;  /* 0x0000b4008a7c7a23 */ /* 0x100fe200000108a0 */
[C---:B------:R-:W-:Y:S03]  /*9120*/  HMMA.16816.F32 R48, R104.reuse, R126, R48 ;  /* 0x0000007e6830723c */ /* 0x040fe60000001830 */
[----:B------:R1:W-:Y:S01]  /*9130*/  MUFU.EX2 R171, R124 ;  /* 0x0000007c00ab7308 */ /* 0x0003e20000000800 */
[----:B------:R-:W-:Y:S01]  /*9140*/  MOV R138, R166 ;  /* 0x000000a6008a7202 */ /* 0x000fe20000000f00 */
[----:B---3--:R-:W-:Y:S03]  /*9150*/  FFMA.FTZ R2, R2, R146, R147 ;  /* 0x0000009202027223 */ /* 0x008fe60000010093 */
[C---:B------:R-:W-:Y:S08]  /*9160*/  HMMA.16816.F32 R52, R104.reuse, R128, R52 ;  /* 0x000000806834723c */ /* 0x040ff00000001834 */
[C---:B------:R-:W-:Y:S08]  /*9170*/  HMMA.16816.F32 R56, R104.reuse, R130, R56 ;  /* 0x000000826838723c */ /* 0x040ff00000001838 */
[C---:B-----5:R-:W-:Y:S01]  /*9180*/  HMMA.16816.F32 R60, R104.reuse, R116, R60 ;  /* 0x00000074683c723c */ /* 0x060fe2000000183c */
[----:B-1----:R-:W-:Y:S06]  /*9190*/  LDSM.16.MT88.4 R124, [R233+UR4+0x2900] ;  /* 0x00290004e97c783b */ /* 0x002fec0008004200 */
[--C-:B------:R-:W-:Y:S01]  /*91a0*/  FFMA.FTZ R116, R170, c[0x0][0x2d0], -R160.reuse ;  /* 0x0000b400aa747a23 */ /* 0x100fe200000108a0 */
[C---:B------:R-:W-:Y:S03]  /*91b0*/  HMMA.16816.F32 R64, R104.reuse, R118, R64 ;  /* 0x000000766840723c */ /* 0x040fe60000001840 */
[----:B------:R1:W3:Y:S05]  /*91c0*/  MUFU.EX2 R170, R116 ;  /* 0x0000007400aa7308 */ /* 0x0002ea0000000800 */
[C---:B----4-:R-:W-:Y:S07]  /*91d0*/  HMMA.16816.F32 R68, R104.reuse, R108, R68 ;  /* 0x0000006c6844723c */ /* 0x050fee0000001844 */
[--C-:B------:R-:W-:Y:S01]  /*91e0*/  FFMA.FTZ R108, R168, c[0x0][0x2d0], -R161.reuse ;  /* 0x0000b400a86c7a23 */ /* 0x100fe200000108a1 */
[C---:B------:R-:W-:Y:S03]  /*91f0*/  HMMA.16816.F32 R72, R104.reuse, R110, R72 ;  /* 0x0000006e6848723c */ /* 0x040fe60000001848 */
[----:B------:R4:W-:Y:S05]  /*9200*/  MUFU.EX2 R168, R108 ;  /* 0x0000006c00a87308 */ /* 0x0009ea0000000800 */
[C---:B------:R-:W-:Y:S04]  /*9210*/  HMMA.16816.F32 R76, R104.reuse, R112, R76 ;  /* 0x00000070684c723c */ /* 0x040fe8000000184c */
[--C-:B-1----:R-:W-:Y:S03]  /*9220*/  FFMA.FTZ R116, R169, c[0x0][0x2d0], -R161.reuse ;  /* 0x0000b400a9747a23 */ /* 0x102fe600000108a1 */
[----:B------:R-:W-:Y:S01]  /*9230*/  FFMA.FTZ R112, R133, c[0x0][0x2d0], -R161 ;  /* 0x0000b40085707a23 */ /* 0x000fe200000108a1 */
[C---:B------:R-:W-:Y:S01]  /*9240*/  HMMA.16816.F32 R80, R104.reuse, R114, R80 ;  /* 0x000000726850723c */ /* 0x040fe20000001850 */
[----:B------:R1:W5:Y:S07]  /*9250*/  MUFU.EX2 R169, R116 ;  /* 0x0000007400a97308 */ /* 0x00036e0000000800 */
[C---:B------:R-:W-:Y:S03]  /*9260*/  HMMA.16816.F32 R84, R104.reuse, R120, R84 ;  /* 0x000000786854723c */ /* 0x040fe60000001854 */
[----:B------:R-:W-:Y:S01]  /*9270*/  MUFU.EX2 R164, R112 ;  /* 0x0000007000a47308 */ /* 0x000fe20000000800 */
[--C-:B----4-:R-:W-:Y:S02]  /*9280*/  FFMA.FTZ R108, R167, c[0x0][0x2d0], -R160.reuse ;  /* 0x0000b400a76c7a23 */ /* 0x110fe400000108a0 */
[----:B--2---:R-:W-:Y:S02]  /*9290*/  FFMA.FTZ R0, R0, R144, R145 ;  /* 0x0000009000007223 */ /* 0x004fe40000010091 */
[C---:B------:R-:W-:Y:S01]  /*92a0*/  HMMA.16816.F32 R88, R104.reuse, R122, R88 ;  /* 0x0000007a6858723c */ /* 0x040fe20000001858 */
[----:B------:R-:W-:Y:S04]  /*92b0*/  LDSM.16.MT88.4 R120, [R102+0x2900] ;  /* 0x002900006678783b */ /* 0x000fe80000004200 */
[----:B------:R2:W-:Y:S04]  /*92c0*/  MUFU.EX2 R167, R108 ;  /* 0x0000006c00a77308 */ /* 0x0005e80000000800 */
[----:B-1----:R-:W1:Y:S03]  /*92d0*/  LDSM.16.MT88.4 R116, [R101+0x8100] ;  /* 0x008100006574783b */ /* 0x002e660000004200 */
[----:B--2---:R-:W-:Y:S01]  /*92e0*/  FFMA.FTZ R108, R137, c[0x0][0x2d0], -R160 ;  /* 0x0000b400896c7a23 */ /* 0x004fe200000108a0 */
[----:B------:R-:W-:Y:S02]  /*92f0*/  MOV R137, R136 ;  /* 0x0000008800897202 */ /* 0x000fe40000000f00 */
[----:B------:R-:W-:Y:S01]  /*9300*/  MOV R136, R165 ;  /* 0x000000a500887202 */ /* 0x000fe20000000f00 */
[----:B------:R2:W4:Y:S01]  /*9310*/  MUFU.EX2 R166, R108 ;  /* 0x0000006c00a67308 */ /* 0x0005220000000800 */
[----:B---3--:R-:W-:Y:S01]  /*9320*/  F2FP.PACK_AB R160, R170, R171 ;  /* 0x000000abaaa0723e */ /* 0x008fe200000000ff */
[C---:B-1----:R-:W-:Y:S08]  /*9330*/  HMMA.16816.F32 R92, R104.reuse, R116, R92 ;  /* 0x00000074685c723c */ /* 0x042ff0000000185c */
[----:B------:R-:W-:Y:S04]  /*9340*/  HMMA.16816.F32 R96, R104, R118, R96 ;  /* 0x000000766860723c */ /* 0x000fe80000001860 */
[----:B--2---:R-:W-:Y:S01]  /*9350*/  FFMA.FTZ R108, R134, c[0x0][0x2d0], -R161 ;  /* 0x0000b400866c7a23 */ /* 0x004fe200000108a1 */
[----:B-----5:R-:W-:Y:S01]  /*9360*/  F2FP.PACK_AB R161, R168, R169 ;  /* 0x000000a9a8a1723e */ /* 0x020fe200000000ff */
[----:B------:R-:W-:Y:S01]  /*9370*/  LDSM.16.MT88.4 R132, [R101+0x2900] ;  /* 0x002900006584783b */ /* 0x000fe20000004200 */
[----:B----4-:R-:W-:Y:S01]  /*9380*/  F2FP.PACK_AB R162, R166, R167 ;  /* 0x000000a7a6a2723e */ /* 0x010fe200000000ff */
[----:B------:R1:W2:Y:S06]  /*9390*/  MUFU.EX2 R165, R108 ;  /* 0x0000006c00a57308 */ /* 0x0002ac0000000800 */
[----:B-1----:R-:W1:Y:S01]  /*93a0*/  LDSM.16.MT88.4 R108, [R103+UR4+0x2900] ;  /* 0x00290004676c783b */ /* 0x002e620008004200 */
[----:B--2---:R-:W-:Y:S07]  /*93b0*/  F2FP.PACK_AB R163, R164, R165 ;  /* 0x000000a5a4a3723e */ /* 0x004fee00000000ff */
[C---:B-1----:R-:W-:Y:S01]  /*93c0*/  HMMA.16816.F32 R104, R160.reuse, R108, R4 ;  /* 0x0000006ca068723c */ /* 0x042fe20000001804 */
[----:B------:R-:W1:Y:S07]  /*93d0*/  LDSM.16.MT88.4 R4, [R233+UR4+0x5900] ;  /* 0x00590004e904783b */ /* 0x000e6e0008004200 */
[C---:B------:R-:W-:Y:S01]  /*93e0*/  HMMA.16816.F32 R108, R160.reuse, R110, R8 ;  /* 0x0000006ea06c723c */ /* 0x040fe20000001808 */
[----:B------:R-:W2:Y:S07]  /*93f0*/  LDSM.16.MT88.4 R8, [R101+0x5900] ;  /* 0x005900006508783b */ /* 0x000eae0000004200 */
[C---:B------:R-:W-:Y:S07]  /*9400*/  HMMA.16816.F32 R112, R160.reuse, R120, R12 ;  /* 0x00000078a070723c */ /* 0x040fee000000180c */
[----:B------:R-:W-:Y:S01]  /*9410*/  MOV R13, R139 ;  /* 0x0000008b000d7202 */ /* 0x000fe20000000f00 */
[C---:B------:R-:W-:Y:S01]  /*9420*/  HMMA.16816.F32 R116, R160.reuse, R122, R16 ;  /* 0x0000007aa074723c */ /* 0x040fe20000001810 */
[----:B------:R-:W3:Y:S03]  /*9430*/  LDL.64 R16, [R1+0x18] ;  /* 0x0000180001107983 */ /* 0x000ee60000100a00 */
[----:B------:R-:W-:Y:S01]  /*9440*/  MOV R14, R138 ;  /* 0x0000008a000e7202 */ /* 0x000fe20000000f00 */
[----:B------:R-:W-:Y:S01]  /*9450*/  FADD.FTZ R12, R13, R2 ;  /* 0x000000020d0c7221 */ /* 0x000fe20000010000 */
[----:B------:R-:W-:Y:S01]  /*9460*/  MOV R15, R137 ;  /* 0x00000089000f7202 */ /* 0x000fe20000000f00 */
[----:B------:R-:W4:Y:S01]  /*9470*/  LDL.64 R18, [R1+0x38] ;  /* 0x0000380001127983 */ /* 0x000f220000100a00 */
[C---:B------:R-:W-:Y:S04]  /*9480*/  HMMA.16816.F32 R120, R160.reuse, R124, R20 ;  /* 0x0000007ca078723c */ /* 0x040fe80000001814 */
[----:B------:R-:W-:Y:S01]  /*9490*/  FADD.FTZ R2, R252, R0 ;  /* 0x00000000fc027221 */ /* 0x000fe20000010000 */
[----:B------:R-:W5:Y:S01]  /*94a0*/  LDL R21, [R1+0x24] ;  /* 0x0000240001157983 */ /* 0x000f620000100800 */
[----:B------:R-:W-:Y:S01]  /*94b0*/  FADD.FTZ R0, R14, R12 ;  /* 0x0000000c0e007221 */ /* 0x000fe20000010000 */
[----:B------:R-:W-:Y:S01]  /*94c0*/  MOV R23, R136 ;  /* 0x0000008800177202 */ /* 0x000fe20000000f00 */
[C---:B------:R-:W-:Y:S04]  /*94d0*/  HMMA.16816.F32 R124, R160.reuse, R126, R24 ;  /* 0x0000007ea07c723c */ /* 0x040fe80000001818 */
[----:B------:R-:W-:Y:S02]  /*94e0*/  FADD.FTZ R0, R15, R0 ;  /* 0x000000000f007221 */ /* 0x000fe40000010000 */
[----:B------:R-:W1:Y:S01]  /*94f0*/  LDSM.16.MT88.4 R12, [R103+UR4+0x8900] ;  /* 0x00890004670c783b */ /* 0x000e620008004200 */
        /* <DEDUP_REMOVED lines=13> */
[C---:B------:R-:W-:Y:S08]  /*95d0*/  HMMA.16816.F32 R144, R160.reuse, R148, R44 ;  /* 0x00000094a090723c */ /* 0x040ff0000000182c */
[C---:B------:R-:W-:Y:S08]  /*95e0*/  HMMA.16816.F32 R148, R160.reuse, R150, R48 ;  /* 0x00000096a094723c */ /* 0x040ff00000001830 */
[C---:B-1----:R-:W-:Y:S07]  /*95f0*/  HMMA.16816.F32 R52, R160.reuse, R4, R52 ;  /* 0x00000004a034723c */ /* 0x042fee0000001834 */
[----:B------:R-:W-:Y:S01]  /*9600*/  MOV R4, UR18 ;  /* 0x0000001200047c02 */ /* 0x000fe20008000f00 */
[C---:B------:R-:W-:Y:S01]  /*9610*/  HMMA.16816.F32 R56, R160.reuse, R6, R56 ;  /* 0x00000006a038723c */ /* 0x040fe20000001838 */
[----:B------:R-:W-:Y:S07]  /*9620*/  MOV R5, UR19 ;  /* 0x0000001300057c02 */ /* 0x000fee0008000f00 */
[C---:B--2---:R-:W-:Y:S08]  /*9630*/  HMMA.16816.F32 R60, R160.reuse, R8, R60 ;  /* 0x00000008a03c723c */ /* 0x044ff0000000183c */
[C---:B------:R-:W-:Y:S01]  /*9640*/  HMMA.16816.F32 R64, R160.reuse, R10, R64 ;  /* 0x0000000aa040723c */ /* 0x040fe20000001840 */
[----:B------:R-:W-:Y:S07]  /*9650*/  LDSM.16.MT88.4 R8, [R233+UR4+0x8900] ;  /* 0x00890004e908783b */ /* 0x000fee0008004200 */
[C---:B------:R-:W-:Y:S08]  /*9660*/  HMMA.16816.F32 R68, R160.reuse, R12, R68 ;  /* 0x0000000ca044723c */ /* 0x040ff00000001844 */
[C---:B------:R-:W-:Y:S01]  /*9670*/  HMMA.16816.F32 R72, R160.reuse, R14, R72 ;  /* 0x0000000ea048723c */ /* 0x040fe20000001848 */
[----:B------:R1:W-:Y:S03]  /*9680*/  LDSM.16.MT88.4 R12, [R101+0x8900] ;  /* 0x00890000650c783b */ /* 0x0003e60000004200 */
[----:B-1----:R-:W-:Y:S01]  /*9690*/  MOV R101, R3 ;  /* 0x0000000300657202 */ /* 0x002fe20000000f00 */
[----:B---3--:R-:W-:Y:S02]  /*96a0*/  FADD.FTZ R16, R242, R2 ;  /* 0x00000002f2107221 */ /* 0x008fe40000010000 */
[----:B------:R-:W-:Y:S02]  /*96b0*/  FADD.FTZ R2, R241, R0 ;  /* 0x00000000f1027221 */ /* 0x000fe40000010000 */
[----:B------:R-:W-:Y:S03]  /*96c0*/  FADD.FTZ R0, R231, R16 ;  /* 0x00000010e7007221 */ /* 0x000fe60000010000 */
[----:B----4-:R-:W-:Y:S01]  /*96d0*/  @P0 MOV R19, R17 ;  /* 0x0000001100130202 */ /* 0x010fe20000000f00 */
[----:B------:R-:W-:Y:S02]  /*96e0*/  FADD.FTZ R2, R240, R2 ;  /* 0x00000002f0027221 */ /* 0x000fe40000010000 */
[----:B------:R-:W-:Y:S02]  /*96f0*/  FADD.FTZ R16, R230, R0 ;  /* 0x00000000e6107221 */ /* 0x000fe40000010000 */
[----:B------:R-:W-:Y:S02]  /*9700*/  @P0 IMAD.WIDE.U32 R18, R4, 0x60, R18 ;  /* 0x0000006004120825 */ /* 0x000fe400078e0012 */
[----:B------:R-:W1:Y:S02]  /*9710*/  LDSM.16.MT88.4 R4, [R102+0x8900] ;  /* 0x008900006604783b */ /* 0x000e640000004200 */
[----:B------:R-:W-:Y:S01]  /*9720*/  FADD.FTZ R0, R239, R2 ;  /* 0x00000002ef007221 */ /* 0x000fe20000010000 */
[----:B------:R-:W-:Y:S01]  /*9730*/  @P0 SHF.L.U32 R2, R18, 0x1, RZ ;  /* 0x0000000112020819 */ /* 0x000fe200000006ff */
[----:B------:R-:W-:Y:S01]  /*9740*/  FADD.FTZ R20, R228, R16 ;  /* 0x00000010e4147221 */ /* 0x000fe20000010000 */
[----:B------:R-:W-:Y:S01]  /*9750*/  @P0 IADD3 R16, R19, UR10, RZ ;  /* 0x0000000a13100c10 */ /* 0x000fe2000fffe0ff */
[----:B------:R-:W-:Y:S01]  /*9760*/  FADD.FTZ R17, R238, R0 ;  /* 0x00000000ee117221 */ /* 0x000fe20000010000 */
[----:B------:R-:W-:Y:S01]  /*9770*/  MOV R0, UR15 ;  /* 0x0000000f00007c02 */ /* 0x000fe20008000f00 */
[----:B------:R-:W-:Y:S01]  /*9780*/  FADD.FTZ R19, R229, R20 ;  /* 0x00000014e5137221 */ /* 0x000fe20000010000 */
[----:B------:R-:W-:Y:S01]  /*9790*/  @P0 SHF.L.U64.HI R18, R18, 0x1, R16 ;  /* 0x0000000112120819 */ /* 0x000fe20000010210 */
[----:B------:R-:W-:Y:S01]  /*97a0*/  FADD.FTZ R22, R188, R17 ;  /* 0x00000011bc167221 */ /* 0x000fe20000010000 */
[----:B------:R-:W-:Y:S01]  /*97b0*/  @P0 IADD3 R16, P6, R2, c[0x0][0x1c8], RZ ;  /* 0x0000720002100a10 */ /* 0x000fe20007fde0ff */
[----:B-----5:R-:W-:Y:S01]  /*97c0*/  @P0 IMAD R0, R0, 0x4800, R21 ;  /* 0x0000480000000824 */ /* 0x020fe200078e0215 */
[----:B------:R-:W-:Y:S01]  /*97d0*/  @P0 IADD3 R20, P5, R2, 0x80, RZ ;  /* 0x0000008002140810 */ /* 0x000fe20007fbe0ff */
[----:B------:R-:W-:Y:S01]  /*97e0*/  FADD.FTZ R22, R191, R22 ;  /* 0x00000016bf167221 */ /* 0x000fe20000010000 */
[----:B------:R-:W-:Y:S01]  /*97f0*/  @P0 IADD3.X R17, R18, c[0x0][0x1cc], RZ, P6, !PT ;  /* 0x0000730012110a10 */ /* 0x000fe200037fe4ff */
[----:B------:R-:W-:Y:S01]  /*9800*/  FADD.FTZ R19, R183, R19 ;  /* 0x00000013b7137221 */ /* 0x000fe20000010000 */
[----:B------:R-:W-:Y:S01]  /*9810*/  @P0 SHF.L.U32 R0, R0, 0x1, RZ ;  /* 0x0000000100000819 */ /* 0x000fe200000006ff */
[----:B------:R-:W-:Y:S01]  /*9820*/  @UP0 USHF.L.U32 UR10, UR6, 0x6, URZ ;  /* 0x00000006060a0899 */ /* 0x000fe2000800063f */
[----:B------:R-:W-:Y:S01]  /*9830*/  @P0 IADD3 R20, P1, R20, c[0x0][0x1c8], RZ ;  /* 0x0000720014140a10 */ /* 0x000fe20007f3e0ff */
[----:B------:R-:W-:Y:S02]  /*9840*/  UISETP.GE.AND UP0, UPT, UR5, 0x1, UPT ;  /* 0x000000010500788c */ /* 0x000fe4000bf06270 */
[----:B------:R-:W-:Y:S01]  /*9850*/  @!PT LDS RZ, [RZ] ;  /* 0x00000000fffff984 */ /* 0x000fe20000000800 */
[----:B------:R-:W-:Y:S01]  /*9860*/  @!PT LDS RZ, [RZ] ;  /* 0x00000000fffff984 */ /* 0x000fe20000000800 */
[----:B------:R-:W-:Y:S01]  /*9870*/  @!PT LDS RZ, [RZ] ;  /* 0x00000000fffff984 */ /* 0x000fe20000000800 */
[----:B------:R2:W-:Y:S01]  /*9880*/  @P0 LDGSTS.E.BYPASS.LTC128B.128 [R0+0x12100], [R16.64], !P4 ;  /* 0x1210000010000fae */ /* 0x0005e2000e101d54 */
[----:B------:R-:W-:Y:S02]  /*9890*/  @P0 IADD3.X R21, RZ, c[0x0][0x1cc], R18, P1, P5 ;  /* 0x00007300ff150a10 */ /* 0x000fe40000fea412 */
[----:B------:R-:W-:Y:S05]  /*98a0*/  @P0 IADD3 R2, P5, R2, 0x100, RZ ;  /* 0x0000010002020810 */ /* 0x000fea0007fbe0ff */
[----:B------:R2:W-:Y:S01]  /*98b0*/  @P0 LDGSTS.E.BYPASS.LTC128B.128 [R0+0x15100], [R20.64], !P3 ;  /* 0x1510000014000fae */ /* 0x0005e2000d901d54 */
[C---:B-1----:R-:W-:Y:S07]  /*98c0*/  HMMA.16816.F32 R76, R160.reuse, R4, R76 ;  /* 0x00000004a04c723c */ /* 0x042fee000000184c */
[----:B------:R-:W-:Y:S01]  /*98d0*/  FADD.FTZ R4, R190, R22 ;  /* 0x00000016be047221 */ /* 0x000fe20000010000 */
[C---:B------:R-:W-:Y:S04]  /*98e0*/  HMMA.16816.F32 R80, R160.reuse, R6, R80 ;  /* 0x00000006a050723c */ /* 0x040fe80000001850 */
[----:B------:R-:W-:Y:S02]  /*98f0*/  FADD.FTZ R4, R189, R4 ;  /* 0x00000004bd047221 */ /* 0x000fe40000010000 */
[----:B------:R-:W-:Y:S01]  /*9900*/  FADD.FTZ R5, R182, R19 ;  /* 0x00000013b6057221 */ /* 0x000fe20000010000 */
[----:B------:R-:W-:Y:S01]  /*9910*/  @P0 IADD3 R6, P1, R2, c[0x0][0x1c8], RZ ;  /* 0x0000720002060a10 */ /* 0x000fe20007f3e0ff */
[C---:B------:R-:W-:Y:S04]  /*9920*/  HMMA.16816.F32 R84, R160.reuse, R8, R84 ;  /* 0x00000008a054723c */ /* 0x040fe80000001854 */
[----:B------:R-:W-:Y:S01]  /*9930*/  @P0 IADD3.X R7, RZ, c[0x0][0x1cc], R18, P1, P5 ;  /* 0x00007300ff070a10 */ /* 0x000fe20000fea412 */
[----:B------:R-:W-:Y:S02]  /*9940*/  FADD.FTZ R5, R180, R5 ;  /* 0x00000005b4057221 */ /* 0x000fe40000010000 */
[----:B------:R-:W-:Y:S01]  /*9950*/  FADD.FTZ R18, R178, R4 ;  /* 0x00000004b2127221 */ /* 0x000fe20000010000 */
[----:B------:R-:W-:Y:S01]  /*9960*/  @P0 IADD3 R4, P1, R16, UR10, RZ ;  /* 0x0000000a10040c10 */ /* 0x000fe2000ff3e0ff */
[----:B------:R1:W-:Y:S01]  /*9970*/  @P0 LDGSTS.E.BYPASS.LTC128B.128 [R0+0x18100], [R6.64], !P2 ;  /* 0x1810000006000fae */ /* 0x0003e2000d101d54 */
[C---:B------:R-:W-:Y:S03]  /*9980*/  HMMA.16816.F32 R88, R160.reuse, R10, R88 ;  /* 0x0000000aa058723c */ /* 0x040fe60000001858 */
[----:B------:R-:W-:Y:S01]  /*9990*/  FADD.FTZ R2, R181, R5 ;  /* 0x00000005b5027221 */ /* 0x000fe20000010000 */
[----:B------:R-:W-:Y:S01]  /*99a0*/  @P0 IADD3.X R5, R17, UR13, RZ, P1, !PT ;  /* 0x0000000d11050c10 */ /* 0x000fe20008ffe4ff */
[----:B------:R-:W-:Y:S02]  /*99b0*/  FADD.FTZ R8, R179, R18 ;  /* 0x00000012b3087221 */ /* 0x000fe40000010000 */
[----:B------:R-:W-:Y:S01]  /*99c0*/  FADD.FTZ R2, R176, R2 ;  /* 0x00000002b0027221 */ /* 0x000fe20000010000 */
[C---:B------:R-:W-:Y:S01]  /*99d0*/  HMMA.16816.F32 R92, R160.reuse, R12, R92 ;  /* 0x0000000ca05c723c */ /* 0x040fe2000000185c */
[----:B------:R3:W-:Y:S03]  /*99e0*/  @P0 LDGSTS.E.BYPASS.LTC128B.128 [R0+0x13100], [R4.64], !P4 ;  /* 0x1310000004000fae */ /* 0x0007e6000e101d54 */
[----:B------:R-:W-:Y:S04]  /*99f0*/  FADD.FTZ R2, R177, R2 ;  /* 0x00000002b1027221 */ /* 0x000fe80000010000 */
[----:B------:R-:W-:Y:S01]  /*9a00*/  FADD.FTZ R2, R173, R2 ;  /* 0x00000002ad027221 */ /* 0x000fe20000010000 */
[----:B------:R3:W-:Y:S01]  /*9a10*/  @P0 LDGSTS.E.BYPASS.LTC128B.128 [R0+0x16100], [R4.64+0x80], !P3 ;  /* 0x1610008004000fae */ /* 0x0007e2000d901d54 */
[----:B------:R-:W-:Y:S03]  /*9a20*/  HMMA.16816.F32 R96, R160, R14, R96 ;  /* 0x0000000ea060723c */ /* 0x000fe60000001860 */
[----:B------:R-:W-:Y:S04]  /*9a30*/  FADD.FTZ R2, R172, R2 ;  /* 0x00000002ac027221 */ /* 0x000fe80000010000 */
[----:B------:R3:W-:Y:S01]  /*9a40*/  @P0 LDGSTS.E.BYPASS.LTC128B.128 [R0+0x19100], [R4.64+0x100], !P2 ;  /* 0x1910010004000fae */ /* 0x0007e2000d101d54 */
[----:B-1----:R-:W-:Y:S01]  /*9a50*/  @P0 IADD3 R6, P1, R4, UR10, RZ ;  /* 0x0000000a04060c10 */ /* 0x002fe2000ff3e0ff */
[----:B------:R-:W-:Y:S03]  /*9a60*/  UIADD3 UR10, UR5, 0x1, URZ ;  /* 0x00000001050a7890 */ /* 0x000fe6000fffe03f */
[----:B------:R-:W-:Y:S01]  /*9a70*/  @P0 IADD3.X R7, R5, UR13, RZ, P1, !PT ;  /* 0x0000000d05070c10 */ /* 0x000fe20008ffe4ff */
[----:B------:R-:W-:Y:S04]  /*9a80*/  USEL UR5, UR10, URZ, !UP0 ;  /* 0x0000003f0a057287 */ /* 0x000fe8000c000000 */
[----:B------:R2:W-:Y:S08]  /*9a90*/  @P0 LDGSTS.E.BYPASS.LTC128B.128 [R0+0x14100], [R6.64], !P4 ;  /* 0x1410000006000fae */ /* 0x0005f0000e101d54 */
[----:B------:R2:W-:Y:S08]  /*9aa0*/  @P0 LDGSTS.E.BYPASS.LTC128B.128 [R0+0x17100], [R6.64+0x80], !P3 ;  /* 0x1710008006000fae */ /* 0x0005f0000d901d54 */
[----:B------:R2:W-:Y:S01]  /*9ab0*/  @P0 LDGSTS.E.BYPASS.LTC128B.128 [R0+0x1a100], [R6.64+0x100], !P2 ;  /* 0x1a10010006000fae */ /* 0x0005e2000d101d54 */
[----:B---3--:R-:W-:Y:S01]  /*9ac0*/  FADD.FTZ R4, R175, R8 ;  /* 0x00000008af047221 */ /* 0x008fe20000010000 */
[----:B------:R-:W-:Y:S01]  /*9ad0*/  ISETP.LT.AND P0, PT, RZ, UR16, PT ;  /* 0x00000010ff007c0c */ /* 0x000fe2000bf01270 */
[----:B------:R-:W-:Y:S05]  /*9ae0*/  UMOV UR16, UR14 ;  /* 0x0000000e00107c82 */ /* 0x000fea0008000000 */
[----:B------:R-:W0:Y:S01]  /*9af0*/  LDGDEPBAR ;  /* 0x00000000000079af */ /* 0x000e220000000000 */
[----:B--2---:R-:W-:Y:S02]  /*9b00*/  FADD.FTZ R0, R174, R4 ;  /* 0x00000004ae007221 */ /* 0x004fe40000010000 */
[----:B------:R-:W-:Y:S02]  /*9b10*/  FADD.FTZ R4, R169, R2 ;  /* 0x00000002a9047221 */ /* 0x000fe40000010000 */
[----:B------:R-:W-:Y:S02]  /*9b20*/  FADD.FTZ R0, R171, R0 ;  /* 0x00000000ab007221 */ /* 0x000fe40000010000 */
[----:B------:R-:W-:Y:S02]  /*9b30*/  FADD.FTZ R4, R168, R4 ;  /* 0x00000004a8047221 */ /* 0x000fe40000010000 */
[----:B------:R-:W-:Y:S04]  /*9b40*/  FADD.FTZ R0, R170, R0 ;  /* 0x00000000aa007221 */ /* 0x000fe80000010000 */
[----:B------:R-:W-:Y:S02]  /*9b50*/  FADD.FTZ R2, R167, R0 ;  /* 0x00000000a7027221 */ /* 0x000fe40000010000 */
[----:B------:R-:W-:Y:S02]  /*9b60*/  FADD.FTZ R0, R165, R4 ;  /* 0x00000004a5007221 */ /* 0x000fe40000010000 */
[----:B------:R-:W-:Y:S02]  /*9b70*/  FADD.FTZ R4, R166, R2 ;  /* 0x00000002a6047221 */ /* 0x000fe40000010000 */
[----:B------:R-:W-:Y:S01]  /*9b80*/  FADD.FTZ R2, R164, R0 ;  /* 0x00000000a4027221 */ /* 0x000fe20000010000 */
[----:B------:R-:W-:Y:S02]  /*9b90*/  MOV R0, R100 ;  /* 0x0000006400007202 */ /* 0x000fe40000000f00 */
[----:B------:R1:W-:Y:S04]  /*9ba0*/  STL [R1], R4 ;  /* 0x0000000401007387 */ /* 0x0003e80000100800 */
[----:B------:R1:W-:Y:S01]  /*9bb0*/  STL [R1+0x4], R2 ;  /* 0x0000040201007387 */ /* 0x0003e20000100800 */
[----:B------:R-:W-:-:S05]  /*9bc0*/  @P0 BRA `(.L_x_640) ;  /* 0xffffc01000000947 */ /* 0x000fca000383ffff */
.L_x_639:
[----:B-1----:R-:W2:Y:S04]  /*9bd0*/  LDL.LU R4, [R1] ;  /* 0x0000000001047983 */ /* 0x002ea80000300800 */
[----:B------:R-:W3:Y:S04]  /*9be0*/  LDL.LU R2, [R1+0x4] ;  /* 0x0000040001027983 */ /* 0x000ee80000300800 */
[----:B------:R-:W4:Y:S01]  /*9bf0*/  LDL.LU R18, [R1+0x40] ;  /* 0x0000400001127983 */ /* 0x000f220000300800 */
[----:B------:R-:W-:-:S03]  /*9c00*/  MOV R153, c[0x0][0x4e8] ;  /* 0x00013a0000997a02 */ /* 0x000fc60000000f00 */
[----:B------:R-:W4:Y:S04]  /*9c10*/  LDL.LU R154, [R1+0x48] ;  /* 0x00004800019a7983 */ /* 0x000f280000300800 */
[----:B------:R-:W-:Y:S01]  /*9c20*/  BAR.SYNC.DEFER_BLOCKING 0x1, 0x100 ;  /* 0x0044000000007b1d */ /* 0x000fe20000010000 */
[----:B------:R-:W-:-:S05]  /*9c30*/  ISETP.NE.AND P0, PT, R153, 0x1, PT ;  /* 0x000000019900780c */ /* 0x000fca0003f05270 */
[----:B------:R-:W1:Y:S02]  /*9c40*/  S2R R5, SR_TID.X ;  /* 0x0000000000057919 */ /* 0x000e640000002100 */
[----:B-1----:R-:W-:Y:S02]  /*9c50*/  SHF.R.S32.HI R152, RZ, 0x1f, R5 ;  /* 0x0000001fff987819 */ /* 0x002fe40000011405 */
[----:B--2---:R-:W1:Y:S04]  /*9c60*/  SHFL.BFLY PT, R6, R4, 0x2, 0x1f ;  /* 0x0c401f0004067f89 */ /* 0x004e6800000e0000 */
[----:B---3--:R-:W2:Y:S01]  /*9c70*/  SHFL.BFLY PT, R7, R2, 0x2, 0x1f ;  /* 0x0c401f0002077f89 */ /* 0x008ea200000e0000 */
[----:B----4-:R-:W-:Y:S01]  /*9c80*/  MOV R23, R18 ;  /* 0x0000001200177202 */ /* 0x010fe20000000f00 */
[----:B-1----:R-:W-:-:S02]  /*9c90*/  FADD.FTZ R6, R6, R4 ;  /* 0x0000000406067221 */ /* 0x002fc40000010000 */
[----:B------:R-:W1:Y:S01]  /*9ca0*/  S2R R4, SR_CTAID.Y ;  /* 0x0000000000047919 */ /* 0x000e620000002600 */
[----:B--2---:R-:W-:-:S03]  /*9cb0*/  FADD.FTZ R7, R7, R2 ;  /* 0x0000000207077221 */ /* 0x004fc60000010000 */
[----:B------:R-:W2:Y:S04]  /*9cc0*/  SHFL.BFLY PT, R0, R6, 0x1, 0x1f ;  /* 0x0c201f0006007f89 */ /* 0x000ea800000e0000 */
[----:B------:R-:W3:Y:S01]  /*9cd0*/  SHFL.BFLY PT, R2, R7, 0x1, 0x1f ;  /* 0x0c201f0007027f89 */ /* 0x000ee200000e0000 */
[----:B-1----:R-:W-:-:S04]  /*9ce0*/  IMAD.WIDE.U32 R12, R4, c[0x0][0x490], RZ ;  /* 0x00012400040c7a25 */ /* 0x002fc800078e00ff */
[----:B--2---:R-:W-:Y:S01]  /*9cf0*/  FADD.FTZ R6, R6, R0 ;  /* 0x0000000006067221 */ /* 0x004fe20000010000 */
[----:B------:R-:W-:Y:S01]  /*9d00*/  SHF.R.S32.HI R0, RZ, 0x1f, R4 ;  /* 0x0000001fff007819 */ /* 0x000fe20000011404 */
[----:B------:R-:W-:-:S03]  /*9d10*/  IMAD.WIDE.U32 R16, R4, c[0x0][0x3e8], RZ ;  /* 0x0000fa0004107a25 */ /* 0x000fc600078e00ff */
[----:B------:R-:W-:Y:S01]  /*9d20*/  FSETP.NE.FTZ.AND P2, PT, R6, RZ, PT ;  /* 0x000000ff0600720b */ /* 0x000fe20003f55000 */
[----:B---3--:R-:W-:Y:S01]  /*9d30*/  FADD.FTZ R7, R7, R2 ;  /* 0x0000000207077221 */ /* 0x008fe20000010000 */
[----:B------:R-:W-:Y:S01]  /*9d40*/  MOV R2, RZ ;  /* 0x000000ff00027202 */ /* 0x000fe20000000f00 */
[C---:B------:R-:W-:Y:S02]  /*9d50*/  IMAD R14, R0.reuse, c[0x0][0x490], RZ ;  /* 0x00012400000e7a24 */ /* 0x040fe400078e02ff */
[----:B------:R-:W-:Y:S01]  /*9d60*/  IMAD R8, R0, c[0x0][0x3e8], RZ ;  /* 0x0000fa0000087a24 */ /* 0x000fe200078e02ff */
[----:B------:R-:W-:Y:S01]  /*9d70*/  FSETP.NE.FTZ.AND P1, PT, R7, RZ, PT ;  /* 0x000000ff0700720b */ /* 0x000fe20003f35000 */
[----:B------:R-:W-:-:S04]  /*9d80*/  @P0 IMAD.HI.U32 R0, R18, c[0x0][0x4ec], RZ ;  /* 0x00013b0012000a27 */ /* 0x000fc800078e00ff */
[C---:B------:R-:W-:Y:S01]  /*9d90*/  IMAD R14, R4.reuse, c[0x0][0x494], R14 ;  /* 0x00012500040e7a24 */ /* 0x040fe200078e020e */
[----:B------:R-:W-:Y:S01]  /*9da0*/  @P0 SHF.R.U32.HI R23, RZ, c[0x0][0x4f0], R0 ;  /* 0x00013c00ff170a19 */ /* 0x000fe20000011600 */
[----:B------:R-:W-:Y:S01]  /*9db0*/  IMAD R8, R4, c[0x0][0x3ec], R8 ;  /* 0x0000fb0004087a24 */ /* 0x000fe200078e0208 */
[----:B------:R-:W-:Y:S01]  /*9dc0*/  MOV R0, RZ ;  /* 0x000000ff00007202 */ /* 0x000fe20000000f00 */
[----:B------:R-:W1:Y:S01]  /*9dd0*/  @P2 MUFU.RCP R2, R6 ;  /* 0x0000000600022308 */ /* 0x000e620000001000 */
[CC--:B------:R-:W-:Y:S02]  /*9de0*/  LEA.HI R4, R152.reuse, R5.reuse, RZ, 0x2 ;  /* 0x0000000598047211 */ /* 0x0c0fe400078f10ff */
[-C--:B------:R-:W-:Y:S02]  /*9df0*/  LEA.HI R152, R152, R5.reuse, RZ, 0x5 ;  /* 0x0000000598987211 */ /* 0x080fe400078f28ff */
[----:B------:R-:W-:Y:S02]  /*9e00*/  LOP3.LUT R10, R4, 0xfffffffc, RZ, 0xc0, !PT ;  /* 0xfffffffc040a7812 */ /* 0x000fe400078ec0ff */
[----:B------:R-:W-:Y:S01]  /*9e10*/  LOP3.LUT R11, R152, 0xffffffe0, RZ, 0xc0, !PT ;  /* 0xffffffe0980b7812 */ /* 0x000fe200078ec0ff */
[----:B------:R-:W2:Y:S01]  /*9e20*/  @P1 MUFU.RCP R0, R7 ;  /* 0x0000000700001308 */ /* 0x000ea20000001000 */
[----:B------:R-:W-:-:S02]  /*9e30*/  IADD3 R10, -R10, R5, RZ ;  /* 0x000000050a0a7210 */ /* 0x000fc40007ffe1ff */
[----:B------:R-:W-:Y:S02]  /*9e40*/  IADD3 R11, -R11, R5, RZ ;  /* 0x000000050b0b7210 */ /* 0x000fe40007ffe1ff */
[----:B------:R-:W-:Y:S02]  /*9e50*/  IADD3 R5, -R23, RZ, RZ ;  /* 0x000000ff17057210 */ /* 0x000fe40007ffe1ff */
[----:B------:R-:W-:Y:S01]  /*9e60*/  IADD3 R9, R17, R8, RZ ;  /* 0x0000000811097210 */ /* 0x000fe20007ffe0ff */
[----:B-1----:R-:W-:Y:S01]  /*9e70*/  FMUL.FTZ R30, R2, R52 ;  /* 0x00000034021e7220 */ /* 0x002fe20000410000 */
[----:B------:R-:W-:Y:S01]  /*9e80*/  LOP3.LUT P4, RZ, R11, 0x3, RZ, 0xc0, !PT ;  /* 0x000000030bff7812 */ /* 0x000fe2000788c0ff */
[----:B------:R-:W-:Y:S01]  /*9e90*/  IMAD R101, R5, c[0x0][0x4e8], R18 ;  /* 0x00013a0005657a24 */ /* 0x000fe200078e0212 */
[----:B------:R-:W-:Y:S02]  /*9ea0*/  MOV R8, R16 ;  /* 0x0000001000087202 */ /* 0x000fe40000000f00 */
[----:B------:R-:W-:Y:S01]  /*9eb0*/  IADD3 R15, R13, R14, RZ ;  /* 0x0000000e0d0f7210 */ /* 0x000fe20007ffe0ff */
[----:B--2---:R-:W-:-:S02]  /*9ec0*/  FMUL.FTZ R29, R0, R54 ;  /* 0x00000036001d7220 */ /* 0x004fc40000410000 */
[C---:B------:R-:W-:Y:S01]  /*9ed0*/  FMUL.FTZ R28, R2.reuse, R56 ;  /* 0x00000038021c7220 */ /* 0x040fe20000410000 */
[----:B------:R-:W1:Y:S01]  /*9ee0*/  S2R R54, SR_CTAID.Z ;  /* 0x0000000000367919 */ /* 0x000e620000002700 */
[C---:B------:R-:W-:Y:S01]  /*9ef0*/  FMUL.FTZ R105, R2.reuse, R105 ;  /* 0x0000006902697220 */ /* 0x040fe20000410000 */
[----:B------:R-:W-:Y:S01]  /*9f00*/  SHF.R.S32.HI R5, RZ, 0x2, R4 ;  /* 0x00000002ff057819 */ /* 0x000fe20000011404 */
[C---:B------:R-:W-:Y:S01]  /*9f10*/  FMUL.FTZ R11, R2.reuse, R104 ;  /* 0x00000068020b7220 */ /* 0x040fe20000410000 */
[----:B------:R-:W-:Y:S01]  /*9f20*/  MOV R14, R12 ;  /* 0x0000000c000e7202 */ /* 0x000fe20000000f00 */
        /* <DEDUP_REMOVED lines=45> */
[----:B------:R-:W-:Y:S02]  /*a200*/  SHF.R.S32.HI R2, RZ, 0x1f, R4 ;  /* 0x0000001fff027819 */ /* 0x000fe40000011404 */
[----:B-1----:R-:W-:Y:S01]  /*a210*/  SHF.R.S32.HI R4, RZ, 0x1f, R54 ;  /* 0x0000001fff047819 */ /* 0x002fe20000011436 */
[----:B------:R-:W-:-:S04]  /*a220*/  FMUL.FTZ R57, R0, R62 ;  /* 0x0000003e00397220 */ /* 0x000fc80000410000 */
[C---:B------:R-:W-:Y:S02]  /*a230*/  IMAD R62, R4.reuse, c[0x0][0x498], RZ ;  /* 0x00012600043e7a24 */ /* 0x040fe400078e02ff */
[----:B------:R-:W-:Y:S02]  /*a240*/  IMAD R61, R4, c[0x0][0x3f0], RZ ;  /* 0x0000fc00043d7a24 */ /* 0x000fe400078e02ff */
[C---:B------:R-:W-:Y:S02]  /*a250*/  IMAD R62, R54.reuse, c[0x0][0x49c], R62 ;  /* 0x00012700363e7a24 */ /* 0x040fe400078e023e */
[C---:B------:R-:W-:Y:S02]  /*a260*/  IMAD R61, R54.reuse, c[0x0][0x3f4], R61 ;  /* 0x0000fd00363d7a24 */ /* 0x040fe400078e023d */
[----:B------:R-:W-:-:S04]  /*a270*/  IMAD.WIDE.U32 R14, R54, c[0x0][0x498], R14 ;  /* 0x00012600360e7a25 */ /* 0x000fc800078e000e */
[----:B------:R-:W-:Y:S01]  /*a280*/  IMAD.WIDE.U32 R8, R54, c[0x0][0x3f0], R8 ;  /* 0x0000fc0036087a25 */ /* 0x000fe200078e0008 */
[----:B------:R-:W-:Y:S02]  /*a290*/  F2FP.PACK_AB R54, R69, R68 ;  /* 0x000000444536723e */ /* 0x000fe400000000ff */
[----:B------:R-:W3:Y:S01]  /*a2a0*/  LDL R68, [R1+0x44] ;  /* 0x0000440001447983 */ /* 0x000ee20000100800 */
[C---:B------:R-:W-:Y:S02]  /*a2b0*/  FMUL.FTZ R26, R0.reuse, R55 ;  /* 0x00000037001a7220 */ /* 0x040fe40000410000 */
[C---:B------:R-:W-:Y:S02]  /*a2c0*/  FMUL.FTZ R67, R0.reuse, R67 ;  /* 0x0000004300437220 */ /* 0x040fe40000410000 */
[----:B------:R-:W-:Y:S01]  /*a2d0*/  FMUL.FTZ R55, R0, R66 ;  /* 0x0000004200377220 */ /* 0x000fe20000410000 */
[----:B------:R-:W-:Y:S02]  /*a2e0*/  F2FP.PACK_AB R56, R65, R56 ;  /* 0x000000384138723e */ /* 0x000fe400000000ff */
[----:B------:R2:W5:Y:S02]  /*a2f0*/  LDL R65, [R1+0x20] ;  /* 0x0000200001417983 */ /* 0x0005640000100800 */
[----:B------:R-:W-:-:S02]  /*a300*/  F2FP.PACK_AB R55, R67, R55 ;  /* 0x000000374337723e */ /* 0x000fc400000000ff */
[----:B------:R2:W5:Y:S01]  /*a310*/  LDL.64 R66, [R1+0x10] ;  /* 0x0000100001427983 */ /* 0x0005620000100a00 */
[----:B------:R-:W1:Y:S01]  /*a320*/  @P1 MUFU.LG2 R7, R7 ;  /* 0x0000000700071308 */ /* 0x000e620000000c00 */
[----:B------:R-:W-:-:S04]  /*a330*/  LEA.HI R2, R2, R5, RZ, 0x3 ;  /* 0x0000000502027211 */ /* 0x000fc800078f18ff */
[----:B------:R-:W-:Y:S01]  /*a340*/  LOP3.LUT R2, R2, 0xfffffff8, RZ, 0xc0, !PT ;  /* 0xfffffff802027812 */ /* 0x000fe200078ec0ff */
[C---:B------:R-:W-:Y:S02]  /*a350*/  FMUL.FTZ R107, R0.reuse, R107 ;  /* 0x0000006b006b7220 */ /* 0x040fe40000410000 */
[C---:B------:R-:W-:Y:S01]  /*a360*/  FMUL.FTZ R13, R0.reuse, R106 ;  /* 0x0000006a000d7220 */ /* 0x040fe20000410000 */
[----:B------:R-:W-:Y:S01]  /*a370*/  IADD3 R5, R5, -R2, RZ ;  /* 0x8000000205057210 */ /* 0x000fe20007ffe0ff */
[C---:B------:R-:W-:Y:S01]  /*a380*/  FMUL.FTZ R111, R0.reuse, R111 ;  /* 0x0000006f006f7220 */ /* 0x040fe20000410000 */
[----:B------:R-:W-:Y:S01]  /*a390*/  @P2 MOV R2, 0x3f317218 ;  /* 0x3f31721800022802 */ /* 0x000fe20000000f00 */
        /* <DEDUP_REMOVED lines=39> */
[----:B------:R-:W-:Y:S01]  /*a610*/  FMUL.FTZ R98, R0, R98 ;  /* 0x0000006200627220 */ /* 0x000fe20000410000 */
[----:B------:R-:W-:Y:S01]  /*a620*/  @P1 MOV R0, 0x3f317218 ;  /* 0x3f31721800001802 */ /* 0x000fe20000000f00 */
[----:B------:R-:W-:Y:S02]  /*a630*/  @P2 FMUL.FTZ R4, R2, c[0x0][0x2d0] ;  /* 0x0000b40002042a20 */ /* 0x000fe40000410000 */
[----:B-1----:R-:W-:Y:S02]  /*a640*/  @P1 FMUL.FTZ R2, R7, 0.69314718246459960938 ;  /* 0x3f31721807021820 */ /* 0x002fe40000410000 */
[----:B------:R-:W-:Y:S01]  /*a650*/  @P1 FMUL.FTZ R0, R0, c[0x0][0x2d0] ;  /* 0x0000b40000001a20 */ /* 0x000fe20000410000 */
[----:B------:R-:W1:Y:S01]  /*a660*/  @P2 MUFU.LG2 R6, R6 ;  /* 0x0000000600062308 */ /* 0x000e620000000c00 */
[----:B------:R-:W-:Y:S02]  /*a670*/  MOV R59, 0xff800000 ;  /* 0xff800000003b7802 */ /* 0x000fe40000000f00 */
[----:B------:R-:W-:Y:S01]  /*a680*/  @P1 FFMA.FTZ R59, R0, R3, R2 ;  /* 0x00000003003b1223 */ /* 0x000fe20000010002 */
[----:B------:R-:W-:-:S02]  /*a690*/  SHF.R.S32.HI R0, RZ, 0x5, R152 ;  /* 0x00000005ff007819 */ /* 0x000fc40000011498 */
[----:B------:R-:W-:Y:S02]  /*a6a0*/  F2FP.PACK_AB R57, R63, R57 ;  /* 0x000000393f39723e */ /* 0x000fe400000000ff */
[----:B------:R-:W-:Y:S01]  /*a6b0*/  SHF.R.S32.HI R3, RZ, 0x1f, R0 ;  /* 0x0000001fff037819 */ /* 0x000fe20000011400 */
[----:B------:R-:W4:Y:S01]  /*a6c0*/  S2R R63, SR_CTAID.X ;  /* 0x00000000003f7919 */ /* 0x000f220000002500 */
[----:B------:R-:W-:Y:S02]  /*a6d0*/  LEA.HI R2, R10, R10, RZ, 0x1 ;  /* 0x0000000a0a027211 */ /* 0x000fe400078f08ff */
[----:B------:R-:W-:Y:S02]  /*a6e0*/  LEA.HI R3, R3, R0, RZ, 0x3 ;  /* 0x0000000003037211 */ /* 0x000fe400078f18ff */
[----:B------:R-:W-:Y:S02]  /*a6f0*/  LOP3.LUT R2, R2, 0x1ffffffe, RZ, 0xc0, !PT ;  /* 0x1ffffffe02027812 */ /* 0x000fe400078ec0ff */
[----:B------:R-:W-:Y:S01]  /*a700*/  LOP3.LUT R3, R3, 0xffffff8, RZ, 0xc0, !PT ;  /* 0x0ffffff803037812 */ /* 0x000fe200078ec0ff */
[----:B-1----:R-:W-:Y:S01]  /*a710*/  @P2 FMUL.FTZ R6, R6, 0.69314718246459960938 ;  /* 0x3f31721806062820 */ /* 0x002fe20000410000 */
[----:B------:R-:W-:-:S02]  /*a720*/  F2FP.PACK_AB R44, R12, R44 ;  /* 0x0000002c0c2c723e */ /* 0x000fc400000000ff */
[C---:B------:R-:W-:Y:S02]  /*a730*/  IADD3 R7, R0.reuse, -R3, RZ ;  /* 0x8000000300077210 */ /* 0x040fe40007ffe0ff */
[----:B------:R-:W-:Y:S02]  /*a740*/  LEA R12, R0, R10, 0x9 ;  /* 0x0000000a000c7211 */ /* 0x000fe400078e48ff */
[----:B------:R-:W-:Y:S01]  /*a750*/  MOV R60, 0xff800000 ;  /* 0xff800000003c7802 */ /* 0x000fe20000000f00 */
[----:B------:R-:W-:Y:S01]  /*a760*/  @P2 FFMA.FTZ R60, R4, R100, R6 ;  /* 0x00000064043c2223 */ /* 0x000fe20000010006 */
[----:B------:R-:W-:Y:S02]  /*a770*/  SHF.R.S32.HI R0, RZ, 0x1f, R23 ;  /* 0x0000001fff007819 */ /* 0x000fe40000011417 */
[----:B------:R-:W-:Y:S02]  /*a780*/  IADD3 R10, R10, -R2, RZ ;  /* 0x800000020a0a7210 */ /* 0x000fe40007ffe0ff */
[----:B------:R-:W-:-:S02]  /*a790*/  SHF.R.S32.HI R6, RZ, 0x2, R154 ;  /* 0x00000002ff067819 */ /* 0x000fc4000001149a */
[C---:B------:R-:W-:Y:S02]  /*a7a0*/  LOP3.LUT R2, R5.reuse, 0x1, RZ, 0xc0, !PT ;  /* 0x0000000105027812 */ /* 0x040fe400078ec0ff */
[C---:B------:R-:W-:Y:S01]  /*a7b0*/  R2P PR, R5.reuse, 0x6 ;  /* 0x0000000605007804 */ /* 0x040fe20000000000 */
[----:B------:R-:W-:Y:S02]  /*a7c0*/  IMAD.SHL.U32 R5, R5, 0x40, RZ ;  /* 0x0000004005057824 */ /* 0x000fe400078e00ff */
[----:B------:R-:W-:Y:S01]  /*a7d0*/  IMAD R4, R0, c[0x0][0x3e0], RZ ;  /* 0x0000f80000047a24 */ /* 0x000fe200078e02ff */
[----:B------:R-:W-:Y:S02]  /*a7e0*/  LEA R0, R7, R6, 0x4 ;  /* 0x0000000607007211 */ /* 0x000fe400078e20ff */
[----:B------:R-:W-:Y:S02]  /*a7f0*/  ISETP.NE.U32.AND P3, PT, R2, 0x1, PT ;  /* 0x000000010200780c */ /* 0x000fe40003f65070 */
[----:B------:R-:W-:-:S02]  /*a800*/  IADD3 R3, R9, R61, RZ ;  /* 0x0000003d09037210 */ /* 0x000fc40007ffe0ff */
[----:B------:R-:W-:Y:S02]  /*a810*/  LOP3.LUT R5, R5, 0x1c0, RZ, 0xc0, !PT ;  /* 0x000001c005057812 */ /* 0x000fe400078ec0ff */
[----:B------:R-:W-:Y:S02]  /*a820*/  MOV R2, R8 ;  /* 0x0000000800027202 */ /* 0x000fe40000000f00 */
[----:B------:R-:W-:Y:S01]  /*a830*/  LEA R10, R10, R0, 0x3 ;  /* 0x000000000a0a7211 */ /* 0x000fe200078e18ff */
[----:B------:R-:W-:Y:S01]  /*a840*/  IMAD R7, R23, c[0x0][0x3e4], R4 ;  /* 0x0000f90017077a24 */ /* 0x000fe200078e0204 */
[----:B------:R-:W-:Y:S01]  /*a850*/  LEA.HI R6, R5, R5, RZ, 0x1d ;  /* 0x0000000505067211 */ /* 0x000fe200078fe8ff */
[----:B------:R-:W-:Y:S01]  /*a860*/  IMAD.WIDE.U32 R4, R23, c[0x0][0x3e0], R2 ;  /* 0x0000f80017047a25 */ /* 0x000fe200078e0002 */
[----:B----4-:R-:W-:Y:S02]  /*a870*/  LEA R10, R63, R10, 0x7 ;  /* 0x0000000a3f0a7211 */ /* 0x010fe400078e38ff */
[----:B------:R-:W-:Y:S01]  /*a880*/  LEA R2, R12, R6, 0x1 ;  /* 0x000000060c027211 */ /* 0x000fe200078e08ff */
[----:B------:R-:W-:Y:S01]  /*a890*/  IMAD R61, R153, c[0x0][0x388], RZ ;  /* 0x0000e200993d7a24 */ /* 0x000fe200078e02ff */
[----:B------:R-:W-:-:S02]  /*a8a0*/  LEA R0, R63, R0, 0x7 ;  /* 0x000000003f007211 */ /* 0x000fc400078e38ff */
[----:B------:R-:W-:Y:S01]  /*a8b0*/  IADD3 R5, R5, R7, RZ ;  /* 0x0000000705057210 */ /* 0x000fe20007ffe0ff */
[----:B------:R-:W-:Y:S01]  /*a8c0*/  @P0 IMAD.HI.U32 R7, R10, c[0x0][0x4ec], RZ ;  /* 0x00013b000a070a27 */ /* 0x000fe200078e00ff */
[----:B------:R-:W-:Y:S02]  /*a8d0*/  F2FP.PACK_AB R13, R107, R13 ;  /* 0x0000000d6b0d723e */ /* 0x000fe400000000ff */
[----:B------:R-:W-:Y:S02]  /*a8e0*/  SHF.L.U32 R2, R2, 0x1, RZ ;  /* 0x0000000102027819 */ /* 0x000fe400000006ff */
[C---:B------:R-:W-:Y:S02]  /*a8f0*/  IADD3 R3, R0.reuse, 0x8, RZ ;  /* 0x0000000800037810 */ /* 0x040fe40007ffe0ff */
[----:B------:R-:W-:Y:S01]  /*a900*/  ISETP.GE.OR P5, PT, R0, R61, P4 ;  /* 0x0000003d0000720c */ /* 0x000fe200027a6670 */
[----:B------:R-:W-:Y:S01]  /*a910*/  IMAD.MOV.U32 R0, RZ, RZ, R10 ;  /* 0x000000ffff007224 */ /* 0x000fe200078e000a */
[----:B------:R-:W-:-:S02]  /*a920*/  SHF.R.S32.HI R6, RZ, 0x1f, R101 ;  /* 0x0000001fff067819 */ /* 0x000fc40000011465 */
[----:B------:R-:W-:Y:S01]  /*a930*/  @P0 SHF.R.U32.HI R0, RZ, c[0x0][0x4f0], R7 ;  /* 0x00013c00ff000a19 */ /* 0x000fe20000011607 */
[----:B------:R1:W-:Y:S01]  /*a940*/  STS [R2+0x480], R13 ;  /* 0x0004800d02007388 */ /* 0x0003e20000000800 */
[----:B------:R-:W-:Y:S01]  /*a950*/  IADD3 R8, R2, 0x80, RZ ;  /* 0x0000008002087810 */ /* 0x000fe20007ffe0ff */
[----:B------:R-:W-:Y:S01]  /*a960*/  IMAD R6, R6, c[0x0][0x3d8], RZ ;  /* 0x0000f60006067a24 */ /* 0x000fe200078e02ff */
[----:B------:R-:W-:Y:S02]  /*a970*/  ISETP.GE.OR P4, PT, R3, R61, P4 ;  /* 0x0000003d0300720c */ /* 0x000fe40002786670 */
[----:B------:R-:W-:Y:S01]  /*a980*/  IADD3 R3, R2, 0x70, RZ ;  /* 0x0000007002037810 */ /* 0x000fe20007ffe0ff */
[----:B------:R-:W-:Y:S01]  /*a990*/  IMAD R23, R101, c[0x0][0x3dc], R6 ;  /* 0x0000f70065177a24 */ /* 0x000fe200078e0206 */
[----:B------:R-:W-:Y:S02]  /*a9a0*/  @P3 IADD3 R3, R8, 0x10, RZ ;  /* 0x0000001008033810 */ /* 0x000fe40007ffe0ff */
[----:B------:R-:W-:-:S02]  /*a9b0*/  SHF.R.S32.HI R6, RZ, 0x1f, R0 ;  /* 0x0000001fff067819 */ /* 0x000fc40000011400 */
[C---:B------:R-:W-:Y:S01]  /*a9c0*/  IADD3 R8, P0, R0.reuse, R14, RZ ;  /* 0x0000000e00087210 */ /* 0x040fe20007f1e0ff */
[----:B-1----:R-:W-:Y:S01]  /*a9d0*/  IMAD.WIDE.U32 R12, R101, c[0x0][0x3d8], R4 ;  /* 0x0000f600650c7a25 */ /* 0x002fe200078e0004 */
[----:B------:R-:W-:-:S05]  /*a9e0*/  IADD3 R4, -R0, RZ, RZ ;  /* 0x000000ff00047210 */ /* 0x000fca0007ffe1ff */
[----:B------:R-:W-:Y:S01]  /*a9f0*/  IMAD R4, R4, c[0x0][0x4e8], R10 ;  /* 0x00013a0004047a24 */ /* 0x000fe200078e020a */
[----:B------:R-:W-:Y:S02]  /*aa00*/  IADD3.X R9, R6, R15, R62, P0, !PT ;  /* 0x0000000f06097210 */ /* 0x000fe400007fe43e */
[----:B------:R-:W-:Y:S02]  /*aa10*/  MOV R6, 0x40 ;  /* 0x0000004000067802 */ /* 0x000fe40000000f00 */
[----:B------:R-:W-:Y:S02]  /*aa20*/  SHF.R.S32.HI R7, RZ, 0x1f, R4 ;  /* 0x0000001fff077819 */ /* 0x000fe40000011404 */
[----:B------:R-:W-:Y:S02]  /*aa30*/  SEL R237, R237, 0xffffffe0, !P1 ;  /* 0xffffffe0eded7807 */ /* 0x000fe40004800000 */
[----:B------:R-:W-:Y:S01]  /*aa40*/  F2FP.PACK_AB R11, R105, R11 ;  /* 0x0000000b690b723e */ /* 0x000fe200000000ff */
[----:B------:R-:W-:Y:S01]  /*aa50*/  IMAD R7, R7, c[0x0][0x488], RZ ;  /* 0x0001220007077a24 */ /* 0x000fe200078e02ff */
[----:B------:R-:W-:-:S02]  /*aa60*/  SEL R6, R6, 0xffffffc0, !P2 ;  /* 0xffffffc006067807 */ /* 0x000fc40005000000 */
[----:B------:R-:W-:Y:S02]  /*aa70*/  F2FP.PACK_AB R16, R109, R16 ;  /* 0x000000106d10723e */ /* 0x000fe400000000ff */
[----:B------:R-:W-:Y:S02]  /*aa80*/  F2FP.PACK_AB R17, R111, R17 ;  /* 0x000000116f11723e */ /* 0x000fe400000000ff */
[----:B------:R-:W-:Y:S02]  /*aa90*/  F2FP.PACK_AB R18, R113, R18 ;  /* 0x000000127112723e */ /* 0x000fe400000000ff */
[----:B------:R-:W-:Y:S02]  /*aaa0*/  F2FP.PACK_AB R21, R115, R21 ;  /* 0x000000157315723e */ /* 0x000fe400000000ff */
[----:B------:R-:W-:Y:S01]  /*aab0*/  IADD3 R0, R2, R237, RZ ;  /* 0x000000ed02007210 */ /* 0x000fe20007ffe0ff */
[----:B------:R-:W-:Y:S01]  /*aac0*/  IMAD R10, R4, c[0x0][0x48c], R7 ;  /* 0x00012300040a7a24 */ /* 0x000fe200078e0207 */
[----:B------:R-:W-:-:S02]  /*aad0*/  F2FP.PACK_AB R20, R117, R20 ;  /* 0x000000147514723e */ /* 0x000fc400000000ff */
[----:B------:R-:W-:Y:S02]  /*aae0*/  F2FP.PACK_AB R19, R119, R19 ;  /* 0x000000137713723e */ /* 0x000fe400000000ff */
[----:B------:R-:W-:Y:S01]  /*aaf0*/  IADD3 R237, R237, R3, RZ ;  /* 0x00000003eded7210 */ /* 0x000fe20007ffe0ff */
[----:B------:R-:W-:Y:S01]  /*ab00*/  STS [R2+0x80], R11 ;  /* 0x0000800b02007388 */ /* 0x000fe20000000800 */
[----:B------:R-:W-:Y:S01]  /*ab10*/  F2FP.PACK_AB R22, R121, R22 ;  /* 0x000000167916723e */ /* 0x000fe200000000ff */
[----:B------:R-:W-:Y:S01]  /*ab20*/  IMAD.WIDE.U32 R8, R4, c[0x0][0x488], R8 ;  /* 0x0001220004087a25 */ /* 0x000fe200078e0008 */
[----:B------:R-:W-:Y:S02]  /*ab30*/  F2FP.PACK_AB R24, R123, R24 ;  /* 0x000000187b18723e */ /* 0x000fe400000000ff */
[----:B------:R-:W-:Y:S01]  /*ab40*/  IADD3 R5, R2, R6, RZ ;  /* 0x0000000602057210 */ /* 0x000fe20007ffe0ff */
[----:B------:R-:W-:Y:S01]  /*ab50*/  STS [R3], R16 ;  /* 0x0000001003007388 */ /* 0x000fe20000000800 */
[----:B------:R-:W-:-:S02]  /*ab60*/  F2FP.PACK_AB R25, R125, R25 ;  /* 0x000000197d19723e */ /* 0x000fc400000000ff */
[----:B------:R-:W-:Y:S01]  /*ab70*/  F2FP.PACK_AB R27, R127, R27 ;  /* 0x0000001b7f1b723e */ /* 0x000fe200000000ff */
[----:B------:R-:W-:Y:S01]  /*ab80*/  STS [R3+0x400], R17 ;  /* 0x0004001103007388 */ /* 0x000fe20000000800 */
[C---:B------:R-:W-:Y:S02]  /*ab90*/  IADD3 R7, R6.reuse, R3, RZ ;  /* 0x0000000306077210 */ /* 0x040fe40007ffe0ff */
[----:B------:R-:W-:Y:S01]  /*aba0*/  F2FP.PACK_AB R42, R129, R42 ;  /* 0x0000002a812a723e */ /* 0x000fe200000000ff */
[----:B------:R-:W-:Y:S01]  /*abb0*/  STS [R0+0x80], R18 ;  /* 0x0000801200007388 */ /* 0x000fe20000000800 */
[----:B------:R-:W-:Y:S02]  /*abc0*/  F2FP.PACK_AB R41, R131, R41 ;  /* 0x000000298329723e */ /* 0x000fe400000000ff */
[----:B------:R-:W-:Y:S01]  /*abd0*/  IADD3 R4, R6, R0, RZ ;  /* 0x0000000006047210 */ /* 0x000fe20007ffe0ff */
[----:B------:R-:W-:Y:S01]  /*abe0*/  STS [R0+0x480], R21 ;  /* 0x0004801500007388 */ /* 0x000fe20000000800 */
[----:B------:R-:W-:-:S02]  /*abf0*/  F2FP.PACK_AB R40, R133, R40 ;  /* 0x000000288528723e */ /* 0x000fc400000000ff */
[----:B------:R-:W-:Y:S01]  /*ac00*/  F2FP.PACK_AB R39, R135, R39 ;  /* 0x000000278727723e */ /* 0x000fe200000000ff */
[----:B------:R-:W-:Y:S01]  /*ac10*/  STS [R237], R20 ;  /* 0x00000014ed007388 */ /* 0x000fe20000000800 */
[----:B------:R-:W-:Y:S02]  /*ac20*/  IADD3 R6, R237, R6, RZ ;  /* 0x00000006ed067210 */ /* 0x000fe40007ffe0ff */
        /* <DEDUP_REMOVED lines=11> */
[----:B------:R-:W-:-:S03]  /*ace0*/  F2FP.PACK_AB R31, R151, R31 ;  /* 0x0000001f971f723e */ /* 0x000fc600000000ff */
[----:B------:R-:W-:Y:S01]  /*acf0*/  STS [R7+0x400], R27 ;  /* 0x0004001b07007388 */ /* 0x000fe20000000800 */
[----:B------:R-:W-:Y:S02]  /*ad00*/  F2FP.PACK_AB R30, R103, R30 ;  /* 0x0000001e671e723e */ /* 0x000fe400000000ff */
[----:B------:R-:W-:Y:S01]  /*ad10*/  F2FP.PACK_AB R29, R26, R29 ;  /* 0x0000001d1a1d723e */ /* 0x000fe200000000ff */
[----:B------:R-:W-:Y:S01]  /*ad20*/  STS [R4+0x80], R42 ;  /* 0x0000802a04007388 */ /* 0x000fe20000000800 */
[----:B------:R-:W-:-:S03]  /*ad30*/  F2FP.PACK_AB R28, R102, R28 ;  /* 0x0000001c661c723e */ /* 0x000fc600000000ff */
[----:B------:R-:W-:Y:S01]  /*ad40*/  STS [R4+0x480], R41 ;  /* 0x0004802904007388 */ /* 0x000fe20000000800 */
[----:B------:R-:W-:-:S03]  /*ad50*/  F2FP.PACK_AB R58, R45, R43 ;  /* 0x0000002b2d3a723e */ /* 0x000fc600000000ff */
[----:B------:R-:W-:Y:S04]  /*ad60*/  STS [R6], R40 ;  /* 0x0000002806007388 */ /* 0x000fe80000000800 */
[----:B------:R-:W-:Y:S01]  /*ad70*/  STS [R6+0x400], R39 ;  /* 0x0004002706007388 */ /* 0x000fe20000000800 */
[----:B------:R-:W-:-:S03]  /*ad80*/  F2FP.PACK_AB R53, R71, R53 ;  /* 0x000000354735723e */ /* 0x000fc600000000ff */
        /* <DEDUP_REMOVED lines=53> */
[----:B------:R-:W4:Y:S04]  /*b0e0*/  SHFL.IDX PT, R9, R9, 0x1, 0x1c1f ;  /* 0x003c1f0009097f89 */ /* 0x000f2800000e0000 */
[----:B-1----:R2:W-:Y:S04]  /*b0f0*/  @!P5 ST.E [R10.64], R60 ;  /* 0x0000003c0a00d985 */ /* 0x0025e8000c101914 */
[----:B----4-:R2:W-:Y:S04]  /*b100*/  @!P4 ST.E [R8.64], R59 ;  /* 0x0000003b0800c985 */ /* 0x0105e8000c101914 */
[----:B------:R2:W1:Y:S04]  /*b110*/  LDS.128 R32, [R243+0x1080] ;  /* 0x00108000f3207984 */ /* 0x0004680000000c00 */
        /* <DEDUP_REMOVED lines=12> */
[----:B------:R2:W3:Y:S01]  /*b1e0*/  SHFL.IDX PT, R2, R21, RZ, 0x181f ;  /* 0x00181fff15027589 */ /* 0x0004e200000e0000 */
[----:B------:R-:W-:Y:S03]  /*b1f0*/  BSSY B0, `(.L_x_641) ;  /* 0x0000015000007945 */ /* 0x000fe60003800000 */
[----:B------:R2:W1:Y:S08]  /*b200*/  SHFL.IDX PT, R3, R20, RZ, 0x181f ;  /* 0x00181fff14037589 */ /* 0x00047000000e0000 */
[----:B------:R-:W-:Y:S05]  /*b210*/  @P0 BRA `(.L_x_642) ;  /* 0x0000012000000947 */ /* 0x000fea0003800000 */
[----:B----4-:R-:W4:Y:S01]  /*b220*/  LDS.128 R16, [R243+0x80] ;  /* 0x00008000f3107984 */ /* 0x010f220000000c00 */
[----:B-----5:R-:W-:-:S02]  /*b230*/  ISETP.GE.AND P1, PT, R65, c[0x0][0x3c8], PT ;  /* 0x0000f20041007a0c */ /* 0x020fc40003f26270 */
[----:B------:R-:W-:Y:S01]  /*b240*/  ISETP.GE.AND P0, PT, R64, c[0x0][0x3c8], PT ;  /* 0x0000f20040007a0c */ /* 0x000fe20003f06270 */
[----:B------:R-:W2:Y:S01]  /*b250*/  LDS.128 R12, [R243+0x4080] ;  /* 0x00408000f30c7984 */ /* 0x000ea20000000c00 */
[----:B------:R-:W-:-:S03]  /*b260*/  ISETP.GE.AND P2, PT, R66, c[0x0][0x3c8], PT ;  /* 0x0000f20042007a0c */ /* 0x000fc60003f46270 */
[----:B--2---:R-:W2:Y:S06]  /*b270*/  LDS.128 R8, [R243+0x8080] ;  /* 0x00808000f3087984 */ /* 0x004eac0000000c00 */
[----:B------:R-:W-:Y:S02]  /*b280*/  @!P1 SHF.R.S32.HI R4, RZ, 0x1f, R65 ;  /* 0x0000001fff049819 */ /* 0x000fe40000011441 */
[----:B------:R-:W-:Y:S02]  /*b290*/  @!P0 SHF.R.S32.HI R0, RZ, 0x1f, R64 ;  /* 0x0000001fff008819 */ /* 0x000fe40000011440 */
[----:B------:R-:W-:Y:S01]  /*b2a0*/  @!P1 LEA.HI R4, R4, R65, RZ, 0x3 ;  /* 0x0000004104049211 */ /* 0x000fe200078f18ff */
[----:B-1-3--:R-:W-:Y:S01]  /*b2b0*/  @!P2 IMAD.WIDE R6, R66, 0x2, R2 ;  /* 0x000000024206a825 */ /* 0x00afe200078e0202 */
[----:B------:R-:W-:-:S02]  /*b2c0*/  @!P0 LEA.HI R0, R0, R64, RZ, 0x3 ;  /* 0x0000004000008211 */ /* 0x000fc400078f18ff */
[----:B------:R-:W-:Y:S02]  /*b2d0*/  @!P1 LOP3.LUT R4, R4, 0xfffffff8, RZ, 0xc0, !PT ;  /* 0xfffffff804049812 */ /* 0x000fe400078ec0ff */
[----:B------:R-:W-:-:S03]  /*b2e0*/  @!P0 LOP3.LUT R0, R0, 0xfffffff8, RZ, 0xc0, !PT ;  /* 0xfffffff800008812 */ /* 0x000fc600078ec0ff */
[----:B------:R-:W-:-:S04]  /*b2f0*/  @!P1 IMAD.WIDE R4, R4, 0x2, R2 ;  /* 0x0000000204049825 */ /* 0x000fc800078e0202 */
[----:B------:R-:W-:Y:S01]  /*b300*/  @!P0 IMAD.WIDE R2, R0, 0x2, R2 ;  /* 0x0000000200028825 */ /* 0x000fe200078e0202 */
[----:B----4-:R1:W-:Y:S04]  /*b310*/  @!P2 ST.E.128 [R6.64], R16 ;  /* 0x000000100600a985 */ /* 0x0103e8000c101d14 */
[----:B------:R1:W-:Y:S04]  /*b320*/  @!P1 ST.E.128 [R4.64], R12 ;  /* 0x0000000c04009985 */ /* 0x0003e8000c101d14 */
[----:B--2---:R1:W-:Y:S02]  /*b330*/  @!P0 ST.E.128 [R2.64], R8 ;  /* 0x0000000802008985 */ /* 0x0043e4000c101d14 */
.L_x_642:
[----:B----4-:R-:W-:Y:S05]  /*b340*/  BSYNC B0 ;  /* 0x0000000000007941 */ /* 0x010fea0003800000 */
.L_x_641:
[----:B------:R-:W-:Y:S01]  /*b350*/  IADD3 R0, R68, 0x20, RZ ;  /* 0x0000002044007810 */ /* 0x000fe20007ffe0ff */
[----:B-1----:R1:W4:Y:S01]  /*b360*/  SHFL.IDX PT, R3, R20, 0x1, 0x181f ;  /* 0x00381f0014037f89 */ /* 0x00232200000e0000 */
[----:B------:R-:W-:Y:S02]  /*b370*/  BSSY B0, `(.L_x_643) ;  /* 0x0000013000007945 */ /* 0x000fe40003800000 */
[----:B------:R-:W-:Y:S01]  /*b380*/  ISETP.GE.AND P0, PT, R0, R61, PT ;  /* 0x0000003d0000720c */ /* 0x000fe20003f06270 */
[----:B---3--:R1:W3:-:S12]  /*b390*/  SHFL.IDX PT, R2, R21, 0x1, 0x181f ;  /* 0x00381f0015027f89 */ /* 0x0082d800000e0000 */
[----:B------:R-:W-:Y:S05]  /*b3a0*/  @P0 BRA `(.L_x_644) ;  /* 0x000000f000000947 */ /* 0x000fea0003800000 */
[----:B-----5:R-:W-:Y:S02]  /*b3b0*/  ISETP.GE.AND P1, PT, R65, c[0x0][0x3c8], PT ;  /* 0x0000f20041007a0c */ /* 0x020fe40003f26270 */
        /* <DEDUP_REMOVED lines=14> */
.L_x_644:
[----:B------:R-:W-:Y:S05]  /*b4a0*/  BSYNC B0 ;  /* 0x0000000000007941 */ /* 0x000fea0003800000 */
.L_x_643:
[----:B------:R-:W-:Y:S01]  /*b4b0*/  IADD3 R0, R68, 0x40, RZ ;  /* 0x0000004044007810 */ /* 0x000fe20007ffe0ff */
[----:B---34-:R3:W4:Y:S01]  /*b4c0*/  SHFL.IDX PT, R3, R20, 0x2, 0x181f ;  /* 0x00581f0014037f89 */ /* 0x01872200000e0000 */
[----:B------:R-:W-:Y:S02]  /*b4d0*/  BSSY B0, `(.L_x_645) ;  /* 0x0000013000007945 */ /* 0x000fe40003800000 */
[----:B------:R-:W-:Y:S01]  /*b4e0*/  ISETP.GE.AND P0, PT, R0, R61, PT ;  /* 0x0000003d0000720c */ /* 0x000fe20003f06270 */
[----:B------:R3:W1:-:S12]  /*b4f0*/  SHFL.IDX PT, R2, R21, 0x2, 0x181f ;  /* 0x00581f0015027f89 */ /* 0x00065800000e0000 */
        /* <DEDUP_REMOVED lines=16> */
.L_x_646:
[----:B------:R-:W-:Y:S05]  /*b600*/  BSYNC B0 ;  /* 0x0000000000007941 */ /* 0x000fea0003800000 */
.L_x_645:
        /* <DEDUP_REMOVED lines=22> */
.L_x_647:
        /* <DEDUP_REMOVED lines=9> */
.L_x_2577:


//--------------------- .text._ZN7cutlass13device_kernelIN5flash19enable_sm80_to_sm89INS1_16FlashAttnFwdSm80INS1_25CollectiveMainloopFwdSm80ILi8ELi2ELb1EN4cute5tupleIJNS5_1CILi128EEENS7_ILi96EEENS7_ILi192EEEEEELi192ENS_6half_tEfNS_4arch4Sm80ELb0ELb0ELb1ELb1ELb0ELb0ELb1ELb0EEENS1_21CollectiveEpilogueFwdINS6_IJS8_SA_S9_EEENS6_IJNS7_ILi1EEESI_SI_EEESC_SE_Li256ELb1ELb1ELb0ELb0EEENS1_19SingleTileSchedulerILb1ELb0ELb1ELi128EEEEEEEEEvNT_6ParamsE --------------------------
	.section	.text._ZN7cutlass13device_kernelIN5flash19enable_sm80_to_sm89INS1_16FlashAttnFwdSm80INS1_25CollectiveMainloopFwdSm80ILi8ELi2ELb1EN4cute5tupleIJNS5_1CILi128EEENS7_ILi96EEENS7_ILi192EEEEEELi192ENS_6half_tEfNS_4arch4Sm80ELb0ELb0ELb1ELb1ELb0ELb0ELb1ELb0EEENS1_21CollectiveEpilogueFwdINS6_IJS8_SA_S9_EEENS6_IJNS7_ILi1EEESI_SI_EEESC_SE_Li256ELb1ELb1ELb0ELb0EEENS1_19SingleTileSchedulerILb1ELb0ELb1ELi128EEEEEEEEEvNT_6ParamsE,"ax",@progbits
	.sectioninfo	@"SHI_REGISTERS=255"
	.align	128
.text._ZN7cutlass13device_kernelIN5flash19enable_sm80_to_sm89INS1_16FlashAttnFwdSm80INS1_25CollectiveMainloopFwdSm80ILi8ELi2ELb1EN4cute5tupleIJNS5_1CILi128EEENS7_ILi96EEENS7_ILi192EEEEEELi192ENS_6half_tEfNS_4arch4Sm80ELb0ELb0ELb1ELb1ELb0ELb0ELb1ELb0EEENS1_21CollectiveEpilogueFwdINS6_IJS8_SA_S9_EEENS6_IJNS7_ILi1EEESI_SI_EEESC_SE_Li256ELb1ELb1ELb0ELb0EEENS1_19SingleTileSchedulerILb1ELb0ELb1ELi128EEEEEEEEEvNT_6ParamsE:
        .type           _ZN7cutlass13device_kernelIN5flash19enable_sm80_to_sm89INS1_16FlashAttnFwdSm80INS1_25CollectiveMainloopFwdSm80ILi8ELi2ELb1EN4cute5tupleIJNS5_1CILi128EEENS7_ILi96EEENS7_ILi192EEEEEELi192ENS_6half_tEfNS_4arch4Sm80ELb0ELb0ELb1ELb1ELb0ELb0ELb1ELb0EEENS1_21CollectiveEpilogueFwdINS6_IJS8_SA_S9_EEENS6_IJNS7_ILi1EEESI_SI_EEESC_SE_Li256ELb1ELb1ELb0ELb0EEENS1_19SingleTileSchedulerILb1ELb0ELb1ELi128EEEEEEEEEvNT_6ParamsE,@function
        .size           _ZN7cutlass13device_kernelIN5flash19enable_sm80_to_sm89INS1_16FlashAttnFwdSm80INS1_25CollectiveMainloopFwdSm80ILi8ELi2ELb1EN4cute5tupleIJNS5_1CILi128EEENS7_ILi96EEENS7_ILi192EEEEEELi192ENS_6half_tEfNS_4arch4Sm80ELb0ELb0ELb1ELb1ELb0ELb0ELb1ELb0EEENS1_21CollectiveEpilogueFwdINS6_IJS8_SA_S9_EEENS6_IJNS7_ILi1EEESI_SI_EEESC_SE_Li256ELb1ELb1ELb0ELb0EEENS1_19SingleTileSchedulerILb1ELb0ELb1ELi128EEEEEEEEEvNT_6ParamsE,(.L_x_2578 - _ZN7cutlass13device_kernelIN5flash19enable_sm80_to_sm89INS1_16FlashAttnFwdSm80INS1_25CollectiveMainloopFwdSm80ILi8ELi2ELb1EN4cute5tupleIJNS5_1CILi128EEENS7_ILi96EEENS7_ILi192EEEEEELi192ENS_6half_tEfNS_4arch4Sm80ELb0ELb0ELb1ELb1ELb0ELb0ELb1ELb0EEENS1_21CollectiveEpilogueFwdINS6_IJS8_SA_S9_EEENS6_IJNS7_ILi1EEESI_SI_EEESC_SE_Li256ELb1ELb1ELb0ELb0EEENS1_19SingleTileSchedulerILb1ELb0ELb1ELi128EEEEEEEEEvNT_6ParamsE)
        .other          _ZN7cutlass13device_kernelIN5flash19enable_sm80_to_sm89INS1_16FlashAttnFwdSm80INS1_25CollectiveMainloopFwdSm80ILi8ELi2ELb1EN4cute5tupleIJNS5_1CILi128EEENS7_ILi96EEENS7_ILi192EEEEEELi192ENS_6half_tEfNS_4arch4Sm80ELb0ELb0ELb1ELb1ELb0ELb0ELb1ELb0EEENS1_21CollectiveEpilogueFwdINS6_IJS8_SA_S9_EEENS6_IJNS7_ILi1EEESI_SI_EEESC_SE_Li256ELb1ELb1ELb0ELb0EEENS1_19SingleTileSchedulerILb1ELb0ELb1ELi128EEEEEEEEEvNT_6ParamsE,@"STO_CUDA_ENTRY STV_DEFAULT"
_ZN7cutlass13device_kernelIN5flash19enable_sm80_to_sm89INS1_16FlashAttnFwdSm80INS1_25CollectiveMainloopFwdSm80ILi8ELi2ELb1EN4cute5tupleIJNS5_1CILi128EEENS7_ILi96EEENS7_ILi192EEEEEELi192ENS_6half_tEfNS_4arch4Sm80ELb0ELb0ELb1ELb1ELb0ELb0ELb1ELb0EEENS1_21CollectiveEpilogueFwdINS6_IJS8_SA_S9_EEENS6_IJNS7_ILi1EEESI_SI_EEESC_SE_Li256ELb1ELb1ELb0ELb0EEENS1_19SingleTileSchedulerILb1ELb0ELb1ELi128EEEEEEEEEvNT_6ParamsE:
        /* <DEDUP_REMOVED lines=17> */
.L_x_649:
        /* <DEDUP_REMOVED lines=8> */
.L_x_651:
[----:B------:R-:W-:-:S05]  /*0190*/  MOV R0, c[0x0][0x54c] ;  /* 0x0001530000007a02 */ /* 0x000fca0000000f00 */
.L_x_650:
[----:B-----5:R-:W-:Y:S01]  /*01a0*/  IMAD R0, R0, c[0x0][0x548], RZ ;  /* 0x0001520000007a24 */ /* 0x020fe200078e02ff */
[----:B-1----:R-:W-:-:S04]  /*01b0*/  SHF.L.U32 R2, R40, 0x7, RZ ;  /* 0x0000000728027819 */ /* 0x002fc800000006ff */
[----:B------:R-:W-:-:S04]  /*01c0*/  ISETP.GE.AND P0, PT, R2, R0, PT ;  /* 0x000000000200720c */ /* 0x000fc80003f06270 */
[----:B------:R-:W-:-:S05]  /*01d0*/  SEL R0, R5, 0xffffffff, !P0 ;  /* 0xffffffff05007807 */ /* 0x000fca0004000000 */
[----:B------:R1:W-:Y:S01]  /*01e0*/  STL [R1+0xc], R0 ;  /* 0x00000c0001007387 */ /* 0x0003e20000100800 */
[----:B------:R-:W-:Y:S05]  /*01f0*/  BRA `(.L_x_652) ;  /* 0x0000013000007947 */ /* 0x000fea0003800000 */
.L_x_648:
[----:B---3--:R-:W-:-:S04]  /*0200*/  ISETP.NE.U32.AND P0, PT, RZ, c[0x0][0x568], PT ;  /* 0x00015a00ff007a0c */ /* 0x008fc80003f05070 */
[----:B------:R-:W-:-:S13]  /*0210*/  ISETP.NE.AND.EX P0, PT, RZ, c[0x0][0x56c], PT, P0 ;  /* 0x00015b00ff007a0c */ /* 0x000fda0003f05300 */
[----:B------:R-:W-:Y:S05]  /*0220*/  @!P0 BRA `(.L_x_653) ;  /* 0x0000002000008947 */ /* 0x000fea0003800000 */
[----:B------:R1:W5:Y:S01]  /*0230*/  LDG.E R0, [R2.64] ;  /* 0x0000001402007981 */ /* 0x000362000c1e1900 */
[----:B------:R-:W-:Y:S05]  /*0240*/  BRA `(.L_x_654) ;  /* 0x0000009000007947 */ /* 0x000fea0003800000 */
.L_x_653:
        /* <DEDUP_REMOVED lines=8> */
.L_x_655:
[----:B------:R-:W-:-:S05]  /*02d0*/  MOV R0, c[0x0][0x54c] ;  /* 0x0001530000007a02 */ /* 0x000fca0000000f00 */
.L_x_654:
[----:B-----5:R-:W-:Y:S01]  /*02e0*/  IMAD R0, R0, c[0x0][0x548], RZ ;  /* 0x0001520000007a24 */ /* 0x020fe200078e02ff */
[----:B-1----:R-:W-:-:S04]  /*02f0*/  SHF.L.U32 R2, R40, 0x7, RZ ;  /* 0x0000000728027819 */ /* 0x002fc800000006ff */
[----:B------:R-:W-:-:S04]  /*0300*/  ISETP.GE.AND P0, PT, R2, R0, PT ;  /* 0x000000000200720c */ /* 0x000fc80003f06270 */
[----:B------:R-:W-:-:S05]  /*0310*/  SEL R0, R5, 0xffffffff, !P0 ;  /* 0xffffffff05007807 */ /* 0x000fca0004000000 */
[----:B------:R1:W-:Y:S04]  /*0320*/  STL [R1+0xc], R0 ;  /* 0x00000c0001007387 */ /* 0x0003e80000100800 */
.L_x_652:
[----:B------:R-:W2:Y:S02]  /*0330*/  LDL R41, [R1+0xc] ;  /* 0x00000c0001297983 */ /* 0x000ea40000100800 */
[----:B--2---:R-:W-:-:S13]  /*0340*/  ISETP.GE.AND P0, PT, R41, RZ, PT ;  /* 0x000000ff2900720c */ /* 0x004fda0003f06270 */
        /* <DEDUP_REMOVED lines=9> */
[----:B------:R-:W-:Y:S01]  /*03e0*/  @P2 IMAD.WIDE R2, R41, R27, c[0x0][0x370] ;  /* 0x0000dc0029022625 */ /* 0x000fe200078e021b */
[----:B------:R-:W-:-:S03]  /*03f0*/  CS2R R8, SRZ ;  /* 0x0000000000087805 */ /* 0x000fc6000001ff00 */
[----:B------:R-:W-:Y:S01]  /*0400*/  IMAD.MOV.U32 R10, RZ, RZ, c[0x0][0x168] ;  /* 0x00005a00ff0a7624 */ /* 0x000fe200078e00ff */
[----:B-1----:R1:W2:Y:S01]  /*0410*/  @P2 LDG.E R0, [R2.64] ;  /* 0x0000001402002981 */ /* 0x0022a2000c1e1900 */
[----:B------:R-:W-:-:S04]  /*0420*/  @P1 IMAD.WIDE R6, R41, R27, c[0x0][0x360] ;  /* 0x0000d80029061625 */ /* 0x000fc800078e021b */
[CC--:B------:R-:W-:Y:S01]  /*0430*/  IMAD.WIDE R4, R41.reuse, R27.reuse, c[0x0][0x348] ;  /* 0x0000d20029047625 */ /* 0x0c0fe200078e021b */
[----:B------:R3:W5:Y:S04]  /*0440*/  @P1 LDG.E R10, [R6.64] ;  /* 0x00000014060a1981 */ /* 0x000768000c1e1900 */
[----:B------:R3:W5:Y:S01]  /*0450*/  @P0 LDG.E R8, [R4.64] ;  /* 0x0000001404080981 */ /* 0x000762000c1e1900 */
[----:B-1----:R-:W-:-:S05]  /*0460*/  IMAD.WIDE R2, R41, R27, c[0x0][0x350] ;  /* 0x0000d40029027625 */ /* 0x002fca00078e021b */
[----:B------:R3:W5:Y:S01]  /*0470*/  @P6 LDG.E R9, [R2.64] ;  /* 0x0000001402096981 */ /* 0x000762000c1e1900 */
[----:B------:R-:W-:Y:S02]  /*0480*/  UMOV UR4, URZ ;  /* 0x0000003f00047c82 */ /* 0x000fe40008000000 */
[----:B------:R-:W-:Y:S02]  /*0490*/  ULDC UR6, c[0x0][0x1d0] ;  /* 0x0000740000067ab9 */ /* 0x000fe40000000800 */
[----:B--2---:R3:W1:Y:S02]  /*04a0*/  @P2 R2UR UR4, R0 ;  /* 0x00000000000423c2 */ /* 0x00466400000e0000 */
[----:B-1-3--:R-:W-:Y:S05]  /*04b0*/  @P1 BRA `(.L_x_656) ;  /* 0x0000004000001947 */ /* 0x00afea0003800000 */
[----:B------:R-:W-:Y:S05]  /*04c0*/  @!P0 BRA `(.L_x_656) ;  /* 0x0000003000008947 */ /* 0x000fea0003800000 */
[----:B------:R1:W2:Y:S04]  /*04d0*/  LDG.E R0, [R4.64] ;  /* 0x0000001404007981 */ /* 0x0002a8000c1e1900 */
[----:B-1----:R-:W2:Y:S02]  /*04e0*/  LDG.E R4, [R4.64+0x4] ;  /* 0x0000041404047981 */ /* 0x002ea4000c1e1900 */
[----:B--2--5:R-:W-:-:S02]  /*04f0*/  IADD3 R10, -R0, R4, RZ ;  /* 0x00000004000a7210 */ /* 0x024fc40007ffe1ff */
.L_x_656:
[----:B------:R-:W-:-:S04]  /*0500*/  ISETP.NE.U32.AND P1, PT, RZ, c[0x0][0x368], PT ;  /* 0x0000da00ff007a0c */ /* 0x000fc80003f25070 */
[----:B------:R-:W-:-:S13]  /*0510*/  ISETP.NE.AND.EX P1, PT, RZ, c[0x0][0x36c], PT, P1 ;  /* 0x0000db00ff007a0c */ /* 0x000fda0003f25310 */
[----:B------:R-:W-:Y:S05]  /*0520*/  @!P1 BRA `(.L_x_657) ;  /* 0x0000004000009947 */ /* 0x000fea0003800000 */
[----:B------:R-:W-:-:S05]  /*0530*/  IMAD.WIDE R2, R41, R27, c[0x0][0x368] ;  /* 0x0000da0029027625 */ /* 0x000fca00078e021b */
[----:B------:R-:W2:Y:S02]  /*0540*/  LDG.E R0, [R2.64] ;  /* 0x0000001402007981 */ /* 0x000ea4000c1e1900 */
[----:B--2---:R1:W2:Y:S02]  /*0550*/  R2UR UR6, R0 ;  /* 0x00000000000673c2 */ /* 0x0042a400000e0000 */
[----:B-12---:R-:W-:Y:S05]  /*0560*/  BRA `(.L_x_658) ;  /* 0x0000006000007947 */ /* 0x006fea0003800000 */
.L_x_657:
[----:B------:R-:W-:Y:S05]  /*0570*/  @!P6 BRA `(.L_x_658) ;  /* 0x000000500000e947 */ /* 0x000fea0003800000 */
[----:B------:R1:W2:Y:S04]  /*0580*/  LDG.E R0, [R2.64] ;  /* 0x0000001402007981 */ /* 0x0002a8000c1e1900 */
[----:B-1----:R-:W3:Y:S01]  /*0590*/  LDG.E R2, [R2.64+0x4] ;  /* 0x0000041402027981 */ /* 0x002ee2000c1e1900 */
[----:B--2---:R-:W1:Y:S08]  /*05a0*/  R2UR UR5, R0 ;  /* 0x00000000000573c2 */ /* 0x004e7000000e0000 */
[----:B---3--:R-:W1:Y:S02]  /*05b0*/  R2UR UR6, R2 ;  /* 0x00000000020673c2 */ /* 0x008e6400000e0000 */
[----:B-1----:R-:W-:-:S06]  /*05c0*/  UIADD3 UR6, -UR5, UR6, URZ ;  /* 0x0000000605067290 */ /* 0x002fcc000fffe13f */
.L_x_658:
[----:B------:R-:W-:Y:S01]  /*05d0*/  UIADD3 UR6, -UR4, UR6, URZ ;  /* 0x0000000604067290 */ /* 0x000fe2000fffe13f */
[----:B-----5:R-:W-:Y:S01]  /*05e0*/  IADD3 R11, R9, UR4, RZ ;  /* 0x00000004090b7c10 */ /* 0x020fe2000fffe0ff */
[----:B------:R-:W-:Y:S01]  /*05f0*/  CS2R R98, SRZ ;  /* 0x0000000000627805 */ /* 0x000fe2000001ff00 */
[----:B------:R-:W-:Y:S01]  /*0600*/  PLOP3.LUT P2, PT, PT, PT, PT, 0x80, 0x0 ;  /* 0x000000000000781c */ /* 0x000fe20003f4f070 */
[----:B------:R-:W-:Y:S01]  /*0610*/  UISETP.GE.AND UP0, UPT, UR6, 0x1, UPT ;  /* 0x000000010600788c */ /* 0x000fe2000bf06270 */
[----:B------:R-:W-:Y:S01]  /*0620*/  CS2R R14, SRZ ;  /* 0x00000000000e7805 */ /* 0x000fe2000001ff00 */
[----:B------:R-:W-:Y:S01]  /*0630*/  UIADD3 UR4, UR6, 0x5f, URZ ;  /* 0x0000005f06047890 */ /* 0x000fe2000fffe03f */
[----:B------:R-:W-:Y:S01]  /*0640*/  IMAD.MOV.U32 R96, RZ, RZ, RZ ;  /* 0x000000ffff607224 */ /* 0x000fe200078e00ff */
[----:B------:R-:W-:Y:S01]  /*0650*/  MOV R9, RZ ;  /* 0x000000ff00097202 */ /* 0x000fe20000000f00 */
[----:B------:R-:W-:Y:S01]  /*0660*/  IMAD.MOV.U32 R94, RZ, RZ, RZ ;  /* 0x000000ffff5e7224 */ /* 0x000fe200078e00ff */
[----:B------:R-:W-:Y:S01]  /*0670*/  PLOP3.LUT P1, PT, PT, PT, UP0, 0x80, 0x0 ;  /* 0x000000000000781c */ /* 0x000fe20003f2f008 */
[----:B------:R-:W-:Y:S01]  /*0680*/  UIMAD.WIDE UR4, UR4, 0x2aaaaaab, URZ ;  /* 0x2aaaaaab040478a5 */ /* 0x000fe2000f8e023f */
[----:B------:R-:W-:Y:S01]  /*0690*/  IMAD.MOV.U32 R92, RZ, RZ, RZ ;  /* 0x000000ffff5c7224 */ /* 0x000fe200078e00ff */
[----:B------:R-:W-:Y:S01]  /*06a0*/  CS2R R90, SRZ ;  /* 0x00000000005a7805 */ /* 0x000fe2000001ff00 */
[----:B------:R-:W-:Y:S01]  /*06b0*/  CS2R R12, SRZ ;  /* 0x00000000000c7805 */ /* 0x000fe2000001ff00 */
[----:B------:R-:W-:Y:S01]  /*06c0*/  USHF.R.U32.HI UR16, URZ, 0x1f, UR5 ;  /* 0x0000001f3f107899 */ /* 0x000fe20008011605 */
[----:B------:R-:W-:Y:S01]  /*06d0*/  MOV R88, RZ ;  /* 0x000000ff00587202 */ /* 0x000fe20000000f00 */
[----:B------:R-:W-:Y:S01]  /*06e0*/  IMAD.MOV.U32 R86, RZ, RZ, RZ ;  /* 0x000000ffff567224 */ /* 0x000fe200078e00ff */
[----:B------:R-:W-:Y:S01]  /*06f0*/  CS2R R16, SRZ ;  /* 0x0000000000107805 */ /* 0x000fe2000001ff00 */
[----:B------:R-:W-:Y:S01]  /*0700*/  ULEA.HI.SX32 UR16, UR5, UR16, 0x1c ;  /* 0x0000001005107291 */ /* 0x000fe2000f8fe23f */
[----:B------:R-:W-:Y:S01]  /*0710*/  MOV R84, RZ ;  /* 0x000000ff00547202 */ /* 0x000fe20000000f00 */
        /* <DEDUP_REMOVED lines=44> */
[----:B------:R-:W-:Y:S01]  /*09e0*/  CS2R R116, SRZ ;  /* 0x0000000000747805 */ /* 0x000fe2000001ff00 */
[----:B------:R-:W-:Y:S01]  /*09f0*/  CS2R R114, SRZ ;  /* 0x0000000000727805 */ /* 0x000fe2000001ff00 */
[----:B------:R-:W-:Y:S01]  /*0a00*/  IMAD.MOV.U32 R112, RZ, RZ, RZ ;  /* 0x000000ffff707224 */ /* 0x000fe200078e00ff */
[----:B------:R-:W-:Y:S01]  /*0a10*/  CS2R R110, SRZ ;  /* 0x00000000006e7805 */ /* 0x000fe2000001ff00 */
[----:B------:R-:W-:Y:S01]  /*0a20*/  CS2R R108, SRZ ;  /* 0x00000000006c7805 */ /* 0x000fe2000001ff00 */
[----:B------:R-:W-:Y:S01]  /*0a30*/  CS2R R106, SRZ ;  /* 0x00000000006a7805 */ /* 0x000fe2000001ff00 */
[----:B------:R-:W-:Y:S01]  /*0a40*/  CS2R R104, SRZ ;  /* 0x0000000000687805 */ /* 0x000fe2000001ff00 */
[----:B------:R-:W-:Y:S01]  /*0a50*/  CS2R R42, SRZ ;  /* 0x00000000002a7805 */ /* 0x000fe2000001ff00 */
[----:B------:R-:W-:Y:S05]  /*0a60*/  @!P1 BRA `(.L_x_659) ;  /* 0x0000a3c000009947 */ /* 0x000fea0003800000 */
[----:B------:R-:W-:Y:S01]  /*0a70*/  ISETP.NE.U32.AND P4, PT, RZ, c[0x0][0x340], PT ;  /* 0x0000d000ff007a0c */ /* 0x000fe20003f85070 */
[----:B------:R-:W1:Y:S01]  /*0a80*/  S2R R24, SR_CTAID.Y ;  /* 0x0000000000187919 */ /* 0x000e620000002600 */
[----:B------:R-:W-:-:S02]  /*0a90*/  SHF.R.S32.HI R0, RZ, 0x1f, R8 ;  /* 0x0000001fff007819 */ /* 0x000fc40000011408 */
[----:B------:R-:W-:Y:S01]  /*0aa0*/  SHF.R.S32.HI R37, RZ, 0x1f, R113 ;  /* 0x0000001fff257819 */ /* 0x000fe20000011471 */
[----:B------:R-:W-:Y:S01]  /*0ab0*/  IMAD.MOV.U32 R4, RZ, RZ, c[0x0][0x2c4] ;  /* 0x0000b100ff047624 */ /* 0x000fe200078e00ff */
[----:B------:R-:W-:Y:S01]  /*0ac0*/  ISETP.NE.AND.EX P4, PT, RZ, c[0x0][0x344], PT, P4 ;  /* 0x0000d100ff007a0c */ /* 0x000fe20003f85340 */
[----:B------:R-:W-:Y:S02]  /*0ad0*/  UMOV UR7, 0x60 ;  /* 0x0000006000077882 */ /* 0x000fe40000000000 */
[----:B------:R-:W-:Y:S01]  /*0ae0*/  ULDC.64 UR4, c[0x0][0x1e0] ;  /* 0x0000780000047ab9 */ /* 0x000fe20000000a00 */
[----:B------:R-:W-:Y:S01]  /*0af0*/  SHF.R.S32.HI R17, RZ, 0x1f, R41 ;  /* 0x0000001fff117819 */ /* 0x000fe20000011429 */
[----:B------:R-:W-:-:S08]  /*0b00*/  ULDC.64 UR10, c[0x0][0x208] ;  /* 0x00008200000a7ab9 */ /* 0x000fd00000000a00 */
[----:B------:R-:W-:-:S05]  /*0b10*/  @P4 IMAD.WIDE R2, R41, R27, c[0x0][0x340] ;  /* 0x0000d00029024625 */ /* 0x000fca00078e021b */
[----:B------:R2:W3:Y:S01]  /*0b20*/  @P4 LDG.E R18, [R2.64] ;  /* 0x0000001402124981 */ /* 0x0004e2000c1e1900 */
[----:B------:R-:W-:Y:S01]  /*0b30*/  IMAD R0, R0, c[0x0][0x178], RZ ;  /* 0x00005e0000007a24 */ /* 0x000fe200078e02ff */
[-C--:B------:R-:W-:Y:S01]  /*0b40*/  LEA.HI R35, R37, R113.reuse, RZ, 0x3 ;  /* 0x0000007125237211 */ /* 0x080fe200078f18ff */
[----:B------:R-:W-:Y:S01]  /*0b50*/  UIMAD.WIDE.U32 UR18, UR7, UR4, URZ ;  /* 0x00000004071272a5 */ /* 0x000fe2000f8e003f */
[----:B------:R-:W-:Y:S01]  /*0b60*/  ISETP.NE.AND P1, PT, R4, 0x1, PT ;  /* 0x000000010400780c */ /* 0x000fe20003f25270 */
[----:B------:R-:W-:Y:S01]  /*0b70*/  IMAD R0, R8, c[0x0][0x17c], R0 ;  /* 0x00005f0008007a24 */ /* 0x000fe200078e0200 */
[----:B------:R-:W-:Y:S01]  /*0b80*/  SHF.R.S32.HI R14, RZ, 0x3, R35 ;  /* 0x00000003ff0e7819 */ /* 0x000fe20000011423 */
[----:B------:R-:W-:Y:S01]  /*0b90*/  UIMAD.WIDE.U32 UR14, UR7, UR10, URZ ;  /* 0x0000000a070e72a5 */ /* 0x000fe2000f8e003f */
[----:B-1----:R-:W-:Y:S01]  /*0ba0*/  SHF.R.S32.HI R29, RZ, 0x1f, R24 ;  /* 0x0000001fff1d7819 */ /* 0x002fe20000011418 */
[----:B------:R-:W-:Y:S01]  /*0bb0*/  IMAD.U32 R4, RZ, RZ, UR18 ;  /* 0x00000012ff047e24 */ /* 0x000fe2000f8e00ff */
[----:B------:R-:W-:Y:S01]  /*0bc0*/  UIMAD UR4, UR16, -0x60, UR7 ;  /* 0xffffffa0100478a4 */ /* 0x000fe2000f8e0207 */
[----:B------:R-:W-:Y:S01]  /*0bd0*/  IMAD.U32 R5, RZ, RZ, UR19 ;  /* 0x00000013ff057e24 */ /* 0x000fe2000f8e00ff */
[----:B------:R-:W-:Y:S01]  /*0be0*/  SEL R5, R17, RZ, !P0 ;  /* 0x000000ff11057207 */ /* 0x000fe20004000000 */
[----:B------:R-:W-:Y:S01]  /*0bf0*/  IMAD.MOV.U32 R34, RZ, RZ, R4 ;  /* 0x000000ffff227224 */ /* 0x000fe200078e0004 */
[----:B------:R-:W-:Y:S01]  /*0c00*/  SEL R4, R41, RZ, !P0 ;  /* 0x000000ff29047207 */ /* 0x000fe20004000000 */
[----:B------:R-:W-:Y:S01]  /*0c10*/  IMAD.U32 R9, RZ, RZ, UR15 ;  /* 0x0000000fff097e24 */ /* 0x000fe2000f8e00ff */
[-C--:B------:R-:W-:Y:S01]  /*0c20*/  LEA.HI R15, R37, R113.reuse, RZ, 0x4 ;  /* 0x00000071250f7211 */ /* 0x080fe200078f20ff */
[----:B------:R-:W-:Y:S01]  /*0c30*/  IMAD R5, R5, c[0x0][0x1c0], RZ ;  /* 0x0000700005057a24 */ /* 0x000fe200078e02ff */
[----:B------:R-:W-:Y:S01]  /*0c40*/  UIMAD UR5, UR7, UR5, URZ ;  /* 0x00000005070572a4 */ /* 0x000fe2000f8e023f */
[----:B------:R-:W-:Y:S01]  /*0c50*/  IMAD R9, R40, 0x80, R14 ;  /* 0x0000008028097824 */ /* 0x000fe200078e020e */
[----:B------:R-:W-:Y:S01]  /*0c60*/  SHF.R.S32.HI R13, RZ, 0x4, R15 ;  /* 0x00000004ff0d7819 */ /* 0x000fe2000001140f */
[----:B------:R-:W-:Y:S01]  /*0c70*/  UIADD3 UR8, UR16, -0x1, URZ ;  /* 0xffffffff10087890 */ /* 0x000fe2000fffe03f */
[----:B------:R-:W-:Y:S01]  /*0c80*/  IMAD.MOV.U32 R39, RZ, RZ, c[0x0][0x1e0] ;  /* 0x00007800ff277624 */ /* 0x000fe200078e00ff */
[----:B------:R-:W-:Y:S01]  /*0c90*/  UIADD3 UR5, UR19, UR5, URZ ;  /* 0x0000000513057290 */ /* 0x000fe2000fffe03f */
[----:B------:R-:W-:Y:S01]  /*0ca0*/  IMAD.MOV.U32 R42, RZ, RZ, c[0x0][0x1e4] ;  /* 0x00007900ff2a7624 */ /* 0x000fe200078e00ff */
[----:B------:R-:W-:Y:S01]  /*0cb0*/  USHF.R.S32.HI UR9, URZ, 0x1f, UR8 ;  /* 0x0000001f3f097899 */ /* 0x000fe20008011408 */
[----:B--2---:R-:W-:Y:S01]  /*0cc0*/  IMAD.WIDE.U32 R2, R8, c[0x0][0x178], RZ ;  /* 0x00005e0008027a25 */ /* 0x004fe200078e00ff */
[----:B------:R-:W-:Y:S01]  /*0cd0*/  UIMAD UR12, UR5, UR8, URZ ;  /* 0x00000008050c72a4 */ /* 0x000fe2000f8e023f */
[----:B------:R-:W-:Y:S01]  /*0ce0*/  LEA.HI R112, R37, R113, RZ, 0x5 ;  /* 0x0000007125707211 */ /* 0x000fe200078f28ff */
[----:B------:R-:W-:Y:S01]  /*0cf0*/  UIMAD UR7, UR7, UR11, URZ ;  /* 0x0000000b070772a4 */ /* 0x000fe2000f8e023f */
[----:B------:R-:W-:Y:S01]  /*0d00*/  IMAD.IADD R3, R3, 0x1, R0 ;  /* 0x0000000103037824 */ /* 0x000fe200078e0200 */
[----:B------:R-:W-:Y:S01]  /*0d10*/  LOP3.LUT R0, R35, 0xfffffff8, RZ, 0xc0, !PT ;  /* 0xfffffff823007812 */ /* 0x000fe200078ec0ff */
[----:B------:R-:W-:Y:S01]  /*0d20*/  IMAD.U32 R8, RZ, RZ, UR14 ;  /* 0x0000000eff087e24 */ /* 0x000fe2000f8e00ff */
[----:B------:R-:W-:Y:S01]  /*0d30*/  UIMAD UR12, UR9, UR18, UR12 ;  /* 0x00000012090c72a4 */ /* 0x000fe2000f8e020c */
[----:B------:R-:W-:Y:S01]  /*0d40*/  IMAD.WIDE.U32 R2, R24, c[0x0][0x1b8], R2 ;  /* 0x00006e0018027a25 */ /* 0x000fe200078e0002 */
[----:B------:R-:W-:-:S02]  /*0d50*/  UIADD3 UR7, UR15, UR7, URZ ;  /* 0x000000070f077290 */ /* 0x000fc4000fffe03f */
[----:B------:R-:W-:Y:S01]  /*0d60*/  UISETP.GE.AND UP0, UPT, UR6, 0x61, UPT ;  /* 0x000000610600788c */ /* 0x000fe2000bf06270 */
[----:B------:R-:W-:Y:S02]  /*0d70*/  IMAD.IADD R28, R113, 0x1, -R0 ;  /* 0x00000001711c7824 */ /* 0x000fe400078e0a00 */
[----:B------:R-:W-:Y:S02]  /*0d80*/  IMAD R0, R29, c[0x0][0x1b8], RZ ;  /* 0x00006e001d007a24 */ /* 0x000fe400078e02ff */
[----:B------:R-:W-:Y:S02]  /*0d90*/  IMAD R7, R28, 0x20, R14 ;  /* 0x000000201c077824 */ /* 0x000fe400078e020e */
[----:B------:R-:W-:Y:S02]  /*0da0*/  IMAD R0, R24, c[0x0][0x1bc], R0 ;  /* 0x00006f0018007a24 */ /* 0x000fe400078e0200 */
[----:B------:R-:W-:Y:S02]  /*0db0*/  IMAD R7, R40, 0x80, R7 ;  /* 0x0000008028077824 */ /* 0x000fe400078e0207 */
[----:B------:R-:W-:-:S02]  /*0dc0*/  IMAD.IADD R3, R3, 0x1, R0 ;  /* 0x0000000103037824 */ /* 0x000fc400078e0200 */
[----:B------:R-:W-:-:S04]  /*0dd0*/  @P1 IMAD.HI.U32 R6, R7, c[0x0][0x2c8], RZ ;  /* 0x0000b20007061a27 */ /* 0x000fc800078e00ff */
[----:B------:R-:W-:Y:S01]  /*0de0*/  IMAD.MOV.U32 R0, RZ, RZ, R7 ;  /* 0x000000ffff007224 */ /* 0x000fe200078e0007 */
[----:B------:R-:W-:Y:S01]  /*0df0*/  @P1 SHF.R.U32.HI R0, RZ, c[0x0][0x2cc], R6 ;  /* 0x0000b300ff001a19 */ /* 0x000fe20000011606 */
[----:B------:R-:W-:Y:S02]  /*0e00*/  IMAD R6, R4, c[0x0][0x1c4], R5 ;  /* 0x0000710004067a24 */ /* 0x000fe400078e0205 */
[----:B------:R-:W-:Y:S01]  /*0e10*/  IMAD R5, R10, c[0x0][0x2c4], RZ ;  /* 0x0000b1000a057a24 */ /* 0x000fe200078e02ff */
[----:B------:R-:W-:Y:S01]  /*0e20*/  IADD3 R10, R9, 0x20, RZ ;  /* 0x00000020090a7810 */ /* 0x000fe20007ffe0ff */
[----:B------:R-:W-:Y:S01]  /*0e30*/  IMAD.WIDE.U32 R2, R4, c[0x0][0x1c0], R2 ;  /* 0x0000700004027a25 */ /* 0x000fe200078e0002 */
[----:B------:R-:W-:Y:S02]  /*0e40*/  BAR.SYNC.DEFER_BLOCKING 0x0 ;  /* 0x0000000000007b1d */ /* 0x000fe40000010000 */
[----:B------:R-:W-:Y:S01]  /*0e50*/  ISETP.GE.AND P5, PT, R10, R5, PT ;  /* 0x000000050a00720c */ /* 0x000fe20003fa6270 */
[----:B------:R-:W-:-:S02]  /*0e60*/  IMAD.MOV R4, RZ, RZ, -R0 ;  /* 0x000000ffff047224 */ /* 0x000fc400078e0a00 */
[----:B------:R-:W-:Y:S02]  /*0e70*/  IMAD.IADD R3, R3, 0x1, R6 ;  /* 0x0000000103037824 */ /* 0x000fe400078e0206 */
[----:B------:R-:W-:Y:S01]  /*0e80*/  IMAD R10, R4, c[0x0][0x2c4], R7 ;  /* 0x0000b100040a7a24 */ /* 0x000fe200078e0207 */
[----:B------:R-:W-:Y:S01]  /*0e90*/  SHF.R.S32.HI R4, RZ, 0x1f, R0 ;  /* 0x0000001fff047819 */ /* 0x000fe20000011400 */
[----:B------:R-:W-:Y:S01]  /*0ea0*/  IMAD.U32 R6, RZ, RZ, UR4 ;  /* 0x00000004ff067e24 */ /* 0x000fe2000f8e00ff */
[----:B------:R-:W-:Y:S01]  /*0eb0*/  SHF.R.S32.HI R7, RZ, 0x1f, R11 ;  /* 0x0000001fff077819 */ /* 0x000fe2000001140b */
[----:B------:R-:W-:Y:S01]  /*0ec0*/  IMAD.MOV.U32 R36, RZ, RZ, R8 ;  /* 0x000000ffff247224 */ /* 0x000fe200078e0008 */
[----:B------:R-:W-:Y:S01]  /*0ed0*/  IADD3 R8, R9, 0x40, RZ ;  /* 0x0000004009087810 */ /* 0x000fe20007ffe0ff */
[----:B------:R-:W-:Y:S01]  /*0ee0*/  IMAD R4, R4, c[0x0][0x1b0], RZ ;  /* 0x00006c0004047a24 */ /* 0x000fe200078e02ff */
[----:B------:R-:W-:Y:S01]  /*0ef0*/  IADD3 R22, R6, UR6, -R14 ;  /* 0x0000000606167c10 */ /* 0x000fe2000fffe80e */
[----:B------:R-:W-:Y:S01]  /*0f00*/  IMAD.SHL.U32 R6, R14, 0x40, RZ ;  /* 0x000000400e067824 */ /* 0x000fe200078e00ff */
[----:B------:R-:W-:Y:S01]  /*0f10*/  ISETP.GE.AND P1, PT, R8, R5, PT ;  /* 0x000000050800720c */ /* 0x000fe20003f26270 */
[----:B------:R-:W-:Y:S01]  /*0f20*/  IMAD.WIDE.U32 R2, R0, c[0x0][0x1b0], R2 ;  /* 0x00006c0000027a25 */ /* 0x000fe200078e0002 */
[----:B------:R-:W-:-:S03]  /*0f30*/  IADD3 R8, P0, R11, R14, RZ ;  /* 0x0000000e0b087210 */ /* 0x000fc60007f1e0ff */
[----:B------:R-:W-:Y:S01]  /*0f40*/  IMAD R11, R0, c[0x0][0x1b4], R4 ;  /* 0x00006d00000b7a24 */ /* 0x000fe200078e0204 */
[----:B------:R-:W-:Y:S01]  /*0f50*/  LOP3.LUT R0, R6, 0x1c0, RZ, 0xc0, !PT ;  /* 0x000001c006007812 */ /* 0x000fe200078ec0ff */
[----:B------:R-:W-:Y:S01]  /*0f60*/  IMAD.SHL.U32 R4, R28, 0x8, RZ ;  /* 0x000000081c047824 */ /* 0x000fe200078e00ff */
[----:B------:R-:W-:Y:S01]  /*0f70*/  LEA.HI.X.SX32 R12, R14, R7, 0x1, P0 ;  /* 0x000000070e0c7211 */ /* 0x000fe200000f0eff */
[----:B------:R-:W-:Y:S01]  /*0f80*/  IMAD.IADD R3, R3, 0x1, R11 ;  /* 0x0000000103037824 */ /* 0x000fe200078e020b */
[C---:B------:R-:W-:Y:S02]  /*0f90*/  ISETP.GE.AND P0, PT, R9.reuse, R5, PT ;  /* 0x000000050900720c */ /* 0x040fe40003f06270 */
[----:B------:R-:W-:Y:S01]  /*0fa0*/  IADD3 R6, R9, 0x60, RZ ;  /* 0x0000006009067810 */ /* 0x000fe20007ffe0ff */
[----:B------:R-:W-:Y:S01]  /*0fb0*/  IMAD.WIDE.U32 R2, R10, c[0x0][0x1a8], R2 ;  /* 0x00006a000a027a25 */ /* 0x000fe200078e0002 */
[----:B------:R-:W-:Y:S02]  /*0fc0*/  LOP3.LUT R9, R0, 0x38, R4, 0xf8, !PT ;  /* 0x0000003800097812 */ /* 0x000fe400078ef804 */
[----:B------:R-:W-:-:S02]  /*0fd0*/  SHF.R.U32.HI R0, RZ, 0x3, R0 ;  /* 0x00000003ff007819 */ /* 0x000fc40000011600 */
[----:B------:R-:W-:Y:S02]  /*0fe0*/  LEA.HI R7, R15, R13, RZ, 0x1 ;  /* 0x0000000d0f077211 */ /* 0x000fe400078f08ff */
[----:B------:R-:W-:Y:S02]  /*0ff0*/  LOP3.LUT R16, R9, R0, RZ, 0x3c, !PT ;  /* 0x0000000009107212 */ /* 0x000fe400078e3cff */
[----:B------:R-:W-:Y:S02]  /*1000*/  SHF.R.S32.HI R0, RZ, 0x1f, R10 ;  /* 0x0000001fff007819 */ /* 0x000fe4000001140a */
[----:B------:R-:W-:Y:S02]  /*1010*/  LOP3.LUT R7, R7, 0xfffffffe, RZ, 0xc0, !PT ;  /* 0xfffffffe07077812 */ /* 0x000fe400078ec0ff */
[----:B------:R-:W-:Y:S01]  /*1020*/  ISETP.GE.AND P2, PT, R6, R5, PT ;  /* 0x000000050600720c */ /* 0x000fe20003f46270 */
[----:B------:R-:W-:Y:S01]  /*1030*/  IMAD R0, R0, c[0x0][0x1a8], RZ ;  /* 0x00006a0000007a24 */ /* 0x000fe200078e02ff */
[----:B------:R-:W-:Y:S01]  /*1040*/  SHF.R.S32.HI R5, RZ, 0x1f, R4 ;  /* 0x0000001fff057819 */ /* 0x000fe20000011404 */
[----:B------:R-:W-:Y:S01]  /*1050*/  IMAD R6, R12, c[0x0][0x1e0], RZ ;  /* 0x000078000c067a24 */ /* 0x000fe200078e02ff */
[----:B------:R-:W-:Y:S01]  /*1060*/  IADD3 R31, R4, 0x40, RZ ;  /* 0x00000040041f7810 */ /* 0x000fe20007ffe0ff */
[----:B------:R-:W-:Y:S01]  /*1070*/  IMAD R11, R10, c[0x0][0x1ac], R0 ;  /* 0x00006b000a0b7a24 */ /* 0x000fe200078e0200 */
[----:B------:R-:W-:Y:S01]  /*1080*/  LOP3.LUT R0, R15, 0xfffffff0, RZ, 0xc0, !PT ;  /* 0xfffffff00f007812 */ /* 0x000fe200078ec0ff */
[----:B------:R-:W-:Y:S01]  /*1090*/  IMAD.IADD R33, R13, 0x1, -R7 ;  /* 0x000000010d217824 */ /* 0x000fe200078e0a07 */
[----:B------:R-:W-:Y:S01]  /*10a0*/  LEA R15, P3, R2, c[0x0][0x160], 0x1 ;  /* 0x00005800020f7a11 */ /* 0x000fe200078608ff */
[----:B------:R-:W-:Y:S01]  /*10b0*/  IMAD.IADD R3, R3, 0x1, R11 ;  /* 0x0000000103037824 */ /* 0x000fe200078e020b */
[----:B------:R-:W-:Y:S01]  /*10c0*/  LEA.HI R11, R37, R113, RZ, 0x6 ;  /* 0x00000071250b7211 */ /* 0x000fe200078f30ff */
[----:B------:R-:W-:Y:S01]  /*10d0*/  IMAD.IADD R0, R113, 0x1, -R0 ;  /* 0x0000000171007824 */ /* 0x000fe200078e0a00 */
[----:B------:R-:W-:Y:S01]  /*10e0*/  IADD3 R32, R4, 0x80, RZ ;  /* 0x0000008004207810 */ /* 0x000fe20007ffe0ff */
[----:B------:R-:W-:Y:S01]  /*10f0*/  IMAD R9, R8, c[0x0][0x1e4], R6 ;  /* 0x0000790008097a24 */ /* 0x000fe200078e0206 */
[----:B------:R-:W-:Y:S01]  /*1100*/  LEA.HI.X R14, R2, c[0x0][0x164], R3, 0x1, P3 ;  /* 0x00005900020e7a11 */ /* 0x000fe200018f0c03 */
[----:B------:R-:W-:Y:S01]  /*1110*/  IMAD R3, R29, c[0x0][0x1e8], RZ ;  /* 0x00007a001d037a24 */ /* 0x000fe200078e02ff */
[----:B------:R-:W-:Y:S01]  /*1120*/  SHF.R.S32.HI R10, RZ, 0x1f, R0 ;  /* 0x0000001fff0a7819 */ /* 0x000fe20000011400 */
[----:B------:R-:W-:Y:S01]  /*1130*/  IMAD.WIDE.U32 R6, R8, c[0x0][0x1e0], R4 ;  /* 0x0000780008067a25 */ /* 0x000fe200078e0004 */
[----:B------:R-:W-:Y:S01]  /*1140*/  SHFL.IDX PT, R2, R15, RZ, 0x181f ;  /* 0x00181fff0f027589 */ /* 0x000fe200000e0000 */
[----:B------:R-:W-:-:S02]  /*1150*/  ISETP.GE.AND P3, PT, R31, c[0x0][0x198], PT ;  /* 0x000066001f007a0c */ /* 0x000fc40003f66270 */
[----:B------:R-:W-:Y:S01]  /*1160*/  LEA.HI R30, R10, R0, RZ, 0x3 ;  /* 0x000000000a1e7211 */ /* 0x000fe200078f18ff */
[----:B------:R-:W-:Y:S02]  /*1170*/  IMAD.SHL.U32 R10, R11, 0x8, RZ ;  /* 0x000000080b0a7824 */ /* 0x000fe400078e00ff */
[----:B------:R-:W-:Y:S02]  /*1180*/  IMAD R11, R24, c[0x0][0x1ec], R3 ;  /* 0x00007b00180b7a24 */ /* 0x000fe400078e0203 */
[----:B------:R-:W-:Y:S01]  /*1190*/  IMAD.IADD R7, R7, 0x1, R9 ;  /* 0x0000000107077824 */ /* 0x000fe200078e0209 */
[----:B------:R-:W1:Y:S01]  /*11a0*/  SHFL.IDX PT, R3, R14, RZ, 0x181f ;  /* 0x00181fff0e037589 */ /* 0x000e6200000e0000 */
[----:B------:R-:W-:Y:S01]  /*11b0*/  IMAD R12, R12, c[0x0][0x208], RZ ;  /* 0x000082000c0c7a24 */ /* 0x000fe200078e02ff */
[----:B------:R-:W-:Y:S01]  /*11c0*/  LOP3.LUT R19, R16, 0xfffffe00, R10, 0xf8, !PT ;  /* 0xfffffe0010137812 */ /* 0x000fe200078ef80a */
[----:B------:R-:W-:-:S04]  /*11d0*/  IMAD.WIDE.U32 R6, R24, c[0x0][0x1e8], R6 ;  /* 0x00007a0018067a25 */ /* 0x000fc800078e0006 */
[----:B------:R-:W-:Y:S01]  /*11e0*/  IMAD.IADD R21, R7, 0x1, R11 ;  /* 0x0000000107157824 */ /* 0x000fe200078e020b */
[----:B------:R-:W-:Y:S01]  /*11f0*/  STL [R1+0x30], R19 ;  /* 0x0000301301007387 */ /* 0x000fe20000100800 */
[----:B------:R-:W-:Y:S02]  /*1200*/  IMAD.MOV.U32 R20, RZ, RZ, R6 ;  /* 0x000000ffff147224 */ /* 0x000fe400078e0006 */
[----:B------:R-:W-:Y:S01]  /*1210*/  IMAD R13, R8, c[0x0][0x20c], R12 ;  /* 0x00008300080d7a24 */ /* 0x000fe200078e020c */
[----:B------:R-:W-:Y:S01]  /*1220*/  LOP3.LUT R12, R30, 0xfffffff8, RZ, 0xc0, !PT ;  /* 0xfffffff81e0c7812 */ /* 0x000fe200078ec0ff */
[----:B------:R-:W-:-:S04]  /*1230*/  IMAD.WIDE.U32 R8, R8, c[0x0][0x208], R4 ;  /* 0x0000820008087a25 */ /* 0x000fc800078e0004 */
[----:B------:R-:W-:Y:S02]  /*1240*/  IMAD R29, R29, c[0x0][0x210], RZ ;  /* 0x000084001d1d7a24 */ /* 0x000fe400078e02ff */
[----:B------:R-:W-:Y:S02]  /*1250*/  IMAD.IADD R9, R9, 0x1, R13 ;  /* 0x0000000109097824 */ /* 0x000fe400078e020d */
[----:B------:R-:W-:Y:S01]  /*1260*/  IMAD.IADD R27, R0, 0x1, -R12 ;  /* 0x00000001001b7824 */ /* 0x000fe200078e0a0c */
[----:B------:R-:W-:Y:S01]  /*1270*/  @!P0 SHF.R.S32.HI R0, RZ, 0x1f, R31 ;  /* 0x0000001fff008819 */ /* 0x000fe2000001141f */
[C---:B------:R-:W-:Y:S02]  /*1280*/  IMAD R29, R24.reuse, c[0x0][0x214], R29 ;  /* 0x00008500181d7a24 */ /* 0x040fe400078e021d */
[----:B------:R-:W-:Y:S01]  /*1290*/  IMAD.WIDE.U32 R24, R24, c[0x0][0x210], R8 ;  /* 0x0000840018187a25 */ /* 0x000fe200078e0008 */
[----:B------:R-:W-:Y:S01]  /*12a0*/  @!P0 LEA.HI R8, R0, R31, RZ, 0x3 ;  /* 0x0000001f00088211 */ /* 0x000fe200078f18ff */
[----:B------:R-:W-:Y:S02]  /*12b0*/  SHFL.IDX PT, R9, R14, 0x1, 0x181f ;  /* 0x00381f000e097f89 */ /* 0x000fe400000e0000 */
[----:B------:R-:W-:Y:S01]  /*12c0*/  IMAD.SHL.U32 R38, R19, 0x2, RZ ;  /* 0x0000000213267824 */ /* 0x000fe200078e00ff */
[----:B------:R-:W-:-:S02]  /*12d0*/  @!P0 LOP3.LUT R12, R8, 0xfffffff8, RZ, 0xc0, !PT ;  /* 0xfffffff8080c8812 */ /* 0x000fc400078ec0ff */
[----:B------:R-:W2:Y:S03]  /*12e0*/  SHFL.IDX PT, R8, R15, 0x1, 0x181f ;  /* 0x00381f000f087f89 */ /* 0x000ea600000e0000 */
[----:B-1----:R-:W-:Y:S01]  /*12f0*/  @!P0 IMAD.WIDE R12, R12, 0x2, R2 ;  /* 0x000000020c0c8825 */ /* 0x002fe200078e0202 */
[----:B------:R-:W-:Y:S01]  /*1300*/  STL [R1], R38 ;  /* 0x0000002601007387 */ /* 0x000fe20000100800 */
[--C-:B---3--:R-:W-:Y:S02]  /*1310*/  @P4 SHF.R.S32.HI R7, RZ, 0x1f, R18.reuse ;  /* 0x0000001fff074819 */ /* 0x108fe40000011412 */
[----:B------:R-:W-:Y:S02]  /*1320*/  @P4 IMAD.MOV.U32 R6, RZ, RZ, R18 ;  /* 0x000000ffff064224 */ /* 0x000fe400078e0012 */
[----:B------:R-:W-:Y:S02]  /*1330*/  @!P4 IMAD.MOV.U32 R6, RZ, RZ, R41 ;  /* 0x000000ffff06c224 */ /* 0x000fe400078e0029 */
[----:B------:R-:W-:-:S03]  /*1340*/  @!P4 IMAD.MOV.U32 R7, RZ, RZ, R17 ;  /* 0x000000ffff07c224 */ /* 0x000fc600078e0011 */
[----:B------:R-:W-:Y:S02]  /*1350*/  SEL R26, R6, RZ, !P6 ;  /* 0x000000ff061a7207 */ /* 0x000fe40007000000 */
[----:B------:R-:W-:Y:S02]  /*1360*/  SEL R23, R7, RZ, !P6 ;  /* 0x000000ff07177207 */ /* 0x000fe40007000000 */
[----:B------:R-:W-:Y:S01]  /*1370*/  ISETP.GE.AND P6, PT, R4, c[0x0][0x198], PT ;  /* 0x0000660004007a0c */ /* 0x000fe20003fc6270 */
[----:B------:R-:W-:Y:S01]  /*1380*/  IMAD.WIDE.U32 R20, R26, c[0x0][0x1f0], R20 ;  /* 0x00007c001a147a25 */ /* 0x000fe200078e0014 */
[----:B------:R-:W-:Y:S02]  /*1390*/  @!P0 SHF.R.S32.HI R7, RZ, 0x1f, R32 ;  /* 0x0000001fff078819 */ /* 0x000fe40000011420 */
[C---:B------:R-:W-:Y:S01]  /*13a0*/  @!P0 LEA R6, P4, R4.reuse, R2, 0x1 ;  /* 0x0000000204068211 */ /* 0x040fe200078808ff */
[----:B------:R-:W-:Y:S01]  /*13b0*/  IMAD.MOV.U32 R44, RZ, RZ, R20 ;  /* 0x000000ffff2c7224 */ /* 0x000fe200078e0014 */
[----:B------:R-:W-:Y:S01]  /*13c0*/  @!P0 LEA.HI R0, R7, R32, RZ, 0x3 ;  /* 0x0000002007008211 */ /* 0x000fe200078f18ff */
[----:B------:R-:W-:Y:S01]  /*13d0*/  STL.64 [R1+0x28], R20 ;  /* 0x0000281401007387 */ /* 0x000fe20000100a00 */
[----:B------:R-:W-:-:S02]  /*13e0*/  @!P0 LEA.HI.X R7, R4, R3, R5, 0x1, P4 ;  /* 0x0000000304078211 */ /* 0x000fc400020f0c05 */
[----:B------:R-:W-:Y:S02]  /*13f0*/  @!P0 LOP3.LUT R0, R0, 0xfffffff8, RZ, 0xc0, !PT ;  /* 0xfffffff800008812 */ /* 0x000fe400078ec0ff */
[----:B------:R-:W-:Y:S01]  /*1400*/  ISETP.GE.AND P4, PT, R32, c[0x0][0x198], PT ;  /* 0x0000660020007a0c */ /* 0x000fe20003f86270 */
[----:B------:R1:W-:Y:S02]  /*1410*/  @!P0 LDGSTS.E.BYPASS.LTC128B.128 [R38+0x100], [R6.64], !P6 ;  /* 0x0010000006268fae */ /* 0x0003e4000f101d54 */
[----:B------:R-:W-:Y:S01]  /*1420*/  @!P0 IMAD.WIDE R10, R0, 0x2, R2 ;  /* 0x00000002000a8825 */ /* 0x000fe200078e0202 */
[----:B------:R-:W-:Y:S01]  /*1430*/  @!P5 SHF.R.S32.HI R0, RZ, 0x1f, R32 ;  /* 0x0000001fff00d819 */ /* 0x000fe20000011420 */
[----:B------:R-:W-:Y:S03]  /*1440*/  SHFL.IDX PT, R2, R15, 0x2, 0x181f ;  /* 0x00581f000f027f89 */ /* 0x000fe600000e0000 */
[----:B------:R-:W-:Y:S01]  /*1450*/  @!P5 LEA.HI R0, R0, R32, RZ, 0x3 ;  /* 0x000000200000d211 */ /* 0x000fe200078f18ff */
[----:B------:R-:W3:Y:S03]  /*1460*/  SHFL.IDX PT, R3, R14, 0x2, 0x181f ;  /* 0x00581f000e037f89 */ /* 0x000ee600000e0000 */
[----:B------:R-:W-:Y:S01]  /*1470*/  @!P5 LOP3.LUT R0, R0, 0xfffffff8, RZ, 0xc0, !PT ;  /* 0xfffffff80000d812 */ /* 0x000fe200078ec0ff */
[----:B------:R4:W-:Y:S04]  /*1480*/  @!P0 LDGSTS.E.BYPASS.LTC128B.128 [R38+0x4100], [R12.64], !P3 ;  /* 0x041000000c268fae */ /* 0x0009e8000d901d54 */
[----:B------:R5:W-:Y:S01]  /*1490*/  @!P0 LDGSTS.E.BYPASS.LTC128B.128 [R38+0x8100], [R10.64], !P4 ;  /* 0x081000000a268fae */ /* 0x000be2000e101d54 */
[----:B-1----:R-:W-:-:S02]  /*14a0*/  @!P5 SHF.R.S32.HI R6, RZ, 0x1f, R31 ;  /* 0x0000001fff06d819 */ /* 0x002fc4000001141f */
[----:B------:R-:W-:Y:S02]  /*14b0*/  @!P1 SHF.R.S32.HI R7, RZ, 0x1f, R32 ;  /* 0x0000001fff079819 */ /* 0x000fe40000011420 */
[----:B------:R-:W-:Y:S02]  /*14c0*/  @!P5 LEA.HI R16, R6, R31, RZ, 0x3 ;  /* 0x0000001f0610d211 */ /* 0x000fe400078f18ff */
[----:B------:R-:W1:Y:S01]  /*14d0*/  SHFL.IDX PT, R6, R15, 0x3, 0x181f ;  /* 0x00781f000f067f89 */ /* 0x000e6200000e0000 */
[----:B------:R-:W-:Y:S02]  /*14e0*/  @!P1 LEA.HI R18, R7, R32, RZ, 0x3 ;  /* 0x0000002007129211 */ /* 0x000fe400078f18ff */
[----:B------:R-:W-:Y:S01]  /*14f0*/  @!P5 LOP3.LUT R16, R16, 0xfffffff8, RZ, 0xc0, !PT ;  /* 0xfffffff81010d812 */ /* 0x000fe200078ec0ff */
[----:B------:R1:W1:Y:S01]  /*1500*/  SHFL.IDX PT, R7, R14, 0x3, 0x181f ;  /* 0x00781f000e077f89 */ /* 0x00026200000e0000 */
[----:B------:R-:W-:-:S03]  /*1510*/  @!P1 LOP3.LUT R18, R18, 0xfffffff8, RZ, 0xc0, !PT ;  /* 0xfffffff812129812 */ /* 0x000fc600078ec0ff */
[----:B--2---:R-:W-:Y:S01]  /*1520*/  @!P5 IMAD.WIDE R16, R16, 0x2, R8 ;  /* 0x000000021010d825 */ /* 0x004fe200078e0208 */
[----:B-----5:R-:W-:-:S03]  /*1530*/  @!P1 SHF.R.S32.HI R10, RZ, 0x1f, R31 ;  /* 0x0000001fff0a9819 */ /* 0x020fc6000001141f */
[----:B---3--:R-:W-:Y:S01]  /*1540*/  @!P1 IMAD.WIDE R18, R18, 0x2, R2 ;  /* 0x0000000212129825 */ /* 0x008fe200078e0202 */
[----:B----4-:R-:W-:Y:S02]  /*1550*/  @!P1 LEA.HI R12, R10, R31, RZ, 0x3 ;  /* 0x0000001f0a0c9211 */ /* 0x010fe400078f18ff */
[----:B------:R-:W-:Y:S02]  /*1560*/  @!P5 LEA R10, P0, R4, R8, 0x1 ;  /* 0x00000008040ad211 */ /* 0x000fe400078008ff */
[----:B------:R-:W-:Y:S02]  /*1570*/  @!P1 LOP3.LUT R12, R12, 0xfffffff8, RZ, 0xc0, !PT ;  /* 0xfffffff80c0c9812 */ /* 0x000fe400078ec0ff */
[----:B------:R-:W-:-:S03]  /*1580*/  @!P5 LEA.HI.X R11, R4, R9, R5, 0x1, P0 ;  /* 0x00000009040bd211 */ /* 0x000fc600000f0c05 */
[----:B------:R-:W-:Y:S02]  /*1590*/  @!P1 IMAD.WIDE R12, R12, 0x2, R2 ;  /* 0x000000020c0c9825 */ /* 0x000fe400078e0202 */
[----:B------:R2:W-:Y:S02]  /*15a0*/  @!P5 LDGSTS.E.BYPASS.LTC128B.128 [R38+0x1100], [R10.64], !P6 ;  /* 0x011000000a26dfae */ /* 0x0005e4000f101d54 */
[----:B-1----:R-:W-:Y:S01]  /*15b0*/  @!P5 IMAD.WIDE R14, R0, 0x2, R8 ;  /* 0x00000002000ed825 */ /* 0x002fe200078e0208 */
[C---:B------:R-:W-:Y:S01]  /*15c0*/  @!P1 LEA R8, P0, R4.reuse, R2, 0x1 ;  /* 0x0000000204089211 */ /* 0x040fe200078008ff */
[----:B------:R1:W-:Y:S02]  /*15d0*/  @!P5 LDGSTS.E.BYPASS.LTC128B.128 [R38+0x5100], [R16.64], !P3 ;  /* 0x051000001026dfae */ /* 0x0003e4000d901d54 */
[----:B------:R-:W-:Y:S01]  /*15e0*/  IMAD R0, R23, c[0x0][0x1f0], RZ ;  /* 0x00007c0017007a24 */ /* 0x000fe200078e02ff */
[C-C-:B------:R-:W-:Y:S01]  /*15f0*/  @!P1 LEA.HI.X R9, R4.reuse, R3, R5.reuse, 0x1, P0 ;  /* 0x0000000304099211 */ /* 0x140fe200000f0c05 */
[----:B------:R3:W-:Y:S01]  /*1600*/  @!P5 LDGSTS.E.BYPASS.LTC128B.128 [R38+0x9100], [R14.64], !P4 ;  /* 0x091000000e26dfae */ /* 0x0007e2000e101d54 */
[----:B------:R-:W-:Y:S01]  /*1610*/  @!P2 LEA R2, P0, R4, R6, 0x1 ;  /* 0x000000060402a211 */ /* 0x000fe200078008ff */
[----:B------:R-:W-:Y:S01]  /*1620*/  IMAD R0, R26, c[0x0][0x1f4], R0 ;  /* 0x00007d001a007a24 */ /* 0x000fe200078e0200 */
[----:B------:R-:W-:Y:S01]  /*1630*/  ISETP.GE.AND P5, PT, R22, 0x21, PT ;  /* 0x000000211600780c */ /* 0x000fe20003fa6270 */
[----:B------:R4:W-:Y:S01]  /*1640*/  @!P1 LDGSTS.E.BYPASS.LTC128B.128 [R38+0x2100], [R8.64], !P6 ;  /* 0x0210000008269fae */ /* 0x0009e2000f101d54 */
[----:B------:R-:W-:Y:S01]  /*1650*/  @!P2 LEA.HI.X R3, R4, R7, R5, 0x1, P0 ;  /* 0x000000070403a211 */ /* 0x000fe200000f0c05 */
[----:B------:R-:W-:Y:S01]  /*1660*/  IMAD.IADD R45, R21, 0x1, R0 ;  /* 0x00000001152d7824 */ /* 0x000fe200078e0200 */
[----:B------:R-:W-:Y:S01]  /*1670*/  @!P2 SHF.R.S32.HI R5, RZ, 0x1f, R32 ;  /* 0x0000001fff05a819 */ /* 0x000fe20000011420 */
[----:B------:R5:W-:Y:S04]  /*1680*/  @!P1 LDGSTS.E.BYPASS.LTC128B.128 [R38+0x6100], [R12.64], !P3 ;  /* 0x061000000c269fae */ /* 0x000be8000d901d54 */
[----:B------:R2:W-:Y:S01]  /*1690*/  @!P1 LDGSTS.E.BYPASS.LTC128B.128 [R38+0xa100], [R18.64], !P4 ;  /* 0x0a10000012269fae */ /* 0x0005e2000e101d54 */
[----:B------:R-:W-:-:S03]  /*16a0*/  ISETP.GE.AND P1, PT, R22, 0x41, PT ;  /* 0x000000411600780c */ /* 0x000fc60003f26270 */
[----:B------:R2:W-:Y:S01]  /*16b0*/  @!P2 LDGSTS.E.BYPASS.LTC128B.128 [R38+0x3100], [R2.64], !P6 ;  /* 0x031000000226afae */ /* 0x0005e2000f101d54 */
[----:B------:R-:W-:-:S03]  /*16c0*/  ISETP.GE.AND P6, PT, R22, 0x1, PT ;  /* 0x000000011600780c */ /* 0x000fc60003fc6270 */
[----:B------:R2:W-:Y:S01]  /*16d0*/  STL.64 [R1+0x10], R44 ;  /* 0x0000102c01007387 */ /* 0x0005e20000100a00 */
[----:B-1----:R-:W-:Y:S02]  /*16e0*/  IMAD.SHL.U32 R16, R42, 0x40, RZ ;  /* 0x000000402a107824 */ /* 0x002fe400078e00ff */
[----:B---3--:R-:W-:Y:S01]  /*16f0*/  IMAD.WIDE.U32 R14, R39, 0x40, RZ ;  /* 0x00000040270e7825 */ /* 0x008fe200078e00ff */
[----:B----4-:R-:W-:-:S03]  /*1700*/  @!P2 SHF.R.S32.HI R8, RZ, 0x1f, R31 ;  /* 0x0000001fff08a819 */ /* 0x010fc6000001141f */
[----:B------:R-:W-:Y:S01]  /*1710*/  IMAD.IADD R9, R25, 0x1, R29 ;  /* 0x0000000119097824 */ /* 0x000fe200078e021d */
[----:B-----5:R-:W-:Y:S01]  /*1720*/  @!P2 LEA.HI R12, R8, R31, RZ, 0x3 ;  /* 0x0000001f080ca211 */ /* 0x020fe200078f18ff */
[----:B------:R-:W-:-:S03]  /*1730*/  IMAD.MOV.U32 R8, RZ, RZ, R24 ;  /* 0x000000ffff087224 */ /* 0x000fc600078e0018 */
[----:B------:R-:W-:Y:S01]  /*1740*/  @!P2 LOP3.LUT R12, R12, 0xfffffff8, RZ, 0xc0, !PT ;  /* 0xfffffff80c0ca812 */ /* 0x000fe200078ec0ff */
[----:B--2---:R-:W-:-:S04]  /*1750*/  IMAD.WIDE.U32 R18, R26, c[0x0][0x218], R8 ;  /* 0x000086001a127a25 */ /* 0x004fc800078e0008 */
[----:B------:R-:W-:Y:S01]  /*1760*/  IMAD.WIDE.U32 R2, R34, UR8, R44 ;  /* 0x0000000822027c25 */ /* 0x000fe2000f8e002c */
[----:B------:R1:W-:Y:S03]  /*1770*/  STL.64 [R1+0x20], R18 ;  /* 0x0000201201007387 */ /* 0x0003e60000100a00 */
[----:B------:R-:W-:Y:S01]  /*1780*/  @!P2 IMAD.WIDE R12, R12, 0x2, R6 ;  /* 0x000000020c0ca825 */ /* 0x000fe200078e0206 */
[----:B------:R-:W-:Y:S01]  /*1790*/  IADD3 R0, R3, UR12, RZ ;  /* 0x0000000c03007c10 */ /* 0x000fe2000fffe0ff */
[----:B------:R-:W-:Y:S01]  /*17a0*/  UIMAD UR12, UR7, UR8, URZ ;  /* 0x00000008070c72a4 */ /* 0x000fe2000f8e023f */
[C---:B------:R-:W-:Y:S01]  /*17b0*/  @P6 LEA R10, P0, R2.reuse, c[0x0][0x1c8], 0x1 ;  /* 0x00007200020a6a11 */ /* 0x040fe200078008ff */
[----:B------:R-:W-:Y:S01]  /*17c0*/  IMAD.MOV.U32 R40, RZ, RZ, R18 ;  /* 0x000000ffff287224 */ /* 0x000fe200078e0012 */
[----:B------:R-:W-:Y:S01]  /*17d0*/  @!P2 LEA.HI R3, R5, R32, RZ, 0x3 ;  /* 0x000000200503a211 */ /* 0x000fe200078f18ff */
[----:B------:R2:W-:Y:S01]  /*17e0*/  @!P2 LDGSTS.E.BYPASS.LTC128B.128 [R38+0x7100], [R12.64], !P3 ;  /* 0x071000000c26afae */ /* 0x0005e2000d901d54 */
[----:B------:R-:W-:Y:S01]  /*17f0*/  @P6 LEA.HI.X R11, R2, c[0x0][0x1cc], R0, 0x1, P0 ;  /* 0x00007300020b6a11 */ /* 0x000fe200000f0c00 */
[----:B------:R-:W-:Y:S01]  /*1800*/  UIMAD UR12, UR9, UR14, UR12 ;  /* 0x0000000e090c72a4 */ /* 0x000fe2000f8e020c */
[----:B------:R-:W-:-:S02]  /*1810*/  @P5 LEA R5, P0, R39, R2, 0x5 ;  /* 0x0000000227055211 */ /* 0x000fc400078028ff */
[----:B------:R-:W-:Y:S02]  /*1820*/  @!P2 LOP3.LUT R3, R3, 0xfffffff8, RZ, 0xc0, !PT ;  /* 0xfffffff80303a812 */ /* 0x000fe400078ec0ff */
[----:B------:R-:W-:Y:S02]  /*1830*/  @P5 LEA.HI.X R17, R39, R0, R42, 0x5, P0 ;  /* 0x0000000027115211 */ /* 0x000fe400000f2c2a */
[----:B------:R-:W-:Y:S01]  /*1840*/  @P1 IADD3 R14, P0, R2, R14, RZ ;  /* 0x0000000e020e1210 */ /* 0x000fe20007f1e0ff */
[----:B------:R-:W-:Y:S01]  /*1850*/  @!P2 IMAD.WIDE R2, R3, 0x2, R6 ;  /* 0x000000020302a825 */ /* 0x000fe200078e0206 */
[----:B------:R-:W-:Y:S02]  /*1860*/  ISETP.GE.AND P3, PT, R31, c[0x0][0x1d4], PT ;  /* 0x000075001f007a0c */ /* 0x000fe40003f66270 */
[----:B------:R-:W-:Y:S01]  /*1870*/  @P1 IADD3.X R16, R0, R15, R16, P0, !PT ;  /* 0x0000000f00101210 */ /* 0x000fe200007fe410 */
[----:B------:R-:W-:Y:S01]  /*1880*/  IMAD R7, R23, c[0x0][0x218], RZ ;  /* 0x0000860017077a24 */ /* 0x000fe200078e02ff */
[----:B------:R3:W-:Y:S01]  /*1890*/  @!P2 LDGSTS.E.BYPASS.LTC128B.128 [R38+0xb100], [R2.64], !P4 ;  /* 0x0b1000000226afae */ /* 0x0007e2000e101d54 */
[----:B------:R-:W-:Y:S01]  /*18a0*/  ISETP.GE.AND P4, PT, R4, c[0x0][0x1d4], PT ;  /* 0x0000750004007a0c */ /* 0x000fe20003f86270 */
[----:B------:R-:W-:Y:S01]  /*18b0*/  IMAD.SHL.U32 R0, R27, 0x40, RZ ;  /* 0x000000401b007824 */ /* 0x000fe200078e00ff */
[----:B------:R-:W-:Y:S01]  /*18c0*/  ISETP.GE.AND P2, PT, R32, c[0x0][0x1d4], PT ;  /* 0x0000750020007a0c */ /* 0x000fe20003f46270 */
[----:B------:R-:W-:Y:S01]  /*18d0*/  IMAD R15, R26, c[0x0][0x21c], R7 ;  /* 0x000087001a0f7a24 */ /* 0x000fe200078e0207 */
[----:B------:R-:W-:Y:S01]  /*18e0*/  @P5 LEA R6, P0, R5, c[0x0][0x1c8], 0x1 ;  /* 0x0000720005065a11 */ /* 0x000fe200078008ff */
[----:B------:R-:W0:Y:S01]  /*18f0*/  LDGDEPBAR ;  /* 0x00000000000079af */ /* 0x000e220000000000 */
[----:B------:R-:W-:Y:S01]  /*1900*/  LOP3.LUT R0, R0, 0x1c0, RZ, 0xc0, !PT ;  /* 0x000001c000007812 */ /* 0x000fe200078ec0ff */
[----:B------:R-:W-:Y:S01]  /*1910*/  IMAD.IADD R41, R19, 0x1, R15 ;  /* 0x0000000113297824 */ /* 0x000fe200078e020f */
[----:B------:R-:W-:Y:S01]  /*1920*/  @P5 LEA.HI.X R7, R5, c[0x0][0x1cc], R17, 0x1, P0 ;  /* 0x0000730005075a11 */ /* 0x000fe200000f0c11 */
[----:B------:R-:W-:-:S02]  /*1930*/  IMAD.SHL.U32 R5, R33, 0x8, RZ ;  /* 0x0000000821057824 */ /* 0x000fc400078e00ff */
[----:B------:R-:W-:Y:S01]  /*1940*/  IMAD.WIDE.U32 R8, R36, UR8, R40 ;  /* 0x0000000824087c25 */ /* 0x000fe2000f8e0028 */
[----:B------:R-:W-:Y:S01]  /*1950*/  UMOV UR8, 0x6 ;  /* 0x0000000600087882 */ /* 0x000fe20000000000 */
[----:B------:R4:W-:Y:S01]  /*1960*/  @P6 LDGSTS.E.BYPASS.LTC128B.128 [R38+0x12100], [R10.64], !P4 ;  /* 0x121000000a266fae */ /* 0x0009e2000e101d54 */
[----:B------:R-:W-:-:S03]  /*1970*/  USHF.L.U64.HI UR11, UR10, UR8, UR11 ;  /* 0x000000080a0b7299 */ /* 0x000fc6000801020b */
[----:B------:R4:W-:Y:S04]  /*1980*/  @P6 LDGSTS.E.BYPASS.LTC128B.128 [R38+0x15100], [R10.64+0x80], !P3 ;  /* 0x151000800a266fae */ /* 0x0009e8000d901d54 */
[----:B------:R4:W-:Y:S01]  /*1990*/  @P6 LDGSTS.E.BYPASS.LTC128B.128 [R38+0x18100], [R10.64+0x100], !P2 ;  /* 0x181001000a266fae */ /* 0x0009e2000d101d54 */
[----:B------:R-:W-:Y:S01]  /*19a0*/  ISETP.GE.AND P6, PT, R4, c[0x0][0x1d4], PT ;  /* 0x0000750004007a0c */ /* 0x000fe20003fc6270 */
[----:B------:R-:W-:Y:S02]  /*19b0*/  IMAD.MOV.U32 R4, RZ, RZ, 0x10 ;  /* 0x00000010ff047424 */ /* 0x000fe400078e00ff */
[----:B------:R5:W-:Y:S01]  /*19c0*/  @P5 LDGSTS.E.BYPASS.LTC128B.128 [R38+0x13100], [R6.64], !P4 ;  /* 0x1310000006265fae */ /* 0x000be2000e101d54 */
[----:B---3--:R-:W-:-:S03]  /*19d0*/  @P1 LEA R2, P0, R14, c[0x0][0x1c8], 0x1 ;  /* 0x000072000e021a11 */ /* 0x008fc600078008ff */
[----:B------:R5:W-:Y:S01]  /*19e0*/  @P5 LDGSTS.E.BYPASS.LTC128B.128 [R38+0x16100], [R6.64+0x80], !P3 ;  /* 0x1610008006265fae */ /* 0x000be2000d901d54 */
[----:B------:R-:W-:Y:S01]  /*19f0*/  @P1 LEA.HI.X R3, R14, c[0x0][0x1cc], R16, 0x1, P0 ;  /* 0x000073000e031a11 */ /* 0x000fe200000f0c10 */
[----:B------:R-:W-:Y:S02]  /*1a00*/  IMAD.MOV.U32 R14, RZ, RZ, 0x20 ;  /* 0x00000020ff0e7424 */ /* 0x000fe400078e00ff */
[----:B------:R5:W-:Y:S01]  /*1a10*/  @P5 LDGSTS.E.BYPASS.LTC128B.128 [R38+0x19100], [R6.64+0x100], !P2 ;  /* 0x1910010006265fae */ /* 0x000be2000d101d54 */
[----:B------:R-:W-:-:S03]  /*1a20*/  ISETP.GE.AND P5, PT, R31, c[0x0][0x1d4], PT ;  /* 0x000075001f007a0c */ /* 0x000fc60003fa6270 */
[----:B------:R3:W-:Y:S04]  /*1a30*/  @P1 LDGSTS.E.BYPASS.LTC128B.128 [R38+0x14100], [R2.64], !P4 ;  /* 0x1410000002261fae */ /* 0x0007e8000e101d54 */
[----:B------:R3:W-:Y:S04]  /*1a40*/  @P1 LDGSTS.E.BYPASS.LTC128B.128 [R38+0x17100], [R2.64+0x80], !P3 ;  /* 0x1710008002261fae */ /* 0x0007e8000d901d54 */
[----:B------:R3:W-:Y:S01]  /*1a50*/  @P1 LDGSTS.E.BYPASS.LTC128B.128 [R38+0x1a100], [R2.64+0x100], !P2 ;  /* 0x1a10010002261fae */ /* 0x0007e2000d101d54 */
[----:B----4-:R-:W-:-:S03]  /*1a60*/  LOP3.LUT R11, R0, 0x8, R5, 0xf8, !PT ;  /* 0x00000008000b7812 */ /* 0x010fc600078ef805 */
[----:B------:R-:W0:Y:S01]  /*1a70*/  LDGDEPBAR ;  /* 0x00000000000079af */ /* 0x000e220000000000 */
[----:B------:R-:W-:Y:S02]  /*1a80*/  SHF.R.U32.HI R5, RZ, 0x3, R0 ;  /* 0x00000003ff057819 */ /* 0x000fe40000011600 */
[----:B------:R-:W-:Y:S01]  /*1a90*/  IADD3 R0, R9, UR12, RZ ;  /* 0x0000000c09007c10 */ /* 0x000fe2000fffe0ff */
[----:B------:R-:W-:Y:S01]  /*1aa0*/  USHF.L.U32 UR12, UR10, 0x6, URZ ;  /* 0x000000060a0c7899 */ /* 0x000fe2000800063f */
[C---:B------:R-:W-:Y:S01]  /*1ab0*/  LEA R10, P0, R8.reuse, c[0x0][0x1f8], 0x1 ;  /* 0x00007e00080a7a11 */ /* 0x040fe200078008ff */
[----:B------:R1:W-:Y:S01]  /*1ac0*/  STL.64 [R1+0x18], R40 ;  /* 0x0000182801007387 */ /* 0x0003e20000100a00 */
[----:B------:R-:W-:Y:S02]  /*1ad0*/  LOP3.LUT R5, R11, R5, RZ, 0x3c, !PT ;  /* 0x000000050b057212 */ /* 0x000fe400078e3cff */
[----:B------:R-:W-:Y:S01]  /*1ae0*/  LEA.HI.X R11, R8, c[0x0][0x1fc], R0, 0x1, P0 ;  /* 0x00007f00080b7a11 */ /* 0x000fe200000f0c00 */
[----:B------:R-:W-:-:S05]  /*1af0*/  IMAD.U32 R0, RZ, RZ, UR12 ;  /* 0x0000000cff007e24 */ /* 0x000fca000f8e00ff */
[----:B--2---:R-:W-:-:S04]  /*1b00*/  IADD3 R12, P1, P0, R0, 0x80, R10 ;  /* 0x00000080000c7810 */ /* 0x004fc8000783e00a */
[----:B------:R-:W-:Y:S02]  /*1b10*/  IADD3.X R13, RZ, UR11, R11, P1, P0 ;  /* 0x0000000bff0d7c10 */ /* 0x000fe40008fe040b */
[----:B------:R-:W-:Y:S01]  /*1b20*/  IADD3 R8, P1, P0, R0, 0x100, R10 ;  /* 0x0000010000087810 */ /* 0x000fe2000783e00a */
[----:B------:R-:W-:Y:S02]  /*1b30*/  IMAD.SHL.U32 R0, R112, 0x20, RZ ;  /* 0x0000002070007824 */ /* 0x000fe400078e00ff */
[----:B---3--:R-:W-:Y:S01]  /*1b40*/  IMAD.SHL.U32 R2, R30, 0x40, RZ ;  /* 0x000000401e027824 */ /* 0x008fe200078e00ff */
[----:B------:R-:W-:-:S04]  /*1b50*/  DEPBAR.LE SB0, 0x1 ;  /* 0x000080400000791a */ /* 0x000fc80000000000 */
[----:B------:R-:W-:Y:S02]  /*1b60*/  LOP3.LUT R2, R5, 0xfffffe00, R2, 0xf8, !PT ;  /* 0xfffffe0005027812 */ /* 0x000fe400078ef802 */
[----:B------:R-:W-:Y:S02]  /*1b70*/  LOP3.LUT R3, R0, 0x7ffffc00, RZ, 0xc0, !PT ;  /* 0x7ffffc0000037812 */ /* 0x000fe400078ec0ff */
[----:B------:R-:W-:Y:S01]  /*1b80*/  IADD3.X R9, RZ, UR11, R11, P1, P0 ;  /* 0x0000000bff097c10 */ /* 0x000fe20008fe040b */
[----:B------:R-:W-:Y:S01]  /*1b90*/  BAR.SYNC.DEFER_BLOCKING 0x0 ;  /* 0x0000000000007b1d */ /* 0x000fe20000010000 */
[----:B------:R-:W-:Y:S01]  /*1ba0*/  LOP3.LUT P0, RZ, R27, 0x2, RZ, 0xc0, !PT ;  /* 0x000000021bff7812 */ /* 0x000fe2000780c0ff */
[----:B------:R-:W-:Y:S01]  /*1bb0*/  IMAD.IADD R3, R2, 0x1, R3 ;  /* 0x0000000102037824 */ /* 0x000fe200078e0203 */
[----:B-----5:R-:W-:Y:S02]  /*1bc0*/  IADD3 R6, P1, R10, UR12, RZ ;  /* 0x0000000c0a067c10 */ /* 0x020fe4000ff3e0ff */
[----:B------:R-:W-:Y:S01]  /*1bd0*/  SEL R0, R4, 0xfffffff0, !P0 ;  /* 0xfffffff004007807 */ /* 0x000fe20004000000 */
[----:B------:R-:W-:Y:S01]  /*1be0*/  IMAD.SHL.U32 R220, R3, 0x2, RZ ;  /* 0x0000000203dc7824 */ /* 0x000fe200078e00ff */
[----:B------:R-:W-:-:S02]  /*1bf0*/  IADD3.X R7, R11, UR11, RZ, P1, !PT ;  /* 0x0000000b0b077c10 */ /* 0x000fc40008ffe4ff */
[----:B------:R-:W-:Y:S01]  /*1c00*/  LOP3.LUT P1, RZ, R27, 0x4, RZ, 0xc0, !PT ;  /* 0x000000041bff7812 */ /* 0x000fe2000782c0ff */
[----:B------:R-:W-:Y:S01]  /*1c10*/  IMAD.SHL.U32 R239, R0, 0x2, RZ ;  /* 0x0000000200ef7824 */ /* 0x000fe200078e00ff */
[----:B------:R-:W-:Y:S01]  /*1c20*/  LEA R228, R3, 0x100, 0x1 ;  /* 0x0000010003e47811 */ /* 0x000fe200078e08ff */
[----:B------:R-:W-:Y:S01]  /*1c30*/  IMAD.SHL.U32 R3, R28, 0x40, RZ ;  /* 0x000000401c037824 */ /* 0x000fe200078e00ff */
[----:B------:R-:W-:Y:S02]  /*1c40*/  SEL R0, R14, 0xffffffe0, !P1 ;  /* 0xffffffe00e007807 */ /* 0x000fe40004800000 */
[----:B------:R-:W-:Y:S01]  /*1c50*/  IADD3 R4, P0, R6, UR12, RZ ;  /* 0x0000000c06047c10 */ /* 0x000fe2000ff1e0ff */
[----:B------:R-:W-:Y:S01]  /*1c60*/  IMAD.IADD R224, R228, 0x1, R239 ;  /* 0x00000001e4e07824 */ /* 0x000fe200078e02ef */
[----:B------:R-:W-:Y:S01]  /*1c70*/  ISETP.LT.OR P1, PT, R22, 0x1, P5 ;  /* 0x000000011600780c */ /* 0x000fe20002f21670 */
[C---:B------:R-:W-:Y:S01]  /*1c80*/  IMAD R228, R0.reuse, 0x2, R228 ;  /* 0x0000000200e47824 */ /* 0x040fe200078e02e4 */
[----:B------:R-:W-:Y:S01]  /*1c90*/  IADD3.X R5, R7, UR11, RZ, P0, !PT ;  /* 0x0000000b07057c10 */ /* 0x000fe200087fe4ff */
[----:B------:R-:W-:Y:S01]  /*1ca0*/  IMAD R232, R0, 0x2, R224 ;  /* 0x0000000200e87824 */ /* 0x000fe200078e02e0 */
[----:B------:R-:W-:-:S02]  /*1cb0*/  ISETP.LT.OR P0, PT, R22, 0x1, P6 ;  /* 0x000000011600780c */ /* 0x000fc40003701670 */
[----:B------:R-:W-:Y:S01]  /*1cc0*/  LOP3.LUT R3, R3, 0x1c0, RZ, 0xc0, !PT ;  /* 0x000001c003037812 */ /* 0x000fe200078ec0ff */
[----:B------:R1:W2:Y:S03]  /*1cd0*/  LDSM.16.M88.4 R152, [R220+0x100] ;  /* 0x00010000dc98783b */ /* 0x0002a60000000200 */
[----:B------:R-:W-:Y:S01]  /*1ce0*/  SHF.R.U32.HI R236, RZ, 0x3, R3 ;  /* 0x00000003ffec7819 */ /* 0x000fe20000011603 */
[----:B------:R1:W3:Y:S04]  /*1cf0*/  LDSM.16.M88.4 R196, [R220+0x4100] ;  /* 0x00410000dcc4783b */ /* 0x0002e80000000200 */
        /* <DEDUP_REMOVED lines=27> */
[----:B------:R1:W-:Y:S01]  /*1eb0*/  LDGSTS.E.BYPASS.LTC128B.128 [R38+0x7100], [R8.64], !P1 ;  /* 0x0710000008267fae */ /* 0x0003e2000c901d54 */
[----:B------:R-:W-:-:S03]  /*1ec0*/  LOP3.LUT P1, RZ, R28, 0x4, RZ, 0xc0, !PT ;  /* 0x000000041cff7812 */ /* 0x000fc6000782c0ff */
[----:B------:R5:W-:Y:S04]  /*1ed0*/  LDGSTS.E.BYPASS.LTC128B.128 [R38+0x2100], [R4.64], !P6 ;  /* 0x0210000004267fae */ /* 0x000be8000f101d54 */
[----:B------:R5:W-:Y:S01]  /*1ee0*/  LDGSTS.E.BYPASS.LTC128B.128 [R38+0x5100], [R4.64+0x80], !P5 ;  /* 0x0510008004267fae */ /* 0x000be2000e901d54 */
[----:B------:R-:W-:-:S03]  /*1ef0*/  PLOP3.LUT P5, PT, PT, PT, UP0, 0x40, 0x0 ;  /* 0x000000000000781c */ /* 0x000fc60003fae808 */
[----:B------:R5:W-:Y:S01]  /*1f00*/  LDGSTS.E.BYPASS.LTC128B.128 [R38+0x8100], [R4.64+0x100], !P0 ;  /* 0x0810010004267fae */ /* 0x000be2000c101d54 */
[----:B------:R-:W-:-:S03]  /*1f10*/  LOP3.LUT P0, RZ, R28, 0x2, RZ, 0xc0, !PT ;  /* 0x000000021cff7812 */ /* 0x000fc6000780c0ff */
[----:B------:R-:W0:Y:S01]  /*1f20*/  LDGDEPBAR ;  /* 0x00000000000079af */ /* 0x000e220000000000 */
[----:B-----5:R-:W-:-:S04]  /*1f30*/  LOP3.LUT R4, R3, 0x8, R35, 0xf8, !PT ;  /* 0x0000000803047812 */ /* 0x020fc800078ef823 */
[----:B------:R-:W-:-:S05]  /*1f40*/  LOP3.LUT R236, R4, R236, RZ, 0x3c, !PT ;  /* 0x000000ec04ec7212 */ /* 0x000fca00078e3cff */
        /* <DEDUP_REMOVED lines=29> */
.L_x_660:
        /* <DEDUP_REMOVED lines=50> */
.L_x_661:
[----:B--23--:R-:W-:Y:S01]  /*2440*/  IMAD.MOV.U32 R3, RZ, RZ, 0x40 ;  /* 0x00000040ff037424 */ /* 0x00cfe200078e00ff */
[----:B------:R-:W-:Y:S01]  /*2450*/  HMMA.16816.F32 R8, R152, R16, RZ ;  /* 0x000000109808723c */ /* 0x000fe200000018ff */
[----:B------:R-:W-:Y:S01]  /*2460*/  UIADD3 UR4, UR6, UR4, URZ ;  /* 0x0000000406047290 */ /* 0x000fe2000fffe03f */
[----:B------:R-:W0:Y:S01]  /*2470*/  LDGDEPBAR ;  /* 0x00000000000079af */ /* 0x000e220000000000 */
[----:B------:R-:W-:Y:S01]  /*2480*/  UISETP.GE.AND UP1, UPT, UR6, 0xc1, UPT ;  /* 0x000000c10600788c */ /* 0x000fe2000bf26270 */
[----:B------:R-:W-:-:S04]  /*2490*/  SEL R238, R3, 0xffffffc0, !P1 ;  /* 0xffffffc003ee7807 */ /* 0x000fc80004800000 */
[----:B----4-:R-:W-:Y:S01]  /*24a0*/  HMMA.16816.F32 R28, R152, R24, RZ ;  /* 0x00000018981c723c */ /* 0x010fe200000018ff */
[----:B------:R-:W-:Y:S01]  /*24b0*/  IMAD.IADD R5, R236, 0x1, R238 ;  /* 0x00000001ec057824 */ /* 0x000fe200078e02ee */
[----:B------:R-:W-:-:S04]  /*24c0*/  IADD3 R3, R238, R4, RZ ;  /* 0x00000004ee037210 */ /* 0x000fc80007ffe0ff */
[----:B------:R-:W2:Y:S02]  /*24d0*/  LDSM.16.M88.4 R88, [R5+0x12100] ;  /* 0x012100000558783b */ /* 0x000ea40000000200 */
[C---:B------:R-:W-:Y:S02]  /*24e0*/  HMMA.16816.F32 R48, R152.reuse, R18, RZ ;  /* 0x000000129830723c */ /* 0x040fe400000018ff */
[----:B------:R-:W3:Y:S04]  /*24f0*/  LDSM.16.M88.4 R92, [R5+0x12900] ;  /* 0x01290000055c783b */ /* 0x000ee80000000200 */
[----:B------:R-:W-:Y:S02]  /*2500*/  LDSM.16.M88.4 R104, [R3+0x14900] ;  /* 0x014900000368783b */ /* 0x000fe40000000200 */
[C---:B------:R-:W-:Y:S02]  /*2510*/  HMMA.16816.F32 R40, R152.reuse, R20, RZ ;  /* 0x000000149828723c */ /* 0x040fe400000018ff */
[----:B------:R-:W-:Y:S06]  /*2520*/  LDSM.16.M88.4 R108, [R5+0x17900] ;  /* 0x01790000056c783b */ /* 0x000fec0000000200 */
[C---:B------:R-:W-:Y:S08]  /*2530*/  HMMA.16816.F32 R36, R152.reuse, R22, RZ ;  /* 0x000000169824723c */ /* 0x040ff000000018ff */
[C---:B------:R-:W-:Y:S08]  /*2540*/  HMMA.16816.F32 R24, R152.reuse, R26, RZ ;  /* 0x0000001a9818723c */ /* 0x040ff000000018ff */
[C---:B-1----:R-:W-:Y:S08]  /*2550*/  HMMA.16816.F32 R20, R152.reuse, R32, RZ ;  /* 0x000000209814723c */ /* 0x042ff000000018ff */
[----:B------:R-:W-:Y:S08]  /*2560*/  HMMA.16816.F32 R16, R152, R34, RZ ;  /* 0x000000229810723c */ /* 0x000ff000000018ff */
[----:B------:R-:W-:Y:S08]  /*2570*/  HMMA.16816.F32 R96, R156, R44, R8 ;  /* 0x0000002c9c60723c */ /* 0x000ff00000001808 */
[C---:B------:R-:W-:Y:S08]  /*2580*/  HMMA.16816.F32 R12, R152.reuse, R52, RZ ;  /* 0x00000034980c723c */ /* 0x040ff000000018ff */
[C---:B------:R-:W-:Y:S08]  /*2590*/  HMMA.16816.F32 R8, R152.reuse, R54, RZ ;  /* 0x000000369808723c */ /* 0x040ff000000018ff */
[C---:B------:R-:W-:Y:S08]  /*25a0*/  HMMA.16816.F32 R68, R152.reuse, R58, RZ ;  /* 0x0000003a9844723c */ /* 0x040ff000000018ff */
[----:B------:R-:W-:Y:S08]  /*25b0*/  HMMA.16816.F32 R32, R152, R56, RZ ;  /* 0x000000389820723c */ /* 0x000ff000000018ff */
[C---:B------:R-:W-:Y:S08]  /*25c0*/  HMMA.16816.F32 R76, R156.reuse, R46, R48 ;  /* 0x0000002e9c4c723c */ /* 0x040ff00000001830 */
[C---:B------:R-:W-:Y:S01]  /*25d0*/  HMMA.16816.F32 R52, R156.reuse, R74, R24 ;  /* 0x0000004a9c34723c */ /* 0x040fe20000001818 */
[----:B------:R-:W1:Y:S07]  /*25e0*/  LDSM.16.M88.4 R24, [R5+0x13100] ;  /* 0x013100000518783b */ /* 0x000e6e0000000200 */
[C---:B------:R-:W-:Y:S01]  /*25f0*/  HMMA.16816.F32 R48, R156.reuse, R80, R20 ;  /* 0x000000509c30723c */ /* 0x040fe20000001814 */
[----:B------:R-:W4:Y:S07]  /*2600*/  LDSM.16.M88.4 R20, [R5+0x13900] ;  /* 0x013900000514783b */ /* 0x000f2e0000000200 */
[C---:B------:R-:W-:Y:S01]  /*2610*/  HMMA.16816.F32 R44, R156.reuse, R82, R16 ;  /* 0x000000529c2c723c */ /* 0x040fe20000001810 */
[----:B------:R-:W5:Y:S04]  /*2620*/  LDSM.16.M88.4 R16, [R5+0x14100] ;  /* 0x014100000510783b */ /* 0x000f680000000200 */
[----:B------:R-:W-:Y:S03]  /*2630*/  LDSM.16.M88.4 R80, [R3+0x12900] ;  /* 0x012900000350783b */ /* 0x000fe60000000200 */
[C---:B------:R-:W-:Y:S01]  /*2640*/  HMMA.16816.F32 R56, R156.reuse, R72, R28 ;  /* 0x000000489c38723c */ /* 0x040fe2000000181c */
[----:B------:R-:W1:Y:S07]  /*2650*/  LDSM.16.M88.4 R28, [R5+0x14900] ;  /* 0x01490000051c783b */ /* 0x000e6e0000000200 */
[C---:B------:R-:W-:Y:S08]  /*2660*/  HMMA.16816.F32 R64, R156.reuse, R60, R40 ;  /* 0x0000003c9c40723c */ /* 0x040ff00000001828 */
[C---:B------:R-:W-:Y:S08]  /*2670*/  HMMA.16816.F32 R60, R156.reuse, R62, R36 ;  /* 0x0000003e9c3c723c */ /* 0x040ff00000001824 */
[C---:B------:R-:W-:Y:S08]  /*2680*/  HMMA.16816.F32 R40, R156.reuse, R84, R12 ;  /* 0x000000549c28723c */ /* 0x040ff0000000180c */
[C---:B------:R-:W-:Y:S01]  /*2690*/  HMMA.16816.F32 R12, R156.reuse, R86, R8 ;  /* 0x000000569c0c723c */ /* 0x040fe20000001808 */
[----:B------:R-:W1:Y:S07]  /*26a0*/  LDSM.16.M88.4 R84, [R3+0x12100] ;  /* 0x012100000354783b */ /* 0x000e6e0000000200 */
[C---:B------:R-:W-:Y:S08]  /*26b0*/  HMMA.16816.F32 R36, R156.reuse, R102, R68 ;  /* 0x000000669c24723c */ /* 0x040ff00000001844 */
[----:B------:R-:W-:Y:S01]  /*26c0*/  HMMA.16816.F32 R8, R156, R100, R32 ;  /* 0x000000649c08723c */ /* 0x000fe20000001820 */
[----:B------:R-:W-:Y:S07]  /*26d0*/  LDSM.16.M88.4 R100, [R3+0x14100] ;  /* 0x014100000364783b */ /* 0x000fee0000000200 */
[C---:B--2---:R-:W-:Y:S01]  /*26e0*/  HMMA.16816.F32 R68, R184.reuse, R88, R96 ;  /* 0x00000058b844723c */ /* 0x044fe20000001860 */
[----:B------:R-:W-:Y:S07]  /*26f0*/  LDSM.16.M88.4 R96, [R3+0x13900] ;  /* 0x013900000360783b */ /* 0x000fee0000000200 */
[C---:B------:R-:W-:Y:S01]  /*2700*/  HMMA.16816.F32 R72, R184.reuse, R90, R76 ;  /* 0x0000005ab848723c */ /* 0x040fe2000000184c */
[----:B------:R-:W2:Y:S07]  /*2710*/  LDSM.16.M88.4 R88, [R3+0x13100] ;  /* 0x013100000358783b */ /* 0x000eae0000000200 */
[C---:B---3--:R-:W-:Y:S08]  /*2720*/  HMMA.16816.F32 R64, R184.reuse, R92, R64 ;  /* 0x0000005cb840723c */ /* 0x048ff00000001840 */
[C---:B-1----:R-:W-:Y:S08]  /*2730*/  HMMA.16816.F32 R52, R184.reuse, R26, R52 ;  /* 0x0000001ab834723c */ /* 0x042ff00000001834 */
[C---:B------:R-:W-:Y:S01]  /*2740*/  HMMA.16816.F32 R60, R184.reuse, R94, R60 ;  /* 0x0000005eb83c723c */ /* 0x040fe2000000183c */
[----:B------:R-:W-:Y:S07]  /*2750*/  LDSM.16.M88.4 R92, [R236+0x15900] ;  /* 0x01590000ec5c783b */ /* 0x000fee0000000200 */
[C---:B----4-:R-:W-:Y:S08]  /*2760*/  HMMA.16816.F32 R44, R184.reuse, R22, R44 ;  /* 0x00000016b82c723c */ /* 0x050ff0000000182c */
[C---:B------:R-:W-:Y:S08]  /*2770*/  HMMA.16816.F32 R56, R184.reuse, R24, R56 ;  /* 0x00000018b838723c */ /* 0x040ff00000001838 */
[C---:B------:R-:W-:Y:S08]  /*2780*/  HMMA.16816.F32 R48, R184.reuse, R20, R48 ;  /* 0x00000014b830723c */ /* 0x040ff00000001830 */
[C---:B-----5:R-:W-:Y:S08]  /*2790*/  HMMA.16816.F32 R40, R184.reuse, R16, R40 ;  /* 0x00000010b828723c */ /* 0x060ff00000001828 */
[C---:B------:R-:W-:Y:S01]  /*27a0*/  HMMA.16816.F32 R32, R184.reuse, R18, R12 ;  /* 0x00000012b820723c */ /* 0x040fe2000000180c */
[----:B------:R-:W1:Y:S07]  /*27b0*/  LDSM.16.M88.4 R16, [R236+0x15100] ;  /* 0x01510000ec10783b */ /* 0x000e6e0000000200 */
[C---:B------:R-:W-:Y:S08]  /*27c0*/  HMMA.16816.F32 R24, R184.reuse, R28, R8 ;  /* 0x0000001cb818723c */ /* 0x040ff00000001808 */
[----:B------:R-:W-:Y:S01]  /*27d0*/  HMMA.16816.F32 R20, R184, R30, R36 ;  /* 0x0000001eb814723c */ /* 0x000fe20000001824 */
[----:B------:R-:W-:Y:S07]  /*27e0*/  LDSM.16.M88.4 R28, [R236+0x17900] ;  /* 0x01790000ec1c783b */ /* 0x000fee0000000200 */
[C---:B------:R-:W-:Y:S08]  /*27f0*/  HMMA.16816.F32 R12, R192.reuse, R84, R68 ;  /* 0x00000054c00c723c */ /* 0x040ff00000001844 */
[C---:B------:R-:W-:Y:S08]  /*2800*/  HMMA.16816.F32 R8, R192.reuse, R86, R72 ;  /* 0x00000056c008723c */ /* 0x040ff00000001848 */
[C---:B------:R-:W-:Y:S08]  /*2810*/  HMMA.16816.F32 R76, R192.reuse, R80, R64 ;  /* 0x00000050c04c723c */ /* 0x040ff00000001840 */
[C---:B--2---:R-:W-:Y:S01]  /*2820*/  HMMA.16816.F32 R72, R192.reuse, R90, R52 ;  /* 0x0000005ac048723c */ /* 0x044fe20000001834 */
[----:B------:R-:W2:Y:S07]  /*2830*/  LDSM.16.M88.4 R52, [R236+0x16100] ;  /* 0x01610000ec34783b */ /* 0x000eae0000000200 */
[C---:B------:R-:W-:Y:S08]  /*2840*/  HMMA.16816.F32 R84, R192.reuse, R82, R60 ;  /* 0x00000052c054723c */ /* 0x040ff0000000183c */
[C---:B------:R-:W-:Y:S01]  /*2850*/  HMMA.16816.F32 R64, R192.reuse, R98, R44 ;  /* 0x00000062c040723c */ /* 0x040fe2000000182c */
[----:B------:R-:W3:Y:S07]  /*2860*/  LDSM.16.M88.4 R44, [R236+0x16900] ;  /* 0x01690000ec2c783b */ /* 0x000eee0000000200 */
[C---:B------:R-:W-:Y:S01]  /*2870*/  HMMA.16816.F32 R80, R192.reuse, R88, R56 ;  /* 0x00000058c050723c */ /* 0x040fe20000001838 */
[----:B------:R-:W-:Y:S07]  /*2880*/  LDSM.16.M88.4 R88, [R4+0x16100] ;  /* 0x016100000458783b */ /* 0x000fee0000000200 */
[C---:B------:R-:W-:Y:S01]  /*2890*/  HMMA.16816.F32 R68, R192.reuse, R96, R48 ;  /* 0x00000060c044723c */ /* 0x040fe20000001830 */
[----:B------:R-:W-:Y:S07]  /*28a0*/  LDSM.16.M88.4 R96, [R4+0x17900] ;  /* 0x017900000460783b */ /* 0x000fee0000000200 */
[C---:B------:R-:W-:Y:S01]  /*28b0*/  HMMA.16816.F32 R56, R192.reuse, R102, R32 ;  /* 0x00000066c038723c */ /* 0x040fe20000001820 */
[----:B------:R-:W4:Y:S07]  /*28c0*/  LDSM.16.M88.4 R32, [R236+0x17100] ;  /* 0x01710000ec20783b */ /* 0x000f2e0000000200 */
[C---:B------:R-:W-:Y:S01]  /*28d0*/  HMMA.16816.F32 R60, R192.reuse, R100, R40 ;  /* 0x00000064c03c723c */ /* 0x040fe20000001828 */
[----:B------:R-:W-:Y:S07]  /*28e0*/  LDSM.16.M88.4 R100, [R5+0x17100] ;  /* 0x017100000564783b */ /* 0x000fee0000000200 */
[C---:B------:R-:W-:Y:S01]  /*28f0*/  HMMA.16816.F32 R48, R192.reuse, R104, R24 ;  /* 0x00000068c030723c */ /* 0x040fe20000001818 */
[----:B------:R-:W5:Y:S07]  /*2900*/  LDSM.16.M88.4 R24, [R4+0x15100] ;  /* 0x015100000418783b */ /* 0x000f6e0000000200 */
[----:B------:R-:W-:Y:S01]  /*2910*/  HMMA.16816.F32 R40, R192, R106, R20 ;  /* 0x0000006ac028723c */ /* 0x000fe20000001814 */
[----:B------:R-:W3:Y:S04]  /*2920*/  LDSM.16.M88.4 R20, [R4+0x15900] ;  /* 0x015900000414783b */ /* 0x000ee80000000200 */
[----:B------:R-:W-:Y:S03]  /*2930*/  LDSM.16.M88.4 R104, [R5+0x15100] ;  /* 0x015100000568783b */ /* 0x000fe60000000200 */
[C---:B-1----:R-:W-:Y:S08]  /*2940*/  HMMA.16816.F32 R36, R196.reuse, R16, R12 ;  /* 0x00000010c424723c */ /* 0x042ff0000000180c */
[C---:B------:R-:W-:Y:S08]  /*2950*/  HMMA.16816.F32 R16, R196.reuse, R18, R8 ;  /* 0x00000012c410723c */ /* 0x040ff00000001808 */
[C---:B------:R-:W-:Y:S08]  /*2960*/  HMMA.16816.F32 R12, R196.reuse, R92, R76 ;  /* 0x0000005cc40c723c */ /* 0x040ff0000000184c */
[C---:B------:R-:W-:Y:S01]  /*2970*/  HMMA.16816.F32 R8, R196.reuse, R94, R84 ;  /* 0x0000005ec408723c */ /* 0x040fe20000001854 */
[----:B------:R-:W1:Y:S04]  /*2980*/  LDSM.16.M88.4 R84, [R4+0x16900] ;  /* 0x016900000454783b */ /* 0x000e680000000200 */
[----:B------:R-:W1:Y:S03]  /*2990*/  LDSM.16.M88.4 R92, [R4+0x17100] ;  /* 0x01710000045c783b */ /* 0x000e660000000200 */
[C---:B--2---:R-:W-:Y:S08]  /*29a0*/  HMMA.16816.F32 R76, R196.reuse, R54, R72 ;  /* 0x00000036c44c723c */ /* 0x044ff00000001848 */
[C---:B------:R-:W-:Y:S08]  /*29b0*/  HMMA.16816.F32 R80, R196.reuse, R52, R80 ;  /* 0x00000034c450723c */ /* 0x040ff00000001850 */
[C---:B---3--:R-:W-:Y:S08]  /*29c0*/  HMMA.16816.F32 R72, R196.reuse, R44, R68 ;  /* 0x0000002cc448723c */ /* 0x048ff00000001844 */
[C---:B------:R-:W-:Y:S08]  /*29d0*/  HMMA.16816.F32 R68, R196.reuse, R46, R64 ;  /* 0x0000002ec444723c */ /* 0x040ff00000001840 */
[C---:B----4-:R-:W-:Y:S08]  /*29e0*/  HMMA.16816.F32 R52, R196.reuse, R34, R56 ;  /* 0x00000022c434723c */ /* 0x050ff00000001838 */
[C---:B------:R-:W-:Y:S08]  /*29f0*/  HMMA.16816.F32 R64, R196.reuse, R28, R48 ;  /* 0x0000001cc440723c */ /* 0x040ff00000001830 */
[----:B------:R-:W-:Y:S08]  /*2a00*/  HMMA.16816.F32 R44, R196, R32, R60 ;  /* 0x00000020c42c723c */ /* 0x000ff0000000183c */
[C---:B-----5:R-:W-:Y:S01]  /*2a10*/  HMMA.16816.F32 R56, R208.reuse, R24, R36 ;  /* 0x00000018d038723c */ /* 0x060fe20000001824 */
[----:B------:R-:W-:Y:S07]  /*2a20*/  LDSM.16.M88.4 R36, [R5+0x16900] ;  /* 0x016900000524783b */ /* 0x000fee0000000200 */
[C---:B------:R-:W-:Y:S01]  /*2a30*/  HMMA.16816.F32 R48, R208.reuse, R26, R16 ;  /* 0x0000001ad030723c */ /* 0x040fe20000001810 */
[----:B------:R-:W2:Y:S07]  /*2a40*/  LDSM.16.M88.4 R24, [R5+0x15900] ;  /* 0x015900000518783b */ /* 0x000eae0000000200 */
[C---:B------:R-:W-:Y:S08]  /*2a50*/  HMMA.16816.F32 R32, R208.reuse, R20, R12 ;  /* 0x00000014d020723c */ /* 0x040ff0000000180c */
[----:B------:R-:W-:Y:S01]  /*2a60*/  HMMA.16816.F32 R16, R208, R22, R8 ;  /* 0x00000016d010723c */ /* 0x000fe20000001808 */
[----:B------:R-:W3:Y:S07]  /*2a70*/  LDSM.16.M88.4 R20, [R5+0x16100] ;  /* 0x016100000514783b */ /* 0x000eee0000000200 */
[----:B------:R-:W-:Y:S08]  /*2a80*/  HMMA.16816.F32 R60, R196, R30, R40 ;  /* 0x0000001ec43c723c */ /* 0x000ff00000001828 */
        /* <DEDUP_REMOVED lines=8> */
[----:B------:R-:W4:Y:S07]  /*2b10*/  LDSM.16.M88.4 R92, [R3+0x16100] ;  /* 0x01610000035c783b */ /* 0x000f2e0000000200 */
[----:B------:R-:W-:Y:S08]  /*2b20*/  HMMA.16816.F32 R80, R212, R104, R56 ;  /* 0x00000068d450723c */ /* 0x000ff00000001838 */
[----:B------:R-:W-:Y:S08]  /*2b30*/  HMMA.16816.F32 R68, R208, R98, R60 ;  /* 0x00000062d044723c */ /* 0x000ff0000000183c */
[C---:B--2---:R-:W-:Y:S01]  /*2b40*/  HMMA.16816.F32 R72, R212.reuse, R24, R32 ;  /* 0x00000018d448723c */ /* 0x044fe20000001820 */
[----:B------:R-:W-:Y:S07]  /*2b50*/  LDSM.16.M88.4 R32, [R236+0x18100] ;  /* 0x01810000ec20783b */ /* 0x000fee0000000200 */
[C---:B------:R-:W-:Y:S01]  /*2b60*/  HMMA.16816.F32 R76, R212.reuse, R106, R48 ;  /* 0x0000006ad44c723c */ /* 0x040fe20000001830 */
[----:B------:R-:W2:Y:S07]  /*2b70*/  LDSM.16.M88.4 R104, [R3+0x17100] ;  /* 0x017100000368783b */ /* 0x000eae0000000200 */
[C---:B------:R-:W-:Y:S08]  /*2b80*/  HMMA.16816.F32 R60, R212.reuse, R26, R16 ;  /* 0x0000001ad43c723c */ /* 0x040ff00000001810 */
[----:B---3--:R-:W-:Y:S08]  /*2b90*/  HMMA.16816.F32 R56, R212, R20, R12 ;  /* 0x00000014d438723c */ /* 0x008ff0000000180c */
[----:B------:R-:W-:Y:S01]  /*2ba0*/  HMMA.16816.F32 R64, R208, R96, R64 ;  /* 0x00000060d040723c */ /* 0x000fe20000001840 */
[----:B------:R-:W3:Y:S07]  /*2bb0*/  LDSM.16.M88.4 R96, [R3+0x16900] ;  /* 0x016900000360783b */ /* 0x000eee0000000200 */
[C---:B------:R-:W-:Y:S08]  /*2bc0*/  HMMA.16816.F32 R24, R212.reuse, R22, R8 ;  /* 0x00000016d418723c */ /* 0x040ff00000001808 */
[C---:B------:R-:W-:Y:S01]  /*2bd0*/  HMMA.16816.F32 R16, R212.reuse, R38, R40 ;  /* 0x00000026d410723c */ /* 0x040fe20000001828 */
[----:B------:R-:W5:Y:S07]  /*2be0*/  LDSM.16.M88.4 R40, [R3+0x17900] ;  /* 0x017900000328783b */ /* 0x000f6e0000000200 */
[C---:B------:R-:W-:Y:S08]  /*2bf0*/  HMMA.16816.F32 R20, R212.reuse, R36, R28 ;  /* 0x00000024d414723c */ /* 0x040ff0000000181c */
[----:B------:R-:W-:Y:S01]  /*2c00*/  HMMA.16816.F32 R8, R212, R102, R52 ;  /* 0x00000066d408723c */ /* 0x000fe20000001834 */
[----:B------:R-:W-:Y:S07]  /*2c10*/  LDSM.16.M88.4 R52, [R4+0x18900] ;  /* 0x018900000434783b */ /* 0x000fee0000000200 */
[----:B-1----:R-:W-:Y:S08]  /*2c20*/  HMMA.16816.F32 R28, R216, R84, R80 ;  /* 0x00000054d81c723c */ /* 0x002ff00000001850 */
[----:B------:R-:W-:Y:S08]  /*2c30*/  HMMA.16816.F32 R48, R212, R110, R68 ;  /* 0x0000006ed430723c */ /* 0x000ff00000001844 */
[C---:B------:R-:W-:Y:S08]  /*2c40*/  HMMA.16816.F32 R68, R216.reuse, R88, R72 ;  /* 0x00000058d844723c */ /* 0x040ff00000001848 */
[----:B----4-:R-:W-:Y:S08]  /*2c50*/  HMMA.16816.F32 R72, R216, R92, R56 ;  /* 0x0000005cd848723c */ /* 0x010ff00000001838 */
[----:B------:R-:W-:Y:S08]  /*2c60*/  HMMA.16816.F32 R36, R212, R108, R64 ;  /* 0x0000006cd424723c */ /* 0x000ff00000001840 */
[----:B------:R-:W-:Y:S01]  /*2c70*/  HMMA.16816.F32 R56, R216, R94, R24 ;  /* 0x0000005ed838723c */ /* 0x000fe20000001818 */
[----:B------:R-:W1:Y:S07]  /*2c80*/  LDSM.16.M88.4 R24, [R4+0x18100] ;  /* 0x018100000418783b */ /* 0x000e6e0000000200 */
[----:B------:R-:W-:Y:S08]  /*2c90*/  HMMA.16816.F32 R12, R212, R100, R44 ;  /* 0x00000064d40c723c */ /* 0x000ff0000000182c */
[C---:B------:R-:W-:Y:S08]  /*2ca0*/  HMMA.16816.F32 R44, R216.reuse, R86, R76 ;  /* 0x00000056d82c723c */ /* 0x040ff0000000184c */
[----:B--2---:R-:W-:Y:S08]  /*2cb0*/  HMMA.16816.F32 R84, R216, R106, R8 ;  /* 0x0000006ad854723c */ /* 0x004ff00000001808 */
[----:B------:R-:W-:Y:S08]  /*2cc0*/  HMMA.16816.F32 R8, R220, R32, R28 ;  /* 0x00000020dc08723c */ /* 0x000ff0000000181c */
[C---:B------:R-:W-:Y:S01]  /*2cd0*/  HMMA.16816.F32 R64, R216.reuse, R90, R60 ;  /* 0x0000005ad840723c */ /* 0x040fe2000000183c */
[----:B------:R-:W-:Y:S07]  /*2ce0*/  LDSM.16.M88.4 R60, [R236+0x19900] ;  /* 0x01990000ec3c783b */ /* 0x000fee0000000200 */
[C---:B---3--:R-:W-:Y:S01]  /*2cf0*/  HMMA.16816.F32 R76, R216.reuse, R96, R20 ;  /* 0x00000060d84c723c */ /* 0x048fe20000001814 */
[----:B------:R-:W2:Y:S07]  /*2d00*/  LDSM.16.M88.4 R20, [R236+0x18900] ;  /* 0x01890000ec14783b */ /* 0x000eae0000000200 */
[C---:B------:R-:W-:Y:S01]  /*2d10*/  HMMA.16816.F32 R88, R216.reuse, R98, R16 ;  /* 0x00000062d858723c */ /* 0x040fe20000001810 */
[----:B------:R-:W3:Y:S07]  /*2d20*/  LDSM.16.M88.4 R16, [R236+0x19100] ;  /* 0x01910000ec10783b */ /* 0x000eee0000000200 */
[C---:B-----5:R-:W-:Y:S01]  /*2d30*/  HMMA.16816.F32 R100, R216.reuse, R40, R36 ;  /* 0x00000028d864723c */ /* 0x060fe20000001824 */
[----:B------:R-:W4:Y:S07]  /*2d40*/  LDSM.16.M88.4 R36, [R5+0x18100] ;  /* 0x018100000524783b */ /* 0x000f2e0000000200 */
[----:B------:R-:W-:Y:S08]  /*2d50*/  HMMA.16816.F32 R92, R216, R104, R12 ;  /* 0x00000068d85c723c */ /* 0x000ff0000000180c */
[----:B------:R-:W-:Y:S01]  /*2d60*/  HMMA.16816.F32 R12, R220, R34, R44 ;  /* 0x00000022dc0c723c */ /* 0x000fe2000000182c */
[----:B------:R-:W-:Y:S07]  /*2d70*/  LDSM.16.M88.4 R32, [R4+0x19100] ;  /* 0x019100000420783b */ /* 0x000fee0000000200 */
[----:B-1----:R-:W-:Y:S08]  /*2d80*/  HMMA.16816.F32 R8, R224, R24, R8 ;  /* 0x00000018e008723c */ /* 0x002ff00000001808 */
[----:B------:R-:W-:Y:S01]  /*2d90*/  HMMA.16816.F32 R104, R216, R42, R48 ;  /* 0x0000002ad868723c */ /* 0x000fe20000001830 */
[----:B------:R-:W1:Y:S04]  /*2da0*/  LDSM.16.M88.4 R48, [R3+0x18100] ;  /* 0x018100000330783b */ /* 0x000e680000000200 */
[----:B------:R-:W-:Y:S03]  /*2db0*/  LDSM.16.M88.4 R40, [R5+0x18900] ;  /* 0x018900000528783b */ /* 0x000fe60000000200 */
[C---:B--2---:R-:W-:Y:S08]  /*2dc0*/  HMMA.16816.F32 R44, R220.reuse, R22, R64 ;  /* 0x00000016dc2c723c */ /* 0x044ff00000001840 */
[C---:B------:R-:W-:Y:S08]  /*2dd0*/  HMMA.16816.F32 R28, R220.reuse, R20, R68 ;  /* 0x00000014dc1c723c */ /* 0x040ff00000001844 */
[C---:B---3--:R-:W-:Y:S08]  /*2de0*/  HMMA.16816.F32 R64, R220.reuse, R16, R72 ;  /* 0x00000010dc40723c */ /* 0x048ff00000001848 */
[----:B------:R-:W-:Y:S01]  /*2df0*/  HMMA.16816.F32 R80, R220, R18, R56 ;  /* 0x00000012dc50723c */ /* 0x000fe20000001838 */
[----:B------:R-:W-:Y:S07]  /*2e00*/  LDSM.16.M88.4 R56, [R236+0x1a900] ;  /* 0x01a90000ec38783b */ /* 0x000fee0000000200 */
[----:B------:R-:W-:Y:S01]  /*2e10*/  HMMA.16816.F32 R16, R224, R26, R12 ;  /* 0x0000001ae010723c */ /* 0x000fe2000000180c */
[----:B------:R-:W2:Y:S07]  /*2e20*/  LDSM.16.M88.4 R12, [R236+0x1a100] ;  /* 0x01a10000ec0c783b */ /* 0x000eae0000000200 */
[----:B----4-:R-:W-:Y:S08]  /*2e30*/  HMMA.16816.F32 R8, R228, R36, R8 ;  /* 0x00000024e408723c */ /* 0x010ff00000001808 */
[----:B------:R-:W-:Y:S08]  /*2e40*/  HMMA.16816.F32 R20, R224, R52, R28 ;  /* 0x00000034e014723c */ /* 0x000ff0000000181c */
[----:B------:R-:W-:Y:S01]  /*2e50*/  HMMA.16816.F32 R16, R228, R38, R16 ;  /* 0x00000026e410723c */ /* 0x000fe20000001810 */
[----:B------:R-:W3:Y:S07]  /*2e60*/  LDSM.16.M88.4 R36, [R4+0x19900] ;  /* 0x019900000424783b */ /* 0x000eee0000000200 */
[----:B-1----:R-:W-:Y:S08]  /*2e70*/  HMMA.16816.F32 R28, R232, R48, R8 ;  /* 0x00000030e81c723c */ /* 0x002ff00000001808 */
[C---:B------:R-:W-:Y:S08]  /*2e80*/  HMMA.16816.F32 R96, R220.reuse, R60, R76 ;  /* 0x0000003cdc60723c */ /* 0x040ff0000000184c */
[C---:B------:R-:W-:Y:S01]  /*2e90*/  HMMA.16816.F32 R72, R220.reuse, R62, R88 ;  /* 0x0000003edc48723c */ /* 0x040fe20000001858 */
[----:B------:R-:W1:Y:S07]  /*2ea0*/  LDSM.16.M88.4 R60, [R3+0x18900] ;  /* 0x01890000033c783b */ /* 0x000e6e0000000200 */
[----:B--2---:R-:W-:Y:S01]  /*2eb0*/  HMMA.16816.F32 R88, R220, R12, R92 ;  /* 0x0000000cdc58723c */ /* 0x004fe2000000185c */
[----:B------:R-:W-:-:S04]  /*2ec0*/  FMUL.FTZ R6, R28, c[0x0][0x320] ;  /* 0x0000c8001c067a20 */ /* 0x000fc80000410000 */
[----:B------:R2:W4:Y:S03]  /*2ed0*/  MUFU.TANH R108, R6 ;  /* 0x00000006006c7308 */ /* 0x0005260000002400 */
[----:B------:R-:W-:Y:S08]  /*2ee0*/  HMMA.16816.F32 R84, R220, R14, R84 ;  /* 0x0000000edc54723c */ /* 0x000ff00000001854 */
[----:B------:R-:W-:Y:S01]  /*2ef0*/  HMMA.16816.F32 R8, R224, R54, R44 ;  /* 0x00000036e008723c */ /* 0x000fe2000000182c */
[----:B------:R-:W5:Y:S01]  /*2f00*/  LDSM.16.M88.4 R44, [R5+0x19100] ;  /* 0x01910000052c783b */ /* 0x000f620000000200 */
[----:B--2---:R-:W-:-:S03]  /*2f10*/  FMUL.FTZ R6, R29, c[0x0][0x320] ;  /* 0x0000c8001d067a20 */ /* 0x004fc60000410000 */
[----:B------:R-:W-:Y:S03]  /*2f20*/  LDSM.16.M88.4 R52, [R3+0x19100] ;  /* 0x019100000334783b */ /* 0x000fe60000000200 */
[----:B------:R-:W-:Y:S08]  /*2f30*/  HMMA.16816.F32 R12, R228, R40, R20 ;  /* 0x00000028e40c723c */ /* 0x000ff00000001814 */
[----:B------:R-:W-:Y:S01]  /*2f40*/  HMMA.16816.F32 R20, R232, R50, R16 ;  /* 0x00000032e814723c */ /* 0x000fe20000001810 */
[----:B------:R-:W-:Y:S07]  /*2f50*/  LDSM.16.M88.4 R48, [R3+0x19900] ;  /* 0x019900000330783b */ /* 0x000fee0000000200 */
[----:B------:R-:W-:Y:S01]  /*2f60*/  HMMA.16816.F32 R76, R220, R56, R100 ;  /* 0x00000038dc4c723c */ /* 0x000fe20000001864 */
[----:B------:R2:W1:Y:S07]  /*2f70*/  MUFU.TANH R103, R6 ;  /* 0x0000000600677308 */ /* 0x00046e0000002400 */
[----:B------:R-:W-:Y:S01]  /*2f80*/  HMMA.16816.F32 R8, R228, R42, R8 ;  /* 0x0000002ae408723c */ /* 0x000fe20000001808 */
[----:B------:R-:W4:Y:S07]  /*2f90*/  LDSM.16.M88.4 R40, [R4+0x1a100] ;  /* 0x01a100000428783b */ /* 0x000f2e0000000200 */
[----:B------:R-:W-:Y:S01]  /*2fa0*/  HMMA.16816.F32 R16, R224, R34, R80 ;  /* 0x00000022e010723c */ /* 0x000fe20000001850 */
[----:B--2---:R-:W-:-:S04]  /*2fb0*/  FMUL.FTZ R6, R30, c[0x0][0x320] ;  /* 0x0000c8001e067a20 */ /* 0x004fc80000410000 */
[----:B------:R2:W1:Y:S03]  /*2fc0*/  MUFU.TANH R100, R6 ;  /* 0x0000000600647308 */ /* 0x0004660000002400 */
[C---:B------:R-:W-:Y:S08]  /*2fd0*/  HMMA.16816.F32 R24, R224.reuse, R32, R64 ;  /* 0x00000020e018723c */ /* 0x040ff00000001840 */
[----:B---3--:R-:W-:Y:S01]  /*2fe0*/  HMMA.16816.F32 R32, R224, R36, R96 ;  /* 0x00000024e020723c */ /* 0x008fe20000001860 */
[----:B--2---:R-:W-:-:S07]  /*2ff0*/  FMUL.FTZ R6, R31, c[0x0][0x320] ;  /* 0x0000c8001f067a20 */ /* 0x004fce0000410000 */
[C---:B-1----:R-:W-:Y:S01]  /*3000*/  HMMA.16816.F32 R28, R232.reuse, R60, R12 ;  /* 0x0000003ce81c723c */ /* 0x042fe2000000180c */
[----:B------:R1:W-:Y:S07]  /*3010*/  MUFU.TANH R95, R6 ;  /* 0x00000006005f7308 */ /* 0x0003ee0000002400 */
[----:B------:R-:W-:Y:S08]  /*3020*/  HMMA.16816.F32 R12, R232, R62, R8 ;  /* 0x0000003ee80c723c */ /* 0x000ff00000001808 */
[----:B------:R-:W-:Y:S01]  /*3030*/  HMMA.16816.F32 R60, R224, R38, R72 ;  /* 0x00000026e03c723c */ /* 0x000fe20000001848 */
[----:B-1----:R-:W-:Y:S01]  /*3040*/  FMUL.FTZ R6, R20, c[0x0][0x320] ;  /* 0x0000c80014067a20 */ /* 0x002fe20000410000 */
[----:B------:R-:W1:Y:S03]  /*3050*/  LDSM.16.M88.4 R36, [R5+0x19900] ;  /* 0x019900000524783b */ /* 0x000e660000000200 */
[----:B------:R2:W3:Y:S03]  /*3060*/  MUFU.TANH R94, R6 ;  /* 0x00000006005e7308 */ /* 0x0004e60000002400 */
[C---:B-----5:R-:W-:Y:S08]  /*3070*/  HMMA.16816.F32 R8, R228.reuse, R46, R16 ;  /* 0x0000002ee408723c */ /* 0x060ff00000001810 */
[----:B------:R-:W-:Y:S01]  /*3080*/  FMUL.FTZ R15, R15, c[0x0][0x320] ;  /* 0x0000c8000f0f7a20 */ /* 0x000fe20000410000 */
[----:B------:R-:W-:Y:S01]  /*3090*/  HMMA.16816.F32 R24, R228, R44, R24 ;  /* 0x0000002ce418723c */ /* 0x000fe20000001818 */
[----:B--2---:R-:W-:-:S04]  /*30a0*/  FMUL.FTZ R6, R21, c[0x0][0x320] ;  /* 0x0000c80015067a20 */ /* 0x004fc80000410000 */
[----:B------:R2:W5:Y:S03]  /*30b0*/  MUFU.TANH R93, R6 ;  /* 0x00000006005d7308 */ /* 0x0005660000002400 */
[----:B----4-:R-:W-:Y:S08]  /*30c0*/  HMMA.16816.F32 R44, R224, R40, R88 ;  /* 0x00000028e02c723c */ /* 0x010ff00000001858 */
[----:B------:R-:W-:Y:S01]  /*30d0*/  HMMA.16816.F32 R16, R232, R54, R8 ;  /* 0x00000036e810723c */ /* 0x000fe20000001808 */
[----:B--2---:R-:W-:-:S07]  /*30e0*/  FMUL.FTZ R6, R22, c[0x0][0x320] ;  /* 0x0000c80016067a20 */ /* 0x004fce0000410000 */
[----:B-1----:R-:W-:Y:S01]  /*30f0*/  HMMA.16816.F32 R8, R228, R36, R32 ;  /* 0x00000024e408723c */ /* 0x002fe20000001820 */
[----:B------:R-:W-:Y:S01]  /*3100*/  LDSM.16.M88.4 R32, [R5+0x1a900] ;  /* 0x01a900000520783b */ /* 0x000fe20000000200 */
[----:B------:R1:W2:Y:S06]  /*3110*/  MUFU.TANH R92, R6 ;  /* 0x00000006005c7308 */ /* 0x0002ac0000002400 */
[----:B------:R-:W-:Y:S08]  /*3120*/  HMMA.16816.F32 R68, R220, R58, R104 ;  /* 0x0000003adc44723c */ /* 0x000ff00000001868 */
[----:B------:R-:W-:Y:S01]  /*3130*/  HMMA.16816.F32 R56, R224, R42, R84 ;  /* 0x0000002ae038723c */ /* 0x000fe20000001854 */
[----:B------:R-:W-:Y:S01]  /*3140*/  LDSM.16.M88.4 R40, [R3+0x1a100] ;  /* 0x01a100000328783b */ /* 0x000fe20000000200 */
[----:B------:R-:W-:-:S02]  /*3150*/  FMUL.FTZ R16, R16, c[0x0][0x320] ;  /* 0x0000c80010107a20 */ /* 0x000fc40000410000 */
[----:B-1----:R-:W-:Y:S02]  /*3160*/  FMUL.FTZ R6, R23, c[0x0][0x320] ;  /* 0x0000c80017067a20 */ /* 0x002fe40000410000 */
[----:B------:R1:W4:Y:S01]  /*3170*/  LDSM.16.M88.4 R20, [R4+0x1a900] ;  /* 0x01a900000414783b */ /* 0x0003220000000200 */
[----:B------:R-:W-:Y:S01]  /*3180*/  FMUL.FTZ R17, R17, c[0x0][0x320] ;  /* 0x0000c80011117a20 */ /* 0x000fe20000410000 */
[----:B------:R2:W-:Y:S01]  /*3190*/  MUFU.TANH R83, R6 ;  /* 0x0000000600537308 */ /* 0x0005e20000002400 */
[----:B------:R-:W-:Y:S01]  /*31a0*/  HMMA.16816.F32 R24, R232, R52, R24 ;  /* 0x00000034e818723c */ /* 0x000fe20000001818 */
[----:B------:R-:W-:Y:S02]  /*31b0*/  FMUL.FTZ R18, R18, c[0x0][0x320] ;  /* 0x0000c80012127a20 */ /* 0x000fe40000410000 */
[----:B------:R-:W-:-:S04]  /*31c0*/  FMUL.FTZ R19, R19, c[0x0][0x320] ;  /* 0x0000c80013137a20 */ /* 0x000fc80000410000 */
[----:B------:R-:W-:Y:S01]  /*31d0*/  MUFU.TANH R160, R16 ;  /* 0x0000001000a07308 */ /* 0x000fe20000002400 */
[----:B--2---:R-:W-:-:S07]  /*31e0*/  FMUL.FTZ R6, R28, c[0x0][0x320] ;  /* 0x0000c8001c067a20 */ /* 0x004fce0000410000 */
[----:B------:R-:W-:Y:S01]  /*31f0*/  MUFU.TANH R161, R17 ;  /* 0x0000001100a17308 */ /* 0x000fe20000002400 */
[----:B-1----:R-:W-:-:S07]  /*3200*/  FMUL.FTZ R4, R29, c[0x0][0x320] ;  /* 0x0000c8001d047a20 */ /* 0x002fce0000410000 */
[----:B------:R1:W-:Y:S01]  /*3210*/  MUFU.TANH R81, R4 ;  /* 0x0000000400517308 */ /* 0x0003e20000002400 */
[----:B------:R-:W-:Y:S02]  /*3220*/  FMUL.FTZ R24, R24, c[0x0][0x320] ;  /* 0x0000c80018187a20 */ /* 0x000fe40000410000 */
[----:B------:R-:W-:Y:S02]  /*3230*/  FMUL.FTZ R25, R25, c[0x0][0x320] ;  /* 0x0000c80019197a20 */ /* 0x000fe40000410000 */
[----:B------:R-:W-:Y:S02]  /*3240*/  FMUL.FTZ R26, R26, c[0x0][0x320] ;  /* 0x0000c8001a1a7a20 */ /* 0x000fe40000410000 */
[----:B------:R-:W-:Y:S01]  /*3250*/  FMUL.FTZ R27, R27, c[0x0][0x320] ;  /* 0x0000c8001b1b7a20 */ /* 0x000fe20000410000 */
[----:B------:R-:W2:Y:S01]  /*3260*/  MUFU.TANH R82, R6 ;  /* 0x0000000600527308 */ /* 0x000ea20000002400 */
[----:B----4-:R-:W-:Y:S01]  /*3270*/  HMMA.16816.F32 R64, R224, R20, R76 ;  /* 0x00000014e040723c */ /* 0x010fe2000000184c */
[----:B-1----:R-:W-:-:S06]  /*3280*/  FMUL.FTZ R4, R30, c[0x0][0x320] ;  /* 0x0000c8001e047a20 */ /* 0x002fcc0000410000 */
[----:B------:R-:W-:Y:S01]  /*3290*/  MUFU.TANH R77, R15 ;  /* 0x0000000f004d7308 */ /* 0x000fe20000002400 */
[----:B------:R-:W-:Y:S07]  /*32a0*/  HMMA.16816.F32 R52, R224, R22, R68 ;  /* 0x00000016e034723c */ /* 0x000fee0000001844 */
[----:B------:R1:W4:Y:S01]  /*32b0*/  MUFU.TANH R80, R4 ;  /* 0x0000000400507308 */ /* 0x0003220000002400 */
[----:B------:R-:W-:Y:S07]  /*32c0*/  HMMA.16816.F32 R20, R232, R48, R8 ;  /* 0x00000030e814723c */ /* 0x000fee0000001808 */
[----:B------:R-:W-:Y:S01]  /*32d0*/  MUFU.TANH R49, R19 ;  /* 0x0000001300317308 */ /* 0x000fe20000002400 */
[----:B-1----:R-:W-:-:S07]  /*32e0*/  FMUL.FTZ R4, R31, c[0x0][0x320] ;  /* 0x0000c8001f047a20 */ /* 0x002fce0000410000 */
[----:B------:R-:W-:Y:S01]  /*32f0*/  MUFU.TANH R101, R24 ;  /* 0x0000001800657308 */ /* 0x000fe20000002400 */
[----:B------:R-:W-:Y:S07]  /*3300*/  HMMA.16816.F32 R28, R228, R38, R60 ;  /* 0x00000026e41c723c */ /* 0x000fee000000183c */
[----:B------:R1:W-:Y:S01]  /*3310*/  MUFU.TANH R75, R4 ;  /* 0x00000004004b7308 */ /* 0x0003e20000002400 */
[----:B------:R-:W-:Y:S02]  /*3320*/  FMUL.FTZ R22, R22, c[0x0][0x320] ;  /* 0x0000c80016167a20 */ /* 0x000fe40000410000 */
[----:B------:R-:W-:-:S02]  /*3330*/  FMUL.FTZ R21, R21, c[0x0][0x320] ;  /* 0x0000c80015157a20 */ /* 0x000fc40000410000 */
[----:B------:R-:W-:-:S03]  /*3340*/  FMUL.FTZ R20, R20, c[0x0][0x320] ;  /* 0x0000c80014147a20 */ /* 0x000fc60000410000 */
[----:B------:R2:W-:Y:S01]  /*3350*/  MUFU.TANH R60, R18 ;  /* 0x00000012003c7308 */ /* 0x0005e20000002400 */
[----:B------:R-:W-:Y:S02]  /*3360*/  FMUL.FTZ R23, R23, c[0x0][0x320] ;  /* 0x0000c80017177a20 */ /* 0x000fe40000410000 */
[----:B-1----:R-:W-:-:S05]  /*3370*/  FMUL.FTZ R4, R12, c[0x0][0x320] ;  /* 0x0000c8000c047a20 */ /* 0x002fca0000410000 */
[----:B------:R-:W-:Y:S01]  /*3380*/  MUFU.TANH R102, R25 ;  /* 0x0000001900667308 */ /* 0x000fe20000002400 */
[----:B------:R-:W-:Y:S07]  /*3390*/  HMMA.16816.F32 R36, R232, R50, R28 ;  /* 0x00000032e824723c */ /* 0x000fee000000181c */
[----:B------:R1:W1:Y:S01]  /*33a0*/  MUFU.TANH R74, R4 ;  /* 0x00000004004a7308 */ /* 0x0002620000002400 */
[C---:B--2---:R-:W-:Y:S07]  /*33b0*/  HMMA.16816.F32 R16, R228.reuse, R32, R64 ;  /* 0x00000020e410723c */ /* 0x044fee0000001840 */
[----:B------:R-:W-:Y:S01]  /*33c0*/  MUFU.TANH R162, R26 ;  /* 0x0000001a00a27308 */ /* 0x000fe20000002400 */
[----:B------:R-:W-:Y:S01]  /*33d0*/  HMMA.16816.F32 R28, R228, R34, R52 ;  /* 0x00000022e41c723c */ /* 0x000fe20000001834 */
[----:B-1----:R-:W-:-:S06]  /*33e0*/  FMUL.FTZ R4, R13, c[0x0][0x320] ;  /* 0x0000c8000d047a20 */ /* 0x002fcc0000410000 */
[----:B------:R-:W-:Y:S01]  /*33f0*/  MUFU.TANH R163, R27 ;  /* 0x0000001b00a37308 */ /* 0x000fe20000002400 */
[----:B------:R-:W-:Y:S02]  /*3400*/  FMUL.FTZ R36, R36, c[0x0][0x320] ;  /* 0x0000c80024247a20 */ /* 0x000fe40000410000 */
[----:B------:R-:W-:Y:S02]  /*3410*/  FMUL.FTZ R37, R37, c[0x0][0x320] ;  /* 0x0000c80025257a20 */ /* 0x000fe40000410000 */
[----:B------:R-:W-:Y:S02]  /*3420*/  FMUL.FTZ R38, R38, c[0x0][0x320] ;  /* 0x0000c80026267a20 */ /* 0x000fe40000410000 */
[----:B------:R-:W-:Y:S01]  /*3430*/  FMUL.FTZ R39, R39, c[0x0][0x320] ;  /* 0x0000c80027277a20 */ /* 0x000fe20000410000 */
[----:B------:R1:W2:Y:S08]  /*3440*/  MUFU.TANH R73, R4 ;  /* 0x0000000400497308 */ /* 0x0002b00000002400 */
[----:B------:R-:W-:Y:S01]  /*3450*/  MUFU.TANH R32, R22 ;  /* 0x0000001600207308 */ /* 0x000fe20000002400 */
[----:B-1----:R-:W-:-:S07]  /*3460*/  FMUL.FTZ R4, R14, c[0x0][0x320] ;  /* 0x0000c8000e047a20 */ /* 0x002fce0000410000 */
[----:B------:R-:W-:Y:S01]  /*3470*/  MUFU.TANH R33, R21 ;  /* 0x0000001500217308 */ /* 0x000fe20000002400 */
[----:B------:R-:W1:Y:S07]  /*3480*/  LDSM.16.M88.4 R12, [R5+0x1a100] ;  /* 0x01a10000050c783b */ /* 0x000e6e0000000200 */
[----:B------:R1:W1:Y:S08]  /*3490*/  MUFU.TANH R72, R4 ;  /* 0x0000000400487308 */ /* 0x0002700000002400 */
[----:B------:R-:W1:Y:S08]  /*34a0*/  MUFU.TANH R48, R20 ;  /* 0x0000001400307308 */ /* 0x000e700000002400 */
[----:B------:R-:W1:Y:S08]  /*34b0*/  MUFU.TANH R36, R36 ;  /* 0x0000002400247308 */ /* 0x000e700000002400 */
[----:B------:R-:W2:Y:S08]  /*34c0*/  MUFU.TANH R23, R23 ;  /* 0x0000001700177308 */ /* 0x000eb00000002400 */
[----:B------:R-:W2:Y:S01]  /*34d0*/  MUFU.TANH R37, R37 ;  /* 0x0000002500257308 */ /* 0x000ea20000002400 */
[----:B-1----:R-:W-:Y:S01]  /*34e0*/  HMMA.16816.F32 R4, R228, R12, R44 ;  /* 0x0000000ce404723c */ /* 0x002fe2000000182c */
[----:B------:R1:W2:Y:S01]  /*34f0*/  LDSM.16.M88.4 R44, [R3+0x1a900] ;  /* 0x01a90000032c783b */ /* 0x0002a20000000200 */
[----:B------:R-:W-:-:S05]  /*3500*/  DEPBAR.LE SB0, 0x2 ;  /* 0x000080800000791a */ /* 0x000fca0000000000 */
[----:B------:R-:W1:Y:S01]  /*3510*/  MUFU.TANH R38, R38 ;  /* 0x0000002600267308 */ /* 0x000e620000002400 */
[----:B------:R-:W-:Y:S07]  /*3520*/  HMMA.16816.F32 R8, R228, R14, R56 ;  /* 0x0000000ee408723c */ /* 0x000fee0000001838 */
[----:B------:R-:W-:Y:S01]  /*3530*/  MUFU.TANH R39, R39 ;  /* 0x0000002700277308 */ /* 0x000fe20000002400 */
[----:B-1----:R-:W-:-:S08]  /*3540*/  LOP3.LUT R3, R112, 0xffffffe0, RZ, 0xc0, !PT ;  /* 0xffffffe070037812 */ /* 0x002fd000078ec0ff */
[----:B------:R-:W-:Y:S01]  /*3550*/  HMMA.16816.F32 R24, R232, R40, R4 ;  /* 0x00000028e818723c */ /* 0x000fe20000001804 */
[----:B------:R-:W-:-:S07]  /*3560*/  IMAD.IADD R3, R113, 0x1, -R3 ;  /* 0x0000000171037824 */ /* 0x000fce00078e0a03 */
[----:B------:R-:W-:Y:S01]  /*3570*/  HMMA.16816.F32 R12, R232, R42, R8 ;  /* 0x0000002ae80c723c */ /* 0x000fe20000001808 */
[----:B------:R-:W-:-:S04]  /*3580*/  SHF.R.S32.HI R4, RZ, 0x1f, R3 ;  /* 0x0000001fff047819 */ /* 0x000fc80000011403 */
[----:B------:R-:W-:-:S03]  /*3590*/  LEA.HI R4, R4, R3, RZ, 0x2 ;  /* 0x0000000304047211 */ /* 0x000fc600078f10ff */
[----:B--2---:R-:W-:Y:S01]  /*35a0*/  HMMA.16816.F32 R8, R232, R44, R16 ;  /* 0x0000002ce808723c */ /* 0x004fe20000001810 */
[----:B------:R-:W-:-:S05]  /*35b0*/  LOP3.LUT R4, R4, 0x7ffffffc, RZ, 0xc0, !PT ;  /* 0x7ffffffc04047812 */ /* 0x000fca00078ec0ff */
[----:B------:R-:W-:Y:S01]  /*35c0*/  IMAD.IADD R3, R3, 0x1, -R4 ;  /* 0x0000000103037824 */ /* 0x000fe200078e0a04 */
[----:B------:R-:W-:Y:S01]  /*35d0*/  MOV R4, UR4 ;  /* 0x0000000400047c02 */ /* 0x000fe20008000f00 */
[----:B------:R-:W-:Y:S01]  /*35e0*/  HMMA.16816.F32 R28, R232, R46, R28 ;  /* 0x0000002ee81c723c */ /* 0x000fe2000000181c */
[----:B------:R-:W-:Y:S02]  /*35f0*/  FMUL.FTZ R24, R24, c[0x0][0x320] ;  /* 0x0000c80018187a20 */ /* 0x000fe40000410000 */
[----:B------:R-:W-:Y:S02]  /*3600*/  FMUL.FTZ R25, R25, c[0x0][0x320] ;  /* 0x0000c80019197a20 */ /* 0x000fe40000410000 */
[----:B------:R-:W-:Y:S02]  /*3610*/  IMAD R3, R3, -0x2, R4 ;  /* 0xfffffffe03037824 */ /* 0x000fe400078e0204 */
[----:B------:R-:W1:Y:S01]  /*3620*/  MUFU.TANH R24, R24 ;  /* 0x0000001800187308 */ /* 0x000e620000002400 */
[----:B------:R-:W-:-:S02]  /*3630*/  FMUL.FTZ R4, R12, c[0x0][0x320] ;  /* 0x0000c8000c047a20 */ /* 0x000fc40000410000 */
[----:B------:R-:W-:Y:S01]  /*3640*/  ISETP.GT.AND P6, PT, R3, RZ, PT ;  /* 0x000000ff0300720c */ /* 0x000fe20003fc4270 */
[----:B------:R-:W-:Y:S01]  /*3650*/  FMUL.FTZ R5, R13, c[0x0][0x320] ;  /* 0x0000c8000d057a20 */ /* 0x000fe20000410000 */
[C---:B------:R-:W-:Y:S01]  /*3660*/  ISETP.GT.AND P5, PT, R3.reuse, 0x1, PT ;  /* 0x000000010300780c */ /* 0x040fe20003fa4270 */
[----:B------:R-:W-:Y:S01]  /*3670*/  FMUL.FTZ R16, R14, c[0x0][0x320] ;  /* 0x0000c8000e107a20 */ /* 0x000fe20000410000 */
[----:B------:R-:W-:Y:S01]  /*3680*/  ISETP.GT.AND P1, PT, R3, 0x8, PT ;  /* 0x000000080300780c */ /* 0x000fe20003f24270 */
[----:B------:R2:W-:Y:S01]  /*3690*/  MUFU.TANH R18, R4 ;  /* 0x0000000400127308 */ /* 0x0005e20000002400 */
[----:B------:R-:W-:Y:S01]  /*36a0*/  FSEL R6, R108, -INF , P6 ;  /* 0xff8000006c067808 */ /* 0x000fe20003000000 */
[----:B------:R-:W-:Y:S01]  /*36b0*/  FMUL.FTZ R22, R11, c[0x0][0x320] ;  /* 0x0000c8000b167a20 */ /* 0x000fe20000410000 */
[----:B------:R-:W-:Y:S01]  /*36c0*/  FSEL R7, R103, -INF , P5 ;  /* 0xff80000067077808 */ /* 0x000fe20002800000 */
[----:B------:R-:W-:Y:S01]  /*36d0*/  FMUL.FTZ R19, R8, c[0x0][0x320] ;  /* 0x0000c80008137a20 */ /* 0x000fe20000410000 */
[----:B------:R-:W-:Y:S01]  /*36e0*/  FSEL R11, R100, -INF , P6 ;  /* 0xff800000640b7808 */ /* 0x000fe20003000000 */
[----:B------:R-:W-:Y:S01]  /*36f0*/  FMUL.FTZ R21, R10, c[0x0][0x320] ;  /* 0x0000c8000a157a20 */ /* 0x000fe20000410000 */
[----:B------:R-:W-:Y:S01]  /*3700*/  ISETP.GT.AND P6, PT, R3, 0x9, PT ;  /* 0x000000090300780c */ /* 0x000fe20003fc4270 */
[----:B------:R1:W-:Y:S01]  /*3710*/  MUFU.TANH R20, R5 ;  /* 0x0000000500147308 */ /* 0x0003e20000002400 */
[----:B---3--:R-:W-:Y:S01]  /*3720*/  FSEL R8, R94, -INF , P1 ;  /* 0xff8000005e087808 */ /* 0x008fe20000800000 */
[----:B------:R-:W-:Y:S01]  /*3730*/  FMUL.FTZ R26, R26, c[0x0][0x320] ;  /* 0x0000c8001a1a7a20 */ /* 0x000fe20000410000 */
[----:B------:R-:W-:Y:S01]  /*3740*/  FSEL R12, R95, -INF , P5 ;  /* 0xff8000005f0c7808 */ /* 0x000fe20002800000 */
[----:B------:R-:W-:Y:S01]  /*3750*/  FMUL.FTZ R27, R27, c[0x0][0x320] ;  /* 0x0000c8001b1b7a20 */ /* 0x000fe20000410000 */
[----:B------:R-:W-:Y:S01]  /*3760*/  ISETP.GT.AND P5, PT, R3, 0x10, PT ;  /* 0x000000100300780c */ /* 0x000fe20003fa4270 */
[----:B------:R-:W-:Y:S01]  /*3770*/  FMUL.FTZ R17, R15, c[0x0][0x320] ;  /* 0x0000c8000f117a20 */ /* 0x000fe20000410000 */
[----:B-----5:R-:W-:Y:S01]  /*3780*/  FSEL R10, R93, -INF , P6 ;  /* 0xff8000005d0a7808 */ /* 0x020fe20003000000 */
[----:B------:R-:W3:Y:S01]  /*3790*/  MUFU.TANH R25, R25 ;  /* 0x0000001900197308 */ /* 0x000ee20000002400 */
[----:B--2---:R-:W-:Y:S01]  /*37a0*/  FMNMX.FTZ R4, R6, R7, !PT ;  /* 0x0000000706047209 */ /* 0x004fe20007810000 */
[----:B------:R-:W-:Y:S01]  /*37b0*/  FMUL.FTZ R9, R9, c[0x0][0x320] ;  /* 0x0000c80009097a20 */ /* 0x000fe20000410000 */
[----:B------:R-:W-:Y:S01]  /*37c0*/  FSEL R13, R92, -INF , P1 ;  /* 0xff8000005c0d7808 */ /* 0x000fe20000800000 */
[----:B------:R-:W-:Y:S01]  /*37d0*/  FMUL.FTZ R28, R28, c[0x0][0x320] ;  /* 0x0000c8001c1c7a20 */ /* 0x000fe20000410000 */
[----:B------:R-:W-:Y:S01]  /*37e0*/  FMNMX.FTZ R4, R8, R4, !PT ;  /* 0x0000000408047209 */ /* 0x000fe20007810000 */
[----:B------:R-:W-:Y:S01]  /*37f0*/  FMUL.FTZ R29, R29, c[0x0][0x320] ;  /* 0x0000c8001d1d7a20 */ /* 0x000fe20000410000 */
[----:B------:R-:W-:Y:S01]  /*3800*/  ISETP.GT.AND P1, PT, R3, 0x11, PT ;  /* 0x000000110300780c */ /* 0x000fe20003f24270 */
[----:B------:R-:W2:Y:S01]  /*3810*/  MUFU.TANH R26, R26 ;  /* 0x0000001a001a7308 */ /* 0x000ea20000002400 */
[----:B------:R-:W-:Y:S01]  /*3820*/  FSEL R40, R82, -INF , P5 ;  /* 0xff80000052287808 */ /* 0x000fe20002800000 */
[----:B------:R-:W-:Y:S01]  /*3830*/  FMUL.FTZ R30, R30, c[0x0][0x320] ;  /* 0x0000c8001e1e7a20 */ /* 0x000fe20000410000 */
[----:B------:R-:W-:Y:S01]  /*3840*/  FMNMX.FTZ R4, R10, R4, !PT ;  /* 0x000000040a047209 */ /* 0x000fe20007810000 */
[----:B------:R-:W-:Y:S01]  /*3850*/  IMAD.SHL.U32 R103, R2, 0x2, RZ ;  /* 0x0000000202677824 */ /* 0x000fe200078e00ff */
[----:B------:R-:W-:-:S02]  /*3860*/  FSEL R14, R83, -INF , P6 ;  /* 0xff800000530e7808 */ /* 0x000fc40003000000 */
[----:B------:R-:W-:Y:S01]  /*3870*/  ISETP.GT.AND P6, PT, R3, 0x18, PT ;  /* 0x000000180300780c */ /* 0x000fe20003fc4270 */
[----:B------:R-:W5:Y:S01]  /*3880*/  MUFU.TANH R27, R27 ;  /* 0x0000001b001b7308 */ /* 0x000f620000002400 */
[----:B------:R-:W-:Y:S01]  /*3890*/  FSEL R41, R81, -INF , P1 ;  /* 0xff80000051297808 */ /* 0x000fe20000800000 */
[----:B------:R-:W-:Y:S01]  /*38a0*/  IMAD R237, R0, 0x2, R103 ;  /* 0x0000000200ed7824 */ /* 0x000fe200078e0267 */
[----:B------:R-:W-:Y:S02]  /*38b0*/  FMNMX.FTZ R4, R40, R4, !PT ;  /* 0x0000000428047209 */ /* 0x000fe40007810000 */
[----:B----4-:R-:W-:Y:S01]  /*38c0*/  FSEL R46, R80, -INF , P5 ;  /* 0xff800000502e7808 */ /* 0x010fe20002800000 */
[----:B------:R-:W-:Y:S01]  /*38d0*/  IMAD.IADD R0, R239, 0x1, R237 ;  /* 0x00000001ef007824 */ /* 0x000fe200078e02ed */
[----:B------:R-:W-:Y:S01]  /*38e0*/  ISETP.GT.AND P5, PT, R3, 0x19, PT ;  /* 0x000000190300780c */ /* 0x000fe20003fa4270 */
[----:B------:R-:W4:Y:S01]  /*38f0*/  MUFU.TANH R15, R16 ;  /* 0x00000010000f7308 */ /* 0x000f220000002400 */
[----:B------:R-:W-:-:S02]  /*3900*/  FSEL R44, R74, -INF , P6 ;  /* 0xff8000004a2c7808 */ /* 0x000fc40003000000 */
[----:B------:R-:W-:Y:S02]  /*3910*/  FMNMX.FTZ R4, R41, R4, !PT ;  /* 0x0000000429047209 */ /* 0x000fe40007810000 */
[----:B------:R-:W-:Y:S02]  /*3920*/  FSEL R47, R75, -INF , P1 ;  /* 0xff8000004b2f7808 */ /* 0x000fe40000800000 */
[----:B------:R-:W-:Y:S01]  /*3930*/  ISETP.GT.AND P1, PT, R3, 0x20, PT ;  /* 0x000000200300780c */ /* 0x000fe20003f24270 */
[----:B------:R-:W-:Y:S01]  /*3940*/  MUFU.TANH R16, R9 ;  /* 0x0000000900107308 */ /* 0x000fe20000002400 */
[----:B------:R-:W-:Y:S02]  /*3950*/  FSEL R45, R73, -INF , P5 ;  /* 0xff800000492d7808 */ /* 0x000fe40002800000 */
[----:B------:R-:W-:Y:S02]  /*3960*/  FMNMX.FTZ R4, R44, R4, !PT ;  /* 0x000000042c047209 */ /* 0x000fe40007810000 */
[----:B------:R-:W-:-:S02]  /*3970*/  FSEL R76, R72, -INF , P6 ;  /* 0xff800000484c7808 */ /* 0x000fc40003000000 */
[----:B------:R-:W-:Y:S01]  /*3980*/  ISETP.GT.AND P6, PT, R3, 0x21, PT ;  /* 0x000000210300780c */ /* 0x000fe20003fc4270 */
[----:B------:R-:W2:Y:S01]  /*3990*/  MUFU.TANH R17, R17 ;  /* 0x0000001100117308 */ /* 0x000ea20000002400 */
[----:B------:R-:W-:Y:S02]  /*39a0*/  FSEL R101, R101, -INF , P1 ;  /* 0xff80000065657808 */ /* 0x000fe40000800000 */
[----:B------:R-:W-:Y:S02]  /*39b0*/  FMNMX.FTZ R4, R45, R4, !PT ;  /* 0x000000042d047209 */ /* 0x000fe40007810000 */
[----:B-1----:R-:W-:Y:S02]  /*39c0*/  FMNMX.FTZ R5, R11, R12, !PT ;  /* 0x0000000c0b057209 */ /* 0x002fe40007810000 */
[----:B------:R-:W-:Y:S01]  /*39d0*/  FSEL R77, R77, -INF , P5 ;  /* 0xff8000004d4d7808 */ /* 0x000fe20002800000 */
[----:B------:R-:W-:Y:S01]  /*39e0*/  MUFU.TANH R19, R19 ;  /* 0x0000001300137308 */ /* 0x000fe20000002400 */
[----:B------:R-:W-:-:S02]  /*39f0*/  ISETP.GT.AND P5, PT, R3, 0x28, PT ;  /* 0x000000280300780c */ /* 0x000fc40003fa4270 */
[----:B------:R-:W-:Y:S02]  /*3a00*/  FSEL R102, R102, -INF , P6 ;  /* 0xff80000066667808 */ /* 0x000fe40003000000 */
[----:B------:R-:W-:Y:S02]  /*3a10*/  FMNMX.FTZ R4, R101, R4, !PT ;  /* 0x0000000465047209 */ /* 0x000fe40007810000 */
[----:B------:R-:W-:Y:S01]  /*3a20*/  FMNMX.FTZ R5, R13, R5, !PT ;  /* 0x000000050d057209 */ /* 0x000fe20007810000 */
[----:B------:R-:W1:Y:S01]  /*3a30*/  MUFU.TANH R9, R21 ;  /* 0x0000001500097308 */ /* 0x000e620000002400 */
[----:B------:R-:W-:Y:S02]  /*3a40*/  FSEL R162, R162, -INF , P1 ;  /* 0xff800000a2a27808 */ /* 0x000fe40000800000 */
[----:B------:R-:W-:Y:S02]  /*3a50*/  ISETP.GT.AND P1, PT, R3, 0x29, PT ;  /* 0x000000290300780c */ /* 0x000fe40003f24270 */
[----:B------:R-:W-:-:S02]  /*3a60*/  FSEL R160, R160, -INF , P5 ;  /* 0xff800000a0a07808 */ /* 0x000fc40002800000 */
[----:B------:R-:W-:Y:S01]  /*3a70*/  FMNMX.FTZ R4, R102, R4, !PT ;  /* 0x0000000466047209 */ /* 0x000fe20007810000 */
[----:B------:R-:W1:Y:S01]  /*3a80*/  MUFU.TANH R28, R28 ;  /* 0x0000001c001c7308 */ /* 0x000e620000002400 */
[----:B------:R-:W-:Y:S02]  /*3a90*/  FMNMX.FTZ R5, R14, R5, !PT ;  /* 0x000000050e057209 */ /* 0x000fe40007810000 */
[----:B------:R-:W-:Y:S02]  /*3aa0*/  FSEL R163, R163, -INF , P6 ;  /* 0xff800000a3a37808 */ /* 0x000fe40003000000 */
[----:B------:R-:W-:Y:S02]  /*3ab0*/  ISETP.GT.AND P6, PT, R3, 0x30, PT ;  /* 0x000000300300780c */ /* 0x000fe40003fc4270 */
[----:B------:R-:W-:Y:S01]  /*3ac0*/  FSEL R161, R161, -INF , P1 ;  /* 0xff800000a1a17808 */ /* 0x000fe20000800000 */
[----:B------:R-:W-:Y:S01]  /*3ad0*/  MUFU.TANH R30, R30 ;  /* 0x0000001e001e7308 */ /* 0x000fe20000002400 */
[----:B------:R-:W-:-:S02]  /*3ae0*/  FMNMX.FTZ R4, R160, R4, !PT ;  /* 0x00000004a0047209 */ /* 0x000fc40007810000 */
[----:B------:R-:W-:Y:S02]  /*3af0*/  FMNMX.FTZ R5, R46, R5, !PT ;  /* 0x000000052e057209 */ /* 0x000fe40007810000 */
[----:B------:R-:W-:Y:S01]  /*3b00*/  FSEL R189, R60, -INF , P5 ;  /* 0xff8000003cbd7808 */ /* 0x000fe20002800000 */
[----:B------:R-:W-:Y:S01]  /*3b10*/  BAR.SYNC.DEFER_BLOCKING 0x0 ;  /* 0x0000000000007b1d */ /* 0x000fe20000010000 */
        /* <DEDUP_REMOVED lines=15> */
[----:B------:R-:W-:-:S02]  /*3c10*/  ISETP.GT.AND P5, PT, R3, 0x40, PT ;  /* 0x000000400300780c */ /* 0x000fc40003fa4270 */
[----:B------:R-:W-:Y:S02]  /*3c20*/  FSEL R204, R37, -INF , P6 ;  /* 0xff80000025cc7808 */ /* 0x000fe40003000000 */
[----:B------:R-:W-:Y:S02]  /*3c30*/  FMNMX.FTZ R4, R205, R4, !PT ;  /* 0x00000004cd047209 */ /* 0x000fe40007810000 */
        /* <DEDUP_REMOVED lines=9> */
[----:B---3--:R-:W-:Y:S02]  /*3cd0*/  FSEL R244, R25, -INF , P1 ;  /* 0xff80000019f47808 */ /* 0x008fe40000800000 */
[----:B------:R-:W-:-:S02]  /*3ce0*/  FMNMX.FTZ R100, R245, R100, !PT ;  /* 0x00000064f5647209 */ /* 0x000fc40007810000 */
[----:B------:R-:W-:Y:S02]  /*3cf0*/  FMNMX.FTZ R4, R189, R5, !PT ;  /* 0x00000005bd047209 */ /* 0x000fe40007810000 */
[----:B--2---:R-:W-:Y:S01]  /*3d00*/  FSEL R248, R26, -INF , P5 ;  /* 0xff8000001af87808 */ /* 0x004fe20002800000 */
[----:B------:R-:W2:Y:S01]  /*3d10*/  MUFU.TANH R5, R29 ;  /* 0x0000001d00057308 */ /* 0x000ea20000002400 */
[----:B------:R-:W-:Y:S02]  /*3d20*/  ISETP.GT.AND P5, PT, R3, 0x49, PT ;  /* 0x000000490300780c */ /* 0x000fe40003fa4270 */
[----:B------:R-:W-:Y:S02]  /*3d30*/  FSEL R243, R18, -INF , P6 ;  /* 0xff80000012f37808 */ /* 0x000fe40003000000 */
[----:B------:R-:W-:Y:S02]  /*3d40*/  FMNMX.FTZ R100, R244, R100, !PT ;  /* 0x00000064f4647209 */ /* 0x000fe40007810000 */
[----:B------:R-:W-:-:S02]  /*3d50*/  FMNMX.FTZ R4, R188, R4, !PT ;  /* 0x00000004bc047209 */ /* 0x000fc40007810000 */
[----:B-----5:R-:W-:Y:S02]  /*3d60*/  FSEL R249, R27, -INF , P1 ;  /* 0xff8000001bf97808 */ /* 0x020fe40000800000 */
[----:B------:R-:W-:Y:S01]  /*3d70*/  ISETP.GT.AND P1, PT, R3, 0x50, PT ;  /* 0x000000500300780c */ /* 0x000fe20003f24270 */
[----:B------:R-:W-:Y:S01]  /*3d80*/  LDSM.16.MT88.4 R24, [R0+0x100] ;  /* 0x000100000018783b */ /* 0x000fe20000004200 */
[----:B------:R-:W-:Y:S02]  /*3d90*/  FSEL R242, R20, -INF , P5 ;  /* 0xff80000014f27808 */ /* 0x000fe40002800000 */
[----:B------:R-:W-:Y:S02]  /*3da0*/  FMNMX.FTZ R100, R243, R100, !PT ;  /* 0x00000064f3647209 */ /* 0x000fe40007810000 */
[----:B------:R-:W-:Y:S02]  /*3db0*/  FMNMX.FTZ R4, R207, R4, !PT ;  /* 0x00000004cf047209 */ /* 0x000fe40007810000 */
[----:B----4-:R-:W-:-:S02]  /*3dc0*/  FSEL R247, R15, -INF , P6 ;  /* 0xff8000000ff77808 */ /* 0x010fc40003000000 */
[----:B------:R-:W-:Y:S02]  /*3dd0*/  FSEL R246, R17, -INF , P5 ;  /* 0xff80000011f67808 */ /* 0x000fe40002800000 */
[----:B-1----:R-:W-:Y:S02]  /*3de0*/  FSEL R129, R9, -INF , P1 ;  /* 0xff80000009817808 */ /* 0x002fe40000800000 */
[----:B------:R-:W-:Y:S01]  /*3df0*/  FSEL R140, R19, -INF , P1 ;  /* 0xff800000138c7808 */ /* 0x000fe20000800000 */
[----:B------:R-:W1:Y:S01]  /*3e00*/  MUFU.TANH R9, R22 ;  /* 0x0000001600097308 */ /* 0x000e620000002400 */
[C---:B------:R-:W-:Y:S02]  /*3e10*/  ISETP.GT.AND P6, PT, R3.reuse, 0x51, PT ;  /* 0x000000510300780c */ /* 0x040fe40003fc4270 */
[C---:B------:R-:W-:Y:S02]  /*3e20*/  ISETP.GT.AND P5, PT, R3.reuse, 0x58, PT ;  /* 0x000000580300780c */ /* 0x040fe40003fa4270 */
[----:B------:R-:W-:-:S02]  /*3e30*/  ISETP.GT.AND P1, PT, R3, 0x59, PT ;  /* 0x000000590300780c */ /* 0x000fc40003f24270 */
[----:B------:R-:W-:Y:S02]  /*3e40*/  FMNMX.FTZ R100, R242, R100, !PT ;  /* 0x00000064f2647209 */ /* 0x000fe40007810000 */
[----:B------:R-:W-:Y:S02]  /*3e50*/  FMNMX.FTZ R3, R206, R4, !PT ;  /* 0x00000004ce037209 */ /* 0x000fe40007810000 */
[----:B------:R-:W-:Y:S02]  /*3e60*/  FSEL R128, R16, -INF , P6 ;  /* 0xff80000010807808 */ /* 0x000fe40003000000 */
[----:B------:R-:W-:Y:S01]  /*3e70*/  FMNMX.FTZ R100, R140, R100, !PT ;  /* 0x000000648c647209 */ /* 0x000fe20007810000 */
[----:B------:R-:W-:Y:S01]  /*3e80*/  LDSM.16.MT88.4 R16, [R103+0x100] ;  /* 0x000100006710783b */ /* 0x000fe20000004200 */
[----:B------:R-:W-:Y:S02]  /*3e90*/  FMNMX.FTZ R3, R241, R3, !PT ;  /* 0x00000003f1037209 */ /* 0x000fe40007810000 */
[----:B------:R-:W-:-:S02]  /*3ea0*/  FSEL R141, R28, -INF , P5 ;  /* 0xff8000001c8d7808 */ /* 0x000fc40002800000 */
[----:B------:R-:W-:Y:S02]  /*3eb0*/  FMNMX.FTZ R100, R128, R100, !PT ;  /* 0x0000006480647209 */ /* 0x000fe40007810000 */
[----:B------:R-:W-:Y:S02]  /*3ec0*/  FMNMX.FTZ R3, R240, R3, !PT ;  /* 0x00000003f0037209 */ /* 0x000fe40007810000 */
[----:B--2---:R-:W-:Y:S01]  /*3ed0*/  FSEL R121, R5, -INF , P1 ;  /* 0xff80000005797808 */ /* 0x004fe20000800000 */
[----:B------:R-:W-:Y:S01]  /*3ee0*/  FMUL.FTZ R5, R31, c[0x0][0x320] ;  /* 0x0000c8001f057a20 */ /* 0x000fe20000410000 */
[----:B------:R-:W-:Y:S02]  /*3ef0*/  FMNMX.FTZ R100, R141, R100, !PT ;  /* 0x000000648d647209 */ /* 0x000fe40007810000 */
[----:B------:R-:W-:Y:S02]  /*3f00*/  FMNMX.FTZ R3, R248, R3, !PT ;  /* 0x00000003f8037209 */ /* 0x000fe40007810000 */
[----:B------:R-:W-:Y:S01]  /*3f10*/  FMNMX.FTZ R100, R121, R100, !PT ;  /* 0x0000006479647209 */ /* 0x000fe20007810000 */
[----:B------:R-:W2:Y:S01]  /*3f20*/  MUFU.TANH R5, R5 ;  /* 0x0000000500057308 */ /* 0x000ea20000002400 */
[----:B------:R-:W-:-:S02]  /*3f30*/  FMNMX.FTZ R3, R249, R3, !PT ;  /* 0x00000003f9037209 */ /* 0x000fc40007810000 */
[----:B-1----:R-:W-:Y:S01]  /*3f40*/  FSEL R120, R9, -INF , P6 ;  /* 0xff80000009787808 */ /* 0x002fe20003000000 */
[----:B------:R-:W1:Y:S01]  /*3f50*/  SHFL.BFLY PT, R4, R100, 0x2, 0x1f ;  /* 0x0c401f0064047f89 */ /* 0x000e6200000e0000 */
[----:B------:R-:W-:Y:S02]  /*3f60*/  FMNMX.FTZ R3, R247, R3, !PT ;  /* 0x00000003f7037209 */ /* 0x000fe40007810000 */
[----:B------:R-:W-:Y:S02]  /*3f70*/  FSEL R132, R30, -INF , P5 ;  /* 0xff8000001e847808 */ /* 0x000fe40002800000 */
[----:B------:R-:W-:Y:S02]  /*3f80*/  FMNMX.FTZ R3, R246, R3, !PT ;  /* 0x00000003f6037209 */ /* 0x000fe40007810000 */
[----:B------:R-:W-:Y:S02]  /*3f90*/  IADD3 R2, R239, R103, RZ ;  /* 0x00000067ef027210 */ /* 0x000fe40007ffe0ff */
[----:B------:R-:W-:-:S02]  /*3fa0*/  FMNMX.FTZ R3, R129, R3, !PT ;  /* 0x0000000381037209 */ /* 0x000fc40007810000 */
[----:B--2---:R-:W-:Y:S01]  /*3fb0*/  FSEL R144, R5, -INF , P1 ;  /* 0xff80000005907808 */ /* 0x004fe20000800000 */
[----:B------:R-:W-:Y:S01]  /*3fc0*/  LDSM.16.MT88.4 R28, [R2+0x3100] ;  /* 0x00310000021c783b */ /* 0x000fe20000004200 */
[----:B------:R-:W-:-:S03]  /*3fd0*/  FMNMX.FTZ R3, R120, R3, !PT ;  /* 0x0000000378037209 */ /* 0x000fc60007810000 */
[----:B------:R-:W-:Y:S01]  /*3fe0*/  LDSM.16.MT88.4 R20, [R2+0x6100] ;  /* 0x006100000214783b */ /* 0x000fe20000004200 */
[----:B------:R-:W-:-:S03]  /*3ff0*/  FMNMX.FTZ R3, R132, R3, !PT ;  /* 0x0000000384037209 */ /* 0x000fc60007810000 */
[----:B------:R-:W-:Y:S01]  /*4000*/  LDSM.16.MT88.4 R32, [R2+0x100] ;  /* 0x000100000220783b */ /* 0x000fe20000004200 */
        /* <DEDUP_REMOVED lines=13> */
[----:B------:R-:W-:Y:S01]  /*40e0*/  FSETP.NEU.FTZ.AND P1, PT, R3, -INF , PT ;  /* 0xff8000000300780b */ /* 0x000fe20003f3d000 */
[----:B--2---:R-:W-:-:S04]  /*40f0*/  FFMA.FTZ R4, R7, c[0x0][0x2d0], -R9 ;  /* 0x0000b40007047a23 */ /* 0x004fc80000010809 */
[----:B------:R1:W-:Y:S02]  /*4100*/  MUFU.EX2 R114, R4 ;  /* 0x0000000400727308 */ /* 0x0003e40000000800 */
[----:B-1----:R-:W-:Y:S02]  /*4110*/  FFMA.FTZ R4, R8, c[0x0][0x2d0], -R9 ;  /* 0x0000b40008047a23 */ /* 0x002fe40000010809 */
[----:B------:R-:W-:-:S04]  /*4120*/  FMUL.FTZ R8, R3, c[0x0][0x2d0] ;  /* 0x0000b40003087a20 */ /* 0x000fc80000410000 */
[----:B------:R1:W-:Y:S01]  /*4130*/  MUFU.EX2 R133, R4 ;  /* 0x0000000400857308 */ /* 0x0003e20000000800 */
[----:B------:R-:W-:Y:S02]  /*4140*/  FSEL R8, R8, RZ, P1 ;  /* 0x000000ff08087208 */ /* 0x000fe40000800000 */
[----:B------:R-:W-:Y:S01]  /*4150*/  PLOP3.LUT P1, PT, PT, PT, UP1, 0x80, 0x0 ;  /* 0x000000000000781c */ /* 0x000fe20003f2f018 */
[--C-:B-1----:R-:W-:Y:S02]  /*4160*/  FFMA.FTZ R4, R10, c[0x0][0x2d0], -R9.reuse ;  /* 0x0000b4000a047a23 */ /* 0x102fe40000010809 */
[----:B------:R-:W-:Y:S02]  /*4170*/  FFMA.FTZ R10, R40, c[0x0][0x2d0], -R9 ;  /* 0x0000b400280a7a23 */ /* 0x000fe40000010809 */
[----:B------:R1:W2:Y:S08]  /*4180*/  MUFU.EX2 R122, R4 ;  /* 0x00000004007a7308 */ /* 0x0002b00000000800 */
[----:B------:R3:W-:Y:S01]  /*4190*/  MUFU.EX2 R123, R10 ;  /* 0x0000000a007b7308 */ /* 0x0007e20000000800 */
[----:B-1----:R-:W-:Y:S01]  /*41a0*/  FFMA.FTZ R4, R11, c[0x0][0x2d0], -R8 ;  /* 0x0000b4000b047a23 */ /* 0x002fe20000010808 */
[----:B--2---:R-:W-:Y:S01]  /*41b0*/  F2FP.PACK_AB R6, R122, R133 ;  /* 0x000000857a06723e */ /* 0x004fe200000000ff */
[----:B------:R-:W-:-:S05]  /*41c0*/  IMAD.MOV.U32 R11, RZ, RZ, R114 ;  /* 0x000000ffff0b7224 */ /* 0x000fca00078e0072 */
[----:B------:R1:W-:Y:S01]  /*41d0*/  MUFU.EX2 R131, R4 ;  /* 0x0000000400837308 */ /* 0x0003e20000000800 */
[----:B---3--:R-:W-:Y:S02]  /*41e0*/  FFMA.FTZ R10, R41, c[0x0][0x2d0], -R9 ;  /* 0x0000b400290a7a23 */ /* 0x008fe40000010809 */
[----:B------:R-:W-:Y:S05]  /*41f0*/  LDSM.16.MT88.4 R40, [R103+0x6100] ;  /* 0x006100006728783b */ /* 0x000fea0000004200 */
[----:B------:R2:W-:Y:S01]  /*4200*/  MUFU.EX2 R135, R10 ;  /* 0x0000000a00877308 */ /* 0x0005e20000000800 */
[----:B-1----:R-:W-:-:S07]  /*4210*/  FFMA.FTZ R4, R12, c[0x0][0x2d0], -R8 ;  /* 0x0000b4000c047a23 */ /* 0x002fce0000010808 */
[----:B------:R1:W3:Y:S01]  /*4220*/  MUFU.EX2 R251, R4 ;  /* 0x0000000400fb7308 */ /* 0x0002e20000000800 */
[----:B--2---:R-:W-:Y:S02]  /*4230*/  FFMA.FTZ R10, R44, c[0x0][0x2d0], -R9 ;  /* 0x0000b4002c0a7a23 */ /* 0x004fe40000010809 */
[----:B------:R-:W-:-:S05]  /*4240*/  IMAD.MOV.U32 R44, RZ, RZ, R129 ;  /* 0x000000ffff2c7224 */ /* 0x000fca00078e0081 */
[----:B------:R2:W-:Y:S01]  /*4250*/  MUFU.EX2 R136, R10 ;  /* 0x0000000a00887308 */ /* 0x0005e20000000800 */
[----:B-1----:R-:W-:Y:S01]  /*4260*/  FFMA.FTZ R4, R13, c[0x0][0x2d0], -R8 ;  /* 0x0000b4000d047a23 */ /* 0x002fe20000010808 */
[----:B---3--:R-:W-:-:S06]  /*4270*/  F2FP.PACK_AB R5, R251, R131 ;  /* 0x00000083fb05723e */ /* 0x008fcc00000000ff */
[----:B------:R1:W-:Y:S01]  /*4280*/  MUFU.EX2 R134, R4 ;  /* 0x0000000400867308 */ /* 0x0003e20000000800 */
[----:B--2---:R-:W-:-:S07]  /*4290*/  FFMA.FTZ R10, R45, c[0x0][0x2d0], -R9 ;  /* 0x0000b4002d0a7a23 */ /* 0x004fce0000010809 */
[----:B------:R2:W-:Y:S01]  /*42a0*/  MUFU.EX2 R78, R10 ;  /* 0x0000000a004e7308 */ /* 0x0005e20000000800 */
[--C-:B-1----:R-:W-:Y:S02]  /*42b0*/  FFMA.FTZ R4, R14, c[0x0][0x2d0], -R8.reuse ;  /* 0x0000b4000e047a23 */ /* 0x102fe40000010808 */
[----:B------:R-:W1:Y:S05]  /*42c0*/  LDSM.16.MT88.4 R12, [R237+0x100] ;  /* 0x00010000ed0c783b */ /* 0x000e6a0000004200 */
[----:B------:R3:W4:Y:S01]  /*42d0*/  MUFU.EX2 R145, R4 ;  /* 0x0000000400917308 */ /* 0x0007220000000800 */
[----:B--2---:R-:W-:Y:S01]  /*42e0*/  FFMA.FTZ R10, R46, c[0x0][0x2d0], -R8 ;  /* 0x0000b4002e0a7a23 */ /* 0x004fe20000010808 */
[----:B------:R-:W-:-:S06]  /*42f0*/  MOV R46, R130 ;  /* 0x00000082002e7202 */ /* 0x000fcc0000000f00 */
[----:B------:R2:W5:Y:S01]  /*4300*/  MUFU.EX2 R137, R10 ;  /* 0x0000000a00897308 */ /* 0x0005620000000800 */
[----:B---3--:R-:W-:Y:S02]  /*4310*/  F2FP.PACK_AB R4, R11, R130 ;  /* 0x000000820b04723e */ /* 0x008fe400000000ff */
[----:B----4-:R-:W-:Y:S01]  /*4320*/  F2FP.PACK_AB R7, R145, R134 ;  /* 0x000000869107723e */ /* 0x010fe200000000ff */
[----:B--2---:R-:W-:-:S06]  /*4330*/  FFMA.FTZ R10, R47, c[0x0][0x2d0], -R8 ;  /* 0x0000b4002f0a7a23 */ /* 0x004fcc0000010808 */
[C---:B------:R-:W-:Y:S01]  /*4340*/  HMMA.16816.F32 R56, R4.reuse, R28, RZ ;  /* 0x0000001c0438723c */ /* 0x040fe200000018ff */
[----:B------:R-:W-:Y:S01]  /*4350*/  IMAD.MOV.U32 R47, RZ, RZ, R131 ;  /* 0x000000ffff2f7224 */ /* 0x000fe200078e0083 */
[----:B------:R2:W3:Y:S06]  /*4360*/  MUFU.EX2 R252, R10 ;  /* 0x0000000a00fc7308 */ /* 0x0004ec0000000800 */
[C---:B------:R-:W-:Y:S01]  /*4370*/  HMMA.16816.F32 R64, R4.reuse, R30, RZ ;  /* 0x0000001e0440723c */ /* 0x040fe200000018ff */
[----:B------:R-:W-:Y:S07]  /*4380*/  LDSM.16.MT88.4 R28, [R237+0x3100] ;  /* 0x00310000ed1c783b */ /* 0x000fee0000004200 */
[----:B-1----:R-:W-:Y:S01]  /*4390*/  HMMA.16816.F32 R84, R4, R12, RZ ;  /* 0x0000000c0454723c */ /* 0x002fe200000018ff */
[----:B--2---:R-:W-:-:S04]  /*43a0*/  FFMA.FTZ R10, R76, c[0x0][0x2d0], -R8 ;  /* 0x0000b4004c0a7a23 */ /* 0x004fc80000010808 */
        /* <DEDUP_REMOVED lines=11> */
[----:B----4-:R-:W-:-:S06]  /*4460*/  MOV R10, R78 ;  /* 0x0000004e000a7202 */ /* 0x010fcc0000000f00 */
[C---:B------:R-:W-:Y:S08]  /*4470*/  HMMA.16816.F32 R104, R4.reuse, R24, RZ ;  /* 0x000000180468723c */ /* 0x040ff000000018ff */
[C---:B------:R-:W-:Y:S01]  /*4480*/  HMMA.16816.F32 R96, R4.reuse, R26, RZ ;  /* 0x0000001a0460723c */ /* 0x040fe200000018ff */
[----:B------:R-:W4:Y:S07]  /*4490*/  LDSM.16.MT88.4 R24, [R2+0x900] ;  /* 0x000900000218783b */ /* 0x000f2e0000004200 */
[C---:B--2---:R-:W-:Y:S08]  /*44a0*/  HMMA.16816.F32 R116, R4.reuse, R12, RZ ;  /* 0x0000000c0474723c */ /* 0x044ff000000018ff */
[C---:B------:R-:W-:Y:S01]  /*44b0*/  HMMA.16816.F32 R124, R4.reuse, R14, RZ ;  /* 0x0000000e047c723c */ /* 0x040fe200000018ff */
[----:B------:R-:W2:Y:S07]  /*44c0*/  LDSM.16.MT88.4 R12, [R2+0x6900] ;  /* 0x00690000020c783b */ /* 0x000eae0000004200 */
[C---:B------:R-:W-:Y:S07]  /*44d0*/  HMMA.16816.F32 R76, R4.reuse, R40, RZ ;  /* 0x00000028044c723c */ /* 0x040fee00000018ff */
[----:B-----5:R-:W-:Y:S01]  /*44e0*/  IMAD.MOV.U32 R40, RZ, RZ, R137 ;  /* 0x000000ffff287224 */ /* 0x020fe200078e0089 */
[----:B------:R-:W-:Y:S01]  /*44f0*/  HMMA.16816.F32 R92, R4, R36, RZ ;  /* 0x00000024045c723c */ /* 0x000fe200000018ff */
[----:B------:R-:W-:-:S07]  /*4500*/  IMAD.MOV.U32 R41, RZ, RZ, R136 ;  /* 0x000000ffff297224 */ /* 0x000fce00078e0088 */
[C---:B------:R-:W-:Y:S08]  /*4510*/  HMMA.16816.F32 R108, R4.reuse, R38, RZ ;  /* 0x00000026046c723c */ /* 0x040ff000000018ff */
[C---:B------:R-:W-:Y:S07]  /*4520*/  HMMA.16816.F32 R136, R4.reuse, R42, RZ ;  /* 0x0000002a0488723c */ /* 0x040fee00000018ff */
[----:B------:R-:W-:Y:S01]  /*4530*/  MOV R43, R141 ;  /* 0x0000008d002b7202 */ /* 0x000fe20000000f00 */
[----:B------:R-:W-:Y:S01]  /*4540*/  HMMA.16816.F32 R36, R4, R28, RZ ;  /* 0x0000001c0424723c */ /* 0x000fe200000018ff */
[----:B------:R-:W-:-:S07]  /*4550*/  IMAD.MOV.U32 R42, RZ, RZ, R140 ;  /* 0x000000ffff2a7224 */ /* 0x000fce00078e008c */
[C---:B------:R-:W-:Y:S01]  /*4560*/  HMMA.16816.F32 R112, R4.reuse, R30, RZ ;  /* 0x0000001e0470723c */ /* 0x040fe200000018ff */
[----:B------:R-:W5:Y:S07]  /*4570*/  LDSM.16.MT88.4 R28, [R2+0x3900] ;  /* 0x00390000021c783b */ /* 0x000f6e0000004200 */
[C---:B-1----:R-:W-:Y:S08]  /*4580*/  HMMA.16816.F32 R140, R4.reuse, R20, RZ ;  /* 0x00000014048c723c */ /* 0x042ff000000018ff */
[C---:B------:R-:W-:Y:S01]  /*4590*/  HMMA.16816.F32 R168, R4.reuse, R22, RZ ;  /* 0x0000001604a8723c */ /* 0x040fe200000018ff */
[----:B------:R-:W1:Y:S07]  /*45a0*/  LDSM.16.MT88.4 R20, [R237+0x900] ;  /* 0x00090000ed14783b */ /* 0x000e6e0000004200 */
[C---:B------:R-:W-:Y:S08]  /*45b0*/  HMMA.16816.F32 R88, R4.reuse, R32, RZ ;  /* 0x000000200458723c */ /* 0x040ff000000018ff */
[C---:B------:R-:W-:Y:S08]  /*45c0*/  HMMA.16816.F32 R172, R4.reuse, R16, RZ ;  /* 0x0000001004ac723c */ /* 0x040ff000000018ff */
[C---:B------:R-:W-:Y:S01]  /*45d0*/  HMMA.16816.F32 R180, R4.reuse, R18, RZ ;  /* 0x0000001204b4723c */ /* 0x040fe200000018ff */
[----:B------:R-:W1:Y:S07]  /*45e0*/  LDSM.16.MT88.4 R16, [R0+0x900] ;  /* 0x000900000010783b */ /* 0x000e6e0000004200 */
[----:B------:R-:W-:Y:S01]  /*45f0*/  HMMA.16816.F32 R72, R4, R34, RZ ;  /* 0x000000220448723c */ /* 0x000fe200000018ff */
[----:B------:R-:W1:Y:S06]  /*4600*/  LDSM.16.MT88.4 R32, [R103+0x900] ;  /* 0x000900006720783b */ /* 0x000e6c0000004200 */
[----:B------:R-:W-:-:S02]  /*4610*/  F2FP.PACK_AB R4, R135, R123 ;  /* 0x0000007b8704723e */ /* 0x000fc400000000ff */
[----:B---3--:R-:W-:Y:S02]  /*4620*/  F2FP.PACK_AB R5, R252, R40 ;  /* 0x00000028fc05723e */ /* 0x008fe400000000ff */
[----:B------:R-:W-:Y:S02]  /*4630*/  F2FP.PACK_AB R6, R10, R41 ;  /* 0x000000290a06723e */ /* 0x000fe400000000ff */
[----:B------:R-:W-:-:S07]  /*4640*/  F2FP.PACK_AB R7, R250, R45 ;  /* 0x0000002dfa07723e */ /* 0x000fce00000000ff */
[C---:B----4-:R-:W-:Y:S07]  /*4650*/  HMMA.16816.F32 R200, R4.reuse, R24, R88 ;  /* 0x0000001804c8723c */ /* 0x050fee0000001858 */
[----:B------:R-:W-:Y:S01]  /*4660*/  IMAD.MOV.U32 R24, RZ, RZ, R145 ;  /* 0x000000ffff187224 */ /* 0x000fe200078e0091 */
[----:B------:R-:W-:Y:S01]  /*4670*/  MOV R25, R144 ;  /* 0x0000009000197202 */ /* 0x000fe20000000f00 */
[----:B------:R-:W-:Y:S01]  /*4680*/  IMAD.MOV.U32 R91, RZ, RZ, R135 ;  /* 0x000000ffff5b7224 */ /* 0x000fe200078e0087 */
[----:B------:R-:W-:Y:S01]  /*4690*/  MOV R89, R133 ;  /* 0x0000008500597202 */ /* 0x000fe20000000f00 */
[----:B------:R-:W-:Y:S01]  /*46a0*/  IMAD.MOV.U32 R90, RZ, RZ, R134 ;  /* 0x000000ffff5a7224 */ /* 0x000fe200078e0086 */
[----:B--2---:R-:W-:Y:S01]  /*46b0*/  HMMA.16816.F32 R144, R4, R12, R52 ;  /* 0x0000000c0490723c */ /* 0x004fe20000001834 */
[----:B------:R-:W-:-:S07]  /*46c0*/  IMAD.MOV.U32 R88, RZ, RZ, R132 ;  /* 0x000000ffff587224 */ /* 0x000fce00078e0084 */
[C---:B------:R-:W-:Y:S01]  /*46d0*/  HMMA.16816.F32 R132, R4.reuse, R14, R48 ;  /* 0x0000000e0484723c */ /* 0x040fe20000001830 */
[----:B------:R-:W2:Y:S07]  /*46e0*/  LDSM.16.MT88.4 R12, [R103+0x3900] ;  /* 0x00390000670c783b */ /* 0x000eae0000004200 */
[C---:B-----5:R-:W-:Y:S07]  /*46f0*/  HMMA.16816.F32 R164, R4.reuse, R28, R56 ;  /* 0x0000001c04a4723c */ /* 0x060fee0000001838 */
[----:B------:R-:W-:Y:S01]  /*4700*/  MOV R29, R42 ;  /* 0x0000002a001d7202 */ /* 0x000fe20000000f00 */
[----:B-1----:R-:W-:Y:S01]  /*4710*/  HMMA.16816.F32 R84, R4, R20, R84 ;  /* 0x000000140454723c */ /* 0x002fe20000001854 */
[----:B------:R-:W-:-:S07]  /*4720*/  IMAD.MOV.U32 R28, RZ, RZ, R43 ;  /* 0x000000ffff1c7224 */ /* 0x000fce00078e002b */
[C---:B------:R-:W-:Y:S01]  /*4730*/  HMMA.16816.F32 R56, R4.reuse, R22, R68 ;  /* 0x000000160438723c */ /* 0x040fe20000001844 */
[----:B------:R-:W1:Y:S07]  /*4740*/  LDSM.16.MT88.4 R20, [R0+0x3900] ;  /* 0x003900000014783b */ /* 0x000e6e0000004200 */
[C---:B------:R-:W-:Y:S07]  /*4750*/  HMMA.16816.F32 R148, R4.reuse, R30, R64 ;  /* 0x0000001e0494723c */ /* 0x040fee0000001840 */
[----:B------:R-:W-:Y:S01]  /*4760*/  MOV R31, R40 ;  /* 0x00000028001f7202 */ /* 0x000fe20000000f00 */
[----:B------:R-:W-:Y:S01]  /*4770*/  HMMA.16816.F32 R64, R4, R16, R104 ;  /* 0x000000100440723c */ /* 0x000fe20000001868 */
[----:B------:R-:W-:-:S06]  /*4780*/  IMAD.MOV.U32 R30, RZ, RZ, R41 ;  /* 0x000000ffff1e7224 */ /* 0x000fcc00078e0029 */
[----:B------:R-:W-:Y:S01]  /*4790*/  MOV R104, R10 ;  /* 0x0000000a00687202 */ /* 0x000fe20000000f00 */
[----:B------:R-:W-:Y:S01]  /*47a0*/  HMMA.16816.F32 R52, R4, R18, R96 ;  /* 0x000000120434723c */ /* 0x000fe20000001860 */
[----:B------:R-:W3:Y:S01]  /*47b0*/  LDSM.16.MT88.4 R16, [R103+0x6900] ;  /* 0x006900006710783b */ /* 0x000ee20000004200 */
[----:B------:R-:W-:-:S05]  /*47c0*/  FFMA.FTZ R10, R101, c[0x0][0x2d0], -R9 ;  /* 0x0000b400650a7a23 */ /* 0x000fca0000010809 */
[----:B------:R-:W-:Y:S01]  /*47d0*/  IMAD.MOV.U32 R96, RZ, RZ, R47 ;  /* 0x000000ffff607224 */ /* 0x000fe200078e002f */
[C---:B------:R-:W-:Y:S01]  /*47e0*/  HMMA.16816.F32 R176, R4.reuse, R26, R72 ;  /* 0x0000001a04b0723c */ /* 0x040fe20000001848 */
[----:B------:R-:W-:Y:S01]  /*47f0*/  MOV R97, R46 ;  /* 0x0000002e00617202 */ /* 0x000fe20000000f00 */
[----:B------:R-:W-:Y:S01]  /*4800*/  IMAD.MOV.U32 R98, RZ, RZ, R45 ;  /* 0x000000ffff627224 */ /* 0x000fe200078e002d */
[----:B------:R-:W-:Y:S02]  /*4810*/  MOV R99, R44 ;  /* 0x0000002c00637202 */ /* 0x000fe40000000f00 */
[----:B------:R-:W-:Y:S02]  /*4820*/  MOV R101, R96 ;  /* 0x0000006000657202 */ /* 0x000fe40000000f00 */
[----:B------:R-:W-:Y:S01]  /*4830*/  MOV R27, R128 ;  /* 0x00000080001b7202 */ /* 0x000fe20000000f00 */
[----:B------:R-:W-:Y:S01]  /*4840*/  IMAD.MOV.U32 R72, RZ, RZ, R123 ;  /* 0x000000ffff487224 */ /* 0x000fe200078e007b */
[----:B------:R-:W-:Y:S01]  /*4850*/  MOV R73, R122 ;  /* 0x0000007a00497202 */ /* 0x000fe20000000f00 */
[----:B------:R-:W-:Y:S01]  /*4860*/  IMAD.MOV.U32 R74, RZ, RZ, R121 ;  /* 0x000000ffff4a7224 */ /* 0x000fe200078e0079 */
[----:B------:R-:W-:Y:S01]  /*4870*/  MOV R75, R120 ;  /* 0x00000078004b7202 */ /* 0x000fe20000000f00 */
[----:B------:R-:W-:Y:S02]  /*4880*/  HMMA.16816.F32 R128, R4, R32, R60 ;  /* 0x000000200480723c */ /* 0x000fe4000000183c */
[----:B------:R-:W-:Y:S01]  /*4890*/  IMAD.MOV.U32 R107, RZ, RZ, R73 ;  /* 0x000000ffff6b7224 */ /* 0x000fe200078e0049 */
[----:B------:R-:W-:Y:S01]  /*48a0*/  MOV R106, R74 ;  /* 0x0000004a006a7202 */ /* 0x000fe20000000f00 */
[----:B------:R-:W-:-:S04]  /*48b0*/  IMAD.MOV.U32 R105, RZ, RZ, R75 ;  /* 0x000000ffff697224 */ /* 0x000fc800078e004b */
[C---:B------:R-:W-:Y:S01]  /*48c0*/  HMMA.16816.F32 R120, R4.reuse, R34, R80 ;  /* 0x000000220478723c */ /* 0x040fe20000001850 */
[----:B------:R-:W-:Y:S06]  /*48d0*/  LDSM.16.MT88.4 R32, [R0+0x6900] ;  /* 0x006900000020783b */ /* 0x000fec0000004200 */
[----:B------:R-:W-:Y:S01]  /*48e0*/  IMAD.MOV.U32 R83, RZ, RZ, R27 ;  /* 0x000000ffff537224 */ /* 0x000fe200078e001b */
[----:B------:R-:W-:Y:S01]  /*48f0*/  MOV R80, R25 ;  /* 0x0000001900507202 */ /* 0x000fe20000000f00 */
[----:B------:R-:W-:Y:S01]  /*4900*/  IMAD.MOV.U32 R81, RZ, RZ, R24 ;  /* 0x000000ffff517224 */ /* 0x000fe200078e0018 */
[----:B--2---:R-:W-:Y:S01]  /*4910*/  HMMA.16816.F32 R40, R4, R12, R92 ;  /* 0x0000000c0428723c */ /* 0x004fe2000000185c */
[----:B------:R-:W2:Y:S01]  /*4920*/  LDSM.16.MT88.4 R24, [R237+0x3900] ;  /* 0x00390000ed18783b */ /* 0x000ea20000004200 */
[----:B------:R-:W-:-:S05]  /*4930*/  MOV R82, R72 ;  /* 0x0000004800527202 */ /* 0x000fca0000000f00 */
[----:B------:R-:W-:Y:S01]  /*4940*/  IMAD.MOV.U32 R95, RZ, RZ, R251 ;  /* 0x000000ffff5f7224 */ /* 0x000fe200078e00fb */
[C---:B------:R-:W-:Y:S01]  /*4950*/  HMMA.16816.F32 R48, R4.reuse, R14, R108 ;  /* 0x0000000e0430723c */ /* 0x040fe2000000186c */
[----:B------:R-:W4:Y:S01]  /*4960*/  LDSM.16.MT88.4 R12, [R237+0x6900] ;  /* 0x00690000ed0c783b */ /* 0x000f220000004200 */
[----:B------:R-:W-:Y:S01]  /*4970*/  MOV R94, R104 ;  /* 0x00000068005e7202 */ /* 0x000fe20000000f00 */
[----:B------:R-:W-:Y:S01]  /*4980*/  IMAD.MOV.U32 R93, RZ, RZ, R105 ;  /* 0x000000ffff5d7224 */ /* 0x000fe200078e0069 */
[----:B------:R-:W-:Y:S01]  /*4990*/  MOV R105, R90 ;  /* 0x0000005a00697202 */ /* 0x000fe20000000f00 */
[----:B------:R-:W-:Y:S02]  /*49a0*/  IMAD.MOV.U32 R104, RZ, RZ, R89 ;  /* 0x000000ffff687224 */ /* 0x000fe400078e0059 */
[----:B------:R-:W-:Y:S01]  /*49b0*/  IMAD.MOV.U32 R111, RZ, RZ, R107 ;  /* 0x000000ffff6f7224 */ /* 0x000fe200078e006b */
[----:B-1----:R-:W-:Y:S01]  /*49c0*/  HMMA.16816.F32 R60, R4, R20, R116 ;  /* 0x00000014043c723c */ /* 0x002fe20000001874 */
[----:B------:R1:W-:Y:S01]  /*49d0*/  MUFU.EX2 R119, R10 ;  /* 0x0000000a00777308 */ /* 0x0003e20000000800 */
[----:B------:R-:W-:Y:S01]  /*49e0*/  MOV R107, R252 ;  /* 0x000000fc006b7202 */ /* 0x000fe20000000f00 */
[----:B------:R-:W-:Y:S01]  /*49f0*/  IMAD.MOV.U32 R110, RZ, RZ, R81 ;  /* 0x000000ffff6e7224 */ /* 0x000fe200078e0051 */
[----:B------:R-:W-:Y:S01]  /*4a00*/  MOV R109, R82 ;  /* 0x00000052006d7202 */ /* 0x000fe20000000f00 */
[----:B------:R-:W-:-:S02]  /*4a10*/  IMAD.MOV.U32 R108, RZ, RZ, R83 ;  /* 0x000000ffff6c7224 */ /* 0x000fc400078e0053 */
[----:B------:R-:W-:Y:S01]  /*4a20*/  IMAD.MOV.U32 R118, RZ, RZ, R95 ;  /* 0x000000ffff767224 */ /* 0x000fe200078e005f */
[----:B---3--:R-:W-:Y:S01]  /*4a30*/  HMMA.16816.F32 R72, R4, R16, R76 ;  /* 0x000000100448723c */ /* 0x008fe2000000184c */
[----:B------:R-:W-:Y:S01]  /*4a40*/  MOV R95, R98 ;  /* 0x00000062005f7202 */ /* 0x000fe20000000f00 */
[----:B------:R-:W-:Y:S01]  /*4a50*/  IMAD.MOV.U32 R116, RZ, RZ, R31 ;  /* 0x000000ffff747224 */ /* 0x000fe200078e001f */
[----:B------:R-:W-:-:S05]  /*4a60*/  MOV R117, R28 ;  /* 0x0000001c00757202 */ /* 0x000fca0000000f00 */
[C---:B------:R-:W-:Y:S01]  /*4a70*/  HMMA.16816.F32 R76, R4.reuse, R18, R136 ;  /* 0x00000012044c723c */ /* 0x040fe20000001888 */
[----:B-1----:R-:W-:Y:S01]  /*4a80*/  FFMA.FTZ R10, R102, c[0x0][0x2d0], -R9 ;  /* 0x0000b400660a7a23 */ /* 0x002fe20000010809 */
[----:B------:R-:W1:Y:S03]  /*4a90*/  LDSM.16.MT88.4 R16, [R2+0x1100] ;  /* 0x001100000210783b */ /* 0x000e660000004200 */
[----:B------:R3:W5:Y:S02]  /*4aa0*/  MUFU.EX2 R92, R10 ;  /* 0x0000000a005c7308 */ /* 0x0007640000000800 */
[----:B------:R-:W-:Y:S01]  /*4ab0*/  MOV R139, R104 ;  /* 0x00000068008b7202 */ /* 0x000fe20000000f00 */
[C---:B------:R-:W-:Y:S07]  /*4ac0*/  HMMA.16816.F32 R68, R4.reuse, R22, R124 ;  /* 0x000000160444723c */ /* 0x040fee000000187c */
[----:B------:R-:W-:Y:S01]  /*4ad0*/  IMAD.MOV.U32 R124, RZ, RZ, R105 ;  /* 0x000000ffff7c7224 */ /* 0x000fe200078e0069 */
[----:B--2---:R-:W-:Y:S01]  /*4ae0*/  HMMA.16816.F32 R44, R4, R26, R112 ;  /* 0x0000001a042c723c */ /* 0x004fe20000001870 */
[----:B------:R-:W-:Y:S01]  /*4af0*/  IMAD.MOV.U32 R126, RZ, RZ, R107 ;  /* 0x000000ffff7e7224 */ /* 0x000fe200078e006b */
[----:B------:R-:W-:Y:S01]  /*4b00*/  MOV R127, R30 ;  /* 0x0000001e007f7202 */ /* 0x000fe20000000f00 */
[----:B---3--:R-:W-:Y:S01]  /*4b10*/  FFMA.FTZ R10, R160, c[0x0][0x2d0], -R9 ;  /* 0x0000b400a00a7a23 */ /* 0x008fe20000010809 */
[----:B-----5:R-:W-:-:S03]  /*4b20*/  MOV R136, R92 ;  /* 0x0000005c00887202 */ /* 0x020fc60000000f00 */
[----:B------:R-:W-:Y:S01]  /*4b30*/  IMAD.MOV.U32 R112, RZ, RZ, R97 ;  /* 0x000000ffff707224 */ /* 0x000fe200078e0061 */
[----:B------:R-:W-:Y:S01]  /*4b40*/  MOV R92, R106 ;  /* 0x0000006a005c7202 */ /* 0x000fe20000000f00 */
[----:B------:R2:W-:Y:S01]  /*4b50*/  MUFU.EX2 R251, R10 ;  /* 0x0000000a00fb7308 */ /* 0x0005e20000000800 */
[----:B------:R-:W-:Y:S01]  /*4b60*/  IMAD.MOV.U32 R113, RZ, RZ, R99 ;  /* 0x000000ffff717224 */ /* 0x000fe200078e0063 */
[C---:B------:R-:W-:Y:S01]  /*4b70*/  HMMA.16816.F32 R36, R4.reuse, R24, R36 ;  /* 0x000000180424723c */ /* 0x040fe20000001824 */
[----:B------:R-:W-:Y:S01]  /*4b80*/  MOV R114, R80 ;  /* 0x0000005000727202 */ /* 0x000fe20000000f00 */
[----:B------:R-:W-:Y:S01]  /*4b90*/  IMAD.MOV.U32 R106, RZ, RZ, R91 ;  /* 0x000000ffff6a7224 */ /* 0x000fe200078e005b */
[----:B------:R-:W-:Y:S01]  /*4ba0*/  MOV R115, R88 ;  /* 0x0000005800737202 */ /* 0x000fe20000000f00 */
[----:B------:R-:W3:Y:S01]  /*4bb0*/  LDSM.16.MT88.4 R24, [R2+0x4100] ;  /* 0x004100000218783b */ /* 0x000ee20000004200 */
[----:B------:R-:W-:Y:S01]  /*4bc0*/  MOV R20, R112 ;  /* 0x0000007000147202 */ /* 0x000fe20000000f00 */
[----:B------:R-:W-:Y:S01]  /*4bd0*/  IMAD.MOV.U32 R21, RZ, RZ, R113 ;  /* 0x000000ffff157224 */ /* 0x000fe200078e0071 */
[----:B------:R-:W-:Y:S01]  /*4be0*/  MOV R125, R106 ;  /* 0x0000006a007d7202 */ /* 0x000fe20000000f00 */
[----:B------:R-:W-:Y:S01]  /*4bf0*/  HMMA.16816.F32 R96, R4, R32, R172 ;  /* 0x000000200460723c */ /* 0x000fe200000018ac */
[----:B------:R-:W-:-:S02]  /*4c00*/  IMAD.MOV.U32 R138, RZ, RZ, R115 ;  /* 0x000000ffff8a7224 */ /* 0x000fc400078e0073 */
[----:B--2---:R-:W-:-:S04]  /*4c10*/  FFMA.FTZ R10, R161, c[0x0][0x2d0], -R9 ;  /* 0x0000b400a10a7a23 */ /* 0x004fc80000010809 */
[----:B------:R-:W-:Y:S01]  /*4c20*/  MOV R173, R118 ;  /* 0x0000007600ad7202 */ /* 0x000fe20000000f00 */
[----:B------:R-:W-:Y:S01]  /*4c30*/  IMAD.MOV.U32 R172, RZ, RZ, R101 ;  /* 0x000000ffffac7224 */ /* 0x000fe200078e0065 */
[C---:B----4-:R-:W-:Y:S01]  /*4c40*/  HMMA.16816.F32 R80, R4.reuse, R12, R140 ;  /* 0x0000000c0450723c */ /* 0x050fe2000000188c */
[----:B------:R2:W-:Y:S01]  /*4c50*/  MUFU.EX2 R102, R10 ;  /* 0x0000000a00667308 */ /* 0x0005e20000000800 */
[----:B------:R-:W-:Y:S01]  /*4c60*/  MOV R101, R250 ;  /* 0x000000fa00657202 */ /* 0x000fe20000000f00 */
[----:B------:R-:W-:Y:S01]  /*4c70*/  IMAD.MOV.U32 R118, RZ, RZ, R29 ;  /* 0x000000ffff767224 */ /* 0x000fe200078e001d */
[----:B------:R-:W-:Y:S01]  /*4c80*/  MOV R174, R117 ;  /* 0x0000007500ae7202 */ /* 0x000fe20000000f00 */
[----:B------:R-:W-:Y:S01]  /*4c90*/  LDSM.16.MT88.4 R28, [R103+0x1100] ;  /* 0x00110000671c783b */ /* 0x000fe20000004200 */
[----:B------:R-:W-:Y:S01]  /*4ca0*/  IMAD.MOV.U32 R33, RZ, RZ, R138 ;  /* 0x000000ffff217224 */ /* 0x000fe200078e008a */
[----:B------:R-:W-:Y:S01]  /*4cb0*/  MOV R32, R125 ;  /* 0x0000007d00207202 */ /* 0x000fe20000000f00 */
[----:B------:R-:W-:Y:S01]  /*4cc0*/  HMMA.16816.F32 R88, R4, R14, R168 ;  /* 0x0000000e0458723c */ /* 0x000fe200000018a8 */
[----:B------:R-:W4:Y:S01]  /*4cd0*/  LDSM.16.MT88.4 R12, [R2+0x7100] ;  /* 0x00710000020c783b */ /* 0x000f220000004200 */
[----:B------:R-:W-:-:S06]  /*4ce0*/  IMAD.MOV.U32 R175, RZ, RZ, R93 ;  /* 0x000000ffffaf7224 */ /* 0x000fcc00078e005d */
[----:B------:R-:W-:Y:S01]  /*4cf0*/  HMMA.16816.F32 R104, R4, R34, R180 ;  /* 0x000000220468723c */ /* 0x000fe200000018b4 */
[----:B--2---:R-:W-:-:S04]  /*4d00*/  FFMA.FTZ R10, R162, c[0x0][0x2d0], -R8 ;  /* 0x0000b400a20a7a23 */ /* 0x004fc80000010808 */
[----:B------:R2:W-:Y:S02]  /*4d10*/  MUFU.EX2 R137, R10 ;  /* 0x0000000a00897308 */ /* 0x0005e40000000800 */
[----:B------:R-:W-:Y:S01]  /*4d20*/  F2FP.PACK_AB R4, R136, R119 ;  /* 0x000000778804723e */ /* 0x000fe200000000ff */
[----:B------:R-:W-:Y:S01]  /*4d30*/  IMAD.MOV.U32 R34, RZ, RZ, R116 ;  /* 0x000000ffff227224 */ /* 0x000fe200078e0074 */
[----:B------:R-:W-:Y:S01]  /*4d40*/  MOV R35, R127 ;  /* 0x0000007f00237202 */ /* 0x000fe20000000f00 */
[----:B------:R-:W-:Y:S01]  /*4d50*/  IMAD.MOV.U32 R183, RZ, RZ, R126 ;  /* 0x000000ffffb77224 */ /* 0x000fe200078e007e */
[----:B------:R-:W-:Y:S01]  /*4d60*/  MOV R181, R110 ;  /* 0x0000006e00b57202 */ /* 0x000fe20000000f00 */
[----:B------:R-:W-:Y:S02]  /*4d70*/  IMAD.MOV.U32 R182, RZ, RZ, R109 ;  /* 0x000000ffffb67224 */ /* 0x000fe400078e006d */
[----:B------:R-:W-:Y:S02]  /*4d80*/  IMAD.MOV.U32 R180, RZ, RZ, R111 ;  /* 0x000000ffffb47224 */ /* 0x000fe400078e006f */
[----:B--2---:R-:W-:-:S04]  /*4d90*/  FFMA.FTZ R10, R163, c[0x0][0x2d0], -R8 ;  /* 0x0000b400a30a7a23 */ /* 0x004fc80000010808 */
[----:B------:R2:W5:Y:S02]  /*4da0*/  MUFU.EX2 R252, R10 ;  /* 0x0000000a00fc7308 */ /* 0x0005640000000800 */
[----:B--2---:R-:W-:Y:S01]  /*4db0*/  FFMA.FTZ R10, R189, c[0x0][0x2d0], -R8 ;  /* 0x0000b400bd0a7a23 */ /* 0x004fe20000010808 */
[----:B-----5:R-:W-:Y:S01]  /*4dc0*/  F2FP.PACK_AB R5, R252, R137 ;  /* 0x00000089fc05723e */ /* 0x020fe200000000ff */
[----:B------:R-:W-:-:S04]  /*4dd0*/  IMAD.MOV.U32 R189, RZ, RZ, R251 ;  /* 0x000000ffffbd7224 */ /* 0x000fc800078e00fb */
[----:B------:R2:W-:Y:S01]  /*4de0*/  MUFU.EX2 R251, R10 ;  /* 0x0000000a00fb7308 */ /* 0x0005e20000000800 */
[----:B------:R-:W-:Y:S01]  /*4df0*/  F2FP.PACK_AB R6, R102, R189 ;  /* 0x000000bd6606723e */ /* 0x000fe200000000ff */
[----:B--2---:R-:W-:Y:S01]  /*4e00*/  FFMA.FTZ R10, R188, c[0x0][0x2d0], -R8 ;  /* 0x0000b400bc0a7a23 */ /* 0x004fe20000010808 */
[----:B------:R-:W-:-:S05]  /*4e10*/  MOV R188, R114 ;  /* 0x0000007200bc7202 */ /* 0x000fca0000000f00 */
[----:B------:R-:W2:Y:S02]  /*4e20*/  MUFU.EX2 R250, R10 ;  /* 0x0000000a00fa7308 */ /* 0x000ea40000000800 */
[----:B--2---:R-:W-:Y:S01]  /*4e30*/  F2FP.PACK_AB R7, R250, R251 ;  /* 0x000000fbfa07723e */ /* 0x004fe200000000ff */
[----:B------:R-:W-:-:S06]  /*4e40*/  FFMA.FTZ R10, R190, c[0x0][0x2d0], -R9 ;  /* 0x0000b400be0a7a23 */ /* 0x000fcc0000010809 */
[C---:B-1----:R-:W-:Y:S01]  /*4e50*/  HMMA.16816.F32 R112, R4.reuse, R16, R200 ;  /* 0x000000100470723c */ /* 0x042fe200000018c8 */
[----:B------:R1:W-:Y:S06]  /*4e60*/  MUFU.EX2 R202, R10 ;  /* 0x0000000a00ca7308 */ /* 0x0003ec0000000800 */
[----:B------:R-:W-:Y:S01]  /*4e70*/  IMAD.MOV.U32 R201, RZ, RZ, R118 ;  /* 0x000000ffffc97224 */ /* 0x000fe200078e0076 */
[----:B------:R-:W-:Y:S01]  /*4e80*/  HMMA.16816.F32 R168, R4, R18, R176 ;  /* 0x0000001204a8723c */ /* 0x000fe200000018b0 */
[----:B------:R-:W2:Y:S01]  /*4e90*/  LDSM.16.MT88.4 R16, [R0+0x1100] ;  /* 0x001100000010783b */ /* 0x000ea20000004200 */
[----:B------:R-:W-:-:S02]  /*4ea0*/  MOV R200, R119 ;  /* 0x0000007700c87202 */ /* 0x000fc40000000f00 */
[----:B------:R-:W-:Y:S01]  /*4eb0*/  MOV R203, R189 ;  /* 0x000000bd00cb7202 */ /* 0x000fe20000000f00 */
[----:B------:R-:W-:Y:S02]  /*4ec0*/  IMAD.MOV.U32 R189, RZ, RZ, R124 ;  /* 0x000000ffffbd7224 */ /* 0x000fe400078e007c */
[----:B------:R-:W-:Y:S01]  /*4ed0*/  IMAD.MOV.U32 R177, RZ, RZ, R20 ;  /* 0x000000ffffb17224 */ /* 0x000fe200078e0014 */
[----:B------:R-:W-:Y:S01]  /*4ee0*/  MOV R176, R21 ;  /* 0x0000001500b07202 */ /* 0x000fe20000000f00 */
[----:B---3--:R-:W-:Y:S01]  /*4ef0*/  HMMA.16816.F32 R160, R4, R26, R148 ;  /* 0x0000001a04a0723c */ /* 0x008fe20000001894 */
[----:B------:R-:W3:Y:S01]  /*4f00*/  LDSM.16.MT88.4 R20, [R237+0x1100] ;  /* 0x00110000ed14783b */ /* 0x000ee20000004200 */
[----:B------:R-:W-:Y:S01]  /*4f10*/  IMAD.MOV.U32 R179, RZ, RZ, R101 ;  /* 0x000000ffffb37224 */ /* 0x000fe200078e0065 */
[----:B------:R-:W-:Y:S01]  /*4f20*/  MOV R178, R108 ;  /* 0x0000006c00b27202 */ /* 0x000fe20000000f00 */
[----:B-1----:R-:W-:Y:S01]  /*4f30*/  FFMA.FTZ R10, R191, c[0x0][0x2d0], -R9 ;  /* 0x0000b400bf0a7a23 */ /* 0x002fe20000010809 */
[----:B------:R-:W-:-:S03]  /*4f40*/  MOV R101, R92 ;  /* 0x0000005c00657202 */ /* 0x000fc60000000f00 */
[C---:B----4-:R-:W-:Y:S07]  /*4f50*/  HMMA.16816.F32 R140, R4.reuse, R12, R144 ;  /* 0x0000000c048c723c */ /* 0x050fee0000001890 */
[----:B------:R-:W-:Y:S01]  /*4f60*/  IMAD.MOV.U32 R147, RZ, RZ, R188 ;  /* 0x000000ffff937224 */ /* 0x000fe200078e00bc */
[----:B------:R-:W-:Y:S01]  /*4f70*/  HMMA.16816.F32 R148, R4, R14, R132 ;  /* 0x0000000e0494723c */ /* 0x000fe20000001884 */
[----:B------:R-:W1:Y:S01]  /*4f80*/  LDSM.16.MT88.4 R12, [R103+0x4100] ;  /* 0x00410000670c783b */ /* 0x000e620000004200 */
[----:B------:R-:W-:Y:S01]  /*4f90*/  IMAD.MOV.U32 R146, RZ, RZ, R136 ;  /* 0x000000ffff927224 */ /* 0x000fe200078e0088 */
[----:B------:R-:W-:-:S02]  /*4fa0*/  MOV R145, R137 ;  /* 0x0000008900917202 */ /* 0x000fc40000000f00 */
[----:B------:R-:W-:Y:S02]  /*4fb0*/  MOV R188, R139 ;  /* 0x0000008b00bc7202 */ /* 0x000fe40000000f00 */
[----:B------:R-:W-:Y:S01]  /*4fc0*/  MOV R144, R94 ;  /* 0x0000005e00907202 */ /* 0x000fe20000000f00 */
[C---:B------:R-:W-:Y:S01]  /*4fd0*/  HMMA.16816.F32 R164, R4.reuse, R24, R164 ;  /* 0x0000001804a4723c */ /* 0x040fe200000018a4 */
[----:B------:R-:W4:Y:S07]  /*4fe0*/  LDSM.16.MT88.4 R24, [R237+0x4100] ;  /* 0x00410000ed18783b */ /* 0x000f2e0000004200 */
[C---:B------:R-:W-:Y:S08]  /*4ff0*/  HMMA.16816.F32 R132, R4.reuse, R30, R120 ;  /* 0x0000001e0484723c */ /* 0x040ff00000001878 */
[C---:B--2---:R-:W-:Y:S08]  /*5000*/  HMMA.16816.F32 R120, R4.reuse, R16, R64 ;  /* 0x000000100478723c */ /* 0x044ff00000001840 */
[C---:B------:R-:W-:Y:S01]  /*5010*/  HMMA.16816.F32 R116, R4.reuse, R18, R52 ;  /* 0x000000120474723c */ /* 0x040fe20000001834 */
[----:B------:R-:W2:Y:S07]  /*5020*/  LDSM.16.MT88.4 R16, [R103+0x7100] ;  /* 0x007100006710783b */ /* 0x000eae0000004200 */
[C---:B------:R-:W-:Y:S07]  /*5030*/  HMMA.16816.F32 R136, R4.reuse, R28, R128 ;  /* 0x0000001c0488723c */ /* 0x040fee0000001880 */
[----:B------:R-:W-:Y:S01]  /*5040*/  IMAD.MOV.U32 R29, RZ, RZ, R95 ;  /* 0x000000ffff1d7224 */ /* 0x000fe200078e005f */
[C---:B---3--:R-:W-:Y:S08]  /*5050*/  HMMA.16816.F32 R128, R4.reuse, R20, R84 ;  /* 0x000000140480723c */ /* 0x048ff00000001854 */
[C---:B------:R-:W-:Y:S01]  /*5060*/  HMMA.16816.F32 R124, R4.reuse, R22, R56 ;  /* 0x00000016047c723c */ /* 0x040fe20000001838 */
[----:B------:R-:W3:Y:S07]  /*5070*/  LDSM.16.MT88.4 R20, [R0+0x4100] ;  /* 0x004100000014783b */ /* 0x000eee0000004200 */
[C---:B-1----:R-:W-:Y:S08]  /*5080*/  HMMA.16816.F32 R108, R4.reuse, R12, R40 ;  /* 0x0000000c046c723c */ /* 0x042ff00000001828 */
[C---:B------:R-:W-:Y:S01]  /*5090*/  HMMA.16816.F32 R92, R4.reuse, R14, R48 ;  /* 0x0000000e045c723c */ /* 0x040fe20000001830 */
[----:B------:R-:W1:Y:S07]  /*50a0*/  LDSM.16.MT88.4 R12, [R237+0x7100] ;  /* 0x00710000ed0c783b */ /* 0x000e6e0000004200 */
[C---:B----4-:R-:W-:Y:S08]  /*50b0*/  HMMA.16816.F32 R84, R4.reuse, R24, R36 ;  /* 0x000000180454723c */ /* 0x050ff00000001824 */
[C---:B------:R-:W-:Y:S01]  /*50c0*/  HMMA.16816.F32 R36, R4.reuse, R26, R44 ;  /* 0x0000001a0424723c */ /* 0x040fe2000000182c */
[----:B------:R-:W4:Y:S07]  /*50d0*/  LDSM.16.MT88.4 R24, [R0+0x7100] ;  /* 0x007100000018783b */ /* 0x000f2e0000004200 */
[C---:B--2---:R-:W-:Y:S07]  /*50e0*/  HMMA.16816.F32 R52, R4.reuse, R16, R72 ;  /* 0x000000100434723c */ /* 0x044fee0000001848 */
[----:B------:R-:W-:Y:S01]  /*50f0*/  MOV R73, R179 ;  /* 0x000000b300497202 */ /* 0x000fe20000000f00 */
[----:B------:R-:W-:Y:S01]  /*5100*/  IMAD.MOV.U32 R72, RZ, RZ, R200 ;  /* 0x000000ffff487224 */ /* 0x000fe200078e00c8 */
[----:B------:R-:W-:Y:S01]  /*5110*/  MOV R179, R201 ;  /* 0x000000c900b37202 */ /* 0x000fe20000000f00 */
[----:B------:R-:W-:Y:S01]  /*5120*/  HMMA.16816.F32 R40, R4, R18, R76 ;  /* 0x000000120428723c */ /* 0x000fe2000000184c */
[----:B------:R2:W5:Y:S01]  /*5130*/  MUFU.EX2 R201, R10 ;  /* 0x0000000a00c97308 */ /* 0x0005620000000800 */
[----:B------:R-:W5:Y:S01]  /*5140*/  LDSM.16.MT88.4 R16, [R2+0x7900] ;  /* 0x007900000210783b */ /* 0x000f620000004200 */
[----:B------:R-:W-:Y:S01]  /*5150*/  MOV R75, R29 ;  /* 0x0000001d004b7202 */ /* 0x000fe20000000f00 */
[----:B------:R-:W-:-:S02]  /*5160*/  IMAD.MOV.U32 R74, RZ, RZ, R144 ;  /* 0x000000ffff4a7224 */ /* 0x000fc400078e0090 */
[----:B------:R-:W-:Y:S02]  /*5170*/  LDSM.16.MT88.4 R28, [R237+0x1900] ;  /* 0x00190000ed1c783b */ /* 0x000fe40000004200 */
[C---:B---3--:R-:W-:Y:S08]  /*5180*/  HMMA.16816.F32 R48, R4.reuse, R20, R60 ;  /* 0x000000140430723c */ /* 0x048ff0000000183c */
[----:B-1----:R-:W-:Y:S01]  /*5190*/  HMMA.16816.F32 R56, R4, R12, R80 ;  /* 0x0000000c0438723c */ /* 0x002fe20000001850 */
[----:B--2---:R-:W-:Y:S01]  /*51a0*/  FFMA.FTZ R10, R205, c[0x0][0x2d0], -R9 ;  /* 0x0000b400cd0a7a23 */ /* 0x004fe20000010809 */
[----:B------:R-:W-:-:S03]  /*51b0*/  MOV R205, R146 ;  /* 0x0000009200cd7202 */ /* 0x000fc60000000f00 */
[----:B------:R1:W-:Y:S02]  /*51c0*/  MUFU.EX2 R200, R10 ;  /* 0x0000000a00c87308 */ /* 0x0003e40000000800 */
[----:B------:R-:W-:Y:S01]  /*51d0*/  IMAD.MOV.U32 R80, RZ, RZ, R177 ;  /* 0x000000ffff507224 */ /* 0x000fe200078e00b1 */
[C---:B------:R-:W-:Y:S01]  /*51e0*/  HMMA.16816.F32 R60, R4.reuse, R14, R88 ;  /* 0x0000000e043c723c */ /* 0x040fe20000001858 */
[----:B------:R-:W2:Y:S01]  /*51f0*/  LDSM.16.MT88.4 R12, [R103+0x1900] ;  /* 0x00190000670c783b */ /* 0x000ea20000004200 */
[----:B------:R-:W-:Y:S01]  /*5200*/  MOV R177, R183 ;  /* 0x000000b700b17202 */ /* 0x000fe20000000f00 */
[----:B------:R-:W-:Y:S01]  /*5210*/  IMAD.MOV.U32 R83, RZ, RZ, R145 ;  /* 0x000000ffff537224 */ /* 0x000fe200078e0091 */
[----:B------:R-:W-:Y:S01]  /*5220*/  MOV R81, R176 ;  /* 0x000000b000517202 */ /* 0x000fe20000000f00 */
[----:B------:R-:W-:Y:S02]  /*5230*/  IMAD.MOV.U32 R82, RZ, RZ, R147 ;  /* 0x000000ffff527224 */ /* 0x000fe400078e0093 */
[----:B------:R-:W-:Y:S01]  /*5240*/  IMAD.MOV.U32 R176, RZ, RZ, R35 ;  /* 0x000000ffffb07224 */ /* 0x000fe200078e0023 */
[----:B------:R-:W-:Y:S01]  /*5250*/  HMMA.16816.F32 R44, R4, R22, R68 ;  /* 0x00000016042c723c */ /* 0x000fe20000001844 */
[----:B------:R-:W3:Y:S01]  /*5260*/  LDSM.16.MT88.4 R20, [R2+0x4900] ;  /* 0x004900000214783b */ /* 0x000ee20000004200 */
[----:B-1----:R-:W-:Y:S01]  /*5270*/  FFMA.FTZ R10, R204, c[0x0][0x2d0], -R9 ;  /* 0x0000b400cc0a7a23 */ /* 0x002fe20000010809 */
[----:B------:R-:W-:Y:S01]  /*5280*/  MOV R204, R178 ;  /* 0x000000b200cc7202 */ /* 0x000fe20000000f00 */
[----:B------:R-:W-:-:S04]  /*5290*/  IMAD.MOV.U32 R178, RZ, RZ, R32 ;  /* 0x000000ffffb27224 */ /* 0x000fc800078e0020 */
[C---:B----4-:R-:W-:Y:S01]  /*52a0*/  HMMA.16816.F32 R68, R4.reuse, R24, R96 ;  /* 0x000000180444723c */ /* 0x050fe20000001860 */
[----:B------:R1:W4:Y:S06]  /*52b0*/  MUFU.EX2 R191, R10 ;  /* 0x0000000a00bf7308 */ /* 0x00032c0000000800 */
[----:B------:R-:W-:Y:S01]  /*52c0*/  MOV R99, R189 ;  /* 0x000000bd00637202 */ /* 0x000fe20000000f00 */
[----:B------:R-:W-:Y:S01]  /*52d0*/  IMAD.MOV.U32 R98, RZ, RZ, R188 ;  /* 0x000000ffff627224 */ /* 0x000fe200078e00bc */
[----:B------:R-:W-:Y:S01]  /*52e0*/  HMMA.16816.F32 R64, R4, R26, R104 ;  /* 0x0000001a0440723c */ /* 0x000fe20000001868 */
[----:B------:R-:W2:Y:S06]  /*52f0*/  LDSM.16.MT88.4 R24, [R0+0x1900] ;  /* 0x001900000018783b */ /* 0x000eac0000004200 */
[----:B-----5:R-:W-:Y:S01]  /*5300*/  F2FP.PACK_AB R4, R201, R202 ;  /* 0x000000cac904723e */ /* 0x020fe200000000ff */
[--C-:B-1----:R-:W-:Y:S01]  /*5310*/  FFMA.FTZ R10, R207, c[0x0][0x2d0], -R8.reuse ;  /* 0x0000b400cf0a7a23 */ /* 0x102fe20000010808 */
[----:B----4-:R-:W-:Y:S01]  /*5320*/  F2FP.PACK_AB R6, R191, R200 ;  /* 0x000000c8bf06723e */ /* 0x010fe200000000ff */
[----:B------:R-:W-:Y:S01]  /*5330*/  IMAD.MOV.U32 R207, RZ, RZ, R179 ;  /* 0x000000ffffcf7224 */ /* 0x000fe200078e00b3 */
[----:B------:R-:W-:Y:S01]  /*5340*/  MOV R179, R34 ;  /* 0x0000002200b37202 */ /* 0x000fe20000000f00 */
[----:B------:R1:W-:Y:S02]  /*5350*/  MUFU.EX2 R190, R10 ;  /* 0x0000000a00be7308 */ /* 0x0003e40000000800 */
[----:B-1----:R-:W-:Y:S01]  /*5360*/  FFMA.FTZ R10, R206, c[0x0][0x2d0], -R8 ;  /* 0x0000b400ce0a7a23 */ /* 0x002fe20000010808 */
[----:B------:R-:W-:-:S02]  /*5370*/  MOV R206, R33 ;  /* 0x0000002100ce7202 */ /* 0x000fc40000000f00 */
[----:B------:R-:W-:Y:S03]  /*5380*/  LDSM.16.MT88.4 R32, [R2+0x1900] ;  /* 0x001900000220783b */ /* 0x000fe60000004200 */
[----:B------:R1:W4:Y:S02]  /*5390*/  MUFU.EX2 R189, R10 ;  /* 0x0000000a00bd7308 */ /* 0x0003240000000800 */
[----:B-1----:R-:W-:Y:S01]  /*53a0*/  FFMA.FTZ R10, R241, c[0x0][0x2d0], -R8 ;  /* 0x0000b400f10a7a23 */ /* 0x002fe20000010808 */
[----:B----4-:R-:W-:Y:S02]  /*53b0*/  F2FP.PACK_AB R5, R189, R190 ;  /* 0x000000bebd05723e */ /* 0x010fe400000000ff */
[----:B------:R-:W-:-:S03]  /*53c0*/  MOV R241, R74 ;  /* 0x0000004a00f17202 */ /* 0x000fc60000000f00 */
[----:B------:R1:W-:Y:S02]  /*53d0*/  MUFU.EX2 R188, R10 ;  /* 0x0000000a00bc7308 */ /* 0x0003e40000000800 */
[----:B-1----:R-:W-:Y:S02]  /*53e0*/  FFMA.FTZ R10, R240, c[0x0][0x2d0], -R8 ;  /* 0x0000b400f00a7a23 */ /* 0x002fe40000010808 */
[----:B------:R-:W-:-:S04]  /*53f0*/  IMAD.MOV.U32 R240, RZ, RZ, R75 ;  /* 0x000000fffff07224 */ /* 0x000fc800078e004b */
[----:B------:R-:W1:Y:S02]  /*5400*/  MUFU.EX2 R183, R10 ;  /* 0x0000000a00b77308 */ /* 0x000e640000000800 */
[----:B-1----:R-:W-:Y:S01]  /*5410*/  F2FP.PACK_AB R7, R183, R188 ;  /* 0x000000bcb707723e */ /* 0x002fe200000000ff */
[----:B------:R-:W-:Y:S01]  /*5420*/  FFMA.FTZ R10, R245, c[0x0][0x2d0], -R9 ;  /* 0x0000b400f50a7a23 */ /* 0x000fe20000010809 */
[----:B------:R-:W-:Y:S01]  /*5430*/  MOV R245, R240 ;  /* 0x000000f000f57202 */ /* 0x000fe20000000f00 */
[----:B------:R-:W-:-:S04]  /*5440*/  IMAD.MOV.U32 R240, RZ, RZ, R241 ;  /* 0x000000fffff07224 */ /* 0x000fc800078e00f1 */
[C---:B------:R-:W-:Y:S08]  /*5450*/  HMMA.16816.F32 R88, R4.reuse, R16, R140 ;  /* 0x000000100458723c */ /* 0x040ff0000000188c */
[C---:B------:R-:W-:Y:S01]  /*5460*/  HMMA.16816.F32 R140, R4.reuse, R18, R148 ;  /* 0x00000012048c723c */ /* 0x040fe20000001894 */
[----:B------:R-:W1:Y:S06]  /*5470*/  LDSM.16.MT88.4 R16, [R103+0x4900] ;  /* 0x004900006710783b */ /* 0x000e6c0000004200 */
[----:B------:R-:W-:Y:S01]  /*5480*/  IMAD.MOV.U32 R150, RZ, RZ, R98 ;  /* 0x000000ffff967224 */ /* 0x000fe200078e0062 */
[----:B--2---:R-:W-:Y:S01]  /*5490*/  HMMA.16816.F32 R104, R4, R12, R136 ;  /* 0x0000000c0468723c */ /* 0x004fe20000001888 */
[----:B------:R-:W-:Y:S01]  /*54a0*/  MOV R148, R99 ;  /* 0x0000006300947202 */ /* 0x000fe20000000f00 */
[----:B------:R-:W-:Y:S01]  /*54b0*/  IMAD.MOV.U32 R151, RZ, RZ, R206 ;  /* 0x000000ffff977224 */ /* 0x000fe200078e00ce */
[----:B------:R-:W-:Y:S01]  /*54c0*/  MOV R149, R80 ;  /* 0x0000005000957202 */ /* 0x000fe20000000f00 */
[----:B------:R-:W-:-:S03]  /*54d0*/  IMAD.MOV.U32 R206, RZ, RZ, R73 ;  /* 0x000000ffffce7224 */ /* 0x000fc600078e0049 */
[----:B------:R-:W-:Y:S01]  /*54e0*/  MOV R139, R207 ;  /* 0x000000cf008b7202 */ /* 0x000fe20000000f00 */
[C---:B------:R-:W-:Y:S01]  /*54f0*/  HMMA.16816.F32 R132, R4.reuse, R14, R132 ;  /* 0x0000000e0484723c */ /* 0x040fe20000001884 */
[----:B------:R-:W2:Y:S01]  /*5500*/  LDSM.16.MT88.4 R12, [R237+0x4900] ;  /* 0x00490000ed0c783b */ /* 0x000ea20000004200 */
[----:B------:R-:W-:Y:S01]  /*5510*/  IMAD.MOV.U32 R138, RZ, RZ, R204 ;  /* 0x000000ffff8a7224 */ /* 0x000fe200078e00cc */
[----:B------:R-:W-:Y:S01]  /*5520*/  MOV R207, R72 ;  /* 0x0000004800cf7202 */ /* 0x000fe20000000f00 */
[----:B------:R-:W-:Y:S01]  /*5530*/  IMAD.MOV.U32 R204, RZ, RZ, R83 ;  /* 0x000000ffffcc7224 */ /* 0x000fe200078e0053 */
[----:B------:R-:W-:Y:S01]  /*5540*/  MOV R136, R82 ;  /* 0x0000005200887202 */ /* 0x000fe20000000f00 */
[----:B------:R-:W-:Y:S01]  /*5550*/  IMAD.MOV.U32 R137, RZ, RZ, R81 ;  /* 0x000000ffff897224 */ /* 0x000fe200078e0051 */
[----:B------:R-:W-:Y:S01]  /*5560*/  MOV R241, R206 ;  /* 0x000000ce00f17202 */ /* 0x000fe20000000f00 */
[----:B---3--:R-:W-:Y:S01]  /*5570*/  HMMA.16816.F32 R144, R4, R20, R164 ;  /* 0x000000140490723c */ /* 0x008fe200000018a4 */
[----:B------:R-:W-:Y:S01]  /*5580*/  IMAD.MOV.U32 R206, RZ, RZ, R207 ;  /* 0x000000ffffce7224 */ /* 0x000fe200078e00cf */
[----:B------:R-:W-:Y:S01]  /*5590*/  MOV R207, R204 ;  /* 0x000000cc00cf7202 */ /* 0x000fe20000000f00 */
[----:B------:R-:W-:Y:S01]  /*55a0*/  IMAD.MOV.U32 R204, RZ, RZ, R205 ;  /* 0x000000ffffcc7224 */ /* 0x000fe200078e00cd */
[----:B------:R-:W-:Y:S01]  /*55b0*/  MOV R205, R203 ;  /* 0x000000cb00cd7202 */ /* 0x000fe20000000f00 */
[----:B------:R-:W-:-:S03]  /*55c0*/  IMAD.MOV.U32 R203, RZ, RZ, R102 ;  /* 0x000000ffffcb7224 */ /* 0x000fc600078e0066 */
[C---:B------:R-:W-:Y:S01]  /*55d0*/  HMMA.16816.F32 R76, R4.reuse, R22, R160 ;  /* 0x00000016044c723c */ /* 0x040fe200000018a0 */
[----:B------:R-:W3:Y:S07]  /*55e0*/  LDSM.16.MT88.4 R20, [R0+0x4900] ;  /* 0x004900000014783b */ /* 0x000eee0000004200 */
[C---:B------:R-:W-:Y:S08]  /*55f0*/  HMMA.16816.F32 R96, R4.reuse, R28, R128 ;  /* 0x0000001c0460723c */ /* 0x040ff00000001880 */
[C---:B------:R-:W-:Y:S07]  /*5600*/  HMMA.16816.F32 R128, R4.reuse, R24, R120 ;  /* 0x000000180480723c */ /* 0x040fee0000001878 */
[----:B------:R-:W-:Y:S01]  /*5610*/  IMAD.MOV.U32 R120, RZ, RZ, R179 ;  /* 0x000000ffff787224 */ /* 0x000fe200078e00b3 */
[----:B------:R-:W-:Y:S01]  /*5620*/  HMMA.16816.F32 R160, R4, R26, R116 ;  /* 0x0000001a04a0723c */ /* 0x000fe20000001874 */
[----:B------:R-:W4:Y:S01]  /*5630*/  LDSM.16.MT88.4 R24, [R103+0x7900] ;  /* 0x007900006718783b */ /* 0x000f220000004200 */
[----:B------:R-:W-:Y:S01]  /*5640*/  MOV R121, R178 ;  /* 0x000000b200797202 */ /* 0x000fe20000000f00 */
[----:B------:R-:W-:Y:S01]  /*5650*/  IMAD.MOV.U32 R122, RZ, RZ, R177 ;  /* 0x000000ffff7a7224 */ /* 0x000fe200078e00b1 */
[----:B------:R-:W-:-:S04]  /*5660*/  MOV R123, R176 ;  /* 0x000000b0007b7202 */ /* 0x000fc80000000f00 */
[C---:B------:R-:W-:Y:S01]  /*5670*/  HMMA.16816.F32 R124, R4.reuse, R30, R124 ;  /* 0x0000001e047c723c */ /* 0x040fe2000000187c */
[----:B------:R-:W5:Y:S07]  /*5680*/  LDSM.16.MT88.4 R28, [R237+0x7900] ;  /* 0x00790000ed1c783b */ /* 0x000f6e0000004200 */
[C---:B-1----:R-:W-:Y:S08]  /*5690*/  HMMA.16816.F32 R116, R4.reuse, R18, R92 ;  /* 0x000000120474723c */ /* 0x042ff0000000185c */
[C---:B--2---:R-:W-:Y:S08]  /*56a0*/  HMMA.16816.F32 R92, R4.reuse, R12, R84 ;  /* 0x0000000c045c723c */ /* 0x044ff00000001854 */
[C---:B------:R-:W-:Y:S01]  /*56b0*/  HMMA.16816.F32 R164, R4.reuse, R14, R36 ;  /* 0x0000000e04a4723c */ /* 0x040fe20000001824 */
[----:B------:R-:W1:Y:S06]  /*56c0*/  LDSM.16.MT88.4 R12, [R0+0x7900] ;  /* 0x00790000000c783b */ /* 0x000e6c0000004200 */
[----:B------:R-:W-:Y:S01]  /*56d0*/  IMAD.MOV.U32 R38, RZ, RZ, R181 ;  /* 0x000000ffff267224 */ /* 0x000fe200078e00b5 */
[----:B------:R-:W-:Y:S01]  /*56e0*/  MOV R39, R182 ;  /* 0x000000b600277202 */ /* 0x000fe20000000f00 */
[----:B------:R2:W-:Y:S01]  /*56f0*/  MUFU.EX2 R181, R10 ;  /* 0x0000000a00b57308 */ /* 0x0005e20000000800 */
[----:B------:R-:W-:Y:S01]  /*5700*/  MOV R37, R180 ;  /* 0x000000b400257202 */ /* 0x000fe20000000f00 */
[C---:B------:R-:W-:Y:S01]  /*5710*/  HMMA.16816.F32 R108, R4.reuse, R16, R108 ;  /* 0x00000010046c723c */ /* 0x040fe2000000186c */
[----:B------:R-:W1:Y:S07]  /*5720*/  LDSM.16.MT88.4 R16, [R2+0x2100] ;  /* 0x002100000210783b */ /* 0x000e6e0000004200 */
[----:B------:R-:W-:Y:S01]  /*5730*/  HMMA.16816.F32 R112, R4, R32, R112 ;  /* 0x000000200470723c */ /* 0x000fe20000001870 */
[----:B--2---:R-:W-:-:S07]  /*5740*/  FFMA.FTZ R10, R244, c[0x0][0x2d0], -R9 ;  /* 0x0000b400f40a7a23 */ /* 0x004fce0000010809 */
[C---:B------:R-:W-:Y:S01]  /*5750*/  HMMA.16816.F32 R168, R4.reuse, R34, R168 ;  /* 0x0000002204a8723c */ /* 0x040fe200000018a8 */
[----:B------:R-:W-:Y:S01]  /*5760*/  IMAD.MOV.U32 R244, RZ, RZ, R123 ;  /* 0x000000fffff47224 */ /* 0x000fe200078e007b */
[----:B------:R2:W1:Y:S06]  /*5770*/  MUFU.EX2 R182, R10 ;  /* 0x0000000a00b67308 */ /* 0x00046c0000000800 */
[C---:B---3--:R-:W-:Y:S08]  /*5780*/  HMMA.16816.F32 R84, R4.reuse, R20, R48 ;  /* 0x000000140454723c */ /* 0x048ff00000001830 */
[----:B------:R-:W-:Y:S01]  /*5790*/  HMMA.16816.F32 R80, R4, R22, R44 ;  /* 0x000000160450723c */ /* 0x000fe2000000182c */
[----:B------:R-:W3:Y:S01]  /*57a0*/  LDSM.16.MT88.4 R20, [R2+0x5100] ;  /* 0x005100000214783b */ /* 0x000ee20000004200 */
[----:B--2---:R-:W-:Y:S01]  /*57b0*/  FFMA.FTZ R10, R243, c[0x0][0x2d0], -R9 ;  /* 0x0000b400f30a7a23 */ /* 0x004fe20000010809 */
[----:B------:R-:W-:-:S03]  /*57c0*/  MOV R243, R122 ;  /* 0x0000007a00f37202 */ /* 0x000fc60000000f00 */
[----:B------:R2:W-:Y:S02]  /*57d0*/  MUFU.EX2 R180, R10 ;  /* 0x0000000a00b47308 */ /* 0x0005e40000000800 */
[C---:B----4-:R-:W-:Y:S08]  /*57e0*/  HMMA.16816.F32 R72, R4.reuse, R24, R52 ;  /* 0x000000180448723c */ /* 0x050ff00000001834 */
[----:B------:R-:W-:Y:S01]  /*57f0*/  HMMA.16816.F32 R32, R4, R26, R40 ;  /* 0x0000001a0420723c */ /* 0x000fe20000001828 */
[----:B------:R-:W4:Y:S01]  /*5800*/  LDSM.16.MT88.4 R24, [R2+0x8100] ;  /* 0x008100000218783b */ /* 0x000f220000004200 */
[----:B--2---:R-:W-:-:S06]  /*5810*/  FFMA.FTZ R10, R242, c[0x0][0x2d0], -R9 ;  /* 0x0000b400f20a7a23 */ /* 0x004fcc0000010809 */
[C---:B-----5:R-:W-:Y:S01]  /*5820*/  HMMA.16816.F32 R40, R4.reuse, R28, R56 ;  /* 0x0000001c0428723c */ /* 0x060fe20000001838 */
[----:B------:R-:W-:Y:S01]  /*5830*/  IMAD.MOV.U32 R242, RZ, RZ, R121 ;  /* 0x000000fffff27224 */ /* 0x000fe200078e0079 */
[----:B------:R2:W-:Y:S06]  /*5840*/  MUFU.EX2 R179, R10 ;  /* 0x0000000a00b37308 */ /* 0x0005ec0000000800 */
[----:B-1----:R-:W-:Y:S01]  /*5850*/  HMMA.16816.F32 R44, R4, R12, R68 ;  /* 0x0000000c042c723c */ /* 0x002fe20000001844 */
[----:B--2---:R-:W-:Y:S01]  /*5860*/  FFMA.FTZ R10, R248, c[0x0][0x2d0], -R8 ;  /* 0x0000b400f80a7a23 */ /* 0x004fe20000010808 */
[----:B------:R-:W-:-:S03]  /*5870*/  MOV R248, R120 ;  /* 0x0000007800f87202 */ /* 0x000fc60000000f00 */
[----:B------:R1:W-:Y:S02]  /*5880*/  MUFU.EX2 R178, R10 ;  /* 0x0000000a00b27308 */ /* 0x0003e40000000800 */
[----:B-1----:R-:W-:Y:S02]  /*5890*/  FFMA.FTZ R10, R249, c[0x0][0x2d0], -R8 ;  /* 0x0000b400f90a7a23 */ /* 0x002fe40000010808 */
[----:B------:R-:W-:-:S04]  /*58a0*/  IMAD.MOV.U32 R249, RZ, RZ, R39 ;  /* 0x000000fffff97224 */ /* 0x000fc800078e0027 */
[----:B------:R1:W2:Y:S02]  /*58b0*/  MUFU.EX2 R177, R10 ;  /* 0x0000000a00b17308 */ /* 0x0002a40000000800 */
[----:B-1----:R-:W-:Y:S01]  /*58c0*/  FFMA.FTZ R10, R247, c[0x0][0x2d0], -R8 ;  /* 0x0000b400f70a7a23 */ /* 0x002fe20000010808 */
[----:B------:R-:W-:-:S05]  /*58d0*/  MOV R247, R38 ;  /* 0x0000002600f77202 */ /* 0x000fca0000000f00 */
[----:B------:R1:W-:Y:S02]  /*58e0*/  MUFU.EX2 R176, R10 ;  /* 0x0000000a00b07308 */ /* 0x0003e40000000800 */
[----:B-1----:R-:W-:Y:S02]  /*58f0*/  FFMA.FTZ R10, R246, c[0x0][0x2d0], -R8 ;  /* 0x0000b400f60a7a23 */ /* 0x002fe40000010808 */
[----:B------:R-:W-:Y:S02]  /*5900*/  IMAD.MOV.U32 R246, RZ, RZ, R37 ;  /* 0x000000fffff67224 */ /* 0x000fe400078e0025 */
[C---:B------:R-:W-:Y:S02]  /*5910*/  HMMA.16816.F32 R36, R4.reuse, R30, R60 ;  /* 0x0000001e0424723c */ /* 0x040fe4000000183c */
[----:B------:R1:W5:Y:S06]  /*5920*/  MUFU.EX2 R102, R10 ;  /* 0x0000000a00667308 */ /* 0x00036c0000000800 */
[----:B------:R-:W-:Y:S01]  /*5930*/  HMMA.16816.F32 R28, R4, R14, R64 ;  /* 0x0000000e041c723c */ /* 0x000fe20000001840 */
[----:B------:R-:W4:Y:S06]  /*5940*/  LDSM.16.MT88.4 R12, [R103+0x2100] ;  /* 0x00210000670c783b */ /* 0x000f2c0000004200 */
[----:B------:R-:W-:Y:S01]  /*5950*/  F2FP.PACK_AB R4, R182, R181 ;  /* 0x000000b5b604723e */ /* 0x000fe200000000ff */
[----:B------:R-:W-:Y:S01]  /*5960*/  IMAD.MOV.U32 R66, RZ, RZ, R137 ;  /* 0x000000ffff427224 */ /* 0x000fe200078e0089 */
[----:B--2---:R-:W-:Y:S01]  /*5970*/  F2FP.PACK_AB R5, R177, R178 ;  /* 0x000000b2b105723e */ /* 0x004fe200000000ff */
[----:B-1----:R-:W-:Y:S01]  /*5980*/  IMAD.MOV.U32 R10, RZ, RZ, R139 ;  /* 0x000000ffff0a7224 */ /* 0x002fe200078e008b */
[----:B------:R-:W-:-:S02]  /*5990*/  F2FP.PACK_AB R6, R179, R180 ;  /* 0x000000b4b306723e */ /* 0x000fc400000000ff */
[----:B-----5:R-:W-:Y:S01]  /*59a0*/  F2FP.PACK_AB R7, R102, R176 ;  /* 0x000000b06607723e */ /* 0x020fe200000000ff */
[----:B------:R-:W-:Y:S01]  /*59b0*/  FFMA.FTZ R10, R10, c[0x0][0x2d0], -R9 ;  /* 0x0000b4000a0a7a23 */ /* 0x000fe20000010809 */
[----:B------:R-:W-:Y:S02]  /*59c0*/  MOV R67, R136 ;  /* 0x0000008800437202 */ /* 0x000fe40000000f00 */
[----:B------:R-:W-:Y:S02]  /*59d0*/  MOV R65, R138 ;  /* 0x0000008a00417202 */ /* 0x000fe40000000f00 */
[----:B------:R-:W-:Y:S01]  /*59e0*/  MOV R64, R67 ;  /* 0x0000004300407202 */ /* 0x000fe20000000f00 */
[----:B------:R-:W-:Y:S01]  /*59f0*/  HMMA.16816.F32 R112, R4, R16, R112 ;  /* 0x000000100470723c */ /* 0x000fe20000001870 */
[----:B------:R-:W-:-:S07]  /*5a00*/  IMAD.MOV.U32 R67, RZ, RZ, R172 ;  /* 0x000000ffff437224 */ /* 0x000fce00078e00ac */
[C---:B------:R-:W-:Y:S01]  /*5a10*/  HMMA.16816.F32 R48, R4.reuse, R18, R168 ;  /* 0x000000120430723c */ /* 0x040fe200000018a8 */
[----:B------:R-:W1:Y:S07]  /*5a20*/  LDSM.16.MT88.4 R16, [R237+0x2100] ;  /* 0x00210000ed10783b */ /* 0x000e6e0000004200 */
[C---:B---3--:R-:W-:Y:S08]  /*5a30*/  HMMA.16816.F32 R52, R4.reuse, R22, R76 ;  /* 0x000000160434723c */ /* 0x048ff0000000184c */
[C---:B----4-:R-:W-:Y:S08]  /*5a40*/  HMMA.16816.F32 R76, R4.reuse, R24, R88 ;  /* 0x00000018044c723c */ /* 0x050ff00000001858 */
[C---:B------:R-:W-:Y:S01]  /*5a50*/  HMMA.16816.F32 R56, R4.reuse, R26, R140 ;  /* 0x0000001a0438723c */ /* 0x040fe2000000188c */
[----:B------:R-:W2:Y:S06]  /*5a60*/  LDSM.16.MT88.4 R24, [R103+0x5100] ;  /* 0x005100006718783b */ /* 0x000eac0000004200 */
[----:B------:R-:W-:Y:S01]  /*5a70*/  MOV R142, R101 ;  /* 0x00000065008e7202 */ /* 0x000fe20000000f00 */
[C---:B------:R-:W-:Y:S01]  /*5a80*/  HMMA.16816.F32 R144, R4.reuse, R20, R144 ;  /* 0x000000140490723c */ /* 0x040fe20000001890 */
[----:B------:R-:W3:Y:S01]  /*5a90*/  LDSM.16.MT88.4 R20, [R0+0x2100] ;  /* 0x002100000014783b */ /* 0x000ee20000004200 */
[----:B------:R4:W-:Y:S01]  /*5aa0*/  MUFU.EX2 R101, R10 ;  /* 0x0000000a00657308 */ /* 0x0009e20000000800 */
[----:B------:R-:W-:Y:S01]  /*5ab0*/  IMAD.MOV.U32 R143, RZ, RZ, R66 ;  /* 0x000000ffff8f7224 */ /* 0x000fe200078e0042 */
[----:B------:R-:W-:Y:S01]  /*5ac0*/  MOV R66, R150 ;  /* 0x0000009600427202 */ /* 0x000fe20000000f00 */
[----:B------:R-:W-:Y:S01]  /*5ad0*/  IMAD.MOV.U32 R150, RZ, RZ, R175 ;  /* 0x000000ffff967224 */ /* 0x000fe200078e00af */
[----:B------:R-:W-:Y:S01]  /*5ae0*/  MOV R141, R64 ;  /* 0x00000040008d7202 */ /* 0x000fe20000000f00 */
[----:B------:R-:W-:Y:S01]  /*5af0*/  IMAD.MOV.U32 R64, RZ, RZ, R67 ;  /* 0x000000ffff407224 */ /* 0x000fe200078e0043 */
[----:B------:R-:W-:Y:S01]  /*5b00*/  HMMA.16816.F32 R104, R4, R12, R104 ;  /* 0x0000000c0468723c */ /* 0x000fe20000001868 */
[----:B------:R-:W-:-:S07]  /*5b10*/  MOV R67, R11 ;  /* 0x0000000b00437202 */ /* 0x000fce0000000f00 */
[C---:B------:R-:W-:Y:S01]  /*5b20*/  HMMA.16816.F32 R60, R4.reuse, R14, R132 ;  /* 0x0000000e043c723c */ /* 0x040fe20000001884 */
[----:B------:R-:W5:Y:S01]  /*5b30*/  LDSM.16.MT88.4 R12, [R237+0x5100] ;  /* 0x00510000ed0c783b */ /* 0x000f620000004200 */
[--C-:B----4-:R-:W-:Y:S02]  /*5b40*/  FFMA.FTZ R10, R65, c[0x0][0x2d0], -R9.reuse ;  /* 0x0000b400410a7a23 */ /* 0x110fe40000010809 */
[----:B------:R-:W-:Y:S01]  /*5b50*/  IMAD.MOV.U32 R65, RZ, RZ, R148 ;  /* 0x000000ffff417224 */ /* 0x000fe200078e0094 */
[----:B------:R-:W-:Y:S01]  /*5b60*/  MOV R148, R173 ;  /* 0x000000ad00947202 */ /* 0x000fe20000000f00 */
[----:B------:R-:W-:Y:S02]  /*5b70*/  LDSM.16.MT88.4 R132, [R0+0x2900] ;  /* 0x002900000084783b */ /* 0x000fe40000004200 */
[C---:B-1----:R-:W-:Y:S08]  /*5b80*/  HMMA.16816.F32 R120, R4.reuse, R16, R96 ;  /* 0x000000100478723c */ /* 0x042ff00000001860 */
[C---:B------:R-:W-:Y:S01]  /*5b90*/  HMMA.16816.F32 R68, R4.reuse, R18, R124 ;  /* 0x000000120444723c */ /* 0x040fe2000000187c */
[----:B------:R-:W1:Y:S04]  /*5ba0*/  LDSM.16.MT88.4 R16, [R0+0x5100] ;  /* 0x005100000010783b */ /* 0x000e680000004200 */
[----:B------:R-:W-:Y:S03]  /*5bb0*/  LDSM.16.MT88.4 R124, [R237+0x2900] ;  /* 0x00290000ed7c783b */ /* 0x000fe60000004200 */
[C---:B--2---:R-:W-:Y:S01]  /*5bc0*/  HMMA.16816.F32 R136, R4.reuse, R24, R108 ;  /* 0x000000180488723c */ /* 0x044fe2000000186c */
[----:B------:R-:W-:Y:S07]  /*5bd0*/  LDSM.16.MT88.4 R108, [R103+0x2900] ;  /* 0x00290000676c783b */ /* 0x000fee0000004200 */
[C---:B------:R-:W-:Y:S01]  /*5be0*/  HMMA.16816.F32 R88, R4.reuse, R26, R116 ;  /* 0x0000001a0458723c */ /* 0x040fe20000001874 */
[----:B------:R-:W2:Y:S04]  /*5bf0*/  LDSM.16.MT88.4 R24, [R237+0x8100] ;  /* 0x00810000ed18783b */ /* 0x000ea80000004200 */
[----:B------:R-:W-:Y:S03]  /*5c00*/  LDSM.16.MT88.4 R116, [R2+0x2900] ;  /* 0x002900000274783b */ /* 0x000fe60000004200 */
[C---:B---3--:R-:W-:Y:S08]  /*5c10*/  HMMA.16816.F32 R128, R4.reuse, R20, R128 ;  /* 0x000000140480723c */ /* 0x048ff00000001880 */
[C---:B------:R-:W-:Y:S01]  /*5c20*/  HMMA.16816.F32 R160, R4.reuse, R22, R160 ;  /* 0x0000001604a0723c */ /* 0x040fe200000018a0 */
[----:B------:R-:W3:Y:S07]  /*5c30*/  LDSM.16.MT88.4 R20, [R103+0x8100] ;  /* 0x008100006714783b */ /* 0x000eee0000004200 */
[C---:B-----5:R-:W-:Y:S08]  /*5c40*/  HMMA.16816.F32 R92, R4.reuse, R12, R92 ;  /* 0x0000000c045c723c */ /* 0x060ff0000000185c */
[C---:B------:R-:W-:Y:S01]  /*5c50*/  HMMA.16816.F32 R164, R4.reuse, R14, R164 ;  /* 0x0000000e04a4723c */ /* 0x040fe200000018a4 */
[----:B------:R-:W4:Y:S07]  /*5c60*/  LDSM.16.MT88.4 R12, [R0+0x8100] ;  /* 0x00810000000c783b */ /* 0x000f2e0000004200 */
[C---:B-1----:R-:W-:Y:S01]  /*5c70*/  HMMA.16816.F32 R84, R4.reuse, R16, R84 ;  /* 0x000000100454723c */ /* 0x042fe20000001854 */
[----:B------:R1:W5:Y:S07]  /*5c80*/  MUFU.EX2 R17, R10 ;  /* 0x0000000a00117308 */ /* 0x00036e0000000800 */
[C---:B--2---:R-:W-:Y:S07]  /*5c90*/  HMMA.16816.F32 R40, R4.reuse, R24, R40 ;  /* 0x000000180428723c */ /* 0x044fee0000001828 */
[----:B------:R-:W-:Y:S01]  /*5ca0*/  MOV R25, R67 ;  /* 0x0000004300197202 */ /* 0x000fe20000000f00 */
[C---:B------:R-:W-:Y:S01]  /*5cb0*/  HMMA.16816.F32 R168, R4.reuse, R18, R80 ;  /* 0x0000001204a8723c */ /* 0x040fe20000001850 */
[--C-:B-1----:R-:W-:Y:S01]  /*5cc0*/  FFMA.FTZ R10, R174, c[0x0][0x2d0], -R9.reuse ;  /* 0x0000b400ae0a7a23 */ /* 0x102fe20000010809 */
[----:B------:R-:W1:Y:S01]  /*5cd0*/  LDSM.16.MT88.4 R80, [R2+0x8900] ;  /* 0x008900000250783b */ /* 0x000e620000004200 */
[----:B------:R-:W-:Y:S01]  /*5ce0*/  FFMA.FTZ R9, R142, c[0x0][0x2d0], -R9 ;  /* 0x0000b4008e097a23 */ /* 0x000fe20000010809 */
[----:B-----5:R-:W-:Y:S01]  /*5cf0*/  F2FP.PACK_AB R96, R17, R101 ;  /* 0x000000651160723e */ /* 0x020fe200000000ff */
[----:B------:R-:W-:Y:S01]  /*5d00*/  IMAD.MOV.U32 R142, RZ, RZ, R65 ;  /* 0x000000ffff8e7224 */ /* 0x000fe200078e0041 */
[----:B------:R-:W-:Y:S01]  /*5d10*/  MOV R65, R148 ;  /* 0x0000009400417202 */ /* 0x000fe20000000f00 */
[----:B------:R2:W-:Y:S01]  /*5d20*/  MUFU.EX2 R16, R9 ;  /* 0x0000000900107308 */ /* 0x0005e20000000800 */
[----:B---3--:R-:W-:Y:S01]  /*5d30*/  HMMA.16816.F32 R32, R4, R22, R32 ;  /* 0x000000160420723c */ /* 0x008fe20000001820 */
[----:B------:R-:W-:-:S06]  /*5d40*/  IMAD.MOV.U32 R19, RZ, RZ, R142 ;  /* 0x000000ffff137224 */ /* 0x000fcc00078e008e */
[----:B------:R-:W-:Y:S01]  /*5d50*/  MOV R23, R65 ;  /* 0x0000004100177202 */ /* 0x000fe20000000f00 */
[----:B------:R-:W-:Y:S01]  /*5d60*/  HMMA.16816.F32 R172, R4, R20, R72 ;  /* 0x0000001404ac723c */ /* 0x000fe20000001848 */
[----:B------:R-:W3:Y:S01]  /*5d70*/  MUFU.EX2 R18, R10 ;  /* 0x0000000a00127308 */ /* 0x000ee20000000800 */
[----:B------:R-:W-:Y:S01]  /*5d80*/  LDSM.16.MT88.4 R72, [R103+0x8900] ;  /* 0x008900006748783b */ /* 0x000fe20000004200 */
[----:B--2---:R-:W-:Y:S01]  /*5d90*/  FFMA.FTZ R9, R143, c[0x0][0x2d0], -R8 ;  /* 0x0000b4008f097a23 */ /* 0x004fe20000010808 */
[----:B------:R-:W-:Y:S01]  /*5da0*/  MOV R143, R66 ;  /* 0x00000042008f7202 */ /* 0x000fe20000000f00 */
[----:B------:R-:W-:-:S03]  /*5db0*/  IMAD.MOV.U32 R66, RZ, RZ, R149 ;  /* 0x000000ffff427224 */ /* 0x000fc600078e0095 */
[C---:B------:R-:W-:Y:S01]  /*5dc0*/  HMMA.16816.F32 R36, R4.reuse, R26, R36 ;  /* 0x0000001a0424723c */ /* 0x040fe20000001824 */
[----:B------:R2:W-:Y:S01]  /*5dd0*/  MUFU.EX2 R11, R9 ;  /* 0x00000009000b7308 */ /* 0x0005e20000000800 */
[----:B------:R-:W-:Y:S01]  /*5de0*/  IMAD.MOV.U32 R20, RZ, RZ, R64 ;  /* 0x000000ffff147224 */ /* 0x000fe200078e0040 */
[----:B------:R-:W-:Y:S01]  /*5df0*/  MOV R21, R143 ;  /* 0x0000008f00157202 */ /* 0x000fe20000000f00 */
[----:B------:R-:W-:Y:S02]  /*5e00*/  IMAD.MOV.U32 R22, RZ, RZ, R66 ;  /* 0x000000ffff167224 */ /* 0x000fe400078e0042 */
[----:B------:R-:W-:Y:S01]  /*5e10*/  LDSM.16.MT88.4 R64, [R0+0x5900] ;  /* 0x005900000040783b */ /* 0x000fe20000004200 */
[----:B---3--:R-:W-:Y:S01]  /*5e20*/  F2FP.PACK_AB R98, R16, R18 ;  /* 0x000000121062723e */ /* 0x008fe200000000ff */
[C---:B----4-:R-:W-:Y:S08]  /*5e30*/  HMMA.16816.F32 R44, R4.reuse, R12, R44 ;  /* 0x0000000c042c723c */ /* 0x050ff0000000182c */
[----:B------:R-:W-:Y:S01]  /*5e40*/  HMMA.16816.F32 R28, R4, R14, R28 ;  /* 0x0000000e041c723c */ /* 0x000fe2000000181c */
[----:B--2---:R-:W-:Y:S01]  /*5e50*/  FFMA.FTZ R9, R150, c[0x0][0x2d0], -R8 ;  /* 0x0000b40096097a23 */ /* 0x004fe20000010808 */
[----:B------:R-:W-:Y:S03]  /*5e60*/  LDSM.16.MT88.4 R12, [R0+0x8900] ;  /* 0x00890000000c783b */ /* 0x000fe60000004200 */
[----:B------:R2:W3:Y:S02]  /*5e70*/  MUFU.EX2 R10, R9 ;  /* 0x00000009000a7308 */ /* 0x0004e40000000800 */
[----:B------:R-:W-:-:S04]  /*5e80*/  FADD.FTZ R4, R22, R25 ;  /* 0x0000001916047221 */ /* 0x000fc80000010000 */
[----:B------:R-:W-:-:S04]  /*5e90*/  FADD.FTZ R4, R21, R4 ;  /* 0x0000000415047221 */ /* 0x000fc80000010000 */
[----:B------:R-:W-:-:S04]  /*5ea0*/  FADD.FTZ R4, R246, R4 ;  /* 0x00000004f6047221 */ /* 0x000fc80000010000 */
[----:B------:R-:W-:Y:S02]  /*5eb0*/  FADD.FTZ R4, R249, R4 ;  /* 0x00000004f9047221 */ /* 0x000fe40000010000 */
[----:B--2---:R-:W-:Y:S01]  /*5ec0*/  FFMA.FTZ R9, R151, c[0x0][0x2d0], -R8 ;  /* 0x0000b40097097a23 */ /* 0x004fe20000010808 */
[----:B---3--:R-:W-:Y:S01]  /*5ed0*/  F2FP.PACK_AB R97, R10, R11 ;  /* 0x0000000b0a61723e */ /* 0x008fe200000000ff */
[----:B------:R2:W-:Y:S01]  /*5ee0*/  LDSM.16.MT88.4 R148, [R2+0x5900] ;  /* 0x005900000294783b */ /* 0x0005e20000004200 */
[----:B------:R-:W-:Y:S02]  /*5ef0*/  FADD.FTZ R4, R242, R4 ;  /* 0x00000004f2047221 */ /* 0x000fe40000010000 */
[----:B------:R-:W-:Y:S01]  /*5f00*/  FFMA.FTZ R8, R141, c[0x0][0x2d0], -R8 ;  /* 0x0000b4008d087a23 */ /* 0x000fe20000010808 */
[----:B------:R-:W-:Y:S01]  /*5f10*/  MUFU.EX2 R9, R9 ;  /* 0x0000000900097308 */ /* 0x000fe20000000800 */
[----:B------:R-:W-:Y:S01]  /*5f20*/  FADD.FTZ R5, R244, R4 ;  /* 0x00000004f4057221 */ /* 0x000fe20000010000 */
[----:B------:R-:W3:Y:S06]  /*5f30*/  LDSM.16.MT88.4 R140, [R103+0x5900] ;  /* 0x00590000678c783b */ /* 0x000eec0000004200 */
[----:B------:R-:W4:Y:S01]  /*5f40*/  MUFU.EX2 R8, R8 ;  /* 0x0000000800087308 */ /* 0x000f220000000800 */
[----:B--2---:R-:W-:-:S04]  /*5f50*/  FADD.FTZ R2, R20, R23 ;  /* 0x0000001714027221 */ /* 0x004fc80000010000 */
[----:B------:R-:W-:Y:S01]  /*5f60*/  FADD.FTZ R2, R19, R2 ;  /* 0x0000000213027221 */ /* 0x000fe20000010000 */
[----:B----4-:R-:W-:-:S03]  /*5f70*/  F2FP.PACK_AB R99, R8, R9 ;  /* 0x000000090863723e */ /* 0x010fc600000000ff */
[----:B------:R-:W-:-:S04]  /*5f80*/  FADD.FTZ R2, R247, R2 ;  /* 0x00000002f7027221 */ /* 0x000fc80000010000 */
[----:B------:R-:W-:Y:S01]  /*5f90*/  FADD.FTZ R2, R248, R2 ;  /* 0x00000002f8027221 */ /* 0x000fe20000010000 */
[----:B-1----:R-:W-:Y:S03]  /*5fa0*/  HMMA.16816.F32 R76, R96, R80, R76 ;  /* 0x00000050604c723c */ /* 0x002fe6000000184c */
[----:B------:R-:W-:-:S04]  /*5fb0*/  FADD.FTZ R2, R243, R2 ;  /* 0x00000002f3027221 */ /* 0x000fc80000010000 */
[----:B------:R-:W-:Y:S01]  /*5fc0*/  FADD.FTZ R4, R245, R2 ;  /* 0x00000002f5047221 */ /* 0x000fe20000010000 */
[C---:B------:R-:W-:Y:S01]  /*5fd0*/  HMMA.16816.F32 R80, R96.reuse, R82, R56 ;  /* 0x000000526050723c */ /* 0x040fe20000001838 */
[----:B------:R-:W-:Y:S01]  /*5fe0*/  FADD.FTZ R2, R240, R5 ;  /* 0x00000005f0027221 */ /* 0x000fe20000010000 */
[----:B------:R-:W1:Y:S01]  /*5ff0*/  LDSM.16.MT88.4 R56, [R237+0x5900] ;  /* 0x00590000ed38783b */ /* 0x000e620000004200 */
[----:B------:R-:W-:Y:S02]  /*6000*/  FADD.FTZ R0, R241, R4 ;  /* 0x00000004f1007221 */ /* 0x000fe40000010000 */
[----:B------:R-:W-:Y:S02]  /*6010*/  FADD.FTZ R2, R206, R2 ;  /* 0x00000002ce027221 */ /* 0x000fe40000010000 */
[----:B------:R-:W-:Y:S01]  /*6020*/  FADD.FTZ R0, R207, R0 ;  /* 0x00000000cf007221 */ /* 0x000fe20000010000 */
[----:B---3--:R-:W-:Y:S01]  /*6030*/  HMMA.16816.F32 R136, R96, R140, R136 ;  /* 0x0000008c6088723c */ /* 0x008fe20000001888 */
[----:B------:R-:W-:-:S02]  /*6040*/  FADD.FTZ R2, R204, R2 ;  /* 0x00000002cc027221 */ /* 0x000fc40000010000 */
[----:B------:R-:W-:Y:S02]  /*6050*/  FADD.FTZ R0, R252, R0 ;  /* 0x00000000fc007221 */ /* 0x000fe40000010000 */
[----:B------:R-:W-:Y:S02]  /*6060*/  FADD.FTZ R2, R205, R2 ;  /* 0x00000002cd027221 */ /* 0x000fe40000010000 */
[----:B------:R-:W-:Y:S01]  /*6070*/  FADD.FTZ R0, R251, R0 ;  /* 0x00000000fb007221 */ /* 0x000fe20000010000 */
[----:B------:R-:W-:Y:S01]  /*6080*/  HMMA.16816.F32 R140, R96, R142, R88 ;  /* 0x0000008e608c723c */ /* 0x000fe20000001858 */
[----:B------:R-:W-:Y:S01]  /*6090*/  FADD.FTZ R2, R203, R2 ;  /* 0x00000002cb027221 */ /* 0x000fe20000010000 */
[----:B------:R-:W2:Y:S01]  /*60a0*/  LDSM.16.MT88.4 R88, [R237+0x8900] ;  /* 0x00890000ed58783b */ /* 0x000ea20000004200 */
        /* <DEDUP_REMOVED lines=30> */
[----:B------:R-:W-:-:S05]  /*6290*/  FADD.FTZ R0, R8, R2 ;  /* 0x0000000208007221 */ /* 0x000fca0000010000 */
[----:B------:R3:W-:Y:S01]  /*62a0*/  STL [R1+0x8], R0 ;  /* 0x0000080001007387 */ /* 0x0007e20000100800 */
[C---:B------:R-:W-:Y:S03]  /*62b0*/  HMMA.16816.F32 R60, R96.reuse, R64, R84 ;  /* 0x00000040603c723c */ /* 0x040fe60000001854 */
[----:B------:R3:W-:Y:S05]  /*62c0*/  STL [R1+0x4], R4 ;  /* 0x0000040401007387 */ /* 0x0007ea0000100800 */
[C---:B------:R-:W-:Y:S08]  /*62d0*/  HMMA.16816.F32 R112, R96.reuse, R116, R112 ;  /* 0x000000746070723c */ /* 0x040ff00000001870 */
[C---:B------:R-:W-:Y:S08]  /*62e0*/  HMMA.16816.F32 R128, R96.reuse, R132, R128 ;  /* 0x000000846080723c */ /* 0x040ff00000001880 */
[C---:B-1----:R-:W-:Y:S08]  /*62f0*/  HMMA.16816.F32 R52, R96.reuse, R56, R92 ;  /* 0x000000386034723c */ /* 0x042ff0000000185c */
[C---:B------:R-:W-:Y:S08]  /*6300*/  HMMA.16816.F32 R68, R96.reuse, R72, R172 ;  /* 0x000000486044723c */ /* 0x040ff000000018ac */
[C---:B--2---:R-:W-:Y:S08]  /*6310*/  HMMA.16816.F32 R84, R96.reuse, R88, R40 ;  /* 0x000000586054723c */ /* 0x044ff00000001828 */
        /* <DEDUP_REMOVED lines=9> */
[----:B---3--:R-:W2:Y:S04]  /*63b0*/  LDL.64 R206, [R1+0x10] ;  /* 0x0000100001ce7983 */ /* 0x008ea80000100a00 */
[----:B------:R-:W3:Y:S01]  /*63c0*/  LDL R203, [R1] ;  /* 0x0000000001cb7983 */ /* 0x000ee20000100800 */
[----:B------:R-:W-:-:S02]  /*63d0*/  IMAD.MOV.U32 R204, RZ, RZ, c[0x0][0x1e4] ;  /* 0x00007900ffcc7624 */ /* 0x000fc400078e00ff */
[----:B------:R-:W-:Y:S02]  /*63e0*/  IMAD.MOV.U32 R205, RZ, RZ, c[0x0][0x1e0] ;  /* 0x00007800ffcd7624 */ /* 0x000fe400078e00ff */
[----:B------:R-:W-:Y:S02]  /*63f0*/  IMAD R7, R204, 0x60, RZ ;  /* 0x00000060cc077824 */ /* 0x000fe400078e02ff */
[----:B------:R-:W-:Y:S01]  /*6400*/  IMAD.WIDE.U32 R4, R205, 0x60, RZ ;  /* 0x00000060cd047825 */ /* 0x000fe200078e00ff */
[----:B------:R-:W-:-:S04]  /*6410*/  UIADD3 UR5, UR16, -0x3, URZ ;  /* 0xfffffffd10057890 */ /* 0x000fc8000fffe03f */
[----:B------:R-:W-:Y:S01]  /*6420*/  IADD3 R0, R5, R7, RZ ;  /* 0x0000000705007210 */ /* 0x000fe20007ffe0ff */
[----:B------:R-:W-:-:S04]  /*6430*/  USHF.R.S32.HI UR4, URZ, 0x1f, UR5 ;  /* 0x0000001f3f047899 */ /* 0x000fc80008011405 */
[----:B------:R-:W-:-:S04]  /*6440*/  IMAD R0, R0, UR5, RZ ;  /* 0x0000000500007c24 */ /* 0x000fc8000f8e02ff */
[C---:B------:R-:W-:Y:S02]  /*6450*/  IMAD R0, R4.reuse, UR4, R0 ;  /* 0x0000000404007c24 */ /* 0x040fe4000f8e0200 */
[C---:B------:R-:W-:Y:S01]  /*6460*/  IMAD.SHL.U32 R8, R205.reuse, 0x40, RZ ;  /* 0x00000040cd087824 */ /* 0x040fe200078e00ff */
[----:B------:R-:W-:Y:S01]  /*6470*/  SHF.L.U64.HI R2, R205, 0x6, R204 ;  /* 0x00000006cd027819 */ /* 0x000fe200000102cc */
        /* <DEDUP_REMOVED lines=10> */
[----:B---3--:R1:W-:Y:S01]  /*6520*/  LDGSTS.E.BYPASS.LTC128B.128 [R203+0x12100], [R4.64], !P4 ;  /* 0x1210000004cb7fae */ /* 0x0083e2000e101d54 */
        /* <DEDUP_REMOVED lines=13> */
.L_x_662:
[----:B---3--:R-:W-:Y:S01]  /*6600*/  PLOP3.LUT P1, PT, PT, PT, UP0, 0x40, 0x0 ;  /* 0x000000000000781c */ /* 0x008fe20003f2e808 */
[----:B------:R-:W0:-:S12]  /*6610*/  LDGDEPBAR ;  /* 0x00000000000079af */ /* 0x000e180000000000 */
[----:B------:R-:W-:Y:S05]  /*6620*/  @P1 BRA `(.L_x_663) ;  /* 0x0000403000001947 */ /* 0x000fea0003800000 */
[----:B------:R-:W-:Y:S01]  /*6630*/  IMAD.MOV.U32 R240, RZ, RZ, 0x20 ;  /* 0x00000020fff07424 */ /* 0x000fe200078e00ff */
[----:B------:R-:W-:Y:S01]  /*6640*/  MOV R101, R3 ;  /* 0x0000000300657202 */ /* 0x000fe20000000f00 */
[----:B------:R-:W-:Y:S01]  /*6650*/  IMAD.MOV.U32 R0, RZ, RZ, R100 ;  /* 0x000000ffff007224 */ /* 0x000fe200078e0064 */
[----:B------:R-:W-:Y:S02]  /*6660*/  UIADD3 UR16, UR16, -0x2, URZ ;  /* 0xfffffffe10107890 */ /* 0x000fe4000fffe03f */
[----:B------:R-:W-:Y:S01]  /*6670*/  SEL R240, R240, 0xffffffe0, !P0 ;  /* 0xffffffe0f0f07807 */ /* 0x000fe20004000000 */
[----:B------:R-:W-:Y:S02]  /*6680*/  UMOV UR15, URZ ;  /* 0x0000003f000f7c82 */ /* 0x000fe40008000000 */
[----:B------:R-:W-:Y:S02]  /*6690*/  UMOV UR5, 0x1 ;  /* 0x0000000100057882 */ /* 0x000fe40000000000 */
[----:B------:R-:W-:-:S02]  /*66a0*/  ULDC.64 UR8, c[0x0][0x208] ;  /* 0x0000820000087ab9 */ /* 0x000fc40000000a00 */
[----:B------:R-:W-:Y:S02]  /*66b0*/  ULDC.64 UR6, c[0x0][0x1e0] ;  /* 0x0000780000067ab9 */ /* 0x000fe40000000a00 */
.L_x_664:
        /* <DEDUP_REMOVED lines=8> */
[----:B------:R-:W4:Y:S04]  /*6740*/  LDL R38, [R1] ;  /* 0x0000000001267983 */ /* 0x000f280000100800 */
[----:B------:R-:W-:Y:S01]  /*6750*/  BAR.SYNC.DEFER_BLOCKING 0x0 ;  /* 0x0000000000007b1d */ /* 0x000fe20000010000 */
[----:B------:R-:W-:Y:S01]  /*6760*/  PLOP3.LUT P0, PT, PT, PT, UP0, 0x80, 0x0 ;  /* 0x000000000000781c */ /* 0x000fe20003f0f008 */
[----:B------:R-:W-:Y:S02]  /*6770*/  @UP0 USHF.R.S32.HI UR10, URZ, 0x1f, UR14 ;  /* 0x0000001f3f0a0899 */ /* 0x000fe4000801140e */
[----:B------:R-:W-:Y:S02]  /*6780*/  @UP0 UIMAD.WIDE.U32 UR18, UR14, UR8, URZ ;  /* 0x000000080e1202a5 */ /* 0x000fe4000f8e003f */
[----:B------:R-:W-:Y:S02]  /*6790*/  @UP0 UIMAD UR10, UR10, UR8, URZ ;  /* 0x000000080a0a02a4 */ /* 0x000fe4000f8e023f */
[----:B------:R-:W-:Y:S02]  /*67a0*/  UISETP.GE.AND UP1, UPT, UR15, 0x1, UPT ;  /* 0x000000010f00788c */ /* 0x000fe4000bf26270 */
[----:B------:R-:W-:Y:S01]  /*67b0*/  @UP0 UIMAD UR10, UR14, UR9, UR10 ;  /* 0x000000090e0a02a4 */ /* 0x000fe2000f8e020a */
[----:B-1----:R-:W-:Y:S03]  /*67c0*/  MOV R2, UR18 ;  /* 0x0000001200027c02 */ /* 0x002fe60008000f00 */
[----:B------:R-:W-:Y:S04]  /*67d0*/  @UP0 UIADD3 UR10, UR19, UR10, URZ ;  /* 0x0000000a130a0290 */ /* 0x000fe8000fffe03f */
[----:B------:R-:W-:Y:S02]  /*67e0*/  @UP0 UIMAD UR10, UR10, 0x60, URZ ;  /* 0x000000600a0a08a4 */ /* 0x000fe4000f8e023f */
[----:B------:R-:W-:Y:S01]  /*67f0*/  UISETP.GE.AND UP0, UPT, UR16, 0x2, UPT ;  /* 0x000000021000788c */ /* 0x000fe2000bf06270 */
[----:B-1----:R-:W1:Y:S10]  /*6800*/  LDSM.16.M88.4 R8, [R236+UR4+0x12100] ;  /* 0x01210004ec08783b */ /* 0x002e740008000200 */
[----:B------:R-:W-:Y:S01]  /*6810*/  @UP0 UIADD3 UR13, UR16, -0x2, URZ ;  /* 0xfffffffe100d0890 */ /* 0x000fe2000fffe03f */
[----:B------:R-:W5:Y:S03]  /*6820*/  LDSM.16.M88.4 R16, [R236+UR4+0x12900] ;  /* 0x01290004ec10783b */ /* 0x000f660008000200 */
[----:B------:R-:W-:Y:S05]  /*6830*/  @UP0 UIMAD.WIDE.U32 UR18, UR13, UR6, URZ ;  /* 0x000000060d1202a5 */ /* 0x000fea000f8e003f */
[----:B------:R-:W5:Y:S08]  /*6840*/  LDSM.16.M88.4 R24, [R236+UR4+0x13100] ;  /* 0x01310004ec18783b */ /* 0x000f700008000200 */
[----:B------:R-:W2:Y:S08]  /*6850*/  LDSM.16.M88.4 R32, [R236+UR4+0x13900] ;  /* 0x01390004ec20783b */ /* 0x000eb00008000200 */
[----:B------:R-:W2:Y:S01]  /*6860*/  LDSM.16.M88.4 R40, [R236+UR4+0x14100] ;  /* 0x01410004ec28783b */ /* 0x000ea20008000200 */
[C---:B-1----:R-:W-:Y:S07]  /*6870*/  HMMA.16816.F32 R4, R152.reuse, R8, RZ ;  /* 0x000000089804723c */ /* 0x042fee00000018ff */
[----:B------:R-:W1:Y:S01]  /*6880*/  LDSM.16.M88.4 R48, [R236+UR4+0x14900] ;  /* 0x01490004ec30783b */ /* 0x000e620008000200 */
[C---:B------:R-:W-:Y:S08]  /*6890*/  HMMA.16816.F32 R8, R152.reuse, R10, RZ ;  /* 0x0000000a9808723c */ /* 0x040ff000000018ff */
[C---:B-----5:R-:W-:Y:S08]  /*68a0*/  HMMA.16816.F32 R12, R152.reuse, R16, RZ ;  /* 0x00000010980c723c */ /* 0x060ff000000018ff */
[C---:B------:R-:W-:Y:S08]  /*68b0*/  HMMA.16816.F32 R16, R152.reuse, R18, RZ ;  /* 0x000000129810723c */ /* 0x040ff000000018ff */
[C---:B------:R-:W-:Y:S08]  /*68c0*/  HMMA.16816.F32 R20, R152.reuse, R24, RZ ;  /* 0x000000189814723c */ /* 0x040ff000000018ff */
[C---:B------:R-:W-:Y:S01]  /*68d0*/  HMMA.16816.F32 R24, R152.reuse, R26, RZ ;  /* 0x0000001a9818723c */ /* 0x040fe200000018ff */
[----:B--2---:R-:W-:Y:S03]  /*68e0*/  @P0 MOV R37, R31 ;  /* 0x0000001f00250202 */ /* 0x004fe60000000f00 */
[----:B---3--:R-:W-:Y:S04]  /*68f0*/  @P0 MOV R36, R28 ;  /* 0x0000001c00240202 */ /* 0x008fe80000000f00 */
[C---:B------:R-:W-:Y:S01]  /*6900*/  HMMA.16816.F32 R28, R152.reuse, R32, RZ ;  /* 0x00000020981c723c */ /* 0x040fe200000018ff */
[----:B------:R-:W-:Y:S03]  /*6910*/  @P0 IMAD.WIDE.U32 R36, R2, 0x60, R36 ;  /* 0x0000006002240825 */ /* 0x000fe600078e0024 */
[-C--:B------:R-:W-:Y:S01]  /*6920*/  IADD3 R2, R240, R100.reuse, RZ ;  /* 0x00000064f0027210 */ /* 0x080fe20007ffe0ff */
[----:B----4-:R-:W-:Y:S03]  /*6930*/  @P0 IMAD R102, R102, 0x9000, R38 ;  /* 0x0000900066660824 */ /* 0x010fe600078e0226 */
        /* <DEDUP_REMOVED lines=18> */
[----:B------:R-:W-:Y:S01]  /*6a60*/  USEL UR15, UR13, URZ, !UP1 ;  /* 0x0000003f0d0f7287 */ /* 0x000fe2000c800000 */
[----:B------:R-:W-:Y:S01]  /*6a70*/  @P0 IADD3 R3, P6, R3, 0x100, RZ ;  /* 0x0000010003030810 */ /* 0x000fe20007fde0ff */
[----:B------:R-:W-:Y:S01]  /*6a80*/  @UP0 USHF.L.U64.HI UR13, UR6, 0x6, UR7 ;  /* 0x00000006060d0899 */ /* 0x000fe20008010207 */
[--C-:B------:R-:W-:Y:S01]  /*6a90*/  @P0 IADD3.X R191, RZ, c[0x0][0x1fc], R46.reuse, P1, P5 ;  /* 0x00007f00ffbf0a10 */ /* 0x100fe20000fea42e */
[----:B------:R-:W-:Y:S01]  /*6aa0*/  @UP0 UIMAD UR10, UR10, 0x60, URZ ;  /* 0x000000600a0a08a4 */ /* 0x000fe2000f8e023f */
[----:B------:R-:W-:Y:S02]  /*6ab0*/  @P0 IADD3 R200, P5, R3, c[0x0][0x1f8], RZ ;  /* 0x00007e0003c80a10 */ /* 0x000fe40007fbe0ff */
[----:B------:R-:W5:Y:S02]  /*6ac0*/  LDSM.16.M88.4 R172, [R2+0x13900] ;  /* 0x0139000002ac783b */ /* 0x000f640000000200 */
        /* <DEDUP_REMOVED lines=21> */
[----:B------:R1:W-:Y:S02]  /*6c20*/  @P0 LDGSTS.E.BYPASS.LTC128B.128 [R102+0x2100], [R190.64], !P4 ;  /* 0x02100000be660fae */ /* 0x0003e4000e101d54 */
[C---:B------:R-:W-:Y:S06]  /*6c30*/  HMMA.16816.F32 R8, R156.reuse, R162, R8 ;  /* 0x000000a29c08723c */ /* 0x040fec0000001808 */
[----:B------:R1:W-:Y:S02]  /*6c40*/  @P0 LDGSTS.E.BYPASS.LTC128B.128 [R102+0x5100], [R190.64+0x80], !P3 ;  /* 0x05100080be660fae */ /* 0x0003e4000d901d54 */
[C---:B---3--:R-:W-:Y:S06]  /*6c50*/  HMMA.16816.F32 R12, R156.reuse, R164, R12 ;  /* 0x000000a49c0c723c */ /* 0x048fec000000180c */
        /* <DEDUP_REMOVED lines=8> */
[C---:B-----5:R-:W-:Y:S04]  /*6ce0*/  HMMA.16816.F32 R28, R156.reuse, R172, R28 ;  /* 0x000000ac9c1c723c */ /* 0x060fe8000000181c */
[----:B-1----:R-:W-:Y:S02]  /*6cf0*/  IADD3 R102, R238, R2, RZ ;  /* 0x00000002ee667210 */ /* 0x002fe40007ffe0ff */
[----:B------:R-:W1:Y:S02]  /*6d00*/  LDSM.16.M88.4 R188, [R3+0x12100] ;  /* 0x0121000003bc783b */ /* 0x000e640000000200 */
[C---:B------:R-:W-:Y:S06]  /*6d10*/  HMMA.16816.F32 R32, R156.reuse, R174, R32 ;  /* 0x000000ae9c20723c */ /* 0x040fec0000001820 */
[----:B------:R-:W2:Y:S02]  /*6d20*/  LDSM.16.M88.4 R168, [R3+0x13900] ;  /* 0x0139000003a8783b */ /* 0x000ea40000000200 */
[C---:B------:R-:W-:Y:S06]  /*6d30*/  HMMA.16816.F32 R36, R156.reuse, R176, R36 ;  /* 0x000000b09c24723c */ /* 0x040fec0000001824 */
[----:B------:R-:W3:Y:S02]  /*6d40*/  LDSM.16.M88.4 R172, [R3+0x14100] ;  /* 0x0141000003ac783b */ /* 0x000ee40000000200 */
[C---:B------:R-:W-:Y:S06]  /*6d50*/  HMMA.16816.F32 R40, R156.reuse, R178, R40 ;  /* 0x000000b29c28723c */ /* 0x040fec0000001828 */
[----:B------:R-:W4:Y:S02]  /*6d60*/  LDSM.16.M88.4 R176, [R3+0x14900] ;  /* 0x0149000003b0783b */ /* 0x000f240000000200 */
[C---:B------:R-:W-:Y:S06]  /*6d70*/  HMMA.16816.F32 R44, R156.reuse, R180, R44 ;  /* 0x000000b49c2c723c */ /* 0x040fec000000182c */
[----:B------:R-:W-:Y:S02]  /*6d80*/  LDSM.16.M88.4 R200, [R236+UR4+0x15900] ;  /* 0x01590004ecc8783b */ /* 0x000fe40008000200 */
[----:B------:R-:W-:Y:S06]  /*6d90*/  HMMA.16816.F32 R48, R156, R182, R48 ;  /* 0x000000b69c30723c */ /* 0x000fec0000001830 */
[----:B------:R-:W-:Y:S02]  /*6da0*/  LDSM.16.M88.4 R180, [R102+0x13100] ;  /* 0x0131000066b4783b */ /* 0x000fe40000000200 */
[C---:B-1----:R-:W-:Y:S06]  /*6db0*/  HMMA.16816.F32 R4, R184.reuse, R188, R4 ;  /* 0x000000bcb804723c */ /* 0x042fec0000001804 */
[----:B------:R-:W-:Y:S02]  /*6dc0*/  LDSM.16.M88.4 R204, [R236+UR4+0x16100] ;  /* 0x01610004eccc783b */ /* 0x000fe40008000200 */
[C---:B------:R-:W-:Y:S06]  /*6dd0*/  HMMA.16816.F32 R8, R184.reuse, R190, R8 ;  /* 0x000000beb808723c */ /* 0x040fec0000001808 */
[----:B------:R-:W-:Y:S02]  /*6de0*/  LDSM.16.M88.4 R188, [R102+0x13900] ;  /* 0x0139000066bc783b */ /* 0x000fe40000000200 */
[C---:B------:R-:W-:Y:S08]  /*6df0*/  HMMA.16816.F32 R12, R184.reuse, R160, R12 ;  /* 0x000000a0b80c723c */ /* 0x040ff0000000180c */
[C---:B------:R-:W-:Y:S01]  /*6e00*/  HMMA.16816.F32 R16, R184.reuse, R162, R16 ;  /* 0x000000a2b810723c */ /* 0x040fe20000001810 */
[----:B------:R-:W1:Y:S07]  /*6e10*/  LDSM.16.M88.4 R160, [R102+0x12100] ;  /* 0x0121000066a0783b */ /* 0x000e6e0000000200 */
[C---:B------:R-:W-:Y:S08]  /*6e20*/  HMMA.16816.F32 R20, R184.reuse, R164, R20 ;  /* 0x000000a4b814723c */ /* 0x040ff00000001814 */
[C---:B------:R-:W-:Y:S01]  /*6e30*/  HMMA.16816.F32 R24, R184.reuse, R166, R24 ;  /* 0x000000a6b818723c */ /* 0x040fe20000001818 */
[----:B------:R-:W5:Y:S07]  /*6e40*/  LDSM.16.M88.4 R164, [R102+0x12900] ;  /* 0x0129000066a4783b */ /* 0x000f6e0000000200 */
        /* <DEDUP_REMOVED lines=9> */
[C---:B-1----:R-:W-:Y:S08]  /*6ee0*/  HMMA.16816.F32 R4, R192.reuse, R160, R4 ;  /* 0x000000a0c004723c */ /* 0x042ff00000001804 */
[C---:B------:R-:W-:Y:S01]  /*6ef0*/  HMMA.16816.F32 R8, R192.reuse, R162, R8 ;  /* 0x000000a2c008723c */ /* 0x040fe20000001808 */
[----:B------:R-:W1:Y:S07]  /*6f00*/  LDSM.16.M88.4 R160, [R236+UR4+0x16900] ;  /* 0x01690004eca0783b */ /* 0x000e6e0008000200 */
[C---:B-----5:R-:W-:Y:S08]  /*6f10*/  HMMA.16816.F32 R12, R192.reuse, R164, R12 ;  /* 0x000000a4c00c723c */ /* 0x060ff0000000180c */
[C---:B------:R-:W-:Y:S01]  /*6f20*/  HMMA.16816.F32 R16, R192.reuse, R166, R16 ;  /* 0x000000a6c010723c */ /* 0x040fe20000001810 */
[----:B------:R-:W5:Y:S07]  /*6f30*/  LDSM.16.M88.4 R164, [R236+UR4+0x17100] ;  /* 0x01710004eca4783b */ /* 0x000f6e0008000200 */
        /* <DEDUP_REMOVED lines=18> */
[C---:B------:R-:W-:Y:S08]  /*7060*/  HMMA.16816.F32 R20, R196.reuse, R204, R20 ;  /* 0x000000ccc414723c */ /* 0x040ff00000001814 */
[C---:B------:R-:W-:Y:S01]  /*7070*/  HMMA.16816.F32 R24, R196.reuse, R206, R24 ;  /* 0x000000cec418723c */ /* 0x040fe20000001818 */
[----:B------:R-:W-:Y:S07]  /*7080*/  LDSM.16.M88.4 R204, [R2+0x19900] ;  /* 0x0199000002cc783b */ /* 0x000fee0000000200 */
[C---:B-1----:R-:W-:Y:S08]  /*7090*/  HMMA.16816.F32 R28, R196.reuse, R160, R28 ;  /* 0x000000a0c41c723c */ /* 0x042ff0000000181c */
[C---:B------:R-:W-:Y:S01]  /*70a0*/  HMMA.16816.F32 R32, R196.reuse, R162, R32 ;  /* 0x000000a2c420723c */ /* 0x040fe20000001820 */
[----:B------:R-:W1:Y:S07]  /*70b0*/  LDSM.16.M88.4 R160, [R2+0x16900] ;  /* 0x0169000002a0783b */ /* 0x000e6e0000000200 */
[C---:B-----5:R-:W-:Y:S08]  /*70c0*/  HMMA.16816.F32 R36, R196.reuse, R164, R36 ;  /* 0x000000a4c424723c */ /* 0x060ff00000001824 */
[C---:B------:R-:W-:Y:S01]  /*70d0*/  HMMA.16816.F32 R40, R196.reuse, R166, R40 ;  /* 0x000000a6c428723c */ /* 0x040fe20000001828 */
[----:B------:R-:W5:Y:S07]  /*70e0*/  LDSM.16.M88.4 R164, [R2+0x17100] ;  /* 0x0171000002a4783b */ /* 0x000f6e0000000200 */
        /* <DEDUP_REMOVED lines=11> */
[----:B------:R-:W2:Y:S07]  /*71a0*/  LDSM.16.M88.4 R180, [R3+0x17100] ;  /* 0x0171000003b4783b */ /* 0x000eae0000000200 */
[C---:B-1----:R-:W-:Y:S08]  /*71b0*/  HMMA.16816.F32 R28, R208.reuse, R160, R28 ;  /* 0x000000a0d01c723c */ /* 0x042ff0000000181c */
[C---:B------:R-:W-:Y:S01]  /*71c0*/  HMMA.16816.F32 R32, R208.reuse, R162, R32 ;  /* 0x000000a2d020723c */ /* 0x040fe20000001820 */
[----:B------:R-:W1:Y:S07]  /*71d0*/  LDSM.16.M88.4 R160, [R3+0x17900] ;  /* 0x0179000003a0783b */ /* 0x000e6e0000000200 */
[C---:B-----5:R-:W-:Y:S08]  /*71e0*/  HMMA.16816.F32 R36, R208.reuse, R164, R36 ;  /* 0x000000a4d024723c */ /* 0x060ff00000001824 */
[C---:B------:R-:W-:Y:S01]  /*71f0*/  HMMA.16816.F32 R40, R208.reuse, R166, R40 ;  /* 0x000000a6d028723c */ /* 0x040fe20000001828 */
[----:B------:R-:W5:Y:S07]  /*7200*/  LDSM.16.M88.4 R164, [R102+0x15100] ;  /* 0x0151000066a4783b */ /* 0x000f6e0000000200 */
[C---:B------:R-:W-:Y:S08]  /*7210*/  HMMA.16816.F32 R44, R208.reuse, R188, R44 ;  /* 0x000000bcd02c723c */ /* 0x040ff0000000182c */
[----:B------:R-:W-:Y:S01]  /*7220*/  HMMA.16816.F32 R48, R208, R190, R48 ;  /* 0x000000bed030723c */ /* 0x000fe20000001830 */
[----:B------:R-:W-:Y:S07]  /*7230*/  LDSM.16.M88.4 R188, [R236+UR4+0x18100] ;  /* 0x01810004ecbc783b */ /* 0x000fee0008000200 */
[C---:B------:R-:W-:Y:S08]  /*7240*/  HMMA.16816.F32 R4, R212.reuse, R200, R4 ;  /* 0x000000c8d404723c */ /* 0x040ff00000001804 */
[C---:B------:R-:W-:Y:S01]  /*7250*/  HMMA.16816.F32 R8, R212.reuse, R202, R8 ;  /* 0x000000cad408723c */ /* 0x040fe20000001808 */
[----:B------:R-:W-:Y:S07]  /*7260*/  LDSM.16.M88.4 R200, [R236+UR4+0x1a900] ;  /* 0x01a90004ecc8783b */ /* 0x000fee0008000200 */
        /* <DEDUP_REMOVED lines=11> */
[----:B------:R-:W3:Y:S07]  /*7320*/  LDSM.16.M88.4 R180, [R100+0x17100] ;  /* 0x0171000064b4783b */ /* 0x000eee0000000200 */
[C---:B-1----:R-:W-:Y:S08]  /*7330*/  HMMA.16816.F32 R44, R212.reuse, R160, R44 ;  /* 0x000000a0d42c723c */ /* 0x042ff0000000182c */
[----:B------:R-:W-:Y:S01]  /*7340*/  HMMA.16816.F32 R48, R212, R162, R48 ;  /* 0x000000a2d430723c */ /* 0x000fe20000001830 */
[----:B------:R-:W1:Y:S07]  /*7350*/  LDSM.16.M88.4 R160, [R100+0x17900] ;  /* 0x0179000064a0783b */ /* 0x000e6e0000000200 */
[C---:B-----5:R-:W-:Y:S08]  /*7360*/  HMMA.16816.F32 R4, R216.reuse, R164, R4 ;  /* 0x000000a4d804723c */ /* 0x060ff00000001804 */
        /* <DEDUP_REMOVED lines=8> */
[C---:B----4-:R-:W-:Y:S08]  /*73f0*/  HMMA.16816.F32 R28, R216.reuse, R176, R28 ;  /* 0x000000b0d81c723c */ /* 0x050ff0000000181c */
[C---:B------:R-:W-:Y:S01]  /*7400*/  HMMA.16816.F32 R32, R216.reuse, R178, R32 ;  /* 0x000000b2d820723c */ /* 0x040fe20000001820 */
[----:B------:R-:W4:Y:S07]  /*7410*/  LDSM.16.M88.4 R176, [R236+UR4+0x1a100] ;  /* 0x01a10004ecb0783b */ /* 0x000f2e0008000200 */
[C---:B------:R-:W-:Y:S08]  /*7420*/  HMMA.16816.F32 R36, R216.reuse, R180, R36 ;  /* 0x000000b4d824723c */ /* 0x040ff00000001824 */
[C---:B------:R-:W-:Y:S01]  /*7430*/  HMMA.16816.F32 R40, R216.reuse, R182, R40 ;  /* 0x000000b6d828723c */ /* 0x040fe20000001828 */
[----:B------:R-:W-:Y:S07]  /*7440*/  LDSM.16.M88.4 R180, [R2+0x18900] ;  /* 0x0189000002b4783b */ /* 0x000fee0000000200 */
[C---:B-1----:R-:W-:Y:S08]  /*7450*/  HMMA.16816.F32 R44, R216.reuse, R160, R44 ;  /* 0x000000a0d82c723c */ /* 0x042ff0000000182c */
[----:B------:R-:W-:Y:S01]  /*7460*/  HMMA.16816.F32 R48, R216, R162, R48 ;  /* 0x000000a2d830723c */ /* 0x000fe20000001830 */
[----:B------:R-:W1:Y:S07]  /*7470*/  LDSM.16.M88.4 R160, [R2+0x18100] ;  /* 0x0181000002a0783b */ /* 0x000e6e0000000200 */
[C---:B------:R-:W-:Y:S08]  /*7480*/  HMMA.16816.F32 R4, R220.reuse, R188, R4 ;  /* 0x000000bcdc04723c */ /* 0x040ff00000001804 */
[C---:B------:R-:W-:Y:S01]  /*7490*/  HMMA.16816.F32 R8, R220.reuse, R190, R8 ;  /* 0x000000bedc08723c */ /* 0x040fe20000001808 */
[----:B------:R-:W1:Y:S07]  /*74a0*/  LDSM.16.M88.4 R188, [R2+0x19100] ;  /* 0x0191000002bc783b */ /* 0x000e6e0000000200 */
[C---:B-----5:R-:W-:Y:S08]  /*74b0*/  HMMA.16816.F32 R12, R220.reuse, R164, R12 ;  /* 0x000000a4dc0c723c */ /* 0x060ff0000000180c */
        /* <DEDUP_REMOVED lines=13> */
[----:B------:R-:W-:Y:S07]  /*7590*/  LDSM.16.M88.4 R200, [R3+0x1a900] ;  /* 0x01a9000003c8783b */ /* 0x000fee0000000200 */
[C---:B-1----:R-:W-:Y:S08]  /*75a0*/  HMMA.16816.F32 R4, R224.reuse, R160, R4 ;  /* 0x000000a0e004723c */ /* 0x042ff00000001804 */
[C---:B------:R-:W-:Y:S01]  /*75b0*/  HMMA.16816.F32 R8, R224.reuse, R162, R8 ;  /* 0x000000a2e008723c */ /* 0x040fe20000001808 */
[----:B------:R-:W1:Y:S07]  /*75c0*/  LDSM.16.M88.4 R160, [R3+0x18900] ;  /* 0x0189000003a0783b */ /* 0x000e6e0000000200 */
[C---:B------:R-:W-:Y:S08]  /*75d0*/  HMMA.16816.F32 R12, R224.reuse, R180, R12 ;  /* 0x000000b4e00c723c */ /* 0x040ff0000000180c */
[C---:B------:R-:W-:Y:S01]  /*75e0*/  HMMA.16816.F32 R16, R224.reuse, R182, R16 ;  /* 0x000000b6e010723c */ /* 0x040fe20000001810 */
[----:B------:R-:W4:Y:S07]  /*75f0*/  LDSM.16.M88.4 R180, [R3+0x19900] ;  /* 0x0199000003b4783b */ /* 0x000f2e0000000200 */
[C---:B------:R-:W-:Y:S08]  /*7600*/  HMMA.16816.F32 R20, R224.reuse, R188, R20 ;  /* 0x000000bce014723c */ /* 0x040ff00000001814 */
[C---:B------:R-:W-:Y:S01]  /*7610*/  HMMA.16816.F32 R24, R224.reuse, R190, R24 ;  /* 0x000000bee018723c */ /* 0x040fe20000001818 */
[----:B------:R-:W1:Y:S07]  /*7620*/  LDSM.16.M88.4 R188, [R3+0x1a100] ;  /* 0x01a1000003bc783b */ /* 0x000e6e0000000200 */
[C---:B------:R-:W-:Y:S08]  /*7630*/  HMMA.16816.F32 R28, R224.reuse, R204, R28 ;  /* 0x000000cce01c723c */ /* 0x040ff0000000181c */
[C---:B------:R-:W-:Y:S01]  /*7640*/  HMMA.16816.F32 R32, R224.reuse, R206, R32 ;  /* 0x000000cee020723c */ /* 0x040fe20000001820 */
[----:B------:R-:W1:Y:S07]  /*7650*/  LDSM.16.M88.4 R204, [R102+0x18100] ;  /* 0x0181000066cc783b */ /* 0x000e6e0000000200 */
[C---:B-----5:R-:W-:Y:S08]  /*7660*/  HMMA.16816.F32 R36, R224.reuse, R164, R36 ;  /* 0x000000a4e024723c */ /* 0x060ff00000001824 */
[C---:B------:R-:W-:Y:S08]  /*7670*/  HMMA.16816.F32 R40, R224.reuse, R166, R40 ;  /* 0x000000a6e028723c */ /* 0x040ff00000001828 */
[C---:B--2---:R-:W-:Y:S08]  /*7680*/  HMMA.16816.F32 R44, R224.reuse, R168, R44 ;  /* 0x000000a8e02c723c */ /* 0x044ff0000000182c */
[----:B------:R-:W-:Y:S08]  /*7690*/  HMMA.16816.F32 R48, R224, R170, R48 ;  /* 0x000000aae030723c */ /* 0x000ff00000001830 */
[C---:B---3--:R-:W-:Y:S08]  /*76a0*/  HMMA.16816.F32 R4, R228.reuse, R172, R4 ;  /* 0x000000ace404723c */ /* 0x048ff00000001804 */
[C---:B------:R-:W-:Y:S08]  /*76b0*/  HMMA.16816.F32 R8, R228.reuse, R174, R8 ;  /* 0x000000aee408723c */ /* 0x040ff00000001808 */
[C---:B-1----:R-:W-:Y:S08]  /*76c0*/  HMMA.16816.F32 R12, R228.reuse, R160, R12 ;  /* 0x000000a0e40c723c */ /* 0x042ff0000000180c */
[C---:B------:R-:W-:Y:S01]  /*76d0*/  HMMA.16816.F32 R16, R228.reuse, R162, R16 ;  /* 0x000000a2e410723c */ /* 0x040fe20000001810 */
[----:B------:R-:W1:Y:S07]  /*76e0*/  LDSM.16.M88.4 R160, [R100+0x18900] ;  /* 0x0189000064a0783b */ /* 0x000e6e0000000200 */
[C---:B------:R-:W-:Y:S08]  /*76f0*/  HMMA.16816.F32 R20, R228.reuse, R176, R20 ;  /* 0x000000b0e414723c */ /* 0x040ff00000001814 */
[C---:B------:R-:W-:Y:S08]  /*7700*/  HMMA.16816.F32 R24, R228.reuse, R178, R24 ;  /* 0x000000b2e418723c */ /* 0x040ff00000001818 */
[C---:B----4-:R-:W-:Y:S08]  /*7710*/  HMMA.16816.F32 R28, R228.reuse, R180, R28 ;  /* 0x000000b4e41c723c */ /* 0x050ff0000000181c */
        /* <DEDUP_REMOVED lines=43> */
[----:B------:R-:W-:Y:S01]  /*79d0*/  MUFU.TANH R173, R14 ;  /* 0x0000000e00ad7308 */ /* 0x000fe20000002400 */
[C---:B------:R-:W-:Y:S01]  /*79e0*/  HMMA.16816.F32 R24, R232.reuse, R6, R24 ;  /* 0x00000006e818723c */ /* 0x040fe20000001818 */
[----:B------:R-:W2:Y:S08]  /*79f0*/  LDSM.16.M88.4 R4, [R100+0x1a100] ;  /* 0x01a100006404783b */ /* 0x000eb00000000200 */
[----:B------:R1:W-:Y:S05]  /*7a00*/  MUFU.TANH R175, R15 ;  /* 0x0000000f00af7308 */ /* 0x0003ea0000002400 */
[----:B------:R-:W-:Y:S02]  /*7a10*/  FMUL.FTZ R20, R20, c[0x0][0x320] ;  /* 0x0000c80014147a20 */ /* 0x000fe40000410000 */
[----:B------:R-:W-:Y:S03]  /*7a20*/  FMUL.FTZ R21, R21, c[0x0][0x320] ;  /* 0x0000c80015157a20 */ /* 0x000fe60000410000 */
[----:B------:R-:W2:Y:S01]  /*7a30*/  MUFU.TANH R171, R16 ;  /* 0x0000001000ab7308 */ /* 0x000ea20000002400 */
[----:B------:R-:W-:Y:S02]  /*7a40*/  FMUL.FTZ R22, R22, c[0x0][0x320] ;  /* 0x0000c80016167a20 */ /* 0x000fe40000410000 */
[----:B------:R-:W-:Y:S02]  /*7a50*/  FMUL.FTZ R23, R23, c[0x0][0x320] ;  /* 0x0000c80017177a20 */ /* 0x000fe40000410000 */
[----:B------:R-:W-:Y:S02]  /*7a60*/  FMUL.FTZ R24, R24, c[0x0][0x320] ;  /* 0x0000c80018187a20 */ /* 0x000fe40000410000 */
[----:B------:R-:W-:Y:S02]  /*7a70*/  FMUL.FTZ R25, R25, c[0x0][0x320] ;  /* 0x0000c80019197a20 */ /* 0x000fe40000410000 */
[----:B------:R-:W-:Y:S01]  /*7a80*/  FMUL.FTZ R26, R26, c[0x0][0x320] ;  /* 0x0000c8001a1a7a20 */ /* 0x000fe20000410000 */
[----:B------:R-:W-:Y:S01]  /*7a90*/  MUFU.TANH R177, R20 ;  /* 0x0000001400b17308 */ /* 0x000fe20000002400 */
[----:B------:R-:W-:Y:S01]  /*7aa0*/  FMUL.FTZ R27, R27, c[0x0][0x320] ;  /* 0x0000c8001b1b7a20 */ /* 0x000fe20000410000 */
[C---:B-1----:R-:W-:Y:S08]  /*7ab0*/  HMMA.16816.F32 R28, R232.reuse, R8, R28 ;  /* 0x00000008e81c723c */ /* 0x042ff0000000181c */
[----:B------:R-:W-:Y:S01]  /*7ac0*/  MUFU.TANH R179, R21 ;  /* 0x0000001500b37308 */ /* 0x000fe20000002400 */
        /* <DEDUP_REMOVED lines=18> */
[----:B------:R-:W-:Y:S01]  /*7bf0*/  LDSM.16.MT88.4 R12, [R103+UR4+0x100] ;  /* 0x00010004670c783b */ /* 0x000fe20008004200 */
[----:B------:R-:W-:Y:S01]  /*7c00*/  FMNMX.FTZ R100, R171, R100, !PT ;  /* 0x00000064ab647209 */ /* 0x000fe20007810000 */
[----:B------:R-:W-:Y:S01]  /*7c10*/  FMUL.FTZ R37, R37, c[0x0][0x320] ;  /* 0x0000c80025257a20 */ /* 0x000fe20000410000 */
[----:B------:R-:W-:Y:S01]  /*7c20*/  FMNMX.FTZ R2, R165, R2, !PT ;  /* 0x00000002a5027209 */ /* 0x000fe20007810000 */
[----:B------:R-:W-:Y:S01]  /*7c30*/  FMUL.FTZ R38, R38, c[0x0][0x320] ;  /* 0x0000c80026267a20 */ /* 0x000fe20000410000 */
[----:B--2---:R-:W-:Y:S01]  /*7c40*/  FMNMX.FTZ R100, R172, R100, !PT ;  /* 0x00000064ac647209 */ /* 0x004fe20007810000 */
[C---:B-1----:R-:W-:Y:S03]  /*7c50*/  HMMA.16816.F32 R44, R232.reuse, R8, R44 ;  /* 0x00000008e82c723c */ /* 0x042fe6000000182c */
[----:B------:R-:W1:Y:S01]  /*7c60*/  MUFU.TANH R180, R25 ;  /* 0x0000001900b47308 */ /* 0x000e620000002400 */
[----:B------:R-:W-:Y:S01]  /*7c70*/  FMUL.FTZ R33, R33, c[0x0][0x320] ;  /* 0x0000c80021217a20 */ /* 0x000fe20000410000 */
[----:B------:R-:W-:Y:S01]  /*7c80*/  FMNMX.FTZ R100, R177, R100, !PT ;  /* 0x00000064b1647209 */ /* 0x000fe20007810000 */
[----:B------:R-:W-:Y:S01]  /*7c90*/  FMUL.FTZ R39, R39, c[0x0][0x320] ;  /* 0x0000c80027277a20 */ /* 0x000fe20000410000 */
[----:B------:R-:W-:Y:S01]  /*7ca0*/  FMNMX.FTZ R2, R173, R2, !PT ;  /* 0x00000002ad027209 */ /* 0x000fe20007810000 */
[----:B------:R-:W-:Y:S04]  /*7cb0*/  HMMA.16816.F32 R48, R232, R10, R48 ;  /* 0x0000000ae830723c */ /* 0x000fe80000001830 */
[----:B------:R-:W-:Y:S01]  /*7cc0*/  FMNMX.FTZ R100, R179, R100, !PT ;  /* 0x00000064b3647209 */ /* 0x000fe20007810000 */
[----:B------:R-:W2:Y:S01]  /*7cd0*/  MUFU.TANH R189, R28 ;  /* 0x0000001c00bd7308 */ /* 0x000ea20000002400 */
[----:B------:R-:W-:Y:S01]  /*7ce0*/  FMUL.FTZ R40, R40, c[0x0][0x320] ;  /* 0x0000c80028287a20 */ /* 0x000fe20000410000 */
[----:B------:R-:W-:Y:S01]  /*7cf0*/  FMNMX.FTZ R2, R175, R2, !PT ;  /* 0x00000002af027209 */ /* 0x000fe20007810000 */
[----:B------:R-:W-:Y:S01]  /*7d00*/  FMUL.FTZ R41, R41, c[0x0][0x320] ;  /* 0x0000c80029297a20 */ /* 0x000fe20000410000 */
[----:B---3--:R-:W-:Y:S03]  /*7d10*/  FMNMX.FTZ R100, R178, R100, !PT ;  /* 0x00000064b2647209 */ /* 0x008fe60007810000 */
[----:B------:R-:W-:Y:S02]  /*7d20*/  FMUL.FTZ R34, R34, c[0x0][0x320] ;  /* 0x0000c80022227a20 */ /* 0x000fe40000410000 */
[----:B------:R-:W-:Y:S01]  /*7d30*/  FMUL.FTZ R35, R35, c[0x0][0x320] ;  /* 0x0000c80023237a20 */ /* 0x000fe20000410000 */
[----:B------:R-:W3:Y:S01]  /*7d40*/  MUFU.TANH R190, R29 ;  /* 0x0000001d00be7308 */ /* 0x000ee20000002400 */
        /* <DEDUP_REMOVED lines=14> */
[----:B---3--:R-:W-:Y:S09]  /*7e30*/  FMNMX.FTZ R100, R190, R100, !PT ;  /* 0x00000064be647209 */ /* 0x008ff20007810000 */
[----:B------:R-:W3:Y:S01]  /*7e40*/  MUFU.TANH R16, R36 ;  /* 0x0000002400107308 */ /* 0x000ee20000002400 */
[----:B-1----:R-:W-:Y:S09]  /*7e50*/  FMNMX.FTZ R100, R241, R100, !PT ;  /* 0x00000064f1647209 */ /* 0x002ff20007810000 */
[----:B------:R-:W1:Y:S01]  /*7e60*/  MUFU.TANH R244, R37 ;  /* 0x0000002500f47308 */ /* 0x000e620000002400 */
[----:B--2---:R-:W-:Y:S09]  /*7e70*/  FMNMX.FTZ R100, R243, R100, !PT ;  /* 0x00000064f3647209 */ /* 0x004ff20007810000 */
        /* <DEDUP_REMOVED lines=15> */
[----:B-1----:R-:W-:Y:S05]  /*7f70*/  FMNMX.FTZ R100, R204, R100, !PT ;  /* 0x00000064cc647209 */ /* 0x002fea0007810000 */
[----:B------:R-:W1:Y:S04]  /*7f80*/  SHFL.BFLY PT, R4, R100, 0x2, 0x1f ;  /* 0x0c401f0064047f89 */ /* 0x000e6800000e0000 */
[----:B------:R-:W4:Y:S01]  /*7f90*/  MUFU.TANH R182, R22 ;  /* 0x0000001600b67308 */ /* 0x000f220000002400 */
[----:B--2---:R-:W-:Y:S09]  /*7fa0*/  FMNMX.FTZ R2, R174, R2, !PT ;  /* 0x00000002ae027209 */ /* 0x004ff20007810000 */
[----:B------:R-:W2:Y:S01]  /*7fb0*/  MUFU.TANH R183, R23 ;  /* 0x0000001700b77308 */ /* 0x000ea20000002400 */
[----:B---3--:R-:W-:Y:S09]  /*7fc0*/  FMNMX.FTZ R2, R176, R2, !PT ;  /* 0x00000002b0027209 */ /* 0x008ff20007810000 */
[----:B------:R-:W3:Y:S01]  /*7fd0*/  MUFU.TANH R181, R26 ;  /* 0x0000001a00b57308 */ /* 0x000ee20000002400 */
[----:B-1----:R-:W-:Y:S02]  /*7fe0*/  FMNMX.FTZ R100, R100, R4, !PT ;  /* 0x0000000464647209 */ /* 0x002fe40007810000 */
[----:B----4-:R-:W-:Y:S03]  /*7ff0*/  FMNMX.FTZ R2, R182, R2, !PT ;  /* 0x00000002b6027209 */ /* 0x010fe60007810000 */
        /* <DEDUP_REMOVED lines=8> */
[C---:B------:R-:W-:Y:S02]  /*8080*/  FMUL.FTZ R160, R100.reuse, c[0x0][0x2d0] ;  /* 0x0000b40064a07a20 */ /* 0x040fe40000410000 */
[----:B------:R-:W-:Y:S02]  /*8090*/  FADD.FTZ R0, -R100, R0 ;  /* 0x0000000064007221 */ /* 0x000fe40000010100 */
[----:B------:R-:W1:Y:S01]  /*80a0*/  MUFU.TANH R242, R34 ;  /* 0x0000002200f27308 */ /* 0x000e620000002400 */
[--C-:B------:R-:W-:Y:S02]  /*80b0*/  FFMA.FTZ R4, R169, c[0x0][0x2d0], -R160.reuse ;  /* 0x0000b400a9047a23 */ /* 0x100fe400000108a0 */
[----:B------:R-:W-:Y:S01]  /*80c0*/  FMUL.FTZ R0, R0, c[0x0][0x2d0] ;  /* 0x0000b40000007a20 */ /* 0x000fe20000410000 */
[----:B--2---:R-:W-:Y:S06]  /*80d0*/  FMNMX.FTZ R2, R25, R2, !PT ;  /* 0x0000000219027209 */ /* 0x004fec0007810000 */
[----:B------:R-:W2:Y:S01]  /*80e0*/  MUFU.TANH R245, R35 ;  /* 0x0000002300f57308 */ /* 0x000ea20000002400 */
[----:B---3--:R-:W-:Y:S01]  /*80f0*/  FMNMX.FTZ R2, R24, R2, !PT ;  /* 0x0000000218027209 */ /* 0x008fe20007810000 */
[----:B------:R-:W-:Y:S08]  /*8100*/  LDSM.16.MT88.4 R28, [R237+UR4+0x100] ;  /* 0x00010004ed1c783b */ /* 0x000ff00008004200 */
[----:B------:R-:W3:Y:S01]  /*8110*/  MUFU.TANH R191, R38 ;  /* 0x0000002600bf7308 */ /* 0x000ee20000002400 */
[----:B-1----:R-:W-:Y:S09]  /*8120*/  FMNMX.FTZ R2, R242, R2, !PT ;  /* 0x00000002f2027209 */ /* 0x002ff20007810000 */
[----:B------:R-:W1:Y:S01]  /*8130*/  MUFU.TANH R248, R39 ;  /* 0x0000002700f87308 */ /* 0x000e620000002400 */
[----:B--2---:R-:W-:Y:S09]  /*8140*/  FMNMX.FTZ R2, R245, R2, !PT ;  /* 0x00000002f5027209 */ /* 0x004ff20007810000 */
[----:B------:R-:W2:Y:S01]  /*8150*/  MUFU.TANH R252, R42 ;  /* 0x0000002a00fc7308 */ /* 0x000ea20000002400 */
[----:B---3--:R-:W-:Y:S09]  /*8160*/  FMNMX.FTZ R2, R191, R2, !PT ;  /* 0x00000002bf027209 */ /* 0x008ff20007810000 */
[----:B------:R3:W-:Y:S01]  /*8170*/  MUFU.EX2 R249, R4 ;  /* 0x0000000400f97308 */ /* 0x0007e20000000800 */
[----:B-1----:R-:W-:Y:S09]  /*8180*/  FMNMX.FTZ R2, R248, R2, !PT ;  /* 0x00000002f8027209 */ /* 0x002ff20007810000 */
[----:B------:R-:W1:Y:S01]  /*8190*/  MUFU.TANH R17, R43 ;  /* 0x0000002b00117308 */ /* 0x000e620000002400 */
[----:B--2---:R-:W-:Y:S09]  /*81a0*/  FMNMX.FTZ R2, R252, R2, !PT ;  /* 0x00000002fc027209 */ /* 0x004ff20007810000 */
[----:B------:R-:W2:Y:S01]  /*81b0*/  MUFU.TANH R203, R46 ;  /* 0x0000002e00cb7308 */ /* 0x000ea20000002400 */
[--C-:B---3--:R-:W-:Y:S09]  /*81c0*/  FFMA.FTZ R4, R167, c[0x0][0x2d0], -R160.reuse ;  /* 0x0000b400a7047a23 */ /* 0x108ff200000108a0 */
[----:B------:R-:W3:Y:S01]  /*81d0*/  MUFU.TANH R202, R47 ;  /* 0x0000002f00ca7308 */ /* 0x000ee20000002400 */
[----:B-1----:R-:W-:Y:S02]  /*81e0*/  FMNMX.FTZ R2, R17, R2, !PT ;  /* 0x0000000211027209 */ /* 0x002fe40007810000 */
[----:B------:R-:W-:Y:S07]  /*81f0*/  MOV R167, R17 ;  /* 0x0000001100a77202 */ /* 0x000fee0000000f00 */
[----:B------:R-:W1:Y:S01]  /*8200*/  MUFU.TANH R206, R50 ;  /* 0x0000003200ce7308 */ /* 0x000e620000002400 */
[----:B--2---:R-:W-:Y:S09]  /*8210*/  FMNMX.FTZ R2, R203, R2, !PT ;  /* 0x00000002cb027209 */ /* 0x004ff20007810000 */
[----:B------:R-:W2:Y:S01]  /*8220*/  MUFU.TANH R18, R51 ;  /* 0x0000003300127308 */ /* 0x000ea20000002400 */
[----:B---3--:R-:W-:Y:S01]  /*8230*/  FMNMX.FTZ R2, R202, R2, !PT ;  /* 0x00000002ca027209 */ /* 0x008fe20007810000 */
[----:B------:R-:W-:Y:S08]  /*8240*/  LDSM.16.MT88.4 R44, [R103+UR4+0x3100] ;  /* 0x00310004672c783b */ /* 0x000ff00008004200 */
[----:B------:R3:W-:Y:S01]  /*8250*/  MUFU.EX2 R207, R4 ;  /* 0x0000000400cf7308 */ /* 0x0007e20000000800 */
[----:B-1----:R-:W-:Y:S04]  /*8260*/  FMNMX.FTZ R2, R206, R2, !PT ;  /* 0x00000002ce027209 */ /* 0x002fe80007810000 */
[----:B--2---:R-:W-:Y:S02]  /*8270*/  FMNMX.FTZ R2, R18, R2, !PT ;  /* 0x0000000212027209 */ /* 0x004fe40007810000 */
[----:B------:R-:W-:Y:S03]  /*8280*/  MOV R169, R18 ;  /* 0x0000001200a97202 */ /* 0x000fe60000000f00 */
[----:B------:R-:W1:Y:S01]  /*8290*/  SHFL.BFLY PT, R3, R2, 0x2, 0x1f ;  /* 0x0c401f0002037f89 */ /* 0x000e6200000e0000 */
[--C-:B---3--:R-:W-:Y:S04]  /*82a0*/  FFMA.FTZ R4, R166, c[0x0][0x2d0], -R160.reuse ;  /* 0x0000b400a6047a23 */ /* 0x108fe800000108a0 */
[----:B------:R2:W-:Y:S01]  /*82b0*/  MUFU.EX2 R166, R4 ;  /* 0x0000000400a67308 */ /* 0x0005e20000000800 */
[----:B-1----:R-:W-:Y:S05]  /*82c0*/  FMNMX.FTZ R2, R2, R3, !PT ;  /* 0x0000000302027209 */ /* 0x002fea0007810000 */
[----:B------:R-:W1:Y:S01]  /*82d0*/  SHFL.BFLY PT, R3, R2, 0x1, 0x1f ;  /* 0x0c201f0002037f89 */ /* 0x000e6200000e0000 */
[--C-:B--2---:R-:W-:Y:S01]  /*82e0*/  FFMA.FTZ R4, R102, c[0x0][0x2d0], -R160.reuse ;  /* 0x0000b40066047a23 */ /* 0x104fe200000108a0 */
[----:B------:R-:W-:Y:S03]  /*82f0*/  IADD3 R102, R103, UR4, RZ ;  /* 0x0000000467667c10 */ /* 0x000fe6000fffe0ff */
[----:B------:R2:W-:Y:S01]  /*8300*/  MUFU.EX2 R19, R4 ;  /* 0x0000000400137308 */ /* 0x0005e20000000800 */
[----:B------:R-:W-:Y:S05]  /*8310*/  IADD3 R102, R239, R102, RZ ;  /* 0x00000066ef667210 */ /* 0x000fea0007ffe0ff */
[----:B------:R-:W3:Y:S01]  /*8320*/  LDSM.16.MT88.4 R20, [R102+0x100] ;  /* 0x000100006614783b */ /* 0x000ee20000004200 */
[----:B-1----:R-:W-:Y:S03]  /*8330*/  FMNMX.FTZ R3, R2, R3, !PT ;  /* 0x0000000302037209 */ /* 0x002fe60007810000 */
[----:B------:R1:W4:Y:S02]  /*8340*/  MUFU.EX2 R2, R0 ;  /* 0x0000000000027308 */ /* 0x0003240000000800 */
[C---:B------:R-:W-:Y:S04]  /*8350*/  FMUL.FTZ R161, R3.reuse, c[0x0][0x2d0] ;  /* 0x0000b40003a17a20 */ /* 0x040fe80000410000 */
[----:B--2---:R-:W-:Y:S01]  /*8360*/  FFMA.FTZ R4, R170, c[0x0][0x2d0], -R161 ;  /* 0x0000b400aa047a23 */ /* 0x004fe200000108a1 */
[----:B------:R-:W-:Y:S03]  /*8370*/  MOV R170, R16 ;  /* 0x0000001000aa7202 */ /* 0x000fe60000000f00 */
[----:B------:R2:W-:Y:S01]  /*8380*/  MUFU.EX2 R251, R4 ;  /* 0x0000000400fb7308 */ /* 0x0005e20000000800 */
[----:B-1----:R-:W-:Y:S01]  /*8390*/  FADD.FTZ R0, -R3, R101 ;  /* 0x0000006503007221 */ /* 0x002fe20000010100 */
[----:B------:R-:W-:Y:S01]  /*83a0*/  IADD3 R101, R237, UR4, RZ ;  /* 0x00000004ed657c10 */ /* 0x000fe2000fffe0ff */
[----:B----4-:R-:W-:Y:S02]  /*83b0*/  FMUL.FTZ R5, R2, R105 ;  /* 0x0000006902057220 */ /* 0x010fe40000410000 */
[----:B------:R-:W-:Y:S01]  /*83c0*/  FMUL.FTZ R0, R0, c[0x0][0x2d0] ;  /* 0x0000b40000007a20 */ /* 0x000fe20000410000 */
[----:B------:R-:W-:Y:S01]  /*83d0*/  IADD3 R101, R239, R101, RZ ;  /* 0x00000065ef657210 */ /* 0x000fe20007ffe0ff */
[C---:B------:R-:W-:Y:S02]  /*83e0*/  FMUL.FTZ R8, R2.reuse, R108 ;  /* 0x0000006c02087220 */ /* 0x040fe40000410000 */
[----:B------:R-:W-:Y:S02]  /*83f0*/  FMUL.FTZ R9, R2, R109 ;  /* 0x0000006d02097220 */ /* 0x000fe40000410000 */
[----:B------:R-:W1:Y:S01]  /*8400*/  MUFU.EX2 R0, R0 ;  /* 0x0000000000007308 */ /* 0x000e620000000800 */
[--C-:B--2---:R-:W-:Y:S01]  /*8410*/  FFMA.FTZ R4, R168, c[0x0][0x2d0], -R161.reuse ;  /* 0x0000b400a8047a23 */ /* 0x104fe200000108a1 */
[----:B------:R-:W-:Y:S01]  /*8420*/  MOV R168, R252 ;  /* 0x000000fc00a87202 */ /* 0x000fe20000000f00 */
[C---:B------:R-:W-:Y:S01]  /*8430*/  FMUL.FTZ R16, R2.reuse, R116 ;  /* 0x0000007402107220 */ /* 0x040fe20000410000 */
[----:B------:R-:W2:Y:S01]  /*8440*/  LDSM.16.MT88.4 R36, [R101+0x100] ;  /* 0x000100006524783b */ /* 0x000ea20000004200 */
[C---:B------:R-:W-:Y:S02]  /*8450*/  FMUL.FTZ R17, R2.reuse, R117 ;  /* 0x0000007502117220 */ /* 0x040fe40000410000 */
[C---:B------:R-:W-:Y:S02]  /*8460*/  FMUL.FTZ R32, R2.reuse, R132 ;  /* 0x0000008402207220 */ /* 0x040fe40000410000 */
[C---:B------:R-:W-:Y:S01]  /*8470*/  FMUL.FTZ R33, R2.reuse, R133 ;  /* 0x0000008502217220 */ /* 0x040fe20000410000 */
[----:B------:R-:W4:Y:S01]  /*8480*/  MUFU.EX2 R250, R4 ;  /* 0x0000000400fa7308 */ /* 0x000f220000000800 */
        /* <DEDUP_REMOVED lines=13> */
[C---:B-1----:R-:W-:Y:S02]  /*8560*/  FMUL.FTZ R6, R0.reuse, R106 ;  /* 0x0000006a00067220 */ /* 0x042fe40000410000 */
[C---:B------:R-:W-:Y:S02]  /*8570*/  FMUL.FTZ R7, R0.reuse, R107 ;  /* 0x0000006b00077220 */ /* 0x040fe40000410000 */
[C---:B------:R-:W-:Y:S02]  /*8580*/  FMUL.FTZ R10, R0.reuse, R110 ;  /* 0x0000006e000a7220 */ /* 0x040fe40000410000 */
[C---:B------:R-:W-:Y:S02]  /*8590*/  FMUL.FTZ R11, R0.reuse, R111 ;  /* 0x0000006f000b7220 */ /* 0x040fe40000410000 */
[----:B------:R-:W-:Y:S01]  /*85a0*/  FMUL.FTZ R18, R0, R118 ;  /* 0x0000007600127220 */ /* 0x000fe20000410000 */
[----:B----4-:R-:W-:Y:S01]  /*85b0*/  F2FP.PACK_AB R105, R250, R251 ;  /* 0x000000fbfa69723e */ /* 0x010fe200000000ff */
[--C-:B------:R-:W-:Y:S01]  /*85c0*/  FFMA.FTZ R4, R164, c[0x0][0x2d0], -R161.reuse ;  /* 0x0000b400a4047a23 */ /* 0x100fe200000108a1 */
[----:B------:R-:W-:Y:S01]  /*85d0*/  MOV R164, R249 ;  /* 0x000000f900a47202 */ /* 0x000fe20000000f00 */
[C---:B------:R-:W-:Y:S01]  /*85e0*/  FMUL.FTZ R26, R0.reuse, R126 ;  /* 0x0000007e001a7220 */ /* 0x040fe20000410000 */
[----:B------:R-:W1:Y:S01]  /*85f0*/  LDSM.16.MT88.4 R108, [R102+0x3100] ;  /* 0x00310000666c783b */ /* 0x000e620000004200 */
[----:B------:R4:W-:Y:S01]  /*8600*/  MUFU.EX2 R249, R4 ;  /* 0x0000000400f97308 */ /* 0x0009e20000000800 */
[C---:B------:R-:W-:Y:S02]  /*8610*/  FMUL.FTZ R27, R0.reuse, R127 ;  /* 0x0000007f001b7220 */ /* 0x040fe40000410000 */
[C---:B------:R-:W-:Y:S02]  /*8620*/  FMUL.FTZ R34, R0.reuse, R134 ;  /* 0x0000008600227220 */ /* 0x040fe40000410000 */
[C---:B------:R-:W-:Y:S02]  /*8630*/  FMUL.FTZ R35, R0.reuse, R135 ;  /* 0x0000008700237220 */ /* 0x040fe40000410000 */
[C---:B------:R-:W-:Y:S01]  /*8640*/  FMUL.FTZ R42, R0.reuse, R142 ;  /* 0x0000008e002a7220 */ /* 0x040fe20000410000 */
[----:B------:R-:W-:Y:S01]  /*8650*/  LDSM.16.MT88.4 R132, [R102+0x3900] ;  /* 0x003900006684783b */ /* 0x000fe20000004200 */
        /* <DEDUP_REMOVED lines=9> */
[----:B------:R-:W-:Y:S02]  /*86f0*/  FMUL.FTZ R57, R2, R57 ;  /* 0x0000003902397220 */ /* 0x000fe40000410000 */
[C---:B------:R-:W-:Y:S02]  /*8700*/  FMUL.FTZ R58, R0.reuse, R58 ;  /* 0x0000003a003a7220 */ /* 0x040fe40000410000 */
[C---:B------:R-:W-:Y:S02]  /*8710*/  FMUL.FTZ R59, R0.reuse, R59 ;  /* 0x0000003b003b7220 */ /* 0x040fe40000410000 */
[--C-:B----4-:R-:W-:Y:S01]  /*8720*/  FFMA.FTZ R4, R165, c[0x0][0x2d0], -R161.reuse ;  /* 0x0000b400a5047a23 */ /* 0x110fe200000108a1 */
[----:B------:R-:W-:Y:S01]  /*8730*/  MOV R165, R19 ;  /* 0x0000001300a57202 */ /* 0x000fe20000000f00 */
[----:B------:R-:W-:Y:S02]  /*8740*/  FMUL.FTZ R19, R0, R119 ;  /* 0x0000007700137220 */ /* 0x000fe40000410000 */
[----:B------:R-:W4:Y:S01]  /*8750*/  MUFU.EX2 R252, R4 ;  /* 0x0000000400fc7308 */ /* 0x000f220000000800 */
[----:B------:R-:W-:Y:S01]  /*8760*/  F2FP.PACK_AB R106, R165, R166 ;  /* 0x000000a6a56a723e */ /* 0x000fe200000000ff */
[----:B------:R-:W-:Y:S01]  /*8770*/  LDSM.16.MT88.4 R116, [R101+0x3100] ;  /* 0x003100006574783b */ /* 0x000fe20000004200 */
        /* <DEDUP_REMOVED lines=10> */
[----:B------:R-:W-:Y:S01]  /*8820*/  FMUL.FTZ R70, R0, R70 ;  /* 0x0000004600467220 */ /* 0x000fe20000410000 */
[----:B----4-:R-:W-:Y:S01]  /*8830*/  F2FP.PACK_AB R107, R252, R249 ;  /* 0x000000f9fc6b723e */ /* 0x010fe200000000ff */
[----:B------:R-:W-:Y:S01]  /*8840*/  FMUL.FTZ R4, R2, R104 ;  /* 0x0000006802047220 */ /* 0x000fe20000410000 */
[----:B------:R-:W-:Y:S01]  /*8850*/  F2FP.PACK_AB R104, R207, R164 ;  /* 0x000000a4cf68723e */ /* 0x000fe200000000ff */
[----:B------:R-:W-:Y:S02]  /*8860*/  FMUL.FTZ R71, R0, R71 ;  /* 0x0000004700477220 */ /* 0x000fe40000410000 */
[C---:B------:R-:W-:Y:S02]  /*8870*/  FMUL.FTZ R72, R2.reuse, R72 ;  /* 0x0000004802487220 */ /* 0x040fe40000410000 */
[----:B------:R-:W-:Y:S02]  /*8880*/  FMUL.FTZ R73, R2, R73 ;  /* 0x0000004902497220 */ /* 0x000fe40000410000 */
[C---:B------:R-:W-:Y:S05]  /*8890*/  HMMA.16816.F32 R4, R104.reuse, R12, R4 ;  /* 0x0000000c6804723c */ /* 0x040fea0000001804 */
[----:B------:R-:W-:Y:S02]  /*88a0*/  FMUL.FTZ R74, R0, R74 ;  /* 0x0000004a004a7220 */ /* 0x000fe40000410000 */
[C---:B------:R-:W-:Y:S01]  /*88b0*/  FMUL.FTZ R12, R2.reuse, R112 ;  /* 0x00000070020c7220 */ /* 0x040fe20000410000 */
[C---:B------:R-:W-:Y:S04]  /*88c0*/  HMMA.16816.F32 R8, R104.reuse, R14, R8 ;  /* 0x0000000e6808723c */ /* 0x040fe80000001808 */
[----:B------:R-:W-:Y:S02]  /*88d0*/  FMUL.FTZ R13, R2, R113 ;  /* 0x00000071020d7220 */ /* 0x000fe40000410000 */
[C---:B------:R-:W-:Y:S02]  /*88e0*/  FMUL.FTZ R75, R0.reuse, R75 ;  /* 0x0000004b004b7220 */ /* 0x040fe40000410000 */
[C---:B------:R-:W-:Y:S04]  /*88f0*/  FMUL.FTZ R14, R0.reuse, R114 ;  /* 0x00000072000e7220 */ /* 0x040fe80000410000 */
[----:B------:R-:W-:Y:S02]  /*8900*/  FMUL.FTZ R15, R0, R115 ;  /* 0x00000073000f7220 */ /* 0x000fe40000410000 */
[----:B------:R-:W4:Y:S01]  /*8910*/  LDSM.16.MT88.4 R112, [R237+UR4+0x3100] ;  /* 0x00310004ed70783b */ /* 0x000f220008004200 */
[C---:B------:R-:W-:Y:S02]  /*8920*/  FMUL.FTZ R76, R2.reuse, R76 ;  /* 0x0000004c024c7220 */ /* 0x040fe40000410000 */
[----:B------:R-:W-:Y:S02]  /*8930*/  FMUL.FTZ R77, R2, R77 ;  /* 0x0000004d024d7220 */ /* 0x000fe40000410000 */
[C---:B---3--:R-:W-:Y:S03]  /*8940*/  HMMA.16816.F32 R12, R104.reuse, R20, R12 ;  /* 0x00000014680c723c */ /* 0x048fe6000000180c */
        /* <DEDUP_REMOVED lines=8> */
[C---:B------:R-:W-:Y:S04]  /*89d0*/  FMUL.FTZ R22, R0.reuse, R122 ;  /* 0x0000007a00167220 */ /* 0x040fe80000410000 */
[----:B------:R-:W-:Y:S01]  /*89e0*/  FMUL.FTZ R23, R0, R123 ;  /* 0x0000007b00177220 */ /* 0x000fe20000410000 */
[----:B------:R-:W-:Y:S01]  /*89f0*/  MOV R151, R121 ;  /* 0x0000007900977202 */ /* 0x000fe20000000f00 */
[----:B------:R-:W-:Y:S02]  /*8a00*/  FMUL.FTZ R24, R2, R124 ;  /* 0x0000007c02187220 */ /* 0x000fe40000410000 */
[--C-:B------:R-:W-:Y:S02]  /*8a10*/  FFMA.FTZ R124, R176, c[0x0][0x2d0], -R161.reuse ;  /* 0x0000b400b07c7a23 */ /* 0x100fe400000108a1 */
[C---:B------:R-:W-:Y:S01]  /*8a20*/  FMUL.FTZ R80, R2.reuse, R80 ;  /* 0x0000005002507220 */ /* 0x040fe20000410000 */
[C---:B------:R-:W-:Y:S03]  /*8a30*/  HMMA.16816.F32 R20, R104.reuse, R28, R20 ;  /* 0x0000001c6814723c */ /* 0x040fe60000001814 */
[----:B------:R-:W-:Y:S02]  /*8a40*/  FMUL.FTZ R81, R2, R81 ;  /* 0x0000005102517220 */ /* 0x000fe40000410000 */
[----:B------:R-:W-:Y:S02]  /*8a50*/  FMUL.FTZ R82, R0, R82 ;  /* 0x0000005200527220 */ /* 0x000fe40000410000 */
[C---:B------:R-:W-:Y:S01]  /*8a60*/  FMUL.FTZ R28, R2.reuse, R128 ;  /* 0x00000080021c7220 */ /* 0x040fe20000410000 */
[C---:B------:R-:W-:Y:S04]  /*8a70*/  HMMA.16816.F32 R24, R104.reuse, R30, R24 ;  /* 0x0000001e6818723c */ /* 0x040fe80000001818 */
[----:B------:R-:W-:Y:S02]  /*8a80*/  FMUL.FTZ R29, R2, R129 ;  /* 0x00000081021d7220 */ /* 0x000fe40000410000 */
[C---:B------:R-:W-:Y:S02]  /*8a90*/  FMUL.FTZ R83, R0.reuse, R83 ;  /* 0x0000005300537220 */ /* 0x040fe40000410000 */
[C---:B------:R-:W-:Y:S04]  /*8aa0*/  FMUL.FTZ R30, R0.reuse, R130 ;  /* 0x00000082001e7220 */ /* 0x040fe80000410000 */
[----:B------:R-:W-:Y:S02]  /*8ab0*/  FMUL.FTZ R31, R0, R131 ;  /* 0x00000083001f7220 */ /* 0x000fe40000410000 */
[----:B------:R-:W-:Y:S01]  /*8ac0*/  LDSM.16.MT88.4 R128, [R103+UR4+0x3900] ;  /* 0x003900046780783b */ /* 0x000fe20008004200 */
[C---:B------:R-:W-:Y:S02]  /*8ad0*/  FMUL.FTZ R84, R2.reuse, R84 ;  /* 0x0000005402547220 */ /* 0x040fe40000410000 */
[----:B------:R-:W-:Y:S02]  /*8ae0*/  FMUL.FTZ R85, R2, R85 ;  /* 0x0000005502557220 */ /* 0x000fe40000410000 */
[C---:B--2---:R-:W-:Y:S03]  /*8af0*/  HMMA.16816.F32 R28, R104.reuse, R36, R28 ;  /* 0x00000024681c723c */ /* 0x044fe6000000181c */
        /* <DEDUP_REMOVED lines=12> */
[----:B------:R-:W-:Y:S01]  /*8bc0*/  FMUL.FTZ R89, R2, R89 ;  /* 0x0000005902597220 */ /* 0x000fe20000410000 */
[----:B------:R-:W-:Y:S01]  /*8bd0*/  MOV R169, R203 ;  /* 0x000000cb00a97202 */ /* 0x000fe20000000f00 */
[C---:B------:R-:W-:Y:S02]  /*8be0*/  FMUL.FTZ R90, R0.reuse, R90 ;  /* 0x0000005a005a7220 */ /* 0x040fe40000410000 */
[----:B------:R-:W-:Y:S01]  /*8bf0*/  FMUL.FTZ R91, R0, R91 ;  /* 0x0000005b005b7220 */ /* 0x000fe20000410000 */
[C---:B------:R-:W-:Y:S03]  /*8c00*/  HMMA.16816.F32 R36, R104.reuse, R44, R36 ;  /* 0x0000002c6824723c */ /* 0x040fe60000001824 */
[C---:B------:R-:W-:Y:S02]  /*8c10*/  FMUL.FTZ R92, R2.reuse, R92 ;  /* 0x0000005c025c7220 */ /* 0x040fe40000410000 */
[C---:B------:R-:W-:Y:S02]  /*8c20*/  FMUL.FTZ R93, R2.reuse, R93 ;  /* 0x0000005d025d7220 */ /* 0x040fe40000410000 */
        /* <DEDUP_REMOVED lines=10> */
[----:B------:R-:W-:Y:S02]  /*8cd0*/  FMUL.FTZ R95, R0, R95 ;  /* 0x0000005f005f7220 */ /* 0x000fe40000410000 */
[C---:B------:R-:W-:Y:S02]  /*8ce0*/  FMUL.FTZ R96, R2.reuse, R96 ;  /* 0x0000006002607220 */ /* 0x040fe40000410000 */
[----:B------:R-:W-:Y:S01]  /*8cf0*/  FMUL.FTZ R97, R2, R97 ;  /* 0x0000006102617220 */ /* 0x000fe20000410000 */
[C---:B-1----:R-:W-:Y:S03]  /*8d00*/  HMMA.16816.F32 R44, R104.reuse, R108, R44 ;  /* 0x0000006c682c723c */ /* 0x042fe6000000182c */
[C---:B------:R-:W-:Y:S02]  /*8d10*/  FMUL.FTZ R98, R0.reuse, R98 ;  /* 0x0000006200627220 */ /* 0x040fe40000410000 */
[----:B------:R-:W-:Y:S03]  /*8d20*/  FMUL.FTZ R99, R0, R99 ;  /* 0x0000006300637220 */ /* 0x000fe60000410000 */
[C---:B------:R-:W-:Y:S01]  /*8d30*/  HMMA.16816.F32 R48, R104.reuse, R110, R48 ;  /* 0x0000006e6830723c */ /* 0x040fe20000001830 */
[----:B------:R-:W1:Y:S07]  /*8d40*/  LDSM.16.MT88.4 R108, [R103+UR4+0x6100] ;  /* 0x00610004676c783b */ /* 0x000e6e0008004200 */
[C---:B----4-:R-:W-:Y:S08]  /*8d50*/  HMMA.16816.F32 R52, R104.reuse, R112, R52 ;  /* 0x000000706834723c */ /* 0x050ff00000001834 */
[C---:B------:R-:W-:Y:S01]  /*8d60*/  HMMA.16816.F32 R56, R104.reuse, R114, R56 ;  /* 0x000000726838723c */ /* 0x040fe20000001838 */
[----:B------:R-:W2:Y:S07]  /*8d70*/  LDSM.16.MT88.4 R112, [R102+0x6100] ;  /* 0x006100006670783b */ /* 0x000eae0000004200 */
[C---:B------:R-:W-:Y:S07]  /*8d80*/  HMMA.16816.F32 R60, R104.reuse, R116, R60 ;  /* 0x00000074683c723c */ /* 0x040fee000000183c */
[--C-:B------:R-:W-:Y:S01]  /*8d90*/  FFMA.FTZ R116, R162, c[0x0][0x2d0], -R160.reuse ;  /* 0x0000b400a2747a23 */ /* 0x100fe200000108a0 */
[C---:B------:R-:W-:Y:S03]  /*8da0*/  HMMA.16816.F32 R64, R104.reuse, R118, R64 ;  /* 0x000000766840723c */ /* 0x040fe60000001840 */
[----:B------:R3:W-:Y:S01]  /*8db0*/  MUFU.EX2 R248, R116 ;  /* 0x0000007400f87308 */ /* 0x0007e20000000800 */
[----:B------:R-:W-:Y:S02]  /*8dc0*/  MOV R162, R120 ;  /* 0x0000007800a27202 */ /* 0x000fe40000000f00 */
[----:B------:R-:W-:Y:S02]  /*8dd0*/  LDSM.16.MT88.4 R120, [R237+UR4+0x900] ;  /* 0x00090004ed78783b */ /* 0x000fe40008004200 */
[C---:B-1----:R-:W-:Y:S07]  /*8de0*/  HMMA.16816.F32 R68, R104.reuse, R108, R68 ;  /* 0x0000006c6844723c */ /* 0x042fee0000001844 */
[--C-:B------:R-:W-:Y:S01]  /*8df0*/  FFMA.FTZ R108, R171, c[0x0][0x2d0], -R160.reuse ;  /* 0x0000b400ab6c7a23 */ /* 0x100fe200000108a0 */
[C---:B------:R-:W-:Y:S03]  /*8e00*/  HMMA.16816.F32 R72, R104.reuse, R110, R72 ;  /* 0x0000006e6848723c */ /* 0x040fe60000001848 */
[----:B------:R1:W-:Y:S01]  /*8e10*/  MUFU.EX2 R246, R108 ;  /* 0x0000006c00f67308 */ /* 0x0003e20000000800 */
[----:B------:R-:W-:Y:S04]  /*8e20*/  MOV R171, R241 ;  /* 0x000000f100ab7202 */ /* 0x000fe80000000f00 */
[C---:B--2---:R-:W-:Y:S04]  /*8e30*/  HMMA.16816.F32 R76, R104.reuse, R112, R76 ;  /* 0x00000070684c723c */ /* 0x044fe8000000184c */
[--C-:B---3--:R-:W-:Y:S01]  /*8e40*/  FFMA.FTZ R116, R163, c[0x0][0x2d0], -R160.reuse ;  /* 0x0000b400a3747a23 */ /* 0x108fe200000108a0 */
[----:B------:R2:W-:Y:S01]  /*8e50*/  MUFU.EX2 R241, R124 ;  /* 0x0000007c00f17308 */ /* 0x0005e20000000800 */
[----:B------:R-:W-:Y:S01]  /*8e60*/  MOV R163, R243 ;  /* 0x000000f300a37202 */ /* 0x000fe20000000f00 */
[--C-:B------:R-:W-:Y:S01]  /*8e70*/  FFMA.FTZ R112, R173, c[0x0][0x2d0], -R161.reuse ;  /* 0x0000b400ad707a23 */ /* 0x100fe200000108a1 */
[C---:B------:R-:W-:Y:S07]  /*8e80*/  HMMA.16816.F32 R80, R104.reuse, R114, R80 ;  /* 0x000000726850723c */ /* 0x040fee0000001850 */
[----:B------:R3:W4:Y:S01]  /*8e90*/  MUFU.EX2 R247, R116 ;  /* 0x0000007400f77308 */ /* 0x0007220000000800 */
[--C-:B-1----:R-:W-:Y:S09]  /*8ea0*/  FFMA.FTZ R108, R172, c[0x0][0x2d0], -R160.reuse ;  /* 0x0000b400ac6c7a23 */ /* 0x102ff200000108a0 */
[----:B------:R1:W-:Y:S01]  /*8eb0*/  MUFU.EX2 R244, R112 ;  /* 0x0000007000f47308 */ /* 0x0003e20000000800 */
[----:B--2---:R-:W-:Y:S09]  /*8ec0*/  LDSM.16.MT88.4 R124, [R101+0x900] ;  /* 0x00090000657c783b */ /* 0x004ff20000004200 */
[----:B------:R2:W5:Y:S01]  /*8ed0*/  MUFU.EX2 R245, R108 ;  /* 0x0000006c00f57308 */ /* 0x0005620000000800 */
[----:B---3--:R-:W3:Y:S01]  /*8ee0*/  LDSM.16.MT88.4 R116, [R237+UR4+0x6100] ;  /* 0x00610004ed74783b */ /* 0x008ee20008004200 */
[--C-:B-1----:R-:W-:Y:S08]  /*8ef0*/  FFMA.FTZ R112, R175, c[0x0][0x2d0], -R161.reuse ;  /* 0x0000b400af707a23 */ /* 0x102ff000000108a1 */
[----:B------:R1:W1:Y:S01]  /*8f00*/  MUFU.EX2 R243, R112 ;  /* 0x0000007000f37308 */ /* 0x0002620000000800 */
[----:B--2---:R-:W2:Y:S08]  /*8f10*/  LDSM.16.MT88.4 R108, [R101+0x6100] ;  /* 0x00610000656c783b */ /* 0x004eb00000004200 */
[----:B-1----:R-:W1:Y:S01]  /*8f20*/  LDSM.16.MT88.4 R112, [R103+UR4+0x900] ;  /* 0x000900046770783b */ /* 0x002e620008004200 */
[C---:B---3--:R-:W-:Y:S07]  /*8f30*/  HMMA.16816.F32 R84, R104.reuse, R116, R84 ;  /* 0x000000746854723c */ /* 0x048fee0000001854 */
[--C-:B------:R-:W-:Y:S01]  /*8f40*/  FFMA.FTZ R116, R174, c[0x0][0x2d0], -R161.reuse ;  /* 0x0000b400ae747a23 */ /* 0x100fe200000108a1 */
[C---:B------:R-:W-:Y:S03]  /*8f50*/  HMMA.16816.F32 R88, R104.reuse, R118, R88 ;  /* 0x000000766858723c */ /* 0x040fe60000001858 */
[----:B------:R3:W1:Y:S05]  /*8f60*/  MUFU.EX2 R242, R116 ;  /* 0x0000007400f27308 */ /* 0x00066a0000000800 */
[C---:B--2---:R-:W-:Y:S08]  /*8f70*/  HMMA.16816.F32 R92, R104.reuse, R108, R92 ;  /* 0x0000006c685c723c */ /* 0x044ff0000000185c */
[----:B------:R-:W-:Y:S01]  /*8f80*/  HMMA.16816.F32 R96, R104, R110, R96 ;  /* 0x0000006e6860723c */ /* 0x000fe20000001860 */
[----:B------:R-:W-:Y:S06]  /*8f90*/  LDSM.16.MT88.4 R108, [R237+UR4+0x3900] ;  /* 0x00390004ed6c783b */ /* 0x000fec0008004200 */
[----:B----4-:R-:W-:Y:S02]  /*8fa0*/  F2FP.PACK_AB R104, R247, R248 ;  /* 0x000000f8f768723e */ /* 0x010fe400000000ff */
[----:B---3--:R-:W2:Y:S03]  /*8fb0*/  LDSM.16.MT88.4 R116, [R102+0x900] ;  /* 0x000900006674783b */ /* 0x008ea60000004200 */
[----:B-----5:R-:W-:Y:S02]  /*8fc0*/  F2FP.PACK_AB R106, R245, R246 ;  /* 0x000000f6f56a723e */ /* 0x020fe400000000ff */
[----:B------:R-:W-:Y:S02]  /*8fd0*/  F2FP.PACK_AB R105, R243, R244 ;  /* 0x000000f4f369723e */ /* 0x000fe400000000ff */
[----:B-1----:R-:W-:Y:S07]  /*8fe0*/  F2FP.PACK_AB R107, R241, R242 ;  /* 0x000000f2f16b723e */ /* 0x002fee00000000ff */
[C---:B------:R-:W-:Y:S08]  /*8ff0*/  HMMA.16816.F32 R4, R104.reuse, R112, R4 ;  /* 0x000000706804723c */ /* 0x040ff00000001804 */
[C---:B------:R-:W-:Y:S01]  /*9000*/  HMMA.16816.F32 R8, R104.reuse, R114, R8 ;  /* 0x000000726808723c */ /* 0x040fe20000001808 */
[----:B------:R-:W1:Y:S07]  /*9010*/  LDSM.16.MT88.4 R112, [R101+0x3900] ;  /* 0x003900006570783b */ /* 0x000e6e0000004200 */
[C---:B--2---:R-:W-:Y:S08]  /*9020*/  HMMA.16816.F32 R12, R104.reuse, R116, R12 ;  /* 0x00000074680c723c */ /* 0x044ff0000000180c */
[C---:B------:R-:W-:Y:S01]  /*9030*/  HMMA.16816.F32 R16, R104.reuse, R118, R16 ;  /* 0x000000766810723c */ /* 0x040fe20000001810 */
[----:B------:R-:W2:Y:S07]  /*9040*/  LDSM.16.MT88.4 R116, [R103+UR4+0x6900] ;  /* 0x006900046774783b */ /* 0x000eae0008004200 */
[C---:B------:R-:W-:Y:S07]  /*9050*/  HMMA.16816.F32 R20, R104.reuse, R120, R20 ;  /* 0x000000786814723c */ /* 0x040fee0000001814 */
[--C-:B------:R-:W-:Y:S01]  /*9060*/  FFMA.FTZ R120, R177, c[0x0][0x2d0], -R160.reuse ;  /* 0x0000b400b1787a23 */ /* 0x100fe200000108a0 */
[C---:B------:R-:W-:Y:S03]  /*9070*/  HMMA.16816.F32 R24, R104.reuse, R122, R24 ;  /* 0x0000007a6818723c */ /* 0x040fe60000001818 */
[----:B------:R3:W-:Y:S05]  /*9080*/  MUFU.EX2 R206, R120 ;  /* 0x0000007800ce7308 */ /* 0x0007ea0000000800 */
[C---:B------:R-:W-:Y:S07]  /*9090*/  HMMA.16816.F32 R28, R104.reuse, R124, R28 ;  /* 0x0000007c681c723c */ /* 0x040fee000000181c */
[--C-:B------:R-:W-:Y:S01]  /*90a0*/  FFMA.FTZ R124, R182, c[0x0][0x2d0], -R161.reuse ;  /* 0x0000b400b67c7a23 */ /* 0x100fe200000108a1 */
[C---:B------:R-:W-:Y:S03]  /*90b0*/  HMMA.16816.F32 R32, R104.reuse, R126, R32 ;  /* 0x0000007e6820723c */ /* 0x040fe60000001820 */
[----:B------:R4:W-:Y:S05]  /*90c0*/  MUFU.EX2 R203, R124 ;  /* 0x0000007c00cb7308 */ /* 0x0009ea0000000800 */
[C---:B------:R-:W-:Y:S01]  /*90d0*/  HMMA.16816.F32 R36, R104.reuse, R128, R36 ;  /* 0x000000806824723c */ /* 0x040fe20000001824 */
[----:B---3--:R-:W3:Y:S07]  /*90e0*/  LDSM.16.MT88.4 R120, [R102+0x6900] ;  /* 0x006900006678783b */ /* 0x008eee0000004200 */
[C---:B------:R-:W-:Y:S01]  /*90f0*/  HMMA.16816.F32 R40, R104.reuse, R130, R40 ;  /* 0x000000826828723c */ /* 0x040fe20000001828 */
[----:B------:R-:W-:Y:S07]  /*9100*/  LDSM.16.MT88.4 R128, [R103+UR4+0x4100] ;  /* 0x004100046780783b */ /* 0x000fee0008004200 */
[C---:B------:R-:W-:Y:S01]  /*9110*/  HMMA.16816.F32 R44, R104.reuse, R132, R44 ;  /* 0x00000084682c723c */ /* 0x040fe2000000182c */
[----:B----4-:R-:W-:Y:S07]  /*9120*/  LDSM.16.MT88.4 R124, [R237+UR4+0x1100] ;  /* 0x00110004ed7c783b */ /* 0x010fee0008004200 */
[C---:B------:R-:W-:Y:S01]  /*9130*/  HMMA.16816.F32 R48, R104.reuse, R134, R48 ;  /* 0x000000866830723c */ /* 0x040fe20000001830 */
[----:B------:R-:W-:Y:S07]  /*9140*/  LDSM.16.MT88.4 R132, [R102+0x4100] ;  /* 0x004100006684783b */ /* 0x000fee0000004200 */
[C---:B------:R-:W-:Y:S07]  /*9150*/  HMMA.16816.F32 R52, R104.reuse, R108, R52 ;  /* 0x0000006c6834723c */ /* 0x040fee0000001834 */
[--C-:B------:R-:W-:Y:S01]  /*9160*/  FFMA.FTZ R108, R179, c[0x0][0x2d0], -R160.reuse ;  /* 0x0000b400b36c7a23 */ /* 0x100fe200000108a0 */
[C---:B------:R-:W-:Y:S03]  /*9170*/  HMMA.16816.F32 R56, R104.reuse, R110, R56 ;  /* 0x0000006e6838723c */ /* 0x040fe60000001838 */
[----:B------:R4:W5:Y:S05]  /*9180*/  MUFU.EX2 R204, R108 ;  /* 0x0000006c00cc7308 */ /* 0x00096a0000000800 */
[C---:B-1----:R-:W-:Y:S07]  /*9190*/  HMMA.16816.F32 R60, R104.reuse, R112, R60 ;  /* 0x00000070683c723c */ /* 0x042fee000000183c */
[--C-:B------:R-:W-:Y:S01]  /*91a0*/  FFMA.FTZ R112, R180, c[0x0][0x2d0], -R160.reuse ;  /* 0x0000b400b4707a23 */ /* 0x100fe200000108a0 */
[C---:B------:R-:W-:Y:S03]  /*91b0*/  HMMA.16816.F32 R64, R104.reuse, R114, R64 ;  /* 0x000000726840723c */ /* 0x040fe60000001840 */
[----:B------:R1:W-:Y:S05]  /*91c0*/  MUFU.EX2 R207, R112 ;  /* 0x0000007000cf7308 */ /* 0x0003ea0000000800 */
[C---:B--2---:R-:W-:Y:S04]  /*91d0*/  HMMA.16816.F32 R68, R104.reuse, R116, R68 ;  /* 0x000000746844723c */ /* 0x044fe80000001844 */
[--C-:B----4-:R-:W-:Y:S03]  /*91e0*/  FFMA.FTZ R108, R178, c[0x0][0x2d0], -R160.reuse ;  /* 0x0000b400b26c7a23 */ /* 0x110fe600000108a0 */
[--C-:B------:R-:W-:Y:S01]  /*91f0*/  FFMA.FTZ R116, R183, c[0x0][0x2d0], -R161.reuse ;  /* 0x0000b400b7747a23 */ /* 0x100fe200000108a1 */
[C---:B------:R-:W-:Y:S01]  /*9200*/  HMMA.16816.F32 R72, R104.reuse, R118, R72 ;  /* 0x000000766848723c */ /* 0x040fe20000001848 */
[----:B------:R2:W4:Y:S07]  /*9210*/  MUFU.EX2 R205, R108 ;  /* 0x0000006c00cd7308 */ /* 0x00052e0000000800 */
[C---:B---3--:R-:W-:Y:S03]  /*9220*/  HMMA.16816.F32 R76, R104.reuse, R120, R76 ;  /* 0x00000078684c723c */ /* 0x048fe6000000184c */
[----:B------:R3:W3:Y:S01]  /*9230*/  MUFU.EX2 R202, R116 ;  /* 0x0000007400ca7308 */ /* 0x0006e20000000800 */
[----:B-1----:R-:W-:Y:S03]  /*9240*/  LDSM.16.MT88.4 R112, [R101+0x6900] ;  /* 0x006900006570783b */ /* 0x002fe60000004200 */
[--C-:B------:R-:W-:Y:S01]  /*9250*/  FFMA.FTZ R120, R188, c[0x0][0x2d0], -R161.reuse ;  /* 0x0000b400bc787a23 */ /* 0x100fe200000108a1 */
[C---:B------:R-:W-:Y:S05]  /*9260*/  HMMA.16816.F32 R80, R104.reuse, R122, R80 ;  /* 0x0000007a6850723c */ /* 0x040fea0000001850 */
[----:B------:R1:W-:Y:S01]  /*9270*/  MUFU.EX2 R201, R120 ;  /* 0x0000007800c97308 */ /* 0x0003e20000000800 */
[----:B--2---:R-:W2:Y:S01]  /*9280*/  LDSM.16.MT88.4 R108, [R237+UR4+0x6900] ;  /* 0x00690004ed6c783b */ /* 0x004ea20008004200 */
[--C-:B---3--:R-:W-:Y:S08]  /*9290*/  FFMA.FTZ R116, R181, c[0x0][0x2d0], -R161.reuse ;  /* 0x0000b400b5747a23 */ /* 0x108ff000000108a1 */
[----:B------:R3:W2:Y:S01]  /*92a0*/  MUFU.EX2 R200, R116 ;  /* 0x0000007400c87308 */ /* 0x0006a20000000800 */
[----:B-1----:R-:W-:Y:S08]  /*92b0*/  LDSM.16.MT88.4 R120, [R102+0x1100] ;  /* 0x001100006678783b */ /* 0x002ff00000004200 */
[----:B---3--:R-:W1:Y:S01]  /*92c0*/  LDSM.16.MT88.4 R116, [R103+UR4+0x1100] ;  /* 0x001100046774783b */ /* 0x008e620008004200 */
[C---:B--2---:R-:W-:Y:S08]  /*92d0*/  HMMA.16816.F32 R84, R104.reuse, R108, R84 ;  /* 0x0000006c6854723c */ /* 0x044ff00000001854 */
[C---:B------:R-:W-:Y:S01]  /*92e0*/  HMMA.16816.F32 R88, R104.reuse, R110, R88 ;  /* 0x0000006e6858723c */ /* 0x040fe20000001858 */
[----:B------:R-:W2:Y:S07]  /*92f0*/  LDSM.16.MT88.4 R108, [R101+0x1100] ;  /* 0x00110000656c783b */ /* 0x000eae0000004200 */
[C---:B------:R-:W-:Y:S08]  /*9300*/  HMMA.16816.F32 R92, R104.reuse, R112, R92 ;  /* 0x00000070685c723c */ /* 0x040ff0000000185c */
[----:B------:R-:W-:Y:S01]  /*9310*/  HMMA.16816.F32 R96, R104, R114, R96 ;  /* 0x000000726860723c */ /* 0x000fe20000001860 */
[----:B------:R-:W3:Y:S06]  /*9320*/  LDSM.16.MT88.4 R112, [R237+UR4+0x4100] ;  /* 0x00410004ed70783b */ /* 0x000eec0008004200 */
[----:B-----5:R-:W-:Y:S02]  /*9330*/  F2FP.PACK_AB R104, R204, R206 ;  /* 0x000000cecc68723e */ /* 0x020fe400000000ff */
[----:B----4-:R-:W-:Y:S03]  /*9340*/  F2FP.PACK_AB R106, R207, R205 ;  /* 0x000000cdcf6a723e */ /* 0x010fe600000000ff */
[----:B------:R-:W-:Y:S02]  /*9350*/  F2FP.PACK_AB R105, R202, R203 ;  /* 0x000000cbca69723e */ /* 0x000fe400000000ff */
[----:B------:R-:W-:Y:S07]  /*9360*/  F2FP.PACK_AB R107, R201, R200 ;  /* 0x000000c8c96b723e */ /* 0x000fee00000000ff */
[C---:B-1----:R-:W-:Y:S08]  /*9370*/  HMMA.16816.F32 R4, R104.reuse, R116, R4 ;  /* 0x000000746804723c */ /* 0x042ff00000001804 */
[C---:B------:R-:W-:Y:S01]  /*9380*/  HMMA.16816.F32 R8, R104.reuse, R118, R8 ;  /* 0x000000766808723c */ /* 0x040fe20000001808 */
[----:B------:R-:W1:Y:S07]  /*9390*/  LDSM.16.MT88.4 R116, [R101+0x4100] ;  /* 0x004100006574783b */ /* 0x000e6e0000004200 */
[C---:B------:R-:W-:Y:S08]  /*93a0*/  HMMA.16816.F32 R12, R104.reuse, R120, R12 ;  /* 0x00000078680c723c */ /* 0x040ff0000000180c */
[C---:B------:R-:W-:Y:S01]  /*93b0*/  HMMA.16816.F32 R16, R104.reuse, R122, R16 ;  /* 0x0000007a6810723c */ /* 0x040fe20000001810 */
[----:B------:R-:W4:Y:S07]  /*93c0*/  LDSM.16.MT88.4 R120, [R103+UR4+0x7100] ;  /* 0x007100046778783b */ /* 0x000f2e0008004200 */
[C---:B------:R-:W-:Y:S07]  /*93d0*/  HMMA.16816.F32 R20, R104.reuse, R124, R20 ;  /* 0x0000007c6814723c */ /* 0x040fee0000001814 */
[--C-:B------:R-:W-:Y:S01]  /*93e0*/  FFMA.FTZ R124, R149, c[0x0][0x2d0], -R161.reuse ;  /* 0x0000b400957c7a23 */ /* 0x100fe200000108a1 */
[C---:B------:R-:W-:Y:S03]  /*93f0*/  HMMA.16816.F32 R24, R104.reuse, R126, R24 ;  /* 0x0000007e6818723c */ /* 0x040fe60000001818 */
[----:B------:R5:W-:Y:S05]  /*9400*/  MUFU.EX2 R181, R124 ;  /* 0x0000007c00b57308 */ /* 0x000bea0000000800 */
[C---:B--2---:R-:W-:Y:S08]  /*9410*/  HMMA.16816.F32 R28, R104.reuse, R108, R28 ;  /* 0x0000006c681c723c */ /* 0x044ff0000000181c */
[C---:B------:R-:W-:Y:S01]  /*9420*/  HMMA.16816.F32 R32, R104.reuse, R110, R32 ;  /* 0x0000006e6820723c */ /* 0x040fe20000001820 */
[----:B------:R-:W2:Y:S07]  /*9430*/  LDSM.16.MT88.4 R108, [R102+0x7100] ;  /* 0x00710000666c783b */ /* 0x000eae0000004200 */
[C---:B------:R-:W-:Y:S01]  /*9440*/  HMMA.16816.F32 R36, R104.reuse, R128, R36 ;  /* 0x000000806824723c */ /* 0x040fe20000001824 */
[----:B-----5:R-:W-:Y:S07]  /*9450*/  LDSM.16.MT88.4 R124, [R237+UR4+0x1900] ;  /* 0x00190004ed7c783b */ /* 0x020fee0008004200 */
[C---:B------:R-:W-:Y:S01]  /*9460*/  HMMA.16816.F32 R40, R104.reuse, R130, R40 ;  /* 0x000000826828723c */ /* 0x040fe20000001828 */
[----:B------:R-:W-:Y:S07]  /*9470*/  LDSM.16.MT88.4 R128, [R101+0x1900] ;  /* 0x001900006580783b */ /* 0x000fee0000004200 */
[C---:B------:R-:W-:Y:S08]  /*9480*/  HMMA.16816.F32 R44, R104.reuse, R132, R44 ;  /* 0x00000084682c723c */ /* 0x040ff0000000182c */
[C---:B------:R-:W-:Y:S01]  /*9490*/  HMMA.16816.F32 R48, R104.reuse, R134, R48 ;  /* 0x000000866830723c */ /* 0x040fe20000001830 */
[----:B------:R-:W-:Y:S07]  /*94a0*/  LDSM.16.MT88.4 R132, [R103+UR4+0x4900] ;  /* 0x004900046784783b */ /* 0x000fee0008004200 */
[C---:B---3--:R-:W-:Y:S07]  /*94b0*/  HMMA.16816.F32 R52, R104.reuse, R112, R52 ;  /* 0x000000706834723c */ /* 0x048fee0000001834 */
[--C-:B------:R-:W-:Y:S01]  /*94c0*/  FFMA.FTZ R112, R189, c[0x0][0x2d0], -R160.reuse ;  /* 0x0000b400bd707a23 */ /* 0x100fe200000108a0 */
[C---:B------:R-:W-:Y:S03]  /*94d0*/  HMMA.16816.F32 R56, R104.reuse, R114, R56 ;  /* 0x000000726838723c */ /* 0x040fe60000001838 */
[----:B------:R3:W-:Y:S05]  /*94e0*/  MUFU.EX2 R191, R112 ;  /* 0x0000007000bf7308 */ /* 0x0007ea0000000800 */
[C---:B-1----:R-:W-:Y:S07]  /*94f0*/  HMMA.16816.F32 R60, R104.reuse, R116, R60 ;  /* 0x00000074683c723c */ /* 0x042fee000000183c */
[--C-:B------:R-:W-:Y:S01]  /*9500*/  FFMA.FTZ R116, R171, c[0x0][0x2d0], -R160.reuse ;  /* 0x0000b400ab747a23 */ /* 0x100fe200000108a0 */
[C---:B------:R-:W-:Y:S03]  /*9510*/  HMMA.16816.F32 R64, R104.reuse, R118, R64 ;  /* 0x000000766840723c */ /* 0x040fe60000001840 */
[----:B------:R1:W-:Y:S05]  /*9520*/  MUFU.EX2 R188, R116 ;  /* 0x0000007400bc7308 */ /* 0x0003ea0000000800 */
[C---:B----4-:R-:W-:Y:S04]  /*9530*/  HMMA.16816.F32 R68, R104.reuse, R120, R68 ;  /* 0x000000786844723c */ /* 0x050fe80000001844 */
[--C-:B---3--:R-:W-:Y:S03]  /*9540*/  FFMA.FTZ R112, R190, c[0x0][0x2d0], -R160.reuse ;  /* 0x0000b400be707a23 */ /* 0x108fe600000108a0 */
[--C-:B------:R-:W-:Y:S01]  /*9550*/  FFMA.FTZ R120, R151, c[0x0][0x2d0], -R161.reuse ;  /* 0x0000b40097787a23 */ /* 0x100fe200000108a1 */
[C---:B------:R-:W-:Y:S01]  /*9560*/  HMMA.16816.F32 R72, R104.reuse, R122, R72 ;  /* 0x0000007a6848723c */ /* 0x040fe20000001848 */
[----:B------:R3:W4:Y:S07]  /*9570*/  MUFU.EX2 R190, R112 ;  /* 0x0000007000be7308 */ /* 0x00072e0000000800 */
[C---:B--2---:R-:W-:Y:S03]  /*9580*/  HMMA.16816.F32 R76, R104.reuse, R108, R76 ;  /* 0x0000006c684c723c */ /* 0x044fe6000000184c */
[----:B------:R2:W-:Y:S01]  /*9590*/  MUFU.EX2 R182, R120 ;  /* 0x0000007800b67308 */ /* 0x0005e20000000800 */
[--C-:B-1----:R-:W-:Y:S03]  /*95a0*/  FFMA.FTZ R116, R163, c[0x0][0x2d0], -R160.reuse ;  /* 0x0000b400a3747a23 */ /* 0x102fe600000108a0 */
[--C-:B------:R-:W-:Y:S01]  /*95b0*/  FFMA.FTZ R108, R150, c[0x0][0x2d0], -R161.reuse ;  /* 0x0000b400966c7a23 */ /* 0x100fe200000108a1 */
[C---:B------:R-:W-:Y:S05]  /*95c0*/  HMMA.16816.F32 R80, R104.reuse, R110, R80 ;  /* 0x0000006e6850723c */ /* 0x040fea0000001850 */
[----:B------:R1:W5:Y:S01]  /*95d0*/  MUFU.EX2 R189, R116 ;  /* 0x0000007400bd7308 */ /* 0x0003620000000800 */
[----:B---3--:R-:W3:Y:S09]  /*95e0*/  LDSM.16.MT88.4 R112, [R237+UR4+0x7100] ;  /* 0x00710004ed70783b */ /* 0x008ef20008004200 */
[----:B------:R4:W-:Y:S01]  /*95f0*/  MUFU.EX2 R180, R108 ;  /* 0x0000006c00b47308 */ /* 0x0009e20000000800 */
[----:B--2---:R-:W-:Y:S01]  /*9600*/  LDSM.16.MT88.4 R120, [R102+0x1900] ;  /* 0x001900006678783b */ /* 0x004fe20000004200 */
[--C-:B-1----:R-:W-:Y:S08]  /*9610*/  FFMA.FTZ R116, R162, c[0x0][0x2d0], -R161.reuse ;  /* 0x0000b400a2747a23 */ /* 0x102ff000000108a1 */
[----:B------:R1:W2:Y:S01]  /*9620*/  MUFU.EX2 R183, R116 ;  /* 0x0000007400b77308 */ /* 0x0002a20000000800 */
[----:B----4-:R-:W-:Y:S01]  /*9630*/  LDSM.16.MT88.4 R108, [R103+UR4+0x1900] ;  /* 0x00190004676c783b */ /* 0x010fe20008004200 */
[C---:B---3--:R-:W-:Y:S08]  /*9640*/  HMMA.16816.F32 R84, R104.reuse, R112, R84 ;  /* 0x000000706854723c */ /* 0x048ff00000001854 */
[C---:B------:R-:W-:Y:S01]  /*9650*/  HMMA.16816.F32 R88, R104.reuse, R114, R88 ;  /* 0x000000726858723c */ /* 0x040fe20000001858 */
[----:B-1----:R-:W1:Y:S08]  /*9660*/  LDSM.16.MT88.4 R116, [R101+0x7100] ;  /* 0x007100006574783b */ /* 0x002e700000004200 */
[----:B------:R-:W3:Y:S01]  /*9670*/  LDSM.16.MT88.4 R112, [R102+0x4900] ;  /* 0x004900006670783b */ /* 0x000ee20000004200 */
[C---:B-1----:R-:W-:Y:S08]  /*9680*/  HMMA.16816.F32 R92, R104.reuse, R116, R92 ;  /* 0x00000074685c723c */ /* 0x042ff0000000185c */
[----:B------:R-:W-:Y:S01]  /*9690*/  HMMA.16816.F32 R96, R104, R118, R96 ;  /* 0x000000766860723c */ /* 0x000fe20000001860 */
[----:B------:R-:W1:Y:S06]  /*96a0*/  LDSM.16.MT88.4 R116, [R237+UR4+0x4900] ;  /* 0x00490004ed74783b */ /* 0x000e6c0008004200 */
[----:B------:R-:W-:Y:S02]  /*96b0*/  F2FP.PACK_AB R104, R190, R191 ;  /* 0x000000bfbe68723e */ /* 0x000fe400000000ff */
[----:B-----5:R-:W-:Y:S03]  /*96c0*/  F2FP.PACK_AB R106, R189, R188 ;  /* 0x000000bcbd6a723e */ /* 0x020fe600000000ff */
[----:B--2---:R-:W-:Y:S02]  /*96d0*/  F2FP.PACK_AB R105, R182, R183 ;  /* 0x000000b7b669723e */ /* 0x004fe400000000ff */
[----:B------:R-:W-:Y:S07]  /*96e0*/  F2FP.PACK_AB R107, R181, R180 ;  /* 0x000000b4b56b723e */ /* 0x000fee00000000ff */
[C---:B------:R-:W-:Y:S08]  /*96f0*/  HMMA.16816.F32 R4, R104.reuse, R108, R4 ;  /* 0x0000006c6804723c */ /* 0x040ff00000001804 */
[C---:B------:R-:W-:Y:S01]  /*9700*/  HMMA.16816.F32 R8, R104.reuse, R110, R8 ;  /* 0x0000006e6808723c */ /* 0x040fe20000001808 */
[----:B------:R-:W2:Y:S07]  /*9710*/  LDSM.16.MT88.4 R108, [R101+0x4900] ;  /* 0x00490000656c783b */ /* 0x000eae0000004200 */
[C---:B------:R-:W-:Y:S08]  /*9720*/  HMMA.16816.F32 R12, R104.reuse, R120, R12 ;  /* 0x00000078680c723c */ /* 0x040ff0000000180c */
[C---:B------:R-:W-:Y:S01]  /*9730*/  HMMA.16816.F32 R16, R104.reuse, R122, R16 ;  /* 0x0000007a6810723c */ /* 0x040fe20000001810 */
[----:B------:R-:W4:Y:S07]  /*9740*/  LDSM.16.MT88.4 R120, [R103+UR4+0x7900] ;  /* 0x007900046778783b */ /* 0x000f2e0008004200 */
[C---:B------:R-:W-:Y:S07]  /*9750*/  HMMA.16816.F32 R20, R104.reuse, R124, R20 ;  /* 0x0000007c6814723c */ /* 0x040fee0000001814 */
[--C-:B------:R-:W-:Y:S01]  /*9760*/  FFMA.FTZ R124, R144, c[0x0][0x2d0], -R160.reuse ;  /* 0x0000b400907c7a23 */ /* 0x100fe200000108a0 */
[C---:B------:R-:W-:Y:S01]  /*9770*/  HMMA.16816.F32 R24, R104.reuse, R126, R24 ;  /* 0x0000007e6818723c */ /* 0x040fe20000001818 */
[----:B------:R-:W5:Y:S02]  /*9780*/  LDL.LU R144, [R1+0x4] ;  /* 0x0000040001907983 */ /* 0x000f640000300800 */
[----:B------:R1:W-:Y:S05]  /*9790*/  MUFU.EX2 R175, R124 ;  /* 0x0000007c00af7308 */ /* 0x0003ea0000000800 */
[C---:B------:R-:W-:Y:S08]  /*97a0*/  HMMA.16816.F32 R28, R104.reuse, R128, R28 ;  /* 0x00000080681c723c */ /* 0x040ff0000000181c */
[C---:B------:R-:W-:Y:S01]  /*97b0*/  HMMA.16816.F32 R32, R104.reuse, R130, R32 ;  /* 0x000000826820723c */ /* 0x040fe20000001820 */
[----:B------:R-:W-:Y:S07]  /*97c0*/  LDSM.16.MT88.4 R128, [R101+0x2100] ;  /* 0x002100006580783b */ /* 0x000fee0000004200 */
[C---:B------:R-:W-:Y:S01]  /*97d0*/  HMMA.16816.F32 R36, R104.reuse, R132, R36 ;  /* 0x000000846824723c */ /* 0x040fe20000001824 */
[----:B-1----:R-:W-:Y:S07]  /*97e0*/  LDSM.16.MT88.4 R124, [R237+UR4+0x2100] ;  /* 0x00210004ed7c783b */ /* 0x002fee0008004200 */
[C---:B------:R-:W-:Y:S01]  /*97f0*/  HMMA.16816.F32 R40, R104.reuse, R134, R40 ;  /* 0x000000866828723c */ /* 0x040fe20000001828 */
[----:B------:R-:W-:Y:S07]  /*9800*/  LDSM.16.MT88.4 R132, [R102+0x5100] ;  /* 0x005100006684783b */ /* 0x000fee0000004200 */
[C---:B---3--:R-:W-:Y:S07]  /*9810*/  HMMA.16816.F32 R44, R104.reuse, R112, R44 ;  /* 0x00000070682c723c */ /* 0x048fee000000182c */
[--C-:B------:R-:W-:Y:S01]  /*9820*/  FFMA.FTZ R112, R148, c[0x0][0x2d0], -R160.reuse ;  /* 0x0000b40094707a23 */ /* 0x100fe200000108a0 */
[C---:B------:R-:W-:Y:S01]  /*9830*/  HMMA.16816.F32 R48, R104.reuse, R114, R48 ;  /* 0x000000726830723c */ /* 0x040fe20000001830 */
[----:B------:R-:W-:Y:S02]  /*9840*/  LDSM.16.MT88.4 R148, [R102+0x5900] ;  /* 0x005900006694783b */ /* 0x000fe40000004200 */
[----:B------:R1:W-:Y:S05]  /*9850*/  MUFU.EX2 R178, R112 ;  /* 0x0000007000b27308 */ /* 0x0003ea0000000800 */
[C---:B------:R-:W-:Y:S07]  /*9860*/  HMMA.16816.F32 R52, R104.reuse, R116, R52 ;  /* 0x000000746834723c */ /* 0x040fee0000001834 */
[--C-:B------:R-:W-:Y:S01]  /*9870*/  FFMA.FTZ R116, R147, c[0x0][0x2d0], -R160.reuse ;  /* 0x0000b40093747a23 */ /* 0x100fe200000108a0 */
[C---:B------:R-:W-:Y:S03]  /*9880*/  HMMA.16816.F32 R56, R104.reuse, R118, R56 ;  /* 0x000000766838723c */ /* 0x040fe60000001838 */
[----:B------:R3:W3:Y:S05]  /*9890*/  MUFU.EX2 R179, R116 ;  /* 0x0000007400b37308 */ /* 0x0006ea0000000800 */
[C---:B--2---:R-:W-:Y:S01]  /*98a0*/  HMMA.16816.F32 R60, R104.reuse, R108, R60 ;  /* 0x0000006c683c723c */ /* 0x044fe2000000183c */
[----:B-1----:R-:W1:Y:S06]  /*98b0*/  LDSM.16.MT88.4 R112, [R102+0x7900] ;  /* 0x007900006670783b */ /* 0x002e6c0000004200 */
[--C-:B------:R-:W-:Y:S01]  /*98c0*/  FFMA.FTZ R108, R145, c[0x0][0x2d0], -R161.reuse ;  /* 0x0000b400916c7a23 */ /* 0x100fe200000108a1 */
[C---:B------:R-:W-:Y:S03]  /*98d0*/  HMMA.16816.F32 R64, R104.reuse, R110, R64 ;  /* 0x0000006e6840723c */ /* 0x040fe60000001840 */
[----:B------:R2:W-:Y:S01]  /*98e0*/  MUFU.EX2 R177, R108 ;  /* 0x0000006c00b17308 */ /* 0x0005e20000000800 */
[----:B------:R-:W-:Y:S04]  /*98f0*/  MOV R145, R164 ;  /* 0x000000a400917202 */ /* 0x000fe80000000f00 */
[C---:B----4-:R-:W-:Y:S04]  /*9900*/  HMMA.16816.F32 R68, R104.reuse, R120, R68 ;  /* 0x000000786844723c */ /* 0x050fe80000001844 */
[--C-:B---3--:R-:W-:Y:S03]  /*9910*/  FFMA.FTZ R116, R146, c[0x0][0x2d0], -R161.reuse ;  /* 0x0000b40092747a23 */ /* 0x108fe600000108a1 */
[--C-:B------:R-:W-:Y:S01]  /*9920*/  FFMA.FTZ R120, R143, c[0x0][0x2d0], -R160.reuse ;  /* 0x0000b4008f787a23 */ /* 0x100fe200000108a0 */
[C---:B------:R-:W-:Y:S01]  /*9930*/  HMMA.16816.F32 R72, R104.reuse, R122, R72 ;  /* 0x0000007a6848723c */ /* 0x040fe20000001848 */
[----:B------:R3:W4:Y:S10]  /*9940*/  MUFU.EX2 R176, R116 ;  /* 0x0000007400b07308 */ /* 0x0007340000000800 */
[----:B------:R4:W4:Y:S01]  /*9950*/  MUFU.EX2 R174, R120 ;  /* 0x0000007800ae7308 */ /* 0x0009220000000800 */
[----:B--2---:R-:W-:Y:S01]  /*9960*/  LDSM.16.MT88.4 R108, [R101+0x7900] ;  /* 0x00790000656c783b */ /* 0x004fe20000004200 */
[C---:B-1----:R-:W-:Y:S07]  /*9970*/  HMMA.16816.F32 R76, R104.reuse, R112, R76 ;  /* 0x00000070684c723c */ /* 0x042fee000000184c */
[----:B---3--:R-:W1:Y:S01]  /*9980*/  LDSM.16.MT88.4 R116, [R237+UR4+0x7900] ;  /* 0x00790004ed74783b */ /* 0x008e620008004200 */
[--C-:B------:R-:W-:Y:S01]  /*9990*/  FFMA.FTZ R112, R141, c[0x0][0x2d0], -R161.reuse ;  /* 0x0000b4008d707a23 */ /* 0x100fe200000108a1 */
[C---:B------:R-:W-:Y:S03]  /*99a0*/  HMMA.16816.F32 R80, R104.reuse, R114, R80 ;  /* 0x000000726850723c */ /* 0x040fe60000001850 */
[----:B------:R2:W-:Y:S01]  /*99b0*/  MUFU.EX2 R172, R112 ;  /* 0x0000007000ac7308 */ /* 0x0005e20000000800 */
[----:B----4-:R-:W-:Y:S09]  /*99c0*/  FFMA.FTZ R120, R142, c[0x0][0x2d0], -R161 ;  /* 0x0000b4008e787a23 */ /* 0x010ff200000108a1 */
[----:B------:R3:W4:Y:S01]  /*99d0*/  MUFU.EX2 R173, R120 ;  /* 0x0000007800ad7308 */ /* 0x0007220000000800 */
[----:B--2---:R-:W-:Y:S08]  /*99e0*/  LDSM.16.MT88.4 R112, [R102+0x2100] ;  /* 0x002100006670783b */ /* 0x004ff00000004200 */
[----:B---3--:R-:W2:Y:S01]  /*99f0*/  LDSM.16.MT88.4 R120, [R103+UR4+0x2100] ;  /* 0x002100046778783b */ /* 0x008ea20008004200 */
[C---:B-1----:R-:W-:Y:S08]  /*9a00*/  HMMA.16816.F32 R84, R104.reuse, R116, R84 ;  /* 0x000000746854723c */ /* 0x042ff00000001854 */
[C---:B------:R-:W-:Y:S01]  /*9a10*/  HMMA.16816.F32 R88, R104.reuse, R118, R88 ;  /* 0x000000766858723c */ /* 0x040fe20000001858 */
[----:B------:R-:W1:Y:S07]  /*9a20*/  LDSM.16.MT88.4 R116, [R103+UR4+0x5100] ;  /* 0x005100046774783b */ /* 0x000e6e0008004200 */
[C---:B------:R-:W-:Y:S08]  /*9a30*/  HMMA.16816.F32 R92, R104.reuse, R108, R92 ;  /* 0x0000006c685c723c */ /* 0x040ff0000000185c */
[----:B------:R-:W-:Y:S01]  /*9a40*/  HMMA.16816.F32 R96, R104, R110, R96 ;  /* 0x0000006e6860723c */ /* 0x000fe20000001860 */
[----:B------:R-:W3:Y:S06]  /*9a50*/  LDSM.16.MT88.4 R108, [R237+UR4+0x5100] ;  /* 0x00510004ed6c783b */ /* 0x000eec0008004200 */
[----:B------:R-:W-:Y:S02]  /*9a60*/  F2FP.PACK_AB R104, R179, R178 ;  /* 0x000000b2b368723e */ /* 0x000fe400000000ff */
[----:B------:R-:W-:Y:S03]  /*9a70*/  F2FP.PACK_AB R105, R177, R176 ;  /* 0x000000b0b169723e */ /* 0x000fe600000000ff */
[----:B------:R-:W-:Y:S02]  /*9a80*/  F2FP.PACK_AB R106, R174, R175 ;  /* 0x000000afae6a723e */ /* 0x000fe400000000ff */
[----:B----4-:R-:W-:Y:S07]  /*9a90*/  F2FP.PACK_AB R107, R172, R173 ;  /* 0x000000adac6b723e */ /* 0x010fee00000000ff */
[C---:B--2---:R-:W-:Y:S08]  /*9aa0*/  HMMA.16816.F32 R4, R104.reuse, R120, R4 ;  /* 0x000000786804723c */ /* 0x044ff00000001804 */
[C---:B------:R-:W-:Y:S01]  /*9ab0*/  HMMA.16816.F32 R8, R104.reuse, R122, R8 ;  /* 0x0000007a6808723c */ /* 0x040fe20000001808 */
[----:B------:R-:W2:Y:S07]  /*9ac0*/  LDSM.16.MT88.4 R120, [R101+0x5100] ;  /* 0x005100006578783b */ /* 0x000eae0000004200 */
[C---:B------:R-:W-:Y:S08]  /*9ad0*/  HMMA.16816.F32 R12, R104.reuse, R112, R12 ;  /* 0x00000070680c723c */ /* 0x040ff0000000180c */
[C---:B------:R-:W-:Y:S01]  /*9ae0*/  HMMA.16816.F32 R16, R104.reuse, R114, R16 ;  /* 0x000000726810723c */ /* 0x040fe20000001810 */
[----:B------:R-:W4:Y:S07]  /*9af0*/  LDSM.16.MT88.4 R112, [R103+UR4+0x8100] ;  /* 0x008100046770783b */ /* 0x000f2e0008004200 */
[C---:B------:R-:W-:Y:S08]  /*9b00*/  HMMA.16816.F32 R20, R104.reuse, R124, R20 ;  /* 0x0000007c6814723c */ /* 0x040ff00000001814 */
[C---:B------:R-:W-:Y:S01]  /*9b10*/  HMMA.16816.F32 R24, R104.reuse, R126, R24 ;  /* 0x0000007e6818723c */ /* 0x040fe20000001818 */
[----:B------:R-:W-:Y:S07]  /*9b20*/  LDSM.16.MT88.4 R124, [R237+UR4+0x2900] ;  /* 0x00290004ed7c783b */ /* 0x000fee0008004200 */
[C---:B------:R-:W-:Y:S08]  /*9b30*/  HMMA.16816.F32 R28, R104.reuse, R128, R28 ;  /* 0x00000080681c723c */ /* 0x040ff0000000181c */
[C---:B------:R-:W-:Y:S08]  /*9b40*/  HMMA.16816.F32 R32, R104.reuse, R130, R32 ;  /* 0x000000826820723c */ /* 0x040ff00000001820 */
[C---:B-1----:R-:W-:Y:S08]  /*9b50*/  HMMA.16816.F32 R36, R104.reuse, R116, R36 ;  /* 0x000000746824723c */ /* 0x042ff00000001824 */
[C---:B------:R-:W-:Y:S01]  /*9b60*/  HMMA.16816.F32 R40, R104.reuse, R118, R40 ;  /* 0x000000766828723c */ /* 0x040fe20000001828 */
[----:B------:R-:W1:Y:S07]  /*9b70*/  LDSM.16.MT88.4 R116, [R102+0x8100] ;  /* 0x008100006674783b */ /* 0x000e6e0000004200 */
[C---:B------:R-:W-:Y:S08]  /*9b80*/  HMMA.16816.F32 R44, R104.reuse, R132, R44 ;  /* 0x00000084682c723c */ /* 0x040ff0000000182c */
[C---:B------:R-:W-:Y:S01]  /*9b90*/  HMMA.16816.F32 R48, R104.reuse, R134, R48 ;  /* 0x000000866830723c */ /* 0x040fe20000001830 */
[----:B------:R-:W-:Y:S03]  /*9ba0*/  LDSM.16.MT88.4 R132, [R101+0x2900] ;  /* 0x002900006584783b */ /* 0x000fe60000004200 */
[----:B-----5:R-:W-:Y:S04]  /*9bb0*/  FFMA.FTZ R2, R2, R144, R145 ;  /* 0x0000009002027223 */ /* 0x020fe80000010091 */
[C---:B---3--:R-:W-:Y:S07]  /*9bc0*/  HMMA.16816.F32 R52, R104.reuse, R108, R52 ;  /* 0x0000006c6834723c */ /* 0x048fee0000001834 */
[--C-:B------:R-:W-:Y:S01]  /*9bd0*/  FFMA.FTZ R108, R140, c[0x0][0x2d0], -R160.reuse ;  /* 0x0000b4008c6c7a23 */ /* 0x100fe200000108a0 */
[C---:B------:R-:W-:Y:S01]  /*9be0*/  HMMA.16816.F32 R56, R104.reuse, R110, R56 ;  /* 0x0000006e6838723c */ /* 0x040fe20000001838 */
[----:B------:R-:W-:Y:S02]  /*9bf0*/  LDSM.16.MT88.4 R140, [R103+UR4+0x5900] ;  /* 0x00590004678c783b */ /* 0x000fe40008004200 */
[----:B------:R3:W-:Y:S05]  /*9c00*/  MUFU.EX2 R171, R108 ;  /* 0x0000006c00ab7308 */ /* 0x0007ea0000000800 */
[C---:B--2---:R-:W-:Y:S07]  /*9c10*/  HMMA.16816.F32 R60, R104.reuse, R120, R60 ;  /* 0x00000078683c723c */ /* 0x044fee000000183c */
        /* <DEDUP_REMOVED lines=8> */
[C---:B-1----:R-:W-:Y:S03]  /*9ca0*/  HMMA.16816.F32 R76, R104.reuse, R116, R76 ;  /* 0x00000074684c723c */ /* 0x042fe6000000184c */
[----:B------:R1:W-:Y:S01]  /*9cb0*/  MUFU.EX2 R167, R112 ;  /* 0x0000007000a77308 */ /* 0x0003e20000000800 */
[--C-:B--2---:R-:W-:Y:S03]  /*9cc0*/  FFMA.FTZ R120, R168, c[0x0][0x2d0], -R161.reuse ;  /* 0x0000b400a8787a23 */ /* 0x104fe600000108a1 */
[--C-:B------:R-:W-:Y:S01]  /*9cd0*/  FFMA.FTZ R116, R139, c[0x0][0x2d0], -R161.reuse ;  /* 0x0000b4008b747a23 */ /* 0x100fe200000108a1 */
[C---:B------:R-:W-:Y:S05]  /*9ce0*/  HMMA.16816.F32 R80, R104.reuse, R118, R80 ;  /* 0x000000766850723c */ /* 0x040fea0000001850 */
[----:B------:R2:W5:Y:S01]  /*9cf0*/  MUFU.EX2 R168, R120 ;  /* 0x0000007800a87308 */ /* 0x0005620000000800 */
[----:B---3--:R-:W3:Y:S09]  /*9d00*/  LDSM.16.MT88.4 R108, [R237+UR4+0x8100] ;  /* 0x00810004ed6c783b */ /* 0x008ef20008004200 */
[----:B------:R5:W-:Y:S01]  /*9d10*/  MUFU.EX2 R164, R116 ;  /* 0x0000007400a47308 */ /* 0x000be20000000800 */
[----:B-1----:R-:W-:Y:S01]  /*9d20*/  FFMA.FTZ R112, R138, c[0x0][0x2d0], -R160 ;  /* 0x0000b4008a707a23 */ /* 0x002fe200000108a0 */
[----:B------:R-:W-:Y:S02]  /*9d30*/  MOV R138, R137 ;  /* 0x00000089008a7202 */ /* 0x000fe40000000f00 */
[----:B------:R-:W-:Y:S02]  /*9d40*/  MOV R137, R166 ;  /* 0x000000a600897202 */ /* 0x000fe40000000f00 */
[----:B----4-:R-:W-:Y:S04]  /*9d50*/  F2FP.PACK_AB R160, R170, R171 ;  /* 0x000000abaaa0723e */ /* 0x010fe800000000ff */
[----:B------:R1:W4:Y:S01]  /*9d60*/  MUFU.EX2 R166, R112 ;  /* 0x0000007000a67308 */ /* 0x0003220000000800 */
[----:B--2---:R-:W2:Y:S08]  /*9d70*/  LDSM.16.MT88.4 R120, [R101+0x8100] ;  /* 0x008100006578783b */ /* 0x004eb00000004200 */
[----:B-----5:R-:W-:Y:S01]  /*9d80*/  LDSM.16.MT88.4 R116, [R102+0x2900] ;  /* 0x002900006674783b */ /* 0x020fe20000004200 */
[C---:B---3--:R-:W-:Y:S03]  /*9d90*/  HMMA.16816.F32 R84, R104.reuse, R108, R84 ;  /* 0x0000006c6854723c */ /* 0x048fe60000001854 */
[----:B-1----:R-:W-:Y:S01]  /*9da0*/  FFMA.FTZ R112, R136, c[0x0][0x2d0], -R161 ;  /* 0x0000b40088707a23 */ /* 0x002fe200000108a1 */
[----:B------:R-:W-:Y:S02]  /*9db0*/  MOV R136, R165 ;  /* 0x000000a500887202 */ /* 0x000fe40000000f00 */
[----:B------:R-:W-:Y:S01]  /*9dc0*/  F2FP.PACK_AB R161, R168, R169 ;  /* 0x000000a9a8a1723e */ /* 0x000fe200000000ff */
[----:B------:R1:W3:Y:S01]  /*9dd0*/  MUFU.EX2 R165, R112 ;  /* 0x0000007000a57308 */ /* 0x0002e20000000800 */
[C---:B------:R-:W-:Y:S04]  /*9de0*/  HMMA.16816.F32 R88, R104.reuse, R110, R88 ;  /* 0x0000006e6858723c */ /* 0x040fe80000001858 */
[----:B----4-:R-:W-:Y:S04]  /*9df0*/  F2FP.PACK_AB R162, R166, R167 ;  /* 0x000000a7a6a2723e */ /* 0x010fe800000000ff */
[C---:B--2---:R-:W-:Y:S08]  /*9e00*/  HMMA.16816.F32 R92, R104.reuse, R120, R92 ;  /* 0x00000078685c723c */ /* 0x044ff0000000185c */
[----:B------:R-:W-:Y:S01]  /*9e10*/  HMMA.16816.F32 R96, R104, R122, R96 ;  /* 0x0000007a6860723c */ /* 0x000fe20000001860 */
[----:B-1----:R-:W1:Y:S03]  /*9e20*/  LDSM.16.MT88.4 R112, [R103+UR4+0x2900] ;  /* 0x002900046770783b */ /* 0x002e660008004200 */
[----:B---3--:R-:W-:Y:S07]  /*9e30*/  F2FP.PACK_AB R163, R164, R165 ;  /* 0x000000a5a4a3723e */ /* 0x008fee00000000ff */
[C---:B-1----:R-:W-:Y:S01]  /*9e40*/  HMMA.16816.F32 R104, R160.reuse, R112, R4 ;  /* 0x00000070a068723c */ /* 0x042fe20000001804 */
[----:B------:R-:W1:Y:S07]  /*9e50*/  LDSM.16.MT88.4 R4, [R237+UR4+0x5900] ;  /* 0x00590004ed04783b */ /* 0x000e6e0008004200 */
[C---:B------:R-:W-:Y:S01]  /*9e60*/  HMMA.16816.F32 R108, R160.reuse, R114, R8 ;  /* 0x00000072a06c723c */ /* 0x040fe20000001808 */
[----:B------:R-:W2:Y:S07]  /*9e70*/  LDSM.16.MT88.4 R8, [R101+0x5900] ;  /* 0x005900006508783b */ /* 0x000eae0000004200 */
[C---:B------:R-:W-:Y:S01]  /*9e80*/  HMMA.16816.F32 R112, R160.reuse, R116, R12 ;  /* 0x00000074a070723c */ /* 0x040fe2000000180c */
[----:B------:R-:W3:Y:S06]  /*9e90*/  LDL.LU R13, [R1+0x8] ;  /* 0x00000800010d7983 */ /* 0x000eec0000300800 */
[----:B------:R-:W-:Y:S01]  /*9ea0*/  MOV R14, R138 ;  /* 0x0000008a000e7202 */ /* 0x000fe20000000f00 */
[C---:B------:R-:W-:Y:S01]  /*9eb0*/  HMMA.16816.F32 R116, R160.reuse, R118, R16 ;  /* 0x00000076a074723c */ /* 0x040fe20000001810 */
[----:B------:R-:W4:Y:S03]  /*9ec0*/  LDL.64 R16, [R1+0x10] ;  /* 0x0000100001107983 */ /* 0x000f260000100a00 */
[----:B------:R-:W-:Y:S01]  /*9ed0*/  MOV R15, R137 ;  /* 0x00000089000f7202 */ /* 0x000fe20000000f00 */
[----:B------:R-:W-:Y:S02]  /*9ee0*/  FADD.FTZ R2, R14, R2 ;  /* 0x000000020e027221 */ /* 0x000fe40000010000 */
[----:B------:R-:W5:Y:S01]  /*9ef0*/  LDL.64 R18, [R1+0x28] ;  /* 0x0000280001127983 */ /* 0x000f620000100a00 */
[C---:B------:R-:W-:Y:S04]  /*9f00*/  HMMA.16816.F32 R120, R160.reuse, R124, R20 ;  /* 0x0000007ca078723c */ /* 0x040fe80000001814 */
[----:B------:R-:W-:Y:S01]  /*9f10*/  FADD.FTZ R2, R15, R2 ;  /* 0x000000020f027221 */ /* 0x000fe20000010000 */
[----:B------:R-:W5:Y:S02]  /*9f20*/  LDL R21, [R1+0x30] ;  /* 0x0000300001157983 */ /* 0x000f640000100800 */
[----:B------:R-:W-:Y:S01]  /*9f30*/  MOV R23, R136 ;  /* 0x0000008800177202 */ /* 0x000fe20000000f00 */
[C---:B------:R-:W-:Y:S04]  /*9f40*/  HMMA.16816.F32 R124, R160.reuse, R126, R24 ;  /* 0x0000007ea07c723c */ /* 0x040fe80000001818 */
[----:B------:R-:W-:Y:S04]  /*9f50*/  FADD.FTZ R2, R23, R2 ;  /* 0x0000000217027221 */ /* 0x000fe80000010000 */
[C---:B------:R-:W-:Y:S04]  /*9f60*/  HMMA.16816.F32 R128, R160.reuse, R132, R28 ;  /* 0x00000084a080723c */ /* 0x040fe8000000181c */
[----:B------:R-:W-:Y:S04]  /*9f70*/  FADD.FTZ R2, R248, R2 ;  /* 0x00000002f8027221 */ /* 0x000fe80000010000 */
[C---:B------:R-:W-:Y:S04]  /*9f80*/  HMMA.16816.F32 R132, R160.reuse, R134, R32 ;  /* 0x00000086a084723c */ /* 0x040fe80000001820 */
[----:B------:R-:W-:Y:S04]  /*9f90*/  FADD.FTZ R2, R247, R2 ;  /* 0x00000002f7027221 */ /* 0x000fe80000010000 */
[C---:B------:R-:W-:Y:S04]  /*9fa0*/  HMMA.16816.F32 R136, R160.reuse, R140, R36 ;  /* 0x0000008ca088723c */ /* 0x040fe80000001824 */
[----:B------:R-:W-:Y:S04]  /*9fb0*/  FADD.FTZ R2, R246, R2 ;  /* 0x00000002f6027221 */ /* 0x000fe80000010000 */
[C---:B------:R-:W-:Y:S08]  /*9fc0*/  HMMA.16816.F32 R140, R160.reuse, R142, R40 ;  /* 0x0000008ea08c723c */ /* 0x040ff00000001828 */
        /* <DEDUP_REMOVED lines=8> */
[----:B------:R-:W-:Y:S03]  /*a050*/  LDSM.16.MT88.4 R8, [R237+UR4+0x8900] ;  /* 0x00890004ed08783b */ /* 0x000fe60008004200 */
[----:B---3--:R-:W-:Y:S05]  /*a060*/  FFMA.FTZ R0, R0, R13, R251 ;  /* 0x0000000d00007223 */ /* 0x008fea00000100fb */
[----:B------:R-:W1:Y:S03]  /*a070*/  LDSM.16.MT88.4 R12, [R103+UR4+0x8900] ;  /* 0x00890004670c783b */ /* 0x000e660008004200 */
[----:B------:R-:W-:Y:S04]  /*a080*/  FADD.FTZ R0, R250, R0 ;  /* 0x00000000fa007221 */ /* 0x000fe80000010000 */
[----:B------:R-:W-:Y:S02]  /*a090*/  FADD.FTZ R0, R249, R0 ;  /* 0x00000000f9007221 */ /* 0x000fe40000010000 */
[----:B----4-:R-:W-:Y:S02]  /*a0a0*/  FADD.FTZ R16, R245, R2 ;  /* 0x00000002f5107221 */ /* 0x010fe40000010000 */
[----:B------:R-:W-:Y:S01]  /*a0b0*/  FADD.FTZ R0, R252, R0 ;  /* 0x00000000fc007221 */ /* 0x000fe20000010000 */
[----:B-----5:R-:W-:Y:S03]  /*a0c0*/  @P0 MOV R19, R17 ;  /* 0x0000001100130202 */ /* 0x020fe60000000f00 */
[----:B------:R-:W-:Y:S02]  /*a0d0*/  FADD.FTZ R0, R244, R0 ;  /* 0x00000000f4007221 */ /* 0x000fe40000010000 */
[----:B------:R-:W-:Y:S02]  /*a0e0*/  @P0 IMAD.WIDE.U32 R18, R4, 0x60, R18 ;  /* 0x0000006004120825 */ /* 0x000fe400078e0012 */
[----:B------:R-:W2:Y:S02]  /*a0f0*/  LDSM.16.MT88.4 R4, [R102+0x8900] ;  /* 0x008900006604783b */ /* 0x000ea40000004200 */
[----:B------:R-:W-:Y:S04]  /*a100*/  FADD.FTZ R0, R243, R0 ;  /* 0x00000000f3007221 */ /* 0x000fe80000010000 */
[----:B------:R-:W-:Y:S04]  /*a110*/  FADD.FTZ R0, R242, R0 ;  /* 0x00000000f2007221 */ /* 0x000fe80000010000 */
[----:B------:R-:W-:Y:S02]  /*a120*/  FADD.FTZ R2, R241, R0 ;  /* 0x00000000f1027221 */ /* 0x000fe40000010000 */
[----:B------:R-:W-:Y:S02]  /*a130*/  FADD.FTZ R0, R206, R16 ;  /* 0x00000010ce007221 */ /* 0x000fe40000010000 */
[----:B------:R-:W-:Y:S02]  /*a140*/  FADD.FTZ R2, R203, R2 ;  /* 0x00000002cb027221 */ /* 0x000fe40000010000 */
[----:B------:R-:W-:Y:S02]  /*a150*/  FADD.FTZ R16, R204, R0 ;  /* 0x00000000cc107221 */ /* 0x000fe40000010000 */
[----:B------:R-:W-:Y:S01]  /*a160*/  FADD.FTZ R0, R202, R2 ;  /* 0x00000002ca007221 */ /* 0x000fe20000010000 */
[----:B------:R-:W-:Y:S01]  /*a170*/  @P0 SHF.L.U32 R2, R18, 0x1, RZ ;  /* 0x0000000112020819 */ /* 0x000fe200000006ff */
[----:B------:R-:W-:Y:S01]  /*a180*/  FADD.FTZ R20, R205, R16 ;  /* 0x00000010cd147221 */ /* 0x000fe20000010000 */
[C---:B-1----:R-:W-:Y:S03]  /*a190*/  HMMA.16816.F32 R68, R160.reuse, R12, R68 ;  /* 0x0000000ca044723c */ /* 0x042fe60000001844 */
[----:B------:R-:W-:Y:S01]  /*a1a0*/  FADD.FTZ R17, R200, R0 ;  /* 0x00000000c8117221 */ /* 0x000fe20000010000 */
[----:B------:R-:W-:Y:S02]  /*a1b0*/  MOV R0, UR15 ;  /* 0x0000000f00007c02 */ /* 0x000fe40008000f00 */
[----:B------:R-:W-:Y:S01]  /*a1c0*/  @P0 IADD3 R16, R19, UR10, RZ ;  /* 0x0000000a13100c10 */ /* 0x000fe2000fffe0ff */
[----:B------:R-:W-:Y:S01]  /*a1d0*/  FADD.FTZ R22, R201, R17 ;  /* 0x00000011c9167221 */ /* 0x000fe20000010000 */
[C---:B------:R-:W-:Y:S01]  /*a1e0*/  HMMA.16816.F32 R72, R160.reuse, R14, R72 ;  /* 0x0000000ea048723c */ /* 0x040fe20000001848 */
[----:B------:R1:W3:Y:S01]  /*a1f0*/  LDSM.16.MT88.4 R12, [R101+0x8900] ;  /* 0x00890000650c783b */ /* 0x0002e20000004200 */
[----:B------:R-:W-:Y:S02]  /*a200*/  @UP0 USHF.L.U32 UR10, UR6, 0x6, URZ ;  /* 0x00000006060a0899 */ /* 0x000fe4000800063f */
[----:B------:R-:W-:Y:S01]  /*a210*/  @P0 IMAD R0, R0, 0x4800, R21 ;  /* 0x0000480000000824 */ /* 0x000fe200078e0215 */
[----:B------:R-:W-:Y:S01]  /*a220*/  @P0 SHF.L.U64.HI R18, R18, 0x1, R16 ;  /* 0x0000000112120819 */ /* 0x000fe20000010210 */
[----:B------:R-:W-:Y:S01]  /*a230*/  FADD.FTZ R19, R207, R20 ;  /* 0x00000014cf137221 */ /* 0x000fe20000010000 */
[----:B------:R-:W-:Y:S01]  /*a240*/  @P0 IADD3 R16, P6, R2, c[0x0][0x1c8], RZ ;  /* 0x0000720002100a10 */ /* 0x000fe20007fde0ff */
[----:B------:R-:W-:Y:S01]  /*a250*/  FADD.FTZ R22, R183, R22 ;  /* 0x00000016b7167221 */ /* 0x000fe20000010000 */
[----:B------:R-:W-:Y:S01]  /*a260*/  @P0 SHF.L.U32 R0, R0, 0x1, RZ ;  /* 0x0000000100000819 */ /* 0x000fe200000006ff */
[----:B------:R-:W-:Y:S01]  /*a270*/  UISETP.GE.AND UP0, UPT, UR5, 0x1, UPT ;  /* 0x000000010500788c */ /* 0x000fe2000bf06270 */
[C---:B--2---:R-:W-:Y:S03]  /*a280*/  HMMA.16816.F32 R76, R160.reuse, R4, R76 ;  /* 0x00000004a04c723c */ /* 0x044fe6000000184c */
[----:B------:R-:W-:Y:S01]  /*a290*/  @P0 IADD3.X R17, R18, c[0x0][0x1cc], RZ, P6, !PT ;  /* 0x0000730012110a10 */ /* 0x000fe200037fe4ff */
[----:B------:R-:W-:Y:S01]  /*a2a0*/  FADD.FTZ R19, R191, R19 ;  /* 0x00000013bf137221 */ /* 0x000fe20000010000 */
[----:B------:R-:W-:Y:S02]  /*a2b0*/  @P0 IADD3 R20, P5, R2, 0x80, RZ ;  /* 0x0000008002140810 */ /* 0x000fe40007fbe0ff */
[----:B------:R-:W-:Y:S01]  /*a2c0*/  FADD.FTZ R4, R182, R22 ;  /* 0x00000016b6047221 */ /* 0x000fe20000010000 */
[----:B------:R-:W-:Y:S01]  /*a2d0*/  @!PT LDS RZ, [RZ] ;  /* 0x00000000fffff984 */ /* 0x000fe20000000800 */
[----:B------:R-:W-:Y:S01]  /*a2e0*/  @!PT LDS RZ, [RZ] ;  /* 0x00000000fffff984 */ /* 0x000fe20000000800 */
[----:B------:R-:W-:Y:S01]  /*a2f0*/  @!PT LDS RZ, [RZ] ;  /* 0x00000000fffff984 */ /* 0x000fe20000000800 */
[----:B------:R2:W-:Y:S01]  /*a300*/  @P0 LDGSTS.E.BYPASS.LTC128B.128 [R0+0x12100], [R16.64], !P4 ;  /* 0x1210000010000fae */ /* 0x0005e2000e101d54 */
[----:B------:R-:W-:Y:S01]  /*a310*/  @P0 IADD3 R20, P1, R20, c[0x0][0x1c8], RZ ;  /* 0x0000720014140a10 */ /* 0x000fe20007f3e0ff */
[C---:B------:R-:W-:Y:S03]  /*a320*/  HMMA.16816.F32 R80, R160.reuse, R6, R80 ;  /* 0x00000006a050723c */ /* 0x040fe60000001850 */
[----:B------:R-:W-:Y:S01]  /*a330*/  @P0 IADD3.X R21, RZ, c[0x0][0x1cc], R18, P1, P5 ;  /* 0x00007300ff150a10 */ /* 0x000fe20000fea412 */
[----:B------:R-:W-:Y:S01]  /*a340*/  FADD.FTZ R4, R180, R4 ;  /* 0x00000004b4047221 */ /* 0x000fe20000010000 */
[----:B------:R-:W-:Y:S01]  /*a350*/  @P0 IADD3 R2, P5, R2, 0x100, RZ ;  /* 0x0000010002020810 */ /* 0x000fe20007fbe0ff */
[----:B------:R-:W-:Y:S01]  /*a360*/  FADD.FTZ R5, R190, R19 ;  /* 0x00000013be057221 */ /* 0x000fe20000010000 */
[----:B-1----:R-:W-:Y:S01]  /*a370*/  MOV R101, R3 ;  /* 0x0000000300657202 */ /* 0x002fe20000000f00 */
[----:B------:R2:W-:Y:S01]  /*a380*/  @P0 LDGSTS.E.BYPASS.LTC128B.128 [R0+0x15100], [R20.64], !P3 ;  /* 0x1510000014000fae */ /* 0x0005e2000d901d54 */
[----:B------:R-:W-:Y:S01]  /*a390*/  @P0 IADD3 R6, P1, R2, c[0x0][0x1c8], RZ ;  /* 0x0000720002060a10 */ /* 0x000fe20007f3e0ff */
[C---:B------:R-:W-:Y:S03]  /*a3a0*/  HMMA.16816.F32 R84, R160.reuse, R8, R84 ;  /* 0x00000008a054723c */ /* 0x040fe60000001854 */
[----:B------:R-:W-:Y:S01]  /*a3b0*/  @P0 IADD3.X R7, RZ, c[0x0][0x1cc], R18, P1, P5 ;  /* 0x00007300ff070a10 */ /* 0x000fe20000fea412 */
[----:B------:R-:W-:Y:S04]  /*a3c0*/  FADD.FTZ R5, R188, R5 ;  /* 0x00000005bc057221 */ /* 0x000fe80000010000 */
[----:B------:R1:W-:Y:S01]  /*a3d0*/  @P0 LDGSTS.E.BYPASS.LTC128B.128 [R0+0x18100], [R6.64], !P2 ;  /* 0x1810000006000fae */ /* 0x0003e2000d101d54 */
[----:B------:R-:W-:Y:S01]  /*a3e0*/  FADD.FTZ R2, R189, R5 ;  /* 0x00000005bd027221 */ /* 0x000fe20000010000 */
[C---:B------:R-:W-:Y:S03]  /*a3f0*/  HMMA.16816.F32 R88, R160.reuse, R10, R88 ;  /* 0x0000000aa058723c */ /* 0x040fe60000001858 */
[----:B------:R-:W-:Y:S01]  /*a400*/  FADD.FTZ R5, R181, R4 ;  /* 0x00000004b5057221 */ /* 0x000fe20000010000 */
[----:B------:R-:W-:Y:S01]  /*a410*/  @P0 IADD3 R4, P1, R16, UR10, RZ ;  /* 0x0000000a10040c10 */ /* 0x000fe2000ff3e0ff */
[----:B------:R-:W-:Y:S02]  /*a420*/  FADD.FTZ R18, R178, R2 ;  /* 0x00000002b2127221 */ /* 0x000fe40000010000 */
[----:B------:R-:W-:Y:S01]  /*a430*/  FADD.FTZ R2, R176, R5 ;  /* 0x00000005b0027221 */ /* 0x000fe20000010000 */
[----:B------:R-:W-:Y:S01]  /*a440*/  @P0 IADD3.X R5, R17, UR13, RZ, P1, !PT ;  /* 0x0000000d11050c10 */ /* 0x000fe20008ffe4ff */
[----:B------:R-:W-:Y:S01]  /*a450*/  FADD.FTZ R8, R179, R18 ;  /* 0x00000012b3087221 */ /* 0x000fe20000010000 */
[C---:B---3--:R-:W-:Y:S03]  /*a460*/  HMMA.16816.F32 R92, R160.reuse, R12, R92 ;  /* 0x0000000ca05c723c */ /* 0x048fe6000000185c */
[----:B------:R3:W-:Y:S01]  /*a470*/  @P0 LDGSTS.E.BYPASS.LTC128B.128 [R0+0x13100], [R4.64], !P4 ;  /* 0x1310000004000fae */ /* 0x0007e2000e101d54 */
[----:B------:R-:W-:Y:S04]  /*a480*/  FADD.FTZ R2, R177, R2 ;  /* 0x00000002b1027221 */ /* 0x000fe80000010000 */
[----:B------:R-:W-:Y:S01]  /*a490*/  FADD.FTZ R2, R173, R2 ;  /* 0x00000002ad027221 */ /* 0x000fe20000010000 */
[----:B------:R-:W-:Y:S02]  /*a4a0*/  HMMA.16816.F32 R96, R160, R14, R96 ;  /* 0x0000000ea060723c */ /* 0x000fe40000001860 */
[----:B------:R3:W-:Y:S01]  /*a4b0*/  @P0 LDGSTS.E.BYPASS.LTC128B.128 [R0+0x16100], [R4.64+0x80], !P3 ;  /* 0x1610008004000fae */ /* 0x0007e2000d901d54 */
[----:B------:R-:W-:Y:S01]  /*a4c0*/  FADD.FTZ R2, R172, R2 ;  /* 0x00000002ac027221 */ /* 0x000fe20000010000 */
[----:B-1----:R-:W-:Y:S01]  /*a4d0*/  @P0 IADD3 R6, P1, R4, UR10, RZ ;  /* 0x0000000a04060c10 */ /* 0x002fe2000ff3e0ff */
[----:B------:R-:W-:Y:S05]  /*a4e0*/  UIADD3 UR10, UR5, 0x1, URZ ;  /* 0x00000001050a7890 */ /* 0x000fea000fffe03f */
[----:B------:R3:W-:Y:S01]  /*a4f0*/  @P0 LDGSTS.E.BYPASS.LTC128B.128 [R0+0x19100], [R4.64+0x100], !P2 ;  /* 0x1910010004000fae */ /* 0x0007e2000d101d54 */
[----:B------:R-:W-:Y:S01]  /*a500*/  USEL UR5, UR10, URZ, !UP0 ;  /* 0x0000003f0a057287 */ /* 0x000fe2000c000000 */
[----:B------:R-:W-:Y:S06]  /*a510*/  @P0 IADD3.X R7, R5, UR13, RZ, P1, !PT ;  /* 0x0000000d05070c10 */ /* 0x000fec0008ffe4ff */
[----:B------:R2:W-:Y:S08]  /*a520*/  @P0 LDGSTS.E.BYPASS.LTC128B.128 [R0+0x14100], [R6.64], !P4 ;  /* 0x1410000006000fae */ /* 0x0005f0000e101d54 */
[----:B------:R2:W-:Y:S08]  /*a530*/  @P0 LDGSTS.E.BYPASS.LTC128B.128 [R0+0x17100], [R6.64+0x80], !P3 ;  /* 0x1710008006000fae */ /* 0x0005f0000d901d54 */
[----:B------:R2:W-:Y:S01]  /*a540*/  @P0 LDGSTS.E.BYPASS.LTC128B.128 [R0+0x1a100], [R6.64+0x100], !P2 ;  /* 0x1a10010006000fae */ /* 0x0005e2000d101d54 */
[----:B------:R-:W-:Y:S01]  /*a550*/  ISETP.LT.AND P0, PT, RZ, UR16, PT ;  /* 0x00000010ff007c0c */ /* 0x000fe2000bf01270 */
[----:B------:R-:W-:Y:S01]  /*a560*/  UMOV UR16, UR14 ;  /* 0x0000000e00107c82 */ /* 0x000fe20008000000 */
[----:B---3--:R-:W-:Y:S05]  /*a570*/  FADD.FTZ R4, R175, R8 ;  /* 0x00000008af047221 */ /* 0x008fea0000010000 */
        /* <DEDUP_REMOVED lines=11> */
[----:B------:R1:W-:Y:S04]  /*a630*/  STL [R1+0x4], R4 ;  /* 0x0000040401007387 */ /* 0x0003e80000100800 */
[----:B------:R1:W-:Y:S01]  /*a640*/  STL [R1+0x8], R2 ;  /* 0x0000080201007387 */ /* 0x0003e20000100800 */
[----:B------:R-:W-:-:S05]  /*a650*/  @P0 BRA `(.L_x_664) ;  /* 0xffffc06000000947 */ /* 0x000fca000383ffff */
.L_x_663:
[----:B-1----:R-:W2:Y:S04]  /*a660*/  LDL.LU R2, [R1+0x4] ;  /* 0x0000040001027983 */ /* 0x002ea80000300800 */
        /* <DEDUP_REMOVED lines=124> */
.L_x_659:
        /* <DEDUP_REMOVED lines=152> */
.L_x_666:
        /* <DEDUP_REMOVED lines=139> */
.L_x_668:
[----:B---3--:R-:W-:Y:S05]  /*c060*/  BSYNC B0 ;  /* 0x0000000000007941 */ /* 0x008fea0003800000 */
.L_x_667:
        /* <DEDUP_REMOVED lines=23> */
.L_x_670:
[----:B------:R-:W-:Y:S05]  /*c1e0*/  BSYNC B0 ;  /* 0x0000000000007941 */ /* 0x000fea0003800000 */
.L_x_669:
        /* <DEDUP_REMOVED lines=23> */
.L_x_672:
[----:B------:R-:W-:Y:S05]  /*c360*/  BSYNC B0 ;  /* 0x0000000000007941 */ /* 0x000fea0003800000 */
.L_x_671:
        /* <DEDUP_REMOVED lines=24> */
.L_x_665:
        /* <DEDUP_REMOVED lines=19> */
.L_x_673:
        /* <DEDUP_REMOVED lines=42> */
.L_x_675:
[----:B------:R-:W-:Y:S05]  /*c8c0*/  BSYNC B0 ;  /* 0x0000000000007941 */ /* 0x000fea0003800000 */
.L_x_674:
        /* <DEDUP_REMOVED lines=66> */
.L_x_677:
[----:B------:R-:W-:Y:S05]  /*ccf0*/  BSYNC B0 ;  /* 0x0000000000007941 */ /* 0x000fea0003800000 */
.L_x_676:
        /* <DEDUP_REMOVED lines=21> */
.L_x_679:
[----:B------:R-:W-:Y:S05]  /*ce50*/  BSYNC B0 ;  /* 0x0000000000007941 */ /* 0x000fea0003800000 */
.L_x_678:
        /* <DEDUP_REMOVED lines=21> */
.L_x_681:
[----:B------:R-:W-:Y:S05]  /*cfb0*/  BSYNC B0 ;  /* 0x0000000000007941 */ /* 0x000fea0003800000 */
.L_x_680:
        /* <DEDUP_REMOVED lines=22> */
.L_x_682:
        /* <DEDUP_REMOVED lines=14> */
.L_x_2578:


//--------------------- .text._ZN7cutlass13device_kernelIN5flash19enable_sm80_to_sm89INS1_16FlashAttnFwdSm80INS1_25CollectiveMainloopFwdSm80ILi8ELi2ELb0EN4cute5tupleIJNS5_1CILi128EEENS7_ILi64EEENS7_ILi192EEEEEELi192ENS_6half_tEfNS_4arch4Sm80ELb0ELb0ELb1ELb1ELb0ELb1ELb1ELb0EEENS1_21CollectiveEpilogueFwdINS6_IJS8_SA_S9_EEENS6_IJNS7_ILi1EEESI_SI_EEESC_SE_Li256ELb1ELb1ELb0ELb0EEENS1_19SingleTileSchedulerILb1ELb0ELb1ELi128EEEEEEEEEvNT_6ParamsE --------------------------
	.section	.text._ZN7cutlass13device_kernelIN5flash19enable_sm80_to_sm89INS1_16FlashAttnFwdSm80INS1_25CollectiveMainloopFwdSm80ILi8ELi2ELb0EN4cute5tupleIJNS5_1CILi128EEENS7_ILi64EEENS7_ILi192EEEEEELi192ENS_6half_tEfNS_4arch4Sm80ELb0ELb0ELb1ELb1ELb0ELb1ELb1ELb0EEENS1_21CollectiveEpilogueFwdINS6_IJS8_SA_S9_EEENS6_IJNS7_ILi1EEESI_SI_EEESC_SE_Li256ELb1ELb1ELb0ELb0EEENS1_19SingleTileSchedulerILb1ELb0ELb1ELi128EEEEEEEEEvNT_6ParamsE,"ax",@progbits
	.sectioninfo	@"SHI_REGISTERS=237"
	.align	128
.text._ZN7cutlass13device_kernelIN5flash19enable_sm80_to_sm89INS1_16FlashAttnFwdSm80INS1_25CollectiveMainloopFwdSm80ILi8ELi2ELb0EN4cute5tupleIJNS5_1CILi128EEENS7_ILi64EEENS7_ILi192EEEEEELi192ENS_6half_tEfNS_4arch4Sm80ELb0ELb0ELb1ELb1ELb0ELb1ELb1ELb0EEENS1_21CollectiveEpilogueFwdINS6_IJS8_SA_S9_EEENS6_IJNS7_ILi1EEESI_SI_EEESC_SE_Li256ELb1ELb1ELb0ELb0EEENS1_19SingleTileSchedulerILb1ELb0ELb1ELi128EEEEEEEEEvNT_6ParamsE:
        .type           _ZN7cutlass13device_kernelIN5flash19enable_sm80_to_sm89INS1_16FlashAttnFwdSm80INS1_25CollectiveMainloopFwdSm80ILi8ELi2ELb0EN4cute5tupleIJNS5_1CILi128EEENS7_ILi64EEENS7_ILi192EEEEEELi192ENS_6half_tEfNS_4arch4Sm80ELb0ELb0ELb1ELb1ELb0ELb1ELb1ELb0EEENS1_21CollectiveEpilogueFwdINS6_IJS8_SA_S9_EEENS6_IJNS7_ILi1EEESI_SI_EEESC_SE_Li256ELb1ELb1ELb0ELb0EEENS1_19SingleTileSchedulerILb1ELb0ELb1ELi128EEEEEEEEEvNT_6ParamsE,@function
        .size           _ZN7cutlass13device_kernelIN5flash19enable_sm80_to_sm89INS1_16FlashAttnFwdSm80INS1_25CollectiveMainloopFwdSm80ILi8ELi2ELb0EN4cute5tupleIJNS5_1CILi128EEENS7_ILi64EEENS7_ILi192EEEEEELi192ENS_6half_tEfNS_4arch4Sm80ELb0ELb0ELb1ELb1ELb0ELb1ELb1ELb0EEENS1_21CollectiveEpilogueFwdINS6_IJS8_SA_S9_EEENS6_IJNS7_ILi1EEESI_SI_EEESC_SE_Li256ELb1ELb1ELb0ELb0EEENS1_19SingleTileSchedulerILb1ELb0ELb1ELi128EEEEEEEEEvNT_6ParamsE,(.L_x_2579 - _ZN7cutlass13device_kernelIN5flash19enable_sm80_to_sm89INS1_16FlashAttnFwdSm80INS1_25CollectiveMainloopFwdSm80ILi8ELi2ELb0EN4cute5tupleIJNS5_1CILi128EEENS7_ILi64EEENS7_ILi192EEEEEELi192ENS_6half_tEfNS_4arch4Sm80ELb0ELb0ELb1ELb1ELb0ELb1ELb1ELb0EEENS1_21CollectiveEpilogueFwdINS6_IJS8_SA_S9_EEENS6_IJNS7_ILi1EEESI_SI_EEESC_SE_Li256ELb1ELb1ELb0ELb0EEENS1_19SingleTileSchedulerILb1ELb0ELb1ELi128EEEEEEEEEvNT_6ParamsE)
        .other          _ZN7cutlass13device_kernelIN5flash19enable_sm80_to_sm89INS1_16FlashAttnFwdSm80INS1_25CollectiveMainloopFwdSm80ILi8ELi2ELb0EN4cute5tupleIJNS5_1CILi128EEENS7_ILi64EEENS7_ILi192EEEEEELi192ENS_6half_tEfNS_4arch4Sm80ELb0ELb0ELb1ELb1ELb0ELb1ELb1ELb0EEENS1_21CollectiveEpilogueFwdINS6_IJS8_SA_S9_EEENS6_IJNS7_ILi1EEESI_SI_EEESC_SE_Li256ELb1ELb1ELb0ELb0EEENS1_19SingleTileSchedulerILb1ELb0ELb1ELi128EEEEEEEEEvNT_6ParamsE,@"STO_CUDA_ENTRY STV_DEFAULT"
_ZN7cutlass13device_kernelIN5flash19enable_sm80_to_sm89INS1_16FlashAttnFwdSm80INS1_25CollectiveMainloopFwdSm80ILi8ELi2ELb0EN4cute5tupleIJNS5_1CILi128EEENS7_ILi64EEENS7_ILi192EEEEEELi192ENS_6half_tEfNS_4arch4Sm80ELb0ELb0ELb1ELb1ELb0ELb1ELb1ELb0EEENS1_21CollectiveEpilogueFwdINS6_IJS8_SA_S9_EEENS6_IJNS7_ILi1EEESI_SI_EEESC_SE_Li256ELb1ELb1ELb0ELb0EEENS1_19SingleTileSchedulerILb1ELb0ELb1ELi128EEEEEEEEEvNT_6ParamsE:
        /* <DEDUP_REMOVED lines=16> */
.L_x_684:
        /* <DEDUP_REMOVED lines=8> */
.L_x_686:
[----:B------:R-:W-:-:S05]  /*0180*/  MOV R5, c[0x0][0x54c] ;  /* 0x0001530000057a02 */ /* 0x000fca0000000f00 */
.L_x_685:
[----:B-----5:R-:W-:Y:S01]  /*0190*/  IMAD R5, R5, c[0x0][0x548], RZ ;  /* 0x0001520005057a24 */ /* 0x020fe200078e02ff */
[----:B------:R-:W-:-:S04]  /*01a0*/  SHF.L.U32 R0, R86, 0x7, RZ ;  /* 0x0000000756007819 */ /* 0x000fc800000006ff */
[----:B------:R-:W-:-:S04]  /*01b0*/  ISETP.GE.AND P0, PT, R0, R5, PT ;  /* 0x000000050000720c */ /* 0x000fc80003f06270 */
[----:B------:R-:W-:Y:S01]  /*01c0*/  SEL R192, R192, 0xffffffff, !P0 ;  /* 0xffffffffc0c07807 */ /* 0x000fe20004000000 */
[----:B------:R-:W-:Y:S05]  /*01d0*/  BRA `(.L_x_687) ;  /* 0x0000012000007947 */ /* 0x000fea0003800000 */
.L_x_683:
[----:B---3--:R-:W-:-:S04]  /*01e0*/  ISETP.NE.U32.AND P0, PT, RZ, c[0x0][0x568], PT ;  /* 0x00015a00ff007a0c */ /* 0x008fc80003f05070 */
[----:B------:R-:W-:-:S13]  /*01f0*/  ISETP.NE.AND.EX P0, PT, RZ, c[0x0][0x56c], PT, P0 ;  /* 0x00015b00ff007a0c */ /* 0x000fda0003f05300 */
[----:B------:R-:W-:Y:S05]  /*0200*/  @!P0 BRA `(.L_x_688) ;  /* 0x0000002000008947 */ /* 0x000fea0003800000 */
[----:B------:R1:W5:Y:S01]  /*0210*/  LDG.E R5, [R4.64] ;  /* 0x0000000604057981 */ /* 0x000362000c1e1900 */
[----:B------:R-:W-:Y:S05]  /*0220*/  BRA `(.L_x_689) ;  /* 0x0000009000007947 */ /* 0x000fea0003800000 */
.L_x_688:
        /* <DEDUP_REMOVED lines=8> */
.L_x_690:
[----:B------:R-:W-:-:S05]  /*02b0*/  MOV R5, c[0x0][0x54c] ;  /* 0x0001530000057a02 */ /* 0x000fca0000000f00 */
.L_x_689:
[----:B-----5:R-:W-:Y:S01]  /*02c0*/  IMAD R5, R5, c[0x0][0x548], RZ ;  /* 0x0001520005057a24 */ /* 0x020fe200078e02ff */
[----:B------:R-:W-:-:S04]  /*02d0*/  SHF.L.U32 R0, R86, 0x7, RZ ;  /* 0x0000000756007819 */ /* 0x000fc800000006ff */
[----:B------:R-:W-:-:S04]  /*02e0*/  ISETP.GE.AND P0, PT, R0, R5, PT ;  /* 0x000000050000720c */ /* 0x000fc80003f06270 */
[----:B------:R-:W-:-:S04]  /*02f0*/  SEL R192, R192, 0xffffffff, !P0 ;  /* 0xffffffffc0c07807 */ /* 0x000fc80004000000 */
.L_x_687:
        /* <DEDUP_REMOVED lines=19> */
[CC--:B------:R-:W-:Y:S01]  /*0430*/  IMAD.WIDE R8, R192.reuse, R3.reuse, c[0x0][0x358] ;  /* 0x0000d600c0087625 */ /* 0x0c0fe200078e0203 */
[----:B------:R2:W5:Y:S01]  /*0440*/  @P2 LDG.E R91, [R16.64] ;  /* 0x00000006105b2981 */ /* 0x000562000c1e1900 */
[----:B------:R-:W-:Y:S02]  /*0450*/  P2R R7, PR, RZ, 0x20 ;  /* 0x00000020ff077803 */ /* 0x000fe40000000000 */
[----:B------:R-:W-:Y:S02]  /*0460*/  @P0 IMAD.WIDE R14, R192, R3, c[0x0][0x360] ;  /* 0x0000d800c00e0625 */ /* 0x000fe400078e0203 */
[----:B------:R2:W5:Y:S04]  /*0470*/  @P1 LDG.E R92, [R12.64] ;  /* 0x000000060c5c1981 */ /* 0x000568000c1e1900 */
[----:B------:R2:W5:Y:S04]  /*0480*/  @P0 LDG.E R88, [R14.64] ;  /* 0x000000060e580981 */ /* 0x000568000c1e1900 */
[----:B------:R2:W5:Y:S04]  /*0490*/  @P5 LDG.E R90, [R10.64] ;  /* 0x000000060a5a5981 */ /* 0x000568000c1e1900 */
[----:B------:R2:W5:Y:S04]  /*04a0*/  @P4 LDG.E R21, [R8.64] ;  /* 0x0000000608154981 */ /* 0x000568000c1e1900 */
[----:B------:R-:W3:Y:S01]  /*04b0*/  S2R R195, SR_CTAID.Y ;  /* 0x0000000000c37919 */ /* 0x000ee20000002600 */
[----:B-1----:R-:W-:-:S02]  /*04c0*/  IMAD.MOV.U32 R4, RZ, RZ, c[0x0][0x1d0] ;  /* 0x00007400ff047624 */ /* 0x002fc400078e00ff */
[----:B------:R-:W-:Y:S01]  /*04d0*/  IMAD.MOV.U32 R93, RZ, RZ, c[0x0][0x228] ;  /* 0x00008a00ff5d7624 */ /* 0x000fe200078e00ff */
[----:B---3--:R-:W-:Y:S01]  /*04e0*/  SHF.R.S32.HI R89, RZ, 0x1f, R195 ;  /* 0x0000001fff597819 */ /* 0x008fe200000114c3 */
[----:B------:R-:W-:Y:S05]  /*04f0*/  @P0 BRA `(.L_x_691) ;  /* 0x0000004000000947 */ /* 0x000fea0003800000 */
[----:B--2---:R-:W-:Y:S05]  /*0500*/  @!P1 BRA `(.L_x_691) ;  /* 0x0000003000009947 */ /* 0x004fea0003800000 */
[----:B-----5:R-:W2:Y:S04]  /*0510*/  LDG.E R88, [R12.64] ;  /* 0x000000060c587981 */ /* 0x020ea8000c1e1900 */
[----:B------:R-:W2:Y:S02]  /*0520*/  LDG.E R5, [R12.64+0x4] ;  /* 0x000004060c057981 */ /* 0x000ea4000c1e1900 */
[----:B--2---:R-:W-:Y:S02]  /*0530*/  IADD3 R88, -R88, R5, RZ ;  /* 0x0000000558587210 */ /* 0x004fe40007ffe1ff */
.L_x_691:
[----:B--2---:R-:W-:-:S04]  /*0540*/  ISETP.NE.U32.AND P0, PT, RZ, c[0x0][0x368], PT ;  /* 0x0000da00ff007a0c */ /* 0x004fc80003f05070 */
[----:B------:R-:W-:-:S13]  /*0550*/  ISETP.NE.AND.EX P0, PT, RZ, c[0x0][0x36c], PT, P0 ;  /* 0x0000db00ff007a0c */ /* 0x000fda0003f05300 */
[----:B------:R-:W-:Y:S05]  /*0560*/  @!P0 BRA `(.L_x_692) ;  /* 0x0000003000008947 */ /* 0x000fea0003800000 */
[----:B------:R-:W-:-:S06]  /*0570*/  IMAD.WIDE R4, R192, R3, c[0x0][0x368] ;  /* 0x0000da00c0047625 */ /* 0x000fcc00078e0203 */
[----:B------:R1:W5:Y:S01]  /*0580*/  LDG.E R4, [R4.64] ;  /* 0x0000000604047981 */ /* 0x000362000c1e1900 */
[----:B------:R-:W-:Y:S05]  /*0590*/  BRA `(.L_x_693) ;  /* 0x0000004000007947 */ /* 0x000fea0003800000 */
.L_x_692:
[----:B------:R-:W-:Y:S05]  /*05a0*/  @!P5 BRA `(.L_x_693) ;  /* 0x000000300000d947 */ /* 0x000fea0003800000 */
[----:B------:R-:W2:Y:S04]  /*05b0*/  LDG.E R4, [R10.64] ;  /* 0x000000060a047981 */ /* 0x000ea8000c1e1900 */
[----:B------:R-:W2:Y:S02]  /*05c0*/  LDG.E R5, [R10.64+0x4] ;  /* 0x000004060a057981 */ /* 0x000ea4000c1e1900 */
[----:B--2---:R-:W-:Y:S02]  /*05d0*/  IADD3 R4, -R4, R5, RZ ;  /* 0x0000000504047210 */ /* 0x004fe40007ffe1ff */
.L_x_693:
[----:B------:R-:W2:Y:S04]  /*05e0*/  @P4 LDG.E R2, [R8.64] ;  /* 0x0000000608024981 */ /* 0x000ea8000c1e1900 */
[----:B-1----:R-:W2:Y:S01]  /*05f0*/  @P4 LDG.E R5, [R8.64+0x4] ;  /* 0x0000040608054981 */ /* 0x002ea2000c1e1900 */
[----:B-----5:R-:W-:Y:S01]  /*0600*/  IMAD.IADD R0, R4, 0x1, -R91 ;  /* 0x0000000104007824 */ /* 0x020fe200078e0a5b */
[----:B------:R-:W-:Y:S01]  /*0610*/  ISETP.NE.U32.AND P0, PT, RZ, c[0x0][0x378], PT ;  /* 0x0000de00ff007a0c */ /* 0x000fe20003f05070 */
[----:B------:R-:W-:-:S03]  /*0620*/  IMAD.MOV.U32 R87, RZ, RZ, R4 ;  /* 0x000000ffff577224 */ /* 0x000fc600078e0004 */
[----:B------:R-:W-:Y:S01]  /*0630*/  ISETP.NE.AND.EX P0, PT, RZ, c[0x0][0x37c], PT, P0 ;  /* 0x0000df00ff007a0c */ /* 0x000fe20003f05300 */
[----:B------:R-:W-:-:S05]  /*0640*/  IMAD.MOV R11, RZ, RZ, -R0 ;  /* 0x000000ffff0b7224 */ /* 0x000fca00078e0a00 */
[----:B------:R-:W-:-:S07]  /*0650*/  IMNMX R11, RZ, R11, !PT ;  /* 0x0000000bff0b7217 */ /* 0x000fce0007800200 */
[----:B------:R-:W-:-:S05]  /*0660*/  @P0 IMAD.WIDE R12, R192, R3, c[0x0][0x378] ;  /* 0x0000de00c00c0625 */ /* 0x000fca00078e0203 */
[----:B------:R1:W5:Y:S01]  /*0670*/  @P0 LDG.E R87, [R12.64] ;  /* 0x000000060c570981 */ /* 0x000362000c1e1900 */
[----:B--2---:R-:W-:-:S04]  /*0680*/  @P4 IMAD.IADD R93, R5, 0x1, -R2 ;  /* 0x00000001055d4824 */ /* 0x004fc800078e0a02 */
[----:B------:R-:W-:-:S05]  /*0690*/  IMAD.IADD R84, R0, 0x1, R93 ;  /* 0x0000000100547824 */ /* 0x000fca00078e025d */
[----:B------:R-:W-:-:S04]  /*06a0*/  IADD3 R2, R84, 0x3f, RZ ;  /* 0x0000003f54027810 */ /* 0x000fc80007ffe0ff */
[----:B------:R-:W-:-:S04]  /*06b0*/  SHF.R.S32.HI R133, RZ, 0x1f, R2 ;  /* 0x0000001fff857819 */ /* 0x000fc80000011402 */
[----:B------:R-:W-:-:S04]  /*06c0*/  LEA.HI R133, R133, R2, RZ, 0x6 ;  /* 0x0000000285857211 */ /* 0x000fc800078f30ff */
[----:B------:R-:W-:-:S05]  /*06d0*/  LOP3.LUT R5, R133, 0xffffffc0, RZ, 0xc0, !PT ;  /* 0xffffffc085057812 */ /* 0x000fca00078ec0ff */
[----:B------:R-:W-:-:S05]  /*06e0*/  IMAD.IADD R0, R5, 0x1, -R0 ;  /* 0x0000000105007824 */ /* 0x000fca00078e0a00 */
[----:B------:R-:W-:-:S04]  /*06f0*/  IMNMX R0, R0, R93, PT ;  /* 0x0000005d00007217 */ /* 0x000fc80003800200 */
[----:B------:R-:W-:Y:S02]  /*0700*/  ISETP.GT.AND P0, PT, R0, R11, PT ;  /* 0x0000000b0000720c */ /* 0x000fe40003f04270 */
[----:B------:R-:W-:-:S05]  /*0710*/  SHF.R.U32.HI R11, RZ, 0x6, R11 ;  /* 0x00000006ff0b7819 */ /* 0x000fca000001160b */
[----:B------:R-:W-:-:S06]  /*0720*/  IMAD.MOV.U32 R8, RZ, RZ, R11 ;  /* 0x000000ffff087224 */ /* 0x000fcc00078e000b */
[----:B------:R-:W-:-:S04]  /*0730*/  @P0 IADD3 R0, R0, 0x3f, RZ ;  /* 0x0000003f00000810 */ /* 0x000fc80007ffe0ff */
        /* <DEDUP_REMOVED lines=10> */
[----:B------:R-:W-:Y:S01]  /*07e0*/  IMAD.MOV.U32 R98, RZ, RZ, c[0x0][0x238] ;  /* 0x00008e00ff627624 */ /* 0x000fe200078e00ff */
[----:B------:R-:W-:Y:S01]  /*07f0*/  SHF.R.S32.HI R3, RZ, 0x1f, R21 ;  /* 0x0000001fff037819 */ /* 0x000fe20000011415 */
[----:B------:R-:W-:Y:S01]  /*0800*/  IMAD.MOV.U32 R131, RZ, RZ, 0x6 ;  /* 0x00000006ff837424 */ /* 0x000fe200078e00ff */
[----:B------:R-:W-:Y:S01]  /*0810*/  LEA.HI R14, R2, R85, RZ, 0x3 ;  /* 0x00000055020e7211 */ /* 0x000fe200078f18ff */
[----:B------:R-:W-:Y:S01]  /*0820*/  IMAD.SHL.U32 R97, R98, 0x40, RZ ;  /* 0x0000004062617824 */ /* 0x000fe200078e00ff */
[----:B------:R-:W-:Y:S01]  /*0830*/  IADD3 R18, R8, -0x1, RZ ;  /* 0xffffffff08127810 */ /* 0x000fe20007ffe0ff */
[C---:B------:R-:W-:Y:S01]  /*0840*/  IMAD R10, R89.reuse, c[0x0][0x240], RZ ;  /* 0x00009000590a7a24 */ /* 0x040fe200078e02ff */
[----:B------:R-:W-:Y:S01]  /*0850*/  SHF.R.S32.HI R6, RZ, 0x3, R14 ;  /* 0x00000003ff067819 */ /* 0x000fe2000001140e */
[----:B------:R-:W-:Y:S01]  /*0860*/  IMAD R24, R89, c[0x0][0x260], RZ ;  /* 0x0000980059187a24 */ /* 0x000fe200078e02ff */
[----:B------:R-:W-:Y:S01]  /*0870*/  LOP3.LUT R14, R14, 0x1ffffff8, RZ, 0xc0, !PT ;  /* 0x1ffffff80e0e7812 */ /* 0x000fe200078ec0ff */
[----:B------:R-:W-:Y:S01]  /*0880*/  IMAD.SHL.U32 R99, R98, 0x20, RZ ;  /* 0x0000002062637824 */ /* 0x000fe200078e00ff */
[----:B------:R-:W-:Y:S01]  /*0890*/  IADD3 R21, P0, R6, R21, RZ ;  /* 0x0000001506157210 */ /* 0x000fe20007f1e0ff */
[----:B------:R-:W-:Y:S01]  /*08a0*/  IMAD R24, R195, c[0x0][0x264], R24 ;  /* 0x00009900c3187a24 */ /* 0x000fe200078e0218 */
[----:B------:R-:W-:Y:S01]  /*08b0*/  SHF.L.U64.HI R95, R98, R131, c[0x0][0x23c] ;  /* 0x00008f00625f7619 */ /* 0x000fe20000010283 */
[----:B------:R-:W-:Y:S01]  /*08c0*/  IMAD.IADD R14, R85, 0x1, -R14 ;  /* 0x00000001550e7824 */ /* 0x000fe200078e0a0e */
[----:B------:R-:W-:Y:S01]  /*08d0*/  LEA.HI.X.SX32 R0, R6, R3, 0x1, P0 ;  /* 0x0000000306007211 */ /* 0x000fe200000f0eff */
[----:B------:R-:W-:Y:S01]  /*08e0*/  IMAD.MOV.U32 R101, RZ, RZ, 0x5 ;  /* 0x00000005ff657424 */ /* 0x000fe200078e00ff */
[----:B------:R-:W-:Y:S01]  /*08f0*/  SEL R144, R192, RZ, !P4 ;  /* 0x000000ffc0907207 */ /* 0x000fe20006000000 */
[----:B------:R-:W-:Y:S01]  /*0900*/  IMAD.SHL.U32 R14, R14, 0x8, RZ ;  /* 0x000000080e0e7824 */ /* 0x000fe200078e00ff */
[----:B------:R-:W-:Y:S01]  /*0910*/  LOP3.LUT R194, R194, 0xfffffffd, RZ, 0xc0, !PT ;  /* 0xfffffffdc2c27812 */ /* 0x000fe200078ec0ff */
[----:B------:R-:W-:Y:S01]  /*0920*/  IMAD R146, R0, c[0x0][0x238], RZ ;  /* 0x00008e0000927a24 */ /* 0x000fe200078e02ff */
[----:B------:R-:W-:Y:S01]  /*0930*/  SHF.L.U64.HI R98, R98, R101, c[0x0][0x23c] ;  /* 0x00008f0062627619 */ /* 0x000fe20000010265 */
[----:B------:R-:W-:Y:S01]  /*0940*/  IMAD R0, R0, c[0x0][0x258], RZ ;  /* 0x0000960000007a24 */ /* 0x000fe200078e02ff */
[----:B------:R-:W-:Y:S01]  /*0950*/  SHF.R.S32.HI R15, RZ, 0x1f, R14 ;  /* 0x0000001fff0f7819 */ /* 0x000fe2000001140e */
[C---:B------:R-:W-:Y:S01]  /*0960*/  IMAD R146, R21.reuse, c[0x0][0x23c], R146 ;  /* 0x00008f0015927a24 */ /* 0x040fe200078e0292 */
[----:B------:R-:W-:Y:S01]  /*0970*/  ISETP.GE.AND P5, PT, R14, c[0x0][0x1d4], PT ;  /* 0x000075000e007a0c */ /* 0x000fe20003fa6270 */
[C---:B------:R-:W-:Y:S01]  /*0980*/  IMAD R3, R21.reuse, c[0x0][0x25c], R0 ;  /* 0x0000970015037a24 */ /* 0x040fe200078e0200 */
[----:B------:R-:W-:Y:S01]  /*0990*/  SHF.R.S32.HI R0, RZ, 0x1f, R18 ;  /* 0x0000001fff007819 */ /* 0x000fe20000011412 */
[----:B------:R-:W-:Y:S01]  /*09a0*/  IMAD.WIDE.U32 R12, R21, c[0x0][0x238], R14 ;  /* 0x00008e00150c7a25 */ /* 0x000fe200078e000e */
[----:B------:R-:W-:-:S03]  /*09b0*/  ULDC.U8 UR4, c[0x0][0x298] ;  /* 0x0000a60000047ab9 */ /* 0x000fc60000000000 */
[----:B------:R-:W-:Y:S01]  /*09c0*/  IMAD.IADD R147, R13, 0x1, R146 ;  /* 0x000000010d937824 */ /* 0x000fe200078e0292 */
[----:B------:R-:W-:Y:S01]  /*09d0*/  SHF.R.S32.HI R13, RZ, 0x1f, R192 ;  /* 0x0000001fff0d7819 */ /* 0x000fe200000114c0 */
[----:B------:R-:W-:Y:S02]  /*09e0*/  IMAD.MOV.U32 R146, RZ, RZ, R12 ;  /* 0x000000ffff927224 */ /* 0x000fe400078e000c */
[----:B------:R-:W-:Y:S01]  /*09f0*/  IMAD.MOV.U32 R12, RZ, RZ, c[0x0][0x258] ;  /* 0x00009600ff0c7624 */ /* 0x000fe200078e00ff */
[----:B------:R-:W-:Y:S01]  /*0a00*/  SEL R149, R13, RZ, !P4 ;  /* 0x000000ff0d957207 */ /* 0x000fe20006000000 */
[----:B------:R-:W-:-:S03]  /*0a10*/  IMAD.WIDE.U32 R20, R21, c[0x0][0x258], R14 ;  /* 0x0000960015147a25 */ /* 0x000fc600078e000e */
[C---:B------:R-:W-:Y:S01]  /*0a20*/  SHF.L.U64.HI R94, R12.reuse, R131, c[0x0][0x25c] ;  /* 0x000097000c5e7619 */ /* 0x040fe20000010283 */
[-C--:B------:R-:W-:Y:S01]  /*0a30*/  IMAD R9, R95, R18.reuse, RZ ;  /* 0x000000125f097224 */ /* 0x080fe200078e02ff */
[C---:B------:R-:W-:Y:S01]  /*0a40*/  SHF.L.U64.HI R101, R12.reuse, R101, c[0x0][0x25c] ;  /* 0x000097000c657619 */ /* 0x040fe20000010265 */
[----:B------:R-:W-:Y:S02]  /*0a50*/  IMAD.SHL.U32 R96, R12, 0x40, RZ ;  /* 0x000000400c607824 */ /* 0x000fe400078e00ff */
[----:B------:R-:W-:Y:S02]  /*0a60*/  IMAD R5, R94, R18, RZ ;  /* 0x000000125e057224 */ /* 0x000fe400078e02ff */
[----:B------:R-:W-:Y:S02]  /*0a70*/  IMAD.IADD R21, R21, 0x1, R3 ;  /* 0x0000000115157824 */ /* 0x000fe400078e0203 */
[----:B------:R-:W-:Y:S02]  /*0a80*/  IMAD R9, R0, R97, R9 ;  /* 0x0000006100097224 */ /* 0x000fe400078e0209 */
[----:B------:R-:W-:-:S02]  /*0a90*/  IMAD R3, R195, c[0x0][0x244], R10 ;  /* 0x00009100c3037a24 */ /* 0x000fc400078e020a */
[----:B------:R-:W-:-:S04]  /*0aa0*/  IMAD.WIDE.U32 R146, R195, c[0x0][0x240], R146 ;  /* 0x00009000c3927a25 */ /* 0x000fc800078e0092 */
[----:B------:R-:W-:Y:S02]  /*0ab0*/  IMAD R0, R0, R96, R5 ;  /* 0x0000006000007224 */ /* 0x000fe400078e0205 */
[----:B------:R-:W-:Y:S02]  /*0ac0*/  IMAD.IADD R5, R93, 0x1, -R6 ;  /* 0x000000015d057824 */ /* 0x000fe400078e0a06 */
[----:B------:R-:W-:Y:S02]  /*0ad0*/  IMAD.IADD R147, R147, 0x1, R3 ;  /* 0x0000000193937824 */ /* 0x000fe400078e0203 */
[----:B------:R-:W-:Y:S02]  /*0ae0*/  IMAD.SHL.U32 R3, R6, 0x40, RZ ;  /* 0x0000004006037824 */ /* 0x000fe400078e00ff */
[----:B------:R-:W-:Y:S01]  /*0af0*/  IMAD R10, R18, -0x40, R5 ;  /* 0xffffffc0120a7824 */ /* 0x000fe200078e0205 */
[----:B------:R-:W-:Y:S01]  /*0b00*/  IADD3 R5, R14, 0x40, RZ ;  /* 0x000000400e057810 */ /* 0x000fe20007ffe0ff */
[----:B------:R-:W-:Y:S01]  /*0b10*/  IMAD R151, R149, c[0x0][0x248], RZ ;  /* 0x0000920095977a24 */ /* 0x000fe200078e02ff */
[----:B------:R-:W-:Y:S01]  /*0b20*/  LOP3.LUT R3, R3, 0x1c0, RZ, 0xc0, !PT ;  /* 0x000001c003037812 */ /* 0x000fe200078ec0ff */
[----:B------:R-:W-:Y:S01]  /*0b30*/  IMAD.WIDE.U32 R146, R144, c[0x0][0x248], R146 ;  /* 0x0000920090927a25 */ /* 0x000fe200078e0092 */
[----:B------:R-:W-:-:S02]  /*0b40*/  ISETP.GE.AND P1, PT, R10, 0x21, PT ;  /* 0x000000210a00780c */ /* 0x000fc40003f26270 */
[----:B------:R-:W-:Y:S01]  /*0b50*/  ISETP.GE.AND P2, PT, R10, 0x1, PT ;  /* 0x000000010a00780c */ /* 0x000fe20003f46270 */
[----:B------:R-:W-:Y:S01]  /*0b60*/  IMAD R151, R144, c[0x0][0x24c], R151 ;  /* 0x0000930090977a24 */ /* 0x000fe200078e0297 */
[----:B------:R-:W-:Y:S01]  /*0b70*/  LOP3.LUT R6, R3, 0x38, R14, 0xf8, !PT ;  /* 0x0000003803067812 */ /* 0x000fe200078ef80e */
[----:B------:R-:W-:Y:S01]  /*0b80*/  IMAD.MOV.U32 R150, RZ, RZ, R146 ;  /* 0x000000ffff967224 */ /* 0x000fe200078e0092 */
[----:B------:R-:W-:Y:S01]  /*0b90*/  SHF.R.U32.HI R3, RZ, 0x3, R3 ;  /* 0x00000003ff037819 */ /* 0x000fe20000011603 */
[----:B------:R-:W-:Y:S01]  /*0ba0*/  IMAD.IADD R151, R147, 0x1, R151 ;  /* 0x0000000193977824 */ /* 0x000fe200078e0297 */
[----:B------:R-:W-:Y:S01]  /*0bb0*/  LEA.HI R10, R2, R85, RZ, 0x6 ;  /* 0x00000055020a7211 */ /* 0x000fe200078f30ff */
[----:B------:R-:W-:Y:S01]  /*0bc0*/  IMAD.WIDE.U32 R20, R195, c[0x0][0x260], R20 ;  /* 0x00009800c3147a25 */ /* 0x000fe200078e0014 */
[----:B------:R-:W-:Y:S02]  /*0bd0*/  LOP3.LUT R3, R6, R3, RZ, 0x3c, !PT ;  /* 0x0000000306037212 */ /* 0x000fe400078e3cff */
[----:B------:R-:W-:Y:S01]  /*0be0*/  IADD3 R6, R14, 0x80, RZ ;  /* 0x000000800e067810 */ /* 0x000fe20007ffe0ff */
[----:B------:R-:W-:Y:S01]  /*0bf0*/  IMAD.WIDE.U32 R22, R18, R97, R150 ;  /* 0x0000006112167225 */ /* 0x000fe200078e0096 */
[----:B------:R-:W-:-:S03]  /*0c00*/  ISETP.GE.AND P4, PT, R5, c[0x0][0x1d4], PT ;  /* 0x0000750005007a0c */ /* 0x000fc60003f86270 */
[----:B------:R-:W-:Y:S01]  /*0c10*/  IMAD.SHL.U32 R10, R10, 0x8, RZ ;  /* 0x000000080a0a7824 */ /* 0x000fe200078e00ff */
[----:B------:R-:W-:Y:S01]  /*0c20*/  @P1 IADD3 R5, P6, R99, R22, RZ ;  /* 0x0000001663051210 */ /* 0x000fe20007fde0ff */
[----:B------:R-:W-:Y:S02]  /*0c30*/  IMAD.IADD R25, R21, 0x1, R24 ;  /* 0x0000000115197824 */ /* 0x000fe400078e0218 */
[----:B------:R-:W-:Y:S01]  /*0c40*/  IMAD.MOV.U32 R24, RZ, RZ, R20 ;  /* 0x000000ffff187224 */ /* 0x000fe200078e0014 */
[C---:B------:R-:W-:Y:S01]  /*0c50*/  @P2 LEA R20, P0, R22.reuse, c[0x0][0x220], 0x1 ;  /* 0x0000880016142a11 */ /* 0x040fe200078008ff */
[----:B------:R-:W-:Y:S01]  /*0c60*/  IMAD.IADD R9, R23, 0x1, R9 ;  /* 0x0000000117097824 */ /* 0x000fe200078e0209 */
[----:B------:R-:W-:Y:S01]  /*0c70*/  LOP3.LUT R10, R3, 0xfffffe00, R10, 0xf8, !PT ;  /* 0xfffffe00030a7812 */ /* 0x000fe200078ef80a */
[----:B------:R-:W-:Y:S02]  /*0c80*/  IMAD R149, R149, c[0x0][0x268], RZ ;  /* 0x00009a0095957a24 */ /* 0x000fe400078e02ff */
[----:B------:R-:W-:Y:S01]  /*0c90*/  IMAD.MOV.U32 R100, RZ, RZ, 0x1 ;  /* 0x00000001ff647424 */ /* 0x000fe200078e00ff */
[----:B------:R-:W-:Y:S01]  /*0ca0*/  @P2 LEA.HI.X R21, R22, c[0x0][0x224], R9, 0x1, P0 ;  /* 0x0000890016152a11 */ /* 0x000fe200000f0c09 */
[C---:B------:R-:W-:Y:S01]  /*0cb0*/  IMAD R149, R144.reuse, c[0x0][0x26c], R149 ;  /* 0x00009b0090957a24 */ /* 0x040fe200078e0295 */
[----:B------:R-:W-:Y:S01]  /*0cc0*/  @P1 LEA R22, P0, R5, c[0x0][0x220], 0x1 ;  /* 0x0000880005161a11 */ /* 0x000fe200078008ff */
[----:B------:R-:W-:-:S04]  /*0cd0*/  IMAD.WIDE.U32 R144, R144, c[0x0][0x268], R24 ;  /* 0x00009a0090907a25 */ /* 0x000fc800078e0018 */
[----:B------:R-:W-:Y:S02]  /*0ce0*/  IMAD.IADD R149, R145, 0x1, R149 ;  /* 0x0000000191957824 */ /* 0x000fe400078e0295 */
[----:B------:R-:W-:Y:S02]  /*0cf0*/  IMAD.MOV.U32 R148, RZ, RZ, R144 ;  /* 0x000000ffff947224 */ /* 0x000fe400078e0090 */
[----:B------:R-:W-:Y:S01]  /*0d00*/  IMAD.SHL.U32 R102, R12, 0x20, RZ ;  /* 0x000000200c667824 */ /* 0x000fe200078e00ff */
[-C--:B------:R-:W-:Y:S01]  /*0d10*/  LEA.HI R12, R2, R85.reuse, RZ, 0x2 ;  /* 0x00000055020c7211 */ /* 0x080fe200078f10ff */
[----:B------:R-:W-:Y:S01]  /*0d20*/  IMAD.WIDE.U32 R14, R18, R96, R148 ;  /* 0x00000060120e7225 */ /* 0x000fe200078e0094 */
[----:B------:R-:W-:Y:S02]  /*0d30*/  LEA.HI R2, R2, R85, RZ, 0x5 ;  /* 0x0000005502027211 */ /* 0x000fe400078f28ff */
[----:B------:R-:W-:Y:S01]  /*0d40*/  SHF.R.S32.HI R109, RZ, 0x2, R12 ;  /* 0x00000002ff6d7819 */ /* 0x000fe2000001140c */
[----:B------:R-:W-:-:S02]  /*0d50*/  IMAD.IADD R0, R15, 0x1, R0 ;  /* 0x000000010f007824 */ /* 0x000fc400078e0200 */
[----:B------:R-:W-:Y:S02]  /*0d60*/  IMAD.IADD R164, R90, 0x1, R4 ;  /* 0x000000015aa47824 */ /* 0x000fe400078e0204 */
[----:B------:R-:W-:Y:S02]  /*0d70*/  IMAD R28, R89, c[0x0][0x210], RZ ;  /* 0x00008400591c7a24 */ /* 0x000fe400078e02ff */
[----:B------:R-:W-:Y:S01]  /*0d80*/  IMAD.WIDE.U32 R26, R164, c[0x0][0x1e0], RZ ;  /* 0x00007800a41a7a25 */ /* 0x000fe200078e00ff */
[----:B------:R-:W-:-:S03]  /*0d90*/  SHF.R.S32.HI R4, RZ, 0x1f, R164 ;  /* 0x0000001fff047819 */ /* 0x000fc600000114a4 */
[----:B------:R-:W-:Y:S02]  /*0da0*/  IMAD R28, R195, c[0x0][0x214], R28 ;  /* 0x00008500c31c7a24 */ /* 0x000fe400078e021c */
[----:B------:R-:W-:Y:S02]  /*0db0*/  IMAD.SHL.U32 R2, R2, 0x10, RZ ;  /* 0x0000001002027824 */ /* 0x000fe400078e00ff */
[----:B------:R-:W-:Y:S02]  /*0dc0*/  IMAD R162, R89, c[0x0][0x1e8], RZ ;  /* 0x00007a0059a27a24 */ /* 0x000fe400078e02ff */
[----:B------:R-:W-:Y:S01]  /*0dd0*/  IMAD.WIDE.U32 R166, R109, c[0x0][0x1e0], RZ ;  /* 0x000078006da67a25 */ /* 0x000fe200078e00ff */
[----:B------:R-:W-:-:S03]  /*0de0*/  LOP3.LUT R2, R2, 0xfffffe00, RZ, 0xc0, !PT ;  /* 0xfffffe0002027812 */ /* 0x000fc600078ec0ff */
[----:B------:R-:W-:Y:S02]  /*0df0*/  IMAD R162, R195, c[0x0][0x1ec], R162 ;  /* 0x00007b00c3a27a24 */ /* 0x000fe400078e02a2 */
[----:B------:R-:W-:Y:S02]  /*0e00*/  IMAD.MOV.U32 R69, RZ, RZ, 0x1 ;  /* 0x00000001ff457424 */ /* 0x000fe400078e00ff */
[----:B------:R-:W-:Y:S01]  /*0e10*/  IMAD.MOV.U32 R51, RZ, RZ, RZ ;  /* 0x000000ffff337224 */ /* 0x000fe200078e00ff */
[----:B--2---:R-:W-:Y:S01]  /*0e20*/  @P3 SHF.R.S32.HI R17, RZ, 0x1f, R16 ;  /* 0x0000001fff113819 */ /* 0x004fe20000011410 */
[----:B------:R-:W-:Y:S02]  /*0e30*/  @!P3 IMAD.MOV.U32 R16, RZ, RZ, R192 ;  /* 0x000000ffff10b224 */ /* 0x000fe400078e00c0 */
[----:B------:R-:W-:Y:S01]  /*0e40*/  @!P3 IMAD.MOV.U32 R17, RZ, RZ, R13 ;  /* 0x000000ffff11b224 */ /* 0x000fe200078e000d */
[----:B------:R-:W-:Y:S01]  /*0e50*/  ISETP.GE.AND P3, PT, R6, c[0x0][0x1d4], PT ;  /* 0x0000750006007a0c */ /* 0x000fe20003f66270 */
[----:B------:R-:W-:Y:S01]  /*0e60*/  @P1 IMAD.X R6, R98, 0x1, R9, P6 ;  /* 0x0000000162061824 */ /* 0x000fe200030e0609 */
[----:B------:R-:W-:Y:S01]  /*0e70*/  ISETP.NE.AND P6, PT, R7, RZ, PT ;  /* 0x000000ff0700720c */ /* 0x000fe20003fc5270 */
[----:B------:R-:W-:-:S02]  /*0e80*/  @P2 IMAD.SHL.U32 R13, R10, 0x2, RZ ;  /* 0x000000020a0d2824 */ /* 0x000fc400078e00ff */
[C---:B------:R-:W-:Y:S01]  /*0e90*/  @P1 IMAD.SHL.U32 R9, R10.reuse, 0x2, RZ ;  /* 0x000000020a091824 */ /* 0x040fe200078e00ff */
[----:B------:R-:W-:Y:S01]  /*0ea0*/  @P1 LEA.HI.X R23, R5, c[0x0][0x224], R6, 0x1, P0 ;  /* 0x0000890005171a11 */ /* 0x000fe200000f0c06 */
[----:B------:R-:W-:Y:S01]  /*0eb0*/  @P2 IMAD.SHL.U32 R5, R10, 0x2, RZ ;  /* 0x000000020a052824 */ /* 0x000fe200078e00ff */
[----:B------:R-:W-:Y:S01]  /*0ec0*/  @!PT LDS RZ, [RZ] ;  /* 0x00000000fffff984 */ /* 0x000fe20000000800 */
[----:B------:R-:W-:Y:S01]  /*0ed0*/  @!PT LDS RZ, [RZ] ;  /* 0x00000000fffff984 */ /* 0x000fe20000000800 */
[----:B------:R-:W-:Y:S01]  /*0ee0*/  @!PT LDS RZ, [RZ] ;  /* 0x00000000fffff984 */ /* 0x000fe20000000800 */
[----:B------:R1:W-:Y:S01]  /*0ef0*/  @P2 LDGSTS.E.BYPASS.LTC128B.128 [R13+0xc100], [R20.64], !P5 ;  /* 0x0c100000140d2fae */ /* 0x0003e2000e901d46 */
[----:B------:R-:W-:Y:S02]  /*0f00*/  SEL R160, R16, RZ, !P6 ;  /* 0x000000ff10a07207 */ /* 0x000fe40007000000 */
[----:B------:R-:W-:Y:S01]  /*0f10*/  SEL R6, R17, RZ, !P6 ;  /* 0x000000ff11067207 */ /* 0x000fe20007000000 */
[----:B------:R1:W-:Y:S01]  /*0f20*/  @P2 LDGSTS.E.BYPASS.LTC128B.128 [R13+0xe100], [R20.64+0x80], !P4 ;  /* 0x0e100080140d2fae */ /* 0x0003e2000e101d46 */
[----:B------:R-:W-:Y:S02]  /*0f30*/  @P2 LEA R16, P6, R14, c[0x0][0x250], 0x1 ;  /* 0x000094000e102a11 */ /* 0x000fe400078c08ff */
[----:B------:R-:W-:Y:S01]  /*0f40*/  ISETP.GT.AND P0, PT, R18, R11, PT ;  /* 0x0000000b1200720c */ /* 0x000fe20003f04270 */
[----:B------:R1:W-:Y:S01]  /*0f50*/  @P2 LDGSTS.E.BYPASS.LTC128B.128 [R13+0x10100], [R20.64+0x100], !P3 ;  /* 0x10100100140d2fae */ /* 0x0003e2000d901d46 */
[----:B------:R-:W-:Y:S01]  /*0f60*/  @P2 LEA.HI.X R17, R14, c[0x0][0x254], R0, 0x1, P6 ;  /* 0x000095000e112a11 */ /* 0x000fe200030f0c00 */
[----:B------:R-:W-:Y:S01]  /*0f70*/  IMAD R121, R6, c[0x0][0x1f0], RZ ;  /* 0x00007c0006797a24 */ /* 0x000fe200078e02ff */
[----:B------:R-:W-:Y:S01]  /*0f80*/  @P1 IADD3 R3, P6, R102, R14, RZ ;  /* 0x0000000e66031210 */ /* 0x000fe20007fde0ff */
[----:B------:R2:W-:Y:S01]  /*0f90*/  @P1 LDGSTS.E.BYPASS.LTC128B.128 [R9+0xd100], [R22.64], !P5 ;  /* 0x0d10000016091fae */ /* 0x0005e2000e901d46 */
[----:B------:R-:W-:-:S02]  /*0fa0*/  IMAD R119, R6, c[0x0][0x218], RZ ;  /* 0x0000860006777a24 */ /* 0x000fc400078e02ff */
[C---:B------:R-:W-:Y:S01]  /*0fb0*/  IMAD R121, R160.reuse, c[0x0][0x1f4], R121 ;  /* 0x00007d00a0797a24 */ /* 0x040fe200078e0279 */
[----:B------:R2:W-:Y:S01]  /*0fc0*/  @P1 LDGSTS.E.BYPASS.LTC128B.128 [R9+0xf100], [R22.64+0x80], !P4 ;  /* 0x0f10008016091fae */ /* 0x0005e2000e101d46 */
[----:B------:R-:W-:Y:S02]  /*0fd0*/  @P1 IMAD.X R0, R101, 0x1, R0, P6 ;  /* 0x0000000165001824 */ /* 0x000fe400030e0600 */
[----:B------:R-:W-:Y:S01]  /*0fe0*/  IMAD R119, R160, c[0x0][0x21c], R119 ;  /* 0x00008700a0777a24 */ /* 0x000fe200078e0277 */
[----:B------:R2:W-:Y:S01]  /*0ff0*/  @P1 LDGSTS.E.BYPASS.LTC128B.128 [R9+0x11100], [R22.64+0x100], !P3 ;  /* 0x1110010016091fae */ /* 0x0005e2000d901d46 */
[----:B------:R-:W-:Y:S01]  /*1000*/  @P0 IADD3 R14, R8, -0x2, RZ ;  /* 0xfffffffe080e0810 */ /* 0x000fe20007ffe0ff */
[----:B------:R-:W-:Y:S02]  /*1010*/  IMAD.MOV.U32 R6, RZ, RZ, c[0x0][0x1e0] ;  /* 0x00007800ff067624 */ /* 0x000fe400078e00ff */
[----:B------:R-:W0:Y:S01]  /*1020*/  LDGDEPBAR ;  /* 0x00000000000079af */ /* 0x000e220000000000 */
[----:B------:R-:W-:Y:S01]  /*1030*/  @P0 SHF.R.S32.HI R7, RZ, 0x1f, R14 ;  /* 0x0000001fff070819 */ /* 0x000fe2000001140e */
[----:B------:R-:W-:-:S02]  /*1040*/  @P0 IMAD R8, R95, R14, RZ ;  /* 0x0000000e5f080224 */ /* 0x000fc400078e02ff */
[----:B------:R-:W-:Y:S01]  /*1050*/  BAR.SYNC.DEFER_BLOCKING 0x0 ;  /* 0x0000000000007b1d */ /* 0x000fe20000010000 */
[----:B------:R-:W-:Y:S02]  /*1060*/  IMAD.SHL.U32 R135, R6, 0x40, RZ ;  /* 0x0000004006877824 */ /* 0x000fe400078e00ff */
[----:B------:R-:W-:Y:S02]  /*1070*/  @P0 IMAD R7, R7, R97, R8 ;  /* 0x0000006107070224 */ /* 0x000fe400078e0208 */
[----:B-1----:R-:W-:-:S04]  /*1080*/  IMAD.MOV.U32 R13, RZ, RZ, c[0x0][0x27c] ;  /* 0x00009f00ff0d7624 */ /* 0x002fc800078e00ff */
[----:B------:R-:W-:-:S05]  /*1090*/  IMAD.SHL.U32 R13, R13, 0x2, RZ ;  /* 0x000000020d0d7824 */ /* 0x000fca00078e00ff */
[----:B------:R-:W-:Y:S02]  /*10a0*/  IADD3 R8, -R13, c[0x0][0x1d4], RZ ;  /* 0x000075000d087a10 */ /* 0x000fe40007ffe1ff */
[----:B--2---:R-:W-:Y:S02]  /*10b0*/  LOP3.LUT R22, R12, 0xfffffffc, RZ, 0xc0, !PT ;  /* 0xfffffffc0c167812 */ /* 0x004fe400078ec0ff */
[----:B------:R-:W-:Y:S01]  /*10c0*/  SHF.R.S32.HI R12, RZ, 0x1f, R12 ;  /* 0x0000001fff0c7819 */ /* 0x000fe2000001140c */
[----:B------:R-:W-:Y:S01]  /*10d0*/  @!PT LDS RZ, [RZ] ;  /* 0x00000000fffff984 */ /* 0x000fe20000000800 */
[----:B------:R-:W-:Y:S01]  /*10e0*/  @!PT LDS RZ, [RZ] ;  /* 0x00000000fffff984 */ /* 0x000fe20000000800 */
[----:B------:R-:W-:Y:S01]  /*10f0*/  @!PT LDS RZ, [RZ] ;  /* 0x00000000fffff984 */ /* 0x000fe20000000800 */
[----:B------:R1:W-:Y:S02]  /*1100*/  @P2 LDGSTS.E.BYPASS.LTC128B.128 [R5+0x100], [R16.64], !P5 ;  /* 0x0010000010052fae */ /* 0x0003e4000e901d46 */
[----:B------:R-:W-:Y:S01]  /*1110*/  IMAD.IADD R22, R85, 0x1, -R22 ;  /* 0x0000000155167824 */ /* 0x000fe200078e0a16 */
[----:B------:R-:W-:Y:S01]  /*1120*/  LEA.HI R12, R12, R109, RZ, 0x3 ;  /* 0x0000006d0c0c7211 */ /* 0x000fe200078f18ff */
[----:B------:R1:W-:Y:S02]  /*1130*/  @P2 LDGSTS.E.BYPASS.LTC128B.128 [R5+0x2100], [R16.64+0x80], !P4 ;  /* 0x0210008010052fae */ /* 0x0003e4000e101d46 */
[----:B------:R-:W-:Y:S01]  /*1140*/  IMAD.SHL.U32 R20, R22, 0x4, RZ ;  /* 0x0000000416147824 */ /* 0x000fe200078e00ff */
[----:B------:R-:W-:Y:S01]  /*1150*/  LOP3.LUT R12, R12, 0xfffffff8, RZ, 0xc0, !PT ;  /* 0xfffffff80c0c7812 */ /* 0x000fe200078ec0ff */
[----:B------:R-:W-:Y:S01]  /*1160*/  IMAD.SHL.U32 R22, R22, 0x8, RZ ;  /* 0x0000000816167824 */ /* 0x000fe200078e00ff */
[----:B------:R1:W-:Y:S01]  /*1170*/  @P2 LDGSTS.E.BYPASS.LTC128B.128 [R5+0x4100], [R16.64+0x100], !P3 ;  /* 0x0410010010052fae */ /* 0x0003e2000d901d46 */
[----:B------:R-:W-:-:S02]  /*1180*/  ISETP.LE.AND P2, PT, R100, c[0x0][0x27c], PT ;  /* 0x00009f0064007a0c */ /* 0x000fc40003f43270 */
[C---:B------:R-:W-:Y:S02]  /*1190*/  IADD3 R19, R20.reuse, 0x20, RZ ;  /* 0x0000002014137810 */ /* 0x040fe40007ffe0ff */
[----:B------:R-:W-:Y:S02]  /*11a0*/  SHF.R.S32.HI R23, RZ, 0x1f, R22 ;  /* 0x0000001fff177819 */ /* 0x000fe40000011416 */
[----:B------:R-:W-:Y:S01]  /*11b0*/  SHF.R.S32.HI R21, RZ, 0x1f, R20 ;  /* 0x0000001fff157819 */ /* 0x000fe20000011414 */
[----:B------:R-:W-:Y:S01]  /*11c0*/  IMAD.IADD R15, R20, 0x1, R19 ;  /* 0x00000001140f7824 */ /* 0x000fe200078e0213 */
[C---:B------:R-:W-:Y:S01]  /*11d0*/  IADD3 R141, R22.reuse, 0x60, RZ ;  /* 0x00000060168d7810 */ /* 0x040fe20007ffe0ff */
[C-C-:B------:R-:W-:Y:S01]  /*11e0*/  IMAD.WIDE.U32 R158, R109.reuse, c[0x0][0x290], R22.reuse ;  /* 0x0000a4006d9e7a25 */ /* 0x140fe200078e0016 */
[C---:B------:R-:W-:Y:S02]  /*11f0*/  IADD3 R140, R22.reuse, 0x80, RZ ;  /* 0x00000080168c7810 */ /* 0x040fe40007ffe0ff */
[----:B------:R-:W-:Y:S01]  /*1200*/  IADD3 R139, R22, 0xa0, RZ ;  /* 0x000000a0168b7810 */ /* 0x000fe20007ffe0ff */
[----:B------:R-:W-:Y:S01]  /*1210*/  IMAD.WIDE.U32 R156, R109, c[0x0][0x280], R22 ;  /* 0x0000a0006d9c7a25 */ /* 0x000fe200078e0016 */
[----:B------:R-:W-:-:S02]  /*1220*/  @P2 LOP3.LUT R194, R194, 0x2, RZ, 0xfc, !PT ;  /* 0x00000002c2c22812 */ /* 0x000fc400078efcff */
[----:B------:R-:W-:Y:S01]  /*1230*/  @P1 LEA R32, P2, R3, c[0x0][0x250], 0x1 ;  /* 0x0000940003201a11 */ /* 0x000fe200078408ff */
[----:B------:R-:W-:Y:S01]  /*1240*/  IMAD.WIDE.U32 R30, R109, c[0x0][0x290], R20 ;  /* 0x0000a4006d1e7a25 */ /* 0x000fe200078e0014 */
[----:B------:R-:W-:Y:S02]  /*1250*/  LOP3.LUT R194, R194, 0xfffffffe, RZ, 0xc0, !PT ;  /* 0xfffffffec2c27812 */ /* 0x000fe400078ec0ff */
[----:B------:R-:W-:Y:S01]  /*1260*/  @P1 LEA.HI.X R33, R3, c[0x0][0x254], R0, 0x1, P2 ;  /* 0x0000950003211a11 */ /* 0x000fe200010f0c00 */
[----:B------:R-:W-:Y:S01]  /*1270*/  IMAD R3, R4, c[0x0][0x1e0], RZ ;  /* 0x0000780004037a24 */ /* 0x000fe200078e02ff */
[----:B------:R-:W-:-:S03]  /*1280*/  ISETP.GE.AND P2, PT, R22, c[0x0][0x27c], PT ;  /* 0x00009f0016007a0c */ /* 0x000fc60003f46270 */
[----:B------:R-:W-:Y:S01]  /*1290*/  IMAD R0, R164, c[0x0][0x1e4], R3 ;  /* 0x00007900a4007a24 */ /* 0x000fe200078e0203 */
[----:B------:R-:W-:Y:S02]  /*12a0*/  SEL R9, RZ, c[0x0][0x27c], !P2 ;  /* 0x00009f00ff097a07 */ /* 0x000fe40005000000 */
[-C--:B------:R-:W-:Y:S01]  /*12b0*/  SEL R24, R13, R8.reuse, !P2 ;  /* 0x000000080d187207 */ /* 0x080fe20005000000 */
[----:B------:R-:W-:Y:S01]  /*12c0*/  IMAD.IADD R27, R27, 0x1, R0 ;  /* 0x000000011b1b7824 */ /* 0x000fe200078e0200 */
[----:B------:R-:W-:Y:S01]  /*12d0*/  ISETP.GE.AND P2, PT, R15, c[0x0][0x27c], PT ;  /* 0x00009f000f007a0c */ /* 0x000fe20003f46270 */
[----:B------:R-:W-:Y:S01]  /*12e0*/  IMAD.IADD R9, R22, 0x1, R9 ;  /* 0x0000000116097824 */ /* 0x000fe200078e0209 */
[C---:B-1----:R-:W-:Y:S01]  /*12f0*/  IADD3 R17, R20.reuse, 0x40, RZ ;  /* 0x0000004014117810 */ /* 0x042fe20007ffe0ff */
[----:B------:R-:W-:Y:S01]  /*1300*/  IMAD.WIDE.U32 R26, R195, c[0x0][0x1e8], R26 ;  /* 0x00007a00c31a7a25 */ /* 0x000fe200078e001a */
[----:B------:R-:W-:Y:S02]  /*1310*/  SEL R3, R13, R8, !P2 ;  /* 0x000000080d037207 */ /* 0x000fe40005000000 */
[----:B------:R-:W-:Y:S01]  /*1320*/  SHF.R.S32.HI R105, RZ, 0x1f, R24 ;  /* 0x0000001fff697819 */ /* 0x000fe20000011418 */
[----:B------:R-:W-:Y:S01]  /*1330*/  IMAD.IADD R16, R20, 0x1, R17 ;  /* 0x0000000114107824 */ /* 0x000fe200078e0211 */
[----:B------:R-:W-:Y:S01]  /*1340*/  SEL R0, RZ, c[0x0][0x27c], !P2 ;  /* 0x00009f00ff007a07 */ /* 0x000fe20005000000 */
[----:B------:R-:W-:Y:S01]  /*1350*/  IMAD.IADD R163, R27, 0x1, R162 ;  /* 0x000000011ba37824 */ /* 0x000fe200078e02a2 */
[----:B------:R-:W-:Y:S01]  /*1360*/  SHF.R.S32.HI R108, RZ, 0x1f, R9 ;  /* 0x0000001fff6c7819 */ /* 0x000fe20000011409 */
[----:B------:R-:W-:Y:S01]  /*1370*/  IMAD.MOV.U32 R162, RZ, RZ, R26 ;  /* 0x000000ffffa27224 */ /* 0x000fe200078e001a */
[----:B------:R-:W-:Y:S01]  /*1380*/  SHF.R.S32.HI R104, RZ, 0x1f, R3 ;  /* 0x0000001fff687819 */ /* 0x000fe20000011403 */
[----:B------:R-:W-:Y:S01]  /*1390*/  IMAD.WIDE.U32 R26, R109, c[0x0][0x280], R20 ;  /* 0x0000a0006d1a7a25 */ /* 0x000fe200078e0014 */
[----:B------:R-:W-:-:S02]  /*13a0*/  LEA.HI R105, R105, R24, RZ, 0x4 ;  /* 0x0000001869697211 */ /* 0x000fc400078f20ff */
[----:B------:R-:W-:Y:S01]  /*13b0*/  LEA.HI R138, R108, R9, RZ, 0x3 ;  /* 0x000000096c8a7211 */ /* 0x000fe200078f18ff */
[----:B------:R-:W-:Y:S01]  /*13c0*/  IMAD.WIDE.U32 R24, R195, c[0x0][0x210], R22 ;  /* 0x00008400c3187a25 */ /* 0x000fe200078e0016 */
[----:B------:R-:W-:Y:S02]  /*13d0*/  LEA.HI R104, R104, R3, RZ, 0x4 ;  /* 0x0000000368687211 */ /* 0x000fe400078f20ff */
[----:B------:R-:W-:Y:S01]  /*13e0*/  ISETP.GE.AND P2, PT, R16, c[0x0][0x27c], PT ;  /* 0x00009f0010007a0c */ /* 0x000fe20003f46270 */
[----:B------:R-:W-:Y:S01]  /*13f0*/  IMAD.IADD R3, R0, 0x1, R15 ;  /* 0x0000000100037824 */ /* 0x000fe200078e020f */
[----:B------:R-:W-:Y:S01]  /*1400*/  LEA.HI R108, R108, R9, RZ, 0x6 ;  /* 0x000000096c6c7211 */ /* 0x000fe200078f30ff */
[----:B------:R-:W-:Y:S01]  /*1410*/  IMAD.IADD R9, R109, 0x1, -R12 ;  /* 0x000000016d097824 */ /* 0x000fe200078e0a0c */
[----:B------:R-:W-:Y:S01]  /*1420*/  SEL R8, R13, R8, !P2 ;  /* 0x000000080d087207 */ /* 0x000fe20005000000 */
[----:B------:R-:W-:Y:S01]  /*1430*/  IMAD.IADD R29, R25, 0x1, R28 ;  /* 0x00000001191d7824 */ /* 0x000fe200078e021c */
[----:B------:R-:W-:Y:S01]  /*1440*/  SEL R25, RZ, c[0x0][0x27c], !P2 ;  /* 0x00009f00ff197a07 */ /* 0x000fe20005000000 */
[----:B------:R-:W-:Y:S01]  /*1450*/  IMAD.SHL.U32 R108, R108, 0x40, RZ ;  /* 0x000000406c6c7824 */ /* 0x000fe200078e00ff */
[----:B------:R-:W-:Y:S01]  /*1460*/  SHF.R.S32.HI R0, RZ, 0x1f, R3 ;  /* 0x0000001fff007819 */ /* 0x000fe20000011403 */
[----:B------:R-:W-:Y:S01]  /*1470*/  IMAD.MOV.U32 R28, RZ, RZ, R24 ;  /* 0x000000ffff1c7224 */ /* 0x000fe200078e0018 */
[C---:B------:R-:W-:Y:S01]  /*1480*/  LOP3.LUT P6, RZ, R9.reuse, 0x4, RZ, 0xc0, !PT ;  /* 0x0000000409ff7812 */ /* 0x040fe200078cc0ff */
[----:B------:R-:W-:Y:S01]  /*1490*/  IMAD.SHL.U32 R9, R9, 0x40, RZ ;  /* 0x0000004009097824 */ /* 0x000fe200078e00ff */
[CC--:B------:R-:W-:Y:S01]  /*14a0*/  LEA.HI R137, R0.reuse, R3.reuse, RZ, 0x3 ;  /* 0x0000000300897211 */ /* 0x0c0fe200078f18ff */
[----:B------:R-:W-:Y:S01]  /*14b0*/  IMAD.IADD R25, R25, 0x1, R16 ;  /* 0x0000000119197824 */ /* 0x000fe200078e0210 */
[----:B------:R-:W-:Y:S01]  /*14c0*/  LEA.HI R0, R0, R3, RZ, 0x6 ;  /* 0x0000000300007211 */ /* 0x000fe200078f30ff */
[----:B------:R-:W-:Y:S01]  /*14d0*/  IMAD.WIDE.U32 R162, R160, c[0x0][0x1f0], R162 ;  /* 0x00007c00a0a27a25 */ /* 0x000fe200078e00a2 */
[----:B------:R-:W-:-:S02]  /*14e0*/  SHF.R.S32.HI R103, RZ, 0x1f, R8 ;  /* 0x0000001fff677819 */ /* 0x000fc40000011408 */
[----:B------:R-:W-:Y:S01]  /*14f0*/  LOP3.LUT R9, R9, 0x1c0, RZ, 0xc0, !PT ;  /* 0x000001c009097812 */ /* 0x000fe200078ec0ff */
[----:B------:R-:W-:Y:S01]  /*1500*/  IMAD.SHL.U32 R0, R0, 0x40, RZ ;  /* 0x0000004000007824 */ /* 0x000fe200078e00ff */
[----:B------:R-:W-:Y:S01]  /*1510*/  SHF.R.S32.HI R106, RZ, 0x1f, R25 ;  /* 0x0000001fff6a7819 */ /* 0x000fe20000011419 */
[----:B------:R-:W-:Y:S01]  /*1520*/  IMAD.IADD R121, R163, 0x1, R121 ;  /* 0x00000001a3797824 */ /* 0x000fe200078e0279 */
[----:B------:R-:W-:Y:S01]  /*1530*/  LEA.HI R103, R103, R8, RZ, 0x4 ;  /* 0x0000000867677211 */ /* 0x000fe200078f20ff */
[----:B------:R-:W-:Y:S01]  /*1540*/  IMAD.WIDE.U32 R160, R160, c[0x0][0x218], R28 ;  /* 0x00008600a0a07a25 */ /* 0x000fe200078e001c */
[----:B------:R-:W-:Y:S02]  /*1550*/  SHF.R.U32.HI R3, RZ, 0x3, R9 ;  /* 0x00000003ff037819 */ /* 0x000fe40000011609 */
[----:B------:R-:W-:Y:S01]  /*1560*/  LOP3.LUT R8, R9, 0x38, R137, 0xf8, !PT ;  /* 0x0000003809087812 */ /* 0x000fe200078ef889 */
[----:B------:R-:W-:Y:S01]  /*1570*/  IMAD.IADD R119, R161, 0x1, R119 ;  /* 0x00000001a1777824 */ /* 0x000fe200078e0277 */
[----:B------:R-:W-:-:S02]  /*1580*/  LEA.HI R136, R106, R25, RZ, 0x3 ;  /* 0x000000196a887211 */ /* 0x000fc400078f18ff */
[----:B------:R-:W-:Y:S02]  /*1590*/  LEA.HI R106, R106, R25, RZ, 0x6 ;  /* 0x000000196a6a7211 */ /* 0x000fe400078f30ff */
[----:B------:R-:W-:Y:S02]  /*15a0*/  LOP3.LUT R12, R9, 0x38, R138, 0xf8, !PT ;  /* 0x00000038090c7812 */ /* 0x000fe400078ef88a */
[----:B------:R-:W-:Y:S01]  /*15b0*/  LOP3.LUT R0, R0, 0xfffff000, RZ, 0xc0, !PT ;  /* 0xfffff00000007812 */ /* 0x000fe200078ec0ff */
[----:B------:R-:W-:Y:S01]  /*15c0*/  IMAD.SHL.U32 R106, R106, 0x40, RZ ;  /* 0x000000406a6a7824 */ /* 0x000fe200078e00ff */
[----:B------:R-:W-:Y:S02]  /*15d0*/  LOP3.LUT R107, R8, R3, RZ, 0x3c, !PT ;  /* 0x00000003086b7212 */ /* 0x000fe400078e3cff */
[----:B------:R-:W-:Y:S02]  /*15e0*/  SHF.R.S32.HI R105, RZ, 0x4, R105 ;  /* 0x00000004ff697819 */ /* 0x000fe40000011469 */
[----:B------:R-:W-:-:S02]  /*15f0*/  SHF.R.S32.HI R104, RZ, 0x4, R104 ;  /* 0x00000004ff687819 */ /* 0x000fc40000011468 */
[----:B------:R-:W-:Y:S02]  /*1600*/  SHF.R.S32.HI R103, RZ, 0x4, R103 ;  /* 0x00000004ff677819 */ /* 0x000fe40000011467 */
[----:B------:R-:W-:Y:S02]  /*1610*/  LOP3.LUT R108, R108, 0xfffff000, RZ, 0xc0, !PT ;  /* 0xfffff0006c6c7812 */ /* 0x000fe400078ec0ff */
[----:B------:R-:W-:Y:S02]  /*1620*/  LOP3.LUT R13, R12, R3, RZ, 0x3c, !PT ;  /* 0x000000030c0d7212 */ /* 0x000fe400078e3cff */
[----:B------:R-:W-:Y:S02]  /*1630*/  IADD3 R107, R107, R0, R2 ;  /* 0x000000006b6b7210 */ /* 0x000fe40007ffe002 */
[----:B------:R-:W-:Y:S02]  /*1640*/  SHF.R.S32.HI R5, RZ, 0x1f, R109 ;  /* 0x0000001fff057819 */ /* 0x000fe4000001146d */
[----:B------:R-:W-:-:S02]  /*1650*/  LOP3.LUT R0, R9, 0x38, R136, 0xf8, !PT ;  /* 0x0000003809007812 */ /* 0x000fc400078ef888 */
[----:B------:R-:W-:Y:S01]  /*1660*/  LEA.HI.SX32 R105, R138, R105, 0x1d ;  /* 0x000000698a697211 */ /* 0x000fe200078feaff */
[----:B------:R-:W-:Y:S01]  /*1670*/  IMAD R154, R5, c[0x0][0x290], RZ ;  /* 0x0000a400059a7a24 */ /* 0x000fe200078e02ff */
[----:B------:R-:W-:Y:S01]  /*1680*/  LEA.HI.SX32 R104, R137, R104, 0x1d ;  /* 0x0000006889687211 */ /* 0x000fe200078feaff */
[----:B------:R-:W-:Y:S01]  /*1690*/  IMAD R152, R5, c[0x0][0x280], RZ ;  /* 0x0000a00005987a24 */ /* 0x000fe200078e02ff */
[----:B------:R-:W-:Y:S01]  /*16a0*/  LEA.HI.SX32 R103, R136, R103, 0x1d ;  /* 0x0000006788677211 */ /* 0x000fe200078feaff */
[----:B------:R-:W-:Y:S01]  /*16b0*/  IMAD R154, R109, c[0x0][0x294], R154 ;  /* 0x0000a5006d9a7a24 */ /* 0x000fe200078e029a */
[----:B------:R-:W-:Y:S01]  /*16c0*/  IADD3 R108, R13, R108, R2 ;  /* 0x0000006c0d6c7210 */ /* 0x000fe20007ffe002 */
[----:B------:R-:W-:Y:S01]  /*16d0*/  IMAD R152, R109, c[0x0][0x284], R152 ;  /* 0x0000a1006d987a24 */ /* 0x000fe200078e0298 */
[----:B------:R-:W-:Y:S01]  /*16e0*/  LOP3.LUT R106, R106, 0xfffff000, RZ, 0xc0, !PT ;  /* 0xfffff0006a6a7812 */ /* 0x000fe200078ec0ff */
[----:B------:R-:W-:Y:S01]  /*16f0*/  IMAD.IADD R159, R159, 0x1, R154 ;  /* 0x000000019f9f7824 */ /* 0x000fe200078e029a */
[----:B------:R-:W-:Y:S01]  /*1700*/  LOP3.LUT R13, R0, R3, RZ, 0x3c, !PT ;  /* 0x00000003000d7212 */ /* 0x000fe200078e3cff */
[----:B------:R-:W-:Y:S01]  /*1710*/  IMAD.IADD R157, R157, 0x1, R152 ;  /* 0x000000019d9d7824 */ /* 0x000fe200078e0298 */
[----:B------:R-:W-:Y:S01]  /*1720*/  SHF.R.S32.HI R0, RZ, 0x1f, R105 ;  /* 0x0000001fff007819 */ /* 0x000fe20000011469 */
[----:B------:R-:W-:Y:S01]  /*1730*/  IMAD.IADD R155, R154, 0x1, R31 ;  /* 0x000000019a9b7824 */ /* 0x000fe200078e021f */
[----:B------:R-:W-:Y:S01]  /*1740*/  SHF.R.S32.HI R25, RZ, 0x1f, R104 ;  /* 0x0000001fff197819 */ /* 0x000fe20000011468 */
[----:B------:R-:W-:Y:S01]  /*1750*/  IMAD.IADD R153, R152, 0x1, R27 ;  /* 0x0000000198997824 */ /* 0x000fe200078e021b */
[----:B------:R-:W-:Y:S01]  /*1760*/  SHF.R.S32.HI R8, RZ, 0x1f, R103 ;  /* 0x0000001fff087819 */ /* 0x000fe20000011467 */
[----:B------:R-:W-:Y:S01]  /*1770*/  IMAD.MOV.U32 R154, RZ, RZ, R30 ;  /* 0x000000ffff9a7224 */ /* 0x000fe200078e001e */
[----:B------:R-:W-:Y:S01]  /*1780*/  IADD3 R106, R13, R106, R2 ;  /* 0x0000006a0d6a7210 */ /* 0x000fe20007ffe002 */
[----:B------:R-:W-:Y:S01]  /*1790*/  IMAD.MOV.U32 R152, RZ, RZ, R26 ;  /* 0x000000ffff987224 */ /* 0x000fe200078e001a */
[----:B------:R-:W-:Y:S01]  /*17a0*/  LEA.HI R13, R0, R105, RZ, 0x3 ;  /* 0x00000069000d7211 */ /* 0x000fe200078f18ff */
[----:B------:R-:W-:Y:S01]  /*17b0*/  IMAD.SHL.U32 R105, R105, 0x8, RZ ;  /* 0x0000000869697824 */ /* 0x000fe200078e00ff */
[----:B------:R-:W-:Y:S01]  /*17c0*/  LEA.HI R12, R25, R104, RZ, 0x3 ;  /* 0x00000068190c7211 */ /* 0x000fe200078f18ff */
[----:B------:R-:W-:Y:S01]  /*17d0*/  IMAD.SHL.U32 R104, R104, 0x8, RZ ;  /* 0x0000000868687824 */ /* 0x000fe200078e00ff */
[----:B------:R-:W-:Y:S01]  /*17e0*/  LEA.HI R8, R8, R103, RZ, 0x3 ;  /* 0x0000006708087211 */ /* 0x000fe200078f18ff */
[----:B------:R-:W-:Y:S01]  /*17f0*/  IMAD.SHL.U32 R103, R103, 0x8, RZ ;  /* 0x0000000867677824 */ /* 0x000fe200078e00ff */
[----:B------:R-:W-:Y:S01]  /*1800*/  LOP3.LUT R0, R9, 0x18, R22, 0xf8, !PT ;  /* 0x0000001809007812 */ /* 0x000fe200078ef816 */
[----:B------:R-:W-:Y:S01]  /*1810*/  IMAD.SHL.U32 R13, R13, 0x200, RZ ;  /* 0x000002000d0d7824 */ /* 0x000fe200078e00ff */
[C---:B------:R-:W-:Y:S01]  /*1820*/  LOP3.LUT R30, R9.reuse, 0x38, R105, 0xf8, !PT ;  /* 0x00000038091e7812 */ /* 0x040fe200078ef869 */
[----:B------:R-:W-:Y:S01]  /*1830*/  IMAD.SHL.U32 R134, R8, 0x200, RZ ;  /* 0x0000020008867824 */ /* 0x000fe200078e00ff */
[C---:B------:R-:W-:Y:S01]  /*1840*/  LOP3.LUT R26, R9.reuse, 0x38, R104, 0xf8, !PT ;  /* 0x00000038091a7812 */ /* 0x040fe200078ef868 */
[----:B------:R-:W-:Y:S01]  /*1850*/  IMAD.SHL.U32 R12, R12, 0x200, RZ ;  /* 0x000002000c0c7824 */ /* 0x000fe200078e00ff */
[----:B------:R-:W-:Y:S01]  /*1860*/  LOP3.LUT R24, R9, 0x38, R103, 0xf8, !PT ;  /* 0x0000003809187812 */ /* 0x000fe200078ef867 */
[----:B-----5:R-:W-:Y:S01]  /*1870*/  IMAD.WIDE.U32 R158, R87, c[0x0][0x290], R158 ;  /* 0x0000a400579e7a25 */ /* 0x020fe200078e009e */
[----:B------:R-:W-:-:S02]  /*1880*/  LOP3.LUT R0, R2, R0, R3, 0xf6, !PT ;  /* 0x0000000002007212 */ /* 0x000fc400078ef603 */
[-C--:B------:R-:W-:Y:S01]  /*1890*/  LOP3.LUT R111, R30, R3.reuse, RZ, 0x3c, !PT ;  /* 0x000000031e6f7212 */ /* 0x080fe200078e3cff */
[----:B------:R-:W-:Y:S01]  /*18a0*/  IMAD.WIDE.U32 R154, R87, c[0x0][0x290], R154 ;  /* 0x0000a400579a7a25 */ /* 0x000fe200078e009a */
[-C--:B------:R-:W-:Y:S02]  /*18b0*/  LOP3.LUT R9, R26, R3.reuse, RZ, 0x3c, !PT ;  /* 0x000000031a097212 */ /* 0x080fe400078e3cff */
[----:B------:R-:W-:Y:S01]  /*18c0*/  LOP3.LUT R3, R24, R3, RZ, 0x3c, !PT ;  /* 0x0000000318037212 */ /* 0x000fe200078e3cff */
[----:B------:R-:W-:Y:S01]  /*18d0*/  @P0 IMAD.WIDE.U32 R24, R14, R97, R150 ;  /* 0x000000610e180225 */ /* 0x000fe200078e0096 */
[----:B------:R-:W-:Y:S02]  /*18e0*/  LOP3.LUT R134, R134, 0xfffff000, RZ, 0xc0, !PT ;  /* 0xfffff00086867812 */ /* 0x000fe400078ec0ff */
[----:B------:R-:W-:Y:S01]  /*18f0*/  LOP3.LUT R8, R13, 0xfffff000, RZ, 0xc0, !PT ;  /* 0xfffff0000d087812 */ /* 0x000fe200078ec0ff */
[----:B------:R-:W-:Y:S01]  /*1900*/  @P1 IMAD.SHL.U32 R14, R10, 0x2, RZ ;  /* 0x000000020a0e1824 */ /* 0x000fe200078e00ff */
[--C-:B------:R-:W-:Y:S01]  /*1910*/  IADD3 R134, R3, R134, R2.reuse ;  /* 0x0000008603867210 */ /* 0x100fe20007ffe002 */
[----:B------:R-:W-:Y:S01]  /*1920*/  @P0 IMAD.IADD R7, R25, 0x1, R7 ;  /* 0x0000000119070824 */ /* 0x000fe200078e0207 */
[----:B------:R-:W-:Y:S01]  /*1930*/  LOP3.LUT R110, R12, 0xfffff000, RZ, 0xc0, !PT ;  /* 0xfffff0000c6e7812 */ /* 0x000fe200078ec0ff */
[----:B------:R-:W-:Y:S01]  /*1940*/  @P0 IMAD.SHL.U32 R3, R10, 0x2, RZ ;  /* 0x000000020a030824 */ /* 0x000fe200078e00ff */
[----:B------:R1:W-:Y:S01]  /*1950*/  @P1 LDGSTS.E.BYPASS.LTC128B.128 [R14+0x1100], [R32.64], !P5 ;  /* 0x01100000200e1fae */ /* 0x0003e2000e901d46 */
[--C-:B------:R-:W-:Y:S01]  /*1960*/  IADD3 R111, R111, R8, R2.reuse ;  /* 0x000000086f6f7210 */ /* 0x100fe20007ffe002 */
[----:B------:R-:W-:Y:S01]  /*1970*/  IMAD.MOV.U32 R12, RZ, RZ, c[0x0][0x290] ;  /* 0x0000a400ff0c7624 */ /* 0x000fe200078e00ff */
[----:B------:R-:W-:Y:S01]  /*1980*/  IADD3 R110, R9, R110, R2 ;  /* 0x0000006e096e7210 */ /* 0x000fe20007ffe002 */
[----:B------:R1:W-:Y:S01]  /*1990*/  @P1 LDGSTS.E.BYPASS.LTC128B.128 [R14+0x3100], [R32.64+0x80], !P4 ;  /* 0x03100080200e1fae */ /* 0x0003e2000e101d46 */
[----:B------:R-:W-:Y:S01]  /*19a0*/  SHF.R.S32.HI R2, RZ, 0x1f, R87 ;  /* 0x0000001fff027819 */ /* 0x000fe20000011457 */
[----:B------:R-:W-:Y:S01]  /*19b0*/  IMAD.MOV.U32 R8, RZ, RZ, c[0x0][0x280] ;  /* 0x0000a000ff087624 */ /* 0x000fe200078e00ff */
[----:B------:R-:W-:Y:S01]  /*19c0*/  LOP3.LUT R138, R138, 0xfffffff8, RZ, 0xc0, !PT ;  /* 0xfffffff88a8a7812 */ /* 0x000fe200078ec0ff */
[----:B------:R1:W-:Y:S01]  /*19d0*/  @P1 LDGSTS.E.BYPASS.LTC128B.128 [R14+0x5100], [R32.64+0x100], !P3 ;  /* 0x05100100200e1fae */ /* 0x0003e2000d901d46 */
[C---:B------:R-:W-:Y:S01]  /*19e0*/  @P0 LEA R26, P1, R24.reuse, c[0x0][0x220], 0x1 ;  /* 0x00008800181a0a11 */ /* 0x040fe200078208ff */
[----:B------:R-:W-:Y:S01]  /*19f0*/  IMAD.WIDE.U32 R156, R87, c[0x0][0x280], R156 ;  /* 0x0000a000579c7a25 */ /* 0x000fe200078e009c */
[----:B------:R-:W-:Y:S01]  /*1a00*/  LOP3.LUT R137, R137, 0xfffffff8, RZ, 0xc0, !PT ;  /* 0xfffffff889897812 */ /* 0x000fe200078ec0ff */
[----:B------:R-:W0:Y:S01]  /*1a10*/  LDGDEPBAR ;  /* 0x00000000000079af */ /* 0x000e220000000000 */
[----:B------:R-:W-:Y:S01]  /*1a20*/  @P0 LEA.HI.X R27, R24, c[0x0][0x224], R7, 0x1, P1 ;  /* 0x00008900181b0a11 */ /* 0x000fe200008f0c07 */
[----:B------:R-:W-:Y:S01]  /*1a30*/  IMAD.WIDE.U32 R152, R87, c[0x0][0x280], R152 ;  /* 0x0000a00057987a25 */ /* 0x000fe200078e0098 */
[----:B------:R-:W-:-:S02]  /*1a40*/  @P0 LEA R24, P1, R99, R26, 0x1 ;  /* 0x0000001a63180211 */ /* 0x000fc400078208ff */
[----:B------:R-:W-:Y:S01]  /*1a50*/  LOP3.LUT R136, R136, 0xfffffff8, RZ, 0xc0, !PT ;  /* 0xfffffff888887812 */ /* 0x000fe200078ec0ff */
[----:B------:R2:W-:Y:S01]  /*1a60*/  @P0 LDGSTS.E.BYPASS.LTC128B.128 [R3+0x12100], [R26.64], !P5 ;  /* 0x121000001a030fae */ /* 0x0005e2000e901d46 */
[----:B------:R-:W-:Y:S01]  /*1a70*/  @P0 LEA.HI.X R25, R99, R27, R98, 0x1, P1 ;  /* 0x0000001b63190211 */ /* 0x000fe200008f0c62 */
[C---:B------:R-:W-:Y:S01]  /*1a80*/  IMAD.SHL.U32 R125, R12.reuse, 0x40, RZ ;  /* 0x000000400c7d7824 */ /* 0x040fe200078e00ff */
[-C--:B------:R-:W-:Y:S01]  /*1a90*/  SHF.L.U64.HI R123, R12, R131.reuse, c[0x0][0x294] ;  /* 0x0000a5000c7b7619 */ /* 0x080fe20000010283 */
[----:B------:R2:W-:Y:S01]  /*1aa0*/  @P0 LDGSTS.E.BYPASS.LTC128B.128 [R3+0x14100], [R26.64+0x80], !P4 ;  /* 0x141000801a030fae */ /* 0x0005e2000e101d46 */
[CC--:B------:R-:W-:Y:S01]  /*1ab0*/  SHF.L.U64.HI R127, R8.reuse, R131.reuse, c[0x0][0x284] ;  /* 0x0000a100087f7619 */ /* 0x0c0fe20000010283 */
[----:B------:R-:W-:Y:S01]  /*1ac0*/  IMAD.SHL.U32 R129, R8, 0x40, RZ ;  /* 0x0000004008817824 */ /* 0x000fe200078e00ff */
[----:B------:R-:W-:Y:S01]  /*1ad0*/  SHF.L.U64.HI R131, R6, R131, c[0x0][0x1e4] ;  /* 0x0000790006837619 */ /* 0x000fe20000010283 */
[----:B------:R2:W-:Y:S01]  /*1ae0*/  @P0 LDGSTS.E.BYPASS.LTC128B.128 [R3+0x16100], [R26.64+0x100], !P3 ;  /* 0x161001001a030fae */ /* 0x0005e2000d901d46 */
[----:B------:R-:W-:-:S02]  /*1af0*/  IADD3 R13, R20, 0x30, RZ ;  /* 0x00000030140d7810 */ /* 0x000fc40007ffe0ff */
[----:B------:R-:W-:Y:S01]  /*1b00*/  IADD3 R12, R20, 0x50, RZ ;  /* 0x00000050140c7810 */ /* 0x000fe20007ffe0ff */
[----:B------:R2:W-:Y:S01]  /*1b10*/  @P0 LDGSTS.E.BYPASS.LTC128B.128 [R3+0x13100], [R24.64], !P5 ;  /* 0x1310000018030fae */ /* 0x0005e2000e901d46 */
[----:B------:R-:W-:Y:S02]  /*1b20*/  SHF.R.S32.HI R132, RZ, 0x1f, R138 ;  /* 0x0000001fff847819 */ /* 0x000fe4000001148a */
[----:B------:R-:W-:Y:S01]  /*1b30*/  SHF.R.S32.HI R126, RZ, 0x1f, R105 ;  /* 0x0000001fff7e7819 */ /* 0x000fe20000011469 */
[----:B------:R2:W-:Y:S01]  /*1b40*/  @P0 LDGSTS.E.BYPASS.LTC128B.128 [R3+0x15100], [R24.64+0x80], !P4 ;  /* 0x1510008018030fae */ /* 0x0005e2000e101d46 */
[----:B-1----:R-:W-:Y:S01]  /*1b50*/  IMAD R14, R5, c[0x0][0x1e0], RZ ;  /* 0x00007800050e7a24 */ /* 0x002fe200078e02ff */
[----:B------:R-:W-:Y:S02]  /*1b60*/  SHF.R.S32.HI R130, RZ, 0x1f, R137 ;  /* 0x0000001fff827819 */ /* 0x000fe40000011489 */
[----:B------:R2:W-:Y:S01]  /*1b70*/  @P0 LDGSTS.E.BYPASS.LTC128B.128 [R3+0x17100], [R24.64+0x100], !P3 ;  /* 0x1710010018030fae */ /* 0x0005e2000d901d46 */
[----:B------:R-:W-:-:S02]  /*1b80*/  IADD3 R164, P0, R164, R109, RZ ;  /* 0x0000006da4a47210 */ /* 0x000fc40007f1e0ff */
[----:B------:R-:W-:Y:S01]  /*1b90*/  SHF.R.S32.HI R128, RZ, 0x1f, R136 ;  /* 0x0000001fff807819 */ /* 0x000fe20000011488 */
[----:B------:R-:W0:Y:S01]  /*1ba0*/  LDGDEPBAR ;  /* 0x00000000000079af */ /* 0x000e220000000000 */
[----:B------:R-:W-:Y:S01]  /*1bb0*/  SHF.R.S32.HI R124, RZ, 0x1f, R104 ;  /* 0x0000001fff7c7819 */ /* 0x000fe20000011468 */
[----:B------:R-:W-:Y:S01]  /*1bc0*/  IMAD.X R165, R4, 0x1, R5, P0 ;  /* 0x0000000104a57824 */ /* 0x000fe200000e0605 */
[----:B------:R-:W-:Y:S01]  /*1bd0*/  IADD3 R117, P1, P0, R162, R166, R22 ;  /* 0x000000a6a2757210 */ /* 0x000fe2000783e016 */
[C---:B------:R-:W-:Y:S01]  /*1be0*/  IMAD R4, R2.reuse, c[0x0][0x290], RZ ;  /* 0x0000a40002047a24 */ /* 0x040fe200078e02ff */
[----:B------:R-:W-:Y:S01]  /*1bf0*/  SHF.R.S32.HI R122, RZ, 0x1f, R103 ;  /* 0x0000001fff7a7819 */ /* 0x000fe20000011467 */
[----:B------:R-:W-:Y:S02]  /*1c00*/  IMAD R2, R2, c[0x0][0x280], RZ ;  /* 0x0000a00002027a24 */ /* 0x000fe400078e02ff */
[----:B------:R-:W-:-:S04]  /*1c10*/  IMAD R113, R87, c[0x0][0x294], R4 ;  /* 0x0000a50057717a24 */ /* 0x000fc800078e0204 */
[----:B------:R-:W-:Y:S02]  /*1c20*/  IMAD.IADD R115, R159, 0x1, R113 ;  /* 0x000000019f737824 */ /* 0x000fe400078e0271 */
[----:B------:R-:W-:Y:S02]  /*1c30*/  IMAD.IADD R113, R113, 0x1, R155 ;  /* 0x0000000171717824 */ /* 0x000fe400078e029b */
[----:B--2---:R-:W-:Y:S01]  /*1c40*/  IMAD R3, R109, c[0x0][0x1e4], R14 ;  /* 0x000079006d037a24 */ /* 0x004fe200078e020e */
[----:B------:R-:W-:-:S03]  /*1c50*/  IADD3 R14, R20, 0x10, RZ ;  /* 0x00000010140e7810 */ /* 0x000fc60007ffe0ff */
[----:B------:R-:W-:Y:S02]  /*1c60*/  IMAD.IADD R120, R167, 0x1, R3 ;  /* 0x00000001a7787824 */ /* 0x000fe400078e0203 */
[----:B------:R-:W-:-:S03]  /*1c70*/  IMAD R3, R87, c[0x0][0x284], R2 ;  /* 0x0000a10057037a24 */ /* 0x000fc600078e0202 */
[----:B------:R-:W-:Y:S01]  /*1c80*/  IADD3.X R116, R121, R120, R23, P1, P0 ;  /* 0x0000007879747210 */ /* 0x000fe20000fe0417 */
[----:B------:R-:W-:Y:S01]  /*1c90*/  IMAD.IADD R114, R157, 0x1, R3 ;  /* 0x000000019d727824 */ /* 0x000fe200078e0203 */
[----:B------:R-:W-:Y:S01]  /*1ca0*/  ISETP.NE.AND P0, PT, RZ, UR4, PT ;  /* 0x00000004ff007c0c */ /* 0x000fe2000bf05270 */
[----:B------:R-:W-:-:S12]  /*1cb0*/  IMAD.IADD R112, R3, 0x1, R153 ;  /* 0x0000000103707824 */ /* 0x000fd800078e0299 */
[----:B------:R-:W-:Y:S02]  /*1cc0*/  @P0 LOP3.LUT R194, R194, 0x1, RZ, 0xfc, !PT ;  /* 0x00000001c2c20812 */ /* 0x000fe400078efcff */
.L_x_719:
[----:B------:R-:W-:Y:S01]  /*1cd0*/  SHF.R.S32.HI R4, RZ, 0x1f, R18 ;  /* 0x0000001fff047819 */ /* 0x000fe20000011412 */
[----:B------:R-:W-:Y:S04]  /*1ce0*/  DEPBAR.LE SB0, 0x2 ;  /* 0x000080800000791a */ /* 0x000fe80000000000 */
[----:B------:R-:W-:Y:S01]  /*1cf0*/  BAR.SYNC.DEFER_BLOCKING 0x0 ;  /* 0x0000000000007b1d */ /* 0x000fe20000010000 */
[----:B------:R-:W-:Y:S01]  /*1d00*/  ISETP.LE.AND P1, PT, R100, c[0x0][0x27c], PT ;  /* 0x00009f0064007a0c */ /* 0x000fe20003f23270 */
[-C--:B-1----:R-:W-:Y:S02]  /*1d10*/  IMAD R5, R131, R18.reuse, RZ ;  /* 0x0000001283057224 */ /* 0x082fe400078e02ff */
[----:B-----5:R-:W-:Y:S04]  /*1d20*/  IMAD.WIDE.U32 R28, R135, R18, RZ ;  /* 0x00000012871c7225 */ /* 0x020fe800078e00ff */
[----:B------:R-:W-:Y:S01]  /*1d30*/  IMAD R5, R4, R135, R5 ;  /* 0x0000008704057224 */ /* 0x000fe200078e0205 */
[----:B------:R-:W-:Y:S01]  /*1d40*/  IADD3 R6, P0, R117, R28, RZ ;  /* 0x0000001c75067210 */ /* 0x000fe20007f1e0ff */
[----:B------:R-:W-:Y:S02]  /*1d50*/  IMAD R2, R51, 0x3000, R0 ;  /* 0x0000300033027824 */ /* 0x000fe400078e0200 */
[----:B------:R-:W-:Y:S03]  /*1d60*/  IMAD.IADD R5, R29, 0x1, R5 ;  /* 0x000000011d057824 */ /* 0x000fe600078e0205 */
[----:B------:R-:W-:Y:S01]  /*1d70*/  IADD3 R142, R2, 0x20, RZ ;  /* 0x00000020028e7810 */ /* 0x000fe20007ffe0ff */
[----:B------:R-:W-:Y:S01]  /*1d80*/  IMAD.X R3, R5, 0x1, R116, P0 ;  /* 0x0000000105037824 */ /* 0x000fe200000e0674 */
[----:B------:R-:W-:Y:S02]  /*1d90*/  LEA R72, P0, R6, c[0x0][0x1c8], 0x1 ;  /* 0x0000720006487a11 */ /* 0x000fe400078008ff */
[----:B------:R-:W-:Y:S02]  /*1da0*/  @P6 IADD3 R142, R2, -0x20, RZ ;  /* 0xffffffe0028e6810 */ /* 0x000fe40007ffe0ff */
[----:B------:R-:W-:Y:S02]  /*1db0*/  LEA.HI.X R73, R6, c[0x0][0x1cc], R3, 0x1, P0 ;  /* 0x0000730006497a11 */ /* 0x000fe400000f0c03 */
[----:B------:R-:W-:Y:S01]  /*1dc0*/  LEA R143, R2, 0x100, 0x1 ;  /* 0x00000100028f7811 */ /* 0x000fe200078e08ff */
[----:B------:R-:W-:Y:S01]  /*1dd0*/  BSSY B1, `(.L_x_695) ;  /* 0x0000398000017945 */ /* 0x000fe20003800000 */
[----:B------:R-:W-:Y:S01]  /*1de0*/  LEA R142, R142, 0x100, 0x1 ;  /* 0x000001008e8e7811 */ /* 0x000fe200078e08ff */
[----:B------:R-:W-:-:S05]  /*1df0*/  @!P1 BRA `(.L_x_696) ;  /* 0x0000378000009947 */ /* 0x000fca0003800000 */
[-C--:B------:R-:W-:Y:S01]  /*1e00*/  IMAD R3, R127, R18.reuse, RZ ;  /* 0x000000127f037224 */ /* 0x080fe200078e02ff */
[----:B------:R-:W-:Y:S01]  /*1e10*/  LOP3.LUT P1, RZ, R194, 0x1, RZ, 0xc0, !PT ;  /* 0x00000001c2ff7812 */ /* 0x000fe2000782c0ff */
[-C--:B------:R-:W-:Y:S02]  /*1e20*/  IMAD R25, R123, R18.reuse, RZ ;  /* 0x000000127b197224 */ /* 0x080fe400078e02ff */
[----:B------:R-:W-:Y:S02]  /*1e30*/  IMAD R118, R18, -0x40, R93 ;  /* 0xffffffc012767824 */ /* 0x000fe400078e025d */
[C---:B------:R-:W-:Y:S02]  /*1e40*/  IMAD R3, R4.reuse, R129, R3 ;  /* 0x0000008104037224 */ /* 0x040fe400078e0203 */
[----:B------:R-:W-:Y:S01]  /*1e50*/  IMAD R25, R4, R125, R25 ;  /* 0x0000007d04197224 */ /* 0x000fe200078e0219 */
[----:B------:R-:W-:Y:S01]  /*1e60*/  IMNMX R118, R118, 0x40, PT ;  /* 0x0000004076767817 */ /* 0x000fe20003800200 */
[-C--:B------:R-:W-:Y:S04]  /*1e70*/  IMAD.WIDE.U32 R8, R129, R18.reuse, RZ ;  /* 0x0000001281087225 */ /* 0x080fe800078e00ff */
[----:B------:R-:W-:Y:S01]  /*1e80*/  IMAD.WIDE.U32 R6, R125, R18, RZ ;  /* 0x000000127d067225 */ /* 0x000fe200078e00ff */
[----:B------:R-:W-:Y:S04]  /*1e90*/  IADD3 R3, R9, R3, RZ ;  /* 0x0000000309037210 */ /* 0x000fe80007ffe0ff */
        /* <DEDUP_REMOVED lines=61> */
.L_x_699:
[----:B------:R-:W-:Y:S05]  /*2270*/  BSYNC B0 ;  /* 0x0000000000007941 */ /* 0x000fea0003800000 */
.L_x_698:
        /* <DEDUP_REMOVED lines=89> */
.L_x_702:
[----:B------:R-:W-:Y:S05]  /*2810*/  BSYNC B0 ;  /* 0x0000000000007941 */ /* 0x000fea0003800000 */
.L_x_701:
        /* <DEDUP_REMOVED lines=25> */
[----:B------:R-:W-:Y:S01]  /*29b0*/  @!P0 FMUL.FTZ R2, R41, R40 ;  /* 0x0000002829028220 */ /* 0x000fe20000410000 */
[----:B------:R-:W-:Y:S01]  /*29c0*/  @!P0 HADD2.F32 R40, -RZ, R39.H0_H0 ;  /* 0x20000027ff288230 */ /* 0x000fe20000004100 */
[-C--:B------:R-:W-:Y:S01]  /*29d0*/  @!P0 FMUL.FTZ R68, R46, R35.reuse ;  /* 0x000000232e448220 */ /* 0x080fe20000410000 */
[--C-:B------:R-:W-:Y:S01]  /*29e0*/  @!P0 HADD2.F32 R39, -RZ, R38.reuse.H0_H0 ;  /* 0x20000026ff278230 */ /* 0x100fe20000004100 */
[-C--:B------:R-:W-:Y:S01]  /*29f0*/  @!P0 FFMA.FTZ R2, R45, R44.reuse, R2 ;  /* 0x0000002c2d028223 */ /* 0x080fe20000010002 */
[----:B------:R-:W-:Y:S01]  /*2a00*/  @!P0 HADD2.F32 R45, -RZ, R38.H1_H1 ;  /* 0x30000026ff2d8230 */ /* 0x000fe20000004100 */
[----:B------:R-:W-:Y:S01]  /*2a10*/  @!P0 FMUL.FTZ R3, R40, R35 ;  /* 0x0000002328038220 */ /* 0x000fe20000410000 */
[----:B------:R-:W-:Y:S01]  /*2a20*/  @!P0 MOV R35, R27 ;  /* 0x0000001b00238202 */ /* 0x000fe20000000f00 */
[----:B------:R-:W-:Y:S01]  /*2a30*/  @!P0 FFMA.FTZ R49, R41, R44, -R49 ;  /* 0x0000002c29318223 */ /* 0x000fe20000010831 */
[----:B------:R-:W-:Y:S01]  /*2a40*/  @!P0 HADD2.F32 R44, -RZ, R64.H0_H0 ;  /* 0x20000040ff2c8230 */ /* 0x000fe20000004100 */
[-C--:B------:R-:W-:Y:S02]  /*2a50*/  @!P0 FMUL.FTZ R4, R39, R34.reuse ;  /* 0x0000002227048220 */ /* 0x080fe40000410000 */
[C---:B------:R-:W-:Y:S01]  /*2a60*/  @!P0 FMUL.FTZ R65, R45.reuse, R34 ;  /* 0x000000222d418220 */ /* 0x040fe20000410000 */
[----:B------:R-:W-:Y:S01]  /*2a70*/  @!P0 F2FP.PACK_AB R49, R2, R49 ;  /* 0x000000310231823e */ /* 0x000fe200000000ff */
[----:B------:R-:W-:Y:S01]  /*2a80*/  @!P0 FFMA.FTZ R3, R46, R47, R3 ;  /* 0x0000002f2e038223 */ /* 0x000fe20000010003 */
[--C-:B------:R-:W-:Y:S01]  /*2a90*/  @!P0 HADD2.F32 R48, -RZ, R35.reuse.H1_H1 ;  /* 0x30000023ff308230 */ /* 0x100fe20000004100 */
[----:B------:R-:W-:Y:S01]  /*2aa0*/  @!P0 FFMA.FTZ R4, R45, R44, R4 ;  /* 0x0000002c2d048223 */ /* 0x000fe20000010004 */
[----:B------:R-:W-:Y:S01]  /*2ab0*/  @!P0 MOV R24, R49 ;  /* 0x0000003100188202 */ /* 0x000fe20000000f00 */
[----:B------:R-:W-:Y:S01]  /*2ac0*/  @!P0 HADD2.F32 R35, -RZ, R35.H0_H0 ;  /* 0x20000023ff238230 */ /* 0x000fe20000004100 */
[----:B------:R-:W-:Y:S02]  /*2ad0*/  @!P0 FFMA.FTZ R68, R40, R47, -R68 ;  /* 0x0000002f28448223 */ /* 0x000fe40000010844 */
[CC--:B------:R-:W-:Y:S02]  /*2ae0*/  @!P0 FMUL.FTZ R70, R48.reuse, R42.reuse ;  /* 0x0000002a30468220 */ /* 0x0c0fe40000410000 */
        /* <DEDUP_REMOVED lines=11> */
.L_x_704:
[----:B------:R-:W-:Y:S05]  /*2ba0*/  BSYNC B0 ;  /* 0x0000000000007941 */ /* 0x000fea0003800000 */
.L_x_703:
        /* <DEDUP_REMOVED lines=46> */
[-C--:B------:R-:W-:Y:S02]  /*2e90*/  @!P0 FFMA.FTZ R4, R39, R43.reuse, R4 ;  /* 0x0000002b27048223 */ /* 0x080fe40000010004 */
[C---:B------:R-:W-:Y:S02]  /*2ea0*/  @!P0 FMUL.FTZ R5, R35.reuse, R36 ;  /* 0x0000002423058220 */ /* 0x040fe40000410000 */
[----:B------:R-:W-:Y:S02]  /*2eb0*/  @!P0 FFMA.FTZ R47, R38, R43, -R47 ;  /* 0x0000002b262f8223 */ /* 0x000fe4000001082f */
[-C--:B------:R-:W-:Y:S02]  /*2ec0*/  @!P0 FFMA.FTZ R48, R35, R44.reuse, -R48 ;  /* 0x0000002c23308223 */ /* 0x080fe40000010830 */
[----:B------:R-:W-:Y:S01]  /*2ed0*/  @!P0 FFMA.FTZ R5, R40, R44, R5 ;  /* 0x0000002c28058223 */ /* 0x000fe20000010005 */
[----:B------:R-:W-:Y:S04]  /*2ee0*/  @!P0 F2FP.PACK_AB R47, R4, R47 ;  /* 0x0000002f042f823e */ /* 0x000fe800000000ff */
[----:B------:R-:W-:Y:S02]  /*2ef0*/  @!P0 F2FP.PACK_AB R48, R5, R48 ;  /* 0x000000300530823e */ /* 0x000fe400000000ff */
[----:B------:R-:W-:Y:S02]  /*2f00*/  @!P0 MOV R26, R47 ;  /* 0x0000002f001a8202 */ /* 0x000fe40000000f00 */
[----:B------:R-:W-:Y:S05]  /*2f10*/  @!P0 MOV R27, R48 ;  /* 0x00000030001b8202 */ /* 0x000fea0000000f00 */
[----:B------:R1:W-:Y:S02]  /*2f20*/  STG.E.128 [R72.64+0x80], R24 ;  /* 0x0000801848007986 */ /* 0x0003e4000c101d06 */
.L_x_706:
[----:B------:R-:W-:Y:S05]  /*2f30*/  BSYNC B0 ;  /* 0x0000000000007941 */ /* 0x000fea0003800000 */
.L_x_705:
        /* <DEDUP_REMOVED lines=24> */
[C---:B------:R-:W-:Y:S02]  /*30c0*/  @!P0 FMUL.FTZ R2, R34.reuse, R35 ;  /* 0x0000002322028220 */ /* 0x040fe40000410000 */
[----:B------:R-:W-:Y:S01]  /*30d0*/  @!P0 FFMA.FTZ R41, R34, R37, -R41 ;  /* 0x0000002522298223 */ /* 0x000fe20000010829 */
[----:B------:R-:W-:Y:S01]  /*30e0*/  @!P0 HADD2.F32 R34, -RZ, R33.H0_H0 ;  /* 0x20000021ff228230 */ /* 0x000fe20000004100 */
[----:B------:R-:W-:Y:S01]  /*30f0*/  @!P0 FMUL.FTZ R44, R38, R9 ;  /* 0x00000009262c8220 */ /* 0x000fe20000410000 */
[----:B------:R-:W-:Y:S01]  /*3100*/  @!P0 MOV R33, R26 ;  /* 0x0000001a00218202 */ /* 0x000fe20000000f00 */
[----:B------:R-:W-:Y:S01]  /*3110*/  @!P0 FFMA.FTZ R2, R36, R37, R2 ;  /* 0x0000002524028223 */ /* 0x000fe20000010002 */
[----:B------:R-:W-:Y:S01]  /*3120*/  @!P0 HADD2.F32 R36, -RZ, R58.H0_H0 ;  /* 0x2000003aff248230 */ /* 0x000fe20000004100 */
[C---:B------:R-:W-:Y:S01]  /*3130*/  @!P0 FMUL.FTZ R3, R34.reuse, R9 ;  /* 0x0000000922038220 */ /* 0x040fe20000410000 */
[----:B------:R-:W-:Y:S01]  /*3140*/  @!P0 MOV R9, R27 ;  /* 0x0000001b00098202 */ /* 0x000fe20000000f00 */
[-C--:B------:R-:W-:Y:S01]  /*3150*/  @!P0 FFMA.FTZ R44, R34, R39.reuse, -R44 ;  /* 0x00000027222c8223 */ /* 0x080fe2000001082c */
[--C-:B------:R-:W-:Y:S01]  /*3160*/  @!P0 HADD2.F32 R37, -RZ, R33.reuse.H1_H1 ;  /* 0x30000021ff258230 */ /* 0x100fe20000004100 */
[----:B------:R-:W-:Y:S01]  /*3170*/  @!P0 FFMA.FTZ R3, R38, R39, R3 ;  /* 0x0000002726038223 */ /* 0x000fe20000010003 */
[----:B------:R-:W-:Y:S01]  /*3180*/  @!P0 F2FP.PACK_AB R41, R2, R41 ;  /* 0x000000290229823e */ /* 0x000fe200000000ff */
[----:B------:R-:W-:Y:S02]  /*3190*/  @!P0 HADD2.F32 R33, -RZ, R33.H0_H0 ;  /* 0x20000021ff218230 */ /* 0x000fe40000004100 */
[----:B------:R-:W-:Y:S01]  /*31a0*/  @!P0 FMUL.FTZ R43, R37, R8 ;  /* 0x00000008252b8220 */ /* 0x000fe20000410000 */
[----:B------:R-:W-:Y:S01]  /*31b0*/  @!P0 F2FP.PACK_AB R44, R3, R44 ;  /* 0x0000002c032c823e */ /* 0x000fe200000000ff */
[--C-:B------:R-:W-:Y:S01]  /*31c0*/  @!P0 HADD2.F32 R40, -RZ, R9.reuse.H1_H1 ;  /* 0x30000009ff288230 */ /* 0x100fe20000004100 */
[C---:B------:R-:W-:Y:S01]  /*31d0*/  @!P0 FMUL.FTZ R4, R33.reuse, R8 ;  /* 0x0000000821048220 */ /* 0x040fe20000410000 */
[----:B------:R-:W-:Y:S01]  /*31e0*/  @!P0 MOV R24, R41 ;  /* 0x0000002900188202 */ /* 0x000fe20000000f00 */
[----:B------:R-:W-:Y:S01]  /*31f0*/  @!P0 FFMA.FTZ R43, R33, R36, -R43 ;  /* 0x00000024212b8223 */ /* 0x000fe2000001082b */
[----:B------:R-:W-:Y:S01]  /*3200*/  @!P0 MOV R25, R44 ;  /* 0x0000002c00198202 */ /* 0x000fe20000000f00 */
[----:B------:R-:W-:Y:S01]  /*3210*/  @!P0 FMUL.FTZ R45, R40, R32 ;  /* 0x00000020282d8220 */ /* 0x000fe20000410000 */
[----:B------:R-:W-:Y:S01]  /*3220*/  @!P0 HADD2.F32 R9, -RZ, R9.H0_H0 ;  /* 0x20000009ff098230 */ /* 0x000fe20000004100 */
[----:B------:R-:W-:Y:S04]  /*3230*/  @!P0 FFMA.FTZ R4, R37, R36, R4 ;  /* 0x0000002425048223 */ /* 0x000fe80000010004 */
[C---:B------:R-:W-:Y:S01]  /*3240*/  @!P0 FMUL.FTZ R5, R9.reuse, R32 ;  /* 0x0000002009058220 */ /* 0x040fe20000410000 */
[----:B------:R-:W-:Y:S01]  /*3250*/  @!P0 F2FP.PACK_AB R43, R4, R43 ;  /* 0x0000002b042b823e */ /* 0x000fe200000000ff */
[-C--:B------:R-:W-:Y:S02]  /*3260*/  @!P0 FFMA.FTZ R45, R9, R42.reuse, -R45 ;  /* 0x0000002a092d8223 */ /* 0x080fe4000001082d */
[----:B------:R-:W-:Y:S01]  /*3270*/  @!P0 FFMA.FTZ R5, R40, R42, R5 ;  /* 0x0000002a28058223 */ /* 0x000fe20000010005 */
[----:B------:R-:W-:Y:S04]  /*3280*/  @!P0 MOV R26, R43 ;  /* 0x0000002b001a8202 */ /* 0x000fe80000000f00 */
[----:B------:R-:W-:Y:S04]  /*3290*/  @!P0 F2FP.PACK_AB R46, R5, R45 ;  /* 0x0000002d052e823e */ /* 0x000fe800000000ff */
[----:B------:R-:W-:Y:S05]  /*32a0*/  @!P0 MOV R27, R46 ;  /* 0x0000002e001b8202 */ /* 0x000fea0000000f00 */
[----:B------:R1:W-:Y:S02]  /*32b0*/  STG.E.128 [R72.64+0xc0], R24 ;  /* 0x0000c01848007986 */ /* 0x0003e4000c101d06 */
.L_x_708:
[----:B------:R-:W-:Y:S05]  /*32c0*/  BSYNC B0 ;  /* 0x0000000000007941 */ /* 0x000fea0003800000 */
.L_x_707:
        /* <DEDUP_REMOVED lines=56> */
.L_x_710:
[----:B------:R-:W-:Y:S05]  /*3650*/  BSYNC B0 ;  /* 0x0000000000007941 */ /* 0x000fea0003800000 */
.L_x_709:
[----:B------:R-:W-:Y:S11]  /*3660*/  ISETP.GE.AND P0, PT, R139, c[0x0][0x1d4], PT ;  /* 0x000075008b007a0c */ /* 0x000ff60003f06270 */
[----:B------:R-:W-:Y:S02]  /*3670*/  @!UPT UIADD3 URZ, URZ, URZ, URZ ;  /* 0x0000003f3f3ff290 */ /* 0x000fe4000fffe03f */
[----:B------:R-:W-:-:S05]  /*3680*/  @P0 BRA `(.L_x_700) ;  /* 0x000020c000000947 */ /* 0x000fca0003800000 */
[----:B------:R-:W-:Y:S01]  /*3690*/  ISETP.GE.AND P0, PT, R12, c[0x0][0x27c], PT ;  /* 0x00009f000c007a0c */ /* 0x000fe20003f06270 */
[----:B-1----:R-:W1:Y:S11]  /*36a0*/  LDS.128 R24, [R142+0x10000] ;  /* 0x010000008e187984 */ /* 0x002e760000000c00 */
[----:B------:R-:W-:Y:S01]  /*36b0*/  @!UPT UIADD3 URZ, URZ, URZ, URZ ;  /* 0x0000003f3f3ff290 */ /* 0x000fe2000fffe03f */
[--C-:B------:R-:W-:Y:S01]  /*36c0*/  @!P0 HADD2.F32 R33, -RZ, R52.reuse.H1_H1 ;  /* 0x30000034ff218230 */ /* 0x100fe20000004100 */
[--C-:B------:R-:W-:Y:S01]  /*36d0*/  @!P0 SHF.R.U64 R7, R28, 0x10, R29.reuse ;  /* 0x000000101c078819 */ /* 0x100fe2000000121d */
[----:B------:R-:W-:Y:S01]  /*36e0*/  @!P0 HADD2.F32 R34, -RZ, R52.H0_H0 ;  /* 0x20000034ff228230 */ /* 0x000fe20000004100 */
        /* <DEDUP_REMOVED lines=36> */
[----:B------:R-:W-:Y:S02]  /*3930*/  @!P0 FFMA.FTZ R4, R31, R34, R4 ;  /* 0x000000221f048223 */ /* 0x000fe40000010004 */
[----:B------:R-:W-:Y:S02]  /*3940*/  @!P0 FMUL.FTZ R5, R7, R28 ;  /* 0x0000001c07058220 */ /* 0x000fe40000410000 */
[----:B------:R-:W-:Y:S02]  /*3950*/  @!P0 FFMA.FTZ R39, R9, R34, -R39 ;  /* 0x0000002209278223 */ /* 0x000fe40000010827 */
        /* <DEDUP_REMOVED lines=8> */
.L_x_697:
        /* <DEDUP_REMOVED lines=47> */
.L_x_712:
[----:B------:R-:W-:Y:S05]  /*3cd0*/  BSYNC B0 ;  /* 0x0000000000007941 */ /* 0x000fea0003800000 */
.L_x_711:
[----:B------:R-:W-:Y:S04]  /*3ce0*/  IADD3 R169, P0, R166, R28, RZ ;  /* 0x0000001ca6a97210 */ /* 0x000fe80007f1e0ff */
[----:B------:R-:W-:Y:S01]  /*3cf0*/  IADD3.X R168, R120, R5, RZ, P0, !PT ;  /* 0x0000000578a87210 */ /* 0x000fe200007fe4ff */
[----:B------:R-:W-:-:S05]  /*3d00*/  @P1 BRA `(.L_x_700) ;  /* 0x00001a4000001947 */ /* 0x000fca0003800000 */
[----:B------:R-:W-:Y:S01]  /*3d10*/  ISETP.GE.AND P0, PT, R22, c[0x0][0x1d4], PT ;  /* 0x0000750016007a0c */ /* 0x000fe20003f06270 */
[----:B-1---5:R-:W-:Y:S01]  /*3d20*/  IMAD.MOV.U32 R9, RZ, RZ, R74 ;  /* 0x000000ffff097224 */ /* 0x022fe200078e004a */
[----:B------:R-:W-:Y:S01]  /*3d30*/  MOV R6, R73 ;  /* 0x0000004900067202 */ /* 0x000fe20000000f00 */
[----:B------:R-:W-:Y:S01]  /*3d40*/  IMAD.MOV.U32 R8, RZ, RZ, R75 ;  /* 0x000000ffff087224 */ /* 0x000fe200078e004b */
        /* <DEDUP_REMOVED lines=19> */
[----:B------:R-:W-:Y:S01]  /*3e80*/  IMAD R171, R51, 0x3000, RZ ;  /* 0x0000300033ab7824 */ /* 0x000fe200078e02ff */
[----:B------:R-:W-:Y:S02]  /*3e90*/  PRMT R71, R6, 0x5410, R7 ;  /* 0x0000541006477816 */ /* 0x000fe40000000007 */
[----:B------:R-:W-:Y:S02]  /*3ea0*/  PRMT R38, R5, 0x5410, R4 ;  /* 0x0000541005267816 */ /* 0x000fe40000000004 */
[----:B------:R-:W-:Y:S01]  /*3eb0*/  PRMT R39, R2, 0x5410, R3 ;  /* 0x0000541002277816 */ /* 0x000fe20000000003 */
[----:B------:R-:W-:-:S05]  /*3ec0*/  @P0 BRA `(.L_x_714) ;  /* 0x000007a000000947 */ /* 0x000fca0003800000 */
[----:B------:R-:W-:Y:S01]  /*3ed0*/  IMAD.MOV.U32 R65, RZ, RZ, R59 ;  /* 0x000000ffff417224 */ /* 0x000fe200078e003b */
[----:B------:R-:W-:Y:S01]  /*3ee0*/  ISETP.GE.AND P2, PT, R105, c[0x0][0x1d4], PT ;  /* 0x0000750069007a0c */ /* 0x000fe20003f46270 */
[----:B------:R-:W-:Y:S01]  /*3ef0*/  IMAD.MOV.U32 R45, RZ, RZ, R41 ;  /* 0x000000ffff2d7224 */ /* 0x000fe200078e0029 */
[CC--:B------:R-:W-:Y:S01]  /*3f00*/  IADD3 R175, P1, P0, R162.reuse, R169.reuse, R138 ;  /* 0x000000a9a2af7210 */ /* 0x0c0fe2000783e08a */
[----:B------:R-:W-:Y:S01]  /*3f10*/  IMAD.MOV.U32 R62, RZ, RZ, R57 ;  /* 0x000000ffff3e7224 */ /* 0x000fe200078e0039 */
[----:B------:R-:W-:Y:S02]  /*3f20*/  MOV R47, R40 ;  /* 0x00000028002f7202 */ /* 0x000fe40000000f00 */
[C---:B------:R-:W-:Y:S02]  /*3f30*/  IADD3.X R170, R121.reuse, R168, R132, P1, P0 ;  /* 0x000000a879aa7210 */ /* 0x040fe40000fe0484 */
[----:B------:R-:W-:Y:S02]  /*3f40*/  MOV R61, R58 ;  /* 0x0000003a003d7202 */ /* 0x000fe40000000f00 */
[----:B------:R-:W-:Y:S03]  /*3f50*/  MOV R55, R56 ;  /* 0x0000003800377202 */ /* 0x000fe60000000f00 */
[----:B------:R-:W-:Y:S04]  /*3f60*/  @!P2 IADD3 R173, P1, P0, R162, R169, R105 ;  /* 0x000000a9a2ada210 */ /* 0x000fe8000783e069 */
[----:B------:R-:W-:Y:S02]  /*3f70*/  @!P2 IADD3.X R172, R121, R168, R126, P1, P0 ;  /* 0x000000a879aca210 */ /* 0x000fe40000fe047e */
[C---:B------:R-:W-:Y:S04]  /*3f80*/  LEA R176, P0, R175.reuse, c[0x0][0x1c8], 0x1 ;  /* 0x00007200afb07a11 */ /* 0x040fe800078008ff */
[----:B------:R-:W-:Y:S02]  /*3f90*/  LEA.HI.X R177, R175, c[0x0][0x1cc], R170, 0x1, P0 ;  /* 0x00007300afb17a11 */ /* 0x000fe400000f0caa */
[C---:B------:R-:W-:Y:S04]  /*3fa0*/  @!P2 LEA R174, P0, R173.reuse, c[0x0][0x1c8], 0x1 ;  /* 0x00007200adaeaa11 */ /* 0x040fe800078008ff */
[----:B------:R-:W-:Y:S01]  /*3fb0*/  @!P2 LEA.HI.X R175, R173, c[0x0][0x1cc], R172, 0x1, P0 ;  /* 0x00007300adafaa11 */ /* 0x000fe200000f0cac */
[----:B------:R-:W-:Y:S01]  /*3fc0*/  IMAD.IADD R172, R108, 0x1, R171 ;  /* 0x000000016cac7824 */ /* 0x000fe200078e02ab */
[----:B------:R-:W-:Y:S02]  /*3fd0*/  IADD3 R173, R111, R171, RZ ;  /* 0x000000ab6fad7210 */ /* 0x000fe40007ffe0ff */
[----:B------:R-:W-:Y:S01]  /*3fe0*/  ISETP.GE.AND P0, PT, R22, c[0x0][0x27c], PT ;  /* 0x00009f0016007a0c */ /* 0x000fe20003f06270 */
[----:B------:R-:W-:Y:S01]  /*3ff0*/  IMAD.SHL.U32 R170, R172, 0x2, RZ ;  /* 0x00000002acaa7824 */ /* 0x000fe200078e00ff */
[----:B------:R-:W-:Y:S04]  /*4000*/  SHF.L.U32 R178, R173, 0x1, RZ ;  /* 0x00000001adb27819 */ /* 0x000fe800000006ff */
[----:B------:R-:W1:Y:S07]  /*4010*/  LDS.128 R28, [R170+0xc100] ;  /* 0x00c10000aa1c7984 */ /* 0x000e6e0000000c00 */
[--C-:B------:R-:W-:Y:S01]  /*4020*/  @!P0 SHF.R.U64 R63, R58, 0x10, R59.reuse ;  /* 0x000000103a3f8819 */ /* 0x100fe2000000123b */
[----:B------:R-:W2:Y:S01]  /*4030*/  LDS.128 R80, [R178+0xc100] ;  /* 0x00c10000b2507984 */ /* 0x000ea20000000c00 */
[----:B------:R-:W-:Y:S01]  /*4040*/  @!P0 SHF.R.U32.HI R67, RZ, 0x10, R59 ;  /* 0x00000010ff438819 */ /* 0x000fe2000001163b */
[----:B------:R-:W-:Y:S01]  /*4050*/  @!P0 HADD2.F32 R49, -RZ, R47.H0_H0 ;  /* 0x2000002fff318230 */ /* 0x000fe20000004100 */
[----:B------:R-:W-:Y:S01]  /*4060*/  @!P0 SHF.R.U64 R46, R40, 0x10, R41 ;  /* 0x00000010282e8819 */ /* 0x000fe20000001229 */
[----:B------:R-:W-:Y:S01]  /*4070*/  IMAD.MOV.U32 R40, RZ, RZ, R43 ;  /* 0x000000ffff287224 */ /* 0x000fe200078e002b */
[----:B------:R-:W-:Y:S01]  /*4080*/  @!P0 HADD2.F32 R55, -RZ, R55.H0_H0 ;  /* 0x20000037ff378230 */ /* 0x000fe20000004100 */
[----:B------:R-:W-:Y:S01]  /*4090*/  @!P0 SHF.R.U32.HI R44, RZ, 0x10, R41 ;  /* 0x00000010ff2c8819 */ /* 0x000fe20000011629 */
[----:B------:R-:W-:Y:S01]  /*40a0*/  @!P0 HADD2.F32 R61, -RZ, R61.H0_H0 ;  /* 0x2000003dff3d8230 */ /* 0x000fe20000004100 */
[--C-:B------:R-:W-:Y:S01]  /*40b0*/  @!P0 SHF.R.U32.HI R60, RZ, 0x10, R57.reuse ;  /* 0x00000010ff3c8819 */ /* 0x100fe20000011639 */
[----:B------:R-:W-:Y:S01]  /*40c0*/  @!P0 HADD2.F32 R63, -RZ, R63.H0_H0 ;  /* 0x2000003fff3f8230 */ /* 0x000fe20000004100 */
[----:B------:R-:W-:Y:S01]  /*40d0*/  @!P0 SHF.R.U64 R54, R56, 0x10, R57 ;  /* 0x0000001038368819 */ /* 0x000fe20000001239 */
[----:B------:R-:W-:Y:S01]  /*40e0*/  @!P0 HADD2.F32 R56, -RZ, R62.H0_H0 ;  /* 0x2000003eff388230 */ /* 0x000fe20000004100 */
[----:B------:R-:W-:Y:S01]  /*40f0*/  MOV R41, R42 ;  /* 0x0000002a00297202 */ /* 0x000fe20000000f00 */
[----:B------:R-:W-:Y:S01]  /*4100*/  @!P0 HADD2.F32 R44, -RZ, R44.H0_H0 ;  /* 0x2000002cff2c8230 */ /* 0x000fe20000004100 */
[--C-:B------:R-:W-:Y:S01]  /*4110*/  @!P0 SHF.R.U64 R42, R42, 0x10, R43.reuse ;  /* 0x000000102a2a8819 */ /* 0x100fe2000000122b */
[----:B------:R-:W-:Y:S01]  /*4120*/  @!P0 HADD2.F32 R54, -RZ, R54.H0_H0 ;  /* 0x20000036ff368230 */ /* 0x000fe20000004100 */
[----:B------:R-:W-:Y:S01]  /*4130*/  @!P0 SHF.R.U32.HI R43, RZ, 0x10, R43 ;  /* 0x00000010ff2b8819 */ /* 0x000fe2000001162b */
[----:B------:R-:W-:Y:S02]  /*4140*/  @!P0 HADD2.F32 R41, -RZ, R41.H0_H0 ;  /* 0x20000029ff298230 */ /* 0x000fe40000004100 */
[----:B------:R-:W-:Y:S02]  /*4150*/  @!P0 HADD2.F32 R65, -RZ, R65.H0_H0 ;  /* 0x20000041ff418230 */ /* 0x000fe40000004100 */
[----:B------:R-:W-:Y:S02]  /*4160*/  @!P0 HADD2.F32 R67, -RZ, R67.H0_H0 ;  /* 0x20000043ff438230 */ /* 0x000fe40000004100 */
[----:B------:R-:W-:Y:S02]  /*4170*/  @!P0 HADD2.F32 R50, -RZ, R45.H0_H0 ;  /* 0x2000002dff328230 */ /* 0x000fe40000004100 */
[----:B------:R-:W-:Y:S02]  /*4180*/  @!P0 HADD2.F32 R46, -RZ, R46.H0_H0 ;  /* 0x2000002eff2e8230 */ /* 0x000fe40000004100 */
[----:B------:R-:W-:Y:S01]  /*4190*/  @!P0 HADD2.F32 R43, -RZ, R43.H0_H0 ;  /* 0x2000002bff2b8230 */ /* 0x000fe20000004100 */
[----:B-1----:R-:W-:Y:S01]  /*41a0*/  @!P0 IMAD.MOV.U32 R47, RZ, RZ, R28 ;  /* 0x000000ffff2f8224 */ /* 0x002fe200078e001c */
[----:B------:R-:W-:Y:S04]  /*41b0*/  @!P0 MOV R48, R29 ;  /* 0x0000001d00308202 */ /* 0x000fe80000000f00 */
[--C-:B------:R-:W-:Y:S02]  /*41c0*/  @!P0 HADD2.F32 R52, -RZ, R47.reuse.H0_H0 ;  /* 0x2000002fff348230 */ /* 0x100fe40000004100 */
[----:B------:R-:W-:Y:S01]  /*41d0*/  @!P0 HADD2.F32 R45, -RZ, R48.H0_H0 ;  /* 0x20000030ff2d8230 */ /* 0x000fe20000004100 */
[----:B--2---:R-:W-:Y:S01]  /*41e0*/  @!P0 MOV R59, R80 ;  /* 0x00000050003b8202 */ /* 0x004fe20000000f00 */
[----:B------:R-:W-:Y:S01]  /*41f0*/  @!P0 HADD2.F32 R47, -RZ, R47.H1_H1 ;  /* 0x3000002fff2f8230 */ /* 0x000fe20000004100 */
[C---:B------:R-:W-:Y:S01]  /*4200*/  @!P0 FMUL.FTZ R2, R52.reuse, R49 ;  /* 0x0000003134028220 */ /* 0x040fe20000410000 */
[----:B------:R-:W-:Y:S01]  /*4210*/  @!P0 MOV R58, R81 ;  /* 0x00000051003a8202 */ /* 0x000fe20000000f00 */
[----:B------:R-:W-:Y:S01]  /*4220*/  @!P0 FMUL.FTZ R4, R45, R50 ;  /* 0x000000322d048220 */ /* 0x000fe20000410000 */
[--C-:B------:R-:W-:Y:S01]  /*4230*/  @!P0 HADD2.F32 R53, -RZ, R59.reuse.H0_H0 ;  /* 0x2000003bff358230 */ /* 0x100fe20000004100 */
[----:B------:R-:W-:Y:S01]  /*4240*/  @!P0 FMUL.FTZ R3, R47, R46 ;  /* 0x0000002e2f038220 */ /* 0x000fe20000410000 */
[----:B------:R-:W-:Y:S01]  /*4250*/  @!P0 MOV R64, R83 ;  /* 0x0000005300408202 */ /* 0x000fe20000000f00 */
[----:B------:R-:W-:Y:S02]  /*4260*/  @!P0 HADD2.F32 R57, -RZ, R58.H0_H0 ;  /* 0x2000003aff398230 */ /* 0x000fe40000004100 */
[C---:B------:R-:W-:Y:S02]  /*4270*/  @!P0 FMUL.FTZ R170, R53.reuse, R49 ;  /* 0x0000003135aa8220 */ /* 0x040fe40000410000 */
[-C--:B------:R-:W-:Y:S01]  /*4280*/  @!P0 FFMA.FTZ R2, R53, R55.reuse, R2 ;  /* 0x0000003735028223 */ /* 0x080fe20000010002 */
[----:B------:R-:W-:Y:S01]  /*4290*/  @!P0 HADD2.F32 R53, -RZ, R59.H1_H1 ;  /* 0x3000003bff358230 */ /* 0x000fe20000004100 */
[----:B------:R-:W-:Y:S01]  /*42a0*/  @!P0 FMUL.FTZ R172, R57, R50 ;  /* 0x0000003239ac8220 */ /* 0x000fe20000410000 */
[----:B------:R-:W-:Y:S01]  /*42b0*/  @!P0 HADD2.F32 R62, -RZ, R64.H0_H0 ;  /* 0x20000040ff3e8230 */ /* 0x000fe20000004100 */
[----:B------:R-:W-:Y:S01]  /*42c0*/  @!P0 FFMA.FTZ R170, R52, R55, -R170 ;  /* 0x0000003734aa8223 */ /* 0x000fe200000108aa */
[----:B------:R-:W-:Y:S01]  /*42d0*/  @!P0 HADD2.F32 R55, -RZ, R58.H1_H1 ;  /* 0x3000003aff378230 */ /* 0x000fe20000004100 */
[----:B------:R-:W-:Y:S01]  /*42e0*/  @!P0 FFMA.FTZ R172, R45, R56, -R172 ;  /* 0x000000382dac8223 */ /* 0x000fe200000108ac */
[----:B------:R-:W-:Y:S01]  /*42f0*/  @!P0 HADD2.F32 R45, -RZ, R48.H1_H1 ;  /* 0x30000030ff2d8230 */ /* 0x000fe20000004100 */
[----:B------:R-:W-:Y:S01]  /*4300*/  @!P0 IMAD.MOV.U32 R59, RZ, RZ, R82 ;  /* 0x000000ffff3b8224 */ /* 0x000fe200078e0052 */
[----:B------:R-:W-:Y:S01]  /*4310*/  @!P0 HADD2.F32 R58, -RZ, R60.H0_H0 ;  /* 0x2000003cff3a8230 */ /* 0x000fe20000004100 */
[-C--:B------:R-:W-:Y:S01]  /*4320*/  @!P0 FMUL.FTZ R173, R55, R44.reuse ;  /* 0x0000002c37ad8220 */ /* 0x080fe20000410000 */
[----:B------:R-:W-:Y:S01]  /*4330*/  @!P0 HADD2.F32 R64, -RZ, R64.H1_H1 ;  /* 0x30000040ff408230 */ /* 0x000fe20000004100 */
[C---:B------:R-:W-:Y:S01]  /*4340*/  @!P0 FMUL.FTZ R5, R45.reuse, R44 ;  /* 0x0000002c2d058220 */ /* 0x040fe20000410000 */
[--C-:B------:R-:W-:Y:S01]  /*4350*/  @!P0 HADD2.F32 R60, -RZ, R59.reuse.H1_H1 ;  /* 0x3000003bff3c8230 */ /* 0x100fe20000004100 */
[----:B------:R-:W-:Y:S01]  /*4360*/  @!P0 FFMA.FTZ R173, R45, R58, -R173 ;  /* 0x0000003a2dad8223 */ /* 0x000fe200000108ad */
[----:B------:R-:W-:Y:S01]  /*4370*/  @!P0 MOV R45, R30 ;  /* 0x0000001e002d8202 */ /* 0x000fe20000000f00 */
[----:B------:R-:W-:Y:S01]  /*4380*/  @!P0 FMUL.FTZ R179, R53, R46 ;  /* 0x0000002e35b38220 */ /* 0x000fe20000410000 */
[----:B------:R-:W-:Y:S01]  /*4390*/  @!P0 HADD2.F32 R59, -RZ, R59.H0_H0 ;  /* 0x2000003bff3b8230 */ /* 0x000fe20000004100 */
[----:B------:R-:W-:Y:S01]  /*43a0*/  @!P0 FMUL.FTZ R183, R64, R43 ;  /* 0x0000002b40b78220 */ /* 0x000fe20000410000 */
[----:B------:R-:W-:Y:S01]  /*43b0*/  @!P0 F2FP.PACK_AB R172, R173, R172 ;  /* 0x000000acadac823e */ /* 0x000fe200000000ff */
[-C--:B------:R-:W-:Y:S01]  /*43c0*/  @!P0 FFMA.FTZ R179, R47, R54.reuse, -R179 ;  /* 0x000000362fb38223 */ /* 0x080fe200000108b3 */
[----:B------:R-:W-:Y:S01]  /*43d0*/  @!P0 HADD2.F32 R47, -RZ, R42.H0_H0 ;  /* 0x2000002aff2f8230 */ /* 0x000fe20000004100 */
[----:B------:R-:W-:Y:S01]  /*43e0*/  @!P0 FMUL.FTZ R181, R59, R41 ;  /* 0x000000293bb58220 */ /* 0x000fe20000410000 */
[--C-:B------:R-:W-:Y:S01]  /*43f0*/  @!P0 HADD2.F32 R42, -RZ, R45.reuse.H0_H0 ;  /* 0x2000002dff2a8230 */ /* 0x100fe20000004100 */
[----:B------:R-:W-:Y:S01]  /*4400*/  @!P0 FFMA.FTZ R3, R53, R54, R3 ;  /* 0x0000003635038223 */ /* 0x000fe20000010003 */
[----:B------:R-:W-:Y:S01]  /*4410*/  @!P0 MOV R29, R172 ;  /* 0x000000ac001d8202 */ /* 0x000fe20000000f00 */
[----:B------:R-:W-:Y:S01]  /*4420*/  @!P0 FMUL.FTZ R178, R60, R47 ;  /* 0x0000002f3cb28220 */ /* 0x000fe20000410000 */
[----:B------:R-:W-:Y:S01]  /*4430*/  @!P0 F2FP.PACK_AB R179, R179, R170 ;  /* 0x000000aab3b3823e */ /* 0x000fe200000000ff */
[C---:B------:R-:W-:Y:S01]  /*4440*/  @!P0 FMUL.FTZ R6, R42.reuse, R41 ;  /* 0x000000292a068220 */ /* 0x040fe20000410000 */
[----:B------:R-:W-:Y:S01]  /*4450*/  @!P0 HADD2.F32 R41, -RZ, R40.H0_H0 ;  /* 0x20000028ff298230 */ /* 0x000fe20000004100 */
[----:B------:R-:W-:Y:S01]  /*4460*/  @!P0 IMAD.MOV.U32 R40, RZ, RZ, R31 ;  /* 0x000000ffff288224 */ /* 0x000fe200078e001f */
[----:B------:R-:W-:Y:S01]  /*4470*/  @!P0 HADD2.F32 R44, -RZ, R45.H1_H1 ;  /* 0x3000002dff2c8230 */ /* 0x000fe20000004100 */
[----:B------:R-:W-:Y:S01]  /*4480*/  @!P0 FFMA.FTZ R181, R42, R61, -R181 ;  /* 0x0000003d2ab58223 */ /* 0x000fe200000108b5 */
[----:B------:R-:W-:Y:S01]  /*4490*/  @!P0 MOV R28, R179 ;  /* 0x000000b3001c8202 */ /* 0x000fe20000000f00 */
[----:B------:R-:W-:Y:S01]  /*44a0*/  @!P0 FMUL.FTZ R180, R62, R41 ;  /* 0x000000293eb48220 */ /* 0x000fe20000410000 */
[--C-:B------:R-:W-:Y:S01]  /*44b0*/  @!P0 HADD2.F32 R42, -RZ, R40.reuse.H0_H0 ;  /* 0x20000028ff2a8230 */ /* 0x100fe20000004100 */
[----:B------:R-:W-:Y:S01]  /*44c0*/  @!P0 FFMA.FTZ R4, R57, R56, R4 ;  /* 0x0000003839048223 */ /* 0x000fe20000010004 */
[----:B------:R-:W-:Y:S01]  /*44d0*/  @!P0 HADD2.F32 R40, -RZ, R40.H1_H1 ;  /* 0x30000028ff288230 */ /* 0x000fe20000004100 */
[C---:B------:R-:W-:Y:S01]  /*44e0*/  @!P0 FFMA.FTZ R178, R44.reuse, R63, -R178 ;  /* 0x0000003f2cb28223 */ /* 0x040fe200000108b2 */
[----:B------:R-:W-:Y:S01]  /*44f0*/  @!P0 F2FP.PACK_AB R170, R3, R2 ;  /* 0x0000000203aa823e */ /* 0x000fe200000000ff */
[----:B------:R-:W-:Y:S02]  /*4500*/  @!P0 FMUL.FTZ R7, R44, R47 ;  /* 0x0000002f2c078220 */ /* 0x000fe40000410000 */
[----:B------:R-:W-:Y:S01]  /*4510*/  @!P0 FFMA.FTZ R180, R42, R65, -R180 ;  /* 0x000000412ab48223 */ /* 0x000fe200000108b4 */
[----:B------:R-:W-:Y:S01]  /*4520*/  @!P0 MOV R80, R170 ;  /* 0x000000aa00508202 */ /* 0x000fe20000000f00 */
[----:B------:R-:W-:Y:S01]  /*4530*/  @!P0 FFMA.FTZ R183, R40, R67, -R183 ;  /* 0x0000004328b78223 */ /* 0x000fe200000108b7 */
[----:B------:R-:W-:Y:S01]  /*4540*/  @!P0 F2FP.PACK_AB R178, R178, R181 ;  /* 0x000000b5b2b2823e */ /* 0x000fe200000000ff */
[----:B------:R-:W-:Y:S02]  /*4550*/  @!P0 FFMA.FTZ R5, R55, R58, R5 ;  /* 0x0000003a37058223 */ /* 0x000fe40000010005 */
[----:B------:R-:W-:Y:S01]  /*4560*/  @!P0 FFMA.FTZ R6, R59, R61, R6 ;  /* 0x0000003d3b068223 */ /* 0x000fe20000010006 */
[----:B------:R-:W-:Y:S01]  /*4570*/  @!P0 F2FP.PACK_AB R183, R183, R180 ;  /* 0x000000b4b7b7823e */ /* 0x000fe200000000ff */
[----:B------:R-:W-:Y:S01]  /*4580*/  @!P0 FMUL.FTZ R8, R42, R41 ;  /* 0x000000292a088220 */ /* 0x000fe20000410000 */
[----:B------:R-:W-:Y:S01]  /*4590*/  @!P0 F2FP.PACK_AB R173, R5, R4 ;  /* 0x0000000405ad823e */ /* 0x000fe200000000ff */
[----:B------:R-:W-:Y:S01]  /*45a0*/  @!P0 FFMA.FTZ R7, R60, R63, R7 ;  /* 0x0000003f3c078223 */ /* 0x000fe20000010007 */
[----:B------:R-:W-:Y:S01]  /*45b0*/  @!P0 MOV R31, R183 ;  /* 0x000000b7001f8202 */ /* 0x000fe20000000f00 */
[----:B------:R-:W-:Y:S02]  /*45c0*/  @!P0 FMUL.FTZ R9, R40, R43 ;  /* 0x0000002b28098220 */ /* 0x000fe40000410000 */
[----:B------:R-:W-:Y:S01]  /*45d0*/  @!P0 FFMA.FTZ R8, R62, R65, R8 ;  /* 0x000000413e088223 */ /* 0x000fe20000010008 */
[----:B------:R-:W-:Y:S01]  /*45e0*/  @!P0 F2FP.PACK_AB R180, R7, R6 ;  /* 0x0000000607b4823e */ /* 0x000fe200000000ff */
[----:B------:R-:W-:Y:S02]  /*45f0*/  @!P0 FFMA.FTZ R9, R64, R67, R9 ;  /* 0x0000004340098223 */ /* 0x000fe40000010009 */
[----:B------:R-:W-:Y:S01]  /*4600*/  @!P0 IMAD.MOV.U32 R30, RZ, RZ, R178 ;  /* 0x000000ffff1e8224 */ /* 0x000fe200078e00b2 */
[----:B------:R-:W-:Y:S01]  /*4610*/  @!P0 MOV R82, R180 ;  /* 0x000000b400528202 */ /* 0x000fe20000000f00 */
[----:B------:R-:W-:Y:S01]  /*4620*/  @!P0 IMAD.MOV.U32 R81, RZ, RZ, R173 ;  /* 0x000000ffff518224 */ /* 0x000fe200078e00ad */
[----:B------:R-:W-:Y:S02]  /*4630*/  @!P0 F2FP.PACK_AB R181, R9, R8 ;  /* 0x0000000809b5823e */ /* 0x000fe400000000ff */
[----:B------:R1:W-:Y:S02]  /*4640*/  STG.E.128 [R176.64], R28 ;  /* 0x0000001cb0007986 */ /* 0x0003e4000c101d06 */
[----:B------:R-:W-:Y:S06]  /*4650*/  @!P0 MOV R83, R181 ;  /* 0x000000b500538202 */ /* 0x000fec0000000f00 */
[----:B------:R1:W-:Y:S02]  /*4660*/  @!P2 STG.E.128 [R174.64], R80 ;  /* 0x00000050ae00a986 */ /* 0x0003e4000c101d06 */
.L_x_714:
[----:B------:R-:W-:Y:S05]  /*4670*/  BSYNC B0 ;  /* 0x0000000000007941 */ /* 0x000fea0003800000 */
.L_x_713:
[----:B------:R-:W-:Y:S01]  /*4680*/  ISETP.GE.AND P0, PT, R15, c[0x0][0x1d4], PT ;  /* 0x000075000f007a0c */ /* 0x000fe20003f06270 */
[----:B------:R-:W-:Y:S01]  /*4690*/  @!UPT UIADD3 URZ, URZ, URZ, URZ ;  /* 0x0000003f3f3ff290 */ /* 0x000fe2000fffe03f */
[----:B------:R-:W-:Y:S11]  /*46a0*/  BSSY B0, `(.L_x_715) ;  /* 0x0000074000007945 */ /* 0x000ff60003800000 */
[----:B------:R-:W-:-:S05]  /*46b0*/  @P0 BRA `(.L_x_716) ;  /* 0x0000072000000947 */ /* 0x000fca0003800000 */
[----:B------:R-:W-:Y:S02]  /*46c0*/  ISETP.GE.AND P2, PT, R104, c[0x0][0x1d4], PT ;  /* 0x0000750068007a0c */ /* 0x000fe40003f46270 */
[----:B------:R-:W-:Y:S02]  /*46d0*/  IADD3 R67, P1, P0, R162, R169, R137 ;  /* 0x000000a9a2437210 */ /* 0x000fe4000783e089 */
[----:B-1----:R-:W-:Y:S02]  /*46e0*/  IADD3 R82, R110, R171, RZ ;  /* 0x000000ab6e527210 */ /* 0x002fe40007ffe0ff */
[CC--:B------:R-:W-:Y:S07]  /*46f0*/  IADD3.X R56, R121.reuse, R168.reuse, R130, P1, P0 ;  /* 0x000000a879387210 */ /* 0x0c0fee0000fe0482 */
[----:B------:R-:W-:Y:S04]  /*4700*/  @!P2 IADD3 R65, P1, P0, R162, R169, R104 ;  /* 0x000000a9a241a210 */ /* 0x000fe8000783e068 */
[----:B------:R-:W-:Y:S02]  /*4710*/  @!P2 IADD3.X R58, R121, R168, R124, P1, P0 ;  /* 0x000000a8793aa210 */ /* 0x000fe40000fe047c */
[C---:B------:R-:W-:Y:S04]  /*4720*/  LEA R80, P0, R67.reuse, c[0x0][0x1c8], 0x1 ;  /* 0x0000720043507a11 */ /* 0x040fe800078008ff */
[----:B------:R-:W-:Y:S02]  /*4730*/  LEA.HI.X R81, R67, c[0x0][0x1cc], R56, 0x1, P0 ;  /* 0x0000730043517a11 */ /* 0x000fe400000f0c38 */
[C---:B------:R-:W-:Y:S02]  /*4740*/  @!P2 LEA R64, P0, R65.reuse, c[0x0][0x1c8], 0x1 ;  /* 0x000072004140aa11 */ /* 0x040fe400078008ff */
[----:B------:R-:W-:Y:S02]  /*4750*/  SHF.L.U32 R67, R82, 0x1, RZ ;  /* 0x0000000152437819 */ /* 0x000fe400000006ff */
[----:B------:R-:W-:Y:S01]  /*4760*/  @!P2 LEA.HI.X R65, R65, c[0x0][0x1cc], R58, 0x1, P0 ;  /* 0x000073004141aa11 */ /* 0x000fe200000f0c3a */
[----:B------:R-:W-:Y:S01]  /*4770*/  IMAD.IADD R58, R107, 0x1, R171 ;  /* 0x000000016b3a7824 */ /* 0x000fe200078e02ab */
[----:B------:R-:W-:Y:S01]  /*4780*/  ISETP.GE.AND P0, PT, R15, c[0x0][0x27c], PT ;  /* 0x00009f000f007a0c */ /* 0x000fe20003f06270 */
[----:B------:R-:W1:Y:S02]  /*4790*/  LDS.128 R60, [R67+0xc100] ;  /* 0x00c10000433c7984 */ /* 0x000e640000000c00 */
[----:B------:R-:W-:Y:S06]  /*47a0*/  IMAD.SHL.U32 R56, R58, 0x2, RZ ;  /* 0x000000023a387824 */ /* 0x000fec00078e00ff */
[----:B------:R-:W2:Y:S04]  /*47b0*/  LDS.128 R28, [R56+0xc100] ;  /* 0x00c10000381c7984 */ /* 0x000ea80000000c00 */
[----:B------:R-:W-:Y:S01]  /*47c0*/  @!P0 SHF.R.U64 R34, R34, 0x10, R35 ;  /* 0x0000001022228819 */ /* 0x000fe20000001223 */
[----:B------:R-:W-:Y:S01]  /*47d0*/  @!P0 HADD2.F32 R42, -RZ, R39.H1_H1 ;  /* 0x30000027ff2a8230 */ /* 0x000fe20000004100 */
[----:B------:R-:W-:Y:S01]  /*47e0*/  @!P0 SHF.R.U64 R40, R32, 0x10, R33 ;  /* 0x0000001020288819 */ /* 0x000fe20000001221 */
[--C-:B------:R-:W-:Y:S01]  /*47f0*/  @!P0 HADD2.F32 R44, -RZ, R71.reuse.H1_H1 ;  /* 0x30000047ff2c8230 */ /* 0x100fe20000004100 */
[----:B------:R-:W-:Y:S01]  /*4800*/  @!P0 SHF.R.U32.HI R32, RZ, 0x10, R35 ;  /* 0x00000010ff208819 */ /* 0x000fe20000011623 */
[----:B------:R-:W-:Y:S01]  /*4810*/  @!P0 HADD2.F32 R47, -RZ, R71.H0_H0 ;  /* 0x20000047ff2f8230 */ /* 0x000fe20000004100 */
[----:B------:R-:W-:Y:S01]  /*4820*/  @!P0 SHF.R.U32.HI R33, RZ, 0x10, R33 ;  /* 0x00000010ff218819 */ /* 0x000fe20000011621 */
[--C-:B------:R-:W-:Y:S01]  /*4830*/  @!P0 HADD2.F32 R53, -RZ, R70.reuse.H0_H0 ;  /* 0x20000046ff358230 */ /* 0x100fe20000004100 */
[--C-:B------:R-:W-:Y:S01]  /*4840*/  @!P0 SHF.R.U64 R46, R76, 0x10, R77.reuse ;  /* 0x000000104c2e8819 */ /* 0x100fe2000000124d */
[----:B------:R-:W-:Y:S01]  /*4850*/  @!P0 HADD2.F32 R57, -RZ, R70.H1_H1 ;  /* 0x30000046ff398230 */ /* 0x000fe20000004100 */
[----:B------:R-:W-:Y:S01]  /*4860*/  @!P0 SHF.R.U32.HI R48, RZ, 0x10, R77 ;  /* 0x00000010ff308819 */ /* 0x000fe2000001164d */
[----:B------:R-:W-:Y:S01]  /*4870*/  @!P0 HADD2.F32 R40, -RZ, R40.H0_H0 ;  /* 0x20000028ff288230 */ /* 0x000fe20000004100 */
[--C-:B------:R-:W-:Y:S01]  /*4880*/  @!P0 SHF.R.U32.HI R59, RZ, 0x10, R79.reuse ;  /* 0x00000010ff3b8819 */ /* 0x100fe2000001164f */
[----:B------:R-:W-:Y:S01]  /*4890*/  @!P0 HADD2.F32 R46, -RZ, R46.H0_H0 ;  /* 0x2000002eff2e8230 */ /* 0x000fe20000004100 */
[----:B------:R-:W-:Y:S01]  /*48a0*/  @!P0 SHF.R.U64 R55, R78, 0x10, R79 ;  /* 0x000000104e378819 */ /* 0x000fe2000000124f */
[----:B------:R-:W-:Y:S02]  /*48b0*/  @!P0 HADD2.F32 R48, -RZ, R48.H0_H0 ;  /* 0x20000030ff308230 */ /* 0x000fe40000004100 */
[----:B------:R-:W-:Y:S02]  /*48c0*/  @!P0 HADD2.F32 R59, -RZ, R59.H0_H0 ;  /* 0x2000003bff3b8230 */ /* 0x000fe40000004100 */
[----:B------:R-:W-:Y:S01]  /*48d0*/  @!P0 HADD2.F32 R55, -RZ, R55.H0_H0 ;  /* 0x20000037ff378230 */ /* 0x000fe20000004100 */
[----:B-1----:R-:W-:Y:S01]  /*48e0*/  @!P0 IMAD.MOV.U32 R49, RZ, RZ, R63 ;  /* 0x000000ffff318224 */ /* 0x002fe200078e003f */
[----:B------:R-:W-:Y:S02]  /*48f0*/  @!P0 MOV R45, R60 ;  /* 0x0000003c002d8202 */ /* 0x000fe40000000f00 */
[----:B------:R-:W-:Y:S02]  /*4900*/  @!P0 MOV R50, R62 ;  /* 0x0000003e00328202 */ /* 0x000fe40000000f00 */
[----:B------:R-:W-:Y:S02]  /*4910*/  @!P0 HADD2.F32 R54, -RZ, R49.H1_H1 ;  /* 0x30000031ff368230 */ /* 0x000fe40000004100 */
[--C-:B------:R-:W-:Y:S01]  /*4920*/  @!P0 HADD2.F32 R43, -RZ, R45.reuse.H0_H0 ;  /* 0x2000002dff2b8230 */ /* 0x100fe20000004100 */
[----:B--2---:R-:W-:Y:S01]  /*4930*/  @!P0 IMAD.MOV.U32 R35, RZ, RZ, R28 ;  /* 0x000000ffff238224 */ /* 0x004fe200078e001c */
[----:B------:R-:W-:Y:S02]  /*4940*/  @!P0 HADD2.F32 R45, -RZ, R45.H1_H1 ;  /* 0x3000002dff2d8230 */ /* 0x000fe40000004100 */
[----:B------:R-:W-:Y:S01]  /*4950*/  @!P0 HADD2.F32 R52, -RZ, R49.H0_H0 ;  /* 0x20000031ff348230 */ /* 0x000fe20000004100 */
[----:B------:R-:W-:Y:S01]  /*4960*/  @!P0 FMUL.FTZ R56, R43, R42 ;  /* 0x0000002a2b388220 */ /* 0x000fe20000410000 */
[--C-:B------:R-:W-:Y:S01]  /*4970*/  @!P0 HADD2.F32 R41, -RZ, R35.reuse.H0_H0 ;  /* 0x20000023ff298230 */ /* 0x100fe20000004100 */
[----:B------:R-:W-:Y:S01]  /*4980*/  @!P0 FMUL.FTZ R67, R45, R40 ;  /* 0x000000282d438220 */ /* 0x000fe20000410000 */
[----:B------:R-:W-:Y:S02]  /*4990*/  @!P0 HADD2.F32 R35, -RZ, R35.H1_H1 ;  /* 0x30000023ff238230 */ /* 0x000fe40000004100 */
[--C-:B------:R-:W-:Y:S01]  /*49a0*/  @!P0 HADD2.F32 R49, -RZ, R50.reuse.H0_H0 ;  /* 0x20000032ff318230 */ /* 0x100fe20000004100 */
[C---:B------:R-:W-:Y:S01]  /*49b0*/  @!P0 FMUL.FTZ R2, R41.reuse, R42 ;  /* 0x0000002a29028220 */ /* 0x040fe20000410000 */
[----:B------:R-:W-:Y:S01]  /*49c0*/  @!P0 HADD2.F32 R50, -RZ, R50.H1_H1 ;  /* 0x30000032ff328230 */ /* 0x000fe20000004100 */
[-C--:B------:R-:W-:Y:S01]  /*49d0*/  @!P0 FFMA.FTZ R56, R41, R44.reuse, -R56 ;  /* 0x0000002c29388223 */ /* 0x080fe20000010838 */
[----:B------:R-:W-:Y:S01]  /*49e0*/  @!P0 MOV R41, R29 ;  /* 0x0000001d00298202 */ /* 0x000fe20000000f00 */
[----:B------:R-:W-:Y:S01]  /*49f0*/  @!P0 FFMA.FTZ R2, R43, R44, R2 ;  /* 0x0000002c2b028223 */ /* 0x000fe20000010002 */
[----:B------:R-:W-:Y:S01]  /*4a00*/  @!P0 MOV R44, R61 ;  /* 0x0000003d002c8202 */ /* 0x000fe20000000f00 */
[C---:B------:R-:W-:Y:S01]  /*4a10*/  @!P0 FMUL.FTZ R3, R35.reuse, R40 ;  /* 0x0000002823038220 */ /* 0x040fe20000410000 */
[----:B------:R-:W-:Y:S01]  /*4a20*/  @!P0 HADD2.F32 R40, -RZ, R33.H0_H0 ;  /* 0x20000021ff288230 */ /* 0x000fe20000004100 */
[-C--:B------:R-:W-:Y:S01]  /*4a30*/  @!P0 FFMA.FTZ R67, R35, R46.reuse, -R67 ;  /* 0x0000002e23438223 */ /* 0x080fe20000010843 */
[----:B------:R-:W-:Y:S01]  /*4a40*/  @!P0 HADD2.F32 R33, -RZ, R41.H1_H1 ;  /* 0x30000029ff218230 */ /* 0x000fe20000004100 */
[----:B------:R-:W-:Y:S01]  /*4a50*/  @!P0 FFMA.FTZ R3, R45, R46, R3 ;  /* 0x0000002e2d038223 */ /* 0x000fe20000010003 */
[--C-:B------:R-:W-:Y:S02]  /*4a60*/  @!P0 HADD2.F32 R43, -RZ, R44.reuse.H0_H0 ;  /* 0x2000002cff2b8230 */ /* 0x100fe40000004100 */
[----:B------:R-:W-:Y:S01]  /*4a70*/  @!P0 HADD2.F32 R44, -RZ, R44.H1_H1 ;  /* 0x3000002cff2c8230 */ /* 0x000fe20000004100 */
[----:B------:R-:W-:Y:S01]  /*4a80*/  @!P0 FMUL.FTZ R5, R33, R40 ;  /* 0x0000002821058220 */ /* 0x000fe20000410000 */
[----:B------:R-:W-:Y:S01]  /*4a90*/  @!P0 F2FP.PACK_AB R56, R67, R56 ;  /* 0x000000384338823e */ /* 0x000fe200000000ff */
[----:B------:R-:W-:Y:S01]  /*4aa0*/  @!P0 HADD2.F32 R35, -RZ, R39.H0_H0 ;  /* 0x20000027ff238230 */ /* 0x000fe20000004100 */
[----:B------:R-:W-:Y:S01]  /*4ab0*/  @!P0 MOV R39, R31 ;  /* 0x0000001f00278202 */ /* 0x000fe20000000f00 */
[----:B------:R-:W-:Y:S01]  /*4ac0*/  @!P0 FMUL.FTZ R83, R44, R40 ;  /* 0x000000282c538220 */ /* 0x000fe20000410000 */
[----:B------:R-:W-:Y:S01]  /*4ad0*/  @!P0 MOV R28, R56 ;  /* 0x00000038001c8202 */ /* 0x000fe20000000f00 */
[----:B------:R-:W-:Y:S01]  /*4ae0*/  @!P0 HADD2.F32 R42, -RZ, R41.H0_H0 ;  /* 0x20000029ff2a8230 */ /* 0x000fe20000004100 */
[-C--:B------:R-:W-:Y:S01]  /*4af0*/  @!P0 FMUL.FTZ R58, R43, R35.reuse ;  /* 0x000000232b3a8220 */ /* 0x080fe20000410000 */
[--C-:B------:R-:W-:Y:S01]  /*4b00*/  @!P0 HADD2.F32 R40, -RZ, R39.reuse.H0_H0 ;  /* 0x20000027ff288230 */ /* 0x100fe20000004100 */
[----:B------:R-:W-:Y:S01]  /*4b10*/  @!P0 FFMA.FTZ R83, R33, R48, -R83 ;  /* 0x0000003021538223 */ /* 0x000fe20000010853 */
[----:B------:R-:W-:Y:S01]  /*4b20*/  @!P0 HADD2.F32 R33, -RZ, R32.H0_H0 ;  /* 0x20000020ff218230 */ /* 0x000fe20000004100 */
[C---:B------:R-:W-:Y:S01]  /*4b30*/  @!P0 FMUL.FTZ R4, R42.reuse, R35 ;  /* 0x000000232a048220 */ /* 0x040fe20000410000 */
[----:B------:R-:W-:Y:S01]  /*4b40*/  @!P0 HADD2.F32 R32, -RZ, R39.H1_H1 ;  /* 0x30000027ff208230 */ /* 0x000fe20000004100 */
[----:B------:R-:W-:Y:S01]  /*4b50*/  @!P0 FFMA.FTZ R58, R42, R47, -R58 ;  /* 0x0000002f2a3a8223 */ /* 0x000fe2000001083a */
[--C-:B------:R-:W-:Y:S01]  /*4b60*/  @!P0 HADD2.F32 R35, -RZ, R38.reuse.H1_H1 ;  /* 0x30000026ff238230 */ /* 0x100fe20000004100 */
[-C--:B------:R-:W-:Y:S02]  /*4b70*/  @!P0 FMUL.FTZ R173, R54, R33.reuse ;  /* 0x0000002136ad8220 */ /* 0x080fe40000410000 */
[C---:B------:R-:W-:Y:S01]  /*4b80*/  @!P0 FMUL.FTZ R9, R32.reuse, R33 ;  /* 0x0000002120098220 */ /* 0x040fe20000410000 */
[----:B------:R-:W-:Y:S01]  /*4b90*/  @!P0 F2FP.PACK_AB R83, R83, R58 ;  /* 0x0000003a5353823e */ /* 0x000fe200000000ff */
[----:B------:R-:W-:Y:S01]  /*4ba0*/  @!P0 FFMA.FTZ R173, R32, R59, -R173 ;  /* 0x0000003b20ad8223 */ /* 0x000fe200000108ad */
[----:B------:R-:W-:Y:S01]  /*4bb0*/  @!P0 F2FP.PACK_AB R58, R3, R2 ;  /* 0x00000002033a823e */ /* 0x000fe200000000ff */
[----:B------:R-:W-:Y:S01]  /*4bc0*/  @!P0 IMAD.MOV.U32 R32, RZ, RZ, R30 ;  /* 0x000000ffff208224 */ /* 0x000fe200078e001e */
[----:B------:R-:W-:Y:S01]  /*4bd0*/  @!P0 MOV R29, R83 ;  /* 0x00000053001d8202 */ /* 0x000fe20000000f00 */
[-C--:B------:R-:W-:Y:S01]  /*4be0*/  @!P0 FMUL.FTZ R82, R52, R35.reuse ;  /* 0x0000002334528220 */ /* 0x080fe20000410000 */
[----:B------:R-:W-:Y:S01]  /*4bf0*/  @!P0 MOV R60, R58 ;  /* 0x0000003a003c8202 */ /* 0x000fe20000000f00 */
[C---:B------:R-:W-:Y:S01]  /*4c00*/  @!P0 FMUL.FTZ R8, R40.reuse, R35 ;  /* 0x0000002328088220 */ /* 0x040fe20000410000 */
[----:B------:R-:W-:Y:S01]  /*4c10*/  @!P0 HADD2.F32 R35, -RZ, R38.H0_H0 ;  /* 0x20000026ff238230 */ /* 0x000fe20000004100 */
[----:B------:R-:W-:Y:S01]  /*4c20*/  @!P0 FFMA.FTZ R4, R43, R47, R4 ;  /* 0x0000002f2b048223 */ /* 0x000fe20000010004 */
[----:B------:R-:W-:Y:S01]  /*4c30*/  @!P0 HADD2.F32 R33, -RZ, R34.H0_H0 ;  /* 0x20000022ff218230 */ /* 0x000fe20000004100 */
[----:B------:R-:W-:Y:S01]  /*4c40*/  @!P0 FFMA.FTZ R82, R40, R57, -R82 ;  /* 0x0000003928528223 */ /* 0x000fe20000010852 */
[--C-:B------:R-:W-:Y:S01]  /*4c50*/  @!P0 HADD2.F32 R34, -RZ, R32.reuse.H0_H0 ;  /* 0x20000020ff228230 */ /* 0x100fe20000004100 */
[----:B------:R-:W-:Y:S01]  /*4c60*/  @!P0 FMUL.FTZ R170, R49, R35 ;  /* 0x0000002331aa8220 */ /* 0x000fe20000410000 */
[----:B------:R-:W-:Y:S01]  /*4c70*/  @!P0 HADD2.F32 R32, -RZ, R32.H1_H1 ;  /* 0x30000020ff208230 */ /* 0x000fe20000004100 */
[----:B------:R-:W-:Y:S01]  /*4c80*/  @!P0 FMUL.FTZ R175, R50, R33 ;  /* 0x0000002132af8220 */ /* 0x000fe20000410000 */
[----:B------:R-:W-:Y:S01]  /*4c90*/  @!P0 F2FP.PACK_AB R82, R173, R82 ;  /* 0x00000052ad52823e */ /* 0x000fe200000000ff */
[C---:B------:R-:W-:Y:S02]  /*4ca0*/  @!P0 FMUL.FTZ R6, R34.reuse, R35 ;  /* 0x0000002322068220 */ /* 0x040fe40000410000 */
[----:B------:R-:W-:Y:S01]  /*4cb0*/  @!P0 FFMA.FTZ R170, R34, R53, -R170 ;  /* 0x0000003522aa8223 */ /* 0x000fe200000108aa */
[----:B------:R-:W-:Y:S01]  /*4cc0*/  @!P0 MOV R31, R82 ;  /* 0x00000052001f8202 */ /* 0x000fe20000000f00 */
[----:B------:R-:W-:Y:S02]  /*4cd0*/  @!P0 FFMA.FTZ R175, R32, R55, -R175 ;  /* 0x0000003720af8223 */ /* 0x000fe400000108af */
[----:B------:R-:W-:Y:S02]  /*4ce0*/  @!P0 FFMA.FTZ R5, R44, R48, R5 ;  /* 0x000000302c058223 */ /* 0x000fe40000010005 */
[----:B------:R-:W-:Y:S01]  /*4cf0*/  @!P0 FMUL.FTZ R7, R32, R33 ;  /* 0x0000002120078220 */ /* 0x000fe20000410000 */
[----:B------:R-:W-:Y:S01]  /*4d00*/  @!P0 F2FP.PACK_AB R175, R175, R170 ;  /* 0x000000aaafaf823e */ /* 0x000fe200000000ff */
[----:B------:R-:W-:Y:S01]  /*4d10*/  @!P0 FFMA.FTZ R6, R49, R53, R6 ;  /* 0x0000003531068223 */ /* 0x000fe20000010006 */
[----:B------:R-:W-:Y:S01]  /*4d20*/  @!P0 F2FP.PACK_AB R67, R5, R4 ;  /* 0x000000040543823e */ /* 0x000fe200000000ff */
[----:B------:R-:W-:Y:S02]  /*4d30*/  @!P0 FFMA.FTZ R7, R50, R55, R7 ;  /* 0x0000003732078223 */ /* 0x000fe40000010007 */
[----:B------:R-:W-:Y:S02]  /*4d40*/  @!P0 FFMA.FTZ R8, R52, R57, R8 ;  /* 0x0000003934088223 */ /* 0x000fe40000010008 */
        /* <DEDUP_REMOVED lines=9> */
.L_x_716:
[----:B------:R-:W-:Y:S05]  /*4de0*/  BSYNC B0 ;  /* 0x0000000000007941 */ /* 0x000fea0003800000 */
.L_x_715:
[----:B------:R-:W-:Y:S11]  /*4df0*/  ISETP.GE.AND P0, PT, R16, c[0x0][0x1d4], PT ;  /* 0x0000750010007a0c */ /* 0x000ff60003f06270 */
[----:B------:R-:W-:Y:S02]  /*4e00*/  @!UPT UIADD3 URZ, URZ, URZ, URZ ;  /* 0x0000003f3f3ff290 */ /* 0x000fe4000fffe03f */
[----:B------:R-:W-:-:S05]  /*4e10*/  @P0 BRA `(.L_x_700) ;  /* 0x0000093000000947 */ /* 0x000fca0003800000 */
[-C--:B-1----:R-:W-:Y:S02]  /*4e20*/  IADD3 R62, R134, R171.reuse, RZ ;  /* 0x000000ab863e7210 */ /* 0x082fe40007ffe0ff */
[----:B------:R-:W-:Y:S02]  /*4e30*/  IADD3 R171, R106, R171, RZ ;  /* 0x000000ab6aab7210 */ /* 0x000fe40007ffe0ff */
[----:B------:R-:W-:Y:S02]  /*4e40*/  SHF.L.U32 R65, R62, 0x1, RZ ;  /* 0x000000013e417819 */ /* 0x000fe400000006ff */
[----:B------:R-:W-:Y:S01]  /*4e50*/  IADD3 R61, P1, P0, R162, R169, R136 ;  /* 0x000000a9a23d7210 */ /* 0x000fe2000783e088 */
[----:B------:R-:W-:Y:S02]  /*4e60*/  IMAD.SHL.U32 R64, R171, 0x2, RZ ;  /* 0x00000002ab407824 */ /* 0x000fe400078e00ff */
[----:B------:R-:W1:Y:S01]  /*4e70*/  LDS.128 R56, [R65+0xc100] ;  /* 0x00c1000041387984 */ /* 0x000e620000000c00 */
[----:B------:R-:W-:Y:S02]  /*4e80*/  IADD3.X R60, R121, R168, R128, P1, P0 ;  /* 0x000000a8793c7210 */ /* 0x000fe40000fe0480 */
[C---:B------:R-:W-:Y:S04]  /*4e90*/  LEA R62, P0, R61.reuse, c[0x0][0x1c8], 0x1 ;  /* 0x000072003d3e7a11 */ /* 0x040fe800078008ff */
[----:B------:R-:W-:Y:S01]  /*4ea0*/  LEA.HI.X R63, R61, c[0x0][0x1cc], R60, 0x1, P0 ;  /* 0x000073003d3f7a11 */ /* 0x000fe200000f0c3c */
[----:B------:R-:W2:Y:S01]  /*4eb0*/  LDS.128 R28, [R64+0xc100] ;  /* 0x00c10000401c7984 */ /* 0x000ea20000000c00 */
[----:B------:R-:W-:Y:S11]  /*4ec0*/  ISETP.GE.AND P0, PT, R16, c[0x0][0x27c], PT ;  /* 0x00009f0010007a0c */ /* 0x000ff60003f06270 */
[----:B------:R-:W-:Y:S02]  /*4ed0*/  @!UPT UIADD3 URZ, URZ, URZ, URZ ;  /* 0x0000003f3f3ff290 */ /* 0x000fe4000fffe03f */
[----:B------:R-:W-:Y:S01]  /*4ee0*/  @!P0 SHF.R.U64 R32, R24, 0x10, R25 ;  /* 0x0000001018208819 */ /* 0x000fe20000001219 */
[--C-:B------:R-:W-:Y:S01]  /*4ef0*/  @!P0 HADD2.F32 R40, -RZ, R68.reuse.H1_H1 ;  /* 0x30000044ff288230 */ /* 0x100fe20000004100 */
[--C-:B------:R-:W-:Y:S01]  /*4f00*/  @!P0 SHF.R.U32.HI R24, RZ, 0x10, R27.reuse ;  /* 0x00000010ff188819 */ /* 0x100fe2000001161b */
[----:B------:R-:W-:Y:S01]  /*4f10*/  @!P0 HADD2.F32 R45, -RZ, R68.H0_H0 ;  /* 0x20000044ff2d8230 */ /* 0x000fe20000004100 */
[----:B------:R-:W-:Y:S01]  /*4f20*/  @!P0 SHF.R.U64 R26, R26, 0x10, R27 ;  /* 0x000000101a1a8819 */ /* 0x000fe2000000121b */
[----:B------:R-:W-:Y:S01]  /*4f30*/  @!P0 HADD2.F32 R35, -RZ, R32.H0_H0 ;  /* 0x20000020ff238230 */ /* 0x000fe20000004100 */
[----:B------:R-:W-:Y:S01]  /*4f40*/  @!P0 SHF.R.U32.HI R25, RZ, 0x10, R25 ;  /* 0x00000010ff198819 */ /* 0x000fe20000011619 */
[--C-:B------:R-:W-:Y:S01]  /*4f50*/  @!P0 HADD2.F32 R49, -RZ, R66.reuse.H1_H1 ;  /* 0x30000042ff318230 */ /* 0x100fe20000004100 */
[--C-:B------:R-:W-:Y:S01]  /*4f60*/  @!P0 SHF.R.U32.HI R47, RZ, 0x10, R73.reuse ;  /* 0x00000010ff2f8819 */ /* 0x100fe20000011649 */
[----:B------:R-:W-:Y:S01]  /*4f70*/  @!P0 HADD2.F32 R55, -RZ, R66.H0_H0 ;  /* 0x20000042ff378230 */ /* 0x000fe20000004100 */
[----:B------:R-:W-:Y:S01]  /*4f80*/  @!P0 SHF.R.U64 R41, R72, 0x10, R73 ;  /* 0x0000001048298819 */ /* 0x000fe20000001249 */
[----:B------:R-:W-:Y:S01]  /*4f90*/  @!P0 HADD2.F32 R25, -RZ, R25.H0_H0 ;  /* 0x20000019ff198230 */ /* 0x000fe20000004100 */
[--C-:B------:R-:W-:Y:S01]  /*4fa0*/  @!P0 SHF.R.U32.HI R54, RZ, 0x10, R75.reuse ;  /* 0x00000010ff368819 */ /* 0x100fe2000001164b */
[----:B------:R-:W-:Y:S01]  /*4fb0*/  @!P0 HADD2.F32 R47, -RZ, R47.H0_H0 ;  /* 0x2000002fff2f8230 */ /* 0x000fe20000004100 */
[----:B------:R-:W-:Y:S01]  /*4fc0*/  @!P0 SHF.R.U64 R53, R74, 0x10, R75 ;  /* 0x000000104a358819 */ /* 0x000fe2000000124b */
[----:B------:R-:W-:Y:S02]  /*4fd0*/  @!P0 HADD2.F32 R41, -RZ, R41.H0_H0 ;  /* 0x20000029ff298230 */ /* 0x000fe40000004100 */
[----:B------:R-:W-:Y:S01]  /*4fe0*/  @!P0 HADD2.F32 R54, -RZ, R54.H0_H0 ;  /* 0x20000036ff368230 */ /* 0x000fe20000004100 */
[----:B-1----:R-:W-:Y:S01]  /*4ff0*/  @!P0 IMAD.MOV.U32 R44, RZ, RZ, R57 ;  /* 0x000000ffff2c8224 */ /* 0x002fe200078e0039 */
[----:B------:R-:W-:Y:S01]  /*5000*/  @!P0 MOV R42, R56 ;  /* 0x00000038002a8202 */ /* 0x000fe20000000f00 */
[----:B------:R-:W-:Y:S01]  /*5010*/  @!P0 HADD2.F32 R34, -RZ, R37.H1_H1 ;  /* 0x30000025ff228230 */ /* 0x000fe20000004100 */
[----:B------:R-:W-:Y:S01]  /*5020*/  @!P0 MOV R48, R58 ;  /* 0x0000003a00308202 */ /* 0x000fe20000000f00 */
[----:B------:R-:W-:Y:S01]  /*5030*/  @!P0 HADD2.F32 R53, -RZ, R53.H0_H0 ;  /* 0x20000035ff358230 */ /* 0x000fe20000004100 */
[----:B------:R-:W-:Y:S01]  /*5040*/  @!P0 MOV R52, R59 ;  /* 0x0000003b00348202 */ /* 0x000fe20000000f00 */
[----:B------:R-:W-:Y:S01]  /*5050*/  @!P0 HADD2.F32 R39, -RZ, R42.H0_H0 ;  /* 0x2000002aff278230 */ /* 0x000fe20000004100 */
[----:B--2---:R-:W-:Y:S01]  /*5060*/  @!P0 MOV R33, R28 ;  /* 0x0000001c00218202 */ /* 0x004fe20000000f00 */
[--C-:B------:R-:W-:Y:S01]  /*5070*/  @!P0 HADD2.F32 R43, -RZ, R44.reuse.H0_H0 ;  /* 0x2000002cff2b8230 */ /* 0x100fe20000004100 */
[----:B------:R-:W-:Y:S02]  /*5080*/  @!P0 MOV R32, R29 ;  /* 0x0000001d00208202 */ /* 0x000fe40000000f00 */
[-C--:B------:R-:W-:Y:S01]  /*5090*/  @!P0 FMUL.FTZ R60, R39, R34.reuse ;  /* 0x00000022273c8220 */ /* 0x080fe20000410000 */
[----:B------:R-:W-:Y:S02]  /*50a0*/  @!P0 HADD2.F32 R44, -RZ, R44.H1_H1 ;  /* 0x3000002cff2c8230 */ /* 0x000fe40000004100 */
[--C-:B------:R-:W-:Y:S02]  /*50b0*/  @!P0 HADD2.F32 R27, -RZ, R33.reuse.H0_H0 ;  /* 0x20000021ff1b8230 */ /* 0x100fe40000004100 */
[----:B------:R-:W-:Y:S01]  /*50c0*/  @!P0 HADD2.F32 R38, -RZ, R33.H1_H1 ;  /* 0x30000021ff268230 */ /* 0x000fe20000004100 */
[----:B------:R-:W-:Y:S01]  /*50d0*/  @!P0 FMUL.FTZ R65, R44, R25 ;  /* 0x000000192c418220 */ /* 0x000fe20000410000 */
[----:B------:R-:W-:Y:S01]  /*50e0*/  @!P0 HADD2.F32 R33, -RZ, R36.H1_H1 ;  /* 0x30000024ff218230 */ /* 0x000fe20000004100 */
[C---:B------:R-:W-:Y:S01]  /*50f0*/  @!P0 FMUL.FTZ R2, R27.reuse, R34 ;  /* 0x000000221b028220 */ /* 0x040fe20000410000 */
[----:B------:R-:W-:Y:S01]  /*5100*/  @!P0 HADD2.F32 R34, -RZ, R32.H0_H0 ;  /* 0x20000020ff228230 */ /* 0x000fe20000004100 */
[-C--:B------:R-:W-:Y:S01]  /*5110*/  @!P0 FFMA.FTZ R60, R27, R40.reuse, -R60 ;  /* 0x000000281b3c8223 */ /* 0x080fe2000001083c */
[----:B------:R-:W-:Y:S01]  /*5120*/  @!P0 HADD2.F32 R27, -RZ, R37.H0_H0 ;  /* 0x20000025ff1b8230 */ /* 0x000fe20000004100 */
[----:B------:R-:W-:Y:S01]  /*5130*/  @!P0 FMUL.FTZ R3, R38, R35 ;  /* 0x0000002326038220 */ /* 0x000fe20000410000 */
[----:B------:R-:W-:Y:S01]  /*5140*/  @!P0 HADD2.F32 R46, -RZ, R48.H0_H0 ;  /* 0x20000030ff2e8230 */ /* 0x000fe20000004100 */
[----:B------:R-:W-:Y:S01]  /*5150*/  @!P0 FFMA.FTZ R2, R39, R40, R2 ;  /* 0x0000002827028223 */ /* 0x000fe20000010002 */
[----:B------:R-:W-:Y:S01]  /*5160*/  @!P0 HADD2.F32 R42, -RZ, R42.H1_H1 ;  /* 0x3000002aff2a8230 */ /* 0x000fe20000004100 */
[-C--:B------:R-:W-:Y:S01]  /*5170*/  @!P0 FMUL.FTZ R64, R43, R27.reuse ;  /* 0x0000001b2b408220 */ /* 0x080fe20000410000 */
[----:B------:R-:W-:Y:S01]  /*5180*/  @!P0 HADD2.F32 R24, -RZ, R24.H0_H0 ;  /* 0x20000018ff188230 */ /* 0x000fe20000004100 */
[C---:B------:R-:W-:Y:S01]  /*5190*/  @!P0 FMUL.FTZ R4, R34.reuse, R27 ;  /* 0x0000001b22048220 */ /* 0x040fe20000410000 */
[--C-:B------:R-:W-:Y:S01]  /*51a0*/  @!P0 HADD2.F32 R50, -RZ, R52.reuse.H0_H0 ;  /* 0x20000034ff328230 */ /* 0x100fe20000004100 */
[----:B------:R-:W-:Y:S01]  /*51b0*/  @!P0 IMAD.MOV.U32 R27, RZ, RZ, R30 ;  /* 0x000000ffff1b8224 */ /* 0x000fe200078e001e */
[----:B------:R-:W-:Y:S01]  /*51c0*/  @!P0 HADD2.F32 R52, -RZ, R52.H1_H1 ;  /* 0x30000034ff348230 */ /* 0x000fe20000004100 */
[----:B------:R-:W-:Y:S01]  /*51d0*/  @!P0 FFMA.FTZ R64, R34, R45, -R64 ;  /* 0x0000002d22408223 */ /* 0x000fe20000010840 */
[----:B------:R-:W-:Y:S01]  /*51e0*/  @!P0 HADD2.F32 R34, -RZ, R32.H1_H1 ;  /* 0x30000020ff228230 */ /* 0x000fe20000004100 */
[----:B------:R-:W-:Y:S01]  /*51f0*/  @!P0 FMUL.FTZ R67, R46, R33 ;  /* 0x000000212e438220 */ /* 0x000fe20000410000 */
[--C-:B------:R-:W-:Y:S01]  /*5200*/  @!P0 HADD2.F32 R32, -RZ, R27.reuse.H0_H0 ;  /* 0x2000001bff208230 */ /* 0x100fe20000004100 */
[----:B------:R-:W-:Y:S01]  /*5210*/  @!P0 FMUL.FTZ R61, R42, R35 ;  /* 0x000000232a3d8220 */ /* 0x000fe20000410000 */
[----:B------:R-:W-:Y:S01]  /*5220*/  @!P0 HADD2.F32 R48, -RZ, R48.H1_H1 ;  /* 0x30000030ff308230 */ /* 0x000fe20000004100 */
[C---:B------:R-:W-:Y:S01]  /*5230*/  @!P0 FMUL.FTZ R5, R34.reuse, R25 ;  /* 0x0000001922058220 */ /* 0x040fe20000410000 */
[----:B------:R-:W-:Y:S01]  /*5240*/  @!P0 HADD2.F32 R25, -RZ, R36.H0_H0 ;  /* 0x20000024ff198230 */ /* 0x000fe20000004100 */
[----:B------:R-:W-:Y:S01]  /*5250*/  @!P0 FFMA.FTZ R65, R34, R47, -R65 ;  /* 0x0000002f22418223 */ /* 0x000fe20000010841 */
[----:B------:R-:W-:Y:S01]  /*5260*/  @!P0 MOV R34, R31 ;  /* 0x0000001f00228202 */ /* 0x000fe20000000f00 */
[C---:B------:R-:W-:Y:S01]  /*5270*/  @!P0 FMUL.FTZ R6, R32.reuse, R33 ;  /* 0x0000002120068220 */ /* 0x040fe20000410000 */
[----:B------:R-:W-:Y:S01]  /*5280*/  @!P0 HADD2.F32 R33, -RZ, R26.H0_H0 ;  /* 0x2000001aff218230 */ /* 0x000fe20000004100 */
[----:B------:R-:W-:Y:S01]  /*5290*/  @!P0 FFMA.FTZ R67, R32, R49, -R67 ;  /* 0x0000003120438223 */ /* 0x000fe20000010843 */
[----:B------:R-:W-:Y:S01]  /*52a0*/  @!P0 HADD2.F32 R32, -RZ, R27.H1_H1 ;  /* 0x3000001bff208230 */ /* 0x000fe20000004100 */
[----:B------:R-:W-:Y:S01]  /*52b0*/  @!P0 FMUL.FTZ R71, R50, R25 ;  /* 0x0000001932478220 */ /* 0x000fe20000410000 */
[--C-:B------:R-:W-:Y:S01]  /*52c0*/  @!P0 HADD2.F32 R26, -RZ, R34.reuse.H0_H0 ;  /* 0x20000022ff1a8230 */ /* 0x100fe20000004100 */
[----:B------:R-:W-:Y:S01]  /*52d0*/  @!P0 FMUL.FTZ R70, R52, R24 ;  /* 0x0000001834468220 */ /* 0x000fe20000410000 */
[----:B------:R-:W-:Y:S01]  /*52e0*/  @!P0 HADD2.F32 R27, -RZ, R34.H1_H1 ;  /* 0x30000022ff1b8230 */ /* 0x000fe20000004100 */
[----:B------:R-:W-:Y:S01]  /*52f0*/  @!P0 FMUL.FTZ R76, R48, R33 ;  /* 0x00000021304c8220 */ /* 0x000fe20000410000 */
[----:B------:R-:W-:Y:S01]  /*5300*/  @!P0 F2FP.PACK_AB R65, R65, R64 ;  /* 0x000000404141823e */ /* 0x000fe200000000ff */
[-C--:B------:R-:W-:Y:S02]  /*5310*/  @!P0 FFMA.FTZ R3, R42, R41.reuse, R3 ;  /* 0x000000292a038223 */ /* 0x080fe40000010003 */
[----:B------:R-:W-:Y:S01]  /*5320*/  @!P0 FFMA.FTZ R61, R38, R41, -R61 ;  /* 0x00000029263d8223 */ /* 0x000fe2000001083d */
[----:B------:R-:W-:Y:S01]  /*5330*/  @!P0 MOV R29, R65 ;  /* 0x00000041001d8202 */ /* 0x000fe20000000f00 */
[----:B------:R-:W-:Y:S02]  /*5340*/  @!P0 FFMA.FTZ R71, R26, R55, -R71 ;  /* 0x000000371a478223 */ /* 0x000fe40000010847 */
[----:B------:R-:W-:Y:S01]  /*5350*/  @!P0 FFMA.FTZ R70, R27, R54, -R70 ;  /* 0x000000361b468223 */ /* 0x000fe20000010846 */
[----:B------:R-:W-:Y:S01]  /*5360*/  @!P0 F2FP.PACK_AB R60, R61, R60 ;  /* 0x0000003c3d3c823e */ /* 0x000fe200000000ff */
[----:B------:R-:W-:Y:S02]  /*5370*/  @!P0 FFMA.FTZ R76, R32, R53, -R76 ;  /* 0x00000035204c8223 */ /* 0x000fe4000001084c */
[----:B------:R-:W-:Y:S01]  /*5380*/  @!P0 FFMA.FTZ R4, R43, R45, R4 ;  /* 0x0000002d2b048223 */ /* 0x000fe20000010004 */
[----:B------:R-:W-:Y:S01]  /*5390*/  @!P0 F2FP.PACK_AB R70, R70, R71 ;  /* 0x000000474646823e */ /* 0x000fe200000000ff */
        /* <DEDUP_REMOVED lines=9> */
[----:B------:R-:W-:Y:S01]  /*5430*/  @!P0 FFMA.FTZ R7, R48, R53, R7 ;  /* 0x0000003530078223 */ /* 0x000fe20000010007 */
[----:B------:R-:W-:Y:S01]  /*5440*/  @!P0 MOV R57, R61 ;  /* 0x0000003d00398202 */ /* 0x000fe20000000f00 */
[----:B------:R-:W-:Y:S02]  /*5450*/  @!P0 FFMA.FTZ R8, R50, R55, R8 ;  /* 0x0000003732088223 */ /* 0x000fe40000010008 */
[----:B------:R-:W-:Y:S01]  /*5460*/  @!P0 IMAD.MOV.U32 R28, RZ, RZ, R60 ;  /* 0x000000ffff1c8224 */ /* 0x000fe200078e003c */
[----:B------:R-:W-:Y:S01]  /*5470*/  @!P0 F2FP.PACK_AB R60, R3, R2 ;  /* 0x00000002033c823e */ /* 0x000fe200000000ff */
[----:B------:R-:W-:Y:S01]  /*5480*/  @!P0 FFMA.FTZ R9, R52, R54, R9 ;  /* 0x0000003634098223 */ /* 0x000fe20000010009 */
[----:B------:R-:W-:Y:S02]  /*5490*/  @!P0 F2FP.PACK_AB R64, R7, R6 ;  /* 0x000000060740823e */ /* 0x000fe400000000ff */
[----:B------:R1:W-:Y:S01]  /*54a0*/  STG.E.128 [R62.64], R28 ;  /* 0x0000001c3e007986 */ /* 0x0003e2000c101d06 */
[----:B------:R-:W-:Y:S01]  /*54b0*/  @!P0 IMAD.MOV.U32 R56, RZ, RZ, R60 ;  /* 0x000000ffff388224 */ /* 0x000fe200078e003c */
[----:B------:R-:W-:Y:S02]  /*54c0*/  @!P0 F2FP.PACK_AB R65, R9, R8 ;  /* 0x000000080941823e */ /* 0x000fe400000000ff */
[----:B------:R-:W-:Y:S02]  /*54d0*/  @!P0 MOV R58, R64 ;  /* 0x00000040003a8202 */ /* 0x000fe40000000f00 */
        /* <DEDUP_REMOVED lines=10> */
.L_x_696:
        /* <DEDUP_REMOVED lines=29> */
.L_x_700:
[----:B------:R-:W-:Y:S05]  /*5750*/  BSYNC B1 ;  /* 0x0000000000017941 */ /* 0x000fea0003800000 */
.L_x_695:
[C---:B------:R-:W-:Y:S01]  /*5760*/  ISETP.GT.AND P0, PT, R18.reuse, R11, PT ;  /* 0x0000000b1200720c */ /* 0x040fe20003f04270 */
[----:B------:R-:W-:Y:S01]  /*5770*/  @!UPT UIADD3 URZ, URZ, URZ, URZ ;  /* 0x0000003f3f3ff290 */ /* 0x000fe2000fffe03f */
[----:B------:R-:W-:Y:S11]  /*5780*/  BSSY B0, `(.L_x_717) ;  /* 0x0000041000007945 */ /* 0x000ff60003800000 */
[----:B-1----:R-:W-:Y:S01]  /*5790*/  @P0 IADD3 R5, R18, -0x1, RZ ;  /* 0xffffffff12050810 */ /* 0x002fe20007ffe0ff */
[----:B------:R-:W-:Y:S02]  /*57a0*/  @P0 IMAD.MOV.U32 R6, RZ, RZ, R144 ;  /* 0x000000ffff060224 */ /* 0x000fe400078e0090 */
[----:B------:R-:W-:Y:S01]  /*57b0*/  @P0 IMAD.MOV.U32 R7, RZ, RZ, R149 ;  /* 0x000000ffff070224 */ /* 0x000fe200078e0095 */
[----:B------:R-:W-:Y:S01]  /*57c0*/  @P0 SHF.R.S32.HI R4, RZ, 0x1f, R5 ;  /* 0x0000001fff040819 */ /* 0x000fe20000011405 */
[----:B--2---:R-:W-:Y:S02]  /*57d0*/  @P0 IMAD R3, R94, R5, RZ ;  /* 0x000000055e030224 */ /* 0x004fe400078e02ff */
[-C--:B------:R-:W-:Y:S04]  /*57e0*/  @P0 IMAD.WIDE.U32 R6, R5, R96.reuse, R6 ;  /* 0x0000006005060225 */ /* 0x080fe800078e0006 */
[----:B------:R-:W-:Y:S01]  /*57f0*/  @P0 IMAD R3, R4, R96, R3 ;  /* 0x0000006004030224 */ /* 0x000fe200078e0203 */
[----:B------:R-:W-:Y:S01]  /*5800*/  @P0 LEA R8, P1, R6, c[0x0][0x250], 0x1 ;  /* 0x0000940006080a11 */ /* 0x000fe200078208ff */
[----:B------:R-:W-:Y:S02]  /*5810*/  @P0 IMAD R2, R69, 0x3000, R10 ;  /* 0x0000300045020824 */ /* 0x000fe400078e020a */
[----:B------:R-:W-:Y:S02]  /*5820*/  @P0 IMAD.IADD R3, R7, 0x1, R3 ;  /* 0x0000000107030824 */ /* 0x000fe400078e0203 */
[----:B------:R-:W-:Y:S03]  /*5830*/  @P0 IMAD.SHL.U32 R4, R2, 0x2, RZ ;  /* 0x0000000202040824 */ /* 0x000fe600078e00ff */
[----:B------:R-:W-:Y:S02]  /*5840*/  @P0 LEA.HI.X R9, R6, c[0x0][0x254], R3, 0x1, P1 ;  /* 0x0000950006090a11 */ /* 0x000fe400008f0c03 */
[C---:B------:R-:W-:Y:S02]  /*5850*/  @P0 LEA R6, P1, R102.reuse, R8, 0x1 ;  /* 0x0000000866060211 */ /* 0x040fe400078208ff */
[C---:B------:R-:W-:Y:S01]  /*5860*/  IADD3 R3, R69.reuse, 0x1, RZ ;  /* 0x0000000145037810 */ /* 0x040fe20007ffe0ff */
        /* <DEDUP_REMOVED lines=9> */
[----:B------:R1:W-:Y:S01]  /*5900*/  @P0 LDGSTS.E.BYPASS.LTC128B.128 [R4+0x5100], [R6.64+0x100], !P3 ;  /* 0x0510010006040fae */ /* 0x0003e2000d901d46 */
[----:B------:R-:W-:Y:S03]  /*5910*/  ISETP.GE.AND P0, PT, R69, 0x1, PT ;  /* 0x000000014500780c */ /* 0x000fe60003f06270 */
[----:B------:R-:W0:Y:S01]  /*5920*/  LDGDEPBAR ;  /* 0x00000000000079af */ /* 0x000e220000000000 */
[----:B------:R-:W-:Y:S02]  /*5930*/  SEL R69, R3, RZ, !P0 ;  /* 0x000000ff03457207 */ /* 0x000fe40004000000 */
[----:B------:R-:W-:Y:S01]  /*5940*/  ISETP.GE.AND P0, PT, R109, R118, PT ;  /* 0x000000766d00720c */ /* 0x000fe20003f06270 */
[----:B------:R-:W-:Y:S04]  /*5950*/  DEPBAR.LE SB0, 0x2 ;  /* 0x000080800000791a */ /* 0x000fe80000000000 */
[----:B------:R-:W-:Y:S08]  /*5960*/  BAR.SYNC.DEFER_BLOCKING 0x0 ;  /* 0x0000000000007b1d */ /* 0x000ff00000010000 */
[----:B------:R-:W-:-:S05]  /*5970*/  @P0 BRA `(.L_x_718) ;  /* 0x0000021000000947 */ /* 0x000fca0003800000 */
[C---:B-1----:R-:W-:Y:S01]  /*5980*/  LEA R4, P0, R18.reuse, R164, 0x6 ;  /* 0x000000a412047211 */ /* 0x042fe200078030ff */
[----:B------:R-:W-:Y:S03]  /*5990*/  IMAD.MOV.U32 R118, RZ, RZ, R160 ;  /* 0x000000ffff767224 */ /* 0x000fe600078e00a0 */
[----:B------:R-:W-:Y:S01]  /*59a0*/  LEA.HI.X.SX32 R5, R18, R165, 0x6, P0 ;  /* 0x000000a512057211 */ /* 0x000fe200000f36ff */
[----:B-----5:R-:W-:Y:S04]  /*59b0*/  IMAD.WIDE.U32 R28, R4, c[0x0][0x208], R118 ;  /* 0x00008200041c7a25 */ /* 0x020fe800078e0076 */
[----:B------:R-:W-:Y:S01]  /*59c0*/  IMAD R2, R5, c[0x0][0x208], RZ ;  /* 0x0000820005027a24 */ /* 0x000fe200078e02ff */
[----:B------:R-:W-:Y:S03]  /*59d0*/  LEA R8, P0, R28, c[0x0][0x1f8], 0x1 ;  /* 0x00007e001c087a11 */ /* 0x000fe600078008ff */
[----:B------:R-:W-:Y:S04]  /*59e0*/  IMAD R2, R4, c[0x0][0x20c], R2 ;  /* 0x0000830004027a24 */ /* 0x000fe800078e0202 */
        /* <DEDUP_REMOVED lines=26> */
.L_x_718:
[----:B-1----:R-:W-:Y:S05]  /*5b90*/  BSYNC B0 ;  /* 0x0000000000007941 */ /* 0x002fea0003800000 */
.L_x_717:
[----:B------:R-:W-:Y:S04]  /*5ba0*/  IADD3 R2, R18, -0x2, RZ ;  /* 0xfffffffe12027810 */ /* 0x000fe80007ffe0ff */
[C---:B------:R-:W-:Y:S11]  /*5bb0*/  ISETP.GE.AND P0, PT, R2.reuse, R11, PT ;  /* 0x0000000b0200720c */ /* 0x040ff60003f06270 */
[----:B------:R-:W-:Y:S02]  /*5bc0*/  @!UPT UIADD3 URZ, URZ, URZ, URZ ;  /* 0x0000003f3f3ff290 */ /* 0x000fe4000fffe03f */
[----:B------:R-:W-:Y:S01]  /*5bd0*/  @P0 SHF.R.S32.HI R5, RZ, 0x1f, R2 ;  /* 0x0000001fff050819 */ /* 0x000fe20000011402 */
[----:B------:R-:W-:Y:S02]  /*5be0*/  @P0 IMAD R4, R95, R2, RZ ;  /* 0x000000025f040224 */ /* 0x000fe400078e02ff */
[----:B------:R-:W-:Y:S02]  /*5bf0*/  @P0 IMAD.MOV.U32 R6, RZ, RZ, R146 ;  /* 0x000000ffff060224 */ /* 0x000fe400078e0092 */
[----:B------:R-:W-:Y:S02]  /*5c00*/  @P0 IMAD.MOV.U32 R7, RZ, RZ, R151 ;  /* 0x000000ffff070224 */ /* 0x000fe400078e0097 */
[-C--:B------:R-:W-:Y:S02]  /*5c10*/  @P0 IMAD R4, R5, R97.reuse, R4 ;  /* 0x0000006105040224 */ /* 0x080fe400078e0204 */
[----:B------:R-:W-:Y:S04]  /*5c20*/  @P0 IMAD.WIDE.U32 R6, R2, R97, R6 ;  /* 0x0000006102060225 */ /* 0x000fe800078e0006 */
[----:B------:R-:W-:Y:S01]  /*5c30*/  @P0 IMAD.IADD R4, R7, 0x1, R4 ;  /* 0x0000000107040824 */ /* 0x000fe200078e0204 */
[C---:B------:R-:W-:Y:S01]  /*5c40*/  @P0 LEA R8, P1, R6.reuse, c[0x0][0x220], 0x1 ;  /* 0x0000880006080a11 */ /* 0x040fe200078208ff */
[----:B------:R-:W-:Y:S03]  /*5c50*/  @P0 IMAD R3, R69, 0x3000, R10 ;  /* 0x0000300045030824 */ /* 0x000fe600078e020a */
[----:B------:R-:W-:Y:S01]  /*5c60*/  @P0 LEA.HI.X R9, R6, c[0x0][0x224], R4, 0x1, P1 ;  /* 0x0000890006090a11 */ /* 0x000fe200008f0c04 */
[----:B------:R-:W-:Y:S01]  /*5c70*/  @P0 IMAD.SHL.U32 R5, R3, 0x2, RZ ;  /* 0x0000000203050824 */ /* 0x000fe200078e00ff */
[----:B------:R-:W-:Y:S02]  /*5c80*/  @P0 LEA R6, P1, R99, R8, 0x1 ;  /* 0x0000000863060211 */ /* 0x000fe400078208ff */
[----:B------:R-:W-:Y:S02]  /*5c90*/  IADD3 R4, R51, 0x1, RZ ;  /* 0x0000000133047810 */ /* 0x000fe40007ffe0ff */
        /* <DEDUP_REMOVED lines=13> */
[C---:B------:R-:W-:Y:S02]  /*5d70*/  ISETP.GT.AND P0, PT, R18.reuse, R11, PT ;  /* 0x0000000b1200720c */ /* 0x040fe40003f04270 */
[----:B------:R-:W-:Y:S11]  /*5d80*/  IADD3 R18, R18, -0x1, RZ ;  /* 0xffffffff12127810 */ /* 0x000ff60007ffe0ff */
[----:B------:R-:W-:-:S05]  /*5d90*/  @P0 BRA `(.L_x_719) ;  /* 0xffffbf3000000947 */ /* 0x000fca000383ffff */
[----:B------:R-:W-:Y:S06]  /*5da0*/  BAR.SYNC.DEFER_BLOCKING 0x0 ;  /* 0x0000000000007b1d */ /* 0x000fec0000010000 */
.L_x_694:
[----:B-1----:R-:W-:Y:S01]  /*5db0*/  ISETP.GE.AND P0, PT, R84, 0x1, PT ;  /* 0x000000015400780c */ /* 0x002fe20003f06270 */
[----:B------:R-:W-:Y:S01]  /*5dc0*/  IMAD.IADD R2, R90, 0x1, R91 ;  /* 0x000000015a027824 */ /* 0x000fe200078e025b */
[----:B------:R-:W-:Y:S01]  /*5dd0*/  PLOP3.LUT P2, PT, PT, PT, PT, 0x80, 0x0 ;  /* 0x000000000000781c */ /* 0x000fe20003f4f070 */
[----:B------:R-:W-:Y:S01]  /*5de0*/  CS2R R98, SRZ ;  /* 0x0000000000627805 */ /* 0x000fe2000001ff00 */
        /* <DEDUP_REMOVED lines=10> */
[----:B-----5:R-:W-:Y:S01]  /*5e90*/  CS2R R78, SRZ ;  /* 0x00000000004e7805 */ /* 0x020fe2000001ff00 */
        /* <DEDUP_REMOVED lines=46> */
[----:B------:R-:W-:Y:S01]  /*6180*/  IMAD.MOV.U32 R3, RZ, RZ, 0x1 ;  /* 0x00000001ff037424 */ /* 0x000fe200078e00ff */
[----:B------:R-:W-:Y:S01]  /*6190*/  SHF.R.S32.HI R7, RZ, 0x1f, R92 ;  /* 0x0000001fff077819 */ /* 0x000fe2000001145c */
[----:B------:R-:W-:Y:S01]  /*61a0*/  IMAD.WIDE.U32 R18, R92, c[0x0][0x178], RZ ;  /* 0x00005e005c127a25 */ /* 0x000fe200078e00ff */
[CC--:B------:R-:W-:Y:S01]  /*61b0*/  LEA.HI R17, R8.reuse, R85.reuse, RZ, 0x3 ;  /* 0x0000005508117211 */ /* 0x0c0fe200078f18ff */
[----:B------:R-:W-:Y:S01]  /*61c0*/  BSSY B0, `(.L_x_721) ;  /* 0x000009c000007945 */ /* 0x000fe20003800000 */
[----:B------:R-:W-:Y:S01]  /*61d0*/  LEA.HI R0, R8, R85, RZ, 0x4 ;  /* 0x0000005508007211 */ /* 0x000fe200078f20ff */
[----:B------:R-:W-:Y:S01]  /*61e0*/  IMAD R7, R7, c[0x0][0x178], RZ ;  /* 0x00005e0007077a24 */ /* 0x000fe200078e02ff */
[----:B------:R-:W-:Y:S01]  /*61f0*/  LOP3.LUT R12, R17, 0xfffffff8, RZ, 0xc0, !PT ;  /* 0xfffffff8110c7812 */ /* 0x000fe200078ec0ff */
[----:B------:R-:W-:Y:S01]  /*6200*/  IMAD R69, R88, c[0x0][0x2c4], RZ ;  /* 0x0000b10058457a24 */ /* 0x000fe200078e02ff */
[----:B------:R-:W-:Y:S01]  /*6210*/  SHF.R.S32.HI R5, RZ, 0x4, R0 ;  /* 0x00000004ff057819 */ /* 0x000fe20000011400 */
[----:B------:R-:W-:Y:S01]  /*6220*/  IMAD R7, R92, c[0x0][0x17c], R7 ;  /* 0x00005f005c077a24 */ /* 0x000fe200078e0207 */
[----:B------:R-:W-:Y:S01]  /*6230*/  SHF.R.S32.HI R15, RZ, 0x3, R17 ;  /* 0x00000003ff0f7819 */ /* 0x000fe20000011411 */
[----:B------:R-:W-:Y:S01]  /*6240*/  IMAD.IADD R12, R85, 0x1, -R12 ;  /* 0x00000001550c7824 */ /* 0x000fe200078e0a0c */
[----:B------:R-:W-:Y:S01]  /*6250*/  LEA.HI R6, R0, R5, RZ, 0x1 ;  /* 0x0000000500067211 */ /* 0x000fe200078f08ff */
[----:B------:R-:W-:Y:S01]  /*6260*/  IMAD.IADD R19, R19, 0x1, R7 ;  /* 0x0000000113137824 */ /* 0x000fe200078e0207 */
[----:B------:R-:W-:Y:S01]  /*6270*/  ISETP.NE.AND P4, PT, R3, c[0x0][0x2c4], PT ;  /* 0x0000b10003007a0c */ /* 0x000fe20003f85270 */
[----:B------:R-:W-:Y:S01]  /*6280*/  IMAD.SHL.U32 R16, R12, 0x8, RZ ;  /* 0x000000080c107824 */ /* 0x000fe200078e00ff */
[----:B------:R-:W-:Y:S01]  /*6290*/  LOP3.LUT R3, R6, 0xfffffffe, RZ, 0xc0, !PT ;  /* 0xfffffffe06037812 */ /* 0x000fe200078ec0ff */
[----:B------:R-:W-:Y:S01]  /*62a0*/  IMAD.SHL.U32 R201, R15, 0x40, RZ ;  /* 0x000000400fc97824 */ /* 0x000fe200078e00ff */
[----:B------:R-:W-:Y:S01]  /*62b0*/  LOP3.LUT R194, R194, 0xfffffffe, RZ, 0xc0, !PT ;  /* 0xfffffffec2c27812 */ /* 0x000fe200078ec0ff */
[----:B------:R-:W-:Y:S01]  /*62c0*/  IMAD R7, R12, 0x20, R15 ;  /* 0x000000200c077824 */ /* 0x000fe200078e020f */
[----:B------:R-:W-:Y:S01]  /*62d0*/  ISETP.NE.U32.AND P3, PT, RZ, c[0x0][0x348], PT ;  /* 0x0000d200ff007a0c */ /* 0x000fe20003f65070 */
[----:B------:R-:W-:Y:S01]  /*62e0*/  IMAD.IADD R3, R5, 0x1, -R3 ;  /* 0x0000000105037824 */ /* 0x000fe200078e0a03 */
[----:B------:R-:W-:Y:S01]  /*62f0*/  IADD3 R5, R16, 0x80, RZ ;  /* 0x0000008010057810 */ /* 0x000fe20007ffe0ff */
[----:B-1----:R-:W-:Y:S01]  /*6300*/  IMAD.SHL.U32 R10, R12, 0x40, RZ ;  /* 0x000000400c0a7824 */ /* 0x002fe200078e00ff */
[----:B------:R-:W-:Y:S01]  /*6310*/  LOP3.LUT R201, R201, 0x1c0, RZ, 0xc0, !PT ;  /* 0x000001c0c9c97812 */ /* 0x000fe200078ec0ff */
[----:B------:R-:W-:Y:S01]  /*6320*/  IMAD R7, R86, 0x80, R7 ;  /* 0x0000008056077824 */ /* 0x000fe200078e0207 */
[----:B------:R-:W-:-:S02]  /*6330*/  ISETP.GE.AND P2, PT, R5, c[0x0][0x1d4], PT ;  /* 0x0000750005007a0c */ /* 0x000fc40003f46270 */
[----:B------:R-:W-:Y:S01]  /*6340*/  LOP3.LUT R6, R201, 0x38, R16, 0xf8, !PT ;  /* 0x00000038c9067812 */ /* 0x000fe200078ef810 */
[----:B------:R-:W-:Y:S01]  /*6350*/  IMAD.MOV.U32 R24, RZ, RZ, R7 ;  /* 0x000000ffff187224 */ /* 0x000fe200078e0007 */
[----:B------:R-:W-:Y:S02]  /*6360*/  SHF.R.U32.HI R201, RZ, 0x3, R201 ;  /* 0x00000003ffc97819 */ /* 0x000fe400000116c9 */
[----:B------:R-:W-:Y:S02]  /*6370*/  ISETP.GE.AND P1, PT, R5, c[0x0][0x198], PT ;  /* 0x0000660005007a0c */ /* 0x000fe40003f26270 */
[----:B------:R-:W-:Y:S01]  /*6380*/  LOP3.LUT R201, R6, R201, RZ, 0x3c, !PT ;  /* 0x000000c906c97212 */ /* 0x000fe200078e3cff */
[----:B------:R-:W-:Y:S01]  /*6390*/  IMAD R6, R89, c[0x0][0x1b8], RZ ;  /* 0x00006e0059067a24 */ /* 0x000fe200078e02ff */
[----:B------:R-:W-:Y:S02]  /*63a0*/  SHF.R.S32.HI R9, RZ, 0x1f, R192 ;  /* 0x0000001fff097819 */ /* 0x000fe400000114c0 */
[----:B------:R-:W-:Y:S01]  /*63b0*/  ISETP.NE.AND.EX P3, PT, RZ, c[0x0][0x34c], PT, P3 ;  /* 0x0000d300ff007a0c */ /* 0x000fe20003f65330 */
[----:B------:R-:W-:Y:S01]  /*63c0*/  IMAD R5, R195, c[0x0][0x1bc], R6 ;  /* 0x00006f00c3057a24 */ /* 0x000fe200078e0206 */
[----:B------:R-:W-:-:S02]  /*63d0*/  @P2 LOP3.LUT R194, R194, 0x1, RZ, 0xfc, !PT ;  /* 0x00000001c2c22812 */ /* 0x000fc400078efcff */
[----:B------:R-:W-:Y:S02]  /*63e0*/  P2R R6, PR, RZ, 0x2 ;  /* 0x00000002ff067803 */ /* 0x000fe40000000000 */
[C---:B------:R-:W-:Y:S02]  /*63f0*/  LOP3.LUT P2, RZ, R12.reuse, 0x4, RZ, 0xc0, !PT ;  /* 0x000000040cff7812 */ /* 0x040fe4000784c0ff */
[----:B------:R-:W-:Y:S01]  /*6400*/  LOP3.LUT P1, RZ, R12, 0x2, RZ, 0xc0, !PT ;  /* 0x000000020cff7812 */ /* 0x000fe2000782c0ff */
[----:B------:R-:W-:Y:S01]  /*6410*/  IMAD.WIDE.U32 R12, R195, c[0x0][0x1b8], R18 ;  /* 0x00006e00c30c7a25 */ /* 0x000fe200078e0012 */
[----:B------:R-:W-:Y:S02]  /*6420*/  SEL R11, R9, RZ, !P3 ;  /* 0x000000ff090b7207 */ /* 0x000fe40005800000 */
[----:B------:R-:W-:Y:S01]  /*6430*/  SEL R22, R192, RZ, !P3 ;  /* 0x000000ffc0167207 */ /* 0x000fe20005800000 */
[----:B------:R-:W-:Y:S01]  /*6440*/  IMAD.IADD R13, R13, 0x1, R5 ;  /* 0x000000010d0d7824 */ /* 0x000fe200078e0205 */
[----:B------:R-:W-:Y:S01]  /*6450*/  LOP3.LUT R0, R0, 0xfffffff0, RZ, 0xc0, !PT ;  /* 0xfffffff000007812 */ /* 0x000fe200078ec0ff */
[----:B------:R-:W-:Y:S01]  /*6460*/  @P4 IMAD.HI.U32 R5, R7, c[0x0][0x2c8], RZ ;  /* 0x0000b20007054a27 */ /* 0x000fe200078e00ff */
[----:B------:R-:W-:-:S02]  /*6470*/  IADD3 R21, P3, R15, R2, RZ ;  /* 0x000000020f157210 */ /* 0x000fc40007f7e0ff */
[----:B------:R-:W-:Y:S01]  /*6480*/  LOP3.LUT R10, R10, 0x1c0, RZ, 0xc0, !PT ;  /* 0x000001c00a0a7812 */ /* 0x000fe200078ec0ff */
[----:B------:R-:W-:Y:S01]  /*6490*/  IMAD R11, R11, c[0x0][0x1c0], RZ ;  /* 0x000070000b0b7a24 */ /* 0x000fe200078e02ff */
[----:B------:R-:W-:Y:S01]  /*64a0*/  @P4 SHF.R.U32.HI R24, RZ, c[0x0][0x2cc], R5 ;  /* 0x0000b300ff184a19 */ /* 0x000fe20000011605 */
[----:B------:R-:W-:Y:S01]  /*64b0*/  IMAD.IADD R0, R85, 0x1, -R0 ;  /* 0x0000000155007824 */ /* 0x000fe200078e0a00 */
[----:B------:R-:W-:Y:S01]  /*64c0*/  LOP3.LUT R17, R10, 0x8, R17, 0xf8, !PT ;  /* 0x000000080a117812 */ /* 0x000fe200078ef811 */
[C---:B------:R-:W-:Y:S01]  /*64d0*/  IMAD R11, R22.reuse, c[0x0][0x1c4], R11 ;  /* 0x00007100160b7a24 */ /* 0x040fe200078e020b */
[----:B------:R-:W-:Y:S01]  /*64e0*/  SHF.R.S32.HI R5, RZ, 0x1f, R24 ;  /* 0x0000001fff057819 */ /* 0x000fe20000011418 */
[----:B------:R-:W-:Y:S01]  /*64f0*/  IMAD.WIDE.U32 R22, R22, c[0x0][0x1c0], R12 ;  /* 0x0000700016167a25 */ /* 0x000fe200078e000c */
[----:B------:R-:W-:Y:S02]  /*6500*/  SHF.R.S32.HI R12, RZ, 0x1f, R2 ;  /* 0x0000001fff0c7819 */ /* 0x000fe40000011402 */
[----:B------:R-:W-:Y:S01]  /*6510*/  SHF.R.U32.HI R10, RZ, 0x3, R10 ;  /* 0x00000003ff0a7819 */ /* 0x000fe2000001160a */
[----:B------:R-:W-:Y:S01]  /*6520*/  IMAD.MOV R18, RZ, RZ, -R24 ;  /* 0x000000ffff127224 */ /* 0x000fe200078e0a18 */
[----:B------:R-:W-:Y:S01]  /*6530*/  LEA.HI.X.SX32 R2, R15, R12, 0x1, P3 ;  /* 0x0000000c0f027211 */ /* 0x000fe200018f0eff */
[----:B------:R-:W-:Y:S01]  /*6540*/  IMAD R5, R5, c[0x0][0x1b0], RZ ;  /* 0x00006c0005057a24 */ /* 0x000fe200078e02ff */
[----:B------:R-:W-:Y:S01]  /*6550*/  LOP3.LUT R10, R17, R10, RZ, 0x3c, !PT ;  /* 0x0000000a110a7212 */ /* 0x000fe200078e3cff */
[----:B------:R-:W-:Y:S01]  /*6560*/  IMAD R18, R18, c[0x0][0x2c4], R7 ;  /* 0x0000b10012127a24 */ /* 0x000fe200078e0207 */
[----:B------:R-:W-:Y:S01]  /*6570*/  SHF.R.S32.HI R7, RZ, 0x1f, R0 ;  /* 0x0000001fff077819 */ /* 0x000fe20000011400 */
[C---:B------:R-:W-:Y:S01]  /*6580*/  IMAD R12, R2.reuse, c[0x0][0x1e0], RZ ;  /* 0x00007800020c7a24 */ /* 0x040fe200078e02ff */
[----:B------:R-:W-:Y:S01]  /*6590*/  SHF.R.S32.HI R17, RZ, 0x1f, R16 ;  /* 0x0000001fff117819 */ /* 0x000fe20000011410 */
[----:B------:R-:W-:Y:S01]  /*65a0*/  IMAD R14, R2, c[0x0][0x208], RZ ;  /* 0x00008200020e7a24 */ /* 0x000fe200078e02ff */
[----:B------:R-:W-:Y:S01]  /*65b0*/  LEA.HI R2, R7, R0, RZ, 0x3 ;  /* 0x0000000007027211 */ /* 0x000fe200078f18ff */
[----:B------:R-:W-:Y:S01]  /*65c0*/  IMAD.IADD R23, R23, 0x1, R11 ;  /* 0x0000000117177824 */ /* 0x000fe200078e020b */
[----:B------:R-:W-:Y:S01]  /*65d0*/  LEA.HI R92, R8, R85, RZ, 0x5 ;  /* 0x00000055085c7211 */ /* 0x000fe200078f28ff */
[C---:B------:R-:W-:Y:S01]  /*65e0*/  IMAD R13, R24.reuse, c[0x0][0x1b4], R5 ;  /* 0x00006d00180d7a24 */ /* 0x040fe200078e0205 */
[----:B------:R-:W-:Y:S01]  /*65f0*/  SHF.R.S32.HI R5, RZ, 0x1f, R18 ;  /* 0x0000001fff057819 */ /* 0x000fe20000011412 */
[----:B------:R-:W-:Y:S01]  /*6600*/  IMAD.WIDE.U32 R24, R24, c[0x0][0x1b0], R22 ;  /* 0x00006c0018187a25 */ /* 0x000fe200078e0016 */
[----:B------:R-:W-:-:S02]  /*6610*/  LOP3.LUT R7, R2, 0xfffffff8, RZ, 0xc0, !PT ;  /* 0xfffffff802077812 */ /* 0x000fc400078ec0ff */
[----:B------:R-:W-:Y:S01]  /*6620*/  ISETP.GE.AND P6, PT, R16, c[0x0][0x1d4], PT ;  /* 0x0000750010007a0c */ /* 0x000fe20003fc6270 */
[----:B------:R-:W-:Y:S02]  /*6630*/  IMAD R5, R5, c[0x0][0x1a8], RZ ;  /* 0x00006a0005057a24 */ /* 0x000fe400078e02ff */
[----:B------:R-:W-:Y:S02]  /*6640*/  IMAD.IADD R25, R25, 0x1, R13 ;  /* 0x0000000119197824 */ /* 0x000fe400078e020d */
[----:B------:R-:W-:Y:S01]  /*6650*/  IMAD.IADD R7, R0, 0x1, -R7 ;  /* 0x0000000100077824 */ /* 0x000fe200078e0a07 */
[----:B------:R-:W-:Y:S01]  /*6660*/  LEA.HI R0, R8, R85, RZ, 0x6 ;  /* 0x0000005508007211 */ /* 0x000fe200078f30ff */
[C---:B------:R-:W-:Y:S02]  /*6670*/  IMAD R12, R21.reuse, c[0x0][0x1e4], R12 ;  /* 0x00007900150c7a24 */ /* 0x040fe400078e020c */
[----:B------:R-:W-:Y:S01]  /*6680*/  IMAD R11, R21, c[0x0][0x20c], R14 ;  /* 0x00008300150b7a24 */ /* 0x000fe200078e020e */
[----:B------:R-:W-:Y:S01]  /*6690*/  LOP3.LUT P4, RZ, R7, 0x4, RZ, 0xc0, !PT ;  /* 0x0000000407ff7812 */ /* 0x000fe2000788c0ff */
[----:B------:R-:W-:-:S04]  /*66a0*/  IMAD.WIDE.U32 R22, R21, c[0x0][0x1e0], R16 ;  /* 0x0000780015167a25 */ /* 0x000fc800078e0010 */
[----:B------:R-:W-:Y:S01]  /*66b0*/  IMAD.WIDE.U32 R20, R21, c[0x0][0x208], R16 ;  /* 0x0000820015147a25 */ /* 0x000fe200078e0010 */
[----:B------:R-:W-:-:S03]  /*66c0*/  IADD3 R23, R23, R12, RZ ;  /* 0x0000000c17177210 */ /* 0x000fc60007ffe0ff */
[C---:B------:R-:W-:Y:S02]  /*66d0*/  IMAD R5, R18.reuse, c[0x0][0x1ac], R5 ;  /* 0x00006b0012057a24 */ /* 0x040fe400078e0205 */
[----:B------:R-:W-:-:S04]  /*66e0*/  IMAD.WIDE.U32 R18, R18, c[0x0][0x1a8], R24 ;  /* 0x00006a0012127a25 */ /* 0x000fc800078e0018 */
[----:B------:R-:W-:Y:S02]  /*66f0*/  IMAD.SHL.U32 R0, R0, 0x8, RZ ;  /* 0x0000000800007824 */ /* 0x000fe400078e00ff */
[----:B------:R-:W-:Y:S02]  /*6700*/  IMAD.IADD R21, R21, 0x1, R11 ;  /* 0x0000000115157824 */ /* 0x000fe400078e020b */
[----:B------:R-:W-:Y:S01]  /*6710*/  IMAD.IADD R11, R19, 0x1, R5 ;  /* 0x00000001130b7824 */ /* 0x000fe200078e0205 */
[----:B------:R-:W-:Y:S01]  /*6720*/  LEA R5, P3, R18, c[0x0][0x160], 0x1 ;  /* 0x0000580012057a11 */ /* 0x000fe200078608ff */
[----:B------:R-:W-:Y:S01]  /*6730*/  IMAD.SHL.U32 R2, R2, 0x40, RZ ;  /* 0x0000004002027824 */ /* 0x000fe200078e00ff */
[----:B------:R-:W-:Y:S01]  /*6740*/  LOP3.LUT R201, R201, 0xfffffe00, R0, 0xf8, !PT ;  /* 0xfffffe00c9c97812 */ /* 0x000fe200078ef800 */
[----:B------:R-:W-:Y:S01]  /*6750*/  IMAD.WIDE.U32 R204, R195, c[0x0][0x1e8], R22 ;  /* 0x00007a00c3cc7a25 */ /* 0x000fe200078e0016 */
[----:B------:R-:W-:Y:S02]  /*6760*/  LEA.HI.X R0, R18, c[0x0][0x164], R11, 0x1, P3 ;  /* 0x0000590012007a11 */ /* 0x000fe400018f0c0b */
[----:B------:R-:W-:Y:S01]  /*6770*/  ISETP.NE.U32.AND P3, PT, RZ, c[0x0][0x350], PT ;  /* 0x0000d400ff007a0c */ /* 0x000fe20003f65070 */
[----:B------:R-:W-:-:S02]  /*6780*/  IMAD.SHL.U32 R11, R7, 0x40, RZ ;  /* 0x00000040070b7824 */ /* 0x000fc400078e00ff */
[----:B------:R-:W-:Y:S01]  /*6790*/  IMAD R14, R89, c[0x0][0x210], RZ ;  /* 0x00008400590e7a24 */ /* 0x000fe200078e02ff */
[----:B------:R-:W-:Y:S01]  /*67a0*/  ISETP.NE.AND.EX P3, PT, RZ, c[0x0][0x354], PT, P3 ;  /* 0x0000d500ff007a0c */ /* 0x000fe20003f65330 */
[----:B------:R-:W-:-:S04]  /*67b0*/  IMAD.WIDE.U32 R18, R195, c[0x0][0x210], R20 ;  /* 0x00008400c3127a25 */ /* 0x000fc800078e0014 */
[----:B------:R-:W-:-:S05]  /*67c0*/  IMAD R14, R195, c[0x0][0x214], R14 ;  /* 0x00008500c30e7a24 */ /* 0x000fca00078e020e */
[----:B------:R-:W-:Y:S02]  /*67d0*/  IADD3 R19, R14, R19, RZ ;  /* 0x000000130e137210 */ /* 0x000fe40007ffe0ff */
[--C-:B--2---:R-:W-:Y:S01]  /*67e0*/  @P0 SHF.R.S32.HI R13, RZ, 0x1f, R4.reuse ;  /* 0x0000001fff0d0819 */ /* 0x104fe20000011404 */
[----:B------:R-:W-:Y:S02]  /*67f0*/  @P0 IMAD.MOV.U32 R12, RZ, RZ, R4 ;  /* 0x000000ffff0c0224 */ /* 0x000fe400078e0004 */
[----:B------:R-:W-:Y:S02]  /*6800*/  IMAD R4, R89, c[0x0][0x1e8], RZ ;  /* 0x00007a0059047a24 */ /* 0x000fe400078e02ff */
[----:B------:R-:W-:Y:S01]  /*6810*/  @!P0 IMAD.MOV.U32 R13, RZ, RZ, R9 ;  /* 0x000000ffff0d8224 */ /* 0x000fe200078e0009 */
[----:B------:R-:W-:Y:S01]  /*6820*/  P2R R9, PR, RZ, 0x10 ;  /* 0x00000010ff097803 */ /* 0x000fe20000000000 */
[----:B------:R-:W-:Y:S02]  /*6830*/  IMAD R9, R195, c[0x0][0x1ec], R4 ;  /* 0x00007b00c3097a24 */ /* 0x000fe400078e0204 */
[----:B------:R-:W-:Y:S01]  /*6840*/  IMAD R4, R3, 0x200, R10 ;  /* 0x0000020003047824 */ /* 0x000fe200078e020a */
[----:B------:R-:W-:Y:S01]  /*6850*/  LOP3.LUT R10, R11, 0x1c0, RZ, 0xc0, !PT ;  /* 0x000001c00b0a7812 */ /* 0x000fe200078ec0ff */
[----:B------:R-:W-:Y:S01]  /*6860*/  IMAD.SHL.U32 R3, R3, 0x8, RZ ;  /* 0x0000000803037824 */ /* 0x000fe200078e00ff */
[----:B------:R-:W-:Y:S01]  /*6870*/  IADD3 R11, R16, 0x40, RZ ;  /* 0x00000040100b7810 */ /* 0x000fe20007ffe0ff */
[----:B------:R-:W-:-:S02]  /*6880*/  IMAD.IADD R205, R9, 0x1, R205 ;  /* 0x0000000109cd7824 */ /* 0x000fc400078e02cd */
[----:B------:R-:W-:Y:S01]  /*6890*/  @!P0 IMAD.MOV.U32 R12, RZ, RZ, R192 ;  /* 0x000000ffff0c8224 */ /* 0x000fe200078e00c0 */
[----:B------:R-:W-:Y:S02]  /*68a0*/  LOP3.LUT R3, R10, 0x8, R3, 0xf8, !PT ;  /* 0x000000080a037812 */ /* 0x000fe400078ef803 */
[----:B------:R-:W-:Y:S02]  /*68b0*/  SHF.R.U32.HI R10, RZ, 0x3, R10 ;  /* 0x00000003ff0a7819 */ /* 0x000fe4000001160a */
[----:B------:R-:W-:Y:S02]  /*68c0*/  LOP3.LUT P0, RZ, R7, 0x2, RZ, 0xc0, !PT ;  /* 0x0000000207ff7812 */ /* 0x000fe4000780c0ff */
[----:B------:R-:W-:Y:S02]  /*68d0*/  LOP3.LUT R3, R3, R10, RZ, 0x3c, !PT ;  /* 0x0000000a03037212 */ /* 0x000fe400078e3cff */
[----:B------:R-:W-:Y:S02]  /*68e0*/  LEA.HI R10, R8, R85, RZ, 0x3 ;  /* 0x00000055080a7211 */ /* 0x000fe400078f18ff */
[----:B------:R-:W-:Y:S01]  /*68f0*/  LOP3.LUT R2, R3, 0xfffffe00, R2, 0xf8, !PT ;  /* 0xfffffe0003027812 */ /* 0x000fe200078ef802 */
[----:B------:R-:W-:Y:S01]  /*6900*/  IMAD.MOV.U32 R3, RZ, RZ, 0x10 ;  /* 0x00000010ff037424 */ /* 0x000fe200078e00ff */
[----:B------:R-:W-:-:S02]  /*6910*/  LOP3.LUT R10, R10, 0xfffffff8, RZ, 0xc0, !PT ;  /* 0xfffffff80a0a7812 */ /* 0x000fc400078ec0ff */
[----:B------:R-:W-:Y:S02]  /*6920*/  SEL R202, R12, RZ, !P3 ;  /* 0x000000ff0cca7207 */ /* 0x000fe40005800000 */
[----:B------:R-:W-:Y:S01]  /*6930*/  SEL R3, R3, 0xfffffff0, !P0 ;  /* 0xfffffff003037807 */ /* 0x000fe20004000000 */
[----:B------:R-:W-:Y:S01]  /*6940*/  IMAD.IADD R9, R85, 0x1, -R10 ;  /* 0x0000000155097824 */ /* 0x000fe200078e0a0a */
[----:B------:R-:W-:Y:S01]  /*6950*/  SEL R12, R13, RZ, !P3 ;  /* 0x000000ff0d0c7207 */ /* 0x000fe20005800000 */
[----:B------:R-:W-:Y:S01]  /*6960*/  IMAD R10, R86, 0x80, R15 ;  /* 0x00000080560a7824 */ /* 0x000fe200078e020f */
[C---:B------:R-:W-:Y:S01]  /*6970*/  ISETP.GE.AND P5, PT, R11.reuse, c[0x0][0x1d4], PT ;  /* 0x000075000b007a0c */ /* 0x040fe20003fa6270 */
[----:B------:R-:W-:Y:S01]  /*6980*/  IMAD.WIDE.U32 R204, R202, c[0x0][0x1f0], R204 ;  /* 0x00007c00cacc7a25 */ /* 0x000fe200078e00cc */
[----:B------:R-:W-:Y:S02]  /*6990*/  ISETP.GE.AND P4, PT, R11, c[0x0][0x198], PT ;  /* 0x000066000b007a0c */ /* 0x000fe40003f86270 */
[----:B------:R-:W-:Y:S01]  /*69a0*/  ISETP.GE.AND P0, PT, R10, R69, PT ;  /* 0x000000450a00720c */ /* 0x000fe20003f06270 */
[----:B------:R-:W-:-:S02]  /*69b0*/  IMAD R209, R12, c[0x0][0x1f0], RZ ;  /* 0x00007c000cd17a24 */ /* 0x000fc400078e02ff */
[----:B------:R-:W-:Y:S02]  /*69c0*/  IMAD R207, R12, c[0x0][0x218], RZ ;  /* 0x000086000ccf7a24 */ /* 0x000fe400078e02ff */
[C---:B------:R-:W-:Y:S02]  /*69d0*/  IMAD R209, R202.reuse, c[0x0][0x1f4], R209 ;  /* 0x00007d00cad17a24 */ /* 0x040fe400078e02d1 */
[C---:B------:R-:W-:Y:S02]  /*69e0*/  IMAD R207, R202.reuse, c[0x0][0x21c], R207 ;  /* 0x00008700cacf7a24 */ /* 0x040fe400078e02cf */
[----:B------:R-:W-:Y:S02]  /*69f0*/  IMAD.SHL.U32 R9, R9, 0x8, RZ ;  /* 0x0000000809097824 */ /* 0x000fe400078e00ff */
[----:B------:R-:W-:Y:S02]  /*6a00*/  IMAD.WIDE.U32 R202, R202, c[0x0][0x218], R18 ;  /* 0x00008600caca7a25 */ /* 0x000fe400078e0012 */
[----:B------:R1:W2:Y:S01]  /*6a10*/  SHFL.IDX PT, R18, R5, RZ, 0x181f ;  /* 0x00181fff05127589 */ /* 0x0002a200000e0000 */
[----:B------:R-:W-:Y:S01]  /*6a20*/  ISETP.GE.AND P3, PT, R9, c[0x0][0x198], PT ;  /* 0x0000660009007a0c */ /* 0x000fe20003f66270 */
[----:B------:R-:W-:-:S02]  /*6a30*/  IMAD.IADD R209, R205, 0x1, R209 ;  /* 0x00000001cdd17824 */ /* 0x000fc400078e02d1 */
[----:B------:R1:W3:Y:S01]  /*6a40*/  SHFL.IDX PT, R19, R0, RZ, 0x181f ;  /* 0x00181fff00137589 */ /* 0x0002e200000e0000 */
[----:B------:R-:W-:Y:S01]  /*6a50*/  IMAD.IADD R207, R203, 0x1, R207 ;  /* 0x00000001cbcf7824 */ /* 0x000fe200078e02cf */
[----:B------:R-:W-:Y:S05]  /*6a60*/  @P0 BRA `(.L_x_722) ;  /* 0x0000011000000947 */ /* 0x000fea0003800000 */
[C---:B------:R-:W-:Y:S02]  /*6a70*/  IADD3 R12, R9.reuse, 0x80, RZ ;  /* 0x00000080090c7810 */ /* 0x040fe40007ffe0ff */
[----:B------:R-:W-:Y:S02]  /*6a80*/  SHF.R.S32.HI R14, RZ, 0x1f, R11 ;  /* 0x0000001fff0e7819 */ /* 0x000fe4000001140b */
[----:B--2---:R-:W-:Y:S02]  /*6a90*/  LEA R20, P0, R9, R18, 0x1 ;  /* 0x0000001209147211 */ /* 0x004fe400078008ff */
[----:B------:R-:W-:Y:S02]  /*6aa0*/  SHF.R.S32.HI R13, RZ, 0x1f, R12 ;  /* 0x0000001fff0d7819 */ /* 0x000fe4000001140c */
[----:B------:R-:W-:-:S02]  /*6ab0*/  LEA.HI R14, R14, R11, RZ, 0x3 ;  /* 0x0000000b0e0e7211 */ /* 0x000fc400078f18ff */
[----:B---3--:R-:W-:Y:S02]  /*6ac0*/  LEA.HI.X R21, R9, R19, R17, 0x1, P0 ;  /* 0x0000001309157211 */ /* 0x008fe400000f0c11 */
[----:B------:R-:W-:Y:S01]  /*6ad0*/  LEA.HI R13, R13, R12, RZ, 0x3 ;  /* 0x0000000c0d0d7211 */ /* 0x000fe200078f18ff */
[----:B------:R-:W-:Y:S01]  /*6ae0*/  IMAD.SHL.U32 R12, R201, 0x2, RZ ;  /* 0x00000002c90c7824 */ /* 0x000fe200078e00ff */
[----:B------:R-:W-:Y:S02]  /*6af0*/  ISETP.NE.AND P0, PT, R6, RZ, PT ;  /* 0x000000ff0600720c */ /* 0x000fe40003f05270 */
[----:B------:R-:W-:Y:S02]  /*6b00*/  LOP3.LUT R14, R14, 0xfffffff8, RZ, 0xc0, !PT ;  /* 0xfffffff80e0e7812 */ /* 0x000fe400078ec0ff */
[----:B------:R-:W-:Y:S01]  /*6b10*/  LOP3.LUT R13, R13, 0xfffffff8, RZ, 0xc0, !PT ;  /* 0xfffffff80d0d7812 */ /* 0x000fe200078ec0ff */
[----:B------:R-:W-:Y:S01]  /*6b20*/  @!PT LDS RZ, [RZ] ;  /* 0x00000000fffff984 */ /* 0x000fe20000000800 */
[----:B------:R2:W-:Y:S02]  /*6b30*/  LDGSTS.E.BYPASS.LTC128B.128 [R12+0x18100], [R20.64], !P3 ;  /* 0x18100000140c7fae */ /* 0x0005e4000d901d46 */
[----:B------:R-:W-:-:S04]  /*6b40*/  IMAD.WIDE R22, R14, 0x2, R18 ;  /* 0x000000020e167825 */ /* 0x000fc800078e0212 */
[----:B------:R-:W-:Y:S01]  /*6b50*/  IMAD.WIDE R18, R13, 0x2, R18 ;  /* 0x000000020d127825 */ /* 0x000fe200078e0212 */
[----:B------:R2:W-:Y:S04]  /*6b60*/  LDGSTS.E.BYPASS.LTC128B.128 [R12+0x1c100], [R22.64], !P4 ;  /* 0x1c100000160c7fae */ /* 0x0005e8000e101d46 */
[----:B------:R2:W-:Y:S02]  /*6b70*/  LDGSTS.E.BYPASS.LTC128B.128 [R12+0x20100], [R18.64], !P0 ;  /* 0x20100000120c7fae */ /* 0x0005e4000c101d46 */
.L_x_722:
[----:B------:R-:W-:Y:S05]  /*6b80*/  BSYNC B0 ;  /* 0x0000000000007941 */ /* 0x000fea0003800000 */
.L_x_721:
[----:B--2---:R-:W-:Y:S01]  /*6b90*/  IADD3 R12, R10, 0x20, RZ ;  /* 0x000000200a0c7810 */ /* 0x004fe20007ffe0ff */
[----:B---3--:R2:W3:Y:S01]  /*6ba0*/  SHFL.IDX PT, R19, R0, 0x1, 0x181f ;  /* 0x00381f0000137f89 */ /* 0x0084e200000e0000 */
[----:B------:R-:W-:Y:S02]  /*6bb0*/  BSSY B0, `(.L_x_723) ;  /* 0x0000015000007945 */ /* 0x000fe40003800000 */
[----:B------:R-:W-:Y:S01]  /*6bc0*/  ISETP.GE.AND P0, PT, R12, R69, PT ;  /* 0x000000450c00720c */ /* 0x000fe20003f06270 */
[----:B------:R2:W4:-:S12]  /*6bd0*/  SHFL.IDX PT, R18, R5, 0x1, 0x181f ;  /* 0x00381f0005127f89 */ /* 0x00051800000e0000 */
[----:B------:R-:W-:Y:S05]  /*6be0*/  @P0 BRA `(.L_x_724) ;  /* 0x0000011000000947 */ /* 0x000fea0003800000 */
[C---:B------:R-:W-:Y:S02]  /*6bf0*/  IADD3 R13, R9.reuse, 0x80, RZ ;  /* 0x00000080090d7810 */ /* 0x040fe40007ffe0ff */
[----:B------:R-:W-:Y:S02]  /*6c00*/  SHF.R.S32.HI R14, RZ, 0x1f, R11 ;  /* 0x0000001fff0e7819 */ /* 0x000fe4000001140b */
[C---:B----4-:R-:W-:Y:S02]  /*6c10*/  LEA R20, P0, R9.reuse, R18, 0x1 ;  /* 0x0000001209147211 */ /* 0x050fe400078008ff */
[----:B------:R-:W-:Y:S02]  /*6c20*/  SHF.R.S32.HI R12, RZ, 0x1f, R13 ;  /* 0x0000001fff0c7819 */ /* 0x000fe4000001140d */
[----:B------:R-:W-:Y:S02]  /*6c30*/  LEA.HI R14, R14, R11, RZ, 0x3 ;  /* 0x0000000b0e0e7211 */ /* 0x000fe400078f18ff */
[----:B---3--:R-:W-:-:S02]  /*6c40*/  LEA.HI.X R21, R9, R19, R17, 0x1, P0 ;  /* 0x0000001309157211 */ /* 0x008fc400000f0c11 */
        /* <DEDUP_REMOVED lines=11> */
.L_x_724:
[----:B------:R-:W-:Y:S05]  /*6d00*/  BSYNC B0 ;  /* 0x0000000000007941 */ /* 0x000fea0003800000 */
.L_x_723:
[----:B------:R-:W-:Y:S01]  /*6d10*/  IADD3 R12, R10, 0x40, RZ ;  /* 0x000000400a0c7810 */ /* 0x000fe20007ffe0ff */
[----:B---3--:R3:W1:Y:S01]  /*6d20*/  SHFL.IDX PT, R19, R0, 0x2, 0x181f ;  /* 0x00581f0000137f89 */ /* 0x00866200000e0000 */
[----:B------:R-:W-:Y:S02]  /*6d30*/  BSSY B0, `(.L_x_725) ;  /* 0x0000015000007945 */ /* 0x000fe40003800000 */
[----:B------:R-:W-:Y:S01]  /*6d40*/  ISETP.GE.AND P0, PT, R12, R69, PT ;  /* 0x000000450c00720c */ /* 0x000fe20003f06270 */
[----:B----4-:R3:W4:-:S12]  /*6d50*/  SHFL.IDX PT, R18, R5, 0x2, 0x181f ;  /* 0x00581f0005127f89 */ /* 0x01071800000e0000 */
[----:B------:R-:W-:Y:S05]  /*6d60*/  @P0 BRA `(.L_x_726) ;  /* 0x0000011000000947 */ /* 0x000fea0003800000 */
[C---:B------:R-:W-:Y:S02]  /*6d70*/  IADD3 R13, R9.reuse, 0x80, RZ ;  /* 0x00000080090d7810 */ /* 0x040fe40007ffe0ff */
[----:B------:R-:W-:Y:S02]  /*6d80*/  SHF.R.S32.HI R14, RZ, 0x1f, R11 ;  /* 0x0000001fff0e7819 */ /* 0x000fe4000001140b */
[C---:B----4-:R-:W-:Y:S02]  /*6d90*/  LEA R20, P0, R9.reuse, R18, 0x1 ;  /* 0x0000001209147211 */ /* 0x050fe400078008ff */
[----:B------:R-:W-:Y:S02]  /*6da0*/  SHF.R.S32.HI R12, RZ, 0x1f, R13 ;  /* 0x0000001fff0c7819 */ /* 0x000fe4000001140d */
[----:B------:R-:W-:Y:S02]  /*6db0*/  LEA.HI R14, R14, R11, RZ, 0x3 ;  /* 0x0000000b0e0e7211 */ /* 0x000fe400078f18ff */
[----:B-1----:R-:W-:-:S02]  /*6dc0*/  LEA.HI.X R21, R9, R19, R17, 0x1, P0 ;  /* 0x0000001309157211 */ /* 0x002fc400000f0c11 */
        /* <DEDUP_REMOVED lines=11> */
.L_x_726:
[----:B------:R-:W-:Y:S05]  /*6e80*/  BSYNC B0 ;  /* 0x0000000000007941 */ /* 0x000fea0003800000 */
.L_x_725:
[----:B------:R-:W-:Y:S01]  /*6e90*/  IADD3 R10, R10, 0x60, RZ ;  /* 0x000000600a0a7810 */ /* 0x000fe20007ffe0ff */
[----:B-1--4-:R-:W1:Y:S01]  /*6ea0*/  SHFL.IDX PT, R18, R5, 0x3, 0x181f ;  /* 0x00781f0005127f89 */ /* 0x012e6200000e0000 */
[----:B------:R-:W-:Y:S01]  /*6eb0*/  P2R R13, PR, RZ, 0x4 ;  /* 0x00000004ff0d7803 */ /* 0x000fe20000000000 */
[----:B------:R-:W-:Y:S01]  /*6ec0*/  IMAD.SHL.U32 R134, R201, 0x2, RZ ;  /* 0x00000002c9867824 */ /* 0x000fe200078e00ff */
[----:B------:R-:W-:Y:S01]  /*6ed0*/  ISETP.GE.AND P0, PT, R10, R69, PT ;  /* 0x000000450a00720c */ /* 0x000fe20003f06270 */
[----:B------:R4:W5:Y:S01]  /*6ee0*/  SHFL.IDX PT, R19, R0, 0x3, 0x181f ;  /* 0x00781f0000137f89 */ /* 0x00096200000e0000 */
[----:B------:R-:W-:Y:S01]  /*6ef0*/  P2R R12, PR, RZ, 0x2 ;  /* 0x00000002ff0c7803 */ /* 0x000fe20000000000 */
[----:B------:R-:W-:Y:S01]  /*6f00*/  IMAD.MOV.U32 R152, RZ, RZ, 0x6 ;  /* 0x00000006ff987424 */ /* 0x000fe200078e00ff */
[----:B------:R-:W-:Y:S01]  /*6f10*/  ISETP.NE.AND P2, PT, R6, RZ, PT ;  /* 0x000000ff0600720c */ /* 0x000fe20003f45270 */
[----:B------:R-:W-:Y:S01]  /*6f20*/  IMAD.MOV.U32 R206, RZ, RZ, R202 ;  /* 0x000000ffffce7224 */ /* 0x000fe200078e00ca */
[----:B------:R-:W-:Y:S01]  /*6f30*/  LEA.HI.SX32 R93, R133, 0xffffffff, 0x1a ;  /* 0xffffffff855d7811 */ /* 0x000fe200078fd2ff */
[----:B------:R-:W-:Y:S01]  /*6f40*/  IMAD.MOV.U32 R208, RZ, RZ, R204 ;  /* 0x000000ffffd07224 */ /* 0x000fe200078e00cc */
[----:B------:R-:W-:Y:S01]  /*6f50*/  SHF.R.S32.HI R45, RZ, 0x5, R92 ;  /* 0x00000005ff2d7819 */ /* 0x000fe2000001145c */
[----:B------:R-:W-:Y:S01]  /*6f60*/  IMAD.MOV.U32 R198, RZ, RZ, 0x5 ;  /* 0x00000005ffc67424 */ /* 0x000fe200078e00ff */
[----:B------:R-:W-:-:S03]  /*6f70*/  IADD3 R200, R134, 0x100, RZ ;  /* 0x0000010086c87810 */ /* 0x000fc60007ffe0ff */
[----:B------:R-:W-:Y:S02]  /*6f80*/  @!P0 SHF.R.S32.HI R6, RZ, 0x1f, R11 ;  /* 0x0000001fff068819 */ /* 0x000fe4000001140b */
[C---:B-1----:R-:W-:Y:S02]  /*6f90*/  @!P0 LEA R20, P1, R9.reuse, R18, 0x1 ;  /* 0x0000001209148211 */ /* 0x042fe400078208ff */
[C---:B--234-:R-:W-:Y:S02]  /*6fa0*/  IADD3 R0, R9.reuse, 0x80, RZ ;  /* 0x0000008009007810 */ /* 0x05cfe40007ffe0ff */
[----:B-----5:R-:W-:Y:S02]  /*6fb0*/  @!P0 LEA.HI.X R21, R9, R19, R17, 0x1, P1 ;  /* 0x0000001309158211 */ /* 0x020fe400008f0c11 */
[----:B------:R-:W-:Y:S02]  /*6fc0*/  @!P0 SHF.R.S32.HI R5, RZ, 0x1f, R0 ;  /* 0x0000001fff058819 */ /* 0x000fe40000011400 */
[----:B------:R-:W-:Y:S01]  /*6fd0*/  @!P0 LEA.HI R17, R6, R11, RZ, 0x3 ;  /* 0x0000000b06118211 */ /* 0x000fe200078f18ff */
[----:B------:R-:W-:Y:S01]  /*6fe0*/  @!PT LDS RZ, [RZ] ;  /* 0x00000000fffff984 */ /* 0x000fe20000000800 */
[----:B------:R1:W-:Y:S01]  /*6ff0*/  @!P0 LDGSTS.E.BYPASS.LTC128B.128 [R134+0x1b100], [R20.64], !P3 ;  /* 0x1b10000014868fae */ /* 0x0003e2000d901d46 */
[----:B------:R-:W-:-:S02]  /*7000*/  @!P0 LEA.HI R5, R5, R0, RZ, 0x3 ;  /* 0x0000000005058211 */ /* 0x000fc400078f18ff */
[----:B------:R-:W-:Y:S02]  /*7010*/  @!P0 LOP3.LUT R17, R17, 0xfffffff8, RZ, 0xc0, !PT ;  /* 0xfffffff811118812 */ /* 0x000fe400078ec0ff */
[----:B------:R-:W-:Y:S02]  /*7020*/  @!P0 LOP3.LUT R5, R5, 0xfffffff8, RZ, 0xc0, !PT ;  /* 0xfffffff805058812 */ /* 0x000fe400078ec0ff */
[----:B------:R-:W-:Y:S01]  /*7030*/  ISETP.GE.AND P3, PT, R84, 0x41, PT ;  /* 0x000000415400780c */ /* 0x000fe20003f66270 */
[----:B------:R-:W-:Y:S01]  /*7040*/  @!P0 IMAD.WIDE R24, R17, 0x2, R18 ;  /* 0x0000000211188825 */ /* 0x000fe200078e0212 */
[----:B------:R-:W-:Y:S02]  /*7050*/  SHF.R.S32.HI R6, RZ, 0x1f, R93 ;  /* 0x0000001fff067819 */ /* 0x000fe4000001145d */
[----:B------:R-:W-:Y:S01]  /*7060*/  LOP3.LUT P1, RZ, R194, 0x1, RZ, 0xc0, !PT ;  /* 0x00000001c2ff7812 */ /* 0x000fe2000782c0ff */
[----:B------:R-:W-:Y:S01]  /*7070*/  @!P0 IMAD.WIDE R22, R5, 0x2, R18 ;  /* 0x0000000205168825 */ /* 0x000fe200078e0212 */
[----:B------:R2:W-:Y:S03]  /*7080*/  @!P0 LDGSTS.E.BYPASS.LTC128B.128 [R134+0x1f100], [R24.64], !P4 ;  /* 0x1f10000018868fae */ /* 0x0005e6000e101d46 */
[----:B------:R-:W-:Y:S01]  /*7090*/  IMAD.MOV.U32 R5, RZ, RZ, c[0x0][0x208] ;  /* 0x00008200ff057624 */ /* 0x000fe200078e00ff */
[----:B------:R3:W-:Y:S03]  /*70a0*/  @!P0 LDGSTS.E.BYPASS.LTC128B.128 [R134+0x23100], [R22.64], !P2 ;  /* 0x2310000016868fae */ /* 0x0007e6000d101d46 */
[C---:B------:R-:W-:Y:S01]  /*70b0*/  IMAD.SHL.U32 R17, R5.reuse, 0x40, RZ ;  /* 0x0000004005117824 */ /* 0x040fe200078e00ff */
[C---:B------:R-:W-:Y:S01]  /*70c0*/  SHF.L.U64.HI R16, R5.reuse, R152, c[0x0][0x20c] ;  /* 0x0000830005107619 */ /* 0x040fe20000010298 */
[----:B------:R-:W0:Y:S01]  /*70d0*/  LDGDEPBAR ;  /* 0x00000000000079af */ /* 0x000e220000000000 */
[----:B------:R-:W-:-:S02]  /*70e0*/  IMAD.SHL.U32 R199, R5, 0x20, RZ ;  /* 0x0000002005c77824 */ /* 0x000fc400078e00ff */
[----:B------:R-:W-:-:S04]  /*70f0*/  IMAD.WIDE.U32 R18, R93, R17, R206 ;  /* 0x000000115d127225 */ /* 0x000fc800078e00ce */
[----:B------:R-:W-:Y:S02]  /*7100*/  IMAD R10, R16, R93, RZ ;  /* 0x0000005d100a7224 */ /* 0x000fe400078e02ff */
[----:B-1----:R-:W-:Y:S02]  /*7110*/  IMAD.MOV.U32 R21, RZ, RZ, c[0x0][0x1e0] ;  /* 0x00007800ff157624 */ /* 0x002fe400078e00ff */
[----:B------:R-:W-:Y:S02]  /*7120*/  IMAD R10, R6, R17, R10 ;  /* 0x00000011060a7224 */ /* 0x000fe400078e020a */
[C---:B------:R-:W-:Y:S01]  /*7130*/  IMAD.SHL.U32 R153, R21.reuse, 0x40, RZ ;  /* 0x0000004015997824 */ /* 0x040fe200078e00ff */
[----:B------:R-:W-:Y:S01]  /*7140*/  SHF.L.U64.HI R152, R21, R152, c[0x0][0x1e4] ;  /* 0x0000790015987619 */ /* 0x000fe20000010298 */
[----:B------:R-:W-:Y:S01]  /*7150*/  IMAD.IADD R10, R19, 0x1, R10 ;  /* 0x00000001130a7824 */ /* 0x000fe200078e020a */
[----:B------:R-:W-:Y:S01]  /*7160*/  @P3 LEA.HI.SX32 R19, R133, 0xfffffffe, 0x1a ;  /* 0xfffffffe85133811 */ /* 0x000fe200078fd2ff */
[----:B------:R-:W-:Y:S01]  /*7170*/  IMAD.WIDE.U32 R26, R93, R153, R208 ;  /* 0x000000995d1a7225 */ /* 0x000fe200078e00d0 */
[----:B------:R-:W-:-:S02]  /*7180*/  SHF.L.U64.HI R196, R21, R198, c[0x0][0x1e4] ;  /* 0x0000790015c47619 */ /* 0x000fc400000102c6 */
[----:B------:R-:W-:Y:S01]  /*7190*/  @P3 SHF.R.S32.HI R14, RZ, 0x1f, R19 ;  /* 0x0000001fff0e3819 */ /* 0x000fe20000011413 */
[----:B--2---:R-:W-:Y:S01]  /*71a0*/  @P3 IMAD.WIDE.U32 R24, R19, R153, R208 ;  /* 0x0000009913183225 */ /* 0x004fe200078e00d0 */
[----:B------:R-:W-:Y:S01]  /*71b0*/  BAR.SYNC.DEFER_BLOCKING 0x0 ;  /* 0x0000000000007b1d */ /* 0x000fe20000010000 */
[C---:B---3--:R-:W-:Y:S02]  /*71c0*/  LEA R22, P0, R18.reuse, c[0x0][0x1f8], 0x1 ;  /* 0x00007e0012167a11 */ /* 0x048fe400078008ff */
[----:B------:R-:W-:Y:S01]  /*71d0*/  IMAD.SHL.U32 R197, R21, 0x20, RZ ;  /* 0x0000002015c57824 */ /* 0x000fe200078e00ff */
[----:B------:R-:W-:Y:S02]  /*71e0*/  SHF.L.U64.HI R198, R5, R198, c[0x0][0x20c] ;  /* 0x0000830005c67619 */ /* 0x000fe400000102c6 */
[----:B------:R-:W-:Y:S01]  /*71f0*/  LEA.HI.X R23, R18, c[0x0][0x1fc], R10, 0x1, P0 ;  /* 0x00007f0012177a11 */ /* 0x000fe200000f0c0a */
[----:B------:R-:W-:Y:S01]  /*7200*/  @P3 IMAD R10, R152, R19, RZ ;  /* 0x00000013980a3224 */ /* 0x000fe200078e02ff */
[----:B------:R-:W-:-:S02]  /*7210*/  @P3 LEA R18, P0, R24, c[0x0][0x1c8], 0x1 ;  /* 0x0000720018123a11 */ /* 0x000fc400078008ff */
[----:B------:R-:W-:Y:S01]  /*7220*/  SHF.L.U64.HI R5, R199, 0x1, R198 ;  /* 0x00000001c7057819 */ /* 0x000fe200000102c6 */
[----:B------:R-:W-:Y:S02]  /*7230*/  @P3 IMAD R10, R14, R153, R10 ;  /* 0x000000990e0a3224 */ /* 0x000fe400078e020a */
[----:B------:R-:W-:Y:S02]  /*7240*/  IMAD.IADD R14, R84, 0x1, -R15 ;  /* 0x00000001540e7824 */ /* 0x000fe400078e0a0f */
[----:B------:R-:W-:-:S05]  /*7250*/  @P3 IMAD.IADD R10, R25, 0x1, R10 ;  /* 0x00000001190a3824 */ /* 0x000fca00078e020a */
[----:B------:R-:W-:Y:S01]  /*7260*/  @P3 LEA.HI.X R19, R24, c[0x0][0x1cc], R10, 0x1, P0 ;  /* 0x0000730018133a11 */ /* 0x000fe200000f0c0a */
[----:B------:R-:W-:-:S04]  /*7270*/  IMAD R10, R152, R93, RZ ;  /* 0x0000005d980a7224 */ /* 0x000fc800078e02ff */
[----:B------:R-:W-:Y:S02]  /*7280*/  IMAD R15, R6, R153, R10 ;  /* 0x00000099060f7224 */ /* 0x000fe400078e020a */
[----:B------:R-:W-:Y:S01]  /*7290*/  IMAD R10, R93, -0x40, R14 ;  /* 0xffffffc05d0a7824 */ /* 0x000fe200078e020e */
[----:B------:R-:W-:Y:S01]  /*72a0*/  P2R R14, PR, RZ, 0x8 ;  /* 0x00000008ff0e7803 */ /* 0x000fe20000000000 */
[----:B------:R-:W-:-:S03]  /*72b0*/  IMAD.IADD R15, R27, 0x1, R15 ;  /* 0x000000011b0f7824 */ /* 0x000fc600078e020f */
[----:B------:R-:W-:-:S13]  /*72c0*/  ISETP.GE.AND P4, PT, R10, 0x1, PT ;  /* 0x000000010a00780c */ /* 0x000fda0003f86270 */
[----:B------:R-:W-:-:S04]  /*72d0*/  @P4 LEA R24, P0, R26, c[0x0][0x1c8], 0x1 ;  /* 0x000072001a184a11 */ /* 0x000fc800078008ff */
[----:B------:R-:W-:Y:S02]  /*72e0*/  @P4 LEA.HI.X R25, R26, c[0x0][0x1cc], R15, 0x1, P0 ;  /* 0x000073001a194a11 */ /* 0x000fe400000f0c0f */
[----:B------:R-:W-:-:S03]  /*72f0*/  ISETP.GE.AND P0, PT, R10, 0x21, PT ;  /* 0x000000210a00780c */ /* 0x000fc60003f06270 */
[----:B------:R-:W-:Y:S01]  /*7300*/  @!PT LDS RZ, [RZ] ;  /* 0x00000000fffff984 */ /* 0x000fe20000000800 */
[----:B------:R-:W-:Y:S01]  /*7310*/  @!PT LDS RZ, [RZ] ;  /* 0x00000000fffff984 */ /* 0x000fe20000000800 */
[----:B------:R-:W-:Y:S01]  /*7320*/  @!PT LDS RZ, [RZ] ;  /* 0x00000000fffff984 */ /* 0x000fe20000000800 */
[----:B------:R1:W-:Y:S04]  /*7330*/  @P4 LDGSTS.E.BYPASS.LTC128B.128 [R134+0xc100], [R24.64], !P6 ;  /* 0x0c10000018864fae */ /* 0x0003e8000f101d46 */
[----:B------:R1:W-:Y:S04]  /*7340*/  @P4 LDGSTS.E.BYPASS.LTC128B.128 [R134+0xe100], [R24.64+0x80], !P5 ;  /* 0x0e10008018864fae */ /* 0x0003e8000e901d46 */
[----:B------:R1:W-:Y:S02]  /*7350*/  @P4 LDGSTS.E.BYPASS.LTC128B.128 [R134+0x10100], [R24.64+0x100], !P1 ;  /* 0x1010010018864fae */ /* 0x0003e4000c901d46 */
[----:B------:R-:W-:-:S05]  /*7360*/  @P0 IADD3 R6, P2, R197, R26, RZ ;  /* 0x0000001ac5060210 */ /* 0x000fca0007f5e0ff */
[----:B------:R-:W-:Y:S01]  /*7370*/  @P0 IMAD.X R15, R196, 0x1, R15, P2 ;  /* 0x00000001c40f0824 */ /* 0x000fe200010e060f */
[----:B------:R-:W-:-:S04]  /*7380*/  @P0 LEA R20, P2, R6, c[0x0][0x1c8], 0x1 ;  /* 0x0000720006140a11 */ /* 0x000fc800078408ff */
[----:B------:R-:W-:Y:S01]  /*7390*/  @P0 LEA.HI.X R21, R6, c[0x0][0x1cc], R15, 0x1, P2 ;  /* 0x0000730006150a11 */ /* 0x000fe200010f0c0f */
[----:B------:R-:W-:Y:S01]  /*73a0*/  IMAD.SHL.U32 R6, R199, 0x2, RZ ;  /* 0x00000002c7067824 */ /* 0x000fe200078e00ff */
[----:B------:R-:W-:-:S03]  /*73b0*/  ISETP.GE.AND P2, PT, R9, c[0x0][0x1d4], PT ;  /* 0x0000750009007a0c */ /* 0x000fc60003f46270 */
[----:B------:R1:W-:Y:S01]  /*73c0*/  @P0 LDGSTS.E.BYPASS.LTC128B.128 [R134+0xd100], [R20.64], !P6 ;  /* 0x0d10000014860fae */ /* 0x0003e2000f101d46 */
[----:B------:R-:W-:-:S03]  /*73d0*/  IADD3 R28, P4, R6, R22, RZ ;  /* 0x00000016061c7210 */ /* 0x000fc60007f9e0ff */
[----:B------:R1:W-:Y:S02]  /*73e0*/  @P0 LDGSTS.E.BYPASS.LTC128B.128 [R134+0xf100], [R20.64+0x80], !P5 ;  /* 0x0f10008014860fae */ /* 0x0003e4000e901d46 */
[----:B------:R-:W-:Y:S01]  /*73f0*/  IMAD.X R29, R5, 0x1, R23, P4 ;  /* 0x00000001051d7824 */ /* 0x000fe200020e0617 */
[C---:B------:R-:W-:Y:S01]  /*7400*/  @P3 LEA R26, P4, R197.reuse, R18, 0x1 ;  /* 0x00000012c51a3211 */ /* 0x040fe200078808ff */
[----:B------:R1:W-:Y:S01]  /*7410*/  @P0 LDGSTS.E.BYPASS.LTC128B.128 [R134+0x11100], [R20.64+0x100], !P1 ;  /* 0x1110010014860fae */ /* 0x0003e2000c901d46 */
[C---:B------:R-:W-:Y:S02]  /*7420*/  ISETP.LT.OR P0, PT, R10.reuse, 0x1, P2 ;  /* 0x000000010a00780c */ /* 0x040fe40001701670 */
[----:B------:R-:W-:Y:S01]  /*7430*/  @P3 LEA.HI.X R27, R197, R19, R196, 0x1, P4 ;  /* 0x00000013c51b3211 */ /* 0x000fe200020f0cc4 */
[----:B------:R-:W0:Y:S01]  /*7440*/  LDGDEPBAR ;  /* 0x00000000000079af */ /* 0x000e220000000000 */
[----:B------:R-:W-:Y:S02]  /*7450*/  ISETP.GE.AND P4, PT, R11, c[0x0][0x1d4], PT ;  /* 0x000075000b007a0c */ /* 0x000fe40003f86270 */
[----:B------:R-:W-:-:S07]  /*7460*/  ISETP.LT.OR P2, PT, R10, 0x21, P2 ;  /* 0x000000210a00780c */ /* 0x000fce0001741670 */
[----:B------:R1:W-:Y:S01]  /*7470*/  LDGSTS.E.BYPASS.LTC128B.128 [R134+0x100], [R22.64], !P0 ;  /* 0x0010000016867fae */ /* 0x0003e2000c101d46 */
[C---:B------:R-:W-:Y:S02]  /*7480*/  ISETP.LT.OR P0, PT, R10.reuse, 0x1, P4 ;  /* 0x000000010a00780c */ /* 0x040fe40002701670 */
[----:B------:R-:W-:-:S11]  /*7490*/  ISETP.LT.OR P4, PT, R10, 0x21, P4 ;  /* 0x000000210a00780c */ /* 0x000fd60002781670 */
[----:B------:R1:W-:Y:S01]  /*74a0*/  LDGSTS.E.BYPASS.LTC128B.128 [R134+0x2100], [R22.64+0x80], !P0 ;  /* 0x0210008016867fae */ /* 0x0003e2000c101d46 */
[----:B------:R-:W-:Y:S01]  /*74b0*/  ISETP.GE.AND P0, PT, R0, c[0x0][0x1d4], PT ;  /* 0x0000750000007a0c */ /* 0x000fe20003f06270 */
[----:B------:R-:W-:-:S03]  /*74c0*/  IMAD R0, R45, 0x400, R2 ;  /* 0x000004002d007824 */ /* 0x000fc600078e0202 */
[C---:B------:R-:W-:Y:S02]  /*74d0*/  ISETP.LT.OR P3, PT, R10.reuse, 0x1, P0 ;  /* 0x000000010a00780c */ /* 0x040fe40000761670 */
[----:B------:R-:W-:-:S11]  /*74e0*/  ISETP.LT.OR P0, PT, R10, 0x21, P0 ;  /* 0x000000210a00780c */ /* 0x000fd60000701670 */
[----:B------:R1:W-:Y:S01]  /*74f0*/  LDGSTS.E.BYPASS.LTC128B.128 [R134+0x4100], [R22.64+0x100], !P3 ;  /* 0x0410010016867fae */ /* 0x0003e2000d901d46 */
[----:B------:R-:W-:-:S03]  /*7500*/  ISETP.NE.AND P3, PT, R14, RZ, PT ;  /* 0x000000ff0e00720c */ /* 0x000fc60003f65270 */
[----:B------:R1:W-:Y:S01]  /*7510*/  LDGSTS.E.BYPASS.LTC128B.128 [R134+0x1100], [R28.64], !P2 ;  /* 0x011000001c867fae */ /* 0x0003e2000d101d46 */
[----:B------:R-:W-:-:S03]  /*7520*/  ISETP.NE.AND P2, PT, R13, RZ, PT ;  /* 0x000000ff0d00720c */ /* 0x000fc60003f45270 */
[----:B------:R1:W-:Y:S04]  /*7530*/  LDGSTS.E.BYPASS.LTC128B.128 [R134+0x3100], [R28.64+0x80], !P4 ;  /* 0x031000801c867fae */ /* 0x0003e8000e101d46 */
[----:B------:R1:W-:Y:S01]  /*7540*/  LDGSTS.E.BYPASS.LTC128B.128 [R134+0x5100], [R28.64+0x100], !P0 ;  /* 0x051001001c867fae */ /* 0x0003e2000c101d46 */
[----:B------:R-:W-:-:S03]  /*7550*/  ISETP.LT.AND P0, PT, RZ, c[0x0][0x27c], PT ;  /* 0x00009f00ff007a0c */ /* 0x000fc60003f01270 */
[----:B------:R-:W0:Y:S04]  /*7560*/  LDGDEPBAR ;  /* 0x00000000000079af */ /* 0x000e280000000000 */
[----:B------:R1:W-:Y:S04]  /*7570*/  @P3 LDGSTS.E.BYPASS.LTC128B.128 [R134+0x12100], [R18.64], !P6 ;  /* 0x1210000012863fae */ /* 0x0003e8000f101d46 */
[----:B------:R1:W-:Y:S04]  /*7580*/  @P3 LDGSTS.E.BYPASS.LTC128B.128 [R134+0x14100], [R18.64+0x80], !P5 ;  /* 0x1410008012863fae */ /* 0x0003e8000e901d46 */
[----:B------:R1:W-:Y:S04]  /*7590*/  @P3 LDGSTS.E.BYPASS.LTC128B.128 [R134+0x16100], [R18.64+0x100], !P1 ;  /* 0x1610010012863fae */ /* 0x0003e8000c901d46 */
[----:B------:R1:W-:Y:S04]  /*75a0*/  @P3 LDGSTS.E.BYPASS.LTC128B.128 [R134+0x13100], [R26.64], !P6 ;  /* 0x131000001a863fae */ /* 0x0003e8000f101d46 */
[----:B------:R1:W-:Y:S04]  /*75b0*/  @P3 LDGSTS.E.BYPASS.LTC128B.128 [R134+0x15100], [R26.64+0x80], !P5 ;  /* 0x151000801a863fae */ /* 0x0003e8000e901d46 */
[----:B------:R1:W-:Y:S01]  /*75c0*/  @P3 LDGSTS.E.BYPASS.LTC128B.128 [R134+0x17100], [R26.64+0x100], !P1 ;  /* 0x171001001a863fae */ /* 0x0003e2000c901d46 */
[----:B------:R-:W-:-:S03]  /*75d0*/  ISETP.NE.AND P1, PT, R12, RZ, PT ;  /* 0x000000ff0c00720c */ /* 0x000fc60003f25270 */
[----:B------:R-:W0:Y:S01]  /*75e0*/  LDGDEPBAR ;  /* 0x00000000000079af */ /* 0x000e220000000000 */
[----:B------:R-:W-:Y:S05]  /*75f0*/  @P0 BRA `(.L_x_727) ;  /* 0x0000002000000947 */ /* 0x000fea0003800000 */
[----:B------:R-:W-:-:S04]  /*7600*/  DEPBAR.LE SB0, 0x3 ;  /* 0x000080c00000791a */ /* 0x000fc80000000000 */
[----:B------:R-:W-:Y:S05]  /*7610*/  BRA `(.L_x_728) ;  /* 0x00005c3000007947 */ /* 0x000fea0003800000 */
.L_x_727:
[----:B------:R-:W-:Y:S01]  /*7620*/  SHF.R.S32.HI R9, RZ, 0x1f, R87 ;  /* 0x0000001fff097819 */ /* 0x000fe20000011457 */
[----:B------:R-:W-:Y:S01]  /*7630*/  IMAD.WIDE.U32 R12, R87, c[0x0][0x280], RZ ;  /* 0x0000a000570c7a25 */ /* 0x000fe200078e00ff */
[----:B------:R-:W-:Y:S01]  /*7640*/  ULDC.U8 UR4, c[0x0][0x298] ;  /* 0x0000a60000047ab9 */ /* 0x000fe20000000000 */
[----:B------:R-:W-:Y:S01]  /*7650*/  LEA.HI R8, R8, R85, RZ, 0x2 ;  /* 0x0000005508087211 */ /* 0x000fe200078f10ff */
[----:B------:R-:W-:Y:S01]  /*7660*/  BSSY B2, `(.L_x_728) ;  /* 0x00005be000027945 */ /* 0x000fe20003800000 */
[----:B------:R-:W-:Y:S01]  /*7670*/  IMAD R10, R9, c[0x0][0x280], RZ ;  /* 0x0000a000090a7a24 */ /* 0x000fe200078e02ff */
[----:B------:R-:W-:Y:S02]  /*7680*/  LEA R34, P0, R12, c[0x0][0x270], 0x1 ;  /* 0x00009c000c227a11 */ /* 0x000fe400078008ff */
[----:B------:R-:W-:Y:S01]  /*7690*/  LOP3.LUT R44, R8, 0xfffffffc, RZ, 0xc0, !PT ;  /* 0xfffffffc082c7812 */ /* 0x000fe200078ec0ff */
[----:B------:R-:W-:Y:S01]  /*76a0*/  IMAD R10, R87, c[0x0][0x284], R10 ;  /* 0x0000a100570a7a24 */ /* 0x000fe200078e020a */
[----:B-1----:R-:W-:-:S02]  /*76b0*/  SHF.R.S32.HI R19, RZ, 0x2, R8 ;  /* 0x00000002ff137819 */ /* 0x002fc40000011408 */
[----:B------:R-:W-:Y:S01]  /*76c0*/  IADD3 R44, -R44, R85, RZ ;  /* 0x000000552c2c7210 */ /* 0x000fe20007ffe1ff */
[----:B------:R-:W-:Y:S02]  /*76d0*/  IMAD.IADD R10, R10, 0x1, R13 ;  /* 0x000000010a0a7824 */ /* 0x000fe400078e020d */
[----:B------:R-:W-:Y:S01]  /*76e0*/  IMAD R18, R86, 0x80, R19 ;  /* 0x0000008056127824 */ /* 0x000fe200078e0213 */
[----:B------:R-:W-:Y:S02]  /*76f0*/  SHF.L.U32 R27, R44, 0x3, RZ ;  /* 0x000000032c1b7819 */ /* 0x000fe400000006ff */
[----:B------:R-:W-:Y:S01]  /*7700*/  LEA.HI.X R35, R12, c[0x0][0x274], R10, 0x1, P0 ;  /* 0x00009d000c237a11 */ /* 0x000fe200000f0c0a */
[----:B------:R-:W-:Y:S02]  /*7710*/  IMAD R10, R9, c[0x0][0x290], RZ ;  /* 0x0000a400090a7a24 */ /* 0x000fe400078e02ff */
[----:B------:R-:W-:-:S04]  /*7720*/  IMAD.WIDE.U32 R12, R87, c[0x0][0x290], RZ ;  /* 0x0000a400570c7a25 */ /* 0x000fc800078e00ff */
[----:B------:R-:W-:Y:S01]  /*7730*/  IMAD R9, R87, c[0x0][0x294], R10 ;  /* 0x0000a50057097a24 */ /* 0x000fe200078e020a */
[----:B------:R-:W-:-:S03]  /*7740*/  LEA R36, P0, R12, c[0x0][0x288], 0x1 ;  /* 0x0000a2000c247a11 */ /* 0x000fc600078008ff */
[----:B------:R-:W-:-:S05]  /*7750*/  IMAD.IADD R9, R9, 0x1, R13 ;  /* 0x0000000109097824 */ /* 0x000fca00078e020d */
[----:B------:R-:W-:Y:S02]  /*7760*/  LEA.HI.X R37, R12, c[0x0][0x28c], R9, 0x1, P0 ;  /* 0x0000a3000c257a11 */ /* 0x000fe400000f0c09 */
[----:B------:R-:W-:-:S13]  /*7770*/  ISETP.NE.AND P0, PT, RZ, UR4, PT ;  /* 0x00000004ff007c0c */ /* 0x000fda000bf05270 */
        /* <DEDUP_REMOVED lines=17> */
[C---:B------:R-:W-:Y:S01]  /*7890*/  ISETP.GE.AND P0, PT, R20.reuse, c[0x0][0x27c], PT ;  /* 0x00009f0014007a0c */ /* 0x040fe20003f06270 */
[----:B------:R-:W-:Y:S01]  /*78a0*/  CS2R R32, SRZ ;  /* 0x0000000000207805 */ /* 0x000fe2000001ff00 */
[----:B------:R-:W-:Y:S01]  /*78b0*/  CS2R R46, SRZ ;  /* 0x00000000002e7805 */ /* 0x000fe2000001ff00 */
[----:B------:R-:W-:-:S10]  /*78c0*/  IADD3 R8, R20, 0x10, RZ ;  /* 0x0000001014087810 */ /* 0x000fd40007ffe0ff */
[----:B------:R-:W-:-:S04]  /*78d0*/  @!P0 IMAD.WIDE R22, R20, 0x2, R34 ;  /* 0x0000000214168825 */ /* 0x000fc800078e0222 */
[----:B------:R-:W-:Y:S01]  /*78e0*/  @!P0 IMAD.WIDE R10, R20, 0x2, R36 ;  /* 0x00000002140a8825 */ /* 0x000fe200078e0224 */
[----:B------:R1:W5:Y:S04]  /*78f0*/  @!P0 LD.E.64 R32, [R22.64] ;  /* 0x0000000616208980 */ /* 0x000368000c101b00 */
[----:B------:R2:W5:Y:S01]  /*7900*/  @!P0 LD.E.64 R46, [R10.64] ;  /* 0x000000060a2e8980 */ /* 0x000562000c101b00 */
[----:B------:R-:W-:Y:S01]  /*7910*/  ISETP.GE.AND P0, PT, R8, c[0x0][0x27c], PT ;  /* 0x00009f0008007a0c */ /* 0x000fe20003f06270 */
[----:B------:R-:W-:Y:S01]  /*7920*/  CS2R R30, SRZ ;  /* 0x00000000001e7805 */ /* 0x000fe2000001ff00 */
[----:B------:R-:W-:-:S11]  /*7930*/  CS2R R42, SRZ ;  /* 0x00000000002a7805 */ /* 0x000fd6000001ff00 */
[----:B------:R-:W-:-:S04]  /*7940*/  @!P0 SHF.R.S32.HI R9, RZ, 0x1f, R8 ;  /* 0x0000001fff098819 */ /* 0x000fc80000011408 */
[----:B------:R-:W-:-:S04]  /*7950*/  @!P0 LEA.HI R9, R9, R8, RZ, 0x2 ;  /* 0x0000000809098211 */ /* 0x000fc800078f10ff */
[----:B------:R-:W-:Y:S02]  /*7960*/  @!P0 LOP3.LUT R9, R9, 0xfffffffc, RZ, 0xc0, !PT ;  /* 0xfffffffc09098812 */ /* 0x000fe400078ec0ff */
[----:B------:R-:W-:-:S03]  /*7970*/  IADD3 R8, R20, 0x20, RZ ;  /* 0x0000002014087810 */ /* 0x000fc60007ffe0ff */
[----:B------:R-:W-:-:S04]  /*7980*/  @!P0 IMAD.WIDE R12, R9, 0x2, R34 ;  /* 0x00000002090c8825 */ /* 0x000fc800078e0222 */
[----:B------:R-:W-:Y:S01]  /*7990*/  @!P0 IMAD.WIDE R14, R9, 0x2, R36 ;  /* 0x00000002090e8825 */ /* 0x000fe200078e0224 */
[----:B------:R3:W5:Y:S04]  /*79a0*/  @!P0 LD.E.64 R30, [R12.64] ;  /* 0x000000060c1e8980 */ /* 0x000768000c101b00 */
[----:B------:R4:W5:Y:S01]  /*79b0*/  @!P0 LD.E.64 R42, [R14.64] ;  /* 0x000000060e2a8980 */ /* 0x000962000c101b00 */
[----:B------:R-:W-:Y:S01]  /*79c0*/  ISETP.GE.AND P0, PT, R8, c[0x0][0x27c], PT ;  /* 0x00009f0008007a0c */ /* 0x000fe20003f06270 */
[----:B------:R-:W-:Y:S01]  /*79d0*/  CS2R R28, SRZ ;  /* 0x00000000001c7805 */ /* 0x000fe2000001ff00 */
[----:B--2---:R-:W-:-:S11]  /*79e0*/  CS2R R10, SRZ ;  /* 0x00000000000a7805 */ /* 0x004fd6000001ff00 */
[----:B------:R-:W-:-:S04]  /*79f0*/  @!P0 SHF.R.S32.HI R9, RZ, 0x1f, R8 ;  /* 0x0000001fff098819 */ /* 0x000fc80000011408 */
[----:B------:R-:W-:-:S04]  /*7a00*/  @!P0 LEA.HI R9, R9, R8, RZ, 0x2 ;  /* 0x0000000809098211 */ /* 0x000fc800078f10ff */
[----:B------:R-:W-:Y:S02]  /*7a10*/  @!P0 LOP3.LUT R9, R9, 0xfffffffc, RZ, 0xc0, !PT ;  /* 0xfffffffc09098812 */ /* 0x000fe400078ec0ff */
[----:B------:R-:W-:-:S03]  /*7a20*/  IADD3 R8, R20, 0x30, RZ ;  /* 0x0000003014087810 */ /* 0x000fc60007ffe0ff */
[----:B-1----:R-:W-:-:S04]  /*7a30*/  @!P0 IMAD.WIDE R22, R9, 0x2, R34 ;  /* 0x0000000209168825 */ /* 0x002fc800078e0222 */
[----:B------:R-:W-:Y:S01]  /*7a40*/  @!P0 IMAD.WIDE R38, R9, 0x2, R36 ;  /* 0x0000000209268825 */ /* 0x000fe200078e0224 */
[----:B------:R1:W5:Y:S04]  /*7a50*/  @!P0 LD.E.64 R28, [R22.64] ;  /* 0x00000006161c8980 */ /* 0x000368000c101b00 */
[----:B------:R2:W5:Y:S01]  /*7a60*/  @!P0 LD.E.64 R10, [R38.64] ;  /* 0x00000006260a8980 */ /* 0x000562000c101b00 */
[----:B------:R-:W-:Y:S01]  /*7a70*/  ISETP.GE.AND P0, PT, R8, c[0x0][0x27c], PT ;  /* 0x00009f0008007a0c */ /* 0x000fe20003f06270 */
[----:B------:R-:W-:-:S12]  /*7a80*/  CS2R R24, SRZ ;  /* 0x0000000000187805 */ /* 0x000fd8000001ff00 */
[----:B------:R-:W-:-:S04]  /*7a90*/  @!P0 SHF.R.S32.HI R9, RZ, 0x1f, R8 ;  /* 0x0000001fff098819 */ /* 0x000fc80000011408 */
[----:B------:R-:W-:-:S04]  /*7aa0*/  @!P0 LEA.HI R9, R9, R8, RZ, 0x2 ;  /* 0x0000000809098211 */ /* 0x000fc800078f10ff */
[----:B---3--:R-:W-:Y:S02]  /*7ab0*/  @!P0 LOP3.LUT R13, R9, 0xfffffffc, RZ, 0xc0, !PT ;  /* 0xfffffffc090d8812 */ /* 0x008fe400078ec0ff */
[----:B------:R-:W-:Y:S01]  /*7ac0*/  CS2R R8, SRZ ;  /* 0x0000000000087805 */ /* 0x000fe2000001ff00 */
[----:B------:R-:W-:Y:S02]  /*7ad0*/  IADD3 R12, R20, 0x40, RZ ;  /* 0x00000040140c7810 */ /* 0x000fe40007ffe0ff */
[----:B----4-:R-:W-:-:S04]  /*7ae0*/  @!P0 IMAD.WIDE R14, R13, 0x2, R34 ;  /* 0x000000020d0e8825 */ /* 0x010fc800078e0222 */
[----:B------:R-:W-:Y:S01]  /*7af0*/  @!P0 IMAD.WIDE R48, R13, 0x2, R36 ;  /* 0x000000020d308825 */ /* 0x000fe200078e0224 */
[----:B------:R3:W5:Y:S04]  /*7b00*/  @!P0 LD.E.64 R24, [R14.64] ;  /* 0x000000060e188980 */ /* 0x000768000c101b00 */
[----:B------:R4:W5:Y:S01]  /*7b10*/  @!P0 LD.E.64 R8, [R48.64] ;  /* 0x0000000630088980 */ /* 0x000962000c101b00 */
[----:B------:R-:W-:Y:S01]  /*7b20*/  ISETP.GE.AND P0, PT, R12, c[0x0][0x27c], PT ;  /* 0x00009f000c007a0c */ /* 0x000fe20003f06270 */
[----:B-1----:R-:W-:Y:S01]  /*7b30*/  CS2R R22, SRZ ;  /* 0x0000000000167805 */ /* 0x002fe2000001ff00 */
[----:B------:R-:W-:-:S11]  /*7b40*/  CS2R R66, SRZ ;  /* 0x0000000000427805 */ /* 0x000fd6000001ff00 */
[----:B------:R-:W-:-:S04]  /*7b50*/  @!P0 SHF.R.S32.HI R13, RZ, 0x1f, R12 ;  /* 0x0000001fff0d8819 */ /* 0x000fc8000001140c */
[----:B------:R-:W-:-:S04]  /*7b60*/  @!P0 LEA.HI R12, R13, R12, RZ, 0x2 ;  /* 0x0000000c0d0c8211 */ /* 0x000fc800078f10ff */
[----:B------:R-:W-:-:S05]  /*7b70*/  @!P0 LOP3.LUT R12, R12, 0xfffffffc, RZ, 0xc0, !PT ;  /* 0xfffffffc0c0c8812 */ /* 0x000fca00078ec0ff */
[----:B--2---:R-:W-:-:S04]  /*7b80*/  @!P0 IMAD.WIDE R38, R12, 0x2, R34 ;  /* 0x000000020c268825 */ /* 0x004fc800078e0222 */
[----:B------:R-:W-:Y:S01]  /*7b90*/  @!P0 IMAD.WIDE R40, R12, 0x2, R36 ;  /* 0x000000020c288825 */ /* 0x000fe200078e0224 */
[----:B------:R-:W-:Y:S01]  /*7ba0*/  IADD3 R12, R20, 0x50, RZ ;  /* 0x00000050140c7810 */ /* 0x000fe20007ffe0ff */
[----:B------:R4:W5:Y:S04]  /*7bb0*/  @!P0 LD.E.64 R22, [R38.64] ;  /* 0x0000000626168980 */ /* 0x000968000c101b00 */
[----:B------:R4:W5:Y:S01]  /*7bc0*/  @!P0 LD.E.64 R66, [R40.64] ;  /* 0x0000000628428980 */ /* 0x000962000c101b00 */
[----:B------:R-:W-:Y:S01]  /*7bd0*/  ISETP.GE.AND P0, PT, R12, c[0x0][0x27c], PT ;  /* 0x00009f000c007a0c */ /* 0x000fe20003f06270 */
[----:B---3--:R-:W-:Y:S01]  /*7be0*/  CS2R R14, SRZ ;  /* 0x00000000000e7805 */ /* 0x008fe2000001ff00 */
[----:B------:R-:W-:-:S11]  /*7bf0*/  CS2R R64, SRZ ;  /* 0x0000000000407805 */ /* 0x000fd6000001ff00 */
[----:B------:R-:W-:-:S04]  /*7c00*/  @!P0 SHF.R.S32.HI R13, RZ, 0x1f, R12 ;  /* 0x0000001fff0d8819 */ /* 0x000fc8000001140c */
[----:B------:R-:W-:-:S04]  /*7c10*/  @!P0 LEA.HI R12, R13, R12, RZ, 0x2 ;  /* 0x0000000c0d0c8211 */ /* 0x000fc800078f10ff */
[----:B------:R-:W-:-:S05]  /*7c20*/  @!P0 LOP3.LUT R12, R12, 0xfffffffc, RZ, 0xc0, !PT ;  /* 0xfffffffc0c0c8812 */ /* 0x000fca00078ec0ff */
[----:B------:R-:W-:-:S04]  /*7c30*/  @!P0 IMAD.WIDE R34, R12, 0x2, R34 ;  /* 0x000000020c228825 */ /* 0x000fc800078e0222 */
[----:B------:R-:W-:Y:S01]  /*7c40*/  @!P0 IMAD.WIDE R12, R12, 0x2, R36 ;  /* 0x000000020c0c8825 */ /* 0x000fe200078e0224 */
[----:B------:R4:W5:Y:S04]  /*7c50*/  @!P0 LD.E.64 R14, [R34.64] ;  /* 0x00000006220e8980 */ /* 0x000968000c101b00 */
[----:B------:R4:W5:Y:S02]  /*7c60*/  @!P0 LD.E.64 R64, [R12.64] ;  /* 0x000000060c408980 */ /* 0x000964000c101b00 */
.L_x_731:
[----:B------:R-:W-:Y:S05]  /*7c70*/  BSYNC B0 ;  /* 0x0000000000007941 */ /* 0x000fea0003800000 */
.L_x_730:
[----:B----4-:R-:W-:Y:S01]  /*7c80*/  SHF.R.S32.HI R12, RZ, 0x1f, R19 ;  /* 0x0000001fff0c7819 */ /* 0x010fe20000011413 */
[----:B-----5:R-:W-:Y:S01]  /*7c90*/  IMAD.MOV.U32 R40, RZ, RZ, R46 ;  /* 0x000000ffff287224 */ /* 0x020fe200078e002e */
[----:B------:R-:W-:Y:S01]  /*7ca0*/  SHF.R.U64 R48, R46, 0x10, R47 ;  /* 0x000000102e307819 */ /* 0x000fe2000000122f */
[----:B------:R-:W-:Y:S01]  /*7cb0*/  IMAD.MOV.U32 R36, RZ, RZ, R42 ;  /* 0x000000ffff247224 */ /* 0x000fe200078e002a */
[----:B------:R-:W-:Y:S01]  /*7cc0*/  LEA.HI R12, R12, R19, RZ, 0x3 ;  /* 0x000000130c0c7211 */ /* 0x000fe200078f18ff */
[----:B------:R-:W-:Y:S01]  /*7cd0*/  IMAD.MOV.U32 R41, RZ, RZ, R33 ;  /* 0x000000ffff297224 */ /* 0x000fe200078e0021 */
[----:B------:R-:W-:Y:S01]  /*7ce0*/  SHF.R.U64 R46, R42, 0x10, R43 ;  /* 0x000000102a2e7819 */ /* 0x000fe2000000122b */
[----:B------:R-:W-:Y:S01]  /*7cf0*/  IMAD R42, R86, -0x80, R69 ;  /* 0xffffff80562a7824 */ /* 0x000fe200078e0245 */
[----:B------:R-:W-:Y:S01]  /*7d00*/  LOP3.LUT R12, R12, 0xfffffff8, RZ, 0xc0, !PT ;  /* 0xfffffff80c0c7812 */ /* 0x000fe200078ec0ff */
[----:B------:R-:W-:Y:S01]  /*7d10*/  IMAD.MOV.U32 R37, RZ, RZ, R31 ;  /* 0x000000ffff257224 */ /* 0x000fe200078e001f */
[--C-:B------:R-:W-:Y:S01]  /*7d20*/  SHF.R.U64 R61, R32, 0x10, R33.reuse ;  /* 0x00000010203d7819 */ /* 0x100fe20000001221 */
[----:B------:R-:W-:Y:S01]  /*7d30*/  IMAD.MOV.U32 R62, RZ, RZ, R32 ;  /* 0x000000ffff3e7224 */ /* 0x000fe200078e0020 */
[----:B------:R-:W-:Y:S01]  /*7d40*/  IMNMX R42, R42, 0x80, PT ;  /* 0x000000802a2a7817 */ /* 0x000fe20003800200 */
[----:B------:R-:W-:Y:S01]  /*7d50*/  IMAD.IADD R13, R19, 0x1, -R12 ;  /* 0x00000001130d7824 */ /* 0x000fe200078e0a0c */
[----:B------:R-:W-:Y:S01]  /*7d60*/  SHF.R.U32.HI R39, RZ, 0x10, R33 ;  /* 0x00000010ff277819 */ /* 0x000fe20000011621 */
[----:B------:R-:W-:Y:S01]  /*7d70*/  IMAD.MOV.U32 R60, RZ, RZ, R30 ;  /* 0x000000ffff3c7224 */ /* 0x000fe200078e001e */
[----:B------:R-:W-:Y:S01]  /*7d80*/  SHF.R.U64 R59, R30, 0x10, R31 ;  /* 0x000000101e3b7819 */ /* 0x000fe2000000121f */
[C---:B------:R-:W-:Y:S01]  /*7d90*/  IMAD.SHL.U32 R12, R13.reuse, 0x40, RZ ;  /* 0x000000400d0c7824 */ /* 0x040fe200078e00ff */
[----:B------:R-:W-:Y:S01]  /*7da0*/  LOP3.LUT P0, RZ, R13, 0x4, RZ, 0xc0, !PT ;  /* 0x000000040dff7812 */ /* 0x000fe2000780c0ff */
[----:B------:R-:W-:Y:S01]  /*7db0*/  IMAD.MOV.U32 R33, RZ, RZ, R29 ;  /* 0x000000ffff217224 */ /* 0x000fe200078e001d */
[----:B------:R-:W-:Y:S01]  /*7dc0*/  SHF.R.U32.HI R35, RZ, 0x10, R31 ;  /* 0x00000010ff237819 */ /* 0x000fe2000001161f */
[----:B------:R-:W-:Y:S01]  /*7dd0*/  IMAD.MOV.U32 R18, RZ, RZ, R14 ;  /* 0x000000ffff127224 */ /* 0x000fe200078e000e */
[----:B------:R-:W-:Y:S01]  /*7de0*/  LOP3.LUT R12, R12, 0x1c0, RZ, 0xc0, !PT ;  /* 0x000001c00c0c7812 */ /* 0x000fe200078ec0ff */
[----:B------:R-:W-:Y:S01]  /*7df0*/  IMAD.MOV.U32 R51, RZ, RZ, R47 ;  /* 0x000000ffff337224 */ /* 0x000fe200078e002f */
[----:B------:R-:W-:Y:S01]  /*7e00*/  SHF.R.U64 R57, R28, 0x10, R29 ;  /* 0x000000101c397819 */ /* 0x000fe2000000121d */
[----:B------:R-:W-:Y:S01]  /*7e10*/  IMAD.MOV.U32 R58, RZ, RZ, R28 ;  /* 0x000000ffff3a7224 */ /* 0x000fe200078e001c */
[----:B------:R-:W-:Y:S01]  /*7e20*/  LOP3.LUT R27, R12, 0x18, R27, 0xf8, !PT ;  /* 0x000000180c1b7812 */ /* 0x000fe200078ef81b */
[----:B------:R-:W-:Y:S01]  /*7e30*/  IMAD.MOV.U32 R56, RZ, RZ, R24 ;  /* 0x000000ffff387224 */ /* 0x000fe200078e0018 */
[----:B------:R-:W-:Y:S01]  /*7e40*/  SHF.R.U32.HI R12, RZ, 0x3, R12 ;  /* 0x00000003ff0c7819 */ /* 0x000fe2000001160c */
[----:B------:R-:W-:Y:S01]  /*7e50*/  IMAD.MOV.U32 R53, RZ, RZ, R15 ;  /* 0x000000ffff357224 */ /* 0x000fe200078e000f */
[----:B------:R-:W-:Y:S01]  /*7e60*/  SHF.R.U32.HI R31, RZ, 0x10, R29 ;  /* 0x00000010ff1f7819 */ /* 0x000fe2000001161d */
[----:B------:R-:W-:Y:S01]  /*7e70*/  IMAD.MOV.U32 R29, RZ, RZ, R25 ;  /* 0x000000ffff1d7224 */ /* 0x000fe200078e0019 */
[----:B------:R-:W-:Y:S01]  /*7e80*/  LOP3.LUT R12, R27, R12, RZ, 0x3c, !PT ;  /* 0x0000000c1b0c7212 */ /* 0x000fe200078e3cff */
[----:B------:R-:W-:Y:S01]  /*7e90*/  IMAD.MOV.U32 R49, RZ, RZ, R43 ;  /* 0x000000ffff317224 */ /* 0x000fe200078e002b */
[----:B------:R-:W-:Y:S01]  /*7ea0*/  SHF.R.U64 R50, R14, 0x10, R15 ;  /* 0x000000100e327819 */ /* 0x000fe2000000120f */
[----:B------:R-:W-:Y:S01]  /*7eb0*/  IMAD.MOV.U32 R32, RZ, RZ, R10 ;  /* 0x000000ffff207224 */ /* 0x000fe200078e000a */
[----:B------:R-:W-:Y:S01]  /*7ec0*/  SHF.R.U32.HI R38, RZ, 0x10, R47 ;  /* 0x00000010ff267819 */ /* 0x000fe2000001162f */
[----:B------:R-:W-:Y:S01]  /*7ed0*/  IMAD R21, R45, 0x200, R12 ;  /* 0x000002002d157824 */ /* 0x000fe200078e020c */
[----:B------:R-:W-:Y:S01]  /*7ee0*/  SHF.R.U64 R55, R24, 0x10, R25 ;  /* 0x0000001018377819 */ /* 0x000fe20000001219 */
[----:B------:R-:W-:Y:S01]  /*7ef0*/  IMAD.MOV.U32 R47, RZ, RZ, R11 ;  /* 0x000000ffff2f7224 */ /* 0x000fe200078e000b */
[----:B------:R-:W-:Y:S01]  /*7f00*/  SHF.R.U32.HI R27, RZ, 0x10, R25 ;  /* 0x00000010ff1b7819 */ /* 0x000fe20000011619 */
[----:B------:R-:W-:Y:S01]  /*7f10*/  IMAD.MOV.U32 R54, RZ, RZ, R22 ;  /* 0x000000ffff367224 */ /* 0x000fe200078e0016 */
[C---:B------:R-:W-:Y:S01]  /*7f20*/  IADD3 R12, R21.reuse, 0x20, RZ ;  /* 0x00000020150c7810 */ /* 0x040fe20007ffe0ff */
[----:B------:R-:W-:Y:S01]  /*7f30*/  IMAD.MOV.U32 R25, RZ, RZ, R23 ;  /* 0x000000ffff197224 */ /* 0x000fe200078e0017 */
[----:B------:R-:W-:Y:S01]  /*7f40*/  @P0 IADD3 R12, R21, -0x20, RZ ;  /* 0xffffffe0150c0810 */ /* 0x000fe20007ffe0ff */
[----:B------:R-:W-:Y:S01]  /*7f50*/  IMAD.MOV.U32 R28, RZ, RZ, R8 ;  /* 0x000000ffff1c7224 */ /* 0x000fe200078e0008 */
[----:B------:R-:W-:Y:S01]  /*7f60*/  ISETP.GE.AND P0, PT, R19, R42, PT ;  /* 0x0000002a1300720c */ /* 0x000fe20003f06270 */
[----:B------:R-:W-:Y:S01]  /*7f70*/  IMAD.MOV.U32 R45, RZ, RZ, R9 ;  /* 0x000000ffff2d7224 */ /* 0x000fe200078e0009 */
[----:B------:R-:W-:Y:S01]  /*7f80*/  SHF.R.U32.HI R14, RZ, 0x10, R15 ;  /* 0x00000010ff0e7819 */ /* 0x000fe2000001160f */
[----:B------:R-:W-:Y:S01]  /*7f90*/  IMAD.MOV.U32 R24, RZ, RZ, R66 ;  /* 0x000000ffff187224 */ /* 0x000fe200078e0042 */
[----:B------:R-:W-:Y:S01]  /*7fa0*/  SHF.R.U32.HI R34, RZ, 0x10, R43 ;  /* 0x00000010ff227819 */ /* 0x000fe2000001162b */
[----:B------:R-:W-:Y:S01]  /*7fb0*/  IMAD.MOV.U32 R15, RZ, RZ, R65 ;  /* 0x000000ffff0f7224 */ /* 0x000fe200078e0041 */
[--C-:B------:R-:W-:Y:S01]  /*7fc0*/  SHF.R.U64 R44, R10, 0x10, R11.reuse ;  /* 0x000000100a2c7819 */ /* 0x100fe2000000120b */
[----:B------:R-:W-:Y:S01]  /*7fd0*/  IMAD.MOV.U32 R10, RZ, RZ, R64 ;  /* 0x000000ffff0a7224 */ /* 0x000fe200078e0040 */
[----:B------:R-:W-:Y:S01]  /*7fe0*/  SHF.R.U32.HI R30, RZ, 0x10, R11 ;  /* 0x00000010ff1e7819 */ /* 0x000fe2000001160b */
[----:B------:R-:W-:Y:S01]  /*7ff0*/  IMAD.MOV.U32 R11, RZ, RZ, R67 ;  /* 0x000000ffff0b7224 */ /* 0x000fe200078e0043 */
[----:B------:R-:W-:Y:S01]  /*8000*/  SHF.R.U64 R52, R22, 0x10, R23 ;  /* 0x0000001016347819 */ /* 0x000fe20000001217 */
[----:B------:R-:W-:-:S04]  /*8010*/  DEPBAR.LE SB0, 0x3 ;  /* 0x000080c00000791a */ /* 0x000fc80000000000 */
[--C-:B------:R-:W-:Y:S01]  /*8020*/  SHF.R.U64 R43, R8, 0x10, R9.reuse ;  /* 0x00000010082b7819 */ /* 0x100fe20000001209 */
[----:B------:R-:W-:Y:S01]  /*8030*/  BSSY B1, `(.L_x_732) ;  /* 0x0000122000017945 */ /* 0x000fe20003800000 */
[----:B------:R-:W-:Y:S02]  /*8040*/  SHF.R.U32.HI R26, RZ, 0x10, R9 ;  /* 0x00000010ff1a7819 */ /* 0x000fe40000011609 */
[----:B------:R-:W-:Y:S02]  /*8050*/  SHF.R.U32.HI R23, RZ, 0x10, R23 ;  /* 0x00000010ff177819 */ /* 0x000fe40000011617 */
[--C-:B------:R-:W-:Y:S02]  /*8060*/  SHF.R.U64 R9, R66, 0x10, R67.reuse ;  /* 0x0000001042097819 */ /* 0x100fe40000001243 */
[----:B------:R-:W-:Y:S02]  /*8070*/  SHF.R.U32.HI R22, RZ, 0x10, R67 ;  /* 0x00000010ff167819 */ /* 0x000fe40000011643 */
[----:B------:R-:W-:-:S02]  /*8080*/  SHF.R.U64 R8, R64, 0x10, R65 ;  /* 0x0000001040087819 */ /* 0x000fc40000001241 */
[----:B------:R-:W-:Y:S02]  /*8090*/  SHF.R.U32.HI R13, RZ, 0x10, R65 ;  /* 0x00000010ff0d7819 */ /* 0x000fe40000011641 */
        /* <DEDUP_REMOVED lines=24> */
[----:B------:R-:W-:Y:S02]  /*8220*/  LEA R21, R21, 0x18100, 0x1 ;  /* 0x0001810015157811 */ /* 0x000fe400078e08ff */
[----:B------:R-:W-:Y:S01]  /*8230*/  LEA R12, R12, 0x18100, 0x1 ;  /* 0x000181000c0c7811 */ /* 0x000fe200078e08ff */
[----:B------:R-:W-:Y:S06]  /*8240*/  BAR.SYNC.DEFER_BLOCKING 0x0 ;  /* 0x0000000000007b1d */ /* 0x000fec0000010000 */
[----:B------:R-:W-:Y:S05]  /*8250*/  @P0 BRA `(.L_x_733) ;  /* 0x00000ff000000947 */ /* 0x000fea0003800000 */
[----:B------:R-:W-:Y:S01]  /*8260*/  ISETP.GE.AND P0, PT, R20, c[0x0][0x27c], PT ;  /* 0x00009f0014007a0c */ /* 0x000fe20003f06270 */
[----:B------:R-:W-:-:S12]  /*8270*/  BSSY B0, `(.L_x_734) ;  /* 0x0000028000007945 */ /* 0x000fd80003800000 */
[----:B------:R-:W-:Y:S05]  /*8280*/  @P0 BRA `(.L_x_735) ;  /* 0x0000026000000947 */ /* 0x000fea0003800000 */
[----:B------:R-:W1:Y:S01]  /*8290*/  LDS.128 R8, [R21] ;  /* 0x0000000015087984 */ /* 0x000e620000000c00 */
        /* <DEDUP_REMOVED lines=37> */
.L_x_735:
[----:B------:R-:W-:Y:S05]  /*84f0*/  BSYNC B0 ;  /* 0x0000000000007941 */ /* 0x000fea0003800000 */
.L_x_734:
[----:B-1----:R-:W-:Y:S01]  /*8500*/  IADD3 R8, R20, 0x10, RZ ;  /* 0x0000001014087810 */ /* 0x002fe20007ffe0ff */
[----:B------:R-:W-:Y:S03]  /*8510*/  BSSY B0, `(.L_x_736) ;  /* 0x0000029000007945 */ /* 0x000fe60003800000 */
[----:B------:R-:W-:-:S13]  /*8520*/  ISETP.GE.AND P0, PT, R8, c[0x0][0x27c], PT ;  /* 0x00009f0008007a0c */ /* 0x000fda0003f06270 */
        /* <DEDUP_REMOVED lines=39> */
.L_x_737:
[----:B------:R-:W-:Y:S05]  /*87a0*/  BSYNC B0 ;  /* 0x0000000000007941 */ /* 0x000fea0003800000 */
.L_x_736:
        /* <DEDUP_REMOVED lines=42> */
.L_x_739:
[----:B------:R-:W-:Y:S05]  /*8a50*/  BSYNC B0 ;  /* 0x0000000000007941 */ /* 0x000fea0003800000 */
.L_x_738:
        /* <DEDUP_REMOVED lines=42> */
.L_x_741:
[----:B------:R-:W-:Y:S05]  /*8d00*/  BSYNC B0 ;  /* 0x0000000000007941 */ /* 0x000fea0003800000 */
.L_x_740:
        /* <DEDUP_REMOVED lines=42> */
.L_x_743:
[----:B------:R-:W-:Y:S05]  /*8fb0*/  BSYNC B0 ;  /* 0x0000000000007941 */ /* 0x000fea0003800000 */
.L_x_742:
        /* <DEDUP_REMOVED lines=41> */
.L_x_733:
[----:B------:R-:W-:Y:S05]  /*9250*/  BSYNC B1 ;  /* 0x0000000000017941 */ /* 0x000fea0003800000 */
.L_x_732:
[----:B------:R-:W-:-:S04]  /*9260*/  IADD3 R19, R19, 0x40, RZ ;  /* 0x0000004013137810 */ /* 0x000fc80007ffe0ff */
[----:B------:R-:W-:-:S13]  /*9270*/  ISETP.GE.AND P0, PT, R19, R42, PT ;  /* 0x0000002a1300720c */ /* 0x000fda0003f06270 */
[----:B------:R-:W-:Y:S05]  /*9280*/  @P0 BRA `(.L_x_744) ;  /* 0x00003fb000000947 */ /* 0x000fea0003800000 */
[----:B------:R-:W-:Y:S01]  /*9290*/  ISETP.GE.AND P0, PT, R20, c[0x0][0x27c], PT ;  /* 0x00009f0014007a0c */ /* 0x000fe20003f06270 */
[----:B------:R-:W-:-:S12]  /*92a0*/  BSSY B0, `(.L_x_745) ;  /* 0x0000028000007945 */ /* 0x000fd80003800000 */
        /* <DEDUP_REMOVED lines=19> */
[--C-:B------:R-:W-:Y:S01]  /*93e0*/  HADD2.F32 R10, -RZ, R11.reuse.H0_H0 ;  /* 0x2000000bff0a7230 */ /* 0x100fe20000004100 */
[----:B------:R-:W-:Y:S01]  /*93f0*/  FFMA.FTZ R19, R49, R8, -R19 ;  /* 0x0000000831137223 */ /* 0x000fe20000010813 */
[----:B------:R-:W-:Y:S01]  /*9400*/  HADD2.F32 R11, -RZ, R11.H1_H1 ;  /* 0x3000000bff0b7230 */ /* 0x000fe20000004100 */
[----:B------:R-:W-:Y:S01]  /*9410*/  FFMA.FTZ R48, R47, R42, -R48 ;  /* 0x0000002a2f307223 */ /* 0x000fe20000010830 */
[----:B------:R-:W-:Y:S01]  /*9420*/  HADD2.F32 R8, -RZ, R41.H0_H0 ;  /* 0x20000029ff087230 */ /* 0x000fe20000004100 */
[----:B------:R-:W-:-:S02]  /*9430*/  FMUL.FTZ R41, R40, R45 ;  /* 0x0000002d28297220 */ /* 0x000fc40000410000 */
[----:B------:R-:W-:Y:S02]  /*9440*/  FMUL.FTZ R42, R40, R9 ;  /* 0x00000009282a7220 */ /* 0x000fe40000410000 */
[C---:B------:R-:W-:Y:S02]  /*9450*/  FMUL.FTZ R40, R38.reuse, R11 ;  /* 0x0000000b26287220 */ /* 0x040fe40000410000 */
[----:B------:R-:W-:Y:S02]  /*9460*/  FMUL.FTZ R38, R38, R10 ;  /* 0x0000000a26267220 */ /* 0x000fe40000410000 */
[----:B------:R-:W-:Y:S02]  /*9470*/  FFMA.FTZ R47, R47, R44, R50 ;  /* 0x0000002c2f2f7223 */ /* 0x000fe40000010032 */
[----:B------:R-:W-:Y:S02]  /*9480*/  FFMA.FTZ R46, R49, R43, R46 ;  /* 0x0000002b312e7223 */ /* 0x000fe4000001002e */
[----:B------:R-:W-:-:S02]  /*9490*/  FFMA.FTZ R41, R8, R9, -R41 ;  /* 0x0000000908297223 */ /* 0x000fc40000010829 */
[----:B------:R-:W-:Y:S01]  /*94a0*/  FFMA.FTZ R42, R8, R45, R42 ;  /* 0x0000002d082a7223 */ /* 0x000fe2000001002a */
[----:B------:R-:W-:Y:S01]  /*94b0*/  F2FP.PACK_AB R8, R47, R48 ;  /* 0x000000302f08723e */ /* 0x000fe200000000ff */
[C---:B------:R-:W-:Y:S01]  /*94c0*/  FFMA.FTZ R40, R39.reuse, R10, -R40 ;  /* 0x0000000a27287223 */ /* 0x040fe20000010828 */
[----:B------:R-:W-:Y:S01]  /*94d0*/  F2FP.PACK_AB R9, R46, R19 ;  /* 0x000000132e09723e */ /* 0x000fe200000000ff */
[----:B------:R-:W-:Y:S01]  /*94e0*/  FFMA.FTZ R11, R39, R11, R38 ;  /* 0x0000000b270b7223 */ /* 0x000fe20000010026 */
[----:B------:R-:W-:-:S04]  /*94f0*/  F2FP.PACK_AB R10, R42, R41 ;  /* 0x000000292a0a723e */ /* 0x000fc800000000ff */
[----:B------:R-:W-:-:S05]  /*9500*/  F2FP.PACK_AB R11, R11, R40 ;  /* 0x000000280b0b723e */ /* 0x000fca00000000ff */
[----:B------:R1:W-:Y:S02]  /*9510*/  STS.128 [R21+0x2000], R8 ;  /* 0x0020000815007388 */ /* 0x0003e40000000c00 */
.L_x_746:
[----:B------:R-:W-:Y:S05]  /*9520*/  BSYNC B0 ;  /* 0x0000000000007941 */ /* 0x000fea0003800000 */
.L_x_745:
        /* <DEDUP_REMOVED lines=42> */
.L_x_748:
[----:B------:R-:W-:Y:S05]  /*97d0*/  BSYNC B0 ;  /* 0x0000000000007941 */ /* 0x000fea0003800000 */
.L_x_747:
        /* <DEDUP_REMOVED lines=42> */
.L_x_750:
[----:B------:R-:W-:Y:S05]  /*9a80*/  BSYNC B0 ;  /* 0x0000000000007941 */ /* 0x000fea0003800000 */
.L_x_749:
        /* <DEDUP_REMOVED lines=42> */
.L_x_752:
[----:B------:R-:W-:Y:S05]  /*9d30*/  BSYNC B0 ;  /* 0x0000000000007941 */ /* 0x000fea0003800000 */
.L_x_751:
        /* <DEDUP_REMOVED lines=42> */
.L_x_754:
[----:B------:R-:W-:Y:S05]  /*9fe0*/  BSYNC B0 ;  /* 0x0000000000007941 */ /* 0x000fea0003800000 */
.L_x_753:
[----:B------:R-:W-:-:S04]  /*9ff0*/  IADD3 R20, R20, 0x50, RZ ;  /* 0x0000005014147810 */ /* 0x000fc80007ffe0ff */
[----:B------:R-:W-:-:S13]  /*a000*/  ISETP.GE.AND P0, PT, R20, c[0x0][0x27c], PT ;  /* 0x00009f0014007a0c */ /* 0x000fda0003f06270 */
[----:B------:R-:W-:Y:S05]  /*a010*/  @P0 BRA `(.L_x_744) ;  /* 0x0000322000000947 */ /* 0x000fea0003800000 */
[----:B-1----:R-:W1:Y:S01]  /*a020*/  LDS.128 R8, [R12+0xa000] ;  /* 0x00a000000c087984 */ /* 0x002e620000000c00 */
[----:B------:R-:W-:Y:S02]  /*a030*/  HADD2.F32 R19, -RZ, R15.H1_H1 ;  /* 0x3000000fff137230 */ /* 0x000fe40000004100 */
[--C-:B------:R-:W-:Y:S02]  /*a040*/  HADD2.F32 R24, -RZ, R13.reuse.H1_H1 ;  /* 0x3000000dff187230 */ /* 0x100fe40000004100 */
[----:B------:R-:W-:Y:S02]  /*a050*/  HADD2.F32 R27, -RZ, R14.H1_H1 ;  /* 0x3000000eff1b7230 */ /* 0x000fe40000004100 */
[----:B------:R-:W-:Y:S02]  /*a060*/  HADD2.F32 R13, -RZ, R13.H0_H0 ;  /* 0x2000000dff0d7230 */ /* 0x000fe40000004100 */
[--C-:B------:R-:W-:Y:S02]  /*a070*/  HADD2.F32 R25, -RZ, R18.reuse.H1_H1 ;  /* 0x30000012ff197230 */ /* 0x100fe40000004100 */
        /* <DEDUP_REMOVED lines=15> */
[----:B------:R-:W-:Y:S01]  /*a170*/  FFMA.FTZ R24, R27, R21, R24 ;  /* 0x000000151b187223 */ /* 0x000fe20000010018 */
[----:B------:R-:W-:Y:S01]  /*a180*/  HADD2.F32 R8, -RZ, R15.H0_H0 ;  /* 0x2000000fff087230 */ /* 0x000fe20000004100 */
[----:B------:R-:W-:-:S02]  /*a190*/  FFMA.FTZ R26, R25, R20, -R26 ;  /* 0x00000014191a7223 */ /* 0x000fc4000001081a */
[C---:B------:R-:W-:Y:S02]  /*a1a0*/  FMUL.FTZ R21, R13.reuse, R11 ;  /* 0x0000000b0d157220 */ /* 0x040fe40000410000 */
[C---:B------:R-:W-:Y:S02]  /*a1b0*/  FMUL.FTZ R15, R8.reuse, R23 ;  /* 0x00000017080f7220 */ /* 0x040fe40000410000 */
[-C--:B------:R-:W-:Y:S02]  /*a1c0*/  FMUL.FTZ R8, R8, R9.reuse ;  /* 0x0000000908087220 */ /* 0x080fe40000410000 */
[-C--:B------:R-:W-:Y:S02]  /*a1d0*/  FMUL.FTZ R13, R13, R10.reuse ;  /* 0x0000000a0d0d7220 */ /* 0x080fe40000410000 */
[----:B------:R-:W-:Y:S01]  /*a1e0*/  FFMA.FTZ R15, R18, R9, -R15 ;  /* 0x00000009120f7223 */ /* 0x000fe2000001080f */
[----:B------:R-:W-:Y:S01]  /*a1f0*/  F2FP.PACK_AB R9, R24, R19 ;  /* 0x000000131809723e */ /* 0x000fe200000000ff */
[----:B------:R-:W-:-:S02]  /*a200*/  FFMA.FTZ R21, R14, R10, -R21 ;  /* 0x0000000a0e157223 */ /* 0x000fc40000010815 */
[----:B------:R-:W-:Y:S02]  /*a210*/  FFMA.FTZ R25, R25, R22, R28 ;  /* 0x0000001619197223 */ /* 0x000fe4000001001c */
[----:B------:R-:W-:Y:S02]  /*a220*/  FFMA.FTZ R18, R18, R23, R8 ;  /* 0x0000001712127223 */ /* 0x000fe40000010008 */
[----:B------:R-:W-:Y:S01]  /*a230*/  FFMA.FTZ R14, R14, R11, R13 ;  /* 0x0000000b0e0e7223 */ /* 0x000fe2000001000d */
[----:B------:R-:W-:Y:S02]  /*a240*/  F2FP.PACK_AB R8, R25, R26 ;  /* 0x0000001a1908723e */ /* 0x000fe400000000ff */
[----:B------:R-:W-:Y:S02]  /*a250*/  F2FP.PACK_AB R10, R18, R15 ;  /* 0x0000000f120a723e */ /* 0x000fe400000000ff */
[----:B------:R-:W-:-:S05]  /*a260*/  F2FP.PACK_AB R11, R14, R21 ;  /* 0x000000150e0b723e */ /* 0x000fca00000000ff */
[----:B------:R1:W-:Y:S01]  /*a270*/  STS.128 [R12+0xa000], R8 ;  /* 0x00a000080c007388 */ /* 0x0003e20000000c00 */
[----:B------:R-:W-:Y:S05]  /*a280*/  BRA `(.L_x_744) ;  /* 0x00002fb000007947 */ /* 0x000fea0003800000 */
.L_x_729:
[----:B------:R-:W-:Y:S01]  /*a290*/  ISETP.GE.AND P0, PT, R18, R69, PT ;  /* 0x000000451200720c */ /* 0x000fe20003f06270 */
[----:B------:R-:W-:Y:S01]  /*a2a0*/  BSSY B0, `(.L_x_755) ;  /* 0x0000033000007945 */ /* 0x000fe20003800000 */
[----:B------:R-:W-:Y:S01]  /*a2b0*/  IMAD.MOV.U32 R24, RZ, RZ, R36 ;  /* 0x000000ffff187224 */ /* 0x000fe200078e0024 */
[----:B------:R-:W-:Y:S01]  /*a2c0*/  MOV R25, R37 ;  /* 0x0000002500197202 */ /* 0x000fe20000000f00 */
        /* <DEDUP_REMOVED lines=16> */
[----:B------:R-:W-:Y:S01]  /*a3d0*/  CS2R R14, SRZ ;  /* 0x00000000000e7805 */ /* 0x000fe2000001ff00 */
[----:B------:R-:W-:Y:S01]  /*a3e0*/  CS2R R12, SRZ ;  /* 0x00000000000c7805 */ /* 0x000fe2000001ff00 */
[----:B------:R-:W-:-:S08]  /*a3f0*/  IADD3 R9, R27, 0x20, RZ ;  /* 0x000000201b097810 */ /* 0x000fd00007ffe0ff */
[----:B------:R-:W-:-:S04]  /*a400*/  @!P0 IMAD.WIDE R22, R27, 0x2, R34 ;  /* 0x000000021b168825 */ /* 0x000fc800078e0222 */
[----:B------:R-:W-:Y:S01]  /*a410*/  @!P0 IMAD.WIDE R20, R27, 0x2, R24 ;  /* 0x000000021b148825 */ /* 0x000fe200078e0218 */
[----:B------:R1:W5:Y:S04]  /*a420*/  @!P0 LD.E.128 R28, [R22.64] ;  /* 0x00000006161c8980 */ /* 0x000368000c101d00 */
[----:B------:R2:W5:Y:S01]  /*a430*/  @!P0 LD.E.128 R12, [R20.64] ;  /* 0x00000006140c8980 */ /* 0x000562000c101d00 */
[----:B------:R-:W-:Y:S01]  /*a440*/  ISETP.GE.AND P0, PT, R9, c[0x0][0x27c], PT ;  /* 0x00009f0009007a0c */ /* 0x000fe20003f06270 */
[----:B------:R-:W-:Y:S01]  /*a450*/  CS2R R50, SRZ ;  /* 0x0000000000327805 */ /* 0x000fe2000001ff00 */
[----:B------:R-:W-:Y:S01]  /*a460*/  CS2R R48, SRZ ;  /* 0x0000000000307805 */ /* 0x000fe2000001ff00 */
[----:B------:R-:W-:-:S10]  /*a470*/  CS2R R10, SRZ ;  /* 0x00000000000a7805 */ /* 0x000fd4000001ff00 */
[----:B------:R-:W-:-:S04]  /*a480*/  @!P0 SHF.R.S32.HI R8, RZ, 0x1f, R9 ;  /* 0x0000001fff088819 */ /* 0x000fc80000011409 */
[----:B------:R-:W-:-:S04]  /*a490*/  @!P0 LEA.HI R8, R8, R9, RZ, 0x3 ;  /* 0x0000000908088211 */ /* 0x000fc800078f18ff */
[----:B------:R-:W-:Y:S02]  /*a4a0*/  @!P0 LOP3.LUT R18, R8, 0xfffffff8, RZ, 0xc0, !PT ;  /* 0xfffffff808128812 */ /* 0x000fe400078ec0ff */
[----:B------:R-:W-:Y:S01]  /*a4b0*/  CS2R R8, SRZ ;  /* 0x0000000000087805 */ /* 0x000fe2000001ff00 */
[----:B--2---:R-:W-:Y:S02]  /*a4c0*/  IADD3 R21, R27, 0x40, RZ ;  /* 0x000000401b157810 */ /* 0x004fe40007ffe0ff */
[----:B-1----:R-:W-:-:S04]  /*a4d0*/  @!P0 IMAD.WIDE R22, R18, 0x2, R34 ;  /* 0x0000000212168825 */ /* 0x002fc800078e0222 */
[----:B------:R-:W-:Y:S01]  /*a4e0*/  @!P0 IMAD.WIDE R32, R18, 0x2, R24 ;  /* 0x0000000212208825 */ /* 0x000fe200078e0218 */
[----:B------:R1:W5:Y:S04]  /*a4f0*/  @!P0 LD.E.128 R48, [R22.64] ;  /* 0x0000000616308980 */ /* 0x000368000c101d00 */
[----:B------:R2:W5:Y:S01]  /*a500*/  @!P0 LD.E.128 R8, [R32.64] ;  /* 0x0000000620088980 */ /* 0x000562000c101d00 */
[----:B------:R-:W-:Y:S01]  /*a510*/  ISETP.GE.AND P0, PT, R21, c[0x0][0x27c], PT ;  /* 0x00009f0015007a0c */ /* 0x000fe20003f06270 */
[----:B------:R-:W-:Y:S01]  /*a520*/  CS2R R38, SRZ ;  /* 0x0000000000267805 */ /* 0x000fe2000001ff00 */
[----:B------:R-:W-:-:S11]  /*a530*/  CS2R R36, SRZ ;  /* 0x0000000000247805 */ /* 0x000fd6000001ff00 */
[----:B------:R-:W-:-:S04]  /*a540*/  @!P0 SHF.R.S32.HI R18, RZ, 0x1f, R21 ;  /* 0x0000001fff128819 */ /* 0x000fc80000011415 */
[----:B------:R-:W-:Y:S02]  /*a550*/  @!P0 LEA.HI R18, R18, R21, RZ, 0x3 ;  /* 0x0000001512128211 */ /* 0x000fe400078f18ff */
[----:B------:R-:W-:Y:S01]  /*a560*/  CS2R R20, SRZ ;  /* 0x0000000000147805 */ /* 0x000fe2000001ff00 */
[----:B-1----:R-:W-:Y:S01]  /*a570*/  CS2R R22, SRZ ;  /* 0x0000000000167805 */ /* 0x002fe2000001ff00 */
[----:B------:R-:W-:-:S05]  /*a580*/  @!P0 LOP3.LUT R18, R18, 0xfffffff8, RZ, 0xc0, !PT ;  /* 0xfffffff812128812 */ /* 0x000fca00078ec0ff */
[----:B------:R-:W-:-:S04]  /*a590*/  @!P0 IMAD.WIDE R34, R18, 0x2, R34 ;  /* 0x0000000212228825 */ /* 0x000fc800078e0222 */
[----:B------:R-:W-:Y:S01]  /*a5a0*/  @!P0 IMAD.WIDE R24, R18, 0x2, R24 ;  /* 0x0000000212188825 */ /* 0x000fe200078e0218 */
[----:B------:R2:W5:Y:S04]  /*a5b0*/  @!P0 LD.E.128 R36, [R34.64] ;  /* 0x0000000622248980 */ /* 0x000568000c101d00 */
[----:B------:R2:W5:Y:S02]  /*a5c0*/  @!P0 LD.E.128 R20, [R24.64] ;  /* 0x0000000618148980 */ /* 0x000564000c101d00 */
.L_x_756:
[----:B------:R-:W-:Y:S05]  /*a5d0*/  BSYNC B0 ;  /* 0x0000000000007941 */ /* 0x000fea0003800000 */
.L_x_755:
[----:B------:R-:W-:Y:S01]  /*a5e0*/  IMAD R46, R86, -0x80, R69 ;  /* 0xffffff80562e7824 */ /* 0x000fe200078e0245 */
[--C-:B-----5:R-:W-:Y:S01]  /*a5f0*/  SHF.R.U64 R63, R30, 0x10, R31.reuse ;  /* 0x000000101e3f7819 */ /* 0x120fe2000000121f */
[----:B------:R-:W-:Y:S01]  /*a600*/  IMAD.MOV.U32 R64, RZ, RZ, R30 ;  /* 0x000000ffff407224 */ /* 0x000fe200078e001e */
[--C-:B------:R-:W-:Y:S01]  /*a610*/  SHF.R.U32.HI R62, RZ, 0x10, R31.reuse ;  /* 0x00000010ff3e7819 */ /* 0x100fe2000001161f */
[----:B------:R-:W-:Y:S01]  /*a620*/  IMAD.MOV.U32 R43, RZ, RZ, R31 ;  /* 0x000000ffff2b7224 */ /* 0x000fe200078e001f */
[----:B------:R-:W-:Y:S01]  /*a630*/  IMNMX R46, R46, 0x80, PT ;  /* 0x000000802e2e7817 */ /* 0x000fe20003800200 */
[----:B--2---:R-:W-:Y:S01]  /*a640*/  IMAD.MOV.U32 R34, RZ, RZ, R48 ;  /* 0x000000ffff227224 */ /* 0x004fe200078e0030 */
[--C-:B------:R-:W-:Y:S01]  /*a650*/  SHF.R.U64 R59, R48, 0x10, R49.reuse ;  /* 0x00000010303b7819 */ /* 0x100fe20000001231 */
[--C-:B------:R-:W-:Y:S01]  /*a660*/  IMAD.MOV.U32 R61, RZ, RZ, R49.reuse ;  /* 0x000000ffff3d7224 */ /* 0x100fe200078e0031 */
[----:B------:R-:W-:Y:S01]  /*a670*/  ISETP.GE.AND P0, PT, R19, R46, PT ;  /* 0x0000002e1300720c */ /* 0x000fe20003f06270 */
[----:B------:R-:W-:Y:S01]  /*a680*/  IMAD.MOV.U32 R60, RZ, RZ, R50 ;  /* 0x000000ffff3c7224 */ /* 0x000fe200078e0032 */
[----:B------:R-:W-:Y:S01]  /*a690*/  SHF.R.U32.HI R31, RZ, 0x10, R49 ;  /* 0x00000010ff1f7819 */ /* 0x000fe20000011631 */
[--C-:B------:R-:W-:Y:S01]  /*a6a0*/  IMAD.MOV.U32 R35, RZ, RZ, R51.reuse ;  /* 0x000000ffff237224 */ /* 0x100fe200078e0033 */
[--C-:B------:R-:W-:Y:S01]  /*a6b0*/  SHF.R.U64 R57, R50, 0x10, R51.reuse ;  /* 0x0000001032397819 */ /* 0x100fe20000001233 */
[----:B------:R-:W-:Y:S01]  /*a6c0*/  IMAD.MOV.U32 R58, RZ, RZ, R36 ;  /* 0x000000ffff3a7224 */ /* 0x000fe200078e0024 */
[----:B------:R-:W-:Y:S01]  /*a6d0*/  SHF.R.U32.HI R30, RZ, 0x10, R51 ;  /* 0x00000010ff1e7819 */ /* 0x000fe20000011633 */
[--C-:B------:R-:W-:Y:S01]  /*a6e0*/  IMAD.MOV.U32 R25, RZ, RZ, R37.reuse ;  /* 0x000000ffff197224 */ /* 0x100fe200078e0025 */
[--C-:B------:R-:W-:Y:S01]  /*a6f0*/  SHF.R.U64 R56, R36, 0x10, R37.reuse ;  /* 0x0000001024387819 */ /* 0x100fe20000001225 */
[----:B------:R-:W-:Y:S01]  /*a700*/  IMAD.MOV.U32 R42, RZ, RZ, R28 ;  /* 0x000000ffff2a7224 */ /* 0x000fe200078e001c */
[----:B------:R-:W-:Y:S01]  /*a710*/  SHF.R.U32.HI R54, RZ, 0x10, R37 ;  /* 0x00000010ff367819 */ /* 0x000fe20000011625 */
[--C-:B------:R-:W-:Y:S01]  /*a720*/  IMAD.MOV.U32 R67, RZ, RZ, R29.reuse ;  /* 0x000000ffff437224 */ /* 0x100fe200078e001d */
        /* <DEDUP_REMOVED lines=22> */
[----:B------:R-:W-:Y:S01]  /*a890*/  SHF.R.U64 R53, R38, 0x10, R39 ;  /* 0x0000001026357819 */ /* 0x000fe20000001227 */
        /* <DEDUP_REMOVED lines=54> */
[C---:B------:R-:W-:Y:S01]  /*ac00*/  LOP3.LUT R8, R12.reuse, 0x38, R8, 0xf8, !PT ;  /* 0x000000380c087812 */ /* 0x040fe200078ef808 */
        /* <DEDUP_REMOVED lines=77> */
.L_x_760:
[----:B------:R-:W-:Y:S05]  /*b0e0*/  BSYNC B0 ;  /* 0x0000000000007941 */ /* 0x000fea0003800000 */
.L_x_759:
        /* <DEDUP_REMOVED lines=106> */
.L_x_762:
[----:B------:R-:W-:Y:S05]  /*b790*/  BSYNC B0 ;  /* 0x0000000000007941 */ /* 0x000fea0003800000 */
.L_x_761:
        /* <DEDUP_REMOVED lines=10> */
[----:B------:R-:W-:Y:S01]  /*b840*/  HADD2.F32 R59, -RZ, R23.H0_H0 ;  /* 0x20000017ff3b7230 */ /* 0x000fe20000004100 */
[----:B------:R-:W-:Y:S01]  /*b850*/  SHF.R.S32.HI R13, RZ, 0x3, R10 ;  /* 0x00000003ff0d7819 */ /* 0x000fe2000001140a */
[----:B------:R-:W-:Y:S01]  /*b860*/  HADD2.F32 R70, -RZ, R22.H1_H1 ;  /* 0x30000016ff467230 */ /* 0x000fe20000004100 */
[----:B------:R-:W-:Y:S01]  /*b870*/  LEA.HI R11, R11, R12, RZ, 0x6 ;  /* 0x0000000c0b0b7211 */ /* 0x000fe200078f30ff */
[----:B------:R-:W-:Y:S01]  /*b880*/  HADD2.F32 R69, -RZ, R25.H0_H0 ;  /* 0x20000019ff457230 */ /* 0x000fe20000004100 */
[----:B------:R-:W-:Y:S01]  /*b890*/  LEA.HI R8, R8, R13, RZ, 0x1d ;  /* 0x0000000d08087211 */ /* 0x000fe200078fe8ff */
[----:B------:R-:W-:Y:S01]  /*b8a0*/  HADD2.F32 R58, -RZ, R20.H0_H0 ;  /* 0x20000014ff3a7230 */ /* 0x000fe20000004100 */
[----:B------:R-:W-:Y:S01]  /*b8b0*/  LOP3.LUT R9, R9, 0x1c0, RZ, 0xc0, !PT ;  /* 0x000001c009097812 */ /* 0x000fe200078ec0ff */
[----:B------:R-:W-:Y:S01]  /*b8c0*/  HADD2.F32 R68, -RZ, R22.H0_H0 ;  /* 0x20000016ff447230 */ /* 0x000fe20000004100 */
[----:B------:R-:W-:Y:S01]  /*b8d0*/  SHF.R.S32.HI R13, RZ, 0x1f, R8 ;  /* 0x0000001fff0d7819 */ /* 0x000fe20000011408 */
[----:B------:R-:W-:Y:S01]  /*b8e0*/  HADD2.F32 R67, -RZ, R26.H1_H1 ;  /* 0x3000001aff437230 */ /* 0x000fe20000004100 */
[----:B------:R-:W-:Y:S01]  /*b8f0*/  SHF.L.U32 R11, R11, 0x7, RZ ;  /* 0x000000070b0b7819 */ /* 0x000fe200000006ff */
[----:B------:R-:W-:Y:S01]  /*b900*/  HADD2.F32 R57, -RZ, R18.H1_H1 ;  /* 0x30000012ff397230 */ /* 0x000fe20000004100 */
[----:B------:R-:W-:Y:S01]  /*b910*/  LEA.HI R13, R13, R8, RZ, 0x3 ;  /* 0x000000080d0d7211 */ /* 0x000fe200078f18ff */
[--C-:B------:R-:W-:Y:S01]  /*b920*/  HADD2.F32 R66, -RZ, R21.reuse.H1_H1 ;  /* 0x30000015ff427230 */ /* 0x100fe20000004100 */
[----:B------:R-:W-:Y:S01]  /*b930*/  LOP3.LUT R15, R9, 0x38, R10, 0xf8, !PT ;  /* 0x00000038090f7812 */ /* 0x000fe200078ef80a */
[----:B------:R-:W-:Y:S01]  /*b940*/  HADD2.F32 R55, -RZ, R24.H0_H0 ;  /* 0x20000018ff377230 */ /* 0x000fe20000004100 */
[----:B------:R-:W-:Y:S01]  /*b950*/  SHF.R.U32.HI R10, RZ, 0x3, R9 ;  /* 0x00000003ff0a7819 */ /* 0x000fe20000011609 */
[----:B------:R-:W-:Y:S01]  /*b960*/  HADD2.F32 R64, -RZ, R21.H0_H0 ;  /* 0x20000015ff407230 */ /* 0x000fe20000004100 */
[----:B------:R-:W-:-:S02]  /*b970*/  LOP3.LUT R12, R11, 0x7fffe000, RZ, 0xc0, !PT ;  /* 0x7fffe0000b0c7812 */ /* 0x000fc400078ec0ff */
[----:B------:R-:W-:Y:S02]  /*b980*/  SHF.L.U32 R8, R8, 0x3, RZ ;  /* 0x0000000308087819 */ /* 0x000fe400000006ff */
[----:B------:R-:W-:Y:S02]  /*b990*/  SHF.L.U32 R13, R13, 0xa, RZ ;  /* 0x0000000a0d0d7819 */ /* 0x000fe400000006ff */
[----:B------:R-:W-:Y:S02]  /*b9a0*/  LOP3.LUT R15, R15, R10, RZ, 0x3c, !PT ;  /* 0x0000000a0f0f7212 */ /* 0x000fe400078e3cff */
[----:B------:R-:W-:Y:S02]  /*b9b0*/  LEA R12, R45, R12, 0x9 ;  /* 0x0000000c2d0c7211 */ /* 0x000fe400078e48ff */
[----:B------:R-:W-:Y:S02]  /*b9c0*/  LOP3.LUT R9, R9, 0x38, R8, 0xf8, !PT ;  /* 0x0000003809097812 */ /* 0x000fe400078ef808 */
[----:B------:R-:W-:-:S02]  /*b9d0*/  LOP3.LUT R14, R13, 0x7fffe000, RZ, 0xc0, !PT ;  /* 0x7fffe0000d0e7812 */ /* 0x000fc400078ec0ff */
[----:B------:R-:W-:Y:S02]  /*b9e0*/  IADD3 R12, R12, R15, RZ ;  /* 0x0000000f0c0c7210 */ /* 0x000fe40007ffe0ff */
[----:B------:R-:W-:Y:S02]  /*b9f0*/  LOP3.LUT R8, R9, R10, RZ, 0x3c, !PT ;  /* 0x0000000a09087212 */ /* 0x000fe400078e3cff */
[----:B------:R-:W-:Y:S02]  /*ba00*/  LEA R45, R45, R14, 0x9 ;  /* 0x0000000e2d2d7211 */ /* 0x000fe400078e48ff */
[----:B------:R-:W-:Y:S02]  /*ba10*/  SHF.L.U32 R47, R12, 0x1, RZ ;  /* 0x000000010c2f7819 */ /* 0x000fe400000006ff */
[----:B------:R-:W-:-:S03]  /*ba20*/  IADD3 R45, R45, R8, RZ ;  /* 0x000000082d2d7210 */ /* 0x000fc60007ffe0ff */
[----:B------:R-:W1:Y:S01]  /*ba30*/  LDS.128 R12, [R47+0x18100] ;  /* 0x018100002f0c7984 */ /* 0x000e620000000c00 */
[----:B------:R-:W-:-:S05]  /*ba40*/  SHF.L.U32 R45, R45, 0x1, RZ ;  /* 0x000000012d2d7819 */ /* 0x000fca00000006ff */
[----:B------:R-:W2:Y:S01]  /*ba50*/  LDS.128 R8, [R45+0x18100] ;  /* 0x018100002d087984 */ /* 0x000ea20000000c00 */
[--C-:B-1----:R-:W-:Y:S02]  /*ba60*/  HADD2.F32 R48, -RZ, R12.reuse.H0_H0 ;  /* 0x2000000cff307230 */ /* 0x102fe40000004100 */
[----:B------:R-:W-:Y:S02]  /*ba70*/  HADD2.F32 R49, -RZ, R12.H1_H1 ;  /* 0x3000000cff317230 */ /* 0x000fe40000004100 */
[----:B------:R-:W-:Y:S01]  /*ba80*/  HADD2.F32 R12, -RZ, R13.H0_H0 ;  /* 0x2000000dff0c7230 */ /* 0x000fe20000004100 */
[-C--:B------:R-:W-:Y:S01]  /*ba90*/  FMUL.FTZ R61, R48, R63.reuse ;  /* 0x0000003f303d7220 */ /* 0x080fe20000410000 */
[--C-:B--2---:R-:W-:Y:S01]  /*baa0*/  HADD2.F32 R56, -RZ, R8.reuse.H0_H0 ;  /* 0x20000008ff387230 */ /* 0x104fe20000004100 */
[-C--:B------:R-:W-:Y:S01]  /*bab0*/  FMUL.FTZ R60, R49, R62.reuse ;  /* 0x0000003e313c7220 */ /* 0x080fe20000410000 */
[----:B------:R-:W-:Y:S02]  /*bac0*/  HADD2.F32 R53, -RZ, R8.H1_H1 ;  /* 0x30000008ff357230 */ /* 0x000fe40000004100 */
[----:B------:R-:W-:Y:S01]  /*bad0*/  HADD2.F32 R54, -RZ, R9.H0_H0 ;  /* 0x20000009ff367230 */ /* 0x000fe20000004100 */
[C---:B------:R-:W-:Y:S01]  /*bae0*/  FMUL.FTZ R63, R56.reuse, R63 ;  /* 0x0000003f383f7220 */ /* 0x040fe20000410000 */
[----:B------:R-:W-:Y:S01]  /*baf0*/  HADD2.F32 R51, -RZ, R13.H1_H1 ;  /* 0x3000000dff337230 */ /* 0x000fe20000004100 */
[----:B------:R-:W-:Y:S01]  /*bb00*/  FFMA.FTZ R61, R56, R71, R61 ;  /* 0x00000047383d7223 */ /* 0x000fe2000001003d */
[--C-:B------:R-:W-:Y:S01]  /*bb10*/  HADD2.F32 R8, -RZ, R10.reuse.H0_H0 ;  /* 0x2000000aff087230 */ /* 0x100fe20000004100 */
[C---:B------:R-:W-:Y:S01]  /*bb20*/  FMUL.FTZ R62, R53.reuse, R62 ;  /* 0x0000003e353e7220 */ /* 0x040fe20000410000 */
[----:B------:R-:W-:Y:S01]  /*bb30*/  HADD2.F32 R65, -RZ, R10.H1_H1 ;  /* 0x3000000aff417230 */ /* 0x000fe20000004100 */
[-C--:B------:R-:W-:Y:S01]  /*bb40*/  FMUL.FTZ R10, R12, R59.reuse ;  /* 0x0000003b0c0a7220 */ /* 0x080fe20000410000 */
[----:B------:R-:W-:Y:S01]  /*bb50*/  HADD2.F32 R13, -RZ, R14.H0_H0 ;  /* 0x2000000eff0d7230 */ /* 0x000fe20000004100 */
[C---:B------:R-:W-:Y:S01]  /*bb60*/  FMUL.FTZ R59, R54.reuse, R59 ;  /* 0x0000003b363b7220 */ /* 0x040fe20000410000 */
[----:B------:R-:W-:Y:S01]  /*bb70*/  HADD2.F32 R56, -RZ, R24.H1_H1 ;  /* 0x30000018ff387230 */ /* 0x000fe20000004100 */
[----:B------:R-:W-:Y:S01]  /*bb80*/  FFMA.FTZ R60, R53, R70, R60 ;  /* 0x00000046353c7223 */ /* 0x000fe2000001003c */
[----:B------:R-:W-:Y:S01]  /*bb90*/  HADD2.F32 R9, -RZ, R9.H1_H1 ;  /* 0x30000009ff097230 */ /* 0x000fe20000004100 */
[----:B------:R-:W-:Y:S01]  /*bba0*/  FFMA.FTZ R54, R54, R69, R10 ;  /* 0x0000004536367223 */ /* 0x000fe2000001000a */
[----:B------:R-:W-:Y:S01]  /*bbb0*/  HADD2.F32 R52, -RZ, R14.H1_H1 ;  /* 0x3000000eff347230 */ /* 0x000fe20000004100 */
[----:B------:R-:W-:Y:S01]  /*bbc0*/  FMUL.FTZ R10, R51, R58 ;  /* 0x0000003a330a7220 */ /* 0x000fe20000410000 */
[--C-:B------:R-:W-:Y:S01]  /*bbd0*/  HADD2.F32 R14, -RZ, R15.reuse.H0_H0 ;  /* 0x2000000fff0e7230 */ /* 0x100fe20000004100 */
[----:B------:R-:W-:Y:S01]  /*bbe0*/  FMUL.FTZ R53, R13, R56 ;  /* 0x000000380d357220 */ /* 0x000fe20000410000 */
[----:B------:R-:W-:Y:S01]  /*bbf0*/  HADD2.F32 R15, -RZ, R15.H1_H1 ;  /* 0x3000000fff0f7230 */ /* 0x000fe20000004100 */
[C---:B------:R-:W-:Y:S01]  /*bc00*/  FMUL.FTZ R58, R9.reuse, R58 ;  /* 0x0000003a093a7220 */ /* 0x040fe20000410000 */
[--C-:B------:R-:W-:Y:S01]  /*bc10*/  HADD2.F32 R50, -RZ, R11.reuse.H0_H0 ;  /* 0x2000000bff327230 */ /* 0x100fe20000004100 */
[----:B------:R-:W-:Y:S01]  /*bc20*/  FFMA.FTZ R9, R9, R68, R10 ;  /* 0x0000004409097223 */ /* 0x000fe2000001000a */
[----:B------:R-:W-:Y:S01]  /*bc30*/  HADD2.F32 R72, -RZ, R11.H1_H1 ;  /* 0x3000000bff487230 */ /* 0x000fe20000004100 */
[----:B------:R-:W-:-:S02]  /*bc40*/  FMUL.FTZ R56, R8, R56 ;  /* 0x0000003808387220 */ /* 0x000fc40000410000 */
[----:B------:R-:W-:Y:S01]  /*bc50*/  FFMA.FTZ R53, R8, R67, R53 ;  /* 0x0000004308357223 */ /* 0x000fe20000010035 */
[----:B------:R-:W-:Y:S01]  /*bc60*/  HADD2.F32 R8, -RZ, R18.H0_H0 ;  /* 0x20000012ff087230 */ /* 0x000fe20000004100 */
[-C--:B------:R-:W-:Y:S01]  /*bc70*/  FMUL.FTZ R10, R52, R57.reuse ;  /* 0x00000039340a7220 */ /* 0x080fe20000410000 */
[----:B------:R-:W-:Y:S01]  /*bc80*/  F2FP.PACK_AB R9, R9, R54 ;  /* 0x000000360909723e */ /* 0x000fe200000000ff */
[C---:B------:R-:W-:Y:S02]  /*bc90*/  FMUL.FTZ R57, R65.reuse, R57 ;  /* 0x0000003941397220 */ /* 0x040fe40000410000 */
[----:B------:R-:W-:Y:S01]  /*bca0*/  FFMA.FTZ R10, R65, R66, R10 ;  /* 0x00000042410a7223 */ /* 0x000fe2000001000a */
[----:B------:R-:W-:Y:S01]  /*bcb0*/  HADD2.F32 R65, -RZ, R26.H0_H0 ;  /* 0x2000001aff417230 */ /* 0x000fe20000004100 */
[----:B------:R-:W-:Y:S02]  /*bcc0*/  FMUL.FTZ R73, R14, R55 ;  /* 0x000000370e497220 */ /* 0x000fe40000410000 */
[----:B------:R-:W-:Y:S01]  /*bcd0*/  FMUL.FTZ R11, R15, R8 ;  /* 0x000000080f0b7220 */ /* 0x000fe20000410000 */
[----:B------:R-:W-:Y:S01]  /*bce0*/  F2FP.PACK_AB R10, R10, R53 ;  /* 0x000000350a0a723e */ /* 0x000fe200000000ff */
[----:B------:R-:W-:-:S02]  /*bcf0*/  FMUL.FTZ R55, R50, R55 ;  /* 0x0000003732377220 */ /* 0x000fc40000410000 */
[C---:B------:R-:W-:Y:S02]  /*bd00*/  FMUL.FTZ R8, R72.reuse, R8 ;  /* 0x0000000848087220 */ /* 0x040fe40000410000 */
[----:B------:R-:W-:Y:S02]  /*bd10*/  FFMA.FTZ R11, R72, R64, R11 ;  /* 0x00000040480b7223 */ /* 0x000fe4000001000b */
[----:B------:R-:W-:Y:S02]  /*bd20*/  FFMA.FTZ R63, R48, R71, -R63 ;  /* 0x00000047303f7223 */ /* 0x000fe4000001083f */
[----:B------:R-:W-:Y:S02]  /*bd30*/  FFMA.FTZ R62, R49, R70, -R62 ;  /* 0x00000046313e7223 */ /* 0x000fe4000001083e */
[----:B------:R-:W-:Y:S02]  /*bd40*/  FFMA.FTZ R59, R12, R69, -R59 ;  /* 0x000000450c3b7223 */ /* 0x000fe4000001083b */
[----:B------:R-:W-:Y:S01]  /*bd50*/  FFMA.FTZ R58, R51, R68, -R58 ;  /* 0x00000044333a7223 */ /* 0x000fe2000001083a */
[----:B------:R-:W-:Y:S01]  /*bd60*/  F2FP.PACK_AB R12, R62, R63 ;  /* 0x0000003f3e0c723e */ /* 0x000fe200000000ff */
[----:B------:R-:W-:-:S02]  /*bd70*/  FFMA.FTZ R56, R13, R67, -R56 ;  /* 0x000000430d387223 */ /* 0x000fc40000010838 */
[----:B------:R-:W-:Y:S01]  /*bd80*/  FFMA.FTZ R57, R52, R66, -R57 ;  /* 0x0000004234397223 */ /* 0x000fe20000010839 */
[----:B------:R-:W-:Y:S01]  /*bd90*/  F2FP.PACK_AB R13, R58, R59 ;  /* 0x0000003b3a0d723e */ /* 0x000fe200000000ff */
[-C--:B------:R-:W-:Y:S02]  /*bda0*/  FFMA.FTZ R55, R14, R65.reuse, -R55 ;  /* 0x000000410e377223 */ /* 0x080fe40000010837 */
[----:B------:R-:W-:Y:S01]  /*bdb0*/  FFMA.FTZ R64, R15, R64, -R8 ;  /* 0x000000400f407223 */ /* 0x000fe20000010808 */
[----:B------:R-:W-:Y:S01]  /*bdc0*/  F2FP.PACK_AB R14, R57, R56 ;  /* 0x00000038390e723e */ /* 0x000fe200000000ff */
[----:B------:R-:W-:Y:S01]  /*bdd0*/  FFMA.FTZ R50, R50, R65, R73 ;  /* 0x0000004132327223 */ /* 0x000fe20000010049 */
[----:B------:R-:W-:Y:S02]  /*bde0*/  F2FP.PACK_AB R8, R60, R61 ;  /* 0x0000003d3c08723e */ /* 0x000fe400000000ff */
[----:B------:R-:W-:Y:S02]  /*bdf0*/  F2FP.PACK_AB R15, R64, R55 ;  /* 0x00000037400f723e */ /* 0x000fe400000000ff */
[----:B------:R-:W-:-:S03]  /*be00*/  F2FP.PACK_AB R11, R11, R50 ;  /* 0x000000320b0b723e */ /* 0x000fc600000000ff */
[----:B------:R1:W-:Y:S04]  /*be10*/  STS.128 [R47+0x18100], R12 ;  /* 0x0181000c2f007388 */ /* 0x0003e80000000c00 */
[----:B------:R1:W-:Y:S02]  /*be20*/  STS.128 [R45+0x18100], R8 ;  /* 0x018100082d007388 */ /* 0x0003e40000000c00 */
.L_x_758:
[----:B------:R-:W-:Y:S05]  /*be30*/  BSYNC B1 ;  /* 0x0000000000017941 */ /* 0x000fea0003800000 */
.L_x_757:
[----:B------:R-:W-:-:S04]  /*be40*/  IADD3 R19, R19, 0x40, RZ ;  /* 0x0000004013137810 */ /* 0x000fc80007ffe0ff */
[----:B------:R-:W-:-:S13]  /*be50*/  ISETP.GE.AND P0, PT, R19, R46, PT ;  /* 0x0000002e1300720c */ /* 0x000fda0003f06270 */
[----:B------:R-:W-:Y:S05]  /*be60*/  @P0 BRA `(.L_x_744) ;  /* 0x000013d000000947 */ /* 0x000fea0003800000 */
[----:B------:R-:W-:Y:S01]  /*be70*/  ISETP.GE.AND P0, PT, R27, c[0x0][0x27c], PT ;  /* 0x00009f001b007a0c */ /* 0x000fe20003f06270 */
[----:B------:R-:W-:-:S12]  /*be80*/  BSSY B0, `(.L_x_763) ;  /* 0x0000063000007945 */ /* 0x000fd80003800000 */
[----:B------:R-:W-:Y:S05]  /*be90*/  @P0 BRA `(.L_x_764) ;  /* 0x0000061000000947 */ /* 0x000fea0003800000 */
[----:B-1----:R-:W-:Y:S01]  /*bea0*/  MOV R9, c[0x0][0x27c] ;  /* 0x00009f0000097a02 */ /* 0x002fe20000000f00 */
[----:B------:R-:W-:Y:S01]  /*beb0*/  HADD2.F32 R57, -RZ, R40.H0_H0 ;  /* 0x20000028ff397230 */ /* 0x000fe20000004100 */
[----:B------:R-:W-:Y:S01]  /*bec0*/  SHF.R.S32.HI R8, RZ, 0x1f, R19 ;  /* 0x0000001fff087819 */ /* 0x000fe20000011413 */
[--C-:B------:R-:W-:Y:S01]  /*bed0*/  HADD2.F32 R55, -RZ, R42.reuse.H1_H1 ;  /* 0x3000002aff377230 */ /* 0x100fe20000004100 */
[----:B------:R-:W-:Y:S01]  /*bee0*/  LEA.HI R44, R9, R44, RZ, 0x1d ;  /* 0x0000002c092c7211 */ /* 0x000fe200078fe8ff */
[----:B------:R-:W-:Y:S01]  /*bef0*/  HADD2.F32 R56, -RZ, R37.H1_H1 ;  /* 0x30000025ff387230 */ /* 0x000fe20000004100 */
[----:B------:R-:W-:Y:S01]  /*bf00*/  SHF.L.U32 R10, R19, 0x6, RZ ;  /* 0x00000006130a7819 */ /* 0x000fe200000006ff */
[----:B------:R-:W-:Y:S01]  /*bf10*/  HADD2.F32 R59, -RZ, R42.H0_H0 ;  /* 0x2000002aff3b7230 */ /* 0x000fe20000004100 */
[----:B------:R-:W-:Y:S01]  /*bf20*/  LEA.HI R8, R8, R19, RZ, 0x3 ;  /* 0x0000001308087211 */ /* 0x000fe200078f18ff */
[----:B------:R-:W-:Y:S01]  /*bf30*/  HADD2.F32 R51, -RZ, R40.H1_H1 ;  /* 0x30000028ff337230 */ /* 0x000fe20000004100 */
[----:B------:R-:W-:Y:S01]  /*bf40*/  SHF.R.S32.HI R9, RZ, 0x1f, R44 ;  /* 0x0000001fff097819 */ /* 0x000fe2000001142c */
[----:B------:R-:W-:Y:S01]  /*bf50*/  HADD2.F32 R40, -RZ, R39.H1_H1 ;  /* 0x30000027ff287230 */ /* 0x000fe20000004100 */
[----:B------:R-:W-:Y:S01]  /*bf60*/  LOP3.LUT R10, R10, 0x1c0, RZ, 0xc0, !PT ;  /* 0x000001c00a0a7812 */ /* 0x000fe200078ec0ff */
[----:B------:R-:W-:Y:S01]  /*bf70*/  HADD2.F32 R37, -RZ, R37.H0_H0 ;  /* 0x20000025ff257230 */ /* 0x000fe20000004100 */
[----:B------:R-:W-:Y:S01]  /*bf80*/  SHF.L.U32 R8, R8, 0x6, RZ ;  /* 0x0000000608087819 */ /* 0x000fe200000006ff */
[----:B------:R-:W-:Y:S01]  /*bf90*/  HADD2.F32 R39, -RZ, R39.H0_H0 ;  /* 0x20000027ff277230 */ /* 0x000fe20000004100 */
[----:B------:R-:W-:-:S02]  /*bfa0*/  SHF.L.U32 R11, R44, 0x3, RZ ;  /* 0x000000032c0b7819 */ /* 0x000fc400000006ff */
[----:B------:R-:W-:Y:S02]  /*bfb0*/  LEA.HI R9, R9, R44, RZ, 0x3 ;  /* 0x0000002c09097211 */ /* 0x000fe400078f18ff */
[----:B------:R-:W-:Y:S02]  /*bfc0*/  LOP3.LUT R12, R10, 0x38, R27, 0xf8, !PT ;  /* 0x000000380a0c7812 */ /* 0x000fe400078ef81b */
[----:B------:R-:W-:Y:S02]  /*bfd0*/  SHF.R.U32.HI R13, RZ, 0x3, R10 ;  /* 0x00000003ff0d7819 */ /* 0x000fe4000001160a */
[----:B------:R-:W-:Y:S02]  /*bfe0*/  LOP3.LUT R8, R8, 0xfffffe00, RZ, 0xc0, !PT ;  /* 0xfffffe0008087812 */ /* 0x000fe400078ec0ff */
[----:B------:R-:W-:Y:S02]  /*bff0*/  LOP3.LUT R10, R10, 0x38, R11, 0xf8, !PT ;  /* 0x000000380a0a7812 */ /* 0x000fe400078ef80b */
[----:B------:R-:W-:-:S02]  /*c000*/  SHF.L.U32 R9, R9, 0xa, RZ ;  /* 0x0000000a09097819 */ /* 0x000fc400000006ff */
        /* <DEDUP_REMOVED lines=11> */
[----:B------:R-:W-:Y:S01]  /*c0c0*/  FMUL.FTZ R58, R51, R46 ;  /* 0x0000002e333a7220 */ /* 0x000fe20000410000 */
[--C-:B--2---:R-:W-:Y:S01]  /*c0d0*/  HADD2.F32 R50, -RZ, R8.reuse.H0_H0 ;  /* 0x20000008ff327230 */ /* 0x104fe20000004100 */
[C---:B------:R-:W-:Y:S01]  /*c0e0*/  FMUL.FTZ R61, R56.reuse, R47 ;  /* 0x0000002f383d7220 */ /* 0x040fe20000410000 */
[----:B------:R-:W-:Y:S01]  /*c0f0*/  HADD2.F32 R52, -RZ, R8.H1_H1 ;  /* 0x30000008ff347230 */ /* 0x000fe20000004100 */
[----:B------:R-:W-:Y:S01]  /*c100*/  FMUL.FTZ R42, R57, R12 ;  /* 0x0000000c392a7220 */ /* 0x000fe20000410000 */
        /* <DEDUP_REMOVED lines=9> */
[----:B------:R-:W-:Y:S01]  /*c1a0*/  FFMA.FTZ R61, R40, R52, R61 ;  /* 0x00000034283d7223 */ /* 0x000fe2000001003d */
[----:B------:R-:W-:Y:S01]  /*c1b0*/  HADD2.F32 R9, -RZ, R10.H0_H0 ;  /* 0x2000000aff097230 */ /* 0x000fe20000004100 */
[----:B------:R-:W-:Y:S01]  /*c1c0*/  FFMA.FTZ R50, R55, R50, R58 ;  /* 0x0000003237327223 */ /* 0x000fe2000001003a */
[----:B------:R-:W-:Y:S01]  /*c1d0*/  HADD2.F32 R52, -RZ, R43.H1_H1 ;  /* 0x3000002bff347230 */ /* 0x000fe20000004100 */
[C---:B------:R-:W-:Y:S01]  /*c1e0*/  FMUL.FTZ R60, R8.reuse, R13 ;  /* 0x0000000d083c7220 */ /* 0x040fe20000410000 */
[----:B------:R-:W-:Y:S01]  /*c1f0*/  HADD2.F32 R49, -RZ, R14.H1_H1 ;  /* 0x3000000eff317230 */ /* 0x000fe20000004100 */
[C---:B------:R-:W-:Y:S01]  /*c200*/  FMUL.FTZ R62, R37.reuse, R48 ;  /* 0x00000030253e7220 */ /* 0x040fe20000410000 */
[----:B------:R-:W-:Y:S01]  /*c210*/  HADD2.F32 R58, -RZ, R36.H1_H1 ;  /* 0x30000024ff3a7230 */ /* 0x000fe20000004100 */
[----:B------:R-:W-:Y:S01]  /*c220*/  FMUL.FTZ R37, R37, R53 ;  /* 0x0000003525257220 */ /* 0x000fe20000410000 */
[--C-:B------:R-:W-:Y:S01]  /*c230*/  HADD2.F32 R14, -RZ, R15.reuse.H0_H0 ;  /* 0x2000000fff0e7230 */ /* 0x100fe20000004100 */
[-C--:B------:R-:W-:Y:S01]  /*c240*/  FMUL.FTZ R8, R8, R9.reuse ;  /* 0x0000000908087220 */ /* 0x080fe20000410000 */
[----:B------:R-:W-:Y:S01]  /*c250*/  HADD2.F32 R54, -RZ, R10.H1_H1 ;  /* 0x3000000aff367230 */ /* 0x000fe20000004100 */
[----:B------:R-:W-:Y:S01]  /*c260*/  FFMA.FTZ R60, R52, R9, R60 ;  /* 0x00000009343c7223 */ /* 0x000fe2000001003c */
[----:B------:R-:W-:Y:S01]  /*c270*/  HADD2.F32 R9, -RZ, R38.H1_H1 ;  /* 0x30000026ff097230 */ /* 0x000fe20000004100 */
[----:B------:R-:W-:Y:S01]  /*c280*/  FFMA.FTZ R53, R39, R53, R62 ;  /* 0x0000003527357223 */ /* 0x000fe2000001003e */
[----:B------:R-:W-:Y:S01]  /*c290*/  HADD2.F32 R15, -RZ, R15.H1_H1 ;  /* 0x3000000fff0f7230 */ /* 0x000fe20000004100 */
[C---:B------:R-:W-:Y:S01]  /*c2a0*/  FMUL.FTZ R63, R58.reuse, R49 ;  /* 0x000000313a3f7220 */ /* 0x040fe20000410000 */
[----:B------:R-:W-:Y:S01]  /*c2b0*/  HADD2.F32 R10, -RZ, R11.H0_H0 ;  /* 0x2000000bff0a7230 */ /* 0x000fe20000004100 */
[-C--:B------:R-:W-:Y:S01]  /*c2c0*/  FMUL.FTZ R58, R58, R54.reuse ;  /* 0x000000363a3a7220 */ /* 0x080fe20000410000 */
[----:B------:R-:W-:Y:S01]  /*c2d0*/  HADD2.F32 R41, -RZ, R41.H0_H0 ;  /* 0x20000029ff297230 */ /* 0x000fe20000004100 */
[----:B------:R-:W-:Y:S01]  /*c2e0*/  FFMA.FTZ R63, R9, R54, R63 ;  /* 0x00000036093f7223 */ /* 0x000fe2000001003f */
[----:B------:R-:W-:Y:S01]  /*c2f0*/  HADD2.F32 R62, -RZ, R36.H0_H0 ;  /* 0x20000024ff3e7230 */ /* 0x000fe20000004100 */
[----:B------:R-:W-:Y:S01]  /*c300*/  FFMA.FTZ R51, R55, R46, -R51 ;  /* 0x0000002e37337223 */ /* 0x000fe20000010833 */
[----:B------:R-:W-:Y:S01]  /*c310*/  HADD2.F32 R11, -RZ, R11.H1_H1 ;  /* 0x3000000bff0b7230 */ /* 0x000fe20000004100 */
[C---:B------:R-:W-:Y:S01]  /*c320*/  FMUL.FTZ R36, R41.reuse, R14 ;  /* 0x0000000e29247220 */ /* 0x040fe20000410000 */
[----:B------:R-:W-:Y:S01]  /*c330*/  HADD2.F32 R43, -RZ, R43.H0_H0 ;  /* 0x2000002bff2b7230 */ /* 0x000fe20000004100 */
[----:B------:R-:W-:Y:S01]  /*c340*/  FMUL.FTZ R54, R62, R15 ;  /* 0x0000000f3e367220 */ /* 0x000fe20000410000 */
[----:B------:R-:W-:Y:S01]  /*c350*/  HADD2.F32 R38, -RZ, R38.H0_H0 ;  /* 0x20000026ff267230 */ /* 0x000fe20000004100 */
[----:B------:R-:W-:-:S02]  /*c360*/  FMUL.FTZ R41, R41, R10 ;  /* 0x0000000a29297220 */ /* 0x000fc40000410000 */
[----:B------:R-:W-:Y:S02]  /*c370*/  FMUL.FTZ R62, R62, R11 ;  /* 0x0000000b3e3e7220 */ /* 0x000fe40000410000 */
        /* <DEDUP_REMOVED lines=10> */
[C---:B------:R-:W-:Y:S01]  /*c420*/  FFMA.FTZ R62, R38.reuse, R15, -R62 ;  /* 0x0000000f263e7223 */ /* 0x040fe2000001083e */
        /* <DEDUP_REMOVED lines=8> */
.L_x_764:
[----:B------:R-:W-:Y:S05]  /*c4b0*/  BSYNC B0 ;  /* 0x0000000000007941 */ /* 0x000fea0003800000 */
.L_x_763:
[----:B-1----:R-:W-:Y:S01]  /*c4c0*/  IADD3 R9, R27, 0x20, RZ ;  /* 0x000000201b097810 */ /* 0x002fe20007ffe0ff */
[----:B------:R-:W-:Y:S03]  /*c4d0*/  BSSY B0, `(.L_x_765) ;  /* 0x000006b000007945 */ /* 0x000fe60003800000 */
[----:B------:R-:W-:-:S13]  /*c4e0*/  ISETP.GE.AND P0, PT, R9, c[0x0][0x27c], PT ;  /* 0x00009f0009007a0c */ /* 0x000fda0003f06270 */
[----:B------:R-:W-:Y:S05]  /*c4f0*/  @P0 BRA `(.L_x_766) ;  /* 0x0000068000000947 */ /* 0x000fea0003800000 */
[----:B------:R-:W-:Y:S01]  /*c500*/  SHF.R.S32.HI R12, RZ, 0x1f, R9 ;  /* 0x0000001fff0c7819 */ /* 0x000fe20000011409 */
[----:B------:R-:W-:Y:S01]  /*c510*/  HADD2.F32 R49, -RZ, R32.H0_H0 ;  /* 0x20000020ff317230 */ /* 0x000fe20000004100 */
[----:B------:R-:W-:Y:S01]  /*c520*/  MOV R13, c[0x0][0x27c] ;  /* 0x00009f00000d7a02 */ /* 0x000fe20000000f00 */
[--C-:B------:R-:W-:Y:S01]  /*c530*/  HADD2.F32 R47, -RZ, R34.reuse.H1_H1 ;  /* 0x30000022ff2f7230 */ /* 0x100fe20000004100 */
[CC--:B------:R-:W-:Y:S01]  /*c540*/  LEA.HI R15, R12.reuse, R9.reuse, RZ, 0x3 ;  /* 0x000000090c0f7211 */ /* 0x0c0fe200078f18ff */
[----:B------:R-:W-:Y:S01]  /*c550*/  HADD2.F32 R48, -RZ, R29.H1_H1 ;  /* 0x3000001dff307230 */ /* 0x000fe20000004100 */
[----:B------:R-:W-:Y:S01]  /*c560*/  SHF.R.S32.HI R8, RZ, 0x1f, R19 ;  /* 0x0000001fff087819 */ /* 0x000fe20000011413 */
[----:B------:R-:W-:Y:S01]  /*c570*/  HADD2.F32 R51, -RZ, R34.H0_H0 ;  /* 0x20000022ff337230 */ /* 0x000fe20000004100 */
[----:B------:R-:W-:Y:S01]  /*c580*/  SHF.R.S32.HI R10, RZ, 0x3, R15 ;  /* 0x00000003ff0a7819 */ /* 0x000fe2000001140f */
[----:B------:R-:W-:Y:S01]  /*c590*/  HADD2.F32 R43, -RZ, R32.H1_H1 ;  /* 0x30000020ff2b7230 */ /* 0x000fe20000004100 */
[----:B------:R-:W-:Y:S01]  /*c5a0*/  SHF.L.U32 R14, R19, 0x6, RZ ;  /* 0x00000006130e7819 */ /* 0x000fe200000006ff */
[----:B------:R-:W-:Y:S01]  /*c5b0*/  HADD2.F32 R32, -RZ, R31.H1_H1 ;  /* 0x3000001fff207230 */ /* 0x000fe20000004100 */
[----:B------:R-:W-:Y:S01]  /*c5c0*/  LEA.HI R13, R13, R10, RZ, 0x1d ;  /* 0x0000000a0d0d7211 */ /* 0x000fe200078fe8ff */
[----:B------:R-:W-:Y:S01]  /*c5d0*/  HADD2.F32 R29, -RZ, R29.H0_H0 ;  /* 0x2000001dff1d7230 */ /* 0x000fe20000004100 */
[----:B------:R-:W-:Y:S01]  /*c5e0*/  LEA.HI R12, R12, R9, RZ, 0x6 ;  /* 0x000000090c0c7211 */ /* 0x000fe200078f30ff */
[----:B------:R-:W-:Y:S01]  /*c5f0*/  HADD2.F32 R31, -RZ, R31.H0_H0 ;  /* 0x2000001fff1f7230 */ /* 0x000fe20000004100 */
[----:B------:R-:W-:-:S02]  /*c600*/  LEA.HI R9, R8, R19, RZ, 0x3 ;  /* 0x0000001308097211 */ /* 0x000fc400078f18ff */
        /* <DEDUP_REMOVED lines=87> */
.L_x_766:
[----:B------:R-:W-:Y:S05]  /*cb80*/  BSYNC B0 ;  /* 0x0000000000007941 */ /* 0x000fea0003800000 */
.L_x_765:
[----:B-1----:R-:W-:-:S04]  /*cb90*/  IADD3 R14, R27, 0x40, RZ ;  /* 0x000000401b0e7810 */ /* 0x002fc80007ffe0ff */
[----:B------:R-:W-:-:S13]  /*cba0*/  ISETP.GE.AND P0, PT, R14, c[0x0][0x27c], PT ;  /* 0x00009f000e007a0c */ /* 0x000fda0003f06270 */
[----:B------:R-:W-:Y:S05]  /*cbb0*/  @P0 BRA `(.L_x_744) ;  /* 0x0000068000000947 */ /* 0x000fea0003800000 */
[----:B------:R-:W-:Y:S01]  /*cbc0*/  SHF.R.S32.HI R13, RZ, 0x1f, R14 ;  /* 0x0000001fff0d7819 */ /* 0x000fe2000001140e */
[--C-:B------:R-:W-:Y:S01]  /*cbd0*/  HADD2.F32 R33, -RZ, R23.reuse.H1_H1 ;  /* 0x30000017ff217230 */ /* 0x100fe20000004100 */
[----:B------:R-:W-:Y:S01]  /*cbe0*/  MOV R11, c[0x0][0x27c] ;  /* 0x00009f00000b7a02 */ /* 0x000fe20000000f00 */
[----:B------:R-:W-:Y:S01]  /*cbf0*/  HADD2.F32 R23, -RZ, R23.H0_H0 ;  /* 0x20000017ff177230 */ /* 0x000fe20000004100 */
[----:B------:R-:W-:Y:S01]  /*cc00*/  LEA.HI R9, R13, R14, RZ, 0x3 ;  /* 0x0000000e0d097211 */ /* 0x000fe200078f18ff */
[--C-:B------:R-:W-:Y:S01]  /*cc10*/  HADD2.F32 R37, -RZ, R25.reuse.H1_H1 ;  /* 0x30000019ff257230 */ /* 0x100fe20000004100 */
[----:B------:R-:W-:Y:S01]  /*cc20*/  SHF.R.S32.HI R8, RZ, 0x1f, R19 ;  /* 0x0000001fff087819 */ /* 0x000fe20000011413 */
[--C-:B------:R-:W-:Y:S01]  /*cc30*/  HADD2.F32 R38, -RZ, R20.reuse.H1_H1 ;  /* 0x30000014ff267230 */ /* 0x100fe20000004100 */
[----:B------:R-:W-:Y:S01]  /*cc40*/  SHF.R.S32.HI R10, RZ, 0x3, R9 ;  /* 0x00000003ff0a7819 */ /* 0x000fe20000011409 */
[----:B------:R-:W-:Y:S01]  /*cc50*/  HADD2.F32 R25, -RZ, R25.H0_H0 ;  /* 0x20000019ff197230 */ /* 0x000fe20000004100 */
[----:B------:R-:W-:Y:S01]  /*cc60*/  SHF.L.U32 R12, R19, 0x6, RZ ;  /* 0x00000006130c7819 */ /* 0x000fe200000006ff */
[----:B------:R-:W-:Y:S01]  /*cc70*/  HADD2.F32 R20, -RZ, R20.H0_H0 ;  /* 0x20000014ff147230 */ /* 0x000fe20000004100 */
[----:B------:R-:W-:Y:S01]  /*cc80*/  LEA.HI R11, R11, R10, RZ, 0x1d ;  /* 0x0000000a0b0b7211 */ /* 0x000fe200078fe8ff */
[----:B------:R-:W-:Y:S01]  /*cc90*/  HADD2.F32 R42, -RZ, R18.H1_H1 ;  /* 0x30000012ff2a7230 */ /* 0x000fe20000004100 */
[----:B------:R-:W-:Y:S01]  /*cca0*/  LEA.HI R8, R8, R19, RZ, 0x3 ;  /* 0x0000001308087211 */ /* 0x000fe200078f18ff */
[----:B------:R-:W-:Y:S01]  /*ccb0*/  HADD2.F32 R49, -RZ, R26.H0_H0 ;  /* 0x2000001aff317230 */ /* 0x000fe20000004100 */
[----:B------:R-:W-:-:S02]  /*ccc0*/  SHF.R.S32.HI R10, RZ, 0x1f, R11 ;  /* 0x0000001fff0a7819 */ /* 0x000fc4000001140b */
[----:B------:R-:W-:Y:S01]  /*ccd0*/  LOP3.LUT R12, R12, 0x1c0, RZ, 0xc0, !PT ;  /* 0x000001c00c0c7812 */ /* 0x000fe200078ec0ff */
[----:B------:R-:W-:Y:S01]  /*cce0*/  IMAD.SHL.U32 R8, R8, 0x40, RZ ;  /* 0x0000004008087824 */ /* 0x000fe200078e00ff */
[----:B------:R-:W-:Y:S02]  /*ccf0*/  LEA.HI R13, R13, R14, RZ, 0x6 ;  /* 0x0000000e0d0d7211 */ /* 0x000fe400078f30ff */
[----:B------:R-:W-:Y:S02]  /*cd00*/  LEA.HI R10, R10, R11, RZ, 0x3 ;  /* 0x0000000b0a0a7211 */ /* 0x000fe400078f18ff */
[----:B------:R-:W-:Y:S02]  /*cd10*/  SHF.L.U32 R15, R11, 0x3, RZ ;  /* 0x000000030b0f7819 */ /* 0x000fe400000006ff */
[----:B------:R-:W-:Y:S01]  /*cd20*/  LOP3.LUT R14, R12, 0x38, R9, 0xf8, !PT ;  /* 0x000000380c0e7812 */ /* 0x000fe200078ef809 */
[----:B------:R-:W-:Y:S01]  /*cd30*/  IMAD.SHL.U32 R11, R10, 0x400, RZ ;  /* 0x000004000a0b7824 */ /* 0x000fe200078e00ff */
[----:B------:R-:W-:-:S02]  /*cd40*/  SHF.L.U32 R13, R13, 0x7, RZ ;  /* 0x000000070d0d7819 */ /* 0x000fc400000006ff */
[----:B------:R-:W-:Y:S02]  /*cd50*/  SHF.R.U32.HI R9, RZ, 0x3, R12 ;  /* 0x00000003ff097819 */ /* 0x000fe4000001160c */
[----:B------:R-:W-:Y:S02]  /*cd60*/  LOP3.LUT R12, R12, 0x38, R15, 0xf8, !PT ;  /* 0x000000380c0c7812 */ /* 0x000fe400078ef80f */
[----:B------:R-:W-:Y:S02]  /*cd70*/  LOP3.LUT R13, R13, 0x7fffe000, RZ, 0xc0, !PT ;  /* 0x7fffe0000d0d7812 */ /* 0x000fe400078ec0ff */
[----:B------:R-:W-:Y:S02]  /*cd80*/  LOP3.LUT R8, R8, 0xfffffe00, RZ, 0xc0, !PT ;  /* 0xfffffe0008087812 */ /* 0x000fe400078ec0ff */
[-C--:B------:R-:W-:Y:S02]  /*cd90*/  LOP3.LUT R14, R14, R9.reuse, RZ, 0x3c, !PT ;  /* 0x000000090e0e7212 */ /* 0x080fe400078e3cff */
[----:B------:R-:W-:-:S02]  /*cda0*/  LOP3.LUT R10, R12, R9, RZ, 0x3c, !PT ;  /* 0x000000090c0a7212 */ /* 0x000fc400078e3cff */
[----:B------:R-:W-:Y:S02]  /*cdb0*/  LOP3.LUT R9, R11, 0x7fffe000, RZ, 0xc0, !PT ;  /* 0x7fffe0000b097812 */ /* 0x000fe400078ec0ff */
[--C-:B------:R-:W-:Y:S02]  /*cdc0*/  IADD3 R13, R14, R13, R8.reuse ;  /* 0x0000000d0e0d7210 */ /* 0x100fe40007ffe008 */
[----:B------:R-:W-:Y:S02]  /*cdd0*/  IADD3 R9, R10, R9, R8 ;  /* 0x000000090a097210 */ /* 0x000fe40007ffe008 */
[----:B------:R-:W-:Y:S02]  /*cde0*/  SHF.L.U32 R27, R13, 0x1, RZ ;  /* 0x000000010d1b7819 */ /* 0x000fe400000006ff */
[----:B------:R-:W-:-:S03]  /*cdf0*/  SHF.L.U32 R19, R9, 0x1, RZ ;  /* 0x0000000109137819 */ /* 0x000fc600000006ff */
[----:B------:R-:W1:Y:S04]  /*ce00*/  LDS.128 R12, [R27+0x18100] ;  /* 0x018100001b0c7984 */ /* 0x000e680000000c00 */
[----:B------:R-:W2:Y:S01]  /*ce10*/  LDS.128 R8, [R19+0x18100] ;  /* 0x0181000013087984 */ /* 0x000ea20000000c00 */
[--C-:B-1----:R-:W-:Y:S02]  /*ce20*/  HADD2.F32 R28, -RZ, R12.reuse.H0_H0 ;  /* 0x2000000cff1c7230 */ /* 0x102fe40000004100 */
[----:B------:R-:W-:Y:S02]  /*ce30*/  HADD2.F32 R29, -RZ, R12.H1_H1 ;  /* 0x3000000cff1d7230 */ /* 0x000fe40000004100 */
[----:B------:R-:W-:Y:S01]  /*ce40*/  HADD2.F32 R12, -RZ, R13.H0_H0 ;  /* 0x2000000dff0c7230 */ /* 0x000fe20000004100 */
[----:B------:R-:W-:Y:S01]  /*ce50*/  FMUL.FTZ R39, R33, R28 ;  /* 0x0000001c21277220 */ /* 0x000fe20000410000 */
[--C-:B--2---:R-:W-:Y:S01]  /*ce60*/  HADD2.F32 R32, -RZ, R8.reuse.H0_H0 ;  /* 0x20000008ff207230 */ /* 0x104fe20000004100 */
        /* <DEDUP_REMOVED lines=9> */
[--C-:B------:R-:W-:Y:S01]  /*cf00*/  HADD2.F32 R39, -RZ, R22.reuse.H1_H1 ;  /* 0x30000016ff277230 */ /* 0x100fe20000004100 */
[----:B------:R-:W-:Y:S01]  /*cf10*/  FFMA.FTZ R40, R25, R8, R40 ;  /* 0x0000000819287223 */ /* 0x000fe20000010028 */
[----:B------:R-:W-:Y:S01]  /*cf20*/  HADD2.F32 R22, -RZ, R22.H0_H0 ;  /* 0x20000016ff167230 */ /* 0x000fe20000004100 */
[----:B------:R-:W-:Y:S01]  /*cf30*/  FMUL.FTZ R45, R20, R30 ;  /* 0x0000001e142d7220 */ /* 0x000fe20000410000 */
[----:B------:R-:W-:Y:S01]  /*cf40*/  HADD2.F32 R13, -RZ, R14.H0_H0 ;  /* 0x2000000eff0d7230 */ /* 0x000fe20000004100 */
[-C--:B------:R-:W-:Y:S01]  /*cf50*/  FMUL.FTZ R38, R38, R34.reuse ;  /* 0x0000002226267220 */ /* 0x080fe20000410000 */
[----:B------:R-:W-:Y:S01]  /*cf60*/  HADD2.F32 R8, -RZ, R24.H1_H1 ;  /* 0x30000018ff087230 */ /* 0x000fe20000004100 */
[----:B------:R-:W-:Y:S01]  /*cf70*/  FFMA.FTZ R41, R39, R34, R41 ;  /* 0x0000002227297223 */ /* 0x000fe20000010029 */
[----:B------:R-:W-:Y:S01]  /*cf80*/  HADD2.F32 R31, -RZ, R14.H1_H1 ;  /* 0x3000000eff1f7230 */ /* 0x000fe20000004100 */
[-C--:B------:R-:W-:Y:S01]  /*cf90*/  FMUL.FTZ R43, R20, R35.reuse ;  /* 0x00000023142b7220 */ /* 0x080fe20000410000 */
[----:B------:R-:W-:Y:S01]  /*cfa0*/  HADD2.F32 R9, -RZ, R10.H0_H0 ;  /* 0x2000000aff097230 */ /* 0x000fe20000004100 */
[----:B------:R-:W-:Y:S01]  /*cfb0*/  FFMA.FTZ R35, R22, R35, R45 ;  /* 0x0000002316237223 */ /* 0x000fe2000001002d */
[----:B------:R-:W-:Y:S01]  /*cfc0*/  HADD2.F32 R34, -RZ, R26.H1_H1 ;  /* 0x3000001aff227230 */ /* 0x000fe20000004100 */
[C---:B------:R-:W-:Y:S01]  /*cfd0*/  FMUL.FTZ R44, R8.reuse, R13 ;  /* 0x0000000d082c7220 */ /* 0x040fe20000410000 */
[--C-:B------:R-:W-:Y:S01]  /*cfe0*/  HADD2.F32 R14, -RZ, R15.reuse.H0_H0 ;  /* 0x2000000fff0e7230 */ /* 0x100fe20000004100 */
[-C--:B------:R-:W-:Y:S01]  /*cff0*/  FMUL.FTZ R8, R8, R9.reuse ;  /* 0x0000000908087220 */ /* 0x080fe20000410000 */
[----:B------:R-:W-:Y:S01]  /*d000*/  HADD2.F32 R36, -RZ, R10.H1_H1 ;  /* 0x3000000aff247230 */ /* 0x000fe20000004100 */
[----:B------:R-:W-:Y:S01]  /*d010*/  FFMA.FTZ R20, R34, R9, R44 ;  /* 0x0000000922147223 */ /* 0x000fe2000001002c */
[----:B------:R-:W-:Y:S01]  /*d020*/  HADD2.F32 R45, -RZ, R24.H0_H0 ;  /* 0x20000018ff2d7230 */ /* 0x000fe20000004100 */
[C---:B------:R-:W-:Y:S01]  /*d030*/  FMUL.FTZ R47, R42.reuse, R31 ;  /* 0x0000001f2a2f7220 */ /* 0x040fe20000410000 */
[----:B------:R-:W-:Y:S01]  /*d040*/  HADD2.F32 R15, -RZ, R15.H1_H1 ;  /* 0x3000000fff0f7230 */ /* 0x000fe20000004100 */
[----:B------:R-:W-:Y:S01]  /*d050*/  FMUL.FTZ R42, R42, R36 ;  /* 0x000000242a2a7220 */ /* 0x000fe20000410000 */
[--C-:B------:R-:W-:Y:S01]  /*d060*/  HADD2.F32 R10, -RZ, R11.reuse.H0_H0 ;  /* 0x2000000bff0a7230 */ /* 0x100fe20000004100 */
[----:B------:R-:W-:Y:S01]  /*d070*/  FFMA.FTZ R33, R37, R28, -R33 ;  /* 0x0000001c25217223 */ /* 0x000fe20000010821 */
[----:B------:R-:W-:Y:S01]  /*d080*/  HADD2.F32 R24, -RZ, R18.H0_H0 ;  /* 0x20000012ff187230 */ /* 0x000fe20000004100 */
[C---:B------:R-:W-:Y:S01]  /*d090*/  FMUL.FTZ R18, R45.reuse, R14 ;  /* 0x0000000e2d127220 */ /* 0x040fe20000410000 */
[----:B------:R-:W-:Y:S01]  /*d0a0*/  HADD2.F32 R11, -RZ, R11.H1_H1 ;  /* 0x3000000bff0b7230 */ /* 0x000fe20000004100 */
[----:B------:R-:W-:Y:S01]  /*d0b0*/  FMUL.FTZ R45, R45, R10 ;  /* 0x0000000a2d2d7220 */ /* 0x000fe20000410000 */
[--C-:B------:R-:W-:Y:S01]  /*d0c0*/  HADD2.F32 R9, -RZ, R21.reuse.H1_H1 ;  /* 0x30000015ff097230 */ /* 0x100fe20000004100 */
[----:B------:R-:W-:Y:S01]  /*d0d0*/  FFMA.FTZ R38, R39, R29, -R38 ;  /* 0x0000001d27267223 */ /* 0x000fe20000010826 */
[----:B------:R-:W-:Y:S01]  /*d0e0*/  HADD2.F32 R26, -RZ, R21.H0_H0 ;  /* 0x20000015ff1a7230 */ /* 0x000fe20000004100 */
[----:B------:R-:W-:-:S02]  /*d0f0*/  FMUL.FTZ R21, R24, R15 ;  /* 0x0000000f18157220 */ /* 0x000fc40000410000 */
[----:B------:R-:W-:Y:S02]  /*d100*/  FMUL.FTZ R24, R24, R11 ;  /* 0x0000000b18187220 */ /* 0x000fe40000410000 */
[----:B------:R-:W-:Y:S01]  /*d110*/  FFMA.FTZ R23, R25, R12, -R23 ;  /* 0x0000000c19177223 */ /* 0x000fe20000010817 */
[----:B------:R-:W-:Y:S01]  /*d120*/  F2FP.PACK_AB R12, R38, R33 ;  /* 0x00000021260c723e */ /* 0x000fe200000000ff */
[----:B------:R-:W-:Y:S02]  /*d130*/  FFMA.FTZ R22, R22, R30, -R43 ;  /* 0x0000001e16167223 */ /* 0x000fe4000001082b */
        /* <DEDUP_REMOVED lines=16> */
.L_x_744:
[----:B------:R-:W-:Y:S05]  /*d240*/  BSYNC B2 ;  /* 0x0000000000027941 */ /* 0x000fea0003800000 */
.L_x_728:
[----:B------:R-:W-:-:S04]  /*d250*/  DEPBAR.LE SB0, 0x2 ;  /* 0x000080800000791a */ /* 0x000fc80000000000 */
[----:B------:R-:W-:Y:S01]  /*d260*/  IMAD.SHL.U32 R32, R0, 0x2, RZ ;  /* 0x0000000200207824 */ /* 0x000fe200078e00ff */
[----:B------:R-:W-:Y:S01]  /*d270*/  BAR.SYNC.DEFER_BLOCKING 0x0 ;  /* 0x0000000000007b1d */ /* 0x000fe20000010000 */
[----:B------:R-:W-:Y:S01]  /*d280*/  IMAD.SHL.U32 R191, R4, 0x2, RZ ;  /* 0x0000000204bf7824 */ /* 0x000fe200078e00ff */
[----:B------:R-:W-:Y:S01]  /*d290*/  LEA R190, R0, 0x18100, 0x1 ;  /* 0x0001810000be7811 */ /* 0x000fe200078e08ff */
[----:B------:R-:W-:Y:S01]  /*d2a0*/  IMAD.MOV.U32 R4, RZ, RZ, 0x20 ;  /* 0x00000020ff047424 */ /* 0x000fe200078e00ff */
[----:B-1----:R-:W-:Y:S01]  /*d2b0*/  @P3 LEA.HI.SX32 R9, R133, 0xfffffffe, 0x1a ;  /* 0xfffffffe85093811 */ /* 0x002fe200078fd2ff */
[----:B------:R-:W-:Y:S01]  /*d2c0*/  IMAD.SHL.U32 R189, R3, 0x2, RZ ;  /* 0x0000000203bd7824 */ /* 0x000fe200078e00ff */
[----:B------:R-:W-:Y:S01]  /*d2d0*/  P2R R135, PR, RZ, 0x2 ;  /* 0x00000002ff877803 */ /* 0x000fe20000000000 */
[----:B------:R-:W-:Y:S01]  /*d2e0*/  IMAD R93, R93, -0x40, R84 ;  /* 0xffffffc05d5d7824 */ /* 0x000fe200078e0254 */
[----:B------:R-:W-:Y:S01]  /*d2f0*/  SEL R0, R4, 0xffffffe0, !P1 ;  /* 0xffffffe004007807 */ /* 0x000fe20004800000 */
[----:B------:R-:W-:Y:S01]  /*d300*/  IMAD.IADD R3, R190, 0x1, R189 ;  /* 0x00000001be037824 */ /* 0x000fe200078e02bd */
[----:B------:R-:W-:Y:S01]  /*d310*/  @P3 SHF.R.S32.HI R8, RZ, 0x1f, R9 ;  /* 0x0000001fff083819 */ /* 0x000fe20000011409 */
[----:B------:R-:W-:Y:S01]  /*d320*/  @P3 IMAD R16, R16, R9, RZ ;  /* 0x0000000910103224 */ /* 0x000fe200078e02ff */
[----:B------:R-:W-:Y:S01]  /*d330*/  LOP3.LUT P1, RZ, R194, 0x1, RZ, 0xc0, !PT ;  /* 0x00000001c2ff7812 */ /* 0x000fe2000782c0ff */
[----:B------:R-:W-:Y:S01]  /*d340*/  IMAD.IADD R87, R191, 0x1, R0 ;  /* 0x00000001bf577824 */ /* 0x000fe200078e0200 */
[----:B------:R-:W-:Y:S01]  /*d350*/  LOP3.LUT P4, RZ, R7, 0x4, RZ, 0xc0, !PT ;  /* 0x0000000407ff7812 */ /* 0x000fe2000788c0ff */
[----:B------:R-:W-:Y:S01]  /*d360*/  @P3 IMAD.WIDE.U32 R10, R9, R17, R206 ;  /* 0x00000011090a3225 */ /* 0x000fe200078e00ce */
[----:B------:R-:W-:-:S03]  /*d370*/  LOP3.LUT R92, R92, 0xffffffe0, RZ, 0xc0, !PT ;  /* 0xffffffe05c5c7812 */ /* 0x000fc600078ec0ff */
[----:B------:R-:W-:Y:S01]  /*d380*/  @P3 IMAD R8, R8, R17, R16 ;  /* 0x0000001108083224 */ /* 0x000fe200078e0210 */
[----:B------:R-:W-:Y:S01]  /*d390*/  @P3 LEA R60, P0, R10, c[0x0][0x1f8], 0x1 ;  /* 0x00007e000a3c3a11 */ /* 0x000fe200078008ff */
[----:B------:R-:W-:Y:S02]  /*d3a0*/  IMAD.MOV.U32 R4, RZ, RZ, 0x40 ;  /* 0x00000040ff047424 */ /* 0x000fe400078e00ff */
[----:B------:R-:W-:Y:S01]  /*d3b0*/  @P3 IMAD.IADD R8, R11, 0x1, R8 ;  /* 0x000000010b083824 */ /* 0x000fe200078e0208 */
[----:B------:R-:W-:Y:S01]  /*d3c0*/  LDSM.16.M88.4 R32, [R32+0x18100] ;  /* 0x018100002020783b */ /* 0x000fe20000000200 */
[----:B------:R-:W-:Y:S01]  /*d3d0*/  IMAD.IADD R85, R85, 0x1, -R92 ;  /* 0x0000000155557824 */ /* 0x000fe200078e0a5c */
[----:B------:R-:W-:Y:S01]  /*d3e0*/  SEL R0, R4, 0xffffffc0, !P4 ;  /* 0xffffffc004007807 */ /* 0x000fe20006000000 */
[----:B------:R-:W-:Y:S01]  /*d3f0*/  IMAD.SHL.U32 R185, R2, 0x2, RZ ;  /* 0x0000000202b97824 */ /* 0x000fe200078e00ff */
[----:B------:R-:W1:Y:S01]  /*d400*/  LDSM.16.M88.4 R20, [R191+0xc100] ;  /* 0x00c10000bf14783b */ /* 0x000e620000000200 */
[----:B------:R-:W-:-:S02]  /*d410*/  @P3 LEA.HI.X R61, R10, c[0x0][0x1fc], R8, 0x1, P0 ;  /* 0x00007f000a3d3a11 */ /* 0x000fc400000f0c08 */
[----:B------:R-:W-:Y:S01]  /*d420*/  @P3 IADD3 R72, P0, R6, R60, RZ ;  /* 0x0000003c06483210 */ /* 0x000fe20007f1e0ff */
[----:B------:R-:W2:Y:S01]  /*d430*/  LDSM.16.M88.4 R48, [R191+0xc900] ;  /* 0x00c90000bf30783b */ /* 0x000ea20000000200 */
[----:B------:R-:W-:Y:S01]  /*d440*/  SEL R188, R4, 0xffffffc0, !P2 ;  /* 0xffffffc004bc7807 */ /* 0x000fe20005000000 */
[----:B------:R-:W-:Y:S02]  /*d450*/  IMAD.IADD R187, R190, 0x1, R0 ;  /* 0x00000001bebb7824 */ /* 0x000fe400078e0200 */
[----:B------:R-:W3:Y:S01]  /*d460*/  LDSM.16.M88.4 R64, [R191+0xd100] ;  /* 0x00d10000bf40783b */ /* 0x000ee20000000200 */
[----:B------:R-:W-:Y:S02]  /*d470*/  @P3 IMAD.X R73, R5, 0x1, R61, P0 ;  /* 0x0000000105493824 */ /* 0x000fe400000e063d */
[----:B------:R-:W-:Y:S01]  /*d480*/  IMAD.IADD R94, R191, 0x1, R188 ;  /* 0x00000001bf5e7824 */ /* 0x000fe200078e02bc */
[----:B------:R-:W-:Y:S01]  /*d490*/  LDSM.16.M88.4 R56, [R3] ;  /* 0x000000000338783b */ /* 0x000fe20000000200 */
[----:B------:R-:W-:-:S02]  /*d4a0*/  IMAD.IADD R186, R3, 0x1, R0 ;  /* 0x0000000103ba7824 */ /* 0x000fc400078e0200 */
[----:B------:R-:W-:Y:S01]  /*d4b0*/  IMAD.IADD R86, R188, 0x1, R87 ;  /* 0x00000001bc567824 */ /* 0x000fe200078e0257 */
[----:B------:R-:W4:Y:S01]  /*d4c0*/  LDSM.16.M88.4 R44, [R87+0xc100] ;  /* 0x00c10000572c783b */ /* 0x000f220000000200 */
[C-C-:B------:R-:W-:Y:S02]  /*d4d0*/  IMAD.IADD R173, R189.reuse, 0x1, R185.reuse ;  /* 0x00000001bdad7824 */ /* 0x140fe400078e02b9 */
[C---:B------:R-:W-:Y:S01]  /*d4e0*/  IMAD.IADD R184, R0.reuse, 0x1, R185 ;  /* 0x0000000100b87824 */ /* 0x040fe200078e02b9 */
[----:B------:R-:W5:Y:S01]  /*d4f0*/  LDSM.16.M88.4 R12, [R87+0xc900] ;  /* 0x00c90000570c783b */ /* 0x000f620000000200 */
[----:B------:R-:W-:Y:S02]  /*d500*/  IMAD.IADD R0, R0, 0x1, R173 ;  /* 0x0000000100007824 */ /* 0x000fe400078e02ad */
[----:B------:R-:W-:Y:S01]  /*d510*/  IMAD.IADD R164, R189, 0x1, R184 ;  /* 0x00000001bda47824 */ /* 0x000fe200078e02b8 */
[----:B------:R-:W3:Y:S04]  /*d520*/  LDSM.16.M88.4 R52, [R191+0xd900] ;  /* 0x00d90000bf34783b */ /* 0x000ee80000000200 */
[----:B------:R-:W3:Y:S04]  /*d530*/  LDSM.16.M88.4 R8, [R87+0xd100] ;  /* 0x00d100005708783b */ /* 0x000ee80000000200 */
[----:B------:R-:W-:Y:S04]  /*d540*/  LDSM.16.M88.4 R40, [R87+0xd900] ;  /* 0x00d900005728783b */ /* 0x000fe80000000200 */
[----:B------:R-:W-:Y:S01]  /*d550*/  @!PT LDS RZ, [RZ] ;  /* 0x00000000fffff984 */ /* 0x000fe20000000800 */
[----:B------:R-:W-:Y:S01]  /*d560*/  @!PT LDS RZ, [RZ] ;  /* 0x00000000fffff984 */ /* 0x000fe20000000800 */
[----:B------:R-:W-:Y:S01]  /*d570*/  @!PT LDS RZ, [RZ] ;  /* 0x00000000fffff984 */ /* 0x000fe20000000800 */
[----:B------:R3:W-:Y:S01]  /*d580*/  @P3 LDGSTS.E.BYPASS.LTC128B.128 [R134+0x6100], [R60.64], !P6 ;  /* 0x061000003c863fae */ /* 0x0007e2000f101d46 */
[C---:B-1----:R-:W-:Y:S03]  /*d590*/  HMMA.16816.F32 R24, R32.reuse, R20, RZ ;  /* 0x000000142018723c */ /* 0x042fe600000018ff */
[----:B------:R1:W-:Y:S04]  /*d5a0*/  @P3 LDGSTS.E.BYPASS.LTC128B.128 [R134+0x8100], [R60.64+0x80], !P5 ;  /* 0x081000803c863fae */ /* 0x0003e8000e901d46 */
[----:B------:R1:W-:Y:S01]  /*d5b0*/  @P3 LDGSTS.E.BYPASS.LTC128B.128 [R134+0xa100], [R60.64+0x100], !P1 ;  /* 0x0a1001003c863fae */ /* 0x0003e2000c901d46 */
[C---:B------:R-:W-:Y:S03]  /*d5c0*/  HMMA.16816.F32 R20, R32.reuse, R22, RZ ;  /* 0x000000162014723c */ /* 0x040fe600000018ff */
[----:B------:R1:W-:Y:S04]  /*d5d0*/  @P3 LDGSTS.E.BYPASS.LTC128B.128 [R134+0x7100], [R72.64], !P6 ;  /* 0x0710000048863fae */ /* 0x0003e8000f101d46 */
[----:B------:R1:W-:Y:S01]  /*d5e0*/  @P3 LDGSTS.E.BYPASS.LTC128B.128 [R134+0x9100], [R72.64+0x80], !P5 ;  /* 0x0910008048863fae */ /* 0x0003e2000e901d46 */
[C---:B--2---:R-:W-:Y:S03]  /*d5f0*/  HMMA.16816.F32 R36, R32.reuse, R48, RZ ;  /* 0x000000302024723c */ /* 0x044fe600000018ff */
[----:B------:R1:W-:Y:S04]  /*d600*/  @P3 LDGSTS.E.BYPASS.LTC128B.128 [R134+0xb100], [R72.64+0x100], !P1 ;  /* 0x0b10010048863fae */ /* 0x0003e8000c901d46 */
[----:B------:R-:W-:Y:S01]  /*d610*/  LDSM.16.M88.4 R4, [R187] ;  /* 0x00000000bb04783b */ /* 0x000fe20000000200 */
[C---:B------:R-:W-:Y:S03]  /*d620*/  HMMA.16816.F32 R48, R32.reuse, R50, RZ ;  /* 0x000000322030723c */ /* 0x040fe600000018ff */
[----:B------:R-:W2:Y:S04]  /*d630*/  LDSM.16.M88.4 R16, [R94+0xc100] ;  /* 0x00c100005e10783b */ /* 0x000ea80000000200 */
[----:B------:R-:W2:Y:S01]  /*d640*/  LDSM.16.M88.4 R28, [R94+0xc900] ;  /* 0x00c900005e1c783b */ /* 0x000ea20000000200 */
[C---:B---3--:R-:W-:Y:S03]  /*d650*/  HMMA.16816.F32 R68, R32.reuse, R64, RZ ;  /* 0x000000402044723c */ /* 0x048fe600000018ff */
[----:B------:R-:W-:Y:S04]  /*d660*/  LDSM.16.M88.4 R76, [R87+0xe100] ;  /* 0x00e10000574c783b */ /* 0x000fe80000000200 */
[----:B------:R-:W-:Y:S01]  /*d670*/  LDSM.16.M88.4 R88, [R86+0xe900] ;  /* 0x00e900005658783b */ /* 0x000fe20000000200 */
[----:B------:R-:W-:Y:S03]  /*d680*/  HMMA.16816.F32 R64, R32, R66, RZ ;  /* 0x000000422040723c */ /* 0x000fe600000018ff */
[----:B------:R-:W-:Y:S04]  /*d690*/  LDSM.16.M88.4 R80, [R191+0x10900] ;  /* 0x01090000bf50783b */ /* 0x000fe80000000200 */
[----:B-1----:R-:W-:Y:S01]  /*d6a0*/  LDSM.16.M88.4 R72, [R86+0xe100] ;  /* 0x00e100005648783b */ /* 0x002fe20000000200 */
[C---:B----4-:R-:W-:Y:S03]  /*d6b0*/  HMMA.16816.F32 R24, R56.reuse, R44, R24 ;  /* 0x0000002c3818723c */ /* 0x050fe60000001818 */
[----:B------:R-:W0:Y:S05]  /*d6c0*/  LDGDEPBAR ;  /* 0x00000000000079af */ /* 0x000e2a0000000000 */
[C---:B------:R-:W-:Y:S01]  /*d6d0*/  HMMA.16816.F32 R20, R56.reuse, R46, R20 ;  /* 0x0000002e3814723c */ /* 0x040fe20000001814 */
[----:B------:R-:W-:Y:S07]  /*d6e0*/  LDSM.16.M88.4 R44, [R86+0xc900] ;  /* 0x00c90000562c783b */ /* 0x000fee0000000200 */
[C---:B-----5:R-:W-:Y:S08]  /*d6f0*/  HMMA.16816.F32 R36, R56.reuse, R12, R36 ;  /* 0x0000000c3824723c */ /* 0x060ff00000001824 */
[----:B------:R-:W-:Y:S01]  /*d700*/  HMMA.16816.F32 R48, R56, R14, R48 ;  /* 0x0000000e3830723c */ /* 0x000fe20000001830 */
[----:B------:R-:W1:Y:S07]  /*d710*/  LDSM.16.M88.4 R12, [R94+0xd100] ;  /* 0x00d100005e0c783b */ /* 0x000e6e0000000200 */
[C---:B------:R-:W-:Y:S08]  /*d720*/  HMMA.16816.F32 R60, R32.reuse, R52, RZ ;  /* 0x00000034203c723c */ /* 0x040ff000000018ff */
[----:B------:R-:W-:Y:S01]  /*d730*/  HMMA.16816.F32 R32, R32, R54, RZ ;  /* 0x000000362020723c */ /* 0x000fe200000018ff */
[----:B------:R-:W-:Y:S07]  /*d740*/  LDSM.16.M88.4 R52, [R86+0xc100] ;  /* 0x00c100005634783b */ /* 0x000fee0000000200 */
[C---:B------:R-:W-:Y:S08]  /*d750*/  HMMA.16816.F32 R68, R56.reuse, R8, R68 ;  /* 0x000000083844723c */ /* 0x040ff00000001844 */
[----:B------:R-:W-:Y:S01]  /*d760*/  HMMA.16816.F32 R64, R56, R10, R64 ;  /* 0x0000000a3840723c */ /* 0x000fe20000001840 */
[----:B------:R-:W3:Y:S07]  /*d770*/  LDSM.16.M88.4 R8, [R94+0xd900] ;  /* 0x00d900005e08783b */ /* 0x000eee0000000200 */
[C---:B--2---:R-:W-:Y:S08]  /*d780*/  HMMA.16816.F32 R24, R4.reuse, R16, R24 ;  /* 0x000000100418723c */ /* 0x044ff00000001818 */
[----:B------:R-:W-:Y:S01]  /*d790*/  HMMA.16816.F32 R20, R4, R18, R20 ;  /* 0x000000120414723c */ /* 0x000fe20000001814 */
[----:B------:R-:W2:Y:S07]  /*d7a0*/  LDSM.16.M88.4 R16, [R186] ;  /* 0x00000000ba10783b */ /* 0x000eae0000000200 */
[C---:B------:R-:W-:Y:S08]  /*d7b0*/  HMMA.16816.F32 R60, R56.reuse, R40, R60 ;  /* 0x00000028383c723c */ /* 0x040ff0000000183c */
[----:B------:R-:W-:Y:S01]  /*d7c0*/  HMMA.16816.F32 R56, R56, R42, R32 ;  /* 0x0000002a3838723c */ /* 0x000fe20000001820 */
[----:B------:R-:W-:Y:S04]  /*d7d0*/  LDSM.16.M88.4 R32, [R190+0x4000] ;  /* 0x00400000be20783b */ /* 0x000fe80000000200 */
[----:B------:R-:W-:Y:S03]  /*d7e0*/  LDSM.16.M88.4 R40, [R86+0xd100] ;  /* 0x00d100005628783b */ /* 0x000fe60000000200 */
[C---:B------:R-:W-:Y:S08]  /*d7f0*/  HMMA.16816.F32 R36, R4.reuse, R28, R36 ;  /* 0x0000001c0424723c */ /* 0x040ff00000001824 */
[C---:B------:R-:W-:Y:S01]  /*d800*/  HMMA.16816.F32 R48, R4.reuse, R30, R48 ;  /* 0x0000001e0430723c */ /* 0x040fe20000001830 */
[----:B------:R-:W-:Y:S07]  /*d810*/  LDSM.16.M88.4 R28, [R86+0xd900] ;  /* 0x00d90000561c783b */ /* 0x000fee0000000200 */
[C---:B-1----:R-:W-:Y:S08]  /*d820*/  HMMA.16816.F32 R68, R4.reuse, R12, R68 ;  /* 0x0000000c0444723c */ /* 0x042ff00000001844 */
[C---:B------:R-:W-:Y:S01]  /*d830*/  HMMA.16816.F32 R64, R4.reuse, R14, R64 ;  /* 0x0000000e0440723c */ /* 0x040fe20000001840 */
[----:B------:R-:W1:Y:S07]  /*d840*/  LDSM.16.M88.4 R12, [R191+0xe100] ;  /* 0x00e10000bf0c783b */ /* 0x000e6e0000000200 */
[C---:B---3--:R-:W-:Y:S08]  /*d850*/  HMMA.16816.F32 R60, R4.reuse, R8, R60 ;  /* 0x00000008043c723c */ /* 0x048ff0000000183c */
[----:B------:R-:W-:Y:S01]  /*d860*/  HMMA.16816.F32 R56, R4, R10, R56 ;  /* 0x0000000a0438723c */ /* 0x000fe20000001838 */
[----:B------:R-:W3:Y:S04]  /*d870*/  LDSM.16.M88.4 R4, [R191+0xe900] ;  /* 0x00e90000bf04783b */ /* 0x000ee80000000200 */
[----:B------:R-:W-:Y:S03]  /*d880*/  LDSM.16.M88.4 R8, [R191+0xf100] ;  /* 0x00f10000bf08783b */ /* 0x000fe60000000200 */
[C---:B--2---:R-:W-:Y:S08]  /*d890*/  HMMA.16816.F32 R24, R16.reuse, R52, R24 ;  /* 0x000000341018723c */ /* 0x044ff00000001818 */
[C---:B------:R-:W-:Y:S01]  /*d8a0*/  HMMA.16816.F32 R20, R16.reuse, R54, R20 ;  /* 0x000000361014723c */ /* 0x040fe20000001814 */
[----:B------:R-:W-:Y:S07]  /*d8b0*/  LDSM.16.M88.4 R52, [R87+0xf900] ;  /* 0x00f900005734783b */ /* 0x000fee0000000200 */
[C---:B------:R-:W-:Y:S08]  /*d8c0*/  HMMA.16816.F32 R36, R16.reuse, R44, R36 ;  /* 0x0000002c1024723c */ /* 0x040ff00000001824 */
[----:B------:R-:W-:Y:S01]  /*d8d0*/  HMMA.16816.F32 R48, R16, R46, R48 ;  /* 0x0000002e1030723c */ /* 0x000fe20000001830 */
[----:B------:R-:W2:Y:S07]  /*d8e0*/  LDSM.16.M88.4 R44, [R3+0x4000] ;  /* 0x00400000032c783b */ /* 0x000eae0000000200 */
[C---:B-1----:R-:W-:Y:S08]  /*d8f0*/  HMMA.16816.F32 R24, R32.reuse, R12, R24 ;  /* 0x0000000c2018723c */ /* 0x042ff00000001818 */
[----:B------:R-:W-:Y:S01]  /*d900*/  HMMA.16816.F32 R20, R32, R14, R20 ;  /* 0x0000000e2014723c */ /* 0x000fe20000001814 */
[----:B------:R-:W-:Y:S07]  /*d910*/  LDSM.16.M88.4 R12, [R187+0x4000] ;  /* 0x00400000bb0c783b */ /* 0x000fee0000000200 */
[C---:B------:R-:W-:Y:S08]  /*d920*/  HMMA.16816.F32 R68, R16.reuse, R40, R68 ;  /* 0x000000281044723c */ /* 0x040ff00000001844 */
[C---:B------:R-:W-:Y:S01]  /*d930*/  HMMA.16816.F32 R64, R16.reuse, R42, R64 ;  /* 0x0000002a1040723c */ /* 0x040fe20000001840 */
[----:B------:R-:W-:Y:S07]  /*d940*/  LDSM.16.M88.4 R40, [R191+0xf900] ;  /* 0x00f90000bf28783b */ /* 0x000fee0000000200 */
[C---:B------:R-:W-:Y:S08]  /*d950*/  HMMA.16816.F32 R60, R16.reuse, R28, R60 ;  /* 0x0000001c103c723c */ /* 0x040ff0000000183c */
[----:B------:R-:W-:Y:S01]  /*d960*/  HMMA.16816.F32 R56, R16, R30, R56 ;  /* 0x0000001e1038723c */ /* 0x000fe20000001838 */
[----:B------:R-:W1:Y:S04]  /*d970*/  LDSM.16.M88.4 R16, [R94+0xe100] ;  /* 0x00e100005e10783b */ /* 0x000e680000000200 */
[----:B------:R-:W-:Y:S03]  /*d980*/  LDSM.16.M88.4 R28, [R87+0xe900] ;  /* 0x00e90000571c783b */ /* 0x000fe60000000200 */
[C---:B---3--:R-:W-:Y:S08]  /*d990*/  HMMA.16816.F32 R36, R32.reuse, R4, R36 ;  /* 0x000000042024723c */ /* 0x048ff00000001824 */
[----:B------:R-:W-:Y:S01]  /*d9a0*/  HMMA.16816.F32 R48, R32, R6, R48 ;  /* 0x000000062030723c */ /* 0x000fe20000001830 */
[----:B------:R-:W3:Y:S07]  /*d9b0*/  LDSM.16.M88.4 R4, [R87+0xf100] ;  /* 0x00f100005704783b */ /* 0x000eee0000000200 */
[C---:B--2---:R-:W-:Y:S08]  /*d9c0*/  HMMA.16816.F32 R24, R44.reuse, R76, R24 ;  /* 0x0000004c2c18723c */ /* 0x044ff00000001818 */
[----:B------:R-:W-:Y:S01]  /*d9d0*/  HMMA.16816.F32 R20, R44, R78, R20 ;  /* 0x0000004e2c14723c */ /* 0x000fe20000001814 */
        /* <DEDUP_REMOVED lines=8> */
[----:B------:R-:W-:Y:S01]  /*da60*/  HMMA.16816.F32 R56, R32, R42, R56 ;  /* 0x0000002a2038723c */ /* 0x000fe20000001838 */
[----:B------:R-:W-:Y:S04]  /*da70*/  LDSM.16.M88.4 R40, [R191+0x10100] ;  /* 0x01010000bf28783b */ /* 0x000fe80000000200 */
[----:B------:R-:W-:Y:S03]  /*da80*/  LDSM.16.M88.4 R32, [R94+0xe900] ;  /* 0x00e900005e20783b */ /* 0x000fe60000000200 */
[C---:B---3--:R-:W-:Y:S08]  /*da90*/  HMMA.16816.F32 R68, R44.reuse, R4, R68 ;  /* 0x000000042c44723c */ /* 0x048ff00000001844 */
[C---:B------:R-:W-:Y:S01]  /*daa0*/  HMMA.16816.F32 R64, R44.reuse, R6, R64 ;  /* 0x000000062c40723c */ /* 0x040fe20000001840 */
[----:B------:R-:W1:Y:S07]  /*dab0*/  LDSM.16.M88.4 R4, [R190+0x8000] ;  /* 0x00800000be04783b */ /* 0x000e6e0000000200 */
[C---:B------:R-:W-:Y:S08]  /*dac0*/  HMMA.16816.F32 R36, R44.reuse, R28, R36 ;  /* 0x0000001c2c24723c */ /* 0x040ff00000001824 */
[----:B------:R-:W-:Y:S01]  /*dad0*/  HMMA.16816.F32 R48, R44, R30, R48 ;  /* 0x0000001e2c30723c */ /* 0x000fe20000001830 */
[----:B------:R-:W3:Y:S07]  /*dae0*/  LDSM.16.M88.4 R28, [R94+0xf100] ;  /* 0x00f100005e1c783b */ /* 0x000eee0000000200 */
[C---:B--2---:R-:W-:Y:S08]  /*daf0*/  HMMA.16816.F32 R24, R8.reuse, R72, R24 ;  /* 0x000000480818723c */ /* 0x044ff00000001818 */
[----:B------:R-:W-:Y:S01]  /*db00*/  HMMA.16816.F32 R20, R8, R74, R20 ;  /* 0x0000004a0814723c */ /* 0x000fe20000001814 */
[----:B------:R-:W-:Y:S07]  /*db10*/  LDSM.16.M88.4 R72, [R86+0xf900] ;  /* 0x00f900005648783b */ /* 0x000fee0000000200 */
[C---:B------:R-:W-:Y:S08]  /*db20*/  HMMA.16816.F32 R60, R44.reuse, R52, R60 ;  /* 0x000000342c3c723c */ /* 0x040ff0000000183c */
[----:B------:R-:W-:Y:S01]  /*db30*/  HMMA.16816.F32 R56, R44, R54, R56 ;  /* 0x000000362c38723c */ /* 0x000fe20000001838 */
[----:B------:R-:W-:Y:S04]  /*db40*/  LDSM.16.M88.4 R44, [R3+0x8000] ;  /* 0x00800000032c783b */ /* 0x000fe80000000200 */
[----:B------:R-:W2:Y:S03]  /*db50*/  LDSM.16.M88.4 R52, [R87+0x10100] ;  /* 0x010100005734783b */ /* 0x000ea60000000200 */
[C---:B-1----:R-:W-:Y:S08]  /*db60*/  HMMA.16816.F32 R24, R4.reuse, R40, R24 ;  /* 0x000000280418723c */ /* 0x042ff00000001818 */
[----:B------:R-:W-:Y:S01]  /*db70*/  HMMA.16816.F32 R20, R4, R42, R20 ;  /* 0x0000002a0414723c */ /* 0x000fe20000001814 */
[----:B------:R-:W-:Y:S07]  /*db80*/  LDSM.16.M88.4 R40, [R87+0x10900] ;  /* 0x010900005728783b */ /* 0x000fee0000000200 */
[C---:B------:R-:W-:Y:S08]  /*db90*/  HMMA.16816.F32 R36, R12.reuse, R32, R36 ;  /* 0x000000200c24723c */ /* 0x040ff00000001824 */
[C---:B------:R-:W-:Y:S01]  /*dba0*/  HMMA.16816.F32 R48, R12.reuse, R34, R48 ;  /* 0x000000220c30723c */ /* 0x040fe20000001830 */
[----:B------:R-:W-:Y:S07]  /*dbb0*/  LDSM.16.M88.4 R32, [R187+0x8000] ;  /* 0x00800000bb20783b */ /* 0x000fee0000000200 */
[C---:B---3--:R-:W-:Y:S08]  /*dbc0*/  HMMA.16816.F32 R68, R12.reuse, R28, R68 ;  /* 0x0000001c0c44723c */ /* 0x048ff00000001844 */
[----:B------:R-:W-:Y:S01]  /*dbd0*/  HMMA.16816.F32 R64, R12, R30, R64 ;  /* 0x0000001e0c40723c */ /* 0x000fe20000001840 */
[----:B------:R-:W1:Y:S07]  /*dbe0*/  LDSM.16.M88.4 R28, [R94+0x10100] ;  /* 0x010100005e1c783b */ /* 0x000e6e0000000200 */
[C---:B--2---:R-:W-:Y:S08]  /*dbf0*/  HMMA.16816.F32 R24, R44.reuse, R52, R24 ;  /* 0x000000342c18723c */ /* 0x044ff00000001818 */
[----:B------:R-:W-:Y:S01]  /*dc00*/  HMMA.16816.F32 R20, R44, R54, R20 ;  /* 0x000000362c14723c */ /* 0x000fe20000001814 */
[----:B------:R-:W2:Y:S07]  /*dc10*/  LDSM.16.M88.4 R52, [R191+0x11100] ;  /* 0x01110000bf34783b */ /* 0x000eae0000000200 */
[C---:B------:R-:W-:Y:S08]  /*dc20*/  HMMA.16816.F32 R60, R12.reuse, R16, R60 ;  /* 0x000000100c3c723c */ /* 0x040ff0000000183c */
[----:B------:R-:W-:Y:S01]  /*dc30*/  HMMA.16816.F32 R56, R12, R18, R56 ;  /* 0x000000120c38723c */ /* 0x000fe20000001838 */
[----:B------:R-:W-:Y:S04]  /*dc40*/  LDSM.16.M88.4 R16, [R186+0x8000] ;  /* 0x00800000ba10783b */ /* 0x000fe80000000200 */
[----:B------:R-:W3:Y:S03]  /*dc50*/  LDSM.16.M88.4 R12, [R86+0x10100] ;  /* 0x01010000560c783b */ /* 0x000ee60000000200 */
[C---:B------:R-:W-:Y:S08]  /*dc60*/  HMMA.16816.F32 R36, R8.reuse, R88, R36 ;  /* 0x000000580824723c */ /* 0x040ff00000001824 */
[C---:B------:R-:W-:Y:S08]  /*dc70*/  HMMA.16816.F32 R48, R8.reuse, R90, R48 ;  /* 0x0000005a0830723c */ /* 0x040ff00000001830 */
[----:B------:R-:W-:Y:S01]  /*dc80*/  HMMA.16816.F32 R88, R8, R76, R68 ;  /* 0x0000004c0858723c */ /* 0x000fe20000001844 */
[----:B------:R-:W-:Y:S07]  /*dc90*/  LDSM.16.M88.4 R68, [R94+0x10900] ;  /* 0x010900005e44783b */ /* 0x000fee0000000200 */
[C---:B-1----:R-:W-:Y:S08]  /*dca0*/  HMMA.16816.F32 R24, R32.reuse, R28, R24 ;  /* 0x0000001c2018723c */ /* 0x042ff00000001818 */
[----:B------:R-:W-:Y:S01]  /*dcb0*/  HMMA.16816.F32 R20, R32, R30, R20 ;  /* 0x0000001e2014723c */ /* 0x000fe20000001814 */
[----:B------:R-:W1:Y:S07]  /*dcc0*/  LDSM.16.M88.4 R28, [R87+0x11100] ;  /* 0x01110000571c783b */ /* 0x000e6e0000000200 */
[----:B--2---:R-:W-:Y:S08]  /*dcd0*/  HMMA.16816.F32 R88, R4, R52, R88 ;  /* 0x000000340458723c */ /* 0x004ff00000001858 */
[----:B------:R-:W-:Y:S08]  /*dce0*/  HMMA.16816.F32 R60, R8, R72, R60 ;  /* 0x00000048083c723c */ /* 0x000ff0000000183c */
[----:B---3--:R-:W-:Y:S08]  /*dcf0*/  HMMA.16816.F32 R24, R16, R12, R24 ;  /* 0x0000000c1018723c */ /* 0x008ff00000001818 */
[----:B------:R-:W-:Y:S01]  /*dd00*/  HMMA.16816.F32 R56, R8, R74, R56 ;  /* 0x0000004a0838723c */ /* 0x000fe20000001838 */
[----:B------:R-:W2:Y:S07]  /*dd10*/  LDSM.16.M88.4 R72, [R191+0x11900] ;  /* 0x01190000bf48783b */ /* 0x000eae0000000200 */
[C---:B------:R-:W-:Y:S08]  /*dd20*/  HMMA.16816.F32 R36, R4.reuse, R80, R36 ;  /* 0x000000500424723c */ /* 0x040ff00000001824 */
[----:B------:R-:W-:Y:S01]  /*dd30*/  HMMA.16816.F32 R48, R4, R82, R48 ;  /* 0x000000520430723c */ /* 0x000fe20000001830 */
[----:B------:R-:W-:-:S02]  /*dd40*/  FMUL.FTZ R3, R24, c[0x0][0x320] ;  /* 0x0000c80018037a20 */ /* 0x000fc40000410000 */
[----:B------:R-:W-:-:S04]  /*dd50*/  FMUL.FTZ R52, R25, c[0x0][0x320] ;  /* 0x0000c80019347a20 */ /* 0x000fc80000410000 */
[----:B------:R-:W-:Y:S01]  /*dd60*/  MUFU.TANH R3, R3 ;  /* 0x0000000300037308 */ /* 0x000fe20000002400 */
[----:B------:R-:W-:Y:S01]  /*dd70*/  HMMA.16816.F32 R64, R8, R78, R64 ;  /* 0x0000004e0840723c */ /* 0x000fe20000001840 */
[----:B------:R-:W-:Y:S06]  /*dd80*/  LDSM.16.M88.4 R8, [R86+0x10900] ;  /* 0x010900005608783b */ /* 0x000fec0000000200 */
[----:B------:R-:W-:Y:S01]  /*dd90*/  MUFU.TANH R52, R52 ;  /* 0x0000003400347308 */ /* 0x000fe20000002400 */
[C---:B-1----:R-:W-:Y:S07]  /*dda0*/  HMMA.16816.F32 R88, R44.reuse, R28, R88 ;  /* 0x0000001c2c58723c */ /* 0x042fee0000001858 */
[----:B------:R-:W-:Y:S01]  /*ddb0*/  FMUL.FTZ R28, R26, c[0x0][0x320] ;  /* 0x0000c8001a1c7a20 */ /* 0x000fe20000410000 */
[----:B------:R-:W-:Y:S01]  /*ddc0*/  HMMA.16816.F32 R36, R44, R40, R36 ;  /* 0x000000282c24723c */ /* 0x000fe20000001824 */
[----:B------:R-:W-:-:S02]  /*ddd0*/  FMUL.FTZ R29, R27, c[0x0][0x320] ;  /* 0x0000c8001b1d7a20 */ /* 0x000fc40000410000 */
[----:B------:R-:W1:Y:S02]  /*dde0*/  LDSM.16.M88.4 R24, [R87+0x11900] ;  /* 0x011900005718783b */ /* 0x000e640000000200 */
[----:B------:R-:W3:Y:S03]  /*ddf0*/  MUFU.TANH R28, R28 ;  /* 0x0000001c001c7308 */ /* 0x000ee60000002400 */
[----:B------:R-:W-:Y:S01]  /*de00*/  HMMA.16816.F32 R48, R44, R42, R48 ;  /* 0x0000002a2c30723c */ /* 0x000fe20000001830 */
[----:B------:R-:W-:Y:S04]  /*de10*/  LDSM.16.M88.4 R40, [R86+0x11100] ;  /* 0x011100005628783b */ /* 0x000fe80000000200 */
[----:B------:R-:W4:Y:S03]  /*de20*/  MUFU.TANH R29, R29 ;  /* 0x0000001d001d7308 */ /* 0x000f260000002400 */
[----:B------:R-:W-:Y:S01]  /*de30*/  HMMA.16816.F32 R20, R16, R14, R20 ;  /* 0x0000000e1014723c */ /* 0x000fe20000001814 */
[----:B------:R-:W5:Y:S07]  /*de40*/  LDSM.16.M88.4 R12, [R94+0x11100] ;  /* 0x011100005e0c783b */ /* 0x000f6e0000000200 */
[C---:B------:R-:W-:Y:S08]  /*de50*/  HMMA.16816.F32 R64, R4.reuse, R54, R64 ;  /* 0x000000360440723c */ /* 0x040ff00000001840 */
[C---:B--2---:R-:W-:Y:S08]  /*de60*/  HMMA.16816.F32 R60, R4.reuse, R72, R60 ;  /* 0x00000048043c723c */ /* 0x044ff0000000183c */
[----:B------:R-:W-:Y:S01]  /*de70*/  HMMA.16816.F32 R56, R4, R74, R56 ;  /* 0x0000004a0438723c */ /* 0x000fe20000001838 */
[----:B------:R-:W2:Y:S01]  /*de80*/  LDSM.16.M88.4 R4, [R94+0x11900] ;  /* 0x011900005e04783b */ /* 0x000ea20000000200 */
[----:B------:R-:W-:-:S02]  /*de90*/  FMUL.FTZ R20, R20, c[0x0][0x320] ;  /* 0x0000c80014147a20 */ /* 0x000fc40000410000 */
[----:B------:R-:W-:Y:S02]  /*dea0*/  FMUL.FTZ R22, R22, c[0x0][0x320] ;  /* 0x0000c80016167a20 */ /* 0x000fe40000410000 */
[----:B------:R-:W-:Y:S02]  /*deb0*/  FMUL.FTZ R21, R21, c[0x0][0x320] ;  /* 0x0000c80015157a20 */ /* 0x000fe40000410000 */
[C---:B------:R-:W-:Y:S01]  /*dec0*/  HMMA.16816.F32 R36, R32.reuse, R68, R36 ;  /* 0x000000442024723c */ /* 0x040fe20000001824 */
[----:B------:R-:W1:Y:S07]  /*ded0*/  MUFU.TANH R20, R20 ;  /* 0x0000001400147308 */ /* 0x000e6e0000002400 */
[----:B------:R-:W-:Y:S01]  /*dee0*/  HMMA.16816.F32 R48, R32, R70, R48 ;  /* 0x000000462030723c */ /* 0x000fe20000001830 */
[----:B------:R-:W2:Y:S07]  /*def0*/  MUFU.TANH R22, R22 ;  /* 0x0000001600167308 */ /* 0x000eae0000002400 */
[C---:B------:R-:W-:Y:S01]  /*df00*/  HMMA.16816.F32 R64, R44.reuse, R30, R64 ;  /* 0x0000001e2c40723c */ /* 0x040fe20000001840 */
[----:B------:R-:W2:Y:S07]  /*df10*/  MUFU.TANH R21, R21 ;  /* 0x0000001500157308 */ /* 0x000eae0000002400 */
[----:B-1----:R-:W-:Y:S08]  /*df20*/  HMMA.16816.F32 R60, R44, R24, R60 ;  /* 0x000000182c3c723c */ /* 0x002ff0000000183c */
[C---:B------:R-:W-:Y:S08]  /*df30*/  HMMA.16816.F32 R36, R16.reuse, R8, R36 ;  /* 0x000000081024723c */ /* 0x040ff00000001824 */
[----:B------:R-:W-:Y:S01]  /*df40*/  HMMA.16816.F32 R48, R16, R10, R48 ;  /* 0x0000000a1030723c */ /* 0x000fe20000001830 */
[----:B------:R-:W1:Y:S01]  /*df50*/  LDSM.16.M88.4 R8, [R86+0x11900] ;  /* 0x011900005608783b */ /* 0x000e620000000200 */
[----:B------:R-:W-:-:S04]  /*df60*/  DEPBAR.LE SB0, 0x2 ;  /* 0x000080800000791a */ /* 0x000fc80000000000 */
[----:B------:R-:W-:Y:S02]  /*df70*/  BAR.SYNC.DEFER_BLOCKING 0x0 ;  /* 0x0000000000007b1d */ /* 0x000fe40000010000 */
[----:B-----5:R-:W-:Y:S07]  /*df80*/  HMMA.16816.F32 R88, R32, R12, R88 ;  /* 0x0000000c2058723c */ /* 0x020fee0000001858 */
[----:B------:R-:W-:Y:S01]  /*df90*/  FMUL.FTZ R12, R23, c[0x0][0x320] ;  /* 0x0000c800170c7a20 */ /* 0x000fe20000410000 */
[----:B------:R-:W-:Y:S01]  /*dfa0*/  HMMA.16816.F32 R56, R44, R26, R56 ;  /* 0x0000001a2c38723c */ /* 0x000fe20000001838 */
[----:B------:R-:W-:-:S02]  /*dfb0*/  FMUL.FTZ R13, R36, c[0x0][0x320] ;  /* 0x0000c800240d7a20 */ /* 0x000fc40000410000 */
[----:B------:R-:W-:Y:S02]  /*dfc0*/  FMUL.FTZ R30, R38, c[0x0][0x320] ;  /* 0x0000c800261e7a20 */ /* 0x000fe40000410000 */
[----:B------:R-:W-:Y:S01]  /*dfd0*/  FMUL.FTZ R23, R37, c[0x0][0x320] ;  /* 0x0000c80025177a20 */ /* 0x000fe20000410000 */
[----:B------:R-:W5:Y:S01]  /*dfe0*/  MUFU.TANH R12, R12 ;  /* 0x0000000c000c7308 */ /* 0x000f620000002400 */
[----:B------:R-:W-:Y:S01]  /*dff0*/  FMUL.FTZ R24, R39, c[0x0][0x320] ;  /* 0x0000c80027187a20 */ /* 0x000fe20000410000 */
[C---:B------:R-:W-:Y:S01]  /*e000*/  HMMA.16816.F32 R64, R32.reuse, R14, R64 ;  /* 0x0000000e2040723c */ /* 0x040fe20000001840 */
[----:B------:R-:W-:Y:S02]  /*e010*/  FMUL.FTZ R25, R48, c[0x0][0x320] ;  /* 0x0000c80030197a20 */ /* 0x000fe40000410000 */
[----:B------:R-:W-:Y:S02]  /*e020*/  FMUL.FTZ R31, R50, c[0x0][0x320] ;  /* 0x0000c800321f7a20 */ /* 0x000fe40000410000 */
[----:B------:R-:W-:Y:S01]  /*e030*/  FMUL.FTZ R49, R49, c[0x0][0x320] ;  /* 0x0000c80031317a20 */ /* 0x000fe20000410000 */
[----:B------:R-:W1:Y:S01]  /*e040*/  MUFU.TANH R13, R13 ;  /* 0x0000000d000d7308 */ /* 0x000e620000002400 */
[----:B------:R-:W-:Y:S01]  /*e050*/  FMUL.FTZ R26, R51, c[0x0][0x320] ;  /* 0x0000c800331a7a20 */ /* 0x000fe20000410000 */
[----:B--2---:R-:W-:Y:S01]  /*e060*/  HMMA.16816.F32 R60, R32, R4, R60 ;  /* 0x00000004203c723c */ /* 0x004fe2000000183c */
[----:B------:R-:W-:Y:S04]  /*e070*/  LDSM.16.MT88.4 R124, [R185+0x100] ;  /* 0x00010000b97c783b */ /* 0x000fe80000004200 */
[----:B------:R-:W-:Y:S01]  /*e080*/  LDSM.16.MT88.4 R116, [R173+0x100] ;  /* 0x00010000ad74783b */ /* 0x000fe20000004200 */
[----:B------:R-:W2:Y:S01]  /*e090*/  MUFU.TANH R30, R30 ;  /* 0x0000001e001e7308 */ /* 0x000ea20000002400 */
[----:B------:R-:W-:Y:S01]  /*e0a0*/  SHF.R.S32.HI R4, RZ, 0x1f, R85 ;  /* 0x0000001fff047819 */ /* 0x000fe20000011455 */
[----:B------:R-:W-:Y:S01]  /*e0b0*/  HMMA.16816.F32 R88, R16, R40, R88 ;  /* 0x000000281058723c */ /* 0x000fe20000001858 */
[----:B------:R-:W-:Y:S02]  /*e0c0*/  LDSM.16.MT88.4 R108, [R184+0x100] ;  /* 0x00010000b86c783b */ /* 0x000fe40000004200 */
[----:B------:R-:W-:-:S02]  /*e0d0*/  LEA.HI R4, R4, R85, RZ, 0x2 ;  /* 0x0000005504047211 */ /* 0x000fc400078f10ff */
[----:B------:R-:W-:Y:S01]  /*e0e0*/  LDSM.16.MT88.4 R100, [R0+0x100] ;  /* 0x000100000064783b */ /* 0x000fe20000004200 */
[----:B------:R-:W1:Y:S01]  /*e0f0*/  MUFU.TANH R23, R23 ;  /* 0x0000001700177308 */ /* 0x000e620000002400 */
[----:B------:R-:W-:Y:S01]  /*e100*/  LOP3.LUT R4, R4, 0x7ffffffc, RZ, 0xc0, !PT ;  /* 0x7ffffffc04047812 */ /* 0x000fe200078ec0ff */
[----:B------:R-:W-:Y:S01]  /*e110*/  HMMA.16816.F32 R56, R32, R6, R56 ;  /* 0x000000062038723c */ /* 0x000fe20000001838 */
[----:B------:R-:W-:Y:S03]  /*e120*/  LDSM.16.MT88.4 R72, [R185+0x4100] ;  /* 0x00410000b948783b */ /* 0x000fe60000004200 */
[----:B------:R-:W-:Y:S01]  /*e130*/  IMAD.IADD R4, R85, 0x1, -R4 ;  /* 0x0000000155047824 */ /* 0x000fe200078e0a04 */
[----:B------:R-:W-:Y:S01]  /*e140*/  LDSM.16.MT88.4 R80, [R173+0x4100] ;  /* 0x00410000ad50783b */ /* 0x000fe20000004200 */
[----:B------:R-:W2:Y:S02]  /*e150*/  MUFU.TANH R24, R24 ;  /* 0x0000001800187308 */ /* 0x000ea40000002400 */
[----:B------:R-:W-:Y:S01]  /*e160*/  IMAD R4, R4, -0x2, R93 ;  /* 0xfffffffe04047824 */ /* 0x000fe200078e025d */
[C---:B------:R-:W-:Y:S01]  /*e170*/  HMMA.16816.F32 R64, R16.reuse, R42, R64 ;  /* 0x0000002a1040723c */ /* 0x040fe20000001840 */
[----:B------:R-:W-:Y:S03]  /*e180*/  LDSM.16.MT88.4 R40, [R185+0x2100] ;  /* 0x00210000b928783b */ /* 0x000fe60000004200 */
[C---:B------:R-:W-:Y:S01]  /*e190*/  ISETP.GT.AND P0, PT, R4.reuse, RZ, PT ;  /* 0x000000ff0400720c */ /* 0x040fe20003f04270 */
[----:B------:R-:W2:Y:S01]  /*e1a0*/  MUFU.TANH R25, R25 ;  /* 0x0000001900197308 */ /* 0x000ea20000002400 */
[----:B------:R-:W-:Y:S01]  /*e1b0*/  ISETP.GT.AND P2, PT, R4, 0x1, PT ;  /* 0x000000010400780c */ /* 0x000fe20003f44270 */
[----:B------:R-:W-:Y:S01]  /*e1c0*/  FMUL.FTZ R88, R88, c[0x0][0x320] ;  /* 0x0000c80058587a20 */ /* 0x000fe20000410000 */
[----:B---3--:R-:W-:Y:S01]  /*e1d0*/  FSEL R28, R28, -INF , P0 ;  /* 0xff8000001c1c7808 */ /* 0x008fe20000000000 */
[C---:B-1----:R-:W-:Y:S01]  /*e1e0*/  HMMA.16816.F32 R60, R16.reuse, R8, R60 ;  /* 0x00000008103c723c */ /* 0x042fe2000000183c */
[----:B------:R-:W-:Y:S01]  /*e1f0*/  FSEL R3, R3, -INF , P0 ;  /* 0xff80000003037808 */ /* 0x000fe20000000000 */
[----:B------:R-:W-:Y:S01]  /*e200*/  FMUL.FTZ R90, R90, c[0x0][0x320] ;  /* 0x0000c8005a5a7a20 */ /* 0x000fe20000410000 */
[----:B------:R-:W-:Y:S01]  /*e210*/  ISETP.GT.AND P0, PT, R4, 0x8, PT ;  /* 0x000000080400780c */ /* 0x000fe20003f04270 */
[----:B------:R-:W1:Y:S01]  /*e220*/  MUFU.TANH R31, R31 ;  /* 0x0000001f001f7308 */ /* 0x000e620000002400 */
[----:B------:R-:W-:Y:S01]  /*e230*/  FSEL R52, R52, -INF , P2 ;  /* 0xff80000034347808 */ /* 0x000fe20001000000 */
[----:B------:R-:W-:Y:S01]  /*e240*/  FMUL.FTZ R89, R89, c[0x0][0x320] ;  /* 0x0000c80059597a20 */ /* 0x000fe20000410000 */
[----:B----4-:R-:W-:Y:S01]  /*e250*/  FSEL R33, R29, -INF , P2 ;  /* 0xff8000001d217808 */ /* 0x010fe20001000000 */
[----:B------:R-:W-:Y:S01]  /*e260*/  HMMA.16816.F32 R56, R16, R10, R56 ;  /* 0x0000000a1038723c */ /* 0x000fe20000001838 */
[----:B------:R-:W-:Y:S01]  /*e270*/  ISETP.GT.AND P2, PT, R4, 0x9, PT ;  /* 0x000000090400780c */ /* 0x000fe20003f44270 */
[----:B------:R-:W-:Y:S01]  /*e280*/  FMUL.FTZ R91, R91, c[0x0][0x320] ;  /* 0x0000c8005b5b7a20 */ /* 0x000fe20000410000 */
[----:B------:R-:W-:Y:S01]  /*e290*/  FSEL R35, R20, -INF , P0 ;  /* 0xff80000014237808 */ /* 0x000fe20000000000 */
[----:B------:R3:W4:Y:S01]  /*e2a0*/  MUFU.TANH R14, R49 ;  /* 0x00000031000e7308 */ /* 0x0007220000002400 */
[----:B------:R-:W-:Y:S01]  /*e2b0*/  FMNMX.FTZ R6, R3, R52, !PT ;  /* 0x0000003403067209 */ /* 0x000fe20007810000 */
[----:B------:R-:W-:Y:S01]  /*e2c0*/  LDSM.16.MT88.4 R140, [R173+0x900] ;  /* 0x00090000ad8c783b */ /* 0x000fe20000004200 */
[----:B------:R-:W-:Y:S01]  /*e2d0*/  FSEL R29, R22, -INF , P0 ;  /* 0xff800000161d7808 */ /* 0x000fe20000000000 */
[----:B------:R-:W-:Y:S01]  /*e2e0*/  FMUL.FTZ R64, R64, c[0x0][0x320] ;  /* 0x0000c80040407a20 */ /* 0x000fe20000410000 */
[----:B------:R-:W-:Y:S01]  /*e2f0*/  ISETP.GT.AND P0, PT, R4, 0x10, PT ;  /* 0x000000100400780c */ /* 0x000fe20003f04270 */
[----:B------:R-:W-:Y:S01]  /*e300*/  FMUL.FTZ R66, R66, c[0x0][0x320] ;  /* 0x0000c80042427a20 */ /* 0x000fe20000410000 */
[----:B------:R-:W-:Y:S01]  /*e310*/  FSEL R21, R21, -INF , P2 ;  /* 0xff80000015157808 */ /* 0x000fe20001000000 */
[----:B------:R-:W1:Y:S01]  /*e320*/  MUFU.TANH R26, R26 ;  /* 0x0000001a001a7308 */ /* 0x000e620000002400 */
[----:B------:R-:W-:Y:S01]  /*e330*/  FMNMX.FTZ R6, R35, R6, !PT ;  /* 0x0000000623067209 */ /* 0x000fe20007810000 */
[----:B------:R-:W-:Y:S01]  /*e340*/  FMUL.FTZ R65, R65, c[0x0][0x320] ;  /* 0x0000c80041417a20 */ /* 0x000fe20000410000 */
[----:B-----5:R-:W-:Y:S01]  /*e350*/  FSEL R27, R12, -INF , P2 ;  /* 0xff8000000c1b7808 */ /* 0x020fe20001000000 */
[----:B------:R-:W-:Y:S01]  /*e360*/  FMUL.FTZ R60, R60, c[0x0][0x320] ;  /* 0x0000c8003c3c7a20 */ /* 0x000fe20000410000 */
[----:B------:R-:W-:Y:S01]  /*e370*/  ISETP.GT.AND P2, PT, R4, 0x11, PT ;  /* 0x000000110400780c */ /* 0x000fe20003f44270 */
[----:B------:R-:W-:Y:S01]  /*e380*/  FMUL.FTZ R61, R61, c[0x0][0x320] ;  /* 0x0000c8003d3d7a20 */ /* 0x000fe20000410000 */
[----:B------:R-:W-:Y:S01]  /*e390*/  FSEL R19, R13, -INF , P0 ;  /* 0xff8000000d137808 */ /* 0x000fe20000000000 */
[----:B------:R-:W5:Y:S01]  /*e3a0*/  MUFU.TANH R215, R88 ;  /* 0x0000005800d77308 */ /* 0x000f620000002400 */
[----:B------:R-:W-:Y:S01]  /*e3b0*/  FMNMX.FTZ R6, R21, R6, !PT ;  /* 0x0000000615067209 */ /* 0x000fe20007810000 */
[----:B------:R-:W-:Y:S01]  /*e3c0*/  FMUL.FTZ R67, R67, c[0x0][0x320] ;  /* 0x0000c80043437a20 */ /* 0x000fe20000410000 */
[----:B--2---:R-:W-:Y:S01]  /*e3d0*/  FSEL R15, R30, -INF , P0 ;  /* 0xff8000001e0f7808 */ /* 0x004fe20000000000 */
[----:B------:R-:W-:Y:S01]  /*e3e0*/  FMUL.FTZ R62, R62, c[0x0][0x320] ;  /* 0x0000c8003e3e7a20 */ /* 0x000fe20000410000 */
[----:B------:R-:W-:Y:S01]  /*e3f0*/  ISETP.GT.AND P0, PT, R4, 0x18, PT ;  /* 0x000000180400780c */ /* 0x000fe20003f04270 */
[----:B------:R-:W-:Y:S01]  /*e400*/  FMUL.FTZ R56, R56, c[0x0][0x320] ;  /* 0x0000c80038387a20 */ /* 0x000fe20000410000 */
[----:B------:R-:W-:Y:S01]  /*e410*/  FSEL R17, R23, -INF , P2 ;  /* 0xff80000017117808 */ /* 0x000fe20001000000 */
[----:B------:R-:W2:Y:S01]  /*e420*/  MUFU.TANH R211, R90 ;  /* 0x0000005a00d37308 */ /* 0x000ea20000002400 */
[----:B------:R-:W-:Y:S01]  /*e430*/  FMNMX.FTZ R6, R19, R6, !PT ;  /* 0x0000000613067209 */ /* 0x000fe20007810000 */
[----:B------:R-:W-:Y:S01]  /*e440*/  FMUL.FTZ R57, R57, c[0x0][0x320] ;  /* 0x0000c80039397a20 */ /* 0x000fe20000410000 */
[----:B------:R-:W-:Y:S01]  /*e450*/  FSEL R13, R24, -INF , P2 ;  /* 0xff800000180d7808 */ /* 0x000fe20001000000 */
[----:B------:R-:W-:Y:S01]  /*e460*/  FMUL.FTZ R63, R63, c[0x0][0x320] ;  /* 0x0000c8003f3f7a20 */ /* 0x000fe20000410000 */
[----:B------:R-:W-:Y:S01]  /*e470*/  ISETP.GT.AND P2, PT, R4, 0x19, PT ;  /* 0x000000190400780c */ /* 0x000fe20003f44270 */
[----:B------:R-:W-:Y:S01]  /*e480*/  FMUL.FTZ R58, R58, c[0x0][0x320] ;  /* 0x0000c8003a3a7a20 */ /* 0x000fe20000410000 */
[----:B------:R-:W-:Y:S01]  /*e490*/  FSEL R7, R25, -INF , P0 ;  /* 0xff80000019077808 */ /* 0x000fe20000000000 */
[----:B------:R-:W2:Y:S01]  /*e4a0*/  MUFU.TANH R169, R89 ;  /* 0x0000005900a97308 */ /* 0x000ea20000002400 */
[----:B------:R-:W-:Y:S01]  /*e4b0*/  FMNMX.FTZ R6, R17, R6, !PT ;  /* 0x0000000611067209 */ /* 0x000fe20007810000 */
[----:B------:R-:W-:Y:S01]  /*e4c0*/  FMUL.FTZ R59, R59, c[0x0][0x320] ;  /* 0x0000c8003b3b7a20 */ /* 0x000fe20000410000 */
[----:B-1----:R-:W-:Y:S01]  /*e4d0*/  FSEL R11, R31, -INF , P0 ;  /* 0xff8000001f0b7808 */ /* 0x002fe20000000000 */
[----:B---3--:R-:W-:Y:S01]  /*e4e0*/  LDSM.16.MT88.4 R48, [R173+0x2100] ;  /* 0x00210000ad30783b */ /* 0x008fe20000004200 */
[----:B------:R-:W-:-:S02]  /*e4f0*/  ISETP.GT.AND P0, PT, R4, 0x20, PT ;  /* 0x000000200400780c */ /* 0x000fc40003f04270 */
[----:B----4-:R-:W-:Y:S01]  /*e500*/  FSEL R5, R14, -INF , P2 ;  /* 0xff8000000e057808 */ /* 0x010fe20001000000 */
[----:B------:R1:W3:Y:S01]  /*e510*/  MUFU.TANH R175, R91 ;  /* 0x0000005b00af7308 */ /* 0x0002e20000002400 */
[----:B------:R-:W-:Y:S01]  /*e520*/  FMNMX.FTZ R6, R7, R6, !PT ;  /* 0x0000000607067209 */ /* 0x000fe20007810000 */
[----:B------:R-:W-:Y:S01]  /*e530*/  LDSM.16.MT88.4 R136, [R184+0x900] ;  /* 0x00090000b888783b */ /* 0x000fe20000004200 */
[----:B------:R-:W-:Y:S02]  /*e540*/  FMNMX.FTZ R8, R28, R33, !PT ;  /* 0x000000211c087209 */ /* 0x000fe40007810000 */
[----:B------:R-:W-:Y:S02]  /*e550*/  FSEL R9, R26, -INF , P2 ;  /* 0xff8000001a097808 */ /* 0x000fe40001000000 */
[----:B------:R-:W-:Y:S01]  /*e560*/  ISETP.GT.AND P2, PT, R4, 0x21, PT ;  /* 0x000000210400780c */ /* 0x000fe20003f44270 */
[----:B------:R-:W4:Y:S01]  /*e570*/  MUFU.TANH R213, R64 ;  /* 0x0000004000d57308 */ /* 0x000f220000002400 */
[----:B-----5:R-:W-:-:S02]  /*e580*/  FSEL R215, R215, -INF , P0 ;  /* 0xff800000d7d77808 */ /* 0x020fc40000000000 */
[----:B------:R-:W-:Y:S02]  /*e590*/  FMNMX.FTZ R6, R5, R6, !PT ;  /* 0x0000000605067209 */ /* 0x000fe40007810000 */
[----:B------:R-:W-:Y:S02]  /*e5a0*/  FMNMX.FTZ R8, R29, R8, !PT ;  /* 0x000000081d087209 */ /* 0x000fe40007810000 */
[----:B--2---:R-:W-:Y:S01]  /*e5b0*/  FSEL R211, R211, -INF , P0 ;  /* 0xff800000d3d37808 */ /* 0x004fe20000000000 */
[----:B------:R-:W2:Y:S01]  /*e5c0*/  MUFU.TANH R193, R66 ;  /* 0x0000004200c17308 */ /* 0x000ea20000002400 */
[----:B------:R-:W-:Y:S01]  /*e5d0*/  ISETP.GT.AND P0, PT, R4, 0x28, PT ;  /* 0x000000280400780c */ /* 0x000fe20003f04270 */
[----:B-1----:R-:W-:Y:S01]  /*e5e0*/  LDSM.16.MT88.4 R88, [R184+0x4100] ;  /* 0x00410000b858783b */ /* 0x002fe20000004200 */
[----:B------:R-:W-:Y:S02]  /*e5f0*/  FSEL R169, R169, -INF , P2 ;  /* 0xff800000a9a97808 */ /* 0x000fe40001000000 */
[----:B------:R-:W-:-:S02]  /*e600*/  FMNMX.FTZ R6, R215, R6, !PT ;  /* 0x00000006d7067209 */ /* 0x000fc40007810000 */
[----:B------:R-:W-:Y:S01]  /*e610*/  FMNMX.FTZ R8, R27, R8, !PT ;  /* 0x000000081b087209 */ /* 0x000fe20007810000 */
[----:B------:R-:W1:Y:S01]  /*e620*/  MUFU.TANH R167, R65 ;  /* 0x0000004100a77308 */ /* 0x000e620000002400 */
[----:B---3--:R-:W-:Y:S02]  /*e630*/  FSEL R175, R175, -INF , P2 ;  /* 0xff800000afaf7808 */ /* 0x008fe40001000000 */
[----:B------:R-:W-:Y:S02]  /*e640*/  ISETP.GT.AND P2, PT, R4, 0x29, PT ;  /* 0x000000290400780c */ /* 0x000fe40003f44270 */
[----:B----4-:R-:W-:Y:S02]  /*e650*/  FSEL R213, R213, -INF , P0 ;  /* 0xff800000d5d57808 */ /* 0x010fe40000000000 */
[----:B------:R-:W-:Y:S01]  /*e660*/  FMNMX.FTZ R6, R169, R6, !PT ;  /* 0x00000006a9067209 */ /* 0x000fe20007810000 */
[----:B------:R-:W3:Y:S01]  /*e670*/  MUFU.TANH R183, R60 ;  /* 0x0000003c00b77308 */ /* 0x000ee20000002400 */
[----:B------:R-:W-:-:S02]  /*e680*/  FMNMX.FTZ R8, R15, R8, !PT ;  /* 0x000000080f087209 */ /* 0x000fc40007810000 */
[----:B--2---:R-:W-:Y:S02]  /*e690*/  FSEL R193, R193, -INF , P0 ;  /* 0xff800000c1c17808 */ /* 0x004fe40000000000 */
[C---:B------:R-:W-:Y:S02]  /*e6a0*/  ISETP.GT.AND P0, PT, R4.reuse, 0x30, PT ;  /* 0x000000300400780c */ /* 0x040fe40003f04270 */
[----:B------:R-:W-:Y:S01]  /*e6b0*/  FMNMX.FTZ R6, R213, R6, !PT ;  /* 0x00000006d5067209 */ /* 0x000fe20007810000 */
[----:B------:R-:W2:Y:S01]  /*e6c0*/  MUFU.TANH R177, R67 ;  /* 0x0000004300b17308 */ /* 0x000ea20000002400 */
[----:B-1----:R-:W-:Y:S02]  /*e6d0*/  FSEL R167, R167, -INF , P2 ;  /* 0xff800000a7a77808 */ /* 0x002fe40001000000 */
[----:B------:R-:W-:Y:S02]  /*e6e0*/  FMNMX.FTZ R8, R13, R8, !PT ;  /* 0x000000080d087209 */ /* 0x000fe40007810000 */
[----:B------:R-:W-:-:S02]  /*e6f0*/  ISETP.GT.AND P4, PT, R4, 0x31, PT ;  /* 0x000000310400780c */ /* 0x000fc40003f84270 */
[----:B------:R-:W-:Y:S01]  /*e700*/  FMNMX.FTZ R6, R167, R6, !PT ;  /* 0x00000006a7067209 */ /* 0x000fe20007810000 */
[----:B------:R-:W1:Y:S01]  /*e710*/  MUFU.TANH R61, R61 ;  /* 0x0000003d003d7308 */ /* 0x000e620000002400 */
[----:B---3--:R-:W-:Y:S02]  /*e720*/  FSEL R183, R183, -INF , P0 ;  /* 0xff800000b7b77808 */ /* 0x008fe40000000000 */
[----:B------:R-:W-:Y:S02]  /*e730*/  FMNMX.FTZ R8, R11, R8, !PT ;  /* 0x000000080b087209 */ /* 0x000fe40007810000 */
[----:B------:R-:W-:Y:S02]  /*e740*/  FMNMX.FTZ R6, R183, R6, !PT ;  /* 0x00000006b7067209 */ /* 0x000fe40007810000 */
[----:B------:R-:W-:Y:S01]  /*e750*/  FMNMX.FTZ R8, R9, R8, !PT ;  /* 0x0000000809087209 */ /* 0x000fe20007810000 */
[----:B------:R-:W3:Y:S01]  /*e760*/  MUFU.TANH R179, R56 ;  /* 0x0000003800b37308 */ /* 0x000ee20000002400 */
[----:B--2---:R-:W-:Y:S01]  /*e770*/  FSEL R177, R177, -INF , P2 ;  /* 0xff800000b1b17808 */ /* 0x004fe20001000000 */
[----:B------:R-:W-:Y:S01]  /*e780*/  LDSM.16.MT88.4 R64, [R164+0x2100] ;  /* 0x00210000a440783b */ /* 0x000fe20000004200 */
[----:B------:R-:W-:-:S02]  /*e790*/  ISETP.GT.AND P2, PT, R4, 0x38, PT ;  /* 0x000000380400780c */ /* 0x000fc40003f44270 */
[----:B------:R-:W-:-:S03]  /*e7a0*/  FMNMX.FTZ R8, R211, R8, !PT ;  /* 0x00000008d3087209 */ /* 0x000fc60007810000 */
[----:B------:R-:W2:Y:S01]  /*e7b0*/  MUFU.TANH R62, R62 ;  /* 0x0000003e003e7308 */ /* 0x000ea20000002400 */
[----:B-1----:R-:W-:-:S04]  /*e7c0*/  FSEL R181, R61, -INF , P4 ;  /* 0xff8000003db57808 */ /* 0x002fc80002000000 */
[----:B------:R-:W-:-:S03]  /*e7d0*/  FMNMX.FTZ R6, R181, R6, !PT ;  /* 0x00000006b5067209 */ /* 0x000fc60007810000 */
[----:B------:R-:W1:Y:S01]  /*e7e0*/  MUFU.TANH R151, R57 ;  /* 0x0000003900977308 */ /* 0x000e620000002400 */
[----:B---3--:R-:W-:-:S07]  /*e7f0*/  FSEL R179, R179, -INF , P2 ;  /* 0xff800000b3b37808 */ /* 0x008fce0001000000 */
[----:B------:R-:W3:Y:S01]  /*e800*/  MUFU.TANH R63, R63 ;  /* 0x0000003f003f7308 */ /* 0x000ee20000002400 */
[----:B--2---:R-:W-:Y:S02]  /*e810*/  FSEL R149, R62, -INF , P0 ;  /* 0xff8000003e957808 */ /* 0x004fe40000000000 */
[----:B------:R-:W-:Y:S02]  /*e820*/  ISETP.GT.AND P0, PT, R4, 0x39, PT ;  /* 0x000000390400780c */ /* 0x000fe40003f04270 */
[----:B------:R-:W-:Y:S02]  /*e830*/  FMNMX.FTZ R4, R179, R6, !PT ;  /* 0x00000006b3047209 */ /* 0x000fe40007810000 */
[----:B------:R-:W-:Y:S01]  /*e840*/  FMNMX.FTZ R6, R175, R8, !PT ;  /* 0x00000008af067209 */ /* 0x000fe20007810000 */
[----:B------:R-:W2:Y:S01]  /*e850*/  MUFU.TANH R145, R58 ;  /* 0x0000003a00917308 */ /* 0x000ea20000002400 */
[----:B-1----:R-:W-:Y:S02]  /*e860*/  FSEL R151, R151, -INF , P0 ;  /* 0xff80000097977808 */ /* 0x002fe40000000000 */
[----:B------:R-:W-:-:S02]  /*e870*/  FMNMX.FTZ R6, R193, R6, !PT ;  /* 0x00000006c1067209 */ /* 0x000fc40007810000 */
[----:B------:R-:W-:Y:S02]  /*e880*/  FMNMX.FTZ R4, R151, R4, !PT ;  /* 0x0000000497047209 */ /* 0x000fe40007810000 */
[----:B------:R-:W-:Y:S01]  /*e890*/  FMNMX.FTZ R6, R177, R6, !PT ;  /* 0x00000006b1067209 */ /* 0x000fe20007810000 */
[----:B------:R-:W1:Y:S01]  /*e8a0*/  MUFU.TANH R171, R59 ;  /* 0x0000003b00ab7308 */ /* 0x000e620000002400 */
[----:B---3--:R-:W-:Y:S01]  /*e8b0*/  FSEL R147, R63, -INF , P4 ;  /* 0xff8000003f937808 */ /* 0x008fe20002000000 */
[----:B------:R-:W3:Y:S01]  /*e8c0*/  SHFL.BFLY PT, R25, R4, 0x2, 0x1f ;  /* 0x0c401f0004197f89 */ /* 0x000ee200000e0000 */
[----:B------:R-:W-:-:S04]  /*e8d0*/  FMNMX.FTZ R6, R149, R6, !PT ;  /* 0x0000000695067209 */ /* 0x000fc80007810000 */
[----:B------:R-:W-:Y:S02]  /*e8e0*/  FMNMX.FTZ R6, R147, R6, !PT ;  /* 0x0000000693067209 */ /* 0x000fe40007810000 */
[----:B--2---:R-:W-:-:S04]  /*e8f0*/  FSEL R145, R145, -INF , P2 ;  /* 0xff80000091917808 */ /* 0x004fc80001000000 */
[----:B------:R-:W-:Y:S02]  /*e900*/  FMNMX.FTZ R6, R145, R6, !PT ;  /* 0x0000000691067209 */ /* 0x000fe40007810000 */
[----:B-1----:R-:W-:Y:S01]  /*e910*/  FSEL R171, R171, -INF , P0 ;  /* 0xff800000abab7808 */ /* 0x002fe20000000000 */
[----:B------:R-:W-:Y:S03]  /*e920*/  LDSM.16.MT88.4 R56, [R184+0x2100] ;  /* 0x00210000b838783b */ /* 0x000fe60000004200 */
[----:B------:R-:W-:-:S05]  /*e930*/  FMNMX.FTZ R6, R171, R6, !PT ;  /* 0x00000006ab067209 */ /* 0x000fca0007810000 */
[----:B------:R-:W1:Y:S01]  /*e940*/  SHFL.BFLY PT, R23, R6, 0x2, 0x1f ;  /* 0x0c401f0006177f89 */ /* 0x000e6200000e0000 */
[----:B---3--:R-:W-:-:S05]  /*e950*/  FMNMX.FTZ R25, R4, R25, !PT ;  /* 0x0000001904197209 */ /* 0x008fca0007810000 */
[----:B------:R-:W2:Y:S01]  /*e960*/  SHFL.BFLY PT, R132, R25, 0x1, 0x1f ;  /* 0x0c201f0019847f89 */ /* 0x000ea200000e0000 */
[----:B-1----:R-:W-:-:S05]  /*e970*/  FMNMX.FTZ R23, R6, R23, !PT ;  /* 0x0000001706177209 */ /* 0x002fca0007810000 */
[----:B------:R-:W1:Y:S01]  /*e980*/  SHFL.BFLY PT, R4, R23, 0x1, 0x1f ;  /* 0x0c201f0017047f89 */ /* 0x000e6200000e0000 */
[----:B--2---:R-:W-:-:S04]  /*e990*/  FMNMX.FTZ R132, R25, R132, !PT ;  /* 0x0000008419847209 */ /* 0x004fc80007810000 */
[C---:B------:R-:W-:Y:S01]  /*e9a0*/  FSETP.NEU.FTZ.AND P0, PT, R132.reuse, -INF , PT ;  /* 0xff8000008400780b */ /* 0x040fe20003f1d000 */
[----:B------:R-:W-:-:S05]  /*e9b0*/  FMUL.FTZ R144, R132, c[0x0][0x2d0] ;  /* 0x0000b40084907a20 */ /* 0x000fca0000410000 */
[----:B------:R-:W-:-:S05]  /*e9c0*/  FSEL R144, R144, RZ, P0 ;  /* 0x000000ff90907208 */ /* 0x000fca0000000000 */
[--C-:B------:R-:W-:Y:S02]  /*e9d0*/  FFMA.FTZ R163, R3, c[0x0][0x2d0], -R144.reuse ;  /* 0x0000b40003a37a23 */ /* 0x100fe40000010890 */
[--C-:B------:R-:W-:Y:S02]  /*e9e0*/  FFMA.FTZ R160, R52, c[0x0][0x2d0], -R144.reuse ;  /* 0x0000b40034a07a23 */ /* 0x100fe40000010890 */
[--C-:B------:R-:W-:Y:S02]  /*e9f0*/  FFMA.FTZ R159, R35, c[0x0][0x2d0], -R144.reuse ;  /* 0x0000b400239f7a23 */ /* 0x100fe40000010890 */
[--C-:B------:R-:W-:Y:S01]  /*ea00*/  FFMA.FTZ R156, R21, c[0x0][0x2d0], -R144.reuse ;  /* 0x0000b400159c7a23 */ /* 0x100fe20000010890 */
[----:B------:R-:W-:Y:S01]  /*ea10*/  MUFU.EX2 R163, R163 ;  /* 0x000000a300a37308 */ /* 0x000fe20000000800 */
[----:B-1----:R-:W-:Y:S01]  /*ea20*/  FMNMX.FTZ R3, R23, R4, !PT ;  /* 0x0000000417037209 */ /* 0x002fe20007810000 */
[--C-:B------:R-:W-:Y:S01]  /*ea30*/  FFMA.FTZ R157, R7, c[0x0][0x2d0], -R144.reuse ;  /* 0x0000b400079d7a23 */ /* 0x100fe20000010890 */
[----:B------:R-:W-:Y:S01]  /*ea40*/  LDSM.16.MT88.4 R20, [R164+0x2900] ;  /* 0x00290000a414783b */ /* 0x000fe20000004200 */
[--C-:B------:R-:W-:Y:S01]  /*ea50*/  FFMA.FTZ R154, R5, c[0x0][0x2d0], -R144.reuse ;  /* 0x0000b400059a7a23 */ /* 0x100fe20000010890 */
[C---:B------:R-:W-:Y:S01]  /*ea60*/  FSETP.NEU.FTZ.AND P0, PT, R3.reuse, -INF , PT ;  /* 0xff8000000300780b */ /* 0x040fe20003f1d000 */
[----:B------:R-:W-:Y:S01]  /*ea70*/  FMUL.FTZ R170, R3, c[0x0][0x2d0] ;  /* 0x0000b40003aa7a20 */ /* 0x000fe20000410000 */
[----:B------:R1:W2:Y:S01]  /*ea80*/  LDSM.16.MT88.4 R4, [R0+0x4100] ;  /* 0x004100000004783b */ /* 0x0002a20000004200 */
[----:B------:R-:W3:Y:S01]  /*ea90*/  MUFU.EX2 R160, R160 ;  /* 0x000000a000a07308 */ /* 0x000ee20000000800 */
[----:B------:R-:W-:-:S02]  /*eaa0*/  FFMA.FTZ R87, R19, c[0x0][0x2d0], -R144 ;  /* 0x0000b40013577a23 */ /* 0x000fc40000010890 */
[----:B------:R-:W-:Y:S01]  /*eab0*/  FSEL R170, R170, RZ, P0 ;  /* 0x000000ffaaaa7208 */ /* 0x000fe20000000000 */
[--C-:B------:R-:W-:Y:S01]  /*eac0*/  FFMA.FTZ R86, R17, c[0x0][0x2d0], -R144.reuse ;  /* 0x0000b40011567a23 */ /* 0x100fe20000010890 */
[----:B------:R-:W-:Y:S01]  /*ead0*/  ISETP.GE.AND P0, PT, R84, 0x81, PT ;  /* 0x000000815400780c */ /* 0x000fe20003f06270 */
[----:B------:R-:W-:Y:S01]  /*eae0*/  LDSM.16.MT88.4 R16, [R184+0x2900] ;  /* 0x00290000b810783b */ /* 0x000fe20000004200 */
[----:B------:R-:W-:Y:S01]  /*eaf0*/  FFMA.FTZ R168, R215, c[0x0][0x2d0], -R144 ;  /* 0x0000b400d7a87a23 */ /* 0x000fe20000010890 */
[----:B------:R-:W-:Y:S01]  /*eb00*/  MUFU.EX2 R159, R159 ;  /* 0x0000009f009f7308 */ /* 0x000fe20000000800 */
[--C-:B------:R-:W-:Y:S02]  /*eb10*/  FFMA.FTZ R165, R28, c[0x0][0x2d0], -R170.reuse ;  /* 0x0000b4001ca57a23 */ /* 0x100fe400000108aa */
[--C-:B------:R-:W-:Y:S02]  /*eb20*/  FFMA.FTZ R162, R33, c[0x0][0x2d0], -R170.reuse ;  /* 0x0000b40021a27a23 */ /* 0x100fe400000108aa */
[--C-:B------:R-:W-:Y:S01]  /*eb30*/  FFMA.FTZ R161, R29, c[0x0][0x2d0], -R170.reuse ;  /* 0x0000b4001da17a23 */ /* 0x100fe200000108aa */
[----:B------:R-:W-:Y:S01]  /*eb40*/  LDSM.16.MT88.4 R32, [R164+0x900] ;  /* 0x00090000a420783b */ /* 0x000fe20000004200 */
[--C-:B------:R-:W-:Y:S01]  /*eb50*/  FFMA.FTZ R158, R27, c[0x0][0x2d0], -R170.reuse ;  /* 0x0000b4001b9e7a23 */ /* 0x100fe200000108aa */
[----:B------:R-:W4:Y:S01]  /*eb60*/  MUFU.EX2 R156, R156 ;  /* 0x0000009c009c7308 */ /* 0x000f220000000800 */
[--C-:B------:R-:W-:Y:S01]  /*eb70*/  FFMA.FTZ R155, R11, c[0x0][0x2d0], -R170.reuse ;  /* 0x0000b4000b9b7a23 */ /* 0x100fe200000108aa */
[----:B---3--:R-:W-:Y:S01]  /*eb80*/  F2FP.PACK_AB R96, R160, R163 ;  /* 0x000000a3a060723e */ /* 0x008fe200000000ff */
[--C-:B------:R-:W-:Y:S01]  /*eb90*/  FFMA.FTZ R85, R15, c[0x0][0x2d0], -R170.reuse ;  /* 0x0000b4000f557a23 */ /* 0x100fe200000108aa */
[----:B------:R-:W-:Y:S01]  /*eba0*/  LDSM.16.MT88.4 R24, [R185+0x900] ;  /* 0x00090000b918783b */ /* 0x000fe20000004200 */
[----:B------:R-:W-:-:S02]  /*ebb0*/  FFMA.FTZ R2, R13, c[0x0][0x2d0], -R170 ;  /* 0x0000b4000d027a23 */ /* 0x000fc400000108aa */
[----:B-1----:R-:W-:Y:S01]  /*ebc0*/  FFMA.FTZ R0, R9, c[0x0][0x2d0], -R170 ;  /* 0x0000b40009007a23 */ /* 0x002fe200000108aa */
[----:B------:R-:W-:Y:S01]  /*ebd0*/  MUFU.EX2 R165, R165 ;  /* 0x000000a500a57308 */ /* 0x000fe20000000800 */
[----:B------:R-:W1:Y:S01]  /*ebe0*/  LDSM.16.MT88.4 R8, [R185+0x2900] ;  /* 0x00290000b908783b */ /* 0x000e620000004200 */
[--C-:B------:R-:W-:Y:S02]  /*ebf0*/  FFMA.FTZ R169, R169, c[0x0][0x2d0], -R144.reuse ;  /* 0x0000b400a9a97a23 */ /* 0x100fe40000010890 */
[--C-:B------:R-:W-:Y:S01]  /*ec00*/  FFMA.FTZ R166, R213, c[0x0][0x2d0], -R144.reuse ;  /* 0x0000b400d5a67a23 */ /* 0x100fe20000010890 */
[----:B------:R-:W-:Y:S01]  /*ec10*/  LDSM.16.MT88.4 R28, [R173+0x2900] ;  /* 0x00290000ad1c783b */ /* 0x000fe20000004200 */
[----:B------:R-:W-:Y:S02]  /*ec20*/  FFMA.FTZ R167, R167, c[0x0][0x2d0], -R144 ;  /* 0x0000b400a7a77a23 */ /* 0x000fe40000010890 */
[----:B------:R-:W3:Y:S01]  /*ec30*/  MUFU.EX2 R162, R162 ;  /* 0x000000a200a27308 */ /* 0x000ee20000000800 */
[----:B----4-:R-:W-:Y:S01]  /*ec40*/  F2FP.PACK_AB R98, R156, R159 ;  /* 0x0000009f9c62723e */ /* 0x010fe200000000ff */
[----:B------:R-:W-:-:S02]  /*ec50*/  FFMA.FTZ R172, R211, c[0x0][0x2d0], -R170 ;  /* 0x0000b400d3ac7a23 */ /* 0x000fc400000108aa */
[--C-:B------:R-:W-:Y:S02]  /*ec60*/  FFMA.FTZ R175, R175, c[0x0][0x2d0], -R170.reuse ;  /* 0x0000b400afaf7a23 */ /* 0x100fe400000108aa */
[--C-:B------:R-:W-:Y:S02]  /*ec70*/  FFMA.FTZ R174, R193, c[0x0][0x2d0], -R170.reuse ;  /* 0x0000b400c1ae7a23 */ /* 0x100fe400000108aa */
[----:B------:R-:W-:Y:S01]  /*ec80*/  MUFU.EX2 R161, R161 ;  /* 0x000000a100a17308 */ /* 0x000fe20000000800 */
[----:B------:R-:W-:Y:S02]  /*ec90*/  FFMA.FTZ R177, R177, c[0x0][0x2d0], -R170 ;  /* 0x0000b400b1b17a23 */ /* 0x000fe400000108aa */
[--C-:B------:R-:W-:Y:S02]  /*eca0*/  FFMA.FTZ R178, R179, c[0x0][0x2d0], -R144.reuse ;  /* 0x0000b400b3b27a23 */ /* 0x100fe40000010890 */
[--C-:B------:R-:W-:Y:S02]  /*ecb0*/  FFMA.FTZ R176, R183, c[0x0][0x2d0], -R144.reuse ;  /* 0x0000b400b7b07a23 */ /* 0x100fe40000010890 */
[--C-:B------:R-:W-:Y:S01]  /*ecc0*/  FFMA.FTZ R181, R181, c[0x0][0x2d0], -R144.reuse ;  /* 0x0000b400b5b57a23 */ /* 0x100fe20000010890 */
[----:B------:R-:W4:Y:S01]  /*ecd0*/  MUFU.EX2 R158, R158 ;  /* 0x0000009e009e7308 */ /* 0x000f220000000800 */
[----:B---3--:R-:W-:Y:S01]  /*ece0*/  F2FP.PACK_AB R97, R162, R165 ;  /* 0x000000a5a261723e */ /* 0x008fe200000000ff */
[----:B------:R-:W-:-:S02]  /*ecf0*/  FFMA.FTZ R223, R151, c[0x0][0x2d0], -R144 ;  /* 0x0000b40097df7a23 */ /* 0x000fc40000010890 */
[--C-:B------:R-:W-:Y:S02]  /*ed00*/  FFMA.FTZ R179, R149, c[0x0][0x2d0], -R170.reuse ;  /* 0x0000b40095b37a23 */ /* 0x100fe400000108aa */
[--C-:B------:R-:W-:Y:S01]  /*ed10*/  FFMA.FTZ R180, R147, c[0x0][0x2d0], -R170.reuse ;  /* 0x0000b40093b47a23 */ /* 0x100fe200000108aa */
[----:B------:R-:W-:Y:S01]  /*ed20*/  LDSM.16.MT88.4 R148, [R173+0x1900] ;  /* 0x00190000ad94783b */ /* 0x000fe20000004200 */
[----:B------:R-:W-:Y:S01]  /*ed30*/  MUFU.EX2 R87, R87 ;  /* 0x0000005700577308 */ /* 0x000fe20000000800 */
[--C-:B------:R-:W-:Y:S02]  /*ed40*/  FFMA.FTZ R182, R145, c[0x0][0x2d0], -R170.reuse ;  /* 0x0000b40091b67a23 */ /* 0x100fe400000108aa */
[----:B------:R-:W-:Y:S01]  /*ed50*/  FFMA.FTZ R221, R171, c[0x0][0x2d0], -R170 ;  /* 0x0000b400abdd7a23 */ /* 0x000fe200000108aa */
[----:B------:R-:W-:Y:S01]  /*ed60*/  LDSM.16.MT88.4 R144, [R173+0x3900] ;  /* 0x00390000ad90783b */ /* 0x000fe20000004200 */
[----:B------:R-:W-:Y:S02]  /*ed70*/  FADD.FTZ R160, R163, R160 ;  /* 0x000000a0a3a07221 */ /* 0x000fe40000010000 */
[----:B------:R-:W-:Y:S01]  /*ed80*/  FADD.FTZ R162, R165, R162 ;  /* 0x000000a2a5a27221 */ /* 0x000fe20000010000 */
[----:B----4-:R-:W-:Y:S01]  /*ed90*/  F2FP.PACK_AB R99, R158, R161 ;  /* 0x000000a19e63723e */ /* 0x010fe200000000ff */
[----:B------:R-:W3:Y:S01]  /*eda0*/  MUFU.EX2 R86, R86 ;  /* 0x0000005600567308 */ /* 0x000ee20000000800 */
[----:B------:R-:W-:-:S02]  /*edb0*/  FADD.FTZ R159, R159, R160 ;  /* 0x000000a09f9f7221 */ /* 0x000fc40000010000 */
[----:B------:R-:W-:Y:S02]  /*edc0*/  FADD.FTZ R161, R161, R162 ;  /* 0x000000a2a1a17221 */ /* 0x000fe40000010000 */
[----:B------:R-:W-:Y:S01]  /*edd0*/  FADD.FTZ R156, R156, R159 ;  /* 0x0000009f9c9c7221 */ /* 0x000fe20000010000 */
[C---:B------:R-:W-:Y:S01]  /*ede0*/  HMMA.16816.F32 R36, R96.reuse, R40, RZ ;  /* 0x000000286024723c */ /* 0x040fe200000018ff */
[----:B------:R-:W-:Y:S01]  /*edf0*/  FADD.FTZ R158, R158, R161 ;  /* 0x000000a19e9e7221 */ /* 0x000fe20000010000 */
[----:B------:R-:W-:Y:S06]  /*ee00*/  MUFU.EX2 R157, R157 ;  /* 0x0000009d009d7308 */ /* 0x000fec0000000800 */
[C---:B------:R-:W-:Y:S02]  /*ee10*/  HMMA.16816.F32 R40, R96.reuse, R42, RZ ;  /* 0x0000002a6028723c */ /* 0x040fe400000018ff */
[----:B------:R-:W-:Y:S06]  /*ee20*/  MUFU.EX2 R154, R154 ;  /* 0x0000009a009a7308 */ /* 0x000fec0000000800 */
[C---:B------:R-:W-:Y:S02]  /*ee30*/  HMMA.16816.F32 R52, R96.reuse, R56, RZ ;  /* 0x000000386034723c */ /* 0x040fe400000018ff */
[----:B------:R-:W-:Y:S06]  /*ee40*/  MUFU.EX2 R85, R85 ;  /* 0x0000005500557308 */ /* 0x000fec0000000800 */
[C---:B------:R-:W-:Y:S02]  /*ee50*/  HMMA.16816.F32 R56, R96.reuse, R58, RZ ;  /* 0x0000003a6038723c */ /* 0x040fe400000018ff */
[----:B------:R-:W4:Y:S06]  /*ee60*/  MUFU.EX2 R2, R2 ;  /* 0x0000000200027308 */ /* 0x000f2c0000000800 */
        /* <DEDUP_REMOVED lines=37> */
[----:B---3--:R-:W-:Y:S01]  /*f0c0*/  F2FP.PACK_AB R4, R86, R87 ;  /* 0x000000575604723e */ /* 0x008fe200000000ff */
[----:B------:R-:W-:Y:S01]  /*f0d0*/  HMMA.16816.F32 R96, R96, R6, RZ ;  /* 0x000000066060723c */ /* 0x000fe200000018ff */
[----:B----4-:R-:W-:Y:S01]  /*f0e0*/  F2FP.PACK_AB R5, R2, R85 ;  /* 0x000000550205723e */ /* 0x010fe200000000ff */
[----:B------:R-:W-:-:S05]  /*f0f0*/  FADD.FTZ R87, R87, R156 ;  /* 0x0000009c57577221 */ /* 0x000fca0000010000 */
[----:B------:R-:W-:Y:S02]  /*f100*/  F2FP.PACK_AB R6, R154, R157 ;  /* 0x0000009d9a06723e */ /* 0x000fe400000000ff */
[----:B-----5:R-:W-:-:S07]  /*f110*/  F2FP.PACK_AB R7, R0, R155 ;  /* 0x0000009b0007723e */ /* 0x020fce00000000ff */
[C---:B-1----:R-:W-:Y:S08]  /*f120*/  HMMA.16816.F32 R36, R4.reuse, R8, R36 ;  /* 0x000000080424723c */ /* 0x042ff00000001824 */
        /* <DEDUP_REMOVED lines=35> */
[----:B------:R-:W-:-:S02]  /*f360*/  F2FP.PACK_AB R4, R169, R168 ;  /* 0x000000a8a904723e */ /* 0x000fc400000000ff */
[----:B------:R-:W-:Y:S02]  /*f370*/  F2FP.PACK_AB R6, R167, R166 ;  /* 0x000000a6a706723e */ /* 0x000fe400000000ff */
[----:B------:R-:W-:Y:S02]  /*f380*/  F2FP.PACK_AB R5, R175, R172 ;  /* 0x000000acaf05723e */ /* 0x000fe400000000ff */
[----:B------:R-:W-:-:S07]  /*f390*/  F2FP.PACK_AB R7, R177, R174 ;  /* 0x000000aeb107723e */ /* 0x000fce00000000ff */
        /* <DEDUP_REMOVED lines=16> */
[C---:B------:R-:W-:Y:S01]  /*f4a0*/  HMMA.16816.F32 R72, R4.reuse, R26, R72 ;  /* 0x0000001a0448723c */ /* 0x040fe20000001848 */
[----:B------:R-:W-:Y:S07]  /*f4b0*/  LDSM.16.MT88.4 R24, [R184+0x3900] ;  /* 0x00390000b818783b */ /* 0x000fee0000004200 */
[C---:B---3--:R-:W-:Y:S08]  /*f4c0*/  HMMA.16816.F32 R76, R4.reuse, R20, R76 ;  /* 0x00000014044c723c */ /* 0x048ff0000000184c */
        /* <DEDUP_REMOVED lines=15> */
[----:B------:R-:W-:Y:S01]  /*f5c0*/  HMMA.16816.F32 R48, R4, R30, R48 ;  /* 0x0000001e0430723c */ /* 0x000fe20000001830 */
[----:B------:R-:W-:Y:S06]  /*f5d0*/  LDSM.16.MT88.4 R28, [R185+0x3900] ;  /* 0x00390000b91c783b */ /* 0x000fec0000004200 */
[----:B------:R-:W-:-:S02]  /*f5e0*/  F2FP.PACK_AB R4, R181, R176 ;  /* 0x000000b0b504723e */ /* 0x000fc400000000ff */
[----:B------:R-:W-:Y:S02]  /*f5f0*/  F2FP.PACK_AB R6, R223, R178 ;  /* 0x000000b2df06723e */ /* 0x000fe400000000ff */
[----:B------:R-:W-:Y:S02]  /*f600*/  F2FP.PACK_AB R5, R180, R179 ;  /* 0x000000b3b405723e */ /* 0x000fe400000000ff */
[----:B------:R-:W-:-:S07]  /*f610*/  F2FP.PACK_AB R7, R221, R182 ;  /* 0x000000b6dd07723e */ /* 0x000fce00000000ff */
[C---:B-1----:R-:W-:Y:S08]  /*f620*/  HMMA.16816.F32 R128, R4.reuse, R8, R128 ;  /* 0x000000080480723c */ /* 0x042ff00000001880 */
[C---:B------:R-:W-:Y:S01]  /*f630*/  HMMA.16816.F32 R124, R4.reuse, R10, R124 ;  /* 0x0000000a047c723c */ /* 0x040fe2000000187c */
[----:B------:R-:W1:Y:S07]  /*f640*/  LDSM.16.MT88.4 R8, [R184+0x5900] ;  /* 0x00590000b808783b */ /* 0x000e6e0000004200 */
[C---:B--2---:R-:W-:Y:S07]  /*f650*/  HMMA.16816.F32 R68, R4.reuse, R16, R68 ;  /* 0x000000100444723c */ /* 0x044fee0000001844 */
[----:B------:R-:W-:Y:S01]  /*f660*/  @P0 LEA.HI.SX32 R17, R133, 0xfffffffd, 0x1a ;  /* 0xfffffffd85110811 */ /* 0x000fe200078fd2ff */
[----:B------:R-:W-:Y:S03]  /*f670*/  HMMA.16816.F32 R52, R4, R24, R52 ;  /* 0x000000180434723c */ /* 0x000fe60000001834 */
[----:B------:R-:W-:Y:S01]  /*f680*/  @P0 SHF.R.S32.HI R16, RZ, 0x1f, R17 ;  /* 0x0000001fff100819 */ /* 0x000fe20000011411 */
[----:B------:R-:W-:-:S03]  /*f690*/  @P0 IMAD R152, R152, R17, RZ ;  /* 0x0000001198980224 */ /* 0x000fc600078e02ff */
[-C--:B------:R-:W-:Y:S01]  /*f6a0*/  @P0 IMAD.WIDE.U32 R24, R17, R153.reuse, R208 ;  /* 0x0000009911180225 */ /* 0x080fe200078e00d0 */
[C---:B------:R-:W-:Y:S03]  /*f6b0*/  HMMA.16816.F32 R60, R4.reuse, R20, R60 ;  /* 0x00000014043c723c */ /* 0x040fe6000000183c */
[----:B------:R-:W-:Y:S02]  /*f6c0*/  FADD.FTZ R17, R85, R158 ;  /* 0x0000009e55117221 */ /* 0x000fe40000010000 */
[----:B------:R-:W-:Y:S02]  /*f6d0*/  @P0 IMAD R153, R16, R153, R152 ;  /* 0x0000009910990224 */ /* 0x000fe400078e0298 */
[----:B------:R-:W-:Y:S01]  /*f6e0*/  FADD.FTZ R2, R2, R17 ;  /* 0x0000001102027221 */ /* 0x000fe20000010000 */
[----:B------:R-:W-:Y:S01]  /*f6f0*/  HMMA.16816.F32 R64, R4, R22, R64 ;  /* 0x000000160440723c */ /* 0x000fe20000001840 */
[----:B------:R-:W2:Y:S01]  /*f700*/  LDSM.16.MT88.4 R20, [R164+0x5900] ;  /* 0x00590000a414783b */ /* 0x000ea20000004200 */
[----:B------:R-:W-:-:S02]  /*f710*/  @P0 IMAD.IADD R153, R25, 0x1, R153 ;  /* 0x0000000119990824 */ /* 0x000fc400078e0299 */
[----:B------:R-:W-:-:S04]  /*f720*/  FADD.FTZ R155, R155, R2 ;  /* 0x000000029b9b7221 */ /* 0x000fc80000010000 */
[----:B------:R-:W-:Y:S01]  /*f730*/  HMMA.16816.F32 R72, R4, R18, R72 ;  /* 0x000000120448723c */ /* 0x000fe20000001848 */
[----:B------:R-:W-:-:S04]  /*f740*/  FADD.FTZ R155, R0, R155 ;  /* 0x0000009b009b7221 */ /* 0x000fc80000010000 */
[----:B------:R-:W-:Y:S02]  /*f750*/  FADD.FTZ R172, R172, R155 ;  /* 0x0000009bacac7221 */ /* 0x000fe40000010000 */
[----:B------:R-:W-:Y:S01]  /*f760*/  FADD.FTZ R18, R86, R87 ;  /* 0x0000005756127221 */ /* 0x000fe20000010000 */
[C---:B-1----:R-:W-:Y:S01]  /*f770*/  HMMA.16816.F32 R88, R4.reuse, R10, R88 ;  /* 0x0000000a0458723c */ /* 0x042fe20000001858 */
        /* <DEDUP_REMOVED lines=9> */
[----:B------:R-:W-:Y:S01]  /*f810*/  @P0 LEA R8, P2, R24, c[0x0][0x1c8], 0x1 ;  /* 0x0000720018080a11 */ /* 0x000fe200078408ff */
[----:B------:R-:W-:Y:S01]  /*f820*/  FADD.FTZ R179, R180, R179 ;  /* 0x000000b3b4b37221 */ /* 0x000fe20000010000 */
[----:B------:R-:W-:Y:S01]  /*f830*/  HMMA.16816.F32 R120, R4, R148, R120 ;  /* 0x000000940478723c */ /* 0x000fe20000001878 */
[----:B------:R-:W-:Y:S01]  /*f840*/  FADD.FTZ R166, R166, R169 ;  /* 0x000000a9a6a67221 */ /* 0x000fe20000010000 */
[----:B------:R-:W-:Y:S01]  /*f850*/  @P0 LEA.HI.X R9, R24, c[0x0][0x1cc], R153, 0x1, P2 ;  /* 0x0000730018090a11 */ /* 0x000fe200010f0c99 */
[----:B------:R-:W-:Y:S01]  /*f860*/  FADD.FTZ R182, R182, R179 ;  /* 0x000000b3b6b67221 */ /* 0x000fe20000010000 */
[----:B------:R-:W-:Y:S01]  /*f870*/  @P0 LEA R10, P2, R197, R8, 0x1 ;  /* 0x00000008c50a0211 */ /* 0x000fe200078408ff */
[----:B------:R-:W-:-:S02]  /*f880*/  FADD.FTZ R167, R167, R166 ;  /* 0x000000a6a7a77221 */ /* 0x000fc40000010000 */
[----:B------:R-:W-:Y:S01]  /*f890*/  @!PT LDS RZ, [RZ] ;  /* 0x00000000fffff984 */ /* 0x000fe20000000800 */
[----:B------:R-:W-:Y:S01]  /*f8a0*/  @!PT LDS RZ, [RZ] ;  /* 0x00000000fffff984 */ /* 0x000fe20000000800 */
[----:B------:R-:W-:Y:S01]  /*f8b0*/  @!PT LDS RZ, [RZ] ;  /* 0x00000000fffff984 */ /* 0x000fe20000000800 */
[----:B------:R1:W-:Y:S01]  /*f8c0*/  @P0 LDGSTS.E.BYPASS.LTC128B.128 [R134+0xc100], [R8.64], !P6 ;  /* 0x0c10000008860fae */ /* 0x0003e2000f101d46 */
[----:B------:R-:W-:Y:S01]  /*f8d0*/  @P0 LEA.HI.X R11, R197, R9, R196, 0x1, P2 ;  /* 0x00000009c50b0211 */ /* 0x000fe200010f0cc4 */
[----:B------:R-:W-:Y:S01]  /*f8e0*/  FADD.FTZ R176, R176, R167 ;  /* 0x000000a7b0b07221 */ /* 0x000fe20000010000 */
[C---:B------:R-:W-:Y:S01]  /*f8f0*/  HMMA.16816.F32 R116, R4.reuse, R150, R116 ;  /* 0x000000960474723c */ /* 0x040fe20000001874 */
[----:B------:R1:W-:Y:S01]  /*f900*/  @P0 LDGSTS.E.BYPASS.LTC128B.128 [R134+0xe100], [R8.64+0x80], !P5 ;  /* 0x0e10008008860fae */ /* 0x0003e2000e901d46 */
[----:B------:R-:W-:Y:S02]  /*f910*/  FADD.FTZ R221, R221, R182 ;  /* 0x000000b6dddd7221 */ /* 0x000fe40000010000 */
[----:B------:R-:W-:Y:S01]  /*f920*/  FADD.FTZ R181, R181, R176 ;  /* 0x000000b0b5b57221 */ /* 0x000fe20000010000 */
[----:B------:R1:W-:Y:S03]  /*f930*/  @P0 LDGSTS.E.BYPASS.LTC128B.128 [R134+0x10100], [R8.64+0x100], !P1 ;  /* 0x1010010008860fae */ /* 0x0003e6000c901d46 */
[----:B------:R-:W-:Y:S01]  /*f940*/  FADD.FTZ R178, R178, R181 ;  /* 0x000000b5b2b27221 */ /* 0x000fe20000010000 */
[----:B------:R1:W-:Y:S01]  /*f950*/  @P0 LDGSTS.E.BYPASS.LTC128B.128 [R134+0xd100], [R10.64], !P6 ;  /* 0x0d1000000a860fae */ /* 0x0003e2000f101d46 */
[C---:B------:R-:W-:Y:S02]  /*f960*/  HMMA.16816.F32 R44, R4.reuse, R144, R44 ;  /* 0x00000090042c723c */ /* 0x040fe4000000182c */
[----:B------:R-:W-:Y:S01]  /*f970*/  FADD.FTZ R223, R223, R178 ;  /* 0x000000b2dfdf7221 */ /* 0x000fe20000010000 */
[----:B------:R1:W-:Y:S04]  /*f980*/  @P0 LDGSTS.E.BYPASS.LTC128B.128 [R134+0xf100], [R10.64+0x80], !P5 ;  /* 0x0f1000800a860fae */ /* 0x0003e8000e901d46 */
[----:B------:R1:W-:Y:S01]  /*f990*/  @P0 LDGSTS.E.BYPASS.LTC128B.128 [R134+0x11100], [R10.64+0x100], !P1 ;  /* 0x111001000a860fae */ /* 0x0003e2000c901d46 */
[----:B------:R-:W-:Y:S01]  /*f9a0*/  HMMA.16816.F32 R48, R4, R146, R48 ;  /* 0x000000920430723c */ /* 0x000fe20000001830 */
[----:B------:R-:W-:-:S02]  /*f9b0*/  ISETP.NE.AND P1, PT, R135, RZ, PT ;  /* 0x000000ff8700720c */ /* 0x000fc40003f25270 */
[----:B------:R-:W0:Y:S05]  /*f9c0*/  LDGDEPBAR ;  /* 0x00000000000079af */ /* 0x000e2a0000000000 */
        /* <DEDUP_REMOVED lines=10> */
[----:B------:R-:W-:Y:S01]  /*fa70*/  HMMA.16816.F32 R96, R4, R22, R96 ;  /* 0x000000160460723c */ /* 0x000fe20000001860 */
[----:B------:R-:W-:Y:S07]  /*fa80*/  @!P3 BRA `(.L_x_767) ;  /* 0x00002f400000b947 */ /* 0x000fee0003800000 */
[C---:B-1----:R-:W-:Y:S01]  /*fa90*/  IADD3 R217, P0, R202.reuse, 0x40, RZ ;  /* 0x00000040cad97810 */ /* 0x042fe20007f1e0ff */
[----:B------:R-:W-:Y:S01]  /*faa0*/  IMAD.MOV.U32 R135, RZ, RZ, 0x20 ;  /* 0x00000020ff877424 */ /* 0x000fe200078e00ff */
[----:B------:R-:W-:Y:S01]  /*fab0*/  IADD3 R215, P3, R202, 0x80, RZ ;  /* 0x00000080cad77810 */ /* 0x000fe20007f7e0ff */
[----:B------:R-:W-:Y:S01]  /*fac0*/  IMAD.MOV.U32 R0, RZ, RZ, R3 ;  /* 0x000000ffff007224 */ /* 0x000fe200078e0003 */
[C---:B------:R-:W-:Y:S01]  /*fad0*/  IADD3 R213, P2, R204.reuse, 0x40, RZ ;  /* 0x00000040ccd57810 */ /* 0x040fe20007f5e0ff */
[--C-:B------:R-:W-:Y:S01]  /*fae0*/  IMAD.X R216, RZ, RZ, R207.reuse, P0 ;  /* 0x000000ffffd87224 */ /* 0x100fe200000e06cf */
[----:B------:R-:W-:Y:S01]  /*faf0*/  IADD3 R211, P0, R204, 0x80, RZ ;  /* 0x00000080ccd37810 */ /* 0x000fe20007f1e0ff */
[----:B------:R-:W-:Y:S01]  /*fb00*/  IMAD.X R214, RZ, RZ, R207, P3 ;  /* 0x000000ffffd67224 */ /* 0x000fe200018e06cf */
[----:B------:R-:W-:Y:S01]  /*fb10*/  LEA.HI.SX32 R219, R133, 0xfffffffe, 0x1a ;  /* 0xfffffffe85db7811 */ /* 0x000fe200078fd2ff */
[----:B------:R-:W-:Y:S01]  /*fb20*/  IMAD.MOV.U32 R133, RZ, RZ, R132 ;  /* 0x000000ffff857224 */ /* 0x000fe200078e0084 */
[----:B------:R-:W-:Y:S01]  /*fb30*/  MOV R218, RZ ;  /* 0x000000ff00da7202 */ /* 0x000fe20000000f00 */
[----:B------:R-:W-:Y:S01]  /*fb40*/  IMAD.X R212, RZ, RZ, R209, P2 ;  /* 0x000000ffffd47224 */ /* 0x000fe200010e06d1 */
[----:B------:R-:W-:Y:S01]  /*fb50*/  IADD3.X R210, RZ, R209, RZ, P0, !PT ;  /* 0x000000d1ffd27210 */ /* 0x000fe200007fe4ff */
[----:B------:R-:W-:Y:S01]  /*fb60*/  UMOV UR5, 0x1 ;  /* 0x0000000100057882 */ /* 0x000fe20000000000 */
[----:B------:R-:W-:-:S02]  /*fb70*/  IADD3 R134, R190, R189, RZ ;  /* 0x000000bdbe867210 */ /* 0x000fc40007ffe0ff */
[----:B------:R-:W-:Y:S02]  /*fb80*/  SEL R135, R135, 0xffffffe0, !P1 ;  /* 0xffffffe087877807 */ /* 0x000fe40004800000 */
.L_x_768:
[----:B------:R-:W-:Y:S04]  /*fb90*/  DEPBAR.LE SB0, 0x2 ;  /* 0x000080800000791a */ /* 0x000fe80000000000 */
[----:B------:R-:W-:Y:S01]  /*fba0*/  BAR.SYNC.DEFER_BLOCKING 0x0 ;  /* 0x0000000000007b1d */ /* 0x000fe20000010000 */
[----:B------:R-:W-:Y:S01]  /*fbb0*/  UIMAD UR4, UR5, 0x6000, URZ ;  /* 0x00006000050478a4 */ /* 0x000fe2000f8e023f */
[C---:B------:R-:W-:Y:S01]  /*fbc0*/  ISETP.NE.AND P0, PT, R219.reuse, RZ, PT ;  /* 0x000000ffdb00720c */ /* 0x040fe20003f05270 */
[----:B------:R-:W-:Y:S01]  /*fbd0*/  UIADD3 UR8, UR5, 0x1, URZ ;  /* 0x0000000105087890 */ /* 0x000fe2000fffe03f */
[----:B------:R-:W-:Y:S01]  /*fbe0*/  IADD3 R220, R219, -0x1, RZ ;  /* 0xffffffffdbdc7810 */ /* 0x000fe20007ffe0ff */
[----:B------:R-:W-:Y:S02]  /*fbf0*/  UISETP.GE.AND UP0, UPT, UR5, 0x1, UPT ;  /* 0x000000010500788c */ /* 0x000fe4000bf06270 */
[----:B------:R-:W-:Y:S02]  /*fc00*/  IADD3 R132, R191, UR4, RZ ;  /* 0x00000004bf847c10 */ /* 0x000fe4000fffe0ff */
[----:B------:R-:W-:Y:S02]  /*fc10*/  USEL UR5, UR8, URZ, !UP0 ;  /* 0x0000003f08057287 */ /* 0x000fe4000c000000 */
[----:B------:R-:W-:Y:S04]  /*fc20*/  IADD3 R193, R135, R132, RZ ;  /* 0x0000008487c17210 */ /* 0x000fe80007ffe0ff */
[----:B------:R-:W-:Y:S01]  /*fc30*/  @P0 SHF.R.S32.HI R2, RZ, 0x1f, R220 ;  /* 0x0000001fff020819 */ /* 0x000fe200000114dc */
[----:B------:R-:W-:Y:S04]  /*fc40*/  @P0 IMAD.WIDE.U32 R12, R220, c[0x0][0x208], RZ ;  /* 0x00008200dc0c0a25 */ /* 0x000fe800078e00ff */
[----:B------:R-:W-:Y:S01]  /*fc50*/  @P0 IMAD R2, R2, c[0x0][0x208], RZ ;  /* 0x0000820002020a24 */ /* 0x000fe200078e02ff */
[----:B------:R-:W-:Y:S01]  /*fc60*/  @P0 SHF.L.U32 R28, R12, 0x6, RZ ;  /* 0x000000060c1c0819 */ /* 0x000fe200000006ff */
[----:B------:R-:W-:Y:S02]  /*fc70*/  LDSM.16.M88.4 R136, [R190] ;  /* 0x00000000be88783b */ /* 0x000fe40000000200 */
[----:B------:R-:W-:Y:S01]  /*fc80*/  @P0 IMAD R2, R220, c[0x0][0x20c], R2 ;  /* 0x00008300dc020a24 */ /* 0x000fe200078e0202 */
[C---:B------:R-:W-:Y:S02]  /*fc90*/  @P0 IADD3 R16, P1, R28.reuse, R202, RZ ;  /* 0x000000ca1c100210 */ /* 0x040fe40007f3e0ff */
[----:B------:R-:W-:Y:S02]  /*fca0*/  @P0 IADD3 R3, P2, R28, R217, RZ ;  /* 0x000000d91c030210 */ /* 0x000fe40007f5e0ff */
[----:B------:R-:W-:Y:S01]  /*fcb0*/  @P0 IADD3 R2, R13, R2, RZ ;  /* 0x000000020d020210 */ /* 0x000fe20007ffe0ff */
[----:B-1----:R-:W1:Y:S01]  /*fcc0*/  LDSM.16.M88.4 R140, [R191+UR4+0xc100] ;  /* 0x00c10004bf8c783b */ /* 0x002e620008000200 */
[----:B------:R-:W-:Y:S02]  /*fcd0*/  @P0 LEA R170, P3, R16, c[0x0][0x1f8], 0x1 ;  /* 0x00007e0010aa0a11 */ /* 0x000fe400078608ff */
[----:B------:R-:W-:Y:S04]  /*fce0*/  @P0 SHF.L.U64.HI R31, R12, 0x6, R2 ;  /* 0x000000060c1f0819 */ /* 0x000fe80000010202 */
[----:B------:R-:W-:Y:S01]  /*fcf0*/  @P0 IADD3.X R17, R31, R207, RZ, P1, !PT ;  /* 0x000000cf1f110210 */ /* 0x000fe20000ffe4ff */
[----:B------:R-:W2:Y:S01]  /*fd00*/  LDSM.16.M88.4 R144, [R191+UR4+0xc900] ;  /* 0x00c90004bf90783b */ /* 0x000ea20008000200 */
[----:B------:R-:W-:Y:S02]  /*fd10*/  @P0 LEA R164, P1, R3, c[0x0][0x1f8], 0x1 ;  /* 0x00007e0003a40a11 */ /* 0x000fe400078208ff */
[----:B------:R-:W-:Y:S02]  /*fd20*/  @P0 LEA.HI.X R171, R16, c[0x0][0x1fc], R17, 0x1, P3 ;  /* 0x00007f0010ab0a11 */ /* 0x000fe400018f0c11 */
[----:B------:R-:W-:Y:S02]  /*fd30*/  @P0 IADD3.X R2, R31, R216, RZ, P2, !PT ;  /* 0x000000d81f020210 */ /* 0x000fe400017fe4ff */
[----:B------:R-:W-:Y:S01]  /*fd40*/  @P0 IADD3 R30, P2, R199, R28, RZ ;  /* 0x0000001cc71e0210 */ /* 0x000fe20007f5e0ff */
[----:B------:R-:W3:Y:S01]  /*fd50*/  LDSM.16.M88.4 R148, [R191+UR4+0xd100] ;  /* 0x00d10004bf94783b */ /* 0x000ee20008000200 */
[----:B------:R-:W-:Y:S02]  /*fd60*/  @P0 LEA.HI.X R165, R3, c[0x0][0x1fc], R2, 0x1, P1 ;  /* 0x00007f0003a50a11 */ /* 0x000fe400008f0c02 */
[----:B------:R-:W-:Y:S02]  /*fd70*/  @P0 IADD3 R28, P3, R28, R215, RZ ;  /* 0x000000d71c1c0210 */ /* 0x000fe40007f7e0ff */
[----:B------:R-:W-:Y:S02]  /*fd80*/  @P0 IADD3 R32, P1, R30, R202, RZ ;  /* 0x000000ca1e200210 */ /* 0x000fe40007f3e0ff */
[----:B------:R-:W-:Y:S01]  /*fd90*/  @P0 IADD3.X R3, R198, R31, RZ, P2, !PT ;  /* 0x0000001fc6030210 */ /* 0x000fe200017fe4ff */
[----:B------:R-:W4:Y:S01]  /*fda0*/  LDSM.16.M88.4 R152, [R191+UR4+0xd900] ;  /* 0x00d90004bf98783b */ /* 0x000f220008000200 */
[----:B------:R-:W-:Y:S02]  /*fdb0*/  @P0 LEA R168, P2, R28, c[0x0][0x1f8], 0x1 ;  /* 0x00007e001ca80a11 */ /* 0x000fe400078408ff */
[----:B------:R-:W-:Y:S02]  /*fdc0*/  @P0 IADD3.X R31, R31, R214, RZ, P3, !PT ;  /* 0x000000d61f1f0210 */ /* 0x000fe40001ffe4ff */
[----:B------:R-:W-:Y:S02]  /*fdd0*/  @P0 IADD3 R2, P4, R30, R217, RZ ;  /* 0x000000d91e020210 */ /* 0x000fe40007f9e0ff */
[----:B------:R-:W-:Y:S01]  /*fde0*/  @P0 LEA.HI.X R169, R28, c[0x0][0x1fc], R31, 0x1, P2 ;  /* 0x00007f001ca90a11 */ /* 0x000fe200010f0c1f */
[----:B------:R-:W-:Y:S01]  /*fdf0*/  LDSM.16.M88.4 R156, [R193+0xc900] ;  /* 0x00c90000c19c783b */ /* 0x000fe20000000200 */
[----:B------:R-:W-:Y:S02]  /*fe00*/  @P0 LEA R174, P2, R2, c[0x0][0x1f8], 0x1 ;  /* 0x00007e0002ae0a11 */ /* 0x000fe400078408ff */
[----:B------:R-:W-:Y:S02]  /*fe10*/  @P0 IADD3.X R29, R3, R207, RZ, P1, !PT ;  /* 0x000000cf031d0210 */ /* 0x000fe40000ffe4ff */
[----:B------:R-:W-:Y:S02]  /*fe20*/  @P0 LEA R166, P1, R32, c[0x0][0x1f8], 0x1 ;  /* 0x00007e0020a60a11 */ /* 0x000fe400078208ff */
[----:B------:R-:W-:Y:S01]  /*fe30*/  @P0 IADD3 R35, P3, R30, R215, RZ ;  /* 0x000000d71e230210 */ /* 0x000fe20007f7e0ff */
[C---:B-1----:R-:W-:Y:S01]  /*fe40*/  HMMA.16816.F32 R4, R136.reuse, R140, RZ ;  /* 0x0000008c8804723c */ /* 0x042fe200000018ff */
[----:B------:R-:W-:Y:S02]  /*fe50*/  LDSM.16.M88.4 R160, [R193+0xd900] ;  /* 0x00d90000c1a0783b */ /* 0x000fe40000000200 */
[----:B------:R-:W-:Y:S02]  /*fe60*/  @P0 LEA.HI.X R167, R32, c[0x0][0x1fc], R29, 0x1, P1 ;  /* 0x00007f0020a70a11 */ /* 0x000fe400008f0c1d */
[----:B------:R-:W-:Y:S02]  /*fe70*/  @P0 LEA R172, P1, R35, c[0x0][0x1f8], 0x1 ;  /* 0x00007e0023ac0a11 */ /* 0x000fe400078208ff */
[----:B------:R-:W-:Y:S01]  /*fe80*/  @P0 IADD3.X R33, R3, R216, RZ, P4, !PT ;  /* 0x000000d803210210 */ /* 0x000fe200027fe4ff */
[C---:B------:R-:W-:Y:S01]  /*fe90*/  HMMA.16816.F32 R8, R136.reuse, R142, RZ ;  /* 0x0000008e8808723c */ /* 0x040fe200000018ff */
[----:B------:R-:W-:Y:S01]  /*fea0*/  LDSM.16.M88.4 R140, [R134] ;  /* 0x00000000868c783b */ /* 0x000fe20000000200 */
[----:B------:R-:W-:Y:S02]  /*feb0*/  LOP3.LUT P4, RZ, R194, 0x1, RZ, 0xc0, !PT ;  /* 0x00000001c2ff7812 */ /* 0x000fe4000788c0ff */
[----:B------:R-:W-:Y:S02]  /*fec0*/  @P0 LEA.HI.X R175, R2, c[0x0][0x1fc], R33, 0x1, P2 ;  /* 0x00007f0002af0a11 */ /* 0x000fe400010f0c21 */
[-C--:B------:R-:W-:Y:S02]  /*fed0*/  IADD3 R2, R188, R132.reuse, RZ ;  /* 0x00000084bc027210 */ /* 0x080fe40007ffe0ff */
[C---:B--2---:R-:W-:Y:S01]  /*fee0*/  HMMA.16816.F32 R12, R136.reuse, R144, RZ ;  /* 0x00000090880c723c */ /* 0x044fe200000018ff */
[----:B------:R-:W-:Y:S03]  /*fef0*/  IADD3 R132, R135, R132, R188 ;  /* 0x0000008487847210 */ /* 0x000fe60007ffe0bc */
[----:B------:R-:W-:Y:S01]  /*ff00*/  @P0 IADD3.X R32, R3, R214, RZ, P3, !PT ;  /* 0x000000d603200210 */ /* 0x000fe20001ffe4ff */
[----:B------:R-:W-:Y:S03]  /*ff10*/  @P0 IMAD R3, R218, 0x6000, R200 ;  /* 0x00006000da030824 */ /* 0x000fe600078e02c8 */
[C---:B------:R-:W-:Y:S01]  /*ff20*/  HMMA.16816.F32 R16, R136.reuse, R146, RZ ;  /* 0x000000928810723c */ /* 0x040fe200000018ff */
[----:B------:R-:W1:Y:S03]  /*ff30*/  LDSM.16.M88.4 R144, [R193+0xc100] ;  /* 0x00c10000c190783b */ /* 0x000e660000000200 */
[----:B------:R-:W-:Y:S04]  /*ff40*/  @P0 LEA.HI.X R173, R35, c[0x0][0x1fc], R32, 0x1, P1 ;  /* 0x00007f0023ad0a11 */ /* 0x000fe800008f0c20 */
[C---:B---3--:R-:W-:Y:S08]  /*ff50*/  HMMA.16816.F32 R20, R136.reuse, R148, RZ ;  /* 0x000000948814723c */ /* 0x048ff000000018ff */
[C---:B------:R-:W-:Y:S01]  /*ff60*/  HMMA.16816.F32 R24, R136.reuse, R150, RZ ;  /* 0x000000968818723c */ /* 0x040fe200000018ff */
[----:B------:R-:W2:Y:S07]  /*ff70*/  LDSM.16.M88.4 R148, [R193+0xd100] ;  /* 0x00d10000c194783b */ /* 0x000eae0000000200 */
[C---:B----4-:R-:W-:Y:S01]  /*ff80*/  HMMA.16816.F32 R28, R136.reuse, R152, RZ ;  /* 0x00000098881c723c */ /* 0x050fe200000018ff */
[----:B------:R-:W-:Y:S01]  /*ff90*/  @!PT LDS RZ, [RZ] ;  /* 0x00000000fffff984 */ /* 0x000fe20000000800 */
[----:B------:R-:W-:Y:S01]  /*ffa0*/  @!PT LDS RZ, [RZ] ;  /* 0x00000000fffff984 */ /* 0x000fe20000000800 */
[----:B------:R-:W-:Y:S01]  /*ffb0*/  @!PT LDS RZ, [RZ] ;  /* 0x00000000fffff984 */ /* 0x000fe20000000800 */
[----:B------:R3:W-:Y:S07]  /*ffc0*/  @P0 LDGSTS.E.BYPASS.LTC128B.128 [R3], [R170.64], !P6 ;  /* 0x00000000aa030fae */ /* 0x0007ee000f101d46 */
[----:B------:R-:W-:Y:S01]  /*ffd0*/  HMMA.16816.F32 R32, R136, R154, RZ ;  /* 0x0000009a8820723c */ /* 0x000fe200000018ff */
[----:B------:R3:W-:Y:S07]  /*ffe0*/  @P0 LDGSTS.E.BYPASS.LTC128B.128 [R3+0x2000], [R164.64], !P5 ;  /* 0x02000000a4030fae */ /* 0x0007ee000e901d46 */
[C---:B-1----:R-:W-:Y:S01]  /*fff0*/  HMMA.16816.F32 R4, R140.reuse, R144, R4 ;  /* 0x000000908c04723c */ /* 0x042fe20000001804 */
[----:B------:R3:W-:Y:S07]  /*10000*/  @P0 LDGSTS.E.BYPASS.LTC128B.128 [R3+0x4000], [R168.64], !P4 ;  /* 0x04000000a8030fae */ /* 0x0007ee000e101d46 */
[C---:B------:R-:W-:Y:S01]  /*10010*/  HMMA.16816.F32 R8, R140.reuse, R146, R8 ;  /* 0x000000928c08723c */ /* 0x040fe20000001808 */
[----:B------:R3:W-:Y:S07]  /*10020*/  @P0 LDGSTS.E.BYPASS.LTC128B.128 [R3+0x1000], [R166.64], !P6 ;  /* 0x01000000a6030fae */ /* 0x0007ee000f101d46 */
[C---:B------:R-:W-:Y:S01]  /*10030*/  HMMA.16816.F32 R12, R140.reuse, R156, R12 ;  /* 0x0000009c8c0c723c */ /* 0x040fe2000000180c */
[----:B------:R3:W-:Y:S07]  /*10040*/  @P0 LDGSTS.E.BYPASS.LTC128B.128 [R3+0x3000], [R174.64], !P5 ;  /* 0x03000000ae030fae */ /* 0x0007ee000e901d46 */
[C---:B------:R-:W-:Y:S01]  /*10050*/  HMMA.16816.F32 R16, R140.reuse, R158, R16 ;  /* 0x0000009e8c10723c */ /* 0x040fe20000001810 */
[----:B------:R3:W-:Y:S02]  /*10060*/  @P0 LDGSTS.E.BYPASS.LTC128B.128 [R3+0x5000], [R172.64], !P4 ;  /* 0x05000000ac030fae */ /* 0x0007e4000e101d46 */
[----:B------:R-:W-:Y:S05]  /*10070*/  ISETP.GE.AND P0, PT, R219, 0x2, PT ;  /* 0x00000002db00780c */ /* 0x000fea0003f06270 */
[C---:B--2---:R-:W-:Y:S01]  /*10080*/  HMMA.16816.F32 R20, R140.reuse, R148, R20 ;  /* 0x000000948c14723c */ /* 0x044fe20000001814 */
[----:B------:R-:W-:Y:S07]  /*10090*/  LDSM.16.M88.4 R136, [R187] ;  /* 0x00000000bb88783b */ /* 0x000fee0000000200 */
[C---:B------:R-:W-:Y:S01]  /*100a0*/  HMMA.16816.F32 R24, R140.reuse, R150, R24 ;  /* 0x000000968c18723c */ /* 0x040fe20000001818 */
[----:B------:R-:W1:Y:S07]  /*100b0*/  LDSM.16.M88.4 R152, [R2+0xc100] ;  /* 0x00c100000298783b */ /* 0x000e6e0000000200 */
[C---:B------:R-:W-:Y:S01]  /*100c0*/  HMMA.16816.F32 R28, R140.reuse, R160, R28 ;  /* 0x000000a08c1c723c */ /* 0x040fe2000000181c */
[----:B------:R-:W2:Y:S03]  /*100d0*/  LDSM.16.M88.4 R144, [R2+0xc900] ;  /* 0x00c900000290783b */ /* 0x000ea60000000200 */
[----:B---3--:R-:W-:Y:S04]  /*100e0*/  IADD3 R3, R188, R193, RZ ;  /* 0x000000c1bc037210 */ /* 0x008fe80007ffe0ff */
[----:B------:R-:W-:Y:S01]  /*100f0*/  HMMA.16816.F32 R32, R140, R162, R32 ;  /* 0x000000a28c20723c */ /* 0x000fe20000001820 */
[----:B------:R-:W3:Y:S08]  /*10100*/  LDSM.16.M88.4 R156, [R2+0xd100] ;  /* 0x00d10000029c783b */ /* 0x000ef00000000200 */
[----:B------:R-:W0:Y:S08]  /*10110*/  LDGDEPBAR ;  /* 0x00000000000079af */ /* 0x000e300000000000 */
[----:B------:R-:W4:Y:S01]  /*10120*/  LDSM.16.M88.4 R148, [R2+0xd900] ;  /* 0x00d900000294783b */ /* 0x000f220000000200 */
[C---:B-1----:R-:W-:Y:S07]  /*10130*/  HMMA.16816.F32 R4, R136.reuse, R152, R4 ;  /* 0x000000988804723c */ /* 0x042fee0000001804 */
[----:B------:R-:W-:Y:S01]  /*10140*/  LDSM.16.M88.4 R164, [R186] ;  /* 0x00000000baa4783b */ /* 0x000fe20000000200 */
[C---:B------:R-:W-:Y:S07]  /*10150*/  HMMA.16816.F32 R8, R136.reuse, R154, R8 ;  /* 0x0000009a8808723c */ /* 0x040fee0000001808 */
[----:B------:R-:W1:Y:S01]  /*10160*/  LDSM.16.M88.4 R168, [R3+0xc100] ;  /* 0x00c1000003a8783b */ /* 0x000e620000000200 */
[C---:B--2---:R-:W-:Y:S07]  /*10170*/  HMMA.16816.F32 R12, R136.reuse, R144, R12 ;  /* 0x00000090880c723c */ /* 0x044fee000000180c */
[----:B------:R-:W2:Y:S01]  /*10180*/  LDSM.16.M88.4 R140, [R3+0xc900] ;  /* 0x00c90000038c783b */ /* 0x000ea20000000200 */
[C---:B------:R-:W-:Y:S07]  /*10190*/  HMMA.16816.F32 R16, R136.reuse, R146, R16 ;  /* 0x000000928810723c */ /* 0x040fee0000001810 */
[----:B------:R-:W5:Y:S01]  /*101a0*/  LDSM.16.M88.4 R152, [R3+0xd100] ;  /* 0x00d100000398783b */ /* 0x000f620000000200 */
[C---:B---3--:R-:W-:Y:S07]  /*101b0*/  HMMA.16816.F32 R20, R136.reuse, R156, R20 ;  /* 0x0000009c8814723c */ /* 0x048fee0000001814 */
[----:B------:R-:W3:Y:S01]  /*101c0*/  LDSM.16.M88.4 R144, [R3+0xd900] ;  /* 0x00d900000390783b */ /* 0x000ee20000000200 */
[C---:B------:R-:W-:Y:S07]  /*101d0*/  HMMA.16816.F32 R24, R136.reuse, R158, R24 ;  /* 0x0000009e8818723c */ /* 0x040fee0000001818 */
[----:B------:R-:W-:Y:S01]  /*101e0*/  LDSM.16.M88.4 R156, [R191+UR4+0xe900] ;  /* 0x00e90004bf9c783b */ /* 0x000fe20008000200 */
[C---:B----4-:R-:W-:Y:S07]  /*101f0*/  HMMA.16816.F32 R28, R136.reuse, R148, R28 ;  /* 0x00000094881c723c */ /* 0x050fee000000181c */
[----:B------:R-:W-:Y:S01]  /*10200*/  LDSM.16.M88.4 R160, [R191+UR4+0xf900] ;  /* 0x00f90004bfa0783b */ /* 0x000fe20008000200 */
[----:B------:R-:W-:Y:S07]  /*10210*/  HMMA.16816.F32 R32, R136, R150, R32 ;  /* 0x000000968820723c */ /* 0x000fee0000001820 */
[----:B------:R-:W-:Y:S01]  /*10220*/  LDSM.16.M88.4 R136, [R190+0x4000] ;  /* 0x00400000be88783b */ /* 0x000fe20000000200 */
[C---:B-1----:R-:W-:Y:S07]  /*10230*/  HMMA.16816.F32 R4, R164.reuse, R168, R4 ;  /* 0x000000a8a404723c */ /* 0x042fee0000001804 */
[----:B------:R-:W1:Y:S01]  /*10240*/  LDSM.16.M88.4 R148, [R191+UR4+0xe100] ;  /* 0x00e10004bf94783b */ /* 0x000e620008000200 */
[C---:B------:R-:W-:Y:S07]  /*10250*/  HMMA.16816.F32 R8, R164.reuse, R170, R8 ;  /* 0x000000aaa408723c */ /* 0x040fee0000001808 */
[----:B------:R-:W-:Y:S01]  /*10260*/  LDSM.16.M88.4 R168, [R193+0xe100] ;  /* 0x00e10000c1a8783b */ /* 0x000fe20000000200 */
[C---:B--2---:R-:W-:Y:S07]  /*10270*/  HMMA.16816.F32 R12, R164.reuse, R140, R12 ;  /* 0x0000008ca40c723c */ /* 0x044fee000000180c */
[----:B------:R-:W-:Y:S01]  /*10280*/  LDSM.16.M88.4 R172, [R193+0xe900] ;  /* 0x00e90000c1ac783b */ /* 0x000fe20000000200 */
[C---:B------:R-:W-:Y:S07]  /*10290*/  HMMA.16816.F32 R16, R164.reuse, R142, R16 ;  /* 0x0000008ea410723c */ /* 0x040fee0000001810 */
[----:B------:R-:W2:Y:S01]  /*102a0*/  LDSM.16.M88.4 R140, [R191+UR4+0xf100] ;  /* 0x00f10004bf8c783b */ /* 0x000ea20008000200 */
[C---:B-----5:R-:W-:Y:S07]  /*102b0*/  HMMA.16816.F32 R20, R164.reuse, R152, R20 ;  /* 0x00000098a414723c */ /* 0x060fee0000001814 */
[----:B------:R-:W-:Y:S01]  /*102c0*/  LDSM.16.M88.4 R176, [R2+0xe100] ;  /* 0x00e1000002b0783b */ /* 0x000fe20000000200 */
[C---:B------:R-:W-:Y:S07]  /*102d0*/  HMMA.16816.F32 R24, R164.reuse, R154, R24 ;  /* 0x0000009aa418723c */ /* 0x040fee0000001818 */
[----:B------:R-:W4:Y:S01]  /*102e0*/  LDSM.16.M88.4 R152, [R134+0x4000] ;  /* 0x004000008698783b */ /* 0x000f220000000200 */
[C---:B---3--:R-:W-:Y:S07]  /*102f0*/  HMMA.16816.F32 R28, R164.reuse, R144, R28 ;  /* 0x00000090a41c723c */ /* 0x048fee000000181c */
[----:B------:R-:W-:Y:S01]  /*10300*/  LDSM.16.M88.4 R180, [R191+UR4+0x10100] ;  /* 0x01010004bfb4783b */ /* 0x000fe20008000200 */
[----:B------:R-:W-:Y:S07]  /*10310*/  HMMA.16816.F32 R32, R164, R146, R32 ;  /* 0x00000092a420723c */ /* 0x000fee0000001820 */
[----:B------:R-:W3:Y:S01]  /*10320*/  LDSM.16.M88.4 R144, [R193+0xf100] ;  /* 0x00f10000c190783b */ /* 0x000ee20000000200 */
[C---:B-1----:R-:W-:Y:S07]  /*10330*/  HMMA.16816.F32 R4, R136.reuse, R148, R4 ;  /* 0x000000948804723c */ /* 0x042fee0000001804 */
[----:B------:R-:W-:Y:S01]  /*10340*/  LDSM.16.M88.4 R164, [R187+0x4000] ;  /* 0x00400000bba4783b */ /* 0x000fe20000000200 */
[C---:B------:R-:W-:Y:S07]  /*10350*/  HMMA.16816.F32 R8, R136.reuse, R150, R8 ;  /* 0x000000968808723c */ /* 0x040fee0000001808 */
[----:B------:R-:W1:Y:S01]  /*10360*/  LDSM.16.M88.4 R148, [R193+0xf900] ;  /* 0x00f90000c194783b */ /* 0x000e620000000200 */
[C---:B------:R-:W-:Y:S08]  /*10370*/  HMMA.16816.F32 R12, R136.reuse, R156, R12 ;  /* 0x0000009c880c723c */ /* 0x040ff0000000180c */
[C---:B------:R-:W-:Y:S01]  /*10380*/  HMMA.16816.F32 R16, R136.reuse, R158, R16 ;  /* 0x0000009e8810723c */ /* 0x040fe20000001810 */
[----:B------:R-:W-:Y:S07]  /*10390*/  LDSM.16.M88.4 R156, [R2+0xf900] ;  /* 0x00f90000029c783b */ /* 0x000fee0000000200 */
[C---:B--2---:R-:W-:Y:S08]  /*103a0*/  HMMA.16816.F32 R20, R136.reuse, R140, R20 ;  /* 0x0000008c8814723c */ /* 0x044ff00000001814 */
[C---:B------:R-:W-:Y:S01]  /*103b0*/  HMMA.16816.F32 R24, R136.reuse, R142, R24 ;  /* 0x0000008e8818723c */ /* 0x040fe20000001818 */
[----:B------:R-:W-:Y:S07]  /*103c0*/  LDSM.16.M88.4 R140, [R2+0xf100] ;  /* 0x00f10000028c783b */ /* 0x000fee0000000200 */
[C---:B------:R-:W-:Y:S08]  /*103d0*/  HMMA.16816.F32 R28, R136.reuse, R160, R28 ;  /* 0x000000a0881c723c */ /* 0x040ff0000000181c */
[----:B------:R-:W-:Y:S01]  /*103e0*/  HMMA.16816.F32 R32, R136, R162, R32 ;  /* 0x000000a28820723c */ /* 0x000fe20000001820 */
[----:B------:R-:W2:Y:S07]  /*103f0*/  LDSM.16.M88.4 R136, [R2+0xe900] ;  /* 0x00e900000288783b */ /* 0x000eae0000000200 */
[C---:B----4-:R-:W-:Y:S01]  /*10400*/  HMMA.16816.F32 R4, R152.reuse, R168, R4 ;  /* 0x000000a89804723c */ /* 0x050fe20000001804 */
[----:B------:R-:W-:Y:S07]  /*10410*/  LDSM.16.M88.4 R160, [R186+0x4000] ;  /* 0x00400000baa0783b */ /* 0x000fee0000000200 */
[C---:B------:R-:W-:Y:S01]  /*10420*/  HMMA.16816.F32 R8, R152.reuse, R170, R8 ;  /* 0x000000aa9808723c */ /* 0x040fe20000001808 */
[----:B------:R-:W4:Y:S07]  /*10430*/  LDSM.16.M88.4 R168, [R3+0xe100] ;  /* 0x00e1000003a8783b */ /* 0x000f2e0000000200 */
        /* <DEDUP_REMOVED lines=9> */
[C---:B------:R-:W-:Y:S01]  /*104d0*/  HMMA.16816.F32 R4, R164.reuse, R176, R4 ;  /* 0x000000b0a404723c */ /* 0x040fe20000001804 */
[----:B------:R-:W5:Y:S07]  /*104e0*/  LDSM.16.M88.4 R152, [R132+0xf900] ;  /* 0x00f900008498783b */ /* 0x000f6e0000000200 */
[C---:B------:R-:W-:Y:S01]  /*104f0*/  HMMA.16816.F32 R8, R164.reuse, R178, R8 ;  /* 0x000000b2a408723c */ /* 0x040fe20000001808 */
[----:B------:R-:W-:Y:S07]  /*10500*/  LDSM.16.M88.4 R176, [R193+0x10100] ;  /* 0x01010000c1b0783b */ /* 0x000fee0000000200 */
[C---:B--2---:R-:W-:Y:S08]  /*10510*/  HMMA.16816.F32 R12, R164.reuse, R136, R12 ;  /* 0x00000088a40c723c */ /* 0x044ff0000000180c */
[C---:B------:R-:W-:Y:S01]  /*10520*/  HMMA.16816.F32 R16, R164.reuse, R138, R16 ;  /* 0x0000008aa410723c */ /* 0x040fe20000001810 */
[----:B------:R-:W2:Y:S07]  /*10530*/  LDSM.16.M88.4 R136, [R191+UR4+0x10900] ;  /* 0x01090004bf88783b */ /* 0x000eae0008000200 */
[C---:B------:R-:W-:Y:S08]  /*10540*/  HMMA.16816.F32 R20, R164.reuse, R140, R20 ;  /* 0x0000008ca414723c */ /* 0x040ff00000001814 */
[C---:B------:R-:W-:Y:S01]  /*10550*/  HMMA.16816.F32 R24, R164.reuse, R142, R24 ;  /* 0x0000008ea418723c */ /* 0x040fe20000001818 */
[----:B------:R-:W1:Y:S07]  /*10560*/  LDSM.16.M88.4 R140, [R191+UR4+0x11100] ;  /* 0x01110004bf8c783b */ /* 0x000e6e0008000200 */
[C---:B------:R-:W-:Y:S08]  /*10570*/  HMMA.16816.F32 R28, R164.reuse, R156, R28 ;  /* 0x0000009ca41c723c */ /* 0x040ff0000000181c */
[----:B------:R-:W-:Y:S01]  /*10580*/  HMMA.16816.F32 R32, R164, R158, R32 ;  /* 0x0000009ea420723c */ /* 0x000fe20000001820 */
[----:B------:R-:W2:Y:S07]  /*10590*/  LDSM.16.M88.4 R156, [R191+UR4+0x11900] ;  /* 0x01190004bf9c783b */ /* 0x000eae0008000200 */
[C---:B----4-:R-:W-:Y:S01]  /*105a0*/  HMMA.16816.F32 R4, R160.reuse, R168, R4 ;  /* 0x000000a8a004723c */ /* 0x050fe20000001804 */
[----:B------:R-:W4:Y:S07]  /*105b0*/  LDSM.16.M88.4 R164, [R134+0x8000] ;  /* 0x0080000086a4783b */ /* 0x000f2e0000000200 */
[C---:B------:R-:W-:Y:S01]  /*105c0*/  HMMA.16816.F32 R8, R160.reuse, R170, R8 ;  /* 0x000000aaa008723c */ /* 0x040fe20000001808 */
[----:B------:R-:W-:Y:S07]  /*105d0*/  LDSM.16.M88.4 R168, [R2+0x10100] ;  /* 0x0101000002a8783b */ /* 0x000fee0000000200 */
[C---:B---3--:R-:W-:Y:S08]  /*105e0*/  HMMA.16816.F32 R12, R160.reuse, R144, R12 ;  /* 0x00000090a00c723c */ /* 0x048ff0000000180c */
[C---:B------:R-:W-:Y:S01]  /*105f0*/  HMMA.16816.F32 R16, R160.reuse, R146, R16 ;  /* 0x00000092a010723c */ /* 0x040fe20000001810 */
[----:B------:R-:W3:Y:S07]  /*10600*/  LDSM.16.M88.4 R144, [R193+0x10900] ;  /* 0x01090000c190783b */ /* 0x000eee0000000200 */
[C---:B-1----:R-:W-:Y:S08]  /*10610*/  HMMA.16816.F32 R20, R160.reuse, R148, R20 ;  /* 0x00000094a014723c */ /* 0x042ff00000001814 */
[C---:B------:R-:W-:Y:S01]  /*10620*/  HMMA.16816.F32 R24, R160.reuse, R150, R24 ;  /* 0x00000096a018723c */ /* 0x040fe20000001818 */
[----:B------:R-:W1:Y:S07]  /*10630*/  LDSM.16.M88.4 R148, [R193+0x11100] ;  /* 0x01110000c194783b */ /* 0x000e6e0000000200 */
[C---:B-----5:R-:W-:Y:S08]  /*10640*/  HMMA.16816.F32 R28, R160.reuse, R152, R28 ;  /* 0x00000098a01c723c */ /* 0x060ff0000000181c */
[----:B------:R-:W-:Y:S01]  /*10650*/  HMMA.16816.F32 R32, R160, R154, R32 ;  /* 0x0000009aa020723c */ /* 0x000fe20000001820 */
[----:B------:R-:W5:Y:S07]  /*10660*/  LDSM.16.M88.4 R152, [R193+0x11900] ;  /* 0x01190000c198783b */ /* 0x000f6e0000000200 */
        /* <DEDUP_REMOVED lines=15> */
[C---:B------:R-:W-:Y:S08]  /*10760*/  HMMA.16816.F32 R8, R164.reuse, R178, R8 ;  /* 0x000000b2a408723c */ /* 0x040ff00000001808 */
[C---:B---3--:R-:W-:Y:S08]  /*10770*/  HMMA.16816.F32 R12, R164.reuse, R144, R12 ;  /* 0x00000090a40c723c */ /* 0x048ff0000000180c */
[C---:B------:R-:W-:Y:S08]  /*10780*/  HMMA.16816.F32 R16, R164.reuse, R146, R16 ;  /* 0x00000092a410723c */ /* 0x040ff00000001810 */
[C---:B-1----:R-:W-:Y:S08]  /*10790*/  HMMA.16816.F32 R20, R164.reuse, R148, R20 ;  /* 0x00000094a414723c */ /* 0x042ff00000001814 */
[C---:B------:R-:W-:Y:S08]  /*107a0*/  HMMA.16816.F32 R24, R164.reuse, R150, R24 ;  /* 0x00000096a418723c */ /* 0x040ff00000001818 */
[C---:B-----5:R-:W-:Y:S08]  /*107b0*/  HMMA.16816.F32 R28, R164.reuse, R152, R28 ;  /* 0x00000098a41c723c */ /* 0x060ff0000000181c */
[----:B------:R-:W-:Y:S08]  /*107c0*/  HMMA.16816.F32 R32, R164, R154, R32 ;  /* 0x0000009aa420723c */ /* 0x000ff00000001820 */
[C---:B------:R-:W-:Y:S08]  /*107d0*/  HMMA.16816.F32 R4, R160.reuse, R168, R4 ;  /* 0x000000a8a004723c */ /* 0x040ff00000001804 */
[C---:B------:R-:W-:Y:S08]  /*107e0*/  HMMA.16816.F32 R8, R160.reuse, R170, R8 ;  /* 0x000000aaa008723c */ /* 0x040ff00000001808 */
[C---:B--2---:R-:W-:Y:S08]  /*107f0*/  HMMA.16816.F32 R12, R160.reuse, R136, R12 ;  /* 0x00000088a00c723c */ /* 0x044ff0000000180c */
[C---:B------:R-:W-:Y:S01]  /*10800*/  HMMA.16816.F32 R16, R160.reuse, R138, R16 ;  /* 0x0000008aa010723c */ /* 0x040fe20000001810 */
[----:B------:R-:W1:Y:S07]  /*10810*/  LDSM.16.M88.4 R136, [R132+0x10900] ;  /* 0x010900008488783b */ /* 0x000e6e0000000200 */
[C---:B------:R-:W-:Y:S08]  /*10820*/  HMMA.16816.F32 R20, R160.reuse, R140, R20 ;  /* 0x0000008ca014723c */ /* 0x040ff00000001814 */
[C---:B------:R-:W-:Y:S01]  /*10830*/  HMMA.16816.F32 R24, R160.reuse, R142, R24 ;  /* 0x0000008ea018723c */ /* 0x040fe20000001818 */
[----:B------:R-:W2:Y:S07]  /*10840*/  LDSM.16.M88.4 R140, [R132+0x11100] ;  /* 0x01110000848c783b */ /* 0x000eae0000000200 */
[C---:B------:R-:W-:Y:S08]  /*10850*/  HMMA.16816.F32 R28, R160.reuse, R156, R28 ;  /* 0x0000009ca01c723c */ /* 0x040ff0000000181c */
[----:B------:R-:W-:Y:S08]  /*10860*/  HMMA.16816.F32 R32, R160, R158, R32 ;  /* 0x0000009ea020723c */ /* 0x000ff00000001820 */
[C---:B----4-:R-:W-:Y:S08]  /*10870*/  HMMA.16816.F32 R4, R172.reuse, R180, R4 ;  /* 0x000000b4ac04723c */ /* 0x050ff00000001804 */
[C---:B------:R-:W-:Y:S08]  /*10880*/  HMMA.16816.F32 R8, R172.reuse, R182, R8 ;  /* 0x000000b6ac08723c */ /* 0x040ff00000001808 */
[C---:B-1----:R-:W-:Y:S08]  /*10890*/  HMMA.16816.F32 R12, R172.reuse, R136, R12 ;  /* 0x00000088ac0c723c */ /* 0x042ff0000000180c */
[C---:B------:R-:W-:Y:S04]  /*108a0*/  HMMA.16816.F32 R16, R172.reuse, R138, R16 ;  /* 0x0000008aac10723c */ /* 0x040fe80000001810 */
[----:B------:R-:W-:Y:S02]  /*108b0*/  FMUL.FTZ R162, R4, c[0x0][0x320] ;  /* 0x0000c80004a27a20 */ /* 0x000fe40000410000 */
[----:B------:R-:W-:Y:S02]  /*108c0*/  FMUL.FTZ R157, R5, c[0x0][0x320] ;  /* 0x0000c800059d7a20 */ /* 0x000fe40000410000 */
[C---:B--2---:R-:W-:Y:S02]  /*108d0*/  HMMA.16816.F32 R20, R172.reuse, R140, R20 ;  /* 0x0000008cac14723c */ /* 0x044fe40000001814 */
[----:B------:R-:W1:Y:S02]  /*108e0*/  MUFU.TANH R162, R162 ;  /* 0x000000a200a27308 */ /* 0x000e640000002400 */
[----:B------:R-:W-:Y:S02]  /*108f0*/  FMUL.FTZ R9, R9, c[0x0][0x320] ;  /* 0x0000c80009097a20 */ /* 0x000fe40000410000 */
[----:B------:R-:W-:Y:S02]  /*10900*/  FMUL.FTZ R10, R10, c[0x0][0x320] ;  /* 0x0000c8000a0a7a20 */ /* 0x000fe40000410000 */
[C---:B------:R-:W-:Y:S04]  /*10910*/  HMMA.16816.F32 R24, R172.reuse, R142, R24 ;  /* 0x0000008eac18723c */ /* 0x040fe80000001818 */
[----:B------:R-:W-:Y:S01]  /*10920*/  FMUL.FTZ R11, R11, c[0x0][0x320] ;  /* 0x0000c8000b0b7a20 */ /* 0x000fe20000410000 */
[----:B------:R-:W-:Y:S01]  /*10930*/  MUFU.TANH R165, R9 ;  /* 0x0000000900a57308 */ /* 0x000fe20000002400 */
[----:B------:R-:W-:Y:S02]  /*10940*/  FMUL.FTZ R163, R8, c[0x0][0x320] ;  /* 0x0000c80008a37a20 */ /* 0x000fe40000410000 */
[----:B------:R-:W-:Y:S04]  /*10950*/  FMUL.FTZ R161, R6, c[0x0][0x320] ;  /* 0x0000c80006a17a20 */ /* 0x000fe80000410000 */
[----:B------:R-:W-:Y:S02]  /*10960*/  FMUL.FTZ R160, R7, c[0x0][0x320] ;  /* 0x0000c80007a07a20 */ /* 0x000fe40000410000 */
[----:B------:R-:W-:Y:S01]  /*10970*/  FMUL.FTZ R169, R12, c[0x0][0x320] ;  /* 0x0000c8000ca97a20 */ /* 0x000fe20000410000 */
[----:B------:R-:W-:Y:S01]  /*10980*/  MUFU.TANH R234, R10 ;  /* 0x0000000a00ea7308 */ /* 0x000fe20000002400 */
[----:B------:R-:W-:Y:S02]  /*10990*/  FMUL.FTZ R13, R13, c[0x0][0x320] ;  /* 0x0000c8000d0d7a20 */ /* 0x000fe40000410000 */
[----:B------:R-:W-:Y:S01]  /*109a0*/  FMUL.FTZ R14, R14, c[0x0][0x320] ;  /* 0x0000c8000e0e7a20 */ /* 0x000fe20000410000 */
[----:B-1----:R-:W-:Y:S01]  /*109b0*/  FMNMX.FTZ R2, R162, R133, !PT ;  /* 0x00000085a2027209 */ /* 0x002fe20007810000 */
[----:B------:R-:W-:Y:S02]  /*109c0*/  FMUL.FTZ R15, R15, c[0x0][0x320] ;  /* 0x0000c8000f0f7a20 */ /* 0x000fe40000410000 */
[----:B------:R-:W-:Y:S02]  /*109d0*/  FMUL.FTZ R16, R16, c[0x0][0x320] ;  /* 0x0000c80010107a20 */ /* 0x000fe40000410000 */
[----:B------:R-:W-:Y:S01]  /*109e0*/  FMUL.FTZ R17, R17, c[0x0][0x320] ;  /* 0x0000c80011117a20 */ /* 0x000fe20000410000 */
[----:B------:R1:W-:Y:S01]  /*109f0*/  MUFU.TANH R176, R11 ;  /* 0x0000000b00b07308 */ /* 0x0003e20000002400 */
        /* <DEDUP_REMOVED lines=12> */
[----:B-1----:R-:W1:Y:S01]  /*10ac0*/  LDSM.16.M88.4 R8, [R132+0x11900] ;  /* 0x011900008408783b */ /* 0x002e620000000200 */
[----:B------:R-:W-:Y:S08]  /*10ad0*/  DEPBAR.LE SB0, 0x2 ;  /* 0x000080800000791a */ /* 0x000ff00000000000 */
[----:B------:R-:W4:Y:S01]  /*10ae0*/  MUFU.TANH R160, R160 ;  /* 0x000000a000a07308 */ /* 0x000f220000002400 */
[----:B------:R-:W-:Y:S01]  /*10af0*/  BAR.SYNC.DEFER_BLOCKING 0x0 ;  /* 0x0000000000007b1d */ /* 0x000fe20000010000 */
[----:B--2---:R-:W-:Y:S02]  /*10b00*/  FMNMX.FTZ R2, R157, R2, !PT ;  /* 0x000000029d027209 */ /* 0x004fe40007810000 */
[----:B---3--:R-:W-:Y:S04]  /*10b10*/  FMNMX.FTZ R3, R161, R0, !PT ;  /* 0x00000000a1037209 */ /* 0x008fe80007810000 */
[----:B----4-:R-:W-:Y:S01]  /*10b20*/  FMNMX.FTZ R3, R160, R3, !PT ;  /* 0x00000003a0037209 */ /* 0x010fe20007810000 */
[----:B------:R-:W-:Y:S01]  /*10b30*/  LDSM.16.MT88.4 R140, [R184+UR4+0x2900] ;  /* 0x00290004b88c783b */ /* 0x000fe20008004200 */
[----:B------:R-:W2:Y:S02]  /*10b40*/  MUFU.TANH R163, R163 ;  /* 0x000000a300a37308 */ /* 0x000ea40000002400 */
[----:B------:R-:W-:Y:S04]  /*10b50*/  FMNMX.FTZ R3, R234, R3, !PT ;  /* 0x00000003ea037209 */ /* 0x000fe80007810000 */
[----:B------:R-:W-:Y:S01]  /*10b60*/  FMNMX.FTZ R3, R176, R3, !PT ;  /* 0x00000003b0037209 */ /* 0x000fe20007810000 */
[C---:B-1----:R-:W-:Y:S01]  /*10b70*/  HMMA.16816.F32 R28, R172.reuse, R8, R28 ;  /* 0x00000008ac1c723c */ /* 0x042fe2000000181c */
[----:B------:R-:W-:Y:S02]  /*10b80*/  LDSM.16.MT88.4 R148, [R185+UR4+0x3900] ;  /* 0x00390004b994783b */ /* 0x000fe40008004200 */
[----:B------:R-:W1:Y:S05]  /*10b90*/  MUFU.TANH R169, R169 ;  /* 0x000000a900a97308 */ /* 0x000e6a0000002400 */
[----:B------:R-:W-:Y:S05]  /*10ba0*/  HMMA.16816.F32 R32, R172, R10, R32 ;  /* 0x0000000aac20723c */ /* 0x000fea0000001820 */
[----:B------:R-:W3:Y:S01]  /*10bb0*/  MUFU.TANH R181, R13 ;  /* 0x0000000d00b57308 */ /* 0x000ee20000002400 */
[----:B--2---:R-:W-:Y:S06]  /*10bc0*/  FMNMX.FTZ R2, R163, R2, !PT ;  /* 0x00000002a3027209 */ /* 0x004fec0007810000 */
[----:B------:R-:W-:Y:S03]  /*10bd0*/  FMNMX.FTZ R2, R165, R2, !PT ;  /* 0x00000002a5027209 */ /* 0x000fe60007810000 */
        /* <DEDUP_REMOVED lines=15> */
[----:B-1----:R-:W-:Y:S01]  /*10cd0*/  FMNMX.FTZ R3, R180, R3, !PT ;  /* 0x00000003b4037209 */ /* 0x002fe20007810000 */
[----:B------:R-:W-:Y:S08]  /*10ce0*/  LDSM.16.MT88.4 R12, [R185+UR4+0x100] ;  /* 0x00010004b90c783b */ /* 0x000ff00008004200 */
[----:B------:R-:W1:Y:S01]  /*10cf0*/  MUFU.TANH R230, R18 ;  /* 0x0000001200e67308 */ /* 0x000e620000002400 */
[----:B---3--:R-:W-:Y:S02]  /*10d00*/  FMNMX.FTZ R2, R171, R2, !PT ;  /* 0x00000002ab027209 */ /* 0x008fe40007810000 */
[----:B------:R-:W-:Y:S07]  /*10d10*/  IADD3 R16, R184, UR4, RZ ;  /* 0x00000004b8107c10 */ /* 0x000fee000fffe0ff */
        /* <DEDUP_REMOVED lines=30> */
[----:B------:R-:W-:Y:S08]  /*10f00*/  LDSM.16.MT88.4 R28, [R184+UR4+0x100] ;  /* 0x00010004b81c783b */ /* 0x000ff00008004200 */
[----:B------:R-:W3:Y:S01]  /*10f10*/  MUFU.TANH R158, R34 ;  /* 0x00000022009e7308 */ /* 0x000ee20000002400 */
[----:B--2---:R-:W-:Y:S09]  /*10f20*/  FMNMX.FTZ R2, R173, R2, !PT ;  /* 0x00000002ad027209 */ /* 0x004ff20007810000 */
[----:B------:R-:W2:Y:S01]  /*10f30*/  MUFU.TANH R156, R35 ;  /* 0x00000023009c7308 */ /* 0x000ea20000002400 */
[----:B-1----:R-:W-:Y:S05]  /*10f40*/  FMNMX.FTZ R11, R159, R2, !PT ;  /* 0x000000029f0b7209 */ /* 0x002fea0007810000 */
[----:B------:R-:W1:Y:S01]  /*10f50*/  SHFL.BFLY PT, R2, R11, 0x2, 0x1f ;  /* 0x0c401f000b027f89 */ /* 0x000e6200000e0000 */
[----:B---3--:R-:W-:Y:S04]  /*10f60*/  FMNMX.FTZ R3, R158, R3, !PT ;  /* 0x000000039e037209 */ /* 0x008fe80007810000 */
[----:B--2---:R-:W-:Y:S05]  /*10f70*/  FMNMX.FTZ R10, R156, R3, !PT ;  /* 0x000000039c0a7209 */ /* 0x004fea0007810000 */
[----:B------:R-:W2:Y:S01]  /*10f80*/  SHFL.BFLY PT, R3, R10, 0x2, 0x1f ;  /* 0x0c401f000a037f89 */ /* 0x000ea200000e0000 */
[----:B-1----:R-:W-:Y:S07]  /*10f90*/  FMNMX.FTZ R9, R11, R2, !PT ;  /* 0x000000020b097209 */ /* 0x002fee0007810000 */
[----:B------:R-:W1:Y:S01]  /*10fa0*/  SHFL.BFLY PT, R132, R9, 0x1, 0x1f ;  /* 0x0c201f0009847f89 */ /* 0x000e6200000e0000 */
[----:B--2---:R-:W-:Y:S07]  /*10fb0*/  FMNMX.FTZ R8, R10, R3, !PT ;  /* 0x000000030a087209 */ /* 0x004fee0007810000 */
[----:B------:R-:W2:Y:S01]  /*10fc0*/  SHFL.BFLY PT, R3, R8, 0x1, 0x1f ;  /* 0x0c201f0008037f89 */ /* 0x000ea200000e0000 */
[----:B-1----:R-:W-:Y:S05]  /*10fd0*/  FMNMX.FTZ R132, R9, R132, !PT ;  /* 0x0000008409847209 */ /* 0x002fea0007810000 */
[C---:B------:R-:W-:Y:S02]  /*10fe0*/  FADD.FTZ R4, -R132.reuse, R133 ;  /* 0x0000008584047221 */ /* 0x040fe40000010100 */
[----:B------:R-:W-:Y:S02]  /*10ff0*/  FMUL.FTZ R178, R132, c[0x0][0x2d0] ;  /* 0x0000b40084b27a20 */ /* 0x000fe40000410000 */
[----:B------:R-:W-:Y:S02]  /*11000*/  FMUL.FTZ R2, R4, c[0x0][0x2d0] ;  /* 0x0000b40004027a20 */ /* 0x000fe40000410000 */
[--C-:B------:R-:W-:Y:S02]  /*11010*/  FFMA.FTZ R167, R157, c[0x0][0x2d0], -R178.reuse ;  /* 0x0000b4009da77a23 */ /* 0x100fe400000108b2 */
[--C-:B------:R-:W-:Y:S02]  /*11020*/  FFMA.FTZ R168, R162, c[0x0][0x2d0], -R178.reuse ;  /* 0x0000b400a2a87a23 */ /* 0x100fe400000108b2 */
[--C-:B------:R-:W-:Y:S01]  /*11030*/  FFMA.FTZ R166, R163, c[0x0][0x2d0], -R178.reuse ;  /* 0x0000b400a3a67a23 */ /* 0x100fe200000108b2 */
[----:B------:R-:W1:Y:S01]  /*11040*/  MUFU.EX2 R2, R2 ;  /* 0x0000000200027308 */ /* 0x000e620000000800 */
[--C-:B------:R-:W-:Y:S02]  /*11050*/  FFMA.FTZ R163, R165, c[0x0][0x2d0], -R178.reuse ;  /* 0x0000b400a5a37a23 */ /* 0x100fe400000108b2 */
[--C-:B------:R-:W-:Y:S01]  /*11060*/  FFMA.FTZ R169, R169, c[0x0][0x2d0], -R178.reuse ;  /* 0x0000b400a9a97a23 */ /* 0x100fe200000108b2 */
[----:B--2---:R-:W-:Y:S01]  /*11070*/  FMNMX.FTZ R3, R8, R3, !PT ;  /* 0x0000000308037209 */ /* 0x004fe20007810000 */
[--C-:B------:R-:W-:Y:S01]  /*11080*/  FFMA.FTZ R174, R181, c[0x0][0x2d0], -R178.reuse ;  /* 0x0000b400b5ae7a23 */ /* 0x100fe200000108b2 */
[----:B------:R-:W-:Y:S01]  /*11090*/  IADD3 R8, R185, UR4, RZ ;  /* 0x00000004b9087c10 */ /* 0x000fe2000fffe0ff */
[----:B------:R-:W-:Y:S02]  /*110a0*/  FFMA.FTZ R171, R171, c[0x0][0x2d0], -R178 ;  /* 0x0000b400abab7a23 */ /* 0x000fe400000108b2 */
[C---:B------:R-:W-:Y:S01]  /*110b0*/  FMUL.FTZ R157, R3.reuse, c[0x0][0x2d0] ;  /* 0x0000b400039d7a20 */ /* 0x040fe20000410000 */
[----:B------:R-:W-:Y:S01]  /*110c0*/  MUFU.EX2 R168, R168 ;  /* 0x000000a800a87308 */ /* 0x000fe20000000800 */
[----:B------:R-:W-:Y:S01]  /*110d0*/  FADD.FTZ R4, -R3, R0 ;  /* 0x0000000003047221 */ /* 0x000fe20000010100 */
[----:B------:R-:W-:Y:S01]  /*110e0*/  IADD3 R133, R189, R8, RZ ;  /* 0x00000008bd857210 */ /* 0x000fe20007ffe0ff */
[--C-:B------:R-:W-:Y:S02]  /*110f0*/  FFMA.FTZ R165, R161, c[0x0][0x2d0], -R157.reuse ;  /* 0x0000b400a1a57a23 */ /* 0x100fe4000001089d */
[--C-:B------:R-:W-:Y:S01]  /*11100*/  FFMA.FTZ R164, R160, c[0x0][0x2d0], -R157.reuse ;  /* 0x0000b400a0a47a23 */ /* 0x100fe2000001089d */
[----:B------:R-:W-:Y:S01]  /*11110*/  IADD3 R160, R189, R16, RZ ;  /* 0x00000010bda07210 */ /* 0x000fe20007ffe0ff */
[--C-:B------:R-:W-:Y:S01]  /*11120*/  FFMA.FTZ R162, R234, c[0x0][0x2d0], -R157.reuse ;  /* 0x0000b400eaa27a23 */ /* 0x100fe2000001089d */
[----:B------:R-:W2:Y:S01]  /*11130*/  LDSM.16.MT88.4 R20, [R133+0x100] ;  /* 0x000100008514783b */ /* 0x000ea20000004200 */
[--C-:B------:R-:W-:Y:S01]  /*11140*/  FFMA.FTZ R161, R176, c[0x0][0x2d0], -R157.reuse ;  /* 0x0000b400b0a17a23 */ /* 0x100fe2000001089d */
[----:B------:R-:W3:Y:S01]  /*11150*/  MUFU.EX2 R167, R167 ;  /* 0x000000a700a77308 */ /* 0x000ee20000000800 */
[----:B------:R-:W-:Y:S02]  /*11160*/  FMUL.FTZ R0, R4, c[0x0][0x2d0] ;  /* 0x0000b40004007a20 */ /* 0x000fe40000410000 */
[--C-:B------:R-:W-:Y:S02]  /*11170*/  FFMA.FTZ R176, R179, c[0x0][0x2d0], -R178.reuse ;  /* 0x0000b400b3b07a23 */ /* 0x100fe400000108b2 */
[C---:B-1----:R-:W-:Y:S01]  /*11180*/  FMUL.FTZ R4, R2.reuse, R128 ;  /* 0x0000008002047220 */ /* 0x042fe20000410000 */
[----:B------:R-:W-:Y:S01]  /*11190*/  LDSM.16.MT88.4 R136, [R133+0x2900] ;  /* 0x002900008588783b */ /* 0x000fe20000004200 */
[C---:B------:R-:W-:Y:S02]  /*111a0*/  FMUL.FTZ R5, R2.reuse, R129 ;  /* 0x0000008102057220 */ /* 0x040fe40000410000 */
[C---:B------:R-:W-:Y:S01]  /*111b0*/  FMUL.FTZ R8, R2.reuse, R124 ;  /* 0x0000007c02087220 */ /* 0x040fe20000410000 */
[----:B------:R-:W1:Y:S01]  /*111c0*/  MUFU.EX2 R0, R0 ;  /* 0x0000000000007308 */ /* 0x000e620000000800 */
[C---:B------:R-:W-:Y:S02]  /*111d0*/  FMUL.FTZ R9, R2.reuse, R125 ;  /* 0x0000007d02097220 */ /* 0x040fe40000410000 */
[C---:B------:R-:W-:Y:S01]  /*111e0*/  FMUL.FTZ R16, R2.reuse, R116 ;  /* 0x0000007402107220 */ /* 0x040fe20000410000 */
[----:B------:R-:W-:Y:S01]  /*111f0*/  LDSM.16.MT88.4 R144, [R160+0x1900] ;  /* 0x00190000a090783b */ /* 0x000fe20000004200 */
[C---:B------:R-:W-:Y:S02]  /*11200*/  FMUL.FTZ R17, R2.reuse, R117 ;  /* 0x0000007502117220 */ /* 0x040fe40000410000 */
[C---:B------:R-:W-:Y:S02]  /*11210*/  FMUL.FTZ R24, R2.reuse, R108 ;  /* 0x0000006c02187220 */ /* 0x040fe40000410000 */
[C---:B------:R-:W-:Y:S01]  /*11220*/  FMUL.FTZ R25, R2.reuse, R109 ;  /* 0x0000006d02197220 */ /* 0x040fe20000410000 */
[----:B------:R-:W-:Y:S01]  /*11230*/  MUFU.EX2 R166, R166 ;  /* 0x000000a600a67308 */ /* 0x000fe20000000800 */
[C---:B------:R-:W-:Y:S01]  /*11240*/  FMUL.FTZ R32, R2.reuse, R100 ;  /* 0x0000006402207220 */ /* 0x040fe20000410000 */
[----:B------:R-:W-:Y:S01]  /*11250*/  LDSM.16.MT88.4 R152, [R133+0x3900] ;  /* 0x003900008598783b */ /* 0x000fe20000004200 */
[C---:B------:R-:W-:Y:S01]  /*11260*/  FMUL.FTZ R33, R2.reuse, R101 ;  /* 0x0000006502217220 */ /* 0x040fe20000410000 */
[----:B---3--:R-:W-:Y:S01]  /*11270*/  F2FP.PACK_AB R128, R167, R168 ;  /* 0x000000a8a780723e */ /* 0x008fe200000000ff */
[C---:B------:R-:W-:Y:S02]  /*11280*/  FMUL.FTZ R36, R2.reuse, R36 ;  /* 0x0000002402247220 */ /* 0x040fe40000410000 */
[C---:B------:R-:W-:Y:S02]  /*11290*/  FMUL.FTZ R37, R2.reuse, R37 ;  /* 0x0000002502257220 */ /* 0x040fe40000410000 */
[C---:B------:R-:W-:Y:S01]  /*112a0*/  FMUL.FTZ R40, R2.reuse, R40 ;  /* 0x0000002802287220 */ /* 0x040fe20000410000 */
[----:B------:R-:W3:Y:S01]  /*112b0*/  MUFU.EX2 R163, R163 ;  /* 0x000000a300a37308 */ /* 0x000ee20000000800 */
[C---:B------:R-:W-:Y:S02]  /*112c0*/  FMUL.FTZ R41, R2.reuse, R41 ;  /* 0x0000002902297220 */ /* 0x040fe40000410000 */
[----:B------:R-:W-:Y:S02]  /*112d0*/  FMUL.FTZ R44, R2, R44 ;  /* 0x0000002c022c7220 */ /* 0x000fe40000410000 */
[C---:B-1----:R-:W-:Y:S02]  /*112e0*/  FMUL.FTZ R6, R0.reuse, R130 ;  /* 0x0000008200067220 */ /* 0x042fe40000410000 */
[C---:B------:R-:W-:Y:S02]  /*112f0*/  FMUL.FTZ R7, R0.reuse, R131 ;  /* 0x0000008300077220 */ /* 0x040fe40000410000 */
[C---:B------:R-:W-:Y:S01]  /*11300*/  FMUL.FTZ R10, R0.reuse, R126 ;  /* 0x0000007e000a7220 */ /* 0x040fe20000410000 */
[----:B------:R-:W-:Y:S01]  /*11310*/  MUFU.EX2 R165, R165 ;  /* 0x000000a500a57308 */ /* 0x000fe20000000800 */
[C---:B------:R-:W-:Y:S02]  /*11320*/  FMUL.FTZ R11, R0.reuse, R127 ;  /* 0x0000007f000b7220 */ /* 0x040fe40000410000 */
[C---:B------:R-:W-:Y:S01]  /*11330*/  FMUL.FTZ R18, R0.reuse, R118 ;  /* 0x0000007600127220 */ /* 0x040fe20000410000 */
[----:B------:R-:W-:Y:S01]  /*11340*/  LDSM.16.MT88.4 R124, [R185+UR4+0x2900] ;  /* 0x00290004b97c783b */ /* 0x000fe20008004200 */
[C---:B------:R-:W-:Y:S02]  /*11350*/  FMUL.FTZ R19, R0.reuse, R119 ;  /* 0x0000007700137220 */ /* 0x040fe40000410000 */
[C---:B------:R-:W-:Y:S02]  /*11360*/  FMUL.FTZ R26, R0.reuse, R110 ;  /* 0x0000006e001a7220 */ /* 0x040fe40000410000 */
[C---:B------:R-:W-:Y:S01]  /*11370*/  FMUL.FTZ R27, R0.reuse, R111 ;  /* 0x0000006f001b7220 */ /* 0x040fe20000410000 */
[----:B------:R-:W1:Y:S01]  /*11380*/  MUFU.EX2 R164, R164 ;  /* 0x000000a400a47308 */ /* 0x000e620000000800 */
[C---:B------:R-:W-:Y:S01]  /*11390*/  FMUL.FTZ R34, R0.reuse, R102 ;  /* 0x0000006600227220 */ /* 0x040fe20000410000 */
[----:B------:R-:W-:Y:S01]  /*113a0*/  LDSM.16.MT88.4 R108, [R160+0x2100] ;  /* 0x00210000a06c783b */ /* 0x000fe20000004200 */
[C---:B------:R-:W-:Y:S01]  /*113b0*/  FMUL.FTZ R35, R0.reuse, R103 ;  /* 0x0000006700237220 */ /* 0x040fe20000410000 */
[----:B---3--:R-:W-:Y:S01]  /*113c0*/  F2FP.PACK_AB R130, R163, R166 ;  /* 0x000000a6a382723e */ /* 0x008fe200000000ff */
[C---:B------:R-:W-:Y:S02]  /*113d0*/  FMUL.FTZ R38, R0.reuse, R38 ;  /* 0x0000002600267220 */ /* 0x040fe40000410000 */
[C---:B------:R-:W-:Y:S02]  /*113e0*/  FMUL.FTZ R39, R0.reuse, R39 ;  /* 0x0000002700277220 */ /* 0x040fe40000410000 */
[C---:B------:R-:W-:Y:S01]  /*113f0*/  FMUL.FTZ R42, R0.reuse, R42 ;  /* 0x0000002a002a7220 */ /* 0x040fe20000410000 */
[----:B------:R-:W-:Y:S01]  /*11400*/  MUFU.EX2 R162, R162 ;  /* 0x000000a200a27308 */ /* 0x000fe20000000800 */
[----:B------:R-:W-:Y:S01]  /*11410*/  LDSM.16.MT88.4 R100, [R184+UR4+0x2100] ;  /* 0x00210004b864783b */ /* 0x000fe20008004200 */
[----:B------:R-:W-:Y:S02]  /*11420*/  FMUL.FTZ R43, R0, R43 ;  /* 0x0000002b002b7220 */ /* 0x000fe40000410000 */
[----:B------:R-:W-:Y:S02]  /*11430*/  FMUL.FTZ R45, R2, R45 ;  /* 0x0000002d022d7220 */ /* 0x000fe40000410000 */
[C---:B------:R-:W-:Y:S02]  /*11440*/  FMUL.FTZ R46, R0.reuse, R46 ;  /* 0x0000002e002e7220 */ /* 0x040fe40000410000 */
[----:B------:R-:W-:Y:S01]  /*11450*/  FMUL.FTZ R47, R0, R47 ;  /* 0x0000002f002f7220 */ /* 0x000fe20000410000 */
[----:B------:R-:W-:Y:S01]  /*11460*/  LDSM.16.MT88.4 R116, [R133+0x900] ;  /* 0x000900008574783b */ /* 0x000fe20000004200 */
[----:B------:R-:W3:Y:S01]  /*11470*/  MUFU.EX2 R161, R161 ;  /* 0x000000a100a17308 */ /* 0x000ee20000000800 */
[C---:B------:R-:W-:Y:S02]  /*11480*/  FMUL.FTZ R48, R2.reuse, R48 ;  /* 0x0000003002307220 */ /* 0x040fe40000410000 */
[----:B------:R-:W-:Y:S01]  /*11490*/  FMUL.FTZ R49, R2, R49 ;  /* 0x0000003102317220 */ /* 0x000fe20000410000 */
[----:B-1----:R-:W-:Y:S01]  /*114a0*/  F2FP.PACK_AB R129, R164, R165 ;  /* 0x000000a5a481723e */ /* 0x002fe200000000ff */
[C---:B------:R-:W-:Y:S02]  /*114b0*/  FMUL.FTZ R50, R0.reuse, R50 ;  /* 0x0000003200327220 */ /* 0x040fe40000410000 */
[----:B------:R-:W-:Y:S02]  /*114c0*/  FMUL.FTZ R51, R0, R51 ;  /* 0x0000003300337220 */ /* 0x000fe40000410000 */
[C---:B------:R-:W-:Y:S01]  /*114d0*/  FMUL.FTZ R52, R2.reuse, R52 ;  /* 0x0000003402347220 */ /* 0x040fe20000410000 */
[----:B------:R-:W-:Y:S01]  /*114e0*/  MUFU.EX2 R169, R169 ;  /* 0x000000a900a97308 */ /* 0x000fe20000000800 */
[----:B------:R-:W-:Y:S02]  /*114f0*/  FMUL.FTZ R53, R2, R53 ;  /* 0x0000003502357220 */ /* 0x000fe40000410000 */
[C---:B------:R-:W-:Y:S02]  /*11500*/  FMUL.FTZ R54, R0.reuse, R54 ;  /* 0x0000003600367220 */ /* 0x040fe40000410000 */
[----:B------:R-:W-:Y:S02]  /*11510*/  FMUL.FTZ R55, R0, R55 ;  /* 0x0000003700377220 */ /* 0x000fe40000410000 */
[C---:B------:R-:W-:Y:S02]  /*11520*/  FMUL.FTZ R56, R2.reuse, R56 ;  /* 0x0000003802387220 */ /* 0x040fe40000410000 */
[----:B------:R-:W-:Y:S01]  /*11530*/  FMUL.FTZ R57, R2, R57 ;  /* 0x0000003902397220 */ /* 0x000fe20000410000 */
[----:B------:R-:W1:Y:S01]  /*11540*/  MUFU.EX2 R174, R174 ;  /* 0x000000ae00ae7308 */ /* 0x000e620000000800 */
[C---:B------:R-:W-:Y:S02]  /*11550*/  FMUL.FTZ R58, R0.reuse, R58 ;  /* 0x0000003a003a7220 */ /* 0x040fe40000410000 */
[----:B------:R-:W-:Y:S01]  /*11560*/  FMUL.FTZ R59, R0, R59 ;  /* 0x0000003b003b7220 */ /* 0x000fe20000410000 */
[----:B---3--:R-:W-:Y:S01]  /*11570*/  F2FP.PACK_AB R131, R161, R162 ;  /* 0x000000a2a183723e */ /* 0x008fe200000000ff */
[C---:B------:R-:W-:Y:S02]  /*11580*/  FMUL.FTZ R60, R2.reuse, R60 ;  /* 0x0000003c023c7220 */ /* 0x040fe40000410000 */
[----:B------:R-:W-:Y:S02]  /*11590*/  FMUL.FTZ R61, R2, R61 ;  /* 0x0000003d023d7220 */ /* 0x000fe40000410000 */
[C---:B------:R-:W-:Y:S01]  /*115a0*/  FMUL.FTZ R62, R0.reuse, R62 ;  /* 0x0000003e003e7220 */ /* 0x040fe20000410000 */
[----:B------:R-:W-:Y:S01]  /*115b0*/  MUFU.EX2 R171, R171 ;  /* 0x000000ab00ab7308 */ /* 0x000fe20000000800 */
[C---:B------:R-:W-:Y:S05]  /*115c0*/  HMMA.16816.F32 R4, R128.reuse, R12, R4 ;  /* 0x0000000c8004723c */ /* 0x040fea0000001804 */
[----:B------:R-:W-:Y:S02]  /*115d0*/  FMUL.FTZ R63, R0, R63 ;  /* 0x0000003f003f7220 */ /* 0x000fe40000410000 */
[C---:B------:R-:W-:Y:S01]  /*115e0*/  FMUL.FTZ R12, R2.reuse, R120 ;  /* 0x00000078020c7220 */ /* 0x040fe20000410000 */
[C---:B------:R-:W-:Y:S01]  /*115f0*/  HMMA.16816.F32 R8, R128.reuse, R14, R8 ;  /* 0x0000000e8008723c */ /* 0x040fe20000001808 */
[----:B------:R-:W-:Y:S03]  /*11600*/  MUFU.EX2 R176, R176 ;  /* 0x000000b000b07308 */ /* 0x000fe60000000800 */
[C---:B------:R-:W-:Y:S02]  /*11610*/  FMUL.FTZ R13, R2.reuse, R121 ;  /* 0x00000079020d7220 */ /* 0x040fe40000410000 */
[----:B------:R-:W-:Y:S02]  /*11620*/  FMUL.FTZ R64, R2, R64 ;  /* 0x0000004002407220 */ /* 0x000fe40000410000 */
[C---:B------:R-:W-:Y:S04]  /*11630*/  FMUL.FTZ R14, R0.reuse, R122 ;  /* 0x0000007a000e7220 */ /* 0x040fe80000410000 */
[----:B------:R-:W-:Y:S02]  /*11640*/  FMUL.FTZ R15, R0, R123 ;  /* 0x0000007b000f7220 */ /* 0x000fe40000410000 */
[----:B------:R-:W3:Y:S01]  /*11650*/  LDSM.16.MT88.4 R120, [R160+0x100] ;  /* 0x00010000a078783b */ /* 0x000ee20000004200 */
[----:B------:R-:W-:Y:S02]  /*11660*/  FMUL.FTZ R65, R2, R65 ;  /* 0x0000004102417220 */ /* 0x000fe40000410000 */
[C---:B------:R-:W-:Y:S02]  /*11670*/  FMUL.FTZ R66, R0.reuse, R66 ;  /* 0x0000004200427220 */ /* 0x040fe40000410000 */
[C---:B--2---:R-:W-:Y:S03]  /*11680*/  HMMA.16816.F32 R12, R128.reuse, R20, R12 ;  /* 0x00000014800c723c */ /* 0x044fe6000000180c */
        /* <DEDUP_REMOVED lines=8> */
[----:B------:R-:W2:Y:S01]  /*11710*/  LDSM.16.MT88.4 R112, [R185+UR4+0x2100] ;  /* 0x00210004b970783b */ /* 0x000ea20008004200 */
[C---:B------:R-:W-:Y:S02]  /*11720*/  FMUL.FTZ R70, R0.reuse, R70 ;  /* 0x0000004600467220 */ /* 0x040fe40000410000 */
[----:B------:R-:W-:Y:S02]  /*11730*/  FMUL.FTZ R71, R0, R71 ;  /* 0x0000004700477220 */ /* 0x000fe40000410000 */
[C---:B------:R-:W-:Y:S03]  /*11740*/  HMMA.16816.F32 R20, R128.reuse, R28, R20 ;  /* 0x0000001c8014723c */ /* 0x040fe60000001814 */
[C---:B------:R-:W-:Y:S02]  /*11750*/  FMUL.FTZ R72, R2.reuse, R72 ;  /* 0x0000004802487220 */ /* 0x040fe40000410000 */
[C---:B------:R-:W-:Y:S02]  /*11760*/  FMUL.FTZ R73, R2.reuse, R73 ;  /* 0x0000004902497220 */ /* 0x040fe40000410000 */
[C---:B------:R-:W-:Y:S01]  /*11770*/  FMUL.FTZ R28, R2.reuse, R104 ;  /* 0x00000068021c7220 */ /* 0x040fe20000410000 */
[C---:B------:R-:W-:Y:S04]  /*11780*/  HMMA.16816.F32 R24, R128.reuse, R30, R24 ;  /* 0x0000001e8018723c */ /* 0x040fe80000001818 */
[----:B------:R-:W-:Y:S02]  /*11790*/  FMUL.FTZ R29, R2, R105 ;  /* 0x00000069021d7220 */ /* 0x000fe40000410000 */
[C---:B------:R-:W-:Y:S02]  /*117a0*/  FMUL.FTZ R74, R0.reuse, R74 ;  /* 0x0000004a004a7220 */ /* 0x040fe40000410000 */
[C---:B------:R-:W-:Y:S04]  /*117b0*/  FMUL.FTZ R30, R0.reuse, R106 ;  /* 0x0000006a001e7220 */ /* 0x040fe80000410000 */
[C---:B------:R-:W-:Y:S02]  /*117c0*/  FMUL.FTZ R31, R0.reuse, R107 ;  /* 0x0000006b001f7220 */ /* 0x040fe40000410000 */
[----:B------:R-:W4:Y:S01]  /*117d0*/  LDSM.16.MT88.4 R104, [R133+0x2100] ;  /* 0x002100008568783b */ /* 0x000f220000004200 */
[----:B------:R-:W-:Y:S02]  /*117e0*/  FMUL.FTZ R75, R0, R75 ;  /* 0x0000004b004b7220 */ /* 0x000fe40000410000 */
[C---:B------:R-:W-:Y:S02]  /*117f0*/  FMUL.FTZ R84, R2.reuse, R84 ;  /* 0x0000005402547220 */ /* 0x040fe40000410000 */
[C---:B---3--:R-:W-:Y:S03]  /*11800*/  HMMA.16816.F32 R28, R128.reuse, R120, R28 ;  /* 0x00000078801c723c */ /* 0x048fe6000000181c */
[----:B------:R-:W-:Y:S02]  /*11810*/  FMUL.FTZ R85, R2, R85 ;  /* 0x0000005502557220 */ /* 0x000fe40000410000 */
[C---:B------:R-:W-:Y:S02]  /*11820*/  FMUL.FTZ R86, R0.reuse, R86 ;  /* 0x0000005600567220 */ /* 0x040fe40000410000 */
[----:B------:R-:W-:Y:S01]  /*11830*/  FMUL.FTZ R87, R0, R87 ;  /* 0x0000005700577220 */ /* 0x000fe20000410000 */
[C---:B------:R-:W-:Y:S01]  /*11840*/  HMMA.16816.F32 R32, R128.reuse, R122, R32 ;  /* 0x0000007a8020723c */ /* 0x040fe20000001820 */
[----:B------:R-:W-:Y:S03]  /*11850*/  LDSM.16.MT88.4 R120, [R160+0x900] ;  /* 0x00090000a078783b */ /* 0x000fe60000004200 */
[--C-:B------:R-:W-:Y:S02]  /*11860*/  FFMA.FTZ R179, R232, c[0x0][0x2d0], -R157.reuse ;  /* 0x0000b400e8b37a23 */ /* 0x100fe4000001089d */
[--C-:B------:R-:W-:Y:S02]  /*11870*/  FFMA.FTZ R180, R180, c[0x0][0x2d0], -R157.reuse ;  /* 0x0000b400b4b47a23 */ /* 0x100fe4000001089d */
[C---:B--2---:R-:W-:Y:S02]  /*11880*/  HMMA.16816.F32 R36, R128.reuse, R112, R36 ;  /* 0x000000708024723c */ /* 0x044fe40000001824 */
[----:B------:R-:W-:Y:S02]  /*11890*/  MUFU.EX2 R179, R179 ;  /* 0x000000b300b37308 */ /* 0x000fe40000000800 */
[--C-:B------:R-:W-:Y:S02]  /*118a0*/  FFMA.FTZ R181, R230, c[0x0][0x2d0], -R157.reuse ;  /* 0x0000b400e6b57a23 */ /* 0x100fe4000001089d */
[--C-:B------:R-:W-:Y:S02]  /*118b0*/  FFMA.FTZ R182, R182, c[0x0][0x2d0], -R157.reuse ;  /* 0x0000b400b6b67a23 */ /* 0x100fe4000001089d */
[C---:B------:R-:W-:Y:S01]  /*118c0*/  HMMA.16816.F32 R40, R128.reuse, R114, R40 ;  /* 0x000000728028723c */ /* 0x040fe20000001828 */
[----:B------:R-:W-:Y:S03]  /*118d0*/  LDSM.16.MT88.4 R112, [R185+UR4+0x900] ;  /* 0x00090004b970783b */ /* 0x000fe60008004200 */
[C---:B------:R-:W-:Y:S01]  /*118e0*/  FMUL.FTZ R88, R2.reuse, R88 ;  /* 0x0000005802587220 */ /* 0x040fe20000410000 */
[----:B------:R-:W2:Y:S01]  /*118f0*/  MUFU.EX2 R180, R180 ;  /* 0x000000b400b47308 */ /* 0x000ea20000000800 */
[----:B------:R-:W-:Y:S02]  /*11900*/  FMUL.FTZ R89, R2, R89 ;  /* 0x0000005902597220 */ /* 0x000fe40000410000 */
[C---:B------:R-:W-:Y:S01]  /*11910*/  FMUL.FTZ R90, R0.reuse, R90 ;  /* 0x0000005a005a7220 */ /* 0x040fe20000410000 */
[C---:B----4-:R-:W-:Y:S03]  /*11920*/  HMMA.16816.F32 R44, R128.reuse, R104, R44 ;  /* 0x00000068802c723c */ /* 0x050fe6000000182c */
[----:B------:R-:W-:Y:S03]  /*11930*/  FMUL.FTZ R91, R0, R91 ;  /* 0x0000005b005b7220 */ /* 0x000fe60000410000 */
[----:B------:R-:W-:Y:S01]  /*11940*/  MUFU.EX2 R181, R181 ;  /* 0x000000b500b57308 */ /* 0x000fe20000000800 */
[C---:B------:R-:W-:Y:S02]  /*11950*/  FMUL.FTZ R92, R2.reuse, R92 ;  /* 0x0000005c025c7220 */ /* 0x040fe40000410000 */
[----:B------:R-:W-:Y:S01]  /*11960*/  FMUL.FTZ R93, R2, R93 ;  /* 0x0000005d025d7220 */ /* 0x000fe20000410000 */
[C---:B------:R-:W-:Y:S01]  /*11970*/  HMMA.16816.F32 R48, R128.reuse, R106, R48 ;  /* 0x0000006a8030723c */ /* 0x040fe20000001830 */
[----:B------:R-:W3:Y:S02]  /*11980*/  LDSM.16.MT88.4 R104, [R185+UR4+0x4100] ;  /* 0x00410004b968783b */ /* 0x000ee40008004200 */
[C---:B------:R-:W-:Y:S02]  /*11990*/  FMUL.FTZ R94, R0.reuse, R94 ;  /* 0x0000005e005e7220 */ /* 0x040fe40000410000 */
[----:B------:R-:W-:Y:S01]  /*119a0*/  FMUL.FTZ R95, R0, R95 ;  /* 0x0000005f005f7220 */ /* 0x000fe20000410000 */
[----:B------:R-:W4:Y:S02]  /*119b0*/  MUFU.EX2 R182, R182 ;  /* 0x000000b600b67308 */ /* 0x000f240000000800 */
[C---:B------:R-:W-:Y:S04]  /*119c0*/  HMMA.16816.F32 R52, R128.reuse, R100, R52 ;  /* 0x000000648034723c */ /* 0x040fe80000001834 */
[C---:B------:R-:W-:Y:S02]  /*119d0*/  FMUL.FTZ R96, R2.reuse, R96 ;  /* 0x0000006002607220 */ /* 0x040fe40000410000 */
[----:B------:R-:W-:Y:S02]  /*119e0*/  FMUL.FTZ R97, R2, R97 ;  /* 0x0000006102617220 */ /* 0x000fe40000410000 */
[C---:B------:R-:W-:Y:S01]  /*119f0*/  HMMA.16816.F32 R56, R128.reuse, R102, R56 ;  /* 0x000000668038723c */ /* 0x040fe20000001838 */
[----:B------:R-:W5:Y:S03]  /*11a00*/  LDSM.16.MT88.4 R100, [R133+0x4100] ;  /* 0x004100008564783b */ /* 0x000f660000004200 */
[C---:B------:R-:W-:Y:S02]  /*11a10*/  FMUL.FTZ R98, R0.reuse, R98 ;  /* 0x0000006200627220 */ /* 0x040fe40000410000 */
[----:B------:R-:W-:Y:S02]  /*11a20*/  FMUL.FTZ R99, R0, R99 ;  /* 0x0000006300637220 */ /* 0x000fe40000410000 */
[C---:B------:R-:W-:Y:S04]  /*11a30*/  HMMA.16816.F32 R60, R128.reuse, R108, R60 ;  /* 0x0000006c803c723c */ /* 0x040fe8000000183c */
[--C-:B------:R-:W-:Y:S02]  /*11a40*/  FFMA.FTZ R227, R227, c[0x0][0x2d0], -R178.reuse ;  /* 0x0000b400e3e37a23 */ /* 0x100fe400000108b2 */
[--C-:B------:R-:W-:Y:S02]  /*11a50*/  FFMA.FTZ R230, R183, c[0x0][0x2d0], -R178.reuse ;  /* 0x0000b400b7e67a23 */ /* 0x100fe400000108b2 */
[C---:B------:R-:W-:Y:S01]  /*11a60*/  HMMA.16816.F32 R64, R128.reuse, R110, R64 ;  /* 0x0000006e8040723c */ /* 0x040fe20000001840 */
[----:B------:R-:W1:Y:S01]  /*11a70*/  LDSM.16.MT88.4 R108, [R184+UR4+0x4100] ;  /* 0x00410004b86c783b */ /* 0x000e620008004200 */
[----:B------:R-:W-:Y:S02]  /*11a80*/  MUFU.EX2 R227, R227 ;  /* 0x000000e300e37308 */ /* 0x000fe40000000800 */
[--C-:B------:R-:W-:Y:S02]  /*11a90*/  FFMA.FTZ R183, R225, c[0x0][0x2d0], -R178.reuse ;  /* 0x0000b400e1b77a23 */ /* 0x100fe400000108b2 */
[--C-:B------:R-:W-:Y:S02]  /*11aa0*/  FFMA.FTZ R232, R193, c[0x0][0x2d0], -R178.reuse ;  /* 0x0000b400c1e87a23 */ /* 0x100fe400000108b2 */
[--C-:B------:R-:W-:Y:S01]  /*11ab0*/  FFMA.FTZ R193, R226, c[0x0][0x2d0], -R157.reuse ;  /* 0x0000b400e2c17a23 */ /* 0x100fe2000001089d */
[C---:B---3--:R-:W-:Y:S03]  /*11ac0*/  HMMA.16816.F32 R68, R128.reuse, R104, R68 ;  /* 0x000000688044723c */ /* 0x048fe60000001844 */
[--C-:B------:R-:W-:Y:S01]  /*11ad0*/  FFMA.FTZ R224, R224, c[0x0][0x2d0], -R157.reuse ;  /* 0x0000b400e0e07a23 */ /* 0x100fe2000001089d */
[----:B------:R-:W-:Y:S01]  /*11ae0*/  MUFU.EX2 R230, R230 ;  /* 0x000000e600e67308 */ /* 0x000fe20000000800 */
[--C-:B------:R-:W-:Y:S02]  /*11af0*/  FFMA.FTZ R225, R228, c[0x0][0x2d0], -R157.reuse ;  /* 0x0000b400e4e17a23 */ /* 0x100fe4000001089d */
[--C-:B------:R-:W-:Y:S01]  /*11b00*/  FFMA.FTZ R222, R222, c[0x0][0x2d0], -R157.reuse ;  /* 0x0000b400dede7a23 */ /* 0x100fe2000001089d */
[C---:B------:R-:W-:Y:S01]  /*11b10*/  HMMA.16816.F32 R72, R128.reuse, R106, R72 ;  /* 0x0000006a8048723c */ /* 0x040fe20000001848 */
[----:B------:R-:W3:Y:S03]  /*11b20*/  LDSM.16.MT88.4 R104, [R160+0x4100] ;  /* 0x00410000a068783b */ /* 0x000ee60000004200 */
[C---:B------:R-:W-:Y:S02]  /*11b30*/  FMUL.FTZ R76, R2.reuse, R76 ;  /* 0x0000004c024c7220 */ /* 0x040fe40000410000 */
[----:B------:R-:W-:Y:S01]  /*11b40*/  FMUL.FTZ R77, R2, R77 ;  /* 0x0000004d024d7220 */ /* 0x000fe20000410000 */
[----:B------:R-:W-:Y:S01]  /*11b50*/  MUFU.EX2 R183, R183 ;  /* 0x000000b700b77308 */ /* 0x000fe20000000800 */
[C---:B------:R-:W-:Y:S04]  /*11b60*/  FMUL.FTZ R78, R0.reuse, R78 ;  /* 0x0000004e004e7220 */ /* 0x040fe80000410000 */
[----:B------:R-:W-:Y:S02]  /*11b70*/  FMUL.FTZ R79, R0, R79 ;  /* 0x0000004f004f7220 */ /* 0x000fe40000410000 */
[--C-:B------:R-:W-:Y:S02]  /*11b80*/  FFMA.FTZ R177, R177, c[0x0][0x2d0], -R178.reuse ;  /* 0x0000b400b1b17a23 */ /* 0x100fe400000108b2 */
[--C-:B------:R-:W-:Y:S01]  /*11b90*/  FFMA.FTZ R226, R175, c[0x0][0x2d0], -R178.reuse ;  /* 0x0000b400afe27a23 */ /* 0x100fe200000108b2 */
[----:B------:R-:W-:Y:S01]  /*11ba0*/  MUFU.EX2 R232, R232 ;  /* 0x000000e800e87308 */ /* 0x000fe20000000800 */
[--C-:B------:R-:W-:Y:S01]  /*11bb0*/  FFMA.FTZ R173, R173, c[0x0][0x2d0], -R178.reuse ;  /* 0x0000b400adad7a23 */ /* 0x100fe200000108b2 */
[C---:B-----5:R-:W-:Y:S03]  /*11bc0*/  HMMA.16816.F32 R76, R128.reuse, R100, R76 ;  /* 0x00000064804c723c */ /* 0x060fe6000000184c */
[C---:B------:R-:W-:Y:S02]  /*11bd0*/  FMUL.FTZ R80, R2.reuse, R80 ;  /* 0x0000005002507220 */ /* 0x040fe40000410000 */
[----:B------:R-:W-:Y:S02]  /*11be0*/  FMUL.FTZ R81, R2, R81 ;  /* 0x0000005102517220 */ /* 0x000fe40000410000 */
[----:B------:R-:W-:Y:S01]  /*11bf0*/  FMUL.FTZ R82, R0, R82 ;  /* 0x0000005200527220 */ /* 0x000fe20000410000 */
[----:B-1----:R-:W-:Y:S01]  /*11c00*/  F2FP.PACK_AB R100, R174, R169 ;  /* 0x000000a9ae64723e */ /* 0x002fe200000000ff */
[----:B------:R-:W-:Y:S01]  /*11c10*/  FMUL.FTZ R83, R0, R83 ;  /* 0x0000005300537220 */ /* 0x000fe20000410000 */
[----:B------:R-:W-:Y:S02]  /*11c20*/  MUFU.EX2 R193, R193 ;  /* 0x000000c100c17308 */ /* 0x000fe40000000800 */
[----:B------:R-:W-:Y:S01]  /*11c30*/  FFMA.FTZ R178, R159, c[0x0][0x2d0], -R178 ;  /* 0x0000b4009fb27a23 */ /* 0x000fe200000108b2 */
[----:B--2---:R-:W-:Y:S01]  /*11c40*/  F2FP.PACK_AB R101, R180, R179 ;  /* 0x000000b3b465723e */ /* 0x004fe200000000ff */
[--C-:B------:R-:W-:Y:S02]  /*11c50*/  FFMA.FTZ R172, R172, c[0x0][0x2d0], -R157.reuse ;  /* 0x0000b400acac7a23 */ /* 0x100fe4000001089d */
[C---:B------:R-:W-:Y:S03]  /*11c60*/  HMMA.16816.F32 R80, R128.reuse, R102, R80 ;  /* 0x000000668050723c */ /* 0x040fe60000001850 */
[--C-:B------:R-:W-:Y:S01]  /*11c70*/  FFMA.FTZ R175, R170, c[0x0][0x2d0], -R157.reuse ;  /* 0x0000b400aaaf7a23 */ /* 0x100fe2000001089d */
[----:B------:R-:W-:Y:S01]  /*11c80*/  MUFU.EX2 R224, R224 ;  /* 0x000000e000e07308 */ /* 0x000fe20000000800 */
[--C-:B------:R-:W-:Y:S02]  /*11c90*/  FFMA.FTZ R170, R158, c[0x0][0x2d0], -R157.reuse ;  /* 0x0000b4009eaa7a23 */ /* 0x100fe4000001089d */
[----:B------:R-:W-:Y:S01]  /*11ca0*/  FFMA.FTZ R157, R156, c[0x0][0x2d0], -R157 ;  /* 0x0000b4009c9d7a23 */ /* 0x000fe2000001089d */
[C---:B------:R-:W-:Y:S04]  /*11cb0*/  HMMA.16816.F32 R84, R128.reuse, R108, R84 ;  /* 0x0000006c8054723c */ /* 0x040fe80000001854 */
[----:B------:R-:W-:Y:S01]  /*11cc0*/  F2FP.PACK_AB R102, R176, R171 ;  /* 0x000000abb066723e */ /* 0x000fe200000000ff */
[----:B------:R-:W-:Y:S01]  /*11cd0*/  FFMA.FTZ R168, R2, R223, R168 ;  /* 0x000000df02a87223 */ /* 0x000fe200000100a8 */
[----:B------:R1:W-:Y:S01]  /*11ce0*/  MUFU.EX2 R229, R157 ;  /* 0x0000009d00e57308 */ /* 0x0003e20000000800 */
[----:B----4-:R-:W-:Y:S01]  /*11cf0*/  F2FP.PACK_AB R103, R182, R181 ;  /* 0x000000b5b667723e */ /* 0x010fe200000000ff */
[C---:B------:R-:W-:Y:S01]  /*11d00*/  HMMA.16816.F32 R88, R128.reuse, R110, R88 ;  /* 0x0000006e8058723c */ /* 0x040fe20000001858 */
[----:B------:R-:W2:Y:S03]  /*11d10*/  LDSM.16.MT88.4 R108, [R184+UR4+0x900] ;  /* 0x00090004b86c783b */ /* 0x000ea60008004200 */
[----:B------:R-:W-:Y:S02]  /*11d20*/  FFMA.FTZ R165, R0, R221, R165 ;  /* 0x000000dd00a57223 */ /* 0x000fe400000100a5 */
[----:B------:R-:W-:Y:S02]  /*11d30*/  FADD.FTZ R167, R167, R168 ;  /* 0x000000a8a7a77221 */ /* 0x000fe40000010000 */
[C---:B---3--:R-:W-:Y:S01]  /*11d40*/  HMMA.16816.F32 R92, R128.reuse, R104, R92 ;  /* 0x00000068805c723c */ /* 0x048fe2000000185c */
[----:B------:R-:W-:Y:S03]  /*11d50*/  MUFU.EX2 R225, R225 ;  /* 0x000000e100e17308 */ /* 0x000fe60000000800 */
[----:B------:R-:W-:Y:S02]  /*11d60*/  FADD.FTZ R165, R164, R165 ;  /* 0x000000a5a4a57221 */ /* 0x000fe40000010000 */
[----:B------:R-:W-:Y:S02]  /*11d70*/  FADD.FTZ R166, R166, R167 ;  /* 0x000000a7a6a67221 */ /* 0x000fe40000010000 */
[----:B------:R-:W-:Y:S01]  /*11d80*/  HMMA.16816.F32 R96, R128, R106, R96 ;  /* 0x0000006a8060723c */ /* 0x000fe20000001860 */
[----:B------:R-:W3:Y:S02]  /*11d90*/  LDSM.16.MT88.4 R104, [R160+0x2900] ;  /* 0x00290000a068783b */ /* 0x000ee40000004200 */
[----:B------:R-:W-:Y:S01]  /*11da0*/  MUFU.EX2 R222, R222 ;  /* 0x000000de00de7308 */ /* 0x000fe20000000800 */
[----:B------:R-:W-:Y:S04]  /*11db0*/  FADD.FTZ R166, R163, R166 ;  /* 0x000000a6a3a67221 */ /* 0x000fe80000010000 */
[C---:B------:R-:W-:Y:S01]  /*11dc0*/  HMMA.16816.F32 R4, R100.reuse, R112, R4 ;  /* 0x000000706404723c */ /* 0x040fe20000001804 */
[----:B-1----:R-:W-:Y:S04]  /*11dd0*/  LDSM.16.MT88.4 R156, [R184+UR4+0x3900] ;  /* 0x00390004b89c783b */ /* 0x002fe80008004200 */
[----:B------:R-:W-:Y:S01]  /*11de0*/  MUFU.EX2 R177, R177 ;  /* 0x000000b100b17308 */ /* 0x000fe20000000800 */
[----:B------:R-:W-:Y:S02]  /*11df0*/  FADD.FTZ R169, R169, R166 ;  /* 0x000000a6a9a97221 */ /* 0x000fe40000010000 */
[C---:B------:R-:W-:Y:S01]  /*11e00*/  HMMA.16816.F32 R8, R100.reuse, R114, R8 ;  /* 0x000000726408723c */ /* 0x040fe20000001808 */
[----:B------:R-:W-:Y:S03]  /*11e10*/  LDSM.16.MT88.4 R112, [R133+0x4900] ;  /* 0x004900008570783b */ /* 0x000fe60000004200 */
[----:B------:R-:W-:Y:S03]  /*11e20*/  FADD.FTZ R174, R174, R169 ;  /* 0x000000a9aeae7221 */ /* 0x000fe60000010000 */
[----:B------:R-:W1:Y:S01]  /*11e30*/  MUFU.EX2 R226, R226 ;  /* 0x000000e200e27308 */ /* 0x000e620000000800 */
[C---:B------:R-:W-:Y:S04]  /*11e40*/  HMMA.16816.F32 R12, R100.reuse, R116, R12 ;  /* 0x00000074640c723c */ /* 0x040fe8000000180c */
[----:B------:R-:W-:Y:S04]  /*11e50*/  FADD.FTZ R171, R171, R174 ;  /* 0x000000aeabab7221 */ /* 0x000fe80000010000 */
[C---:B------:R-:W-:Y:S01]  /*11e60*/  HMMA.16816.F32 R16, R100.reuse, R118, R16 ;  /* 0x000000766410723c */ /* 0x040fe20000001810 */
[----:B------:R-:W-:Y:S01]  /*11e70*/  LDSM.16.MT88.4 R116, [R184+UR4+0x4900] ;  /* 0x00490004b874783b */ /* 0x000fe20008004200 */
[----:B------:R-:W-:Y:S02]  /*11e80*/  MUFU.EX2 R173, R173 ;  /* 0x000000ad00ad7308 */ /* 0x000fe40000000800 */
[----:B------:R-:W-:Y:S04]  /*11e90*/  FADD.FTZ R176, R176, R171 ;  /* 0x000000abb0b07221 */ /* 0x000fe80000010000 */
[C---:B--2---:R-:W-:Y:S04]  /*11ea0*/  HMMA.16816.F32 R20, R100.reuse, R108, R20 ;  /* 0x0000006c6414723c */ /* 0x044fe80000001814 */
[----:B------:R-:W-:Y:S04]  /*11eb0*/  MUFU.EX2 R178, R178 ;  /* 0x000000b200b27308 */ /* 0x000fe80000000800 */
[C---:B------:R-:W-:Y:S01]  /*11ec0*/  HMMA.16816.F32 R24, R100.reuse, R110, R24 ;  /* 0x0000006e6418723c */ /* 0x040fe20000001818 */
[----:B------:R-:W2:Y:S05]  /*11ed0*/  LDSM.16.MT88.4 R108, [R185+UR4+0x4900] ;  /* 0x00490004b96c783b */ /* 0x000eaa0008004200 */
[----:B------:R-:W-:Y:S02]  /*11ee0*/  MUFU.EX2 R172, R172 ;  /* 0x000000ac00ac7308 */ /* 0x000fe40000000800 */
[C---:B------:R-:W-:Y:S08]  /*11ef0*/  HMMA.16816.F32 R28, R100.reuse, R120, R28 ;  /* 0x00000078641c723c */ /* 0x040ff0000000181c */
[C---:B------:R-:W-:Y:S01]  /*11f00*/  HMMA.16816.F32 R32, R100.reuse, R122, R32 ;  /* 0x0000007a6420723c */ /* 0x040fe20000001820 */
[----:B------:R-:W-:Y:S01]  /*11f10*/  LDSM.16.MT88.4 R120, [R160+0x1100] ;  /* 0x00110000a078783b */ /* 0x000fe20000004200 */
[----:B------:R-:W4:Y:S06]  /*11f20*/  MUFU.EX2 R175, R175 ;  /* 0x000000af00af7308 */ /* 0x000f2c0000000800 */
[C---:B------:R-:W-:Y:S04]  /*11f30*/  HMMA.16816.F32 R36, R100.reuse, R124, R36 ;  /* 0x0000007c6424723c */ /* 0x040fe80000001824 */
[----:B------:R-:W5:Y:S04]  /*11f40*/  MUFU.EX2 R170, R170 ;  /* 0x000000aa00aa7308 */ /* 0x000f680000000800 */
[C---:B------:R-:W-:Y:S01]  /*11f50*/  HMMA.16816.F32 R40, R100.reuse, R126, R40 ;  /* 0x0000007e6428723c */ /* 0x040fe20000001828 */
[----:B------:R-:W-:Y:S07]  /*11f60*/  LDSM.16.MT88.4 R124, [R185+UR4+0x3100] ;  /* 0x00310004b97c783b */ /* 0x000fee0008004200 */
[C---:B------:R-:W-:Y:S07]  /*11f70*/  HMMA.16816.F32 R44, R100.reuse, R136, R44 ;  /* 0x00000088642c723c */ /* 0x040fee000000182c */
[----:B-1----:R-:W-:Y:S01]  /*11f80*/  F2FP.PACK_AB R136, R226, R177 ;  /* 0x000000b1e288723e */ /* 0x002fe200000000ff */
[C---:B------:R-:W-:Y:S04]  /*11f90*/  HMMA.16816.F32 R48, R100.reuse, R138, R48 ;  /* 0x0000008a6430723c */ /* 0x040fe80000001830 */
[----:B----4-:R-:W-:Y:S03]  /*11fa0*/  F2FP.PACK_AB R137, R175, R172 ;  /* 0x000000acaf89723e */ /* 0x010fe600000000ff */
[----:B------:R-:W-:Y:S01]  /*11fb0*/  F2FP.PACK_AB R138, R178, R173 ;  /* 0x000000adb28a723e */ /* 0x000fe200000000ff */
[C---:B------:R-:W-:Y:S04]  /*11fc0*/  HMMA.16816.F32 R52, R100.reuse, R140, R52 ;  /* 0x0000008c6434723c */ /* 0x040fe80000001834 */
[----:B-----5:R-:W-:Y:S04]  /*11fd0*/  F2FP.PACK_AB R139, R229, R170 ;  /* 0x000000aae58b723e */ /* 0x020fe800000000ff */
[C---:B------:R-:W-:Y:S01]  /*11fe0*/  HMMA.16816.F32 R56, R100.reuse, R142, R56 ;  /* 0x0000008e6438723c */ /* 0x040fe20000001838 */
[----:B------:R-:W-:Y:S07]  /*11ff0*/  LDSM.16.MT88.4 R140, [R184+UR4+0x1900] ;  /* 0x00190004b88c783b */ /* 0x000fee0008004200 */
[C---:B---3--:R-:W-:Y:S08]  /*12000*/  HMMA.16816.F32 R60, R100.reuse, R104, R60 ;  /* 0x00000068643c723c */ /* 0x048ff0000000183c */
[C---:B------:R-:W-:Y:S01]  /*12010*/  HMMA.16816.F32 R64, R100.reuse, R106, R64 ;  /* 0x0000006a6440723c */ /* 0x040fe20000001840 */
[----:B------:R-:W1:Y:S07]  /*12020*/  LDSM.16.MT88.4 R104, [R160+0x4900] ;  /* 0x00490000a068783b */ /* 0x000e6e0000004200 */
[C---:B--2---:R-:W-:Y:S08]  /*12030*/  HMMA.16816.F32 R68, R100.reuse, R108, R68 ;  /* 0x0000006c6444723c */ /* 0x044ff00000001844 */
[C---:B------:R-:W-:Y:S01]  /*12040*/  HMMA.16816.F32 R72, R100.reuse, R110, R72 ;  /* 0x0000006e6448723c */ /* 0x040fe20000001848 */
[----:B------:R-:W2:Y:S07]  /*12050*/  LDSM.16.MT88.4 R108, [R185+UR4+0x1100] ;  /* 0x00110004b96c783b */ /* 0x000eae0008004200 */
[C---:B------:R-:W-:Y:S08]  /*12060*/  HMMA.16816.F32 R76, R100.reuse, R112, R76 ;  /* 0x00000070644c723c */ /* 0x040ff0000000184c */
[C---:B------:R-:W-:Y:S01]  /*12070*/  HMMA.16816.F32 R80, R100.reuse, R114, R80 ;  /* 0x000000726450723c */ /* 0x040fe20000001850 */
[----:B------:R-:W3:Y:S07]  /*12080*/  LDSM.16.MT88.4 R112, [R133+0x1100] ;  /* 0x001100008570783b */ /* 0x000eee0000004200 */
[C---:B------:R-:W-:Y:S08]  /*12090*/  HMMA.16816.F32 R84, R100.reuse, R116, R84 ;  /* 0x000000746454723c */ /* 0x040ff00000001854 */
[C---:B------:R-:W-:Y:S01]  /*120a0*/  HMMA.16816.F32 R88, R100.reuse, R118, R88 ;  /* 0x000000766458723c */ /* 0x040fe20000001858 */
[----:B------:R-:W4:Y:S07]  /*120b0*/  LDSM.16.MT88.4 R116, [R184+UR4+0x1100] ;  /* 0x00110004b874783b */ /* 0x000f2e0008004200 */
[C---:B-1----:R-:W-:Y:S08]  /*120c0*/  HMMA.16816.F32 R92, R100.reuse, R104, R92 ;  /* 0x00000068645c723c */ /* 0x042ff0000000185c */
[----:B------:R-:W-:Y:S01]  /*120d0*/  HMMA.16816.F32 R96, R100, R106, R96 ;  /* 0x0000006a6460723c */ /* 0x000fe20000001860 */
[----:B------:R-:W1:Y:S06]  /*120e0*/  LDSM.16.MT88.4 R104, [R133+0x3100] ;  /* 0x003100008568783b */ /* 0x000e6c0000004200 */
        /* <DEDUP_REMOVED lines=11> */
[----:B------:R-:W2:Y:S03]  /*121a0*/  LDSM.16.MT88.4 R108, [R184+UR4+0x3100] ;  /* 0x00310004b86c783b */ /* 0x000ea60008004200 */
[----:B------:R-:W-:Y:S04]  /*121b0*/  FADD.FTZ R226, R226, R177 ;  /* 0x000000b1e2e27221 */ /* 0x000fe80000010000 */
[C---:B---3--:R-:W-:Y:S04]  /*121c0*/  HMMA.16816.F32 R12, R100.reuse, R112, R12 ;  /* 0x00000070640c723c */ /* 0x048fe8000000180c */
[----:B------:R-:W-:Y:S04]  /*121d0*/  FADD.FTZ R173, R173, R226 ;  /* 0x000000e2adad7221 */ /* 0x000fe80000010000 */
[C---:B------:R-:W-:Y:S01]  /*121e0*/  HMMA.16816.F32 R16, R100.reuse, R114, R16 ;  /* 0x000000726410723c */ /* 0x040fe20000001810 */
[----:B------:R-:W3:Y:S03]  /*121f0*/  LDSM.16.MT88.4 R112, [R160+0x3100] ;  /* 0x00310000a070783b */ /* 0x000ee60000004200 */
[----:B------:R-:W-:Y:S04]  /*12200*/  FADD.FTZ R223, R178, R173 ;  /* 0x000000adb2df7221 */ /* 0x000fe80000010000 */
[C---:B----4-:R-:W-:Y:S08]  /*12210*/  HMMA.16816.F32 R20, R100.reuse, R116, R20 ;  /* 0x000000746414723c */ /* 0x050ff00000001814 */
[C---:B------:R-:W-:Y:S01]  /*12220*/  HMMA.16816.F32 R24, R100.reuse, R118, R24 ;  /* 0x000000766418723c */ /* 0x040fe20000001818 */
[----:B------:R-:W4:Y:S07]  /*12230*/  LDSM.16.MT88.4 R116, [R185+UR4+0x5100] ;  /* 0x00510004b974783b */ /* 0x000f2e0008004200 */
[C---:B------:R-:W-:Y:S08]  /*12240*/  HMMA.16816.F32 R28, R100.reuse, R120, R28 ;  /* 0x00000078641c723c */ /* 0x040ff0000000181c */
[C---:B------:R-:W-:Y:S01]  /*12250*/  HMMA.16816.F32 R32, R100.reuse, R122, R32 ;  /* 0x0000007a6420723c */ /* 0x040fe20000001820 */
[----:B------:R-:W-:Y:S07]  /*12260*/  LDSM.16.MT88.4 R120, [R160+0x5100] ;  /* 0x00510000a078783b */ /* 0x000fee0000004200 */
[C---:B------:R-:W-:Y:S08]  /*12270*/  HMMA.16816.F32 R36, R100.reuse, R124, R36 ;  /* 0x0000007c6424723c */ /* 0x040ff00000001824 */
[C---:B------:R-:W-:Y:S01]  /*12280*/  HMMA.16816.F32 R40, R100.reuse, R126, R40 ;  /* 0x0000007e6428723c */ /* 0x040fe20000001828 */
[----:B------:R-:W-:Y:S07]  /*12290*/  LDSM.16.MT88.4 R124, [R185+UR4+0x1900] ;  /* 0x00190004b97c783b */ /* 0x000fee0008004200 */
[C---:B-1----:R-:W-:Y:S08]  /*122a0*/  HMMA.16816.F32 R44, R100.reuse, R104, R44 ;  /* 0x00000068642c723c */ /* 0x042ff0000000182c */
[C---:B------:R-:W-:Y:S01]  /*122b0*/  HMMA.16816.F32 R48, R100.reuse, R106, R48 ;  /* 0x0000006a6430723c */ /* 0x040fe20000001830 */
[----:B------:R-:W1:Y:S07]  /*122c0*/  LDSM.16.MT88.4 R104, [R133+0x5100] ;  /* 0x005100008568783b */ /* 0x000e6e0000004200 */
[C---:B--2---:R-:W-:Y:S08]  /*122d0*/  HMMA.16816.F32 R52, R100.reuse, R108, R52 ;  /* 0x0000006c6434723c */ /* 0x044ff00000001834 */
[C---:B------:R-:W-:Y:S01]  /*122e0*/  HMMA.16816.F32 R56, R100.reuse, R110, R56 ;  /* 0x0000006e6438723c */ /* 0x040fe20000001838 */
[----:B------:R-:W2:Y:S07]  /*122f0*/  LDSM.16.MT88.4 R108, [R184+UR4+0x5100] ;  /* 0x00510004b86c783b */ /* 0x000eae0008004200 */
[C---:B---3--:R-:W-:Y:S08]  /*12300*/  HMMA.16816.F32 R60, R100.reuse, R112, R60 ;  /* 0x00000070643c723c */ /* 0x048ff0000000183c */
[C---:B------:R-:W-:Y:S08]  /*12310*/  HMMA.16816.F32 R64, R100.reuse, R114, R64 ;  /* 0x000000726440723c */ /* 0x040ff00000001840 */
[C---:B----4-:R-:W-:Y:S08]  /*12320*/  HMMA.16816.F32 R68, R100.reuse, R116, R68 ;  /* 0x000000746444723c */ /* 0x050ff00000001844 */
[C---:B------:R-:W-:Y:S01]  /*12330*/  HMMA.16816.F32 R72, R100.reuse, R118, R72 ;  /* 0x000000766448723c */ /* 0x040fe20000001848 */
[----:B------:R-:W3:Y:S07]  /*12340*/  LDSM.16.MT88.4 R116, [R133+0x1900] ;  /* 0x001900008574783b */ /* 0x000eee0000004200 */
[C---:B-1----:R-:W-:Y:S08]  /*12350*/  HMMA.16816.F32 R76, R100.reuse, R104, R76 ;  /* 0x00000068644c723c */ /* 0x042ff0000000184c */
[C---:B------:R-:W-:Y:S08]  /*12360*/  HMMA.16816.F32 R80, R100.reuse, R106, R80 ;  /* 0x0000006a6450723c */ /* 0x040ff00000001850 */
[C---:B--2---:R-:W-:Y:S08]  /*12370*/  HMMA.16816.F32 R84, R100.reuse, R108, R84 ;  /* 0x0000006c6454723c */ /* 0x044ff00000001854 */
[C---:B------:R-:W-:Y:S08]  /*12380*/  HMMA.16816.F32 R88, R100.reuse, R110, R88 ;  /* 0x0000006e6458723c */ /* 0x040ff00000001858 */
[C---:B------:R-:W-:Y:S08]  /*12390*/  HMMA.16816.F32 R92, R100.reuse, R120, R92 ;  /* 0x00000078645c723c */ /* 0x040ff0000000185c */
[----:B------:R-:W-:Y:S08]  /*123a0*/  HMMA.16816.F32 R96, R100, R122, R96 ;  /* 0x0000007a6460723c */ /* 0x000ff00000001860 */
[C---:B------:R-:W-:Y:S08]  /*123b0*/  HMMA.16816.F32 R128, R136.reuse, R124, R4 ;  /* 0x0000007c8880723c */ /* 0x040ff00000001804 */
[C---:B------:R-:W-:Y:S01]  /*123c0*/  HMMA.16816.F32 R124, R136.reuse, R126, R8 ;  /* 0x0000007e887c723c */ /* 0x040fe20000001808 */
[----:B------:R-:W1:Y:S07]  /*123d0*/  LDSM.16.MT88.4 R8, [R160+0x3900] ;  /* 0x00390000a008783b */ /* 0x000e6e0000004200 */
[C---:B---3--:R-:W-:Y:S01]  /*123e0*/  HMMA.16816.F32 R120, R136.reuse, R116, R12 ;  /* 0x000000748878723c */ /* 0x048fe2000000180c */
[----:B------:R-:W2:Y:S07]  /*123f0*/  LDSM.16.MT88.4 R12, [R185+UR4+0x5900] ;  /* 0x00590004b90c783b */ /* 0x000eae0008004200 */
[C---:B------:R-:W-:Y:S01]  /*12400*/  HMMA.16816.F32 R116, R136.reuse, R118, R16 ;  /* 0x000000768874723c */ /* 0x040fe20000001810 */
[----:B------:R3:W4:Y:S07]  /*12410*/  LDSM.16.MT88.4 R16, [R133+0x5900] ;  /* 0x005900008510783b */ /* 0x00072e0000004200 */
[C---:B------:R-:W-:Y:S07]  /*12420*/  HMMA.16816.F32 R112, R136.reuse, R140, R20 ;  /* 0x0000008c8870723c */ /* 0x040fee0000001814 */
[----:B------:R-:W-:Y:S01]  /*12430*/  @P0 IADD3 R20, R219, -0x2, RZ ;  /* 0xfffffffedb140810 */ /* 0x000fe20007ffe0ff */
[C---:B------:R-:W-:Y:S04]  /*12440*/  HMMA.16816.F32 R108, R136.reuse, R142, R24 ;  /* 0x0000008e886c723c */ /* 0x040fe80000001818 */
[----:B------:R-:W-:Y:S01]  /*12450*/  @P0 SHF.R.S32.HI R21, RZ, 0x1f, R20 ;  /* 0x0000001fff150819 */ /* 0x000fe20000011414 */
[----:B------:R-:W-:Y:S03]  /*12460*/  @P0 IMAD.WIDE.U32 R22, R20, c[0x0][0x1e0], RZ ;  /* 0x0000780014160a25 */ /* 0x000fe600078e00ff */
[C---:B------:R-:W-:Y:S04]  /*12470*/  HMMA.16816.F32 R104, R136.reuse, R144, R28 ;  /* 0x000000908868723c */ /* 0x040fe8000000181c */
[----:B------:R-:W-:Y:S01]  /*12480*/  @P0 SHF.L.U32 R26, R22, 0x6, RZ ;  /* 0x00000006161a0819 */ /* 0x000fe200000006ff */
[----:B------:R-:W-:Y:S01]  /*12490*/  @P0 IMAD R21, R21, c[0x0][0x1e0], RZ ;  /* 0x0000780015150a24 */ /* 0x000fe200078e02ff */
[----:B---3--:R-:W-:Y:S02]  /*124a0*/  MOV R133, R132 ;  /* 0x0000008400857202 */ /* 0x008fe40000000f00 */
[C---:B------:R-:W-:Y:S04]  /*124b0*/  HMMA.16816.F32 R100, R136.reuse, R146, R32 ;  /* 0x000000928864723c */ /* 0x040fe80000001820 */
[----:B------:R-:W-:Y:S04]  /*124c0*/  @P0 IMAD R21, R20, c[0x0][0x1e4], R21 ;  /* 0x0000790014150a24 */ /* 0x000fe800078e0215 */
[C---:B------:R-:W-:Y:S04]  /*124d0*/  HMMA.16816.F32 R36, R136.reuse, R148, R36 ;  /* 0x000000948824723c */ /* 0x040fe80000001824 */
[----:B------:R-:W-:Y:S04]  /*124e0*/  @P0 IADD3 R21, R23, R21, RZ ;  /* 0x0000001517150210 */ /* 0x000fe80007ffe0ff */
[C---:B------:R-:W-:Y:S04]  /*124f0*/  HMMA.16816.F32 R40, R136.reuse, R150, R40 ;  /* 0x000000968828723c */ /* 0x040fe80000001828 */
[----:B------:R-:W-:Y:S04]  /*12500*/  @P0 SHF.L.U64.HI R25, R22, 0x6, R21 ;  /* 0x0000000616190819 */ /* 0x000fe80000010215 */
[C---:B------:R-:W-:Y:S08]  /*12510*/  HMMA.16816.F32 R44, R136.reuse, R152, R44 ;  /* 0x00000098882c723c */ /* 0x040ff0000000182c */
[C---:B------:R-:W-:Y:S08]  /*12520*/  HMMA.16816.F32 R48, R136.reuse, R154, R48 ;  /* 0x0000009a8830723c */ /* 0x040ff00000001830 */
[C---:B------:R-:W-:Y:S08]  /*12530*/  HMMA.16816.F32 R52, R136.reuse, R156, R52 ;  /* 0x0000009c8834723c */ /* 0x040ff00000001834 */
[C---:B------:R-:W-:Y:S08]  /*12540*/  HMMA.16816.F32 R56, R136.reuse, R158, R56 ;  /* 0x0000009e8838723c */ /* 0x040ff00000001838 */
[C---:B-1----:R-:W-:Y:S07]  /*12550*/  HMMA.16816.F32 R60, R136.reuse, R8, R60 ;  /* 0x00000008883c723c */ /* 0x042fee000000183c */
[----:B------:R-:W-:Y:S01]  /*12560*/  @P0 IADD3 R8, P1, R26, R204, RZ ;  /* 0x000000cc1a080210 */ /* 0x000fe20007f3e0ff */
[C---:B------:R-:W-:Y:S04]  /*12570*/  HMMA.16816.F32 R64, R136.reuse, R10, R64 ;  /* 0x0000000a8840723c */ /* 0x040fe80000001840 */
[----:B------:R-:W-:Y:S02]  /*12580*/  @P0 IADD3.X R9, R25, R209, RZ, P1, !PT ;  /* 0x000000d119090210 */ /* 0x000fe40000ffe4ff */
[----:B------:R-:W-:Y:S02]  /*12590*/  @P0 LEA R22, P3, R8, c[0x0][0x1c8], 0x1 ;  /* 0x0000720008160a11 */ /* 0x000fe400078608ff */
[----:B------:R-:W-:Y:S01]  /*125a0*/  @P0 IADD3 R11, P2, R26, R213, RZ ;  /* 0x000000d51a0b0210 */ /* 0x000fe20007f5e0ff */
[C---:B--2---:R-:W-:Y:S03]  /*125b0*/  HMMA.16816.F32 R68, R136.reuse, R12, R68 ;  /* 0x0000000c8844723c */ /* 0x044fe60000001844 */
[----:B------:R-:W-:Y:S02]  /*125c0*/  @P0 LEA R20, P1, R11, c[0x0][0x1c8], 0x1 ;  /* 0x000072000b140a11 */ /* 0x000fe400078208ff */
[----:B------:R-:W-:Y:S02]  /*125d0*/  @P0 IADD3.X R10, R25, R212, RZ, P2, !PT ;  /* 0x000000d4190a0210 */ /* 0x000fe400017fe4ff */
[----:B------:R-:W-:Y:S01]  /*125e0*/  @P0 LEA.HI.X R23, R8, c[0x0][0x1cc], R9, 0x1, P3 ;  /* 0x0000730008170a11 */ /* 0x000fe200018f0c09 */
[C---:B------:R-:W-:Y:S04]  /*125f0*/  HMMA.16816.F32 R72, R136.reuse, R14, R72 ;  /* 0x0000000e8848723c */ /* 0x040fe80000001848 */
[----:B------:R-:W-:Y:S02]  /*12600*/  @P0 LEA.HI.X R21, R11, c[0x0][0x1cc], R10, 0x1, P1 ;  /* 0x000073000b150a11 */ /* 0x000fe400008f0c0a */
[----:B------:R-:W1:Y:S01]  /*12610*/  LDSM.16.MT88.4 R8, [R184+UR4+0x5900] ;  /* 0x00590004b808783b */ /* 0x000e620008004200 */
[----:B------:R-:W-:Y:S01]  /*12620*/  @P0 IADD3 R24, P1, R197, R26, RZ ;  /* 0x0000001ac5180210 */ /* 0x000fe20007f3e0ff */
[C---:B----4-:R-:W-:Y:S04]  /*12630*/  HMMA.16816.F32 R76, R136.reuse, R16, R76 ;  /* 0x00000010884c723c */ /* 0x050fe8000000184c */
[----:B------:R-:W-:Y:S02]  /*12640*/  @P0 IADD3 R12, P4, R24, R204, RZ ;  /* 0x000000cc180c0210 */ /* 0x000fe40007f9e0ff */
[----:B------:R-:W-:Y:S02]  /*12650*/  @P0 IADD3.X R29, R196, R25, RZ, P1, !PT ;  /* 0x00000019c41d0210 */ /* 0x000fe40000ffe4ff */
[----:B------:R-:W-:Y:S01]  /*12660*/  @P0 LEA R30, P1, R12, c[0x0][0x1c8], 0x1 ;  /* 0x000072000c1e0a11 */ /* 0x000fe200078208ff */
[C---:B------:R-:W-:Y:S03]  /*12670*/  HMMA.16816.F32 R80, R136.reuse, R18, R80 ;  /* 0x000000128850723c */ /* 0x040fe60000001850 */
[----:B------:R-:W-:Y:S02]  /*12680*/  @P0 IADD3.X R13, R29, R209, RZ, P4, !PT ;  /* 0x000000d11d0d0210 */ /* 0x000fe400027fe4ff */
[----:B------:R-:W-:Y:S02]  /*12690*/  @P0 IADD3 R2, P3, R26, R211, RZ ;  /* 0x000000d31a020210 */ /* 0x000fe40007f7e0ff */
[----:B------:R-:W-:Y:S02]  /*126a0*/  @P0 LEA.HI.X R31, R12, c[0x0][0x1cc], R13, 0x1, P1 ;  /* 0x000073000c1f0a11 */ /* 0x000fe400008f0c0d */
[----:B------:R-:W2:Y:S01]  /*126b0*/  LDSM.16.MT88.4 R12, [R160+0x5900] ;  /* 0x00590000a00c783b */ /* 0x000ea20000004200 */
[C---:B------:R-:W-:Y:S02]  /*126c0*/  ISETP.GE.AND P1, PT, R218.reuse, 0x1, PT ;  /* 0x00000001da00780c */ /* 0x040fe40003f26270 */
[----:B------:R-:W-:Y:S02]  /*126d0*/  IADD3 R218, R218, 0x1, RZ ;  /* 0x00000001dada7810 */ /* 0x000fe40007ffe0ff */
[----:B------:R-:W-:Y:S02]  /*126e0*/  @P0 LEA R26, P2, R2, c[0x0][0x1c8], 0x1 ;  /* 0x00007200021a0a11 */ /* 0x000fe400078408ff */
[----:B------:R-:W-:Y:S02]  /*126f0*/  SEL R218, R218, RZ, !P1 ;  /* 0x000000ffdada7207 */ /* 0x000fe40004800000 */
[----:B------:R-:W-:Y:S02]  /*12700*/  @P0 IADD3.X R25, R25, R210, RZ, P3, !PT ;  /* 0x000000d219190210 */ /* 0x000fe40001ffe4ff */
[----:B------:R-:W-:Y:S01]  /*12710*/  @P0 IADD3 R0, P4, R24, R213, RZ ;  /* 0x000000d518000210 */ /* 0x000fe20007f9e0ff */
[----:B------:R-:W-:Y:S01]  /*12720*/  @P0 IMAD R28, R218, 0x3000, R201 ;  /* 0x00003000da1c0824 */ /* 0x000fe200078e02c9 */
[----:B------:R-:W-:Y:S01]  /*12730*/  @P0 LEA.HI.X R27, R2, c[0x0][0x1cc], R25, 0x1, P2 ;  /* 0x00007300021b0a11 */ /* 0x000fe200010f0c19 */
[----:B------:R-:W-:Y:S01]  /*12740*/  FADD.FTZ R2, R162, R165 ;  /* 0x000000a5a2027221 */ /* 0x000fe20000010000 */
[----:B------:R-:W-:Y:S02]  /*12750*/  @P0 IADD3 R16, P2, R24, R211, RZ ;  /* 0x000000d318100210 */ /* 0x000fe40007f5e0ff */
[C---:B------:R-:W-:Y:S01]  /*12760*/  @P0 LEA R24, P3, R0.reuse, c[0x0][0x1c8], 0x1 ;  /* 0x0000720000180a11 */ /* 0x040fe200078608ff */
[----:B------:R-:W-:Y:S01]  /*12770*/  FADD.FTZ R2, R161, R2 ;  /* 0x00000002a1027221 */ /* 0x000fe20000010000 */
[----:B------:R-:W-:Y:S01]  /*12780*/  @P0 IADD3.X R17, R29, R212, RZ, P4, !PT ;  /* 0x000000d41d110210 */ /* 0x000fe200027fe4ff */
[C---:B-1----:R-:W-:Y:S03]  /*12790*/  HMMA.16816.F32 R84, R136.reuse, R8, R84 ;  /* 0x000000088854723c */ /* 0x042fe60000001854 */
[----:B------:R-:W-:Y:S01]  /*127a0*/  @P0 LEA.HI.X R25, R0, c[0x0][0x1cc], R17, 0x1, P3 ;  /* 0x0000730000190a11 */ /* 0x000fe200018f0c11 */
[----:B------:R-:W-:Y:S01]  /*127b0*/  FADD.FTZ R179, R179, R2 ;  /* 0x00000002b3b37221 */ /* 0x000fe20000010000 */
[----:B------:R-:W-:Y:S02]  /*127c0*/  @P0 SHF.L.U32 R17, R28, 0x1, RZ ;  /* 0x000000011c110819 */ /* 0x000fe400000006ff */
[----:B------:R-:W-:Y:S01]  /*127d0*/  LOP3.LUT P4, RZ, R194, 0x1, RZ, 0xc0, !PT ;  /* 0x00000001c2ff7812 */ /* 0x000fe2000788c0ff */
[----:B------:R-:W-:Y:S01]  /*127e0*/  FADD.FTZ R180, R180, R179 ;  /* 0x000000b3b4b47221 */ /* 0x000fe20000010000 */
[C---:B------:R-:W-:Y:S01]  /*127f0*/  @P0 LEA R18, P1, R16.reuse, c[0x0][0x1c8], 0x1 ;  /* 0x0000720010120a11 */ /* 0x040fe200078208ff */
[----:B------:R-:W-:Y:S01]  /*12800*/  @!PT LDS RZ, [RZ] ;  /* 0x00000000fffff984 */ /* 0x000fe20000000800 */
[----:B------:R-:W-:Y:S01]  /*12810*/  @!PT LDS RZ, [RZ] ;  /* 0x00000000fffff984 */ /* 0x000fe20000000800 */
[----:B------:R-:W-:Y:S01]  /*12820*/  @!PT LDS RZ, [RZ] ;  /* 0x00000000fffff984 */ /* 0x000fe20000000800 */
[----:B------:R1:W-:Y:S01]  /*12830*/  @P0 LDGSTS.E.BYPASS.LTC128B.128 [R17+0xc100], [R22.64], !P6 ;  /* 0x0c10000016110fae */ /* 0x0003e2000f101d46 */
[C---:B------:R-:W-:Y:S03]  /*12840*/  HMMA.16816.F32 R88, R136.reuse, R10, R88 ;  /* 0x0000000a8858723c */ /* 0x040fe60000001858 */
[----:B------:R-:W-:Y:S01]  /*12850*/  @P0 IADD3.X R29, R29, R210, RZ, P2, !PT ;  /* 0x000000d21d1d0210 */ /* 0x000fe200017fe4ff */
[----:B------:R-:W-:Y:S01]  /*12860*/  FADD.FTZ R181, R181, R180 ;  /* 0x000000b4b5b57221 */ /* 0x000fe20000010000 */
[----:B------:R-:W-:Y:S02]  /*12870*/  MOV R0, R3 ;  /* 0x0000000300007202 */ /* 0x000fe40000000f00 */
[----:B------:R1:W-:Y:S01]  /*12880*/  @P0 LDGSTS.E.BYPASS.LTC128B.128 [R17+0xe100], [R20.64], !P5 ;  /* 0x0e10000014110fae */ /* 0x0003e2000e901d46 */
[----:B------:R-:W-:Y:S01]  /*12890*/  @P0 LEA.HI.X R19, R16, c[0x0][0x1cc], R29, 0x1, P1 ;  /* 0x0000730010130a11 */ /* 0x000fe200008f0c1d */
[----:B------:R-:W-:Y:S01]  /*128a0*/  FADD.FTZ R182, R182, R181 ;  /* 0x000000b5b6b67221 */ /* 0x000fe20000010000 */
[C---:B--2---:R-:W-:Y:S03]  /*128b0*/  HMMA.16816.F32 R92, R136.reuse, R12, R92 ;  /* 0x0000000c885c723c */ /* 0x044fe6000000185c */
[----:B------:R-:W-:Y:S02]  /*128c0*/  FADD.FTZ R193, R193, R182 ;  /* 0x000000b6c1c17221 */ /* 0x000fe40000010000 */
[----:B------:R1:W-:Y:S02]  /*128d0*/  @P0 LDGSTS.E.BYPASS.LTC128B.128 [R17+0x10100], [R26.64], !P4 ;  /* 0x101000001a110fae */ /* 0x0003e4000e101d46 */
[----:B------:R-:W-:Y:S01]  /*128e0*/  FADD.FTZ R224, R224, R193 ;  /* 0x000000c1e0e07221 */ /* 0x000fe20000010000 */
[----:B------:R-:W-:Y:S04]  /*128f0*/  HMMA.16816.F32 R96, R136, R14, R96 ;  /* 0x0000000e8860723c */ /* 0x000fe80000001860 */
[----:B------:R-:W-:Y:S01]  /*12900*/  FADD.FTZ R225, R225, R224 ;  /* 0x000000e0e1e17221 */ /* 0x000fe20000010000 */
[----:B------:R1:W-:Y:S03]  /*12910*/  @P0 LDGSTS.E.BYPASS.LTC128B.128 [R17+0xd100], [R30.64], !P6 ;  /* 0x0d1000001e110fae */ /* 0x0003e6000f101d46 */
[----:B------:R-:W-:Y:S04]  /*12920*/  FADD.FTZ R225, R222, R225 ;  /* 0x000000e1dee17221 */ /* 0x000fe80000010000 */
[----:B------:R-:W-:Y:S01]  /*12930*/  FADD.FTZ R172, R172, R225 ;  /* 0x000000e1acac7221 */ /* 0x000fe20000010000 */
[----:B------:R1:W-:Y:S03]  /*12940*/  @P0 LDGSTS.E.BYPASS.LTC128B.128 [R17+0xf100], [R24.64], !P5 ;  /* 0x0f10000018110fae */ /* 0x0003e6000e901d46 */
[----:B------:R-:W-:Y:S04]  /*12950*/  FADD.FTZ R175, R175, R172 ;  /* 0x000000acafaf7221 */ /* 0x000fe80000010000 */
[----:B------:R-:W-:Y:S01]  /*12960*/  FADD.FTZ R170, R170, R175 ;  /* 0x000000afaaaa7221 */ /* 0x000fe20000010000 */
[----:B------:R1:W-:Y:S01]  /*12970*/  @P0 LDGSTS.E.BYPASS.LTC128B.128 [R17+0x11100], [R18.64], !P4 ;  /* 0x1110000012110fae */ /* 0x0003e2000e101d46 */
[----:B------:R-:W-:Y:S02]  /*12980*/  ISETP.GT.AND P0, PT, R219, RZ, PT ;  /* 0x000000ffdb00720c */ /* 0x000fe40003f04270 */
[----:B------:R-:W-:Y:S01]  /*12990*/  FADD.FTZ R221, R229, R170 ;  /* 0x000000aae5dd7221 */ /* 0x000fe20000010000 */
[----:B------:R-:W-:Y:S04]  /*129a0*/  MOV R219, R220 ;  /* 0x000000dc00db7202 */ /* 0x000fe80000000f00 */
[----:B------:R-:W0:Y:S06]  /*129b0*/  LDGDEPBAR ;  /* 0x00000000000079af */ /* 0x000e2c0000000000 */
[----:B------:R-:W-:-:S05]  /*129c0*/  @P0 BRA `(.L_x_768) ;  /* 0xffffd1c000000947 */ /* 0x000fca000383ffff */
.L_x_767:
[----:B-1----:R-:W1:Y:S01]  /*129d0*/  SHFL.BFLY PT, R6, R223, 0x2, 0x1f ;  /* 0x0c401f00df067f89 */ /* 0x002e6200000e0000 */
[----:B------:R-:W-:-:S02]  /*129e0*/  MOV R4, RZ ;  /* 0x000000ff00047202 */ /* 0x000fc40000000f00 */
[----:B------:R-:W-:Y:S01]  /*129f0*/  MOV R2, RZ ;  /* 0x000000ff00027202 */ /* 0x000fe20000000f00 */
[----:B------:R-:W2:Y:S01]  /*12a00*/  SHFL.BFLY PT, R0, R221, 0x2, 0x1f ;  /* 0x0c401f00dd007f89 */ /* 0x000ea200000e0000 */
        /* <DEDUP_REMOVED lines=12> */
[----:B------:R-:W-:-:S03]  /*12ad0*/  @P0 MOV R16, 0x3f317218 ;  /* 0x3f31721800100802 */ /* 0x000fc60000000f00 */
[----:B------:R-:W-:Y:S02]  /*12ae0*/  @P1 FMUL.FTZ R14, R14, c[0x0][0x2d0] ;  /* 0x0000b4000e0e1a20 */ /* 0x000fe40000410000 */
[----:B------:R-:W2:Y:S01]  /*12af0*/  @P1 MUFU.LG2 R5, R5 ;  /* 0x0000000500051308 */ /* 0x000ea20000000c00 */
[----:B------:R-:W-:-:S07]  /*12b00*/  @P0 FMUL.FTZ R16, R16, c[0x0][0x2d0] ;  /* 0x0000b40010100a20 */ /* 0x000fce0000410000 */
[----:B------:R-:W3:Y:S01]  /*12b10*/  @P0 MUFU.LG2 R13, R0 ;  /* 0x00000000000d0308 */ /* 0x000ee20000000c00 */
[C---:B-1----:R-:W-:Y:S02]  /*12b20*/  FMUL.FTZ R128, R4.reuse, R128 ;  /* 0x0000008004807220 */ /* 0x042fe40000410000 */
[C---:B------:R-:W-:Y:S02]  /*12b30*/  FMUL.FTZ R129, R4.reuse, R129 ;  /* 0x0000008104817220 */ /* 0x040fe40000410000 */
[C---:B------:R-:W-:Y:S02]  /*12b40*/  FMUL.FTZ R124, R4.reuse, R124 ;  /* 0x0000007c047c7220 */ /* 0x040fe40000410000 */
[C---:B------:R-:W-:Y:S01]  /*12b50*/  FMUL.FTZ R125, R4.reuse, R125 ;  /* 0x0000007d047d7220 */ /* 0x040fe20000410000 */
[----:B------:R1:W4:Y:S01]  /*12b60*/  @P0 MUFU.RCP R2, R0 ;  /* 0x0000000000020308 */ /* 0x0003220000001000 */
[----:B--2---:R-:W-:Y:S02]  /*12b70*/  @P1 FMUL.FTZ R5, R5, 0.69314718246459960938 ;  /* 0x3f31721805051820 */ /* 0x004fe40000410000 */
[----:B------:R-:W-:-:S02]  /*12b80*/  FMUL.FTZ R120, R4, R120 ;  /* 0x0000007804787220 */ /* 0x000fc40000410000 */
[C---:B------:R-:W-:Y:S02]  /*12b90*/  FMUL.FTZ R121, R4.reuse, R121 ;  /* 0x0000007904797220 */ /* 0x040fe40000410000 */
[C---:B------:R-:W-:Y:S02]  /*12ba0*/  FMUL.FTZ R116, R4.reuse, R116 ;  /* 0x0000007404747220 */ /* 0x040fe40000410000 */
[----:B---3--:R-:W-:Y:S02]  /*12bb0*/  @P0 FMUL.FTZ R13, R13, 0.69314718246459960938 ;  /* 0x3f3172180d0d0820 */ /* 0x008fe40000410000 */
[C---:B------:R-:W-:Y:S02]  /*12bc0*/  FMUL.FTZ R117, R4.reuse, R117 ;  /* 0x0000007504757220 */ /* 0x040fe40000410000 */
[C---:B------:R-:W-:Y:S02]  /*12bd0*/  FMUL.FTZ R112, R4.reuse, R112 ;  /* 0x0000007004707220 */ /* 0x040fe40000410000 */
[C---:B------:R-:W-:Y:S01]  /*12be0*/  FMUL.FTZ R113, R4.reuse, R113 ;  /* 0x0000007104717220 */ /* 0x040fe20000410000 */
[----:B-1----:R-:W-:Y:S01]  /*12bf0*/  MOV R0, 0xff800000 ;  /* 0xff80000000007802 */ /* 0x002fe20000000f00 */
        /* <DEDUP_REMOVED lines=38> */
[C---:B----4-:R-:W-:Y:S02]  /*12e60*/  FMUL.FTZ R130, R2.reuse, R130 ;  /* 0x0000008202827220 */ /* 0x050fe40000410000 */
        /* <DEDUP_REMOVED lines=47> */
[----:B------:R-:W-:Y:S02]  /*13160*/  @P1 FFMA.FTZ R0, R14, R132, R5 ;  /* 0x000000840e001223 */ /* 0x000fe40000010005 */
[----:B------:R-:W-:Y:S02]  /*13170*/  @P0 FFMA.FTZ R12, R16, R3, R13 ;  /* 0x00000003100c0223 */ /* 0x000fe4000001000d */
.L_x_720:
[----:B------:R-:W-:Y:S01]  /*13180*/  SHF.R.S32.HI R2, RZ, 0x1f, R195 ;  /* 0x0000001fff027819 */ /* 0x000fe200000114c3 */
[----:B------:R-:W-:Y:S05]  /*13190*/  @P2 BRA `(.L_x_769) ;  /* 0x0000168000002947 */ /* 0x000fea0003800000 */
[----:B------:R-:W1:Y:S01]  /*131a0*/  S2R R3, SR_TID.X ;  /* 0x0000000000037919 */ /* 0x000e620000002100 */
[----:B------:R-:W-:Y:S02]  /*131b0*/  F2FP.PACK_AB R8, R9, R8 ;  /* 0x000000080908723e */ /* 0x000fe400000000ff */
[----:B------:R-:W-:Y:S01]  /*131c0*/  F2FP.PACK_AB R6, R7, R6 ;  /* 0x000000060706723e */ /* 0x000fe200000000ff */
[----:B------:R-:W-:Y:S01]  /*131d0*/  BAR.SYNC.DEFER_BLOCKING 0x1, 0x100 ;  /* 0x0044000000007b1d */ /* 0x000fe20000010000 */
[----:B------:R-:W-:Y:S01]  /*131e0*/  F2FP.PACK_AB R4, R11, R4 ;  /* 0x000000040b04723e */ /* 0x000fe200000000ff */
[----:B------:R-:W-:Y:S01]  /*131f0*/  IMAD.MOV.U32 R11, RZ, RZ, 0x20 ;  /* 0x00000020ff0b7424 */ /* 0x000fe200078e00ff */
        /* <DEDUP_REMOVED lines=9> */
[----:B-1----:R-:W-:Y:S02]  /*13290*/  SHF.R.S32.HI R14, RZ, 0x1f, R3 ;  /* 0x0000001fff0e7819 */ /* 0x002fe40000011403 */
[----:B------:R-:W-:Y:S02]  /*132a0*/  F2FP.PACK_AB R114, R115, R114 ;  /* 0x000000727372723e */ /* 0x000fe400000000ff */
[----:B------:R-:W-:Y:S02]  /*132b0*/  LEA.HI R5, R14, R3, RZ, 0x2 ;  /* 0x000000030e057211 */ /* 0x000fe400078f10ff */
[----:B------:R-:W-:-:S02]  /*132c0*/  F2FP.PACK_AB R108, R109, R108 ;  /* 0x0000006c6d6c723e */ /* 0x000fc400000000ff */
        /* <DEDUP_REMOVED lines=23> */
[----:B------:R-:W-:Y:S01]  /*13440*/  SEL R16, R11, 0xffffffe0, !P1 ;  /* 0xffffffe00b107807 */ /* 0x000fe20004800000 */
[----:B------:R-:W-:Y:S01]  /*13450*/  IMAD.SHL.U32 R17, R17, 0x2, RZ ;  /* 0x0000000211117824 */ /* 0x000fe200078e00ff */
[----:B------:R-:W-:Y:S02]  /*13460*/  F2FP.PACK_AB R38, R39, R38 ;  /* 0x000000262726723e */ /* 0x000fe400000000ff */
[----:B------:R-:W-:Y:S01]  /*13470*/  F2FP.PACK_AB R40, R41, R40 ;  /* 0x000000282928723e */ /* 0x000fe200000000ff */
[C---:B------:R-:W-:Y:S01]  /*13480*/  IMAD.IADD R11, R17.reuse, 0x1, R16 ;  /* 0x00000001110b7824 */ /* 0x040fe200078e0210 */
[C---:B------:R-:W-:Y:S01]  /*13490*/  IADD3 R9, R17.reuse, 0x80, RZ ;  /* 0x0000008011097810 */ /* 0x040fe20007ffe0ff */
[----:B------:R-:W-:Y:S01]  /*134a0*/  STS [R17+0x80], R128 ;  /* 0x0000808011007388 */ /* 0x000fe20000000800 */
[----:B------:R-:W-:Y:S02]  /*134b0*/  IADD3 R7, R17, 0x70, RZ ;  /* 0x0000007011077810 */ /* 0x000fe40007ffe0ff */
[----:B------:R-:W-:Y:S01]  /*134c0*/  @P0 IADD3 R7, R9, 0x10, RZ ;  /* 0x0000001009070810 */ /* 0x000fe20007ffe0ff */
[----:B------:R-:W-:Y:S01]  /*134d0*/  IMAD.MOV.U32 R9, RZ, RZ, 0x40 ;  /* 0x00000040ff097424 */ /* 0x000fe200078e00ff */
[----:B------:R-:W-:Y:S01]  /*134e0*/  STS [R17+0x480], R130 ;  /* 0x0004808211007388 */ /* 0x000fe20000000800 */
[----:B------:R-:W-:-:S02]  /*134f0*/  F2FP.PACK_AB R42, R43, R42 ;  /* 0x0000002a2b2a723e */ /* 0x000fc400000000ff */
[----:B------:R-:W-:Y:S01]  /*13500*/  F2FP.PACK_AB R44, R45, R44 ;  /* 0x0000002c2d2c723e */ /* 0x000fe200000000ff */
[----:B------:R-:W-:Y:S01]  /*13510*/  STS [R7], R124 ;  /* 0x0000007c07007388 */ /* 0x000fe20000000800 */
[----:B------:R-:W-:Y:S01]  /*13520*/  SEL R20, R9, 0xffffffc0, !P2 ;  /* 0xffffffc009147807 */ /* 0x000fe20005000000 */
[--C-:B------:R-:W-:Y:S01]  /*13530*/  IMAD.IADD R9, R16, 0x1, R7.reuse ;  /* 0x0000000110097824 */ /* 0x100fe200078e0207 */
[----:B------:R-:W-:Y:S01]  /*13540*/  F2FP.PACK_AB R46, R47, R46 ;  /* 0x0000002e2f2e723e */ /* 0x000fe200000000ff */
[----:B------:R-:W-:Y:S01]  /*13550*/  STS [R7+0x400], R126 ;  /* 0x0004007e07007388 */ /* 0x000fe20000000800 */
[----:B------:R-:W-:Y:S01]  /*13560*/  F2FP.PACK_AB R48, R49, R48 ;  /* 0x000000303130723e */ /* 0x000fe200000000ff */
[--C-:B------:R-:W-:Y:S01]  /*13570*/  IMAD.IADD R15, R17, 0x1, R20.reuse ;  /* 0x00000001110f7824 */ /* 0x100fe200078e0214 */
[----:B------:R-:W-:Y:S01]  /*13580*/  F2FP.PACK_AB R50, R51, R50 ;  /* 0x000000323332723e */ /* 0x000fe200000000ff */
[C---:B------:R-:W-:Y:S01]  /*13590*/  IMAD.IADD R19, R20.reuse, 0x1, R7 ;  /* 0x0000000114137824 */ /* 0x040fe200078e0207 */
[----:B------:R-:W-:Y:S01]  /*135a0*/  STS [R11+0x80], R120 ;  /* 0x000080780b007388 */ /* 0x000fe20000000800 */
[----:B------:R-:W-:Y:S01]  /*135b0*/  IMAD.IADD R21, R20, 0x1, R11 ;  /* 0x0000000114157824 */ /* 0x000fe200078e020b */
[----:B------:R-:W-:Y:S01]  /*135c0*/  F2FP.PACK_AB R52, R53, R52 ;  /* 0x000000343534723e */ /* 0x000fe200000000ff */
[----:B------:R-:W-:Y:S01]  /*135d0*/  IMAD.IADD R23, R9, 0x1, R20 ;  /* 0x0000000109177824 */ /* 0x000fe200078e0214 */
        /* <DEDUP_REMOVED lines=60> */
[----:B------:R-:W-:Y:S01]  /*139a0*/  STS [R15+0x8080], R6 ;  /* 0x008080060f007388 */ /* 0x000fe20000000800 */
[----:B------:R-:W-:-:S03]  /*139b0*/  IMAD.WIDE R24, R192, R17, c[0x0][0x500] ;  /* 0x00014000c0187625 */ /* 0x000fc600078e0211 */
[----:B------:R1:W-:Y:S04]  /*139c0*/  STS [R15+0x8480], R4 ;  /* 0x008480040f007388 */ /* 0x0003e80000000800 */
[----:B------:R2:W-:Y:S04]  /*139d0*/  STS [R19+0x8000], R8 ;  /* 0x0080000813007388 */ /* 0x0005e80000000800 */
[----:B------:R2:W-:Y:S04]  /*139e0*/  STS [R19+0x8400], R90 ;  /* 0x0084005a13007388 */ /* 0x0005e80000000800 */
[----:B------:R2:W-:Y:S04]  /*139f0*/  STS [R21+0x8080], R10 ;  /* 0x0080800a15007388 */ /* 0x0005e80000000800 */
[----:B------:R2:W-:Y:S04]  /*13a00*/  STS [R21+0x8480], R94 ;  /* 0x0084805e15007388 */ /* 0x0005e80000000800 */
[----:B------:R2:W-:Y:S04]  /*13a10*/  STS [R23+0x8000], R96 ;  /* 0x0080006017007388 */ /* 0x0005e80000000800 */
[----:B------:R2:W-:Y:S04]  /*13a20*/  STS [R23+0x8400], R98 ;  /* 0x0084006217007388 */ /* 0x0005e80000000800 */
[----:B------:R-:W-:Y:S01]  /*13a30*/  BAR.SYNC.DEFER_BLOCKING 0x1, 0x100 ;  /* 0x0044000000007b1d */ /* 0x000fe20000010000 */
[----:B-1----:R-:W-:-:S02]  /*13a40*/  IMAD.MOV.U32 R4, RZ, RZ, c[0x0][0x388] ;  /* 0x0000e200ff047624 */ /* 0x002fc400078e00ff */
[----:B------:R-:W-:-:S03]  /*13a50*/  @P1 IMAD.WIDE R16, R192, R17, c[0x0][0x508] ;  /* 0x00014200c0101625 */ /* 0x000fc600078e0211 */
[----:B------:R-:W3:Y:S04]  /*13a60*/  @P0 LDG.E R9, [R24.64] ;  /* 0x0000000618090981 */ /* 0x000ee8000c1e1900 */
[----:B------:R2:W5:Y:S01]  /*13a70*/  @P1 LDG.E R4, [R16.64] ;  /* 0x0000000610041981 */ /* 0x000562000c1e1900 */
[----:B------:R-:W-:Y:S02]  /*13a80*/  CS2R R6, SRZ ;  /* 0x0000000000067805 */ /* 0x000fe4000001ff00 */
[--C-:B---3--:R-:W-:Y:S01]  /*13a90*/  @P0 SHF.R.S32.HI R7, RZ, 0x1f, R9.reuse ;  /* 0x0000001fff070819 */ /* 0x108fe20000011409 */
[----:B------:R-:W-:Y:S01]  /*13aa0*/  @P0 IMAD.MOV.U32 R6, RZ, RZ, R9 ;  /* 0x000000ffff060224 */ /* 0x000fe200078e0009 */
[----:B------:R-:W-:Y:S05]  /*13ab0*/  @P1 BRA `(.L_x_770) ;  /* 0x0000004000001947 */ /* 0x000fea0003800000 */
[----:B--2---:R-:W-:Y:S05]  /*13ac0*/  @!P0 BRA `(.L_x_770) ;  /* 0x0000003000008947 */ /* 0x004fea0003800000 */
[----:B-----5:R-:W2:Y:S04]  /*13ad0*/  LDG.E R4, [R24.64] ;  /* 0x0000000618047981 */ /* 0x020ea8000c1e1900 */
[----:B------:R-:W2:Y:S02]  /*13ae0*/  LDG.E R9, [R24.64+0x4] ;  /* 0x0000040618097981 */ /* 0x000ea4000c1e1900 */
[----:B--2---:R-:W-:-:S02]  /*13af0*/  IADD3 R4, -R4, R9, RZ ;  /* 0x0000000904047210 */ /* 0x004fc40007ffe1ff */
.L_x_770:
[----:B--2---:R-:W-:Y:S01]  /*13b00*/  LOP3.LUT R8, R13, 0xffffffe0, RZ, 0xc0, !PT ;  /* 0xffffffe00d087812 */ /* 0x004fe200078ec0ff */
        /* <DEDUP_REMOVED lines=12> */
[----:B------:R-:W-:Y:S02]  /*13bd0*/  IADD3 R5, R5, -R16, RZ ;  /* 0x8000001005057210 */ /* 0x000fe40007ffe0ff */
[----:B------:R-:W-:Y:S01]  /*13be0*/  SHF.R.S32.HI R16, RZ, 0x2, R8 ;  /* 0x00000002ff107819 */ /* 0x000fe20000011408 */
[----:B------:R-:W-:Y:S01]  /*13bf0*/  IMAD.IADD R8, R18, 0x1, -R11 ;  /* 0x0000000112087824 */ /* 0x000fe200078e0a0b */
[----:B------:R-:W-:Y:S01]  /*13c00*/  ISETP.NE.AND P1, PT, R10, 0x1, PT ;  /* 0x000000010a00780c */ /* 0x000fe20003f25270 */
[----:B------:R-:W-:Y:S01]  /*13c10*/  IMAD R10, R2, c[0x0][0x490], RZ ;  /* 0x00012400020a7a24 */ /* 0x000fe200078e02ff */
[----:B------:R-:W-:Y:S01]  /*13c20*/  MOV R18, R6 ;  /* 0x0000000600127202 */ /* 0x000fe20000000f00 */
[----:B------:R-:W-:Y:S01]  /*13c30*/  IMAD R5, R5, 0x10, R16 ;  /* 0x0000001005057824 */ /* 0x000fe200078e0210 */
[----:B------:R-:W-:Y:S01]  /*13c40*/  LOP3.LUT P2, RZ, R9, 0x3, RZ, 0xc0, !PT ;  /* 0x0000000309ff7812 */ /* 0x000fe2000784c0ff */
[----:B------:R-:W-:Y:S01]  /*13c50*/  IMAD R11, R7, c[0x0][0x3a0], RZ ;  /* 0x0000e800070b7a24 */ /* 0x000fe200078e02ff */
[-C--:B------:R-:W-:Y:S01]  /*13c60*/  LEA.HI R13, R14, R3.reuse, RZ, 0x3 ;  /* 0x000000030e0d7211 */ /* 0x080fe200078f18ff */
[----:B------:R-:W-:Y:S01]  /*13c70*/  IMAD R15, R8, 0x8, R5 ;  /* 0x00000008080f7824 */ /* 0x000fe200078e0205 */
[----:B------:R-:W-:Y:S01]  /*13c80*/  LEA.HI R14, R14, R3, RZ, 0x6 ;  /* 0x000000030e0e7211 */ /* 0x000fe200078f30ff */
[----:B------:R-:W-:-:S03]  /*13c90*/  IMAD.WIDE.U32 R18, R195, c[0x0][0x490], R18 ;  /* 0x00012400c3127a25 */ /* 0x000fc600078e0012 */
[----:B-1----:R-:W-:Y:S01]  /*13ca0*/  LEA R8, R54, R15, 0x7 ;  /* 0x0000000f36087211 */ /* 0x002fe200078e38ff */
[----:B------:R-:W-:Y:S02]  /*13cb0*/  IMAD R9, R195, c[0x0][0x494], R10 ;  /* 0x00012500c3097a24 */ /* 0x000fe400078e020a */
[C---:B------:R-:W-:Y:S02]  /*13cc0*/  IMAD R7, R6.reuse, c[0x0][0x3a4], R11 ;  /* 0x0000e90006077a24 */ /* 0x040fe400078e020b */
[----:B------:R-:W-:Y:S01]  /*13cd0*/  IMAD.WIDE.U32 R10, R6, c[0x0][0x3a0], RZ ;  /* 0x0000e800060a7a25 */ /* 0x000fe200078e00ff */
[----:B------:R-:W-:Y:S02]  /*13ce0*/  LOP3.LUT R6, R13, 0xfffffff8, RZ, 0xc0, !PT ;  /* 0xfffffff80d067812 */ /* 0x000fe400078ec0ff */
[----:B------:R-:W-:Y:S01]  /*13cf0*/  SHF.R.S32.HI R13, RZ, 0x3, R13 ;  /* 0x00000003ff0d7819 */ /* 0x000fe2000001140d */
        /* <DEDUP_REMOVED lines=10> */
[----:B------:R-:W-:Y:S02]  /*13da0*/  SEL R3, R3, RZ, !P0 ;  /* 0x000000ff03037207 */ /* 0x000fe40004000000 */
[----:B------:R-:W-:Y:S01]  /*13db0*/  LEA R21, R6, R13, 0x5 ;  /* 0x0000000d06157211 */ /* 0x000fe200078e28ff */
[--C-:B------:R-:W-:Y:S01]  /*13dc0*/  IMAD.MOV R9, RZ, RZ, -R7.reuse ;  /* 0x000000ffff097224 */ /* 0x100fe200078e0a07 */
[----:B------:R-:W-:Y:S01]  /*13dd0*/  SHF.R.S32.HI R16, RZ, 0x1f, R7 ;  /* 0x0000001fff107819 */ /* 0x000fe20000011407 */
[----:B------:R-:W-:-:S04]  /*13de0*/  IMAD.WIDE.U32 R18, R192, c[0x0][0x498], R18 ;  /* 0x00012600c0127a25 */ /* 0x000fc800078e0012 */
[----:B------:R-:W-:Y:S01]  /*13df0*/  IMAD R9, R9, c[0x0][0x4e8], R8 ;  /* 0x00013a0009097a24 */ /* 0x000fe200078e0208 */
[----:B------:R-:W-:Y:S01]  /*13e00*/  IADD3 R20, P0, R7, R18, RZ ;  /* 0x0000001207147210 */ /* 0x000fe20007f1e0ff */
[----:B------:R-:W-:Y:S02]  /*13e10*/  IMAD R15, R3, c[0x0][0x498], RZ ;  /* 0x00012600030f7a24 */ /* 0x000fe400078e02ff */
[----:B------:R-:W-:Y:S01]  /*13e20*/  IMAD R17, R195, c[0x0][0x3ec], R2 ;  /* 0x0000fb00c3117a24 */ /* 0x000fe200078e0202 */
[----:B------:R-:W-:Y:S01]  /*13e30*/  SHF.R.S32.HI R18, RZ, 0x1f, R9 ;  /* 0x0000001fff127819 */ /* 0x000fe20000011409 */
[----:B------:R-:W-:Y:S02]  /*13e40*/  IMAD R15, R192, c[0x0][0x49c], R15 ;  /* 0x00012700c00f7a24 */ /* 0x000fe400078e020f */
[----:B------:R-:W-:Y:S01]  /*13e50*/  IMAD.SHL.U32 R2, R13, 0x40, RZ ;  /* 0x000000400d027824 */ /* 0x000fe200078e00ff */
[----:B------:R-:W-:Y:S01]  /*13e60*/  IADD3 R11, R11, R17, RZ ;  /* 0x000000110b0b7210 */ /* 0x000fe20007ffe0ff */
[----:B------:R-:W-:Y:S01]  /*13e70*/  IMAD R8, R54, 0x80, R21 ;  /* 0x0000008036087824 */ /* 0x000fe200078e0215 */
[----:B------:R-:W-:Y:S01]  /*13e80*/  IADD3.X R21, R16, R19, R15, P0, !PT ;  /* 0x0000001310157210 */ /* 0x000fe200007fe40f */
[----:B------:R-:W-:Y:S01]  /*13e90*/  IMAD R18, R18, c[0x0][0x488], RZ ;  /* 0x0001220012127a24 */ /* 0x000fe200078e02ff */
[----:B------:R-:W-:Y:S01]  /*13ea0*/  LOP3.LUT R15, R2, 0x1c0, RZ, 0xc0, !PT ;  /* 0x000001c0020f7812 */ /* 0x000fe200078ec0ff */
[----:B------:R-:W-:-:S04]  /*13eb0*/  @P1 IMAD.HI.U32 R17, R8, c[0x0][0x4ec], RZ ;  /* 0x00013b0008111a27 */ /* 0x000fc800078e00ff */
[----:B------:R-:W-:Y:S02]  /*13ec0*/  IMAD.SHL.U32 R2, R6, 0x8, RZ ;  /* 0x0000000806027824 */ /* 0x000fe400078e00ff */
[----:B------:R-:W-:-:S03]  /*13ed0*/  IMAD.WIDE.U32 R20, R9, c[0x0][0x488], R20 ;  /* 0x0001220009147a25 */ /* 0x000fc600078e0014 */
[----:B------:R-:W-:Y:S01]  /*13ee0*/  LOP3.LUT R6, R15, 0x38, R2, 0xf8, !PT ;  /* 0x000000380f067812 */ /* 0x000fe200078ef802 */
[----:B------:R-:W-:Y:S02]  /*13ef0*/  IMAD R18, R9, c[0x0][0x48c], R18 ;  /* 0x0001230009127a24 */ /* 0x000fe400078e0212 */
[----:B------:R-:W-:Y:S01]  /*13f00*/  IMAD.MOV.U32 R7, RZ, RZ, R8 ;  /* 0x000000ffff077224 */ /* 0x000fe200078e0008 */
[----:B------:R-:W-:Y:S01]  /*13f10*/  @P1 SHF.R.U32.HI R7, RZ, c[0x0][0x4f0], R17 ;  /* 0x00013c00ff071a19 */ /* 0x000fe20000011611 */
[----:B------:R-:W-:Y:S01]  /*13f20*/  IMAD R9, R3, c[0x0][0x3f0], RZ ;  /* 0x0000fc0003097a24 */ /* 0x000fe200078e02ff */
[----:B------:R-:W-:Y:S01]  /*13f30*/  SHF.R.U32.HI R3, RZ, 0x3, R15 ;  /* 0x00000003ff037819 */ /* 0x000fe2000001160f */
[----:B------:R-:W-:Y:S01]  /*13f40*/  IMAD.WIDE.U32 R10, R192, c[0x0][0x3f0], R10 ;  /* 0x0000fc00c00a7a25 */ /* 0x000fe200078e000a */
[----:B------:R-:W-:Y:S02]  /*13f50*/  LEA R15, P0, R20, c[0x0][0x450], 0x2 ;  /* 0x00011400140f7a11 */ /* 0x000fe400078010ff */
[----:B------:R-:W-:Y:S01]  /*13f60*/  IADD3 R17, R21, R18, RZ ;  /* 0x0000001215117210 */ /* 0x000fe20007ffe0ff */
[----:B------:R-:W-:Y:S01]  /*13f70*/  IMAD R9, R192, c[0x0][0x3f4], R9 ;  /* 0x0000fd00c0097a24 */ /* 0x000fe200078e0209 */
[----:B------:R-:W-:Y:S01]  /*13f80*/  LOP3.LUT R6, R6, R3, RZ, 0x3c, !PT ;  /* 0x0000000306067212 */ /* 0x000fe200078e3cff */
[----:B------:R-:W-:Y:S01]  /*13f90*/  IMAD.MOV R3, RZ, RZ, -R7 ;  /* 0x000000ffff037224 */ /* 0x000fe200078e0a07 */
[----:B------:R-:W-:Y:S01]  /*13fa0*/  LEA.HI.X R17, R20, c[0x0][0x454], R17, 0x2, P0 ;  /* 0x0001150014117a11 */ /* 0x000fe200000f1411 */
[----:B------:R-:W-:Y:S01]  /*13fb0*/  SHFL.IDX PT, R32, R15, RZ, 0x1c1f ;  /* 0x001c1fff0f207589 */ /* 0x000fe200000e0000 */
[----:B------:R-:W-:Y:S01]  /*13fc0*/  SHF.R.S32.HI R16, RZ, 0x1f, R7 ;  /* 0x0000001fff107819 */ /* 0x000fe20000011407 */
[----:B------:R-:W-:Y:S01]  /*13fd0*/  IMAD R56, R3, c[0x0][0x4e8], R8 ;  /* 0x00013a0003387a24 */ /* 0x000fe200078e0208 */
[----:B------:R-:W-:Y:S01]  /*13fe0*/  IADD3 R11, R11, R9, RZ ;  /* 0x000000090b0b7210 */ /* 0x000fe20007ffe0ff */
[----:B------:R-:W1:Y:S01]  /*13ff0*/  SHFL.IDX PT, R33, R17, RZ, 0x1c1f ;  /* 0x001c1fff11217589 */ /* 0x000e6200000e0000 */
[C---:B------:R-:W-:Y:S01]  /*14000*/  IMAD R8, R54.reuse, 0x80, R5 ;  /* 0x0000008036087824 */ /* 0x040fe200078e0205 */
[----:B------:R-:W-:Y:S01]  /*14010*/  LEA R54, R54, R13, 0x7 ;  /* 0x0000000d36367211 */ /* 0x000fe200078e38ff */
[----:B-----5:R-:W-:Y:S01]  /*14020*/  IMAD R3, R4, c[0x0][0x4e8], RZ ;  /* 0x00013a0004037a24 */ /* 0x020fe200078e02ff */
[----:B------:R-:W-:Y:S01]  /*14030*/  SHFL.IDX PT, R34, R15, 0x1, 0x1c1f ;  /* 0x003c1f000f227f89 */ /* 0x000fe200000e0000 */
[----:B------:R-:W-:Y:S01]  /*14040*/  IMAD R16, R16, c[0x0][0x3e0], RZ ;  /* 0x0000f80010107a24 */ /* 0x000fe200078e02ff */
[C---:B------:R-:W-:Y:S01]  /*14050*/  IADD3 R4, R8.reuse, 0x8, RZ ;  /* 0x0000000808047810 */ /* 0x040fe20007ffe0ff */
[----:B------:R-:W-:Y:S01]  /*14060*/  IMAD.WIDE.U32 R10, R7, c[0x0][0x3e0], R10 ;  /* 0x0000f800070a7a25 */ /* 0x000fe200078e000a */
[----:B------:R-:W2:Y:S01]  /*14070*/  SHFL.IDX PT, R35, R17, 0x1, 0x1c1f ;  /* 0x003c1f0011237f89 */ /* 0x000ea200000e0000 */
[----:B------:R-:W-:-:S02]  /*14080*/  ISETP.GE.OR P1, PT, R8, R3, P2 ;  /* 0x000000030800720c */ /* 0x000fc40001726670 */
[----:B------:R-:W-:Y:S01]  /*14090*/  IMAD R16, R7, c[0x0][0x3e4], R16 ;  /* 0x0000f90007107a24 */ /* 0x000fe200078e0210 */
[----:B------:R-:W-:Y:S02]  /*140a0*/  ISETP.GE.OR P0, PT, R4, R3, P2 ;  /* 0x000000030400720c */ /* 0x000fe40001706670 */
[----:B------:R-:W-:Y:S01]  /*140b0*/  SHF.L.U32 R7, R14, 0x3, RZ ;  /* 0x000000030e077819 */ /* 0x000fe200000006ff */
[----:B------:R-:W-:Y:S01]  /*140c0*/  IMAD.IADD R11, R11, 0x1, R16 ;  /* 0x000000010b0b7824 */ /* 0x000fe200078e0210 */
[----:B------:R-:W-:Y:S02]  /*140d0*/  SHF.R.S32.HI R5, RZ, 0x1f, R56 ;  /* 0x0000001fff057819 */ /* 0x000fe40000011438 */
[----:B------:R-:W-:-:S03]  /*140e0*/  LOP3.LUT R6, R6, 0x7ffffe00, R7, 0xf8, !PT ;  /* 0x7ffffe0006067812 */ /* 0x000fc600078ef807 */
[----:B------:R-:W-:Y:S01]  /*140f0*/  IMAD R5, R5, c[0x0][0x3d8], RZ ;  /* 0x0000f60005057a24 */ /* 0x000fe200078e02ff */
[----:B------:R-:W-:Y:S01]  /*14100*/  SHF.L.U32 R58, R6, 0x1, RZ ;  /* 0x00000001063a7819 */ /* 0x000fe200000006ff */
[----:B-1----:R1:W-:Y:S02]  /*14110*/  @!P1 ST.E [R32.64], R0 ;  /* 0x0000000020009985 */ /* 0x0023e4000c101906 */
[C---:B------:R-:W-:Y:S02]  /*14120*/  IMAD R14, R56.reuse, c[0x0][0x3dc], R5 ;  /* 0x0000f700380e7a24 */ /* 0x040fe400078e0205 */
[----:B------:R-:W-:-:S04]  /*14130*/  IMAD.WIDE.U32 R56, R56, c[0x0][0x3d8], R10 ;  /* 0x0000f60038387a25 */ /* 0x000fc800078e000a */
[----:B------:R-:W-:Y:S01]  /*14140*/  IMAD.IADD R14, R57, 0x1, R14 ;  /* 0x00000001390e7824 */ /* 0x000fe200078e020e */
[----:B--2---:R1:W-:Y:S01]  /*14150*/  @!P0 ST.E [R34.64], R12 ;  /* 0x0000000c22008985 */ /* 0x0043e2000c101906 */
[----:B------:R-:W-:-:S03]  /*14160*/  LEA R57, P0, R56, c[0x0][0x380], 0x1 ;  /* 0x0000e00038397a11 */ /* 0x000fc600078008ff */
[----:B------:R1:W2:Y:S01]  /*14170*/  LDS.128 R44, [R58+0x1080] ;  /* 0x001080003a2c7984 */ /* 0x0002a20000000c00 */
[----:B------:R-:W-:Y:S02]  /*14180*/  LEA.HI.X R56, R56, c[0x0][0x384], R14, 0x1, P0 ;  /* 0x0000e10038387a11 */ /* 0x000fe400000f0c0e */
[----:B------:R-:W-:Y:S01]  /*14190*/  ISETP.GE.AND P0, PT, R54, R3, PT ;  /* 0x000000033600720c */ /* 0x000fe20003f06270 */
[----:B------:R1:W3:Y:S04]  /*141a0*/  LDS.128 R40, [R58+0x2080] ;  /* 0x002080003a287984 */ /* 0x0002e80000000c00 */
        /* <DEDUP_REMOVED lines=10> */
[----:B--2---:R-:W2:Y:S01]  /*14250*/  LDS.128 R48, [R58+0x80] ;  /* 0x000080003a307984 */ /* 0x004ea20000000c00 */
[----:B------:R-:W-:-:S02]  /*14260*/  IADD3 R55, R2, 0x40, RZ ;  /* 0x0000004002377810 */ /* 0x000fc40007ffe0ff */
[C---:B------:R-:W-:Y:S01]  /*14270*/  IADD3 R53, R2.reuse, 0x80, RZ ;  /* 0x0000008002357810 */ /* 0x040fe20007ffe0ff */
[----:B-1----:R-:W1:Y:S01]  /*14280*/  LDS.128 R32, [R58+0x4080] ;  /* 0x004080003a207984 */ /* 0x002e620000000c00 */
        /* <DEDUP_REMOVED lines=13> */
[----:B--2---:R2:W-:Y:S04]  /*14360*/  @!P2 ST.E.128 [R58.64], R48 ;  /* 0x000000303a00a985 */ /* 0x0045e8000c101d06 */
[----:B-1----:R2:W-:Y:S04]  /*14370*/  @!P1 ST.E.128 [R52.64], R32 ;  /* 0x0000002034009985 */ /* 0x0025e8000c101d06 */
[----:B----4-:R2:W-:Y:S02]  /*14380*/  @!P0 ST.E.128 [R60.64], R12 ;  /* 0x0000000c3c008985 */ /* 0x0105e4000c101d06 */
.L_x_772:
[----:B--2---:R-:W-:Y:S05]  /*14390*/  BSYNC B0 ;  /* 0x0000000000007941 */ /* 0x004fea0003800000 */
.L_x_771:
[----:B-1----:R-:W-:Y:S01]  /*143a0*/  IADD3 R0, R54, 0x20, RZ ;  /* 0x0000002036007810 */ /* 0x002fe20007ffe0ff */
[----:B------:R1:W2:Y:S01]  /*143b0*/  SHFL.IDX PT, R33, R56, 0x1, 0x181f ;  /* 0x00381f0038217f89 */ /* 0x0002a200000e0000 */
[----:B------:R-:W-:Y:S02]  /*143c0*/  BSSY B0, `(.L_x_773) ;  /* 0x0000015000007945 */ /* 0x000fe40003800000 */
[----:B------:R-:W-:Y:S01]  /*143d0*/  ISETP.GE.AND P0, PT, R0, R3, PT ;  /* 0x000000030000720c */ /* 0x000fe20003f06270 */
[----:B------:R1:W4:-:S12]  /*143e0*/  SHFL.IDX PT, R32, R57, 0x1, 0x181f ;  /* 0x00381f0039207f89 */ /* 0x00031800000e0000 */
        /* <DEDUP_REMOVED lines=18> */
.L_x_774:
[----:B------:R-:W-:Y:S05]  /*14510*/  BSYNC B0 ;  /* 0x0000000000007941 */ /* 0x000fea0003800000 */
.L_x_773:
[----:B------:R-:W-:Y:S01]  /*14520*/  IADD3 R0, R54, 0x40, RZ ;  /* 0x0000004036007810 */ /* 0x000fe20007ffe0ff */
[----:B--2---:R2:W1:Y:S01]  /*14530*/  SHFL.IDX PT, R17, R56, 0x2, 0x181f ;  /* 0x00581f0038117f89 */ /* 0x00446200000e0000 */
        /* <DEDUP_REMOVED lines=21> */
.L_x_776:
[----:B------:R-:W-:Y:S05]  /*14690*/  BSYNC B0 ;  /* 0x0000000000007941 */ /* 0x000fea0003800000 */
.L_x_775:
[----:B------:R-:W-:Y:S01]  /*146a0*/  IADD3 R54, R54, 0x60, RZ ;  /* 0x0000006036367810 */ /* 0x000fe20007ffe0ff */
[----:B-1----:R1:W2:Y:S03]  /*146b0*/  SHFL.IDX PT, R9, R56, 0x3, 0x181f ;  /* 0x00781f0038097f89 */ /* 0x0022a600000e0000 */
[----:B------:R-:W-:Y:S01]  /*146c0*/  ISETP.GE.AND P0, PT, R54, R3, PT ;  /* 0x000000033600720c */ /* 0x000fe20003f06270 */
[----:B------:R1:W4:-:S12]  /*146d0*/  SHFL.IDX PT, R8, R57, 0x3, 0x181f ;  /* 0x00781f0039087f89 */ /* 0x00031800000e0000 */
[----:B------:R-:W-:Y:S05]  /*146e0*/  @P0 EXIT ;  /* 0x000000000000094d */ /* 0x000fea0003800000 */
[C---:B------:R-:W-:Y:S02]  /*146f0*/  IADD3 R3, R2.reuse, 0x40, RZ ;  /* 0x0000004002037810 */ /* 0x040fe40007ffe0ff */
[----:B------:R-:W-:Y:S02]  /*14700*/  ISETP.GE.AND P1, PT, R2, c[0x0][0x3c8], PT ;  /* 0x0000f20002007a0c */ /* 0x000fe40003f26270 */
[----:B------:R-:W-:-:S11]  /*14710*/  ISETP.GE.AND P0, PT, R3, c[0x0][0x3c8], PT ;  /* 0x0000f20003007a0c */ /* 0x000fd60003f06270 */
[----:B--2-4-:R-:W-:Y:S02]  /*14720*/  @!P1 IMAD.WIDE R10, R2, 0x2, R8 ;  /* 0x00000002020a9825 */ /* 0x014fe400078e0208 */
[----:B------:R-:W-:-:S03]  /*14730*/  @!P0 SHF.R.S32.HI R0, RZ, 0x1f, R3 ;  /* 0x0000001fff008819 */ /* 0x000fc60000011403 */
[----:B------:R2:W-:Y:S01]  /*14740*/  @!P1 ST.E.128 [R10.64], R36 ;  /* 0x000000240a009985 */ /* 0x0005e2000c101d06 */
[----:B------:R-:W-:Y:S02]  /*14750*/  @!P0 LEA.HI R0, R0, R3, RZ, 0x3 ;  /* 0x0000000300008211 */ /* 0x000fe400078f18ff */
[----:B------:R-:W-:Y:S02]  /*14760*/  IADD3 R3, R2, 0x80, RZ ;  /* 0x0000008002037810 */ /* 0x000fe40007ffe0ff */
[----:B------:R-:W-:-:S05]  /*14770*/  @!P0 LOP3.LUT R0, R0, 0xfffffff8, RZ, 0xc0, !PT ;  /* 0xfffffff800008812 */ /* 0x000fca00078ec0ff */
[----:B------:R-:W-:-:S05]  /*14780*/  @!P0 IMAD.WIDE R12, R0, 0x2, R8 ;  /* 0x00000002000c8825 */ /* 0x000fca00078e0208 */
        /* <DEDUP_REMOVED lines=9> */
.L_x_769:
        /* <DEDUP_REMOVED lines=18> */
.L_x_777:
        /* <DEDUP_REMOVED lines=41> */
.L_x_779:
[----:B------:R-:W-:Y:S05]  /*14bd0*/  BSYNC B0 ;  /* 0x0000000000007941 */ /* 0x000fea0003800000 */
.L_x_778:
        /* <DEDUP_REMOVED lines=64> */
.L_x_781:
[----:B------:R-:W-:Y:S05]  /*14fe0*/  BSYNC B0 ;  /* 0x0000000000007941 */ /* 0x000fea0003800000 */
.L_x_780:
        /* <DEDUP_REMOVED lines=21> */
.L_x_783:
[----:B------:R-:W-:Y:S05]  /*15140*/  BSYNC B0 ;  /* 0x0000000000007941 */ /* 0x000fea0003800000 */
.L_x_782:
        /* <DEDUP_REMOVED lines=21> */
.L_x_785:
[----:B------:R-:W-:Y:S05]  /*152a0*/  BSYNC B0 ;  /* 0x0000000000007941 */ /* 0x000fea0003800000 */
.L_x_784:
        /* <DEDUP_REMOVED lines=22> */
.L_x_786:
        /* <DEDUP_REMOVED lines=15> */
.L_x_2579:


//--------------------- .text._ZN7cutlass13device_kernelIN5flash19enable_sm80_to_sm89INS1_16FlashAttnFwdSm80INS1_25CollectiveMainloopFwdSm80ILi8ELi2ELb0EN4cute5tupleIJNS5_1CILi128EEENS7_ILi64EEENS7_ILi192EEEEEELi192ENS_6half_tEfNS_4arch4Sm80ELb0ELb1ELb1ELb0ELb0ELb0ELb1ELb0EEENS1_21CollectiveEpilogueFwdINS6_IJS8_SA_S9_EEENS6_IJNS7_ILi1EEESI_SI_EEESC_SE_Li256ELb0ELb1ELb0ELb0EEENS1_19SingleTileSchedulerILb0ELb0ELb1ELi128EEEEEEEEEvNT_6ParamsE --------------------------
	.section	.text._ZN7cutlass13device_kernelIN5flash19enable_sm80_to_sm89INS1_16FlashAttnFwdSm80INS1_25CollectiveMainloopFwdSm80ILi8ELi2ELb0EN4cute5tupleIJNS5_1CILi128EEENS7_ILi64EEENS7_ILi192EEEEEELi192ENS_6half_tEfNS_4arch4Sm80ELb0ELb1ELb1ELb0ELb0ELb0ELb1ELb0EEENS1_21CollectiveEpilogueFwdINS6_IJS8_SA_S9_EEENS6_IJNS7_ILi1EEESI_SI_EEESC_SE_Li256ELb0ELb1ELb0ELb0EEENS1_19SingleTileSchedulerILb0ELb0ELb1ELi128EEEEEEEEEvNT_6ParamsE,"ax",@progbits
	.sectioninfo	@"SHI_REGISTERS=236"
	.align	128
.text._ZN7cutlass13device_kernelIN5flash19enable_sm80_to_sm89INS1_16FlashAttnFwdSm80INS1_25CollectiveMainloopFwdSm80ILi8ELi2ELb0EN4cute5tupleIJNS5_1CILi128EEENS7_ILi64EEENS7_ILi192EEEEEELi192ENS_6half_tEfNS_4arch4Sm80ELb0ELb1ELb1ELb0ELb0ELb0ELb1ELb0EEENS1_21CollectiveEpilogueFwdINS6_IJS8_SA_S9_EEENS6_IJNS7_ILi1EEESI_SI_EEESC_SE_Li256ELb0ELb1ELb0ELb0EEENS1_19SingleTileSchedulerILb0ELb0ELb1ELi128EEEEEEEEEvNT_6ParamsE:
        .type           _ZN7cutlass13device_kernelIN5flash19enable_sm80_to_sm89INS1_16FlashAttnFwdSm80INS1_25CollectiveMainloopFwdSm80ILi8ELi2ELb0EN4cute5tupleIJNS5_1CILi128EEENS7_ILi64EEENS7_ILi192EEEEEELi192ENS_6half_tEfNS_4arch4Sm80ELb0ELb1ELb1ELb0ELb0ELb0ELb1ELb0EEENS1_21CollectiveEpilogueFwdINS6_IJS8_SA_S9_EEENS6_IJNS7_ILi1EEESI_SI_EEESC_SE_Li256ELb0ELb1ELb0ELb0EEENS1_19SingleTileSchedulerILb0ELb0ELb1ELi128EEEEEEEEEvNT_6ParamsE,@function
        .size           _ZN7cutlass13device_kernelIN5flash19enable_sm80_to_sm89INS1_16FlashAttnFwdSm80INS1_25CollectiveMainloopFwdSm80ILi8ELi2ELb0EN4cute5tupleIJNS5_1CILi128EEENS7_ILi64EEENS7_ILi192EEEEEELi192ENS_6half_tEfNS_4arch4Sm80ELb0ELb1ELb1ELb0ELb0ELb0ELb1ELb0EEENS1_21CollectiveEpilogueFwdINS6_IJS8_SA_S9_EEENS6_IJNS7_ILi1EEESI_SI_EEESC_SE_Li256ELb0ELb1ELb0ELb0EEENS1_19SingleTileSchedulerILb0ELb0ELb1ELi128EEEEEEEEEvNT_6ParamsE,(.L_x_2580 - _ZN7cutlass13device_kernelIN5flash19enable_sm80_to_sm89INS1_16FlashAttnFwdSm80INS1_25CollectiveMainloopFwdSm80ILi8ELi2ELb0EN4cute5tupleIJNS5_1CILi128EEENS7_ILi64EEENS7_ILi192EEEEEELi192ENS_6half_tEfNS_4arch4Sm80ELb0ELb1ELb1ELb0ELb0ELb0ELb1ELb0EEENS1_21CollectiveEpilogueFwdINS6_IJS8_SA_S9_EEENS6_IJNS7_ILi1EEESI_SI_EEESC_SE_Li256ELb0ELb1ELb0ELb0EEENS1_19SingleTileSchedulerILb0ELb0ELb1ELi128EEEEEEEEEvNT_6ParamsE)
        .other          _ZN7cutlass13device_kernelIN5flash19enable_sm80_to_sm89INS1_16FlashAttnFwdSm80INS1_25CollectiveMainloopFwdSm80ILi8ELi2ELb0EN4cute5tupleIJNS5_1CILi128EEENS7_ILi64EEENS7_ILi192EEEEEELi192ENS_6half_tEfNS_4arch4Sm80ELb0ELb1ELb1ELb0ELb0ELb0ELb1ELb0EEENS1_21CollectiveEpilogueFwdINS6_IJS8_SA_S9_EEENS6_IJNS7_ILi1EEESI_SI_EEESC_SE_Li256ELb0ELb1ELb0ELb0EEENS1_19SingleTileSchedulerILb0ELb0ELb1ELi128EEEEEEEEEvNT_6ParamsE,@"STO_CUDA_ENTRY STV_DEFAULT"
_ZN7cutlass13device_kernelIN5flash19enable_sm80_to_sm89INS1_16FlashAttnFwdSm80INS1_25CollectiveMainloopFwdSm80ILi8ELi2ELb0EN4cute5tupleIJNS5_1CILi128EEENS7_ILi64EEENS7_ILi192EEEEEELi192ENS_6half_tEfNS_4arch4Sm80ELb0ELb1ELb1ELb0ELb0ELb0ELb1ELb0EEENS1_21CollectiveEpilogueFwdINS6_IJS8_SA_S9_EEENS6_IJNS7_ILi1EEESI_SI_EEESC_SE_Li256ELb0ELb1ELb0ELb0EEENS1_19SingleTileSchedulerILb0ELb0ELb1ELi128EEEEEEEEEvNT_6ParamsE:
        /* <DEDUP_REMOVED lines=10> */
[----:B-1----:R-:W-:-:S05]  /*00a0*/  USHF.L.U32 UR8, UR20, 0x7, URZ ;  /* 0x0000000714087899 */ /* 0x002fca000800063f */
[----:B------:R-:W-:Y:S02]  /*00b0*/  @UP3 UIADD3 UR10, UR8, 0x7f, URZ ;  /* 0x0000007f080a3890 */ /* 0x000fe4000fffe03f */
[----:B------:R-:W-:Y:S02]  /*00c0*/  UIADD3 UR7, UR8, 0x7f, URZ ;  /* 0x0000007f08077890 */ /* 0x000fe4000fffe03f */
[----:B------:R-:W-:-:S04]  /*00d0*/  UIMAD.WIDE.U32 UR10, UR10, UR4, URZ ;  /* 0x000000040a0a72a5 */ /* 0x000fc8000f8e003f */
[----:B------:R-:W-:-:S03]  /*00e0*/  @UP3 USHF.R.U32.HI UR7, URZ, UR5, UR11 ;  /* 0x000000053f073299 */ /* 0x000fc6000801160b */
[----:B------:R-:W-:Y:S02]  /*00f0*/  ULDC.64 UR4, c[0x0][0x328] ;  /* 0x0000ca0000047ab9 */ /* 0x000fe40000000a00 */
[----:B------:R-:W-:Y:S02]  /*0100*/  UISETP.LE.AND UP2, UPT, UR6, UR5, UPT ;  /* 0x000000050600728c */ /* 0x000fe4000bf43270 */
[----:B------:R-:W-:Y:S02]  /*0110*/  ULDC UR10, c[0x0][0x168] ;  /* 0x00005a00000a7ab9 */ /* 0x000fe40000000800 */
[----:B------:R-:W-:Y:S02]  /*0120*/  UIADD3 UR10, UR6, -UR10, URZ ;  /* 0x8000000a060a7290 */ /* 0x000fe4000fffe03f */
[----:B------:R-:W-:Y:S01]  /*0130*/  PLOP3.LUT P0, PT, PT, PT, UP2, 0x40, 0x0 ;  /* 0x000000000000781c */ /* 0x000fe20003f0e828 */
[----:B------:R-:W-:Y:S02]  /*0140*/  ULDC UR5, c[0x0][0x1d0] ;  /* 0x0000740000057ab9 */ /* 0x000fe40000000800 */
[----:B------:R-:W-:-:S04]  /*0150*/  UIADD3 UR5, UR7, UR5, UR10 ;  /* 0x0000000507057290 */ /* 0x000fc8000fffe00a */
[----:B------:R-:W-:-:S06]  /*0160*/  UIADD3 UR7, UR5, UR4, URZ ;  /* 0x0000000405077290 */ /* 0x000fcc000fffe03f */
        /* <DEDUP_REMOVED lines=12> */
.L_x_788:
[----:B------:R-:W-:Y:S02]  /*0230*/  ULDC UR4, c[0x0][0x32c] ;  /* 0x0000cb0000047ab9 */ /* 0x000fe40000000800 */
[----:B------:R-:W-:-:S03]  /*0240*/  UISETP.NE.AND UP0, UPT, UR6, UR4, UPT ;  /* 0x000000040600728c */ /* 0x000fc6000bf05270 */
[----:B------:R-:W-:Y:S02]  /*0250*/  ULDC.64 UR4, c[0x0][0x330] ;  /* 0x0000cc0000047ab9 */ /* 0x000fe40000000a00 */
[----:B------:R-:W-:-:S06]  /*0260*/  UIMAD.WIDE.U32 UR12, UR10, UR4, URZ ;  /* 0x000000040a0c72a5 */ /* 0x000fcc000f8e003f */
[----:B------:R-:W-:Y:S02]  /*0270*/  @UP0 USHF.R.U32.HI UR10, URZ, UR5, UR13 ;  /* 0x000000053f0a0299 */ /* 0x000fe4000801160d */
.L_x_789:
[----:B------:R-:W-:Y:S02]  /*0280*/  ULDC UR4, c[0x0][0x32c] ;  /* 0x0000cb0000047ab9 */ /* 0x000fe40000000800 */
[----:B------:R-:W-:-:S04]  /*0290*/  UIMAD UR4, UR10, UR4, UR4 ;  /* 0x000000040a0472a4 */ /* 0x000fc8000f8e0204 */
[----:B------:R-:W-:-:S04]  /*02a0*/  UISETP.LT.AND UP0, UPT, UR7, UR4, UPT ;  /* 0x000000040700728c */ /* 0x000fc8000bf01270 */
[----:B------:R-:W-:-:S03]  /*02b0*/  USEL UR7, UR7, UR4, UP0 ;  /* 0x0000000407077287 */ /* 0x000fc60008000000 */
.L_x_787:
        /* <DEDUP_REMOVED lines=35> */
.L_x_791:
[----:B------:R-:W-:Y:S02]  /*04f0*/  ULDC UR4, c[0x0][0x32c] ;  /* 0x0000cb0000047ab9 */ /* 0x000fe40000000800 */
[----:B------:R-:W-:-:S03]  /*0500*/  UISETP.NE.AND UP0, UPT, UR4, 0x1, UPT ;  /* 0x000000010400788c */ /* 0x000fc6000bf05270 */
[----:B------:R-:W-:Y:S02]  /*0510*/  ULDC.64 UR4, c[0x0][0x330] ;  /* 0x0000cc0000047ab9 */ /* 0x000fe40000000a00 */
[----:B------:R-:W-:-:S06]  /*0520*/  UIMAD.WIDE.U32 UR12, UR11, UR4, URZ ;  /* 0x000000040b0c72a5 */ /* 0x000fcc000f8e003f */
[----:B------:R-:W-:Y:S02]  /*0530*/  @UP0 USHF.R.U32.HI UR11, URZ, UR5, UR13 ;  /* 0x000000053f0b0299 */ /* 0x000fe4000801160d */
.L_x_792:
[----:B------:R-:W-:Y:S02]  /*0540*/  ULDC UR4, c[0x0][0x32c] ;  /* 0x0000cb0000047ab9 */ /* 0x000fe40000000800 */
[----:B------:R-:W-:-:S04]  /*0550*/  UIMAD UR4, UR11, UR4, URZ ;  /* 0x000000040b0472a4 */ /* 0x000fc8000f8e023f */
[----:B------:R-:W-:-:S04]  /*0560*/  UISETP.LT.AND UP0, UPT, UR10, UR4, UPT ;  /* 0x000000040a00728c */ /* 0x000fc8000bf01270 */
[----:B------:R-:W-:-:S04]  /*0570*/  USEL UR10, UR10, UR4, !UP0 ;  /* 0x000000040a0a7287 */ /* 0x000fc8000c000000 */
.L_x_790:
[----:B------:R-:W-:Y:S01]  /*0580*/  USHF.R.S32.HI UR4, URZ, 0x1f, UR10 ;  /* 0x0000001f3f047899 */ /* 0x000fe2000801140a */
[----:B------:R-:W-:Y:S01]  /*0590*/  PLOP3.LUT P2, PT, PT, PT, PT, 0x80, 0x0 ;  /* 0x000000000000781c */ /* 0x000fe20003f4f070 */
[----:B------:R-:W-:Y:S01]  /*05a0*/  ULDC.64 UR18, c[0x0][0x118] ;  /* 0x0000460000127ab9 */ /* 0x000fe20000000a00 */
[----:B------:R-:W-:Y:S01]  /*05b0*/  CS2R R98, SRZ ;  /* 0x0000000000627805 */ /* 0x000fe2000001ff00 */
[----:B------:R-:W-:Y:S01]  /*05c0*/  ULEA.HI UR10, UR4, UR10, URZ, 0x6 ;  /* 0x0000000a040a7291 */ /* 0x000fe2000f8f303f */
[----:B------:R-:W-:Y:S01]  /*05d0*/  CS2R R96, SRZ ;  /* 0x0000000000607805 */ /* 0x000fe2000001ff00 */
        /* <DEDUP_REMOVED lines=56> */
[----:B------:R-:W-:Y:S02]  /*0960*/  PLOP3.LUT P1, PT, PT, PT, UP3, 0x80, 0x0 ;  /* 0x000000000000781c */ /* 0x000fe40003f2f038 */
[----:B------:R-:W-:Y:S01]  /*0970*/  PLOP3.LUT P0, PT, PT, PT, UP3, 0x80, 0x0 ;  /* 0x000000000000781c */ /* 0x000fe20003f0f038 */
[----:B------:R-:W-:Y:S01]  /*0980*/  ULDC UR4, c[0x0][0x168] ;  /* 0x00005a0000047ab9 */ /* 0x000fe20000000800 */
[----:B------:R-:W-:Y:S01]  /*0990*/  ISETP.NE.AND.EX P6, PT, RZ, c[0x0][0x344], PT, P6 ;  /* 0x0000d100ff007a0c */ /* 0x000fe20003fc5360 */
[----:B------:R-:W-:Y:S02]  /*09a0*/  UIADD3 UR22, UR17, -0x1, URZ ;  /* 0xffffffff11167890 */ /* 0x000fe4000fffe03f */
[----:B------:R-:W-:-:S10]  /*09b0*/  ULDC.64 UR12, c[0x0][0x1e0] ;  /* 0x00007800000c7ab9 */ /* 0x000fd40000000a00 */
[----:B------:R-:W-:-:S04]  /*09c0*/  @P6 IMAD.MOV.U32 R3, RZ, RZ, 0x4 ;  /* 0x00000004ff036424 */ /* 0x000fc800078e00ff */
[----:B------:R-:W-:-:S06]  /*09d0*/  @P6 IMAD.WIDE R18, R0, R3, c[0x0][0x340] ;  /* 0x0000d00000126625 */ /* 0x000fcc00078e0203 */
[----:B------:R2:W3:Y:S01]  /*09e0*/  @P6 LDG.E R18, [R18.64] ;  /* 0x0000001212126981 */ /* 0x0004e2000c1e1900 */
[-C--:B------:R-:W-:Y:S01]  /*09f0*/  LEA.HI R2, R86, R5.reuse, RZ, 0x3 ;  /* 0x0000000556027211 */ /* 0x080fe200078f18ff */
[----:B-1----:R-:W-:Y:S01]  /*0a00*/  IMAD.WIDE.U32 R14, R12, c[0x0][0x1b8], RZ ;  /* 0x00006e000c0e7a25 */ /* 0x002fe200078e00ff */
[----:B------:R-:W-:Y:S01]  /*0a10*/  SHF.R.S32.HI R7, RZ, 0x1f, R12 ;  /* 0x0000001fff077819 */ /* 0x000fe2000001140c */
[----:B------:R-:W-:Y:S01]  /*0a20*/  UIMAD UR4, UR9, UR4, URZ ;  /* 0x00000004090472a4 */ /* 0x000fe2000f8e023f */
[----:B------:R-:W-:Y:S01]  /*0a30*/  LOP3.LUT R4, R2, 0xfffffff8, RZ, 0xc0, !PT ;  /* 0xfffffff802047812 */ /* 0x000fe200078ec0ff */
[----:B------:R-:W-:Y:S01]  /*0a40*/  UISETP.GT.AND UP0, UPT, UR22, UR10, UPT ;  /* 0x0000000a1600728c */ /* 0x000fe2000bf04270 */
[----:B------:R-:W-:Y:S01]  /*0a50*/  SHF.R.S32.HI R8, RZ, 0x3, R2 ;  /* 0x00000003ff087819 */ /* 0x000fe20000011402 */
[----:B------:R-:W-:Y:S01]  /*0a60*/  IMAD R9, R7, c[0x0][0x1b8], RZ ;  /* 0x00006e0007097a24 */ /* 0x000fe200078e02ff */
[----:B------:R-:W-:Y:S01]  /*0a70*/  USHF.L.U32 UR16, UR22, 0x6, URZ ;  /* 0x0000000616107899 */ /* 0x000fe2000800063f */
[----:B------:R-:W-:Y:S01]  /*0a80*/  IMAD.IADD R207, R5, 0x1, -R4 ;  /* 0x0000000105cf7824 */ /* 0x000fe200078e0a04 */
[----:B------:R-:W-:Y:S01]  /*0a90*/  USHF.L.U32 UR15, UR12, 0x6, URZ ;  /* 0x000000060c0f7899 */ /* 0x000fe2000800063f */
[----:B------:R-:W-:Y:S01]  /*0aa0*/  IMAD R9, R12, c[0x0][0x1bc], R9 ;  /* 0x00006f000c097a24 */ /* 0x000fe200078e0209 */
[----:B------:R-:W-:Y:S01]  /*0ab0*/  UMOV UR23, 0x6 ;  /* 0x0000000600177882 */ /* 0x000fe20000000000 */
[----:B------:R-:W-:Y:S01]  /*0ac0*/  IMAD R3, R207, 0x20, R8 ;  /* 0x00000020cf037824 */ /* 0x000fe200078e0208 */
[----:B------:R-:W-:Y:S01]  /*0ad0*/  USHF.L.U64.HI UR9, UR12, UR23, UR13 ;  /* 0x000000170c097299 */ /* 0x000fe2000801020d */
[----:B------:R-:W-:Y:S01]  /*0ae0*/  IMAD.IADD R15, R15, 0x1, R9 ;  /* 0x000000010f0f7824 */ /* 0x000fe200078e0209 */
[----:B------:R-:W-:Y:S01]  /*0af0*/  USHF.L.U32 UR14, UR12, 0x5, URZ ;  /* 0x000000050c0e7899 */ /* 0x000fe2000800063f */
[----:B------:R-:W-:Y:S01]  /*0b00*/  IMAD.SHL.U32 R193, R8, 0x40, RZ ;  /* 0x0000004008c17824 */ /* 0x000fe200078e00ff */
[----:B------:R-:W-:Y:S01]  /*0b10*/  IADD3 R3, R3, UR8, RZ ;  /* 0x0000000803037c10 */ /* 0x000fe2000fffe0ff */
[----:B------:R-:W-:Y:S01]  /*0b20*/  IMAD.WIDE.U32 R14, R0, c[0x0][0x1c0], R14 ;  /* 0x00007000000e7a25 */ /* 0x000fe200078e000e */
[----:B------:R-:W-:Y:S01]  /*0b30*/  USHF.R.S32.HI UR21, URZ, 0x1f, UR22 ;  /* 0x0000001f3f157899 */ /* 0x000fe20008011416 */
[CC--:B------:R-:W-:Y:S01]  /*0b40*/  LEA.HI R188, R86.reuse, R5.reuse, RZ, 0x4 ;  /* 0x0000000556bc7211 */ /* 0x0c0fe200078f20ff */
[----:B------:R-:W-:Y:S01]  /*0b50*/  UIMAD UR24, UR9, UR22, URZ ;  /* 0x00000016091872a4 */ /* 0x000fe2000f8e023f */
[----:B------:R-:W-:Y:S01]  /*0b60*/  @P1 IMAD.HI.U32 R4, R3, c[0x0][0x2c8], RZ ;  /* 0x0000b20003041a27 */ /* 0x000fe200078e00ff */
[----:B--2---:R-:W-:Y:S01]  /*0b70*/  SHF.R.S32.HI R19, RZ, 0x1f, R0 ;  /* 0x0000001fff137819 */ /* 0x004fe20000011400 */
[----:B------:R-:W-:Y:S01]  /*0b80*/  UMOV UR11, 0x5 ;  /* 0x00000005000b7882 */ /* 0x000fe20000000000 */
[----:B------:R-:W-:Y:S01]  /*0b90*/  LOP3.LUT R193, R193, 0x1c0, RZ, 0xc0, !PT ;  /* 0x000001c0c1c17812 */ /* 0x000fe200078ec0ff */
[----:B------:R-:W-:Y:S01]  /*0ba0*/  IMAD.MOV.U32 R10, RZ, RZ, R3 ;  /* 0x000000ffff0a7224 */ /* 0x000fe200078e0003 */
[----:B------:R-:W-:Y:S01]  /*0bb0*/  @P0 SHF.R.U32.HI R10, RZ, c[0x0][0x2cc], R4 ;  /* 0x0000b300ff0a0a19 */ /* 0x000fe20000011604 */
[----:B------:R-:W-:Y:S01]  /*0bc0*/  IMAD R9, R19, c[0x0][0x1c0], RZ ;  /* 0x0000700013097a24 */ /* 0x000fe200078e02ff */
[----:B------:R-:W-:Y:S01]  /*0bd0*/  UIMAD UR24, UR21, UR15, UR24 ;  /* 0x0000000f151872a4 */ /* 0x000fe2000f8e0218 */
[----:B------:R-:W-:Y:S01]  /*0be0*/  LEA.HI R84, R86, R5, RZ, 0x5 ;  /* 0x0000000556547211 */ /* 0x000fe200078f28ff */
[----:B------:R-:W-:Y:S01]  /*0bf0*/  USHF.L.U64.HI UR13, UR12, UR11, UR13 ;  /* 0x0000000b0c0d7299 */ /* 0x000fe2000801020d */
[----:B------:R-:W-:Y:S01]  /*0c00*/  IMAD R6, R0, c[0x0][0x1c4], R9 ;  /* 0x0000710000067a24 */ /* 0x000fe200078e0209 */
[--C-:B------:R-:W-:Y:S01]  /*0c10*/  SHF.R.S32.HI R9, RZ, 0x1f, R10.reuse ;  /* 0x0000001fff097819 */ /* 0x100fe2000001140a */
[----:B------:R-:W-:-:S02]  /*0c20*/  IMAD.MOV R4, RZ, RZ, -R10 ;  /* 0x000000ffff047224 */ /* 0x000fc400078e0a0a */
[----:B------:R-:W-:Y:S01]  /*0c30*/  IMAD.IADD R15, R15, 0x1, R6 ;  /* 0x000000010f0f7824 */ /* 0x000fe200078e0206 */
[----:B------:R-:W-:Y:S01]  /*0c40*/  IADD3 R6, R8, UR8, RZ ;  /* 0x0000000808067c10 */ /* 0x000fe2000fffe0ff */
[----:B------:R-:W-:Y:S02]  /*0c50*/  IMAD R4, R4, c[0x0][0x2c4], R3 ;  /* 0x0000b10004047a24 */ /* 0x000fe400078e0203 */
[----:B------:R-:W-:Y:S01]  /*0c60*/  IMAD R9, R9, c[0x0][0x1b0], RZ ;  /* 0x00006c0009097a24 */ /* 0x000fe200078e02ff */
[----:B------:R-:W-:Y:S01]  /*0c70*/  ISETP.GE.AND P1, PT, R6, UR4, PT ;  /* 0x0000000406007c0c */ /* 0x000fe2000bf26270 */
[----:B------:R-:W-:Y:S01]  /*0c80*/  IMAD.WIDE.U32 R14, R10, c[0x0][0x1b0], R14 ;  /* 0x00006c000a0e7a25 */ /* 0x000fe200078e000e */
[----:B------:R-:W-:-:S03]  /*0c90*/  SHF.R.S32.HI R3, RZ, 0x1f, R4 ;  /* 0x0000001fff037819 */ /* 0x000fc60000011404 */
[----:B------:R-:W-:Y:S02]  /*0ca0*/  IMAD R9, R10, c[0x0][0x1b4], R9 ;  /* 0x00006d000a097a24 */ /* 0x000fe400078e0209 */
[----:B------:R-:W-:Y:S02]  /*0cb0*/  IMAD R3, R3, c[0x0][0x1a8], RZ ;  /* 0x00006a0003037a24 */ /* 0x000fe400078e02ff */
[----:B------:R-:W-:Y:S01]  /*0cc0*/  IMAD.IADD R15, R15, 0x1, R9 ;  /* 0x000000010f0f7824 */ /* 0x000fe200078e0209 */
[----:B------:R-:W-:Y:S01]  /*0cd0*/  SHF.R.S32.HI R9, RZ, 0x1f, R8 ;  /* 0x0000001fff097819 */ /* 0x000fe20000011408 */
[C---:B------:R-:W-:Y:S02]  /*0ce0*/  IMAD R3, R4.reuse, c[0x0][0x1ac], R3 ;  /* 0x00006b0004037a24 */ /* 0x040fe400078e0203 */
[----:B------:R-:W-:-:S04]  /*0cf0*/  IMAD.WIDE.U32 R14, R4, c[0x0][0x1a8], R14 ;  /* 0x00006a00040e7a25 */ /* 0x000fc800078e000e */
[----:B------:R-:W-:Y:S01]  /*0d00*/  IMAD.SHL.U32 R10, R207, 0x8, RZ ;  /* 0x00000008cf0a7824 */ /* 0x000fe200078e00ff */
[----:B------:R-:W-:Y:S01]  /*0d10*/  LEA R17, P0, R14, c[0x0][0x160], 0x1 ;  /* 0x000058000e117a11 */ /* 0x000fe200078008ff */
[----:B------:R-:W-:Y:S01]  /*0d20*/  IMAD.IADD R16, R15, 0x1, R3 ;  /* 0x000000010f107824 */ /* 0x000fe200078e0203 */
[----:B------:R-:W-:Y:S01]  /*0d30*/  IADD3 R3, R6, 0x40, RZ ;  /* 0x0000004006037810 */ /* 0x000fe20007ffe0ff */
[----:B------:R-:W-:Y:S01]  /*0d40*/  IMAD R13, R9, c[0x0][0x1e0], RZ ;  /* 0x00007800090d7a24 */ /* 0x000fe200078e02ff */
[----:B------:R-:W-:Y:S01]  /*0d50*/  LOP3.LUT R4, R193, 0x38, R10, 0xf8, !PT ;  /* 0x00000038c1047812 */ /* 0x000fe200078ef80a */
[----:B------:R-:W1:Y:S01]  /*0d60*/  SHFL.IDX PT, R24, R17, RZ, 0x181f ;  /* 0x00181fff11187589 */ /* 0x000e6200000e0000 */
[----:B------:R-:W-:Y:S01]  /*0d70*/  LEA.HI.X R16, R14, c[0x0][0x164], R16, 0x1, P0 ;  /* 0x000059000e107a11 */ /* 0x000fe200000f0c10 */
[----:B------:R-:W-:Y:S01]  /*0d80*/  IMAD R9, R9, c[0x0][0x208], RZ ;  /* 0x0000820009097a24 */ /* 0x000fe200078e02ff */
[----:B------:R-:W-:Y:S02]  /*0d90*/  SHF.R.U32.HI R193, RZ, 0x3, R193 ;  /* 0x00000003ffc17819 */ /* 0x000fe400000116c1 */
[----:B------:R-:W-:Y:S01]  /*0da0*/  LEA.HI R14, R86, R5, RZ, 0x6 ;  /* 0x00000005560e7211 */ /* 0x000fe200078f30ff */
[----:B------:R-:W2:Y:S01]  /*0db0*/  SHFL.IDX PT, R25, R16, RZ, 0x181f ;  /* 0x00181fff10197589 */ /* 0x000ea200000e0000 */
[----:B------:R-:W-:Y:S01]  /*0dc0*/  LOP3.LUT R193, R4, R193, RZ, 0x3c, !PT ;  /* 0x000000c104c17212 */ /* 0x000fe200078e3cff */
[----:B------:R-:W-:Y:S01]  /*0dd0*/  IMAD R9, R8, c[0x0][0x20c], R9 ;  /* 0x0000830008097a24 */ /* 0x000fe200078e0209 */
[----:B------:R-:W-:Y:S01]  /*0de0*/  IADD3 R4, R6, 0x20, RZ ;  /* 0x0000002006047810 */ /* 0x000fe20007ffe0ff */
[----:B------:R-:W-:Y:S01]  /*0df0*/  IMAD.SHL.U32 R14, R14, 0x8, RZ ;  /* 0x000000080e0e7824 */ /* 0x000fe200078e00ff */
[----:B------:R-:W-:Y:S01]  /*0e00*/  ISETP.GE.AND P2, PT, R3, UR4, PT ;  /* 0x0000000403007c0c */ /* 0x000fe2000bf46270 */
[----:B------:R-:W-:Y:S01]  /*0e10*/  SHFL.IDX PT, R23, R16, 0x1, 0x181f ;  /* 0x00381f0010177f89 */ /* 0x000fe200000e0000 */
[----:B------:R-:W-:-:S02]  /*0e20*/  ISETP.GE.AND P0, PT, R4, UR4, PT ;  /* 0x0000000404007c0c */ /* 0x000fc4000bf06270 */
[C---:B------:R-:W-:Y:S02]  /*0e30*/  IADD3 R4, R10.reuse, 0x40, RZ ;  /* 0x000000400a047810 */ /* 0x040fe40007ffe0ff */
[----:B------:R-:W-:Y:S02]  /*0e40*/  IADD3 R3, R10, 0x80, RZ ;  /* 0x000000800a037810 */ /* 0x000fe40007ffe0ff */
[----:B------:R-:W-:Y:S01]  /*0e50*/  LOP3.LUT R193, R193, 0xfffffe00, R14, 0xf8, !PT ;  /* 0xfffffe00c1c17812 */ /* 0x000fe200078ef80e */
[----:B------:R-:W-:Y:S01]  /*0e60*/  IMAD R14, R8, c[0x0][0x1e4], R13 ;  /* 0x00007900080e7a24 */ /* 0x000fe200078e020d */
[----:B------:R-:W-:Y:S02]  /*0e70*/  @!P1 SHF.R.S32.HI R13, RZ, 0x1f, R4 ;  /* 0x0000001fff0d9819 */ /* 0x000fe40000011404 */
[----:B------:R-:W-:Y:S01]  /*0e80*/  @!P1 SHF.R.S32.HI R22, RZ, 0x1f, R3 ;  /* 0x0000001fff169819 */ /* 0x000fe20000011403 */
[----:B------:R-:W-:Y:S01]  /*0e90*/  IMAD.SHL.U32 R132, R193, 0x2, RZ ;  /* 0x00000002c1847824 */ /* 0x000fe200078e00ff */
[----:B------:R-:W-:-:S02]  /*0ea0*/  @!P1 LEA.HI R20, R13, R4, RZ, 0x3 ;  /* 0x000000040d149211 */ /* 0x000fc400078f18ff */
[----:B------:R-:W-:Y:S02]  /*0eb0*/  @!P1 LEA.HI R13, R22, R3, RZ, 0x3 ;  /* 0x00000003160d9211 */ /* 0x000fe400078f18ff */
[----:B------:R-:W4:Y:S01]  /*0ec0*/  SHFL.IDX PT, R22, R17, 0x1, 0x181f ;  /* 0x00381f0011167f89 */ /* 0x000f2200000e0000 */
[----:B------:R-:W-:Y:S02]  /*0ed0*/  ISETP.GE.AND P3, PT, R10, c[0x0][0x198], PT ;  /* 0x000066000a007a0c */ /* 0x000fe40003f66270 */
[--C-:B------:R-:W-:Y:S02]  /*0ee0*/  SHF.R.S32.HI R11, RZ, 0x1f, R10.reuse ;  /* 0x0000001fff0b7819 */ /* 0x100fe4000001140a */
[----:B------:R-:W-:Y:S02]  /*0ef0*/  ISETP.GE.AND P4, PT, R4, c[0x0][0x198], PT ;  /* 0x0000660004007a0c */ /* 0x000fe40003f86270 */
[----:B-1----:R-:W-:Y:S01]  /*0f00*/  @!P1 LEA R28, P5, R10, R24, 0x1 ;  /* 0x000000180a1c9211 */ /* 0x002fe200078a08ff */
[----:B------:R-:W-:Y:S01]  /*0f10*/  IMAD.WIDE.U32 R26, R8, c[0x0][0x1e0], R10 ;  /* 0x00007800081a7a25 */ /* 0x000fe200078e000a */
[----:B------:R-:W-:-:S02]  /*0f20*/  @!P1 LOP3.LUT R20, R20, 0xfffffff8, RZ, 0xc0, !PT ;  /* 0xfffffff814149812 */ /* 0x000fc400078ec0ff */
[----:B--2---:R-:W-:Y:S01]  /*0f30*/  @!P1 LEA.HI.X R29, R10, R25, R11, 0x1, P5 ;  /* 0x000000190a1d9211 */ /* 0x004fe200028f0c0b */
[----:B------:R-:W-:Y:S01]  /*0f40*/  IMAD.IADD R15, R27, 0x1, R14 ;  /* 0x000000011b0f7824 */ /* 0x000fe200078e020e */
[----:B------:R-:W-:Y:S01]  /*0f50*/  @!P1 LOP3.LUT R13, R13, 0xfffffff8, RZ, 0xc0, !PT ;  /* 0xfffffff80d0d9812 */ /* 0x000fe200078ec0ff */
[--C-:B------:R-:W-:Y:S01]  /*0f60*/  @!P1 IMAD.WIDE R20, R20, 0x2, R24.reuse ;  /* 0x0000000214149825 */ /* 0x100fe200078e0218 */
[----:B------:R-:W-:Y:S01]  /*0f70*/  ISETP.GE.AND P5, PT, R3, c[0x0][0x198], PT ;  /* 0x0000660003007a0c */ /* 0x000fe20003fa6270 */
[----:B------:R1:W-:Y:S01]  /*0f80*/  @!P1 LDGSTS.E.BYPASS.LTC128B.128 [R132+0x18100], [R28.64], !P3 ;  /* 0x181000001c849fae */ /* 0x0003e2000d901d52 */
[----:B------:R-:W-:Y:S01]  /*0f90*/  IADD3 R6, R6, 0x60, RZ ;  /* 0x0000006006067810 */ /* 0x000fe20007ffe0ff */
[----:B------:R-:W-:Y:S01]  /*0fa0*/  @!P1 IMAD.WIDE R30, R13, 0x2, R24 ;  /* 0x000000020d1e9825 */ /* 0x000fe200078e0218 */
[----:B------:R-:W-:Y:S01]  /*0fb0*/  IADD3 R204, R132, 0x100, RZ ;  /* 0x0000010084cc7810 */ /* 0x000fe20007ffe0ff */
[----:B------:R2:W-:Y:S02]  /*0fc0*/  @!P1 LDGSTS.E.BYPASS.LTC128B.128 [R132+0x1c100], [R20.64], !P4 ;  /* 0x1c10000014849fae */ /* 0x0005e4000e101d52 */
[----:B------:R-:W-:-:S02]  /*0fd0*/  IMAD.MOV.U32 R14, RZ, RZ, R26 ;  /* 0x000000ffff0e7224 */ /* 0x000fc400078e001a */
[----:B------:R-:W-:Y:S02]  /*0fe0*/  IMAD R13, R7, c[0x0][0x1e8], RZ ;  /* 0x00007a00070d7a24 */ /* 0x000fe400078e02ff */
[----:B------:R-:W-:Y:S02]  /*0ff0*/  IMAD.WIDE.U32 R14, R12, c[0x0][0x1e8], R14 ;  /* 0x00007a000c0e7a25 */ /* 0x000fe400078e000e */
[----:B------:R5:W-:Y:S01]  /*1000*/  @!P1 LDGSTS.E.BYPASS.LTC128B.128 [R132+0x20100], [R30.64], !P5 ;  /* 0x201000001e849fae */ /* 0x000be2000e901d52 */
[----:B----4-:R-:W-:Y:S01]  /*1010*/  @!P0 LEA R24, P1, R10, R22, 0x1 ;  /* 0x000000160a188211 */ /* 0x010fe200078208ff */
[----:B------:R-:W-:Y:S02]  /*1020*/  IMAD R196, R12, c[0x0][0x1ec], R13 ;  /* 0x00007b000cc47a24 */ /* 0x000fe400078e020d */
[----:B------:R-:W-:Y:S01]  /*1030*/  IMAD.WIDE.U32 R26, R8, c[0x0][0x208], R10 ;  /* 0x00008200081a7a25 */ /* 0x000fe200078e000a */
[----:B------:R-:W-:Y:S02]  /*1040*/  @!P0 LEA.HI.X R25, R10, R23, R11, 0x1, P1 ;  /* 0x000000170a198211 */ /* 0x000fe400008f0c0b */
[----:B------:R-:W-:Y:S01]  /*1050*/  ISETP.GE.AND P1, PT, R6, UR4, PT ;  /* 0x0000000406007c0c */ /* 0x000fe2000bf26270 */
[----:B------:R-:W-:Y:S01]  /*1060*/  IMAD.IADD R197, R15, 0x1, R196 ;  /* 0x000000010fc57824 */ /* 0x000fe200078e02c4 */
[----:B------:R-:W-:Y:S01]  /*1070*/  @!P0 SHF.R.S32.HI R15, RZ, 0x1f, R4 ;  /* 0x0000001fff0f8819 */ /* 0x000fe20000011404 */
[----:B------:R-:W-:Y:S01]  /*1080*/  IMAD.MOV.U32 R196, RZ, RZ, R14 ;  /* 0x000000ffffc47224 */ /* 0x000fe200078e000e */
[----:B------:R-:W-:Y:S01]  /*1090*/  @!P0 SHF.R.S32.HI R14, RZ, 0x1f, R3 ;  /* 0x0000001fff0e8819 */ /* 0x000fe20000011403 */
[----:B------:R-:W-:Y:S01]  /*10a0*/  IMAD R7, R7, c[0x0][0x210], RZ ;  /* 0x0000840007077a24 */ /* 0x000fe200078e02ff */
[-C--:B------:R-:W-:Y:S01]  /*10b0*/  @!P0 LEA.HI R15, R15, R4.reuse, RZ, 0x3 ;  /* 0x000000040f0f8211 */ /* 0x080fe200078f18ff */
[----:B------:R-:W-:Y:S01]  /*10c0*/  IMAD.IADD R27, R27, 0x1, R9 ;  /* 0x000000011b1b7824 */ /* 0x000fe200078e0209 */
[-C--:B------:R-:W-:Y:S01]  /*10d0*/  @!P0 LEA.HI R14, R14, R3.reuse, RZ, 0x3 ;  /* 0x000000030e0e8211 */ /* 0x080fe200078f18ff */
[C---:B------:R-:W-:Y:S01]  /*10e0*/  IMAD R7, R12.reuse, c[0x0][0x214], R7 ;  /* 0x000085000c077a24 */ /* 0x040fe200078e0207 */
[----:B------:R-:W-:Y:S01]  /*10f0*/  @!P2 SHF.R.S32.HI R9, RZ, 0x1f, R4 ;  /* 0x0000001fff09a819 */ /* 0x000fe20000011404 */
[----:B------:R-:W-:Y:S01]  /*1100*/  IMAD.WIDE.U32 R12, R12, c[0x0][0x210], R26 ;  /* 0x000084000c0c7a25 */ /* 0x000fe200078e001a */
[----:B--2---:R-:W-:Y:S01]  /*1110*/  SHFL.IDX PT, R20, R17, 0x2, 0x181f ;  /* 0x00581f0011147f89 */ /* 0x004fe200000e0000 */
[----:B------:R-:W-:Y:S01]  /*1120*/  @!P2 SHF.R.S32.HI R6, RZ, 0x1f, R3 ;  /* 0x0000001fff06a819 */ /* 0x000fe20000011403 */
[----:B------:R-:W-:Y:S01]  /*1130*/  @UP0 UIADD3 UR4, UR17, -0x2, URZ ;  /* 0xfffffffe11040890 */ /* 0x000fe2000fffe03f */
[----:B------:R-:W-:Y:S01]  /*1140*/  @!P0 LOP3.LUT R15, R15, 0xfffffff8, RZ, 0xc0, !PT ;  /* 0xfffffff80f0f8812 */ /* 0x000fe200078ec0ff */
[----:B------:R-:W2:Y:S01]  /*1150*/  SHFL.IDX PT, R21, R16, 0x2, 0x181f ;  /* 0x00581f0010157f89 */ /* 0x000ea200000e0000 */
[----:B------:R-:W-:Y:S01]  /*1160*/  @!P0 LOP3.LUT R27, R14, 0xfffffff8, RZ, 0xc0, !PT ;  /* 0xfffffff80e1b8812 */ /* 0x000fe200078ec0ff */
[----:B------:R-:W-:Y:S01]  /*1170*/  @UP0 USHF.R.S32.HI UR5, URZ, 0x1f, UR4 ;  /* 0x0000001f3f050899 */ /* 0x000fe20008011404 */
[----:B------:R-:W-:Y:S01]  /*1180*/  @!P2 LEA.HI R9, R9, R4, RZ, 0x3 ;  /* 0x000000040909a211 */ /* 0x000fe200078f18ff */
[----:B-----5:R4:W5:Y:S01]  /*1190*/  SHFL.IDX PT, R30, R17, 0x3, 0x181f ;  /* 0x00781f00111e7f89 */ /* 0x02096200000e0000 */
[-C--:B------:R-:W-:Y:S01]  /*11a0*/  @!P2 LEA.HI R6, R6, R3.reuse, RZ, 0x3 ;  /* 0x000000030606a211 */ /* 0x080fe200078f18ff */
[--C-:B------:R-:W-:Y:S01]  /*11b0*/  @!P0 IMAD.WIDE R32, R15, 0x2, R22.reuse ;  /* 0x000000020f208825 */ /* 0x100fe200078e0216 */
[----:B------:R-:W-:Y:S01]  /*11c0*/  @!P2 LOP3.LUT R9, R9, 0xfffffff8, RZ, 0xc0, !PT ;  /* 0xfffffff80909a812 */ /* 0x000fe200078ec0ff */
[----:B------:R-:W5:Y:S01]  /*11d0*/  SHFL.IDX PT, R31, R16, 0x3, 0x181f ;  /* 0x00781f00101f7f89 */ /* 0x000f6200000e0000 */
[----:B-1----:R-:W-:Y:S01]  /*11e0*/  @!P2 LOP3.LUT R29, R6, 0xfffffff8, RZ, 0xc0, !PT ;  /* 0xfffffff8061da812 */ /* 0x002fe200078ec0ff */
[----:B------:R-:W-:Y:S01]  /*11f0*/  @!P0 IMAD.WIDE R34, R27, 0x2, R22 ;  /* 0x000000021b228825 */ /* 0x000fe200078e0216 */
[----:B------:R-:W-:Y:S01]  /*1200*/  @!P1 SHF.R.S32.HI R6, RZ, 0x1f, R3 ;  /* 0x0000001fff069819 */ /* 0x000fe20000011403 */
[----:B------:R1:W-:Y:S03]  /*1210*/  @!P0 LDGSTS.E.BYPASS.LTC128B.128 [R132+0x19100], [R24.64], !P3 ;  /* 0x1910000018848fae */ /* 0x0003e6000d901d52 */
[----:B------:R-:W-:Y:S01]  /*1220*/  @!P1 LEA.HI R6, R6, R3, RZ, 0x3 ;  /* 0x0000000306069211 */ /* 0x000fe200078f18ff */
[----:B------:R3:W-:Y:S04]  /*1230*/  @!P0 LDGSTS.E.BYPASS.LTC128B.128 [R132+0x1d100], [R32.64], !P4 ;  /* 0x1d10000020848fae */ /* 0x0007e8000e101d52 */
[----:B------:R3:W-:Y:S01]  /*1240*/  @!P0 LDGSTS.E.BYPASS.LTC128B.128 [R132+0x21100], [R34.64], !P5 ;  /* 0x2110000022848fae */ /* 0x0007e2000e901d52 */
[----:B--2---:R-:W-:Y:S01]  /*1250*/  @!P2 IMAD.WIDE R14, R9, 0x2, R20 ;  /* 0x00000002090ea825 */ /* 0x004fe200078e0214 */
[----:B------:R-:W-:-:S02]  /*1260*/  @!P1 SHF.R.S32.HI R9, RZ, 0x1f, R4 ;  /* 0x0000001fff099819 */ /* 0x000fc40000011404 */
[----:B----4-:R-:W-:Y:S01]  /*1270*/  @!P1 LOP3.LUT R17, R6, 0xfffffff8, RZ, 0xc0, !PT ;  /* 0xfffffff806119812 */ /* 0x010fe200078ec0ff */
[----:B------:R-:W-:Y:S01]  /*1280*/  @!P2 IMAD.WIDE R22, R29, 0x2, R20 ;  /* 0x000000021d16a825 */ /* 0x000fe200078e0214 */
[C---:B------:R-:W-:Y:S02]  /*1290*/  @!P2 LEA R20, P0, R10.reuse, R20, 0x1 ;  /* 0x000000140a14a211 */ /* 0x040fe400078008ff */
[----:B------:R-:W-:Y:S01]  /*12a0*/  @!P1 LEA.HI R9, R9, R4, RZ, 0x3 ;  /* 0x0000000409099211 */ /* 0x000fe200078f18ff */
[----:B------:R-:W-:Y:S01]  /*12b0*/  IMAD.U32 R6, RZ, RZ, UR16 ;  /* 0x00000010ff067e24 */ /* 0x000fe2000f8e00ff */
[C-C-:B------:R-:W-:Y:S02]  /*12c0*/  @!P2 LEA.HI.X R21, R10.reuse, R21, R11.reuse, 0x1, P0 ;  /* 0x000000150a15a211 */ /* 0x140fe400000f0c0b */
[C---:B-----5:R-:W-:Y:S02]  /*12d0*/  @!P1 LEA R26, P0, R10.reuse, R30, 0x1 ;  /* 0x0000001e0a1a9211 */ /* 0x060fe400078008ff */
[----:B------:R-:W-:Y:S01]  /*12e0*/  @!P1 LOP3.LUT R9, R9, 0xfffffff8, RZ, 0xc0, !PT ;  /* 0xfffffff809099812 */ /* 0x000fe200078ec0ff */
[----:B------:R2:W-:Y:S01]  /*12f0*/  @!P2 LDGSTS.E.BYPASS.LTC128B.128 [R132+0x1a100], [R20.64], !P3 ;  /* 0x1a1000001484afae */ /* 0x0005e2000d901d52 */
[----:B------:R-:W-:Y:S01]  /*1300*/  @!P1 LEA.HI.X R27, R10, R31, R11, 0x1, P0 ;  /* 0x0000001f0a1b9211 */ /* 0x000fe200000f0c0b */
[----:B------:R-:W-:Y:S01]  /*1310*/  IMAD.U32 R11, RZ, RZ, UR14 ;  /* 0x0000000eff0b7e24 */ /* 0x000fe2000f8e00ff */
[----:B------:R-:W-:Y:S01]  /*1320*/  PLOP3.LUT P0, PT, PT, PT, UP0, 0x80, 0x0 ;  /* 0x000000000000781c */ /* 0x000fe20003f0f008 */
[----:B-1----:R-:W-:Y:S01]  /*1330*/  @!P1 IMAD.WIDE R24, R9, 0x2, R30 ;  /* 0x0000000209189825 */ /* 0x002fe200078e021e */
[----:B------:R1:W-:Y:S01]  /*1340*/  @!P2 LDGSTS.E.BYPASS.LTC128B.128 [R132+0x1e100], [R14.64], !P4 ;  /* 0x1e1000000e84afae */ /* 0x0003e2000e101d52 */
[----:B------:R-:W-:-:S02]  /*1350*/  IADD3 R8, -R6, c[0x0][0x1d0], -R8 ;  /* 0x0000740006087a10 */ /* 0x000fc40007ffe908 */
[----:B------:R-:W-:Y:S01]  /*1360*/  @!P1 IMAD.WIDE R30, R17, 0x2, R30 ;  /* 0x00000002111e9825 */ /* 0x000fe200078e021e */
[----:B------:R4:W-:Y:S01]  /*1370*/  @!P2 LDGSTS.E.BYPASS.LTC128B.128 [R132+0x22100], [R22.64], !P5 ;  /* 0x221000001684afae */ /* 0x0009e2000e901d52 */
[----:B------:R-:W-:Y:S02]  /*1380*/  PLOP3.LUT P2, PT, PT, PT, UP0, 0x80, 0x0 ;  /* 0x000000000000781c */ /* 0x000fe40003f4f008 */
[----:B------:R-:W-:Y:S01]  /*1390*/  IMAD.U32 R17, RZ, RZ, UR4 ;  /* 0x00000004ff117e24 */ /* 0x000fe2000f8e00ff */
[----:B------:R5:W-:Y:S01]  /*13a0*/  @!P1 LDGSTS.E.BYPASS.LTC128B.128 [R132+0x1b100], [R26.64], !P3 ;  /* 0x1b1000001a849fae */ /* 0x000be2000d901d52 */
[----:B------:R-:W-:Y:S01]  /*13b0*/  @UP0 UIMAD UR4, UR9, UR4, URZ ;  /* 0x00000004090402a4 */ /* 0x000fe2000f8e023f */
[----:B------:R-:W-:Y:S01]  /*13c0*/  PLOP3.LUT P3, PT, PT, PT, UP0, 0x80, 0x0 ;  /* 0x000000000000781c */ /* 0x000fe20003f6f008 */
[----:B------:R-:W-:Y:S01]  /*13d0*/  IMAD.U32 R9, RZ, RZ, UR22 ;  /* 0x00000016ff097e24 */ /* 0x000fe2000f8e00ff */
[----:B------:R5:W-:Y:S01]  /*13e0*/  @!P1 LDGSTS.E.BYPASS.LTC128B.128 [R132+0x1f100], [R24.64], !P4 ;  /* 0x1f10000018849fae */ /* 0x000be2000e101d52 */
[----:B------:R-:W-:Y:S01]  /*13f0*/  ISETP.GE.AND P4, PT, R8, 0x1, PT ;  /* 0x000000010800780c */ /* 0x000fe20003f86270 */
[----:B------:R-:W-:-:S02]  /*1400*/  @UP0 UIMAD UR4, UR5, UR15, UR4 ;  /* 0x0000000f050402a4 */ /* 0x000fc4000f8e0204 */
[----:B------:R3:W-:Y:S01]  /*1410*/  @!P1 LDGSTS.E.BYPASS.LTC128B.128 [R132+0x23100], [R30.64], !P5 ;  /* 0x231000001e849fae */ /* 0x0007e2000e901d52 */
[----:B------:R-:W-:Y:S02]  /*1420*/  PLOP3.LUT P5, PT, PT, PT, UP0, 0x80, 0x0 ;  /* 0x000000000000781c */ /* 0x000fe40003faf008 */
[----:B------:R-:W-:Y:S01]  /*1430*/  PLOP3.LUT P1, PT, PT, PT, UP0, 0x80, 0x0 ;  /* 0x000000000000781c */ /* 0x000fe20003f2f008 */
[----:B------:R-:W0:Y:S01]  /*1440*/  LDGDEPBAR ;  /* 0x00000000000079af */ /* 0x000e220000000000 */
[----:B--2---:R-:W-:Y:S02]  /*1450*/  IMAD.IADD R21, R13, 0x1, R7 ;  /* 0x000000010d157824 */ /* 0x004fe400078e0207 */
[----:B------:R-:W-:Y:S02]  /*1460*/  IMAD.MOV.U32 R20, RZ, RZ, R12 ;  /* 0x000000ffff147224 */ /* 0x000fe400078e000c */
[----:B-1----:R-:W-:Y:S01]  /*1470*/  IMAD.U32 R15, RZ, RZ, UR14 ;  /* 0x0000000eff0f7e24 */ /* 0x002fe2000f8e00ff */
[----:B---3--:R-:W-:Y:S01]  /*1480*/  @P6 SHF.R.S32.HI R195, RZ, 0x1f, R18 ;  /* 0x0000001fffc36819 */ /* 0x008fe20000011412 */
[----:B------:R-:W-:-:S02]  /*1490*/  @!P6 IMAD.MOV.U32 R195, RZ, RZ, R19 ;  /* 0x000000ffffc3e224 */ /* 0x000fc400078e0013 */
[----:B------:R-:W-:Y:S02]  /*14a0*/  @P6 IMAD.MOV.U32 R194, RZ, RZ, R18 ;  /* 0x000000ffffc26224 */ /* 0x000fe400078e0012 */
[----:B------:R-:W-:Y:S01]  /*14b0*/  @!P6 IMAD.MOV.U32 R194, RZ, RZ, R0 ;  /* 0x000000ffffc2e224 */ /* 0x000fe200078e0000 */
[----:B------:R-:W-:Y:S01]  /*14c0*/  BAR.SYNC.DEFER_BLOCKING 0x0 ;  /* 0x0000000000007b1d */ /* 0x000fe20000010000 */
[----:B------:R-:W-:Y:S01]  /*14d0*/  IMAD R203, R195, c[0x0][0x1f0], RZ ;  /* 0x00007c00c3cb7a24 */ /* 0x000fe200078e02ff */
[----:B------:R-:W-:Y:S01]  /*14e0*/  PLOP3.LUT P6, PT, PT, PT, UP0, 0x80, 0x0 ;  /* 0x000000000000781c */ /* 0x000fe20003fcf008 */
[----:B------:R-:W-:-:S04]  /*14f0*/  IMAD.WIDE.U32 R196, R194, c[0x0][0x1f0], R196 ;  /* 0x00007c00c2c47a25 */ /* 0x000fc800078e00c4 */
[----:B------:R-:W-:Y:S02]  /*1500*/  IMAD R203, R194, c[0x0][0x1f4], R203 ;  /* 0x00007d00c2cb7a24 */ /* 0x000fe400078e02cb */
[----:B------:R-:W-:Y:S02]  /*1510*/  IMAD.MOV.U32 R202, RZ, RZ, R196 ;  /* 0x000000ffffca7224 */ /* 0x000fe400078e00c4 */
[----:B------:R-:W-:Y:S02]  /*1520*/  IMAD.IADD R203, R197, 0x1, R203 ;  /* 0x00000001c5cb7824 */ /* 0x000fe400078e02cb */
[----:B------:R-:W-:Y:S02]  /*1530*/  IMAD.U32 R18, RZ, RZ, UR13 ;  /* 0x0000000dff127e24 */ /* 0x000fe4000f8e00ff */
[----:B------:R-:W-:Y:S01]  /*1540*/  @P0 IMAD.WIDE.U32 R16, R17, UR15, R202 ;  /* 0x0000000f11100c25 */ /* 0x000fe2000f8e00ca */
[----:B------:R-:W-:-:S03]  /*1550*/  ISETP.GT.AND P0, PT, R8, 0x20, PT ;  /* 0x000000200800780c */ /* 0x000fc60003f04270 */
[----:B----4-:R-:W-:Y:S01]  /*1560*/  IMAD.WIDE.U32 R22, R9, UR15, R202 ;  /* 0x0000000f09167c25 */ /* 0x010fe2000f8e00ca */
[----:B------:R-:W-:Y:S02]  /*1570*/  @P6 LEA R0, P6, R16, c[0x0][0x1c8], 0x1 ;  /* 0x0000720010006a11 */ /* 0x000fe400078c08ff */
[----:B------:R-:W-:Y:S01]  /*1580*/  @P5 IADD3 R7, R17, UR4, RZ ;  /* 0x0000000411075c10 */ /* 0x000fe2000fffe0ff */
[----:B------:R-:W-:Y:S01]  /*1590*/  IMAD R199, R195, c[0x0][0x218], RZ ;  /* 0x00008600c3c77a24 */ /* 0x000fe200078e02ff */
[----:B------:R-:W-:Y:S01]  /*15a0*/  @P2 LEA R14, P2, R11, R0, 0x1 ;  /* 0x000000000b0e2211 */ /* 0x000fe200078408ff */
[----:B------:R-:W-:Y:S01]  /*15b0*/  ULDC.64 UR4, c[0x0][0x208] ;  /* 0x0000820000047ab9 */ /* 0x000fe20000000a00 */
[----:B------:R-:W-:Y:S01]  /*15c0*/  IADD3 R9, R23, UR24, RZ ;  /* 0x0000001817097c10 */ /* 0x000fe2000fffe0ff */
[----:B------:R-:W-:Y:S01]  /*15d0*/  USHF.L.U32 UR24, UR4, 0x6, URZ ;  /* 0x0000000604187899 */ /* 0x000fe2000800063f */
[----:B------:R-:W-:Y:S01]  /*15e0*/  IMAD R199, R194, c[0x0][0x21c], R199 ;  /* 0x00008700c2c77a24 */ /* 0x000fe200078e02c7 */
[----:B------:R-:W-:Y:S01]  /*15f0*/  @P0 IADD3 R12, P5, R22, UR14, RZ ;  /* 0x0000000e160c0c10 */ /* 0x000fe2000ffbe0ff */
[----:B------:R-:W-:Y:S01]  /*1600*/  USHF.L.U64.HI UR23, UR4, UR23, UR5 ;  /* 0x0000001704177299 */ /* 0x000fe20008010205 */
[----:B------:R-:W-:Y:S01]  /*1610*/  IMAD.WIDE.U32 R194, R194, c[0x0][0x218], R20 ;  /* 0x00008600c2c27a25 */ /* 0x000fe200078e0014 */
[----:B------:R-:W-:Y:S01]  /*1620*/  USHF.L.U64.HI UR11, UR4, UR11, UR5 ;  /* 0x0000000b040b7299 */ /* 0x000fe20008010205 */
[----:B------:R-:W-:Y:S01]  /*1630*/  @P3 LEA.HI.X R7, R16, c[0x0][0x1cc], R7, 0x1, P6 ;  /* 0x0000730010073a11 */ /* 0x000fe200030f0c07 */
[----:B------:R-:W-:Y:S01]  /*1640*/  UIMAD UR12, UR23, UR22, URZ ;  /* 0x00000016170c72a4 */ /* 0x000fe2000f8e023f */
[C---:B------:R-:W-:Y:S01]  /*1650*/  @P4 LEA R16, P3, R22.reuse, c[0x0][0x1c8], 0x1 ;  /* 0x0000720016104a11 */ /* 0x040fe200078608ff */
[----:B------:R-:W-:Y:S01]  /*1660*/  IMAD.IADD R199, R195, 0x1, R199 ;  /* 0x00000001c3c77824 */ /* 0x000fe200078e02c7 */
[----:B------:R-:W-:Y:S01]  /*1670*/  @P1 LEA.HI.X R15, R15, R7, R18, 0x1, P2 ;  /* 0x000000070f0f1211 */ /* 0x000fe200010f0c12 */
[----:B------:R-:W-:Y:S01]  /*1680*/  IMAD.MOV.U32 R198, RZ, RZ, R194 ;  /* 0x000000ffffc67224 */ /* 0x000fe200078e00c2 */
[----:B------:R-:W-:Y:S01]  /*1690*/  @P4 LEA.HI.X R17, R22, c[0x0][0x1cc], R9, 0x1, P3 ;  /* 0x0000730016114a11 */ /* 0x000fe200018f0c09 */
[----:B------:R-:W-:Y:S01]  /*16a0*/  UIMAD UR12, UR21, UR24, UR12 ;  /* 0x00000018150c72a4 */ /* 0x000fe2000f8e020c */
[----:B------:R-:W-:Y:S01]  /*16b0*/  ISETP.GE.AND P3, PT, R10, c[0x0][0x1d4], PT ;  /* 0x000075000a007a0c */ /* 0x000fe20003f66270 */
[----:B------:R-:W-:Y:S01]  /*16c0*/  @UP0 UIADD3 UR5, UR17, -0x2, URZ ;  /* 0xfffffffe11050890 */ /* 0x000fe2000fffe03f */
[----:B------:R-:W-:-:S02]  /*16d0*/  ISETP.GE.AND P2, PT, R4, c[0x0][0x1d4], PT ;  /* 0x0000750004007a0c */ /* 0x000fc40003f46270 */
[----:B------:R-:W-:Y:S01]  /*16e0*/  ISETP.GE.AND P1, PT, R3, c[0x0][0x1d4], PT ;  /* 0x0000750003007a0c */ /* 0x000fe20003f26270 */
[----:B------:R-:W-:Y:S01]  /*16f0*/  @UP0 UIMAD UR23, UR23, UR5, URZ ;  /* 0x00000005171702a4 */ /* 0x000fe2000f8e023f */
[----:B------:R-:W-:Y:S02]  /*1700*/  @P0 IADD3.X R9, R9, UR13, RZ, P5, !PT ;  /* 0x0000000d09090c10 */ /* 0x000fe4000affe4ff */
[----:B------:R-:W-:Y:S02]  /*1710*/  @P0 LEA R18, P6, R12, c[0x0][0x1c8], 0x1 ;  /* 0x000072000c120a11 */ /* 0x000fe400078c08ff */
[----:B------:R-:W-:Y:S02]  /*1720*/  ISETP.GE.AND P5, PT, R10, c[0x0][0x1d4], PT ;  /* 0x000075000a007a0c */ /* 0x000fe40003fa6270 */
[----:B------:R-:W-:Y:S01]  /*1730*/  @P0 LEA.HI.X R19, R12, c[0x0][0x1cc], R9, 0x1, P6 ;  /* 0x000073000c130a11 */ /* 0x000fe200030f0c09 */
[----:B------:R-:W-:Y:S01]  /*1740*/  IMAD.U32 R9, RZ, RZ, UR24 ;  /* 0x00000018ff097e24 */ /* 0x000fe2000f8e00ff */
[----:B------:R-:W-:Y:S01]  /*1750*/  @!PT LDS RZ, [RZ] ;  /* 0x00000000fffff984 */ /* 0x000fe20000000800 */
[----:B------:R-:W-:Y:S01]  /*1760*/  @!PT LDS RZ, [RZ] ;  /* 0x00000000fffff984 */ /* 0x000fe20000000800 */
[----:B------:R-:W-:Y:S01]  /*1770*/  @!PT LDS RZ, [RZ] ;  /* 0x00000000fffff984 */ /* 0x000fe20000000800 */
[----:B------:R1:W-:Y:S01]  /*1780*/  @P4 LDGSTS.E.BYPASS.LTC128B.128 [R132+0xc100], [R16.64], !P3 ;  /* 0x0c10000010844fae */ /* 0x0003e2000d901d52 */
[----:B------:R-:W-:-:S02]  /*1790*/  ISETP.LT.OR P6, PT, R8, 0x1, P5 ;  /* 0x000000010800780c */ /* 0x000fc40002fc1670 */
[----:B------:R-:W-:Y:S01]  /*17a0*/  IMAD.WIDE.U32 R10, R9, UR22, R198 ;  /* 0x00000016090a7c25 */ /* 0x000fe2000f8e00c6 */
[----:B------:R1:W-:Y:S01]  /*17b0*/  @P4 LDGSTS.E.BYPASS.LTC128B.128 [R132+0xe100], [R16.64+0x80], !P2 ;  /* 0x0e10008010844fae */ /* 0x0003e2000d101d52 */
[----:B------:R-:W-:-:S03]  /*17c0*/  ISETP.LT.OR P5, PT, R8, 0x21, P5 ;  /* 0x000000210800780c */ /* 0x000fc60002fa1670 */
[----:B------:R1:W-:Y:S01]  /*17d0*/  @P4 LDGSTS.E.BYPASS.LTC128B.128 [R132+0x10100], [R16.64+0x100], !P1 ;  /* 0x1010010010844fae */ /* 0x0003e2000c901d52 */
[----:B------:R-:W-:Y:S02]  /*17e0*/  ISETP.GE.AND P4, PT, R4, c[0x0][0x1d4], PT ;  /* 0x0000750004007a0c */ /* 0x000fe40003f86270 */
[----:B------:R-:W-:Y:S01]  /*17f0*/  IADD3 R4, R11, UR12, RZ ;  /* 0x0000000c0b047c10 */ /* 0x000fe2000fffe0ff */
[----:B------:R2:W-:Y:S01]  /*1800*/  @P0 LDGSTS.E.BYPASS.LTC128B.128 [R132+0xd100], [R18.64], !P3 ;  /* 0x0d10000012840fae */ /* 0x0005e2000d901d52 */
[----:B------:R-:W-:Y:S02]  /*1810*/  USHF.L.U32 UR12, UR4, 0x5, URZ ;  /* 0x00000005040c7899 */ /* 0x000fe4000800063f */
[----:B------:R-:W-:Y:S01]  /*1820*/  @UP0 USHF.R.S32.HI UR4, URZ, 0x1f, UR5 ;  /* 0x0000001f3f040899 */ /* 0x000fe20008011405 */
[----:B------:R2:W-:Y:S01]  /*1830*/  @P0 LDGSTS.E.BYPASS.LTC128B.128 [R132+0xf100], [R18.64+0x80], !P2 ;  /* 0x0f10008012840fae */ /* 0x0005e2000d101d52 */
[----:B------:R-:W-:Y:S02]  /*1840*/  USHF.L.U32 UR22, UR12, 0x1, URZ ;  /* 0x000000010c167899 */ /* 0x000fe4000800063f */
[----:B------:R-:W-:Y:S01]  /*1850*/  USHF.L.U64.HI UR21, UR12, 0x1, UR11 ;  /* 0x000000010c157899 */ /* 0x000fe2000801020b */
[----:B------:R2:W-:Y:S01]  /*1860*/  @P0 LDGSTS.E.BYPASS.LTC128B.128 [R132+0x11100], [R18.64+0x100], !P1 ;  /* 0x1110010012840fae */ /* 0x0005e2000c901d52 */
[----:B------:R-:W-:Y:S01]  /*1870*/  LEA R12, P0, R10, c[0x0][0x1f8], 0x1 ;  /* 0x00007e000a0c7a11 */ /* 0x000fe200078008ff */
[----:B------:R-:W-:-:S02]  /*1880*/  @UP0 UIMAD UR4, UR4, UR24, UR23 ;  /* 0x00000018040402a4 */ /* 0x000fc4000f8e0217 */
[----:B------:R-:W0:Y:S01]  /*1890*/  LDGDEPBAR ;  /* 0x00000000000079af */ /* 0x000e220000000000 */
[----:B------:R-:W-:Y:S02]  /*18a0*/  LEA.HI.X R13, R10, c[0x0][0x1fc], R4, 0x1, P0 ;  /* 0x00007f000a0d7a11 */ /* 0x000fe400000f0c04 */
[C---:B------:R-:W-:Y:S02]  /*18b0*/  ISETP.LT.OR P0, PT, R8.reuse, 0x1, P4 ;  /* 0x000000010800780c */ /* 0x040fe40002701670 */
[----:B------:R-:W-:Y:S01]  /*18c0*/  ISETP.LT.OR P4, PT, R8, 0x21, P4 ;  /* 0x000000210800780c */ /* 0x000fe20002781670 */
[----:B------:R3:W-:Y:S01]  /*18d0*/  LDGSTS.E.BYPASS.LTC128B.128 [R132+0x100], [R12.64], !P6 ;  /* 0x001000000c847fae */ /* 0x0007e2000f101d52 */
[----:B------:R-:W-:Y:S02]  /*18e0*/  ISETP.GE.AND P6, PT, R3, c[0x0][0x1d4], PT ;  /* 0x0000750003007a0c */ /* 0x000fe40003fc6270 */
[----:B------:R-:W-:-:S05]  /*18f0*/  LOP3.LUT R4, R188, 0xfffffff0, RZ, 0xc0, !PT ;  /* 0xfffffff0bc047812 */ /* 0x000fca00078ec0ff */
[----:B------:R-:W-:Y:S02]  /*1900*/  IMAD.IADD R11, R5, 0x1, -R4 ;  /* 0x00000001050b7824 */ /* 0x000fe400078e0a04 */
[----:B------:R3:W-:Y:S01]  /*1910*/  LDGSTS.E.BYPASS.LTC128B.128 [R132+0x2100], [R12.64+0x80], !P0 ;  /* 0x021000800c847fae */ /* 0x0007e2000c101d52 */
[C---:B------:R-:W-:Y:S02]  /*1920*/  ISETP.LT.OR P0, PT, R8.reuse, 0x1, P6 ;  /* 0x000000010800780c */ /* 0x040fe40003701670 */
[----:B------:R-:W-:Y:S02]  /*1930*/  ISETP.LT.OR P6, PT, R8, 0x21, P6 ;  /* 0x000000210800780c */ /* 0x000fe400037c1670 */
[----:B------:R-:W-:-:S04]  /*1940*/  SHF.R.S32.HI R4, RZ, 0x1f, R11 ;  /* 0x0000001fff047819 */ /* 0x000fc8000001140b */
[----:B------:R-:W-:-:S04]  /*1950*/  LEA.HI R3, R4, R11, RZ, 0x3 ;  /* 0x0000000b04037211 */ /* 0x000fc800078f18ff */
[----:B------:R-:W-:Y:S01]  /*1960*/  LOP3.LUT R20, R3, 0xfffffff8, RZ, 0xc0, !PT ;  /* 0xfffffff803147812 */ /* 0x000fe200078ec0ff */
[----:B------:R3:W-:Y:S01]  /*1970*/  LDGSTS.E.BYPASS.LTC128B.128 [R132+0x4100], [R12.64+0x100], !P0 ;  /* 0x041001000c847fae */ /* 0x0007e2000c101d52 */
[----:B-1----:R-:W-:-:S03]  /*1980*/  IADD3 R16, P0, R12, UR22, RZ ;  /* 0x000000160c107c10 */ /* 0x002fc6000ff1e0ff */
[----:B------:R-:W-:Y:S01]  /*1990*/  IMAD.IADD R20, R11, 0x1, -R20 ;  /* 0x000000010b147824 */ /* 0x000fe200078e0a14 */
[----:B------:R-:W-:Y:S02]  /*19a0*/  IADD3.X R17, R13, UR21, RZ, P0, !PT ;  /* 0x000000150d117c10 */ /* 0x000fe400087fe4ff */
[----:B------:R-:W-:Y:S01]  /*19b0*/  PLOP3.LUT P0, PT, PT, PT, UP0, 0x80, 0x0 ;  /* 0x000000000000781c */ /* 0x000fe20003f0f008 */
[----:B------:R-:W-:Y:S02]  /*19c0*/  IMAD.SHL.U32 R11, R20, 0x40, RZ ;  /* 0x00000040140b7824 */ /* 0x000fe400078e00ff */
[----:B------:R2:W-:Y:S01]  /*19d0*/  LDGSTS.E.BYPASS.LTC128B.128 [R132+0x1100], [R16.64], !P5 ;  /* 0x0110000010847fae */ /* 0x0005e2000e901d52 */
[----:B------:R-:W-:Y:S02]  /*19e0*/  PLOP3.LUT P5, PT, PT, PT, UP0, 0x80, 0x0 ;  /* 0x000000000000781c */ /* 0x000fe40003faf008 */
[----:B------:R-:W-:Y:S01]  /*19f0*/  LOP3.LUT R11, R11, 0x1c0, RZ, 0xc0, !PT ;  /* 0x000001c00b0b7812 */ /* 0x000fe200078ec0ff */
[----:B------:R2:W-:Y:S01]  /*1a00*/  LDGSTS.E.BYPASS.LTC128B.128 [R132+0x3100], [R16.64+0x80], !P4 ;  /* 0x0310008010847fae */ /* 0x0005e2000e101d52 */
[----:B------:R-:W-:-:S03]  /*1a10*/  PLOP3.LUT P4, PT, PT, PT, UP0, 0x80, 0x0 ;  /* 0x000000000000781c */ /* 0x000fc60003f8f008 */
[----:B------:R2:W-:Y:S01]  /*1a20*/  LDGSTS.E.BYPASS.LTC128B.128 [R132+0x5100], [R16.64+0x100], !P6 ;  /* 0x0510010010847fae */ /* 0x0005e2000f101d52 */
[----:B------:R-:W-:-:S03]  /*1a30*/  PLOP3.LUT P6, PT, PT, PT, UP0, 0x80, 0x0 ;  /* 0x000000000000781c */ /* 0x000fc60003fcf008 */
[----:B------:R-:W0:Y:S01]  /*1a40*/  LDGDEPBAR ;  /* 0x00000000000079af */ /* 0x000e220000000000 */
[----:B---3--:R-:W-:-:S04]  /*1a50*/  SHF.R.S32.HI R13, RZ, 0x4, R188 ;  /* 0x00000004ff0d7819 */ /* 0x008fc800000114bc */
[----:B------:R-:W-:-:S05]  /*1a60*/  LEA.HI R188, R188, R13, RZ, 0x1 ;  /* 0x0000000dbcbc7211 */ /* 0x000fca00078f08ff */
[----:B------:R-:W-:Y:S01]  /*1a70*/  @P6 IMAD.MOV.U32 R12, RZ, RZ, R0 ;  /* 0x000000ffff0c6224 */ /* 0x000fe200078e0000 */
[----:B------:R-:W-:-:S05]  /*1a80*/  LOP3.LUT R188, R188, 0xfffffffe, RZ, 0xc0, !PT ;  /* 0xfffffffebcbc7812 */ /* 0x000fca00078ec0ff */
[----:B------:R-:W-:Y:S02]  /*1a90*/  IMAD.IADD R188, R13, 0x1, -R188 ;  /* 0x000000010dbc7824 */ /* 0x000fe400078e0abc */
[----:B------:R-:W-:Y:S01]  /*1aa0*/  @P6 IMAD.MOV.U32 R13, RZ, RZ, R7 ;  /* 0x000000ffff0d6224 */ /* 0x000fe200078e0007 */
[----:B------:R-:W-:Y:S01]  /*1ab0*/  PLOP3.LUT P6, PT, PT, PT, UP0, 0x80, 0x0 ;  /* 0x000000000000781c */ /* 0x000fe20003fcf008 */
[----:B------:R-:W-:Y:S01]  /*1ac0*/  IMAD.SHL.U32 R0, R188, 0x8, RZ ;  /* 0x00000008bc007824 */ /* 0x000fe200078e00ff */
[----:B------:R-:W-:Y:S01]  /*1ad0*/  PLOP3.LUT P6, PT, PT, PT, UP0, 0x80, 0x0 ;  /* 0x000000000000781c */ /* 0x000fe20003fcf008 */
[----:B------:R-:W-:Y:S01]  /*1ae0*/  IMAD.SHL.U32 R7, R207, 0x40, RZ ;  /* 0x00000040cf077824 */ /* 0x000fe200078e00ff */
[----:B------:R1:W-:Y:S01]  /*1af0*/  @P5 LDGSTS.E.BYPASS.LTC128B.128 [R132+0x12100], [R12.64], !P3 ;  /* 0x121000000c845fae */ /* 0x0003e2000d901d52 */
[----:B------:R-:W-:Y:S02]  /*1b00*/  PLOP3.LUT P5, PT, PT, PT, UP0, 0x80, 0x0 ;  /* 0x000000000000781c */ /* 0x000fe40003faf008 */
[----:B------:R-:W-:Y:S01]  /*1b10*/  LOP3.LUT R0, R11, 0x8, R0, 0xf8, !PT ;  /* 0x000000080b007812 */ /* 0x000fe200078ef800 */
[----:B------:R1:W-:Y:S01]  /*1b20*/  @P4 LDGSTS.E.BYPASS.LTC128B.128 [R132+0x14100], [R12.64+0x80], !P2 ;  /* 0x141000800c844fae */ /* 0x0003e2000d101d52 */
[----:B------:R-:W-:-:S02]  /*1b30*/  PLOP3.LUT P4, PT, PT, PT, UP0, 0x80, 0x0 ;  /* 0x000000000000781c */ /* 0x000fc40003f8f008 */
[----:B------:R-:W-:Y:S01]  /*1b40*/  LOP3.LUT R7, R7, 0x1c0, RZ, 0xc0, !PT ;  /* 0x000001c007077812 */ /* 0x000fe200078ec0ff */
[----:B------:R1:W-:Y:S01]  /*1b50*/  @P0 LDGSTS.E.BYPASS.LTC128B.128 [R132+0x16100], [R12.64+0x100], !P1 ;  /* 0x161001000c840fae */ /* 0x0003e2000c901d52 */
[----:B------:R-:W-:Y:S02]  /*1b60*/  PLOP3.LUT P0, PT, PT, PT, UP0, 0x80, 0x0 ;  /* 0x000000000000781c */ /* 0x000fe40003f0f008 */
[----:B------:R-:W-:Y:S02]  /*1b70*/  SHF.R.U32.HI R11, RZ, 0x3, R11 ;  /* 0x00000003ff0b7819 */ /* 0x000fe4000001160b */
[----:B------:R-:W-:Y:S01]  /*1b80*/  LOP3.LUT R2, R7, 0x8, R2, 0xf8, !PT ;  /* 0x0000000807027812 */ /* 0x000fe200078ef802 */
[----:B------:R1:W-:Y:S01]  /*1b90*/  @P5 LDGSTS.E.BYPASS.LTC128B.128 [R132+0x13100], [R14.64], !P3 ;  /* 0x131000000e845fae */ /* 0x0003e2000d901d52 */
[----:B------:R-:W-:Y:S01]  /*1ba0*/  LOP3.LUT R0, R0, R11, RZ, 0x3c, !PT ;  /* 0x0000000b00007212 */ /* 0x000fe200078e3cff */
[----:B------:R-:W-:Y:S01]  /*1bb0*/  IMAD.SHL.U32 R11, R3, 0x40, RZ ;  /* 0x00000040030b7824 */ /* 0x000fe200078e00ff */
[----:B------:R-:W-:Y:S01]  /*1bc0*/  SHF.R.U32.HI R7, RZ, 0x3, R7 ;  /* 0x00000003ff077819 */ /* 0x000fe20000011607 */
[----:B------:R1:W-:Y:S01]  /*1bd0*/  @P4 LDGSTS.E.BYPASS.LTC128B.128 [R132+0x15100], [R14.64+0x80], !P2 ;  /* 0x151000800e844fae */ /* 0x0003e2000d101d52 */
[----:B------:R-:W-:-:S02]  /*1be0*/  PLOP3.LUT P5, PT, PT, PT, UP0, 0x80, 0x0 ;  /* 0x000000000000781c */ /* 0x000fc40003faf008 */
[----:B------:R-:W-:Y:S01]  /*1bf0*/  LOP3.LUT R3, R2, R7, RZ, 0x3c, !PT ;  /* 0x0000000702037212 */ /* 0x000fe200078e3cff */
[----:B------:R1:W-:Y:S01]  /*1c00*/  @P0 LDGSTS.E.BYPASS.LTC128B.128 [R132+0x17100], [R14.64+0x100], !P1 ;  /* 0x171001000e840fae */ /* 0x0003e2000c901d52 */
[----:B------:R-:W-:Y:S01]  /*1c10*/  LOP3.LUT R4, R0, 0xfffffe00, R11, 0xf8, !PT ;  /* 0xfffffe0000047812 */ /* 0x000fe200078ef80b */
[----:B------:R-:W-:Y:S01]  /*1c20*/  IMAD.MOV.U32 R2, RZ, RZ, 0x10 ;  /* 0x00000010ff027424 */ /* 0x000fe200078e00ff */
[----:B------:R-:W-:Y:S01]  /*1c30*/  SHF.R.S32.HI R7, RZ, 0x5, R84 ;  /* 0x00000005ff077819 */ /* 0x000fe20000011454 */
[----:B------:R-:W0:Y:S01]  /*1c40*/  LDGDEPBAR ;  /* 0x00000000000079af */ /* 0x000e220000000000 */
[----:B------:R-:W-:Y:S01]  /*1c50*/  IMAD R188, R188, 0x200, R3 ;  /* 0x00000200bcbc7824 */ /* 0x000fe200078e0203 */
[----:B------:R-:W-:Y:S01]  /*1c60*/  PLOP3.LUT P0, PT, PT, PT, UP0, 0x80, 0x0 ;  /* 0x000000000000781c */ /* 0x000fe20003f0f008 */
[----:B------:R-:W-:Y:S01]  /*1c70*/  IMAD.MOV.U32 R3, RZ, RZ, 0x20 ;  /* 0x00000020ff037424 */ /* 0x000fe200078e00ff */
[----:B------:R-:W-:Y:S01]  /*1c80*/  LOP3.LUT P4, RZ, R20, 0x2, RZ, 0xc0, !PT ;  /* 0x0000000214ff7812 */ /* 0x000fe2000788c0ff */
[----:B------:R-:W-:-:S02]  /*1c90*/  IMAD R0, R7, 0x400, R4 ;  /* 0x0000040007007824 */ /* 0x000fc400078e0204 */
[----:B------:R-:W-:Y:S01]  /*1ca0*/  IMAD.SHL.U32 R188, R188, 0x2, RZ ;  /* 0x00000002bcbc7824 */ /* 0x000fe200078e00ff */
[----:B------:R-:W-:Y:S01]  /*1cb0*/  SEL R2, R2, 0xfffffff0, !P4 ;  /* 0xfffffff002027807 */ /* 0x000fe20006000000 */
[C---:B------:R-:W-:Y:S01]  /*1cc0*/  IMAD.SHL.U32 R72, R0.reuse, 0x2, RZ ;  /* 0x0000000200487824 */ /* 0x040fe200078e00ff */
[----:B------:R-:W-:Y:S01]  /*1cd0*/  LEA R190, R0, 0x18100, 0x1 ;  /* 0x0001810000be7811 */ /* 0x000fe200078e08ff */
[----:B------:R-:W-:Y:S01]  /*1ce0*/  @P5 IMAD.WIDE.U32 R8, R9, UR5, R198 ;  /* 0x0000000509085c25 */ /* 0x000fe2000f8e00c6 */
[----:B------:R-:W-:Y:S02]  /*1cf0*/  LOP3.LUT P4, RZ, R207, 0x2, RZ, 0xc0, !PT ;  /* 0x00000002cfff7812 */ /* 0x000fe4000788c0ff */
[----:B------:R-:W-:Y:S01]  /*1d00*/  PLOP3.LUT P5, PT, PT, PT, UP0, 0x80, 0x0 ;  /* 0x000000000000781c */ /* 0x000fe20003faf008 */
[----:B------:R-:W-:Y:S01]  /*1d10*/  IMAD.SHL.U32 R187, R2, 0x2, RZ ;  /* 0x0000000202bb7824 */ /* 0x000fe200078e00ff */
[----:B------:R-:W-:Y:S02]  /*1d20*/  @P6 LEA R0, P6, R8, c[0x0][0x1f8], 0x1 ;  /* 0x00007e0008006a11 */ /* 0x000fe400078c08ff */
[----:B------:R-:W-:Y:S01]  /*1d30*/  @P0 IADD3 R23, R9, UR4, RZ ;  /* 0x0000000409170c10 */ /* 0x000fe2000fffe0ff */
[----:B------:R-:W-:Y:S01]  /*1d40*/  IMAD.IADD R186, R190, 0x1, R187 ;  /* 0x00000001beba7824 */ /* 0x000fe200078e02bb */
[----:B------:R-:W-:Y:S01]  /*1d50*/  PLOP3.LUT P0, PT, PT, PT, UP0, 0x80, 0x0 ;  /* 0x000000000000781c */ /* 0x000fe20003f0f008 */
[----:B------:R-:W-:Y:S01]  /*1d60*/  ULDC UR4, c[0x0][0x1d0] ;  /* 0x0000740000047ab9 */ /* 0x000fe20000000800 */
[----:B------:R-:W-:Y:S01]  /*1d70*/  SEL R189, R3, 0xffffffe0, !P4 ;  /* 0xffffffe003bd7807 */ /* 0x000fe20006000000 */
[----:B------:R-:W-:Y:S01]  /*1d80*/  UIADD3 UR4, -UR16, UR4, UR6 ;  /* 0x0000000410047290 */ /* 0x000fe2000fffe106 */
[----:B------:R-:W-:-:S04]  /*1d90*/  DEPBAR.LE SB0, 0x3 ;  /* 0x000080c00000791a */ /* 0x000fc80000000000 */
[----:B------:R-:W-:-:S04]  /*1da0*/  DEPBAR.LE SB0, 0x2 ;  /* 0x000080800000791a */ /* 0x000fc80000000000 */
[----:B------:R-:W-:Y:S01]  /*1db0*/  BAR.SYNC.DEFER_BLOCKING 0x0 ;  /* 0x0000000000007b1d */ /* 0x000fe20000010000 */
[----:B------:R-:W-:Y:S01]  /*1dc0*/  IMAD.IADD R85, R188, 0x1, R189 ;  /* 0x00000001bc557824 */ /* 0x000fe200078e02bd */
[----:B------:R-:W-:Y:S02]  /*1dd0*/  @P5 LEA.HI.X R23, R8, c[0x0][0x1fc], R23, 0x1, P6 ;  /* 0x00007f0008175a11 */ /* 0x000fe400030f0c17 */
[----:B------:R-:W-:Y:S02]  /*1de0*/  PLOP3.LUT P5, PT, PT, PT, UP0, 0x80, 0x0 ;  /* 0x000000000000781c */ /* 0x000fe40003faf008 */
[----:B------:R-:W-:Y:S01]  /*1df0*/  @P0 IADD3 R2, P6, R0, UR22, RZ ;  /* 0x0000001600020c10 */ /* 0x000fe2000ffde0ff */
[----:B------:R-:W-:Y:S01]  /*1e00*/  ULDC UR16, c[0x0][0x324] ;  /* 0x0000c90000107ab9 */ /* 0x000fe20000000800 */
[----:B------:R-:W-:Y:S01]  /*1e10*/  PLOP3.LUT P0, PT, PT, PT, UP0, 0x80, 0x0 ;  /* 0x000000000000781c */ /* 0x000fe20003f0f008 */
[----:B------:R-:W-:-:S10]  /*1e20*/  ULOP3.LUT UR16, URZ, UR16, URZ, 0x33, !UPT ;  /* 0x000000103f107292 */ /* 0x000fd4000f8e333f */
[----:B------:R-:W-:Y:S02]  /*1e30*/  @P5 IADD3.X R21, R23, UR21, RZ, P6, !PT ;  /* 0x0000001517155c10 */ /* 0x000fe4000b7fe4ff */
[----:B------:R-:W-:Y:S01]  /*1e40*/  PLOP3.LUT P5, PT, PT, PT, UP0, 0x80, 0x0 ;  /* 0x000000000000781c */ /* 0x000fe20003faf008 */
[----:B------:R-:W-:Y:S01]  /*1e50*/  @P0 IMAD.MOV.U32 R22, RZ, RZ, R0 ;  /* 0x000000ffff160224 */ /* 0x000fe200078e0000 */
[----:B------:R-:W-:Y:S01]  /*1e60*/  PLOP3.LUT P6, PT, PT, PT, UP0, 0x80, 0x0 ;  /* 0x000000000000781c */ /* 0x000fe20003fcf008 */
[----:B------:R-:W-:Y:S01]  /*1e70*/  LDSM.16.M88.4 R72, [R72+0x18100] ;  /* 0x018100004848783b */ /* 0x000fe20000000200 */
[----:B------:R-:W-:Y:S01]  /*1e80*/  PLOP3.LUT P0, PT, PT, PT, UP0, 0x80, 0x0 ;  /* 0x000000000000781c */ /* 0x000fe20003f0f008 */
[----:B------:R-:W-:Y:S02]  /*1e90*/  IMAD.MOV.U32 R0, RZ, RZ, 0x40 ;  /* 0x00000040ff007424 */ /* 0x000fe400078e00ff */
[----:B------:R-:W3:Y:S04]  /*1ea0*/  LDSM.16.M88.4 R44, [R188+0xc100] ;  /* 0x00c10000bc2c783b */ /* 0x000ee80000000200 */
[----:B------:R-:W4:Y:S04]  /*1eb0*/  LDSM.16.M88.4 R36, [R188+0xc900] ;  /* 0x00c90000bc24783b */ /* 0x000f280000000200 */
[----:B------:R-:W4:Y:S04]  /*1ec0*/  LDSM.16.M88.4 R28, [R188+0xd100] ;  /* 0x00d10000bc1c783b */ /* 0x000f280000000200 */
[----:B-1----:R-:W5:Y:S04]  /*1ed0*/  LDSM.16.M88.4 R12, [R188+0xd900] ;  /* 0x00d90000bc0c783b */ /* 0x002f680000000200 */
[----:B------:R-:W-:Y:S04]  /*1ee0*/  LDSM.16.M88.4 R64, [R186] ;  /* 0x00000000ba40783b */ /* 0x000fe80000000200 */
[----:B--2---:R-:W1:Y:S04]  /*1ef0*/  LDSM.16.M88.4 R16, [R85+0xc100] ;  /* 0x00c100005510783b */ /* 0x004e680000000200 */
[----:B------:R-:W2:Y:S04]  /*1f00*/  LDSM.16.M88.4 R8, [R85+0xc900] ;  /* 0x00c900005508783b */ /* 0x000ea80000000200 */
[----:B------:R-:W-:Y:S01]  /*1f10*/  LDSM.16.M88.4 R68, [R85+0xd900] ;  /* 0x00d900005544783b */ /* 0x000fe20000000200 */
[C---:B---3--:R-:W-:Y:S08]  /*1f20*/  HMMA.16816.F32 R48, R72.reuse, R44, RZ ;  /* 0x0000002c4830723c */ /* 0x048ff000000018ff */
[C---:B----4-:R-:W-:Y:S08]  /*1f30*/  HMMA.16816.F32 R40, R72.reuse, R36, RZ ;  /* 0x000000244828723c */ /* 0x050ff000000018ff */
[C---:B------:R-:W-:Y:S08]  /*1f40*/  HMMA.16816.F32 R32, R72.reuse, R28, RZ ;  /* 0x0000001c4820723c */ /* 0x040ff000000018ff */
[C---:B------:R-:W-:Y:S08]  /*1f50*/  HMMA.16816.F32 R44, R72.reuse, R46, RZ ;  /* 0x0000002e482c723c */ /* 0x040ff000000018ff */
[C---:B------:R-:W-:Y:S08]  /*1f60*/  HMMA.16816.F32 R36, R72.reuse, R38, RZ ;  /* 0x000000264824723c */ /* 0x040ff000000018ff */
[C---:B------:R-:W-:Y:S08]  /*1f70*/  HMMA.16816.F32 R28, R72.reuse, R30, RZ ;  /* 0x0000001e481c723c */ /* 0x040ff000000018ff */
[C---:B-----5:R-:W-:Y:S08]  /*1f80*/  HMMA.16816.F32 R24, R72.reuse, R12, RZ ;  /* 0x0000000c4818723c */ /* 0x060ff000000018ff */
[----:B------:R-:W-:Y:S01]  /*1f90*/  HMMA.16816.F32 R72, R72, R14, RZ ;  /* 0x0000000e4848723c */ /* 0x000fe200000018ff */
[----:B------:R-:W3:Y:S04]  /*1fa0*/  LDSM.16.M88.4 R12, [R85+0xd100] ;  /* 0x00d10000550c783b */ /* 0x000ee80000000200 */
[----:B------:R-:W-:Y:S01]  /*1fb0*/  @!PT LDS RZ, [RZ] ;  /* 0x00000000fffff984 */ /* 0x000fe20000000800 */
[----:B------:R-:W-:Y:S01]  /*1fc0*/  @!PT LDS RZ, [RZ] ;  /* 0x00000000fffff984 */ /* 0x000fe20000000800 */
[----:B------:R-:W-:Y:S01]  /*1fd0*/  @!PT LDS RZ, [RZ] ;  /* 0x00000000fffff984 */ /* 0x000fe20000000800 */
[----:B------:R4:W-:Y:S01]  /*1fe0*/  @P5 LDGSTS.E.BYPASS.LTC128B.128 [R132+0x6100], [R22.64], !P3 ;  /* 0x0610000016845fae */ /* 0x0009e2000d901d52 */
[----:B------:R-:W-:-:S02]  /*1ff0*/  PLOP3.LUT P5, PT, PT, PT, UP0, 0x80, 0x0 ;  /* 0x000000000000781c */ /* 0x000fc40003faf008 */
[----:B-1----:R-:W-:Y:S01]  /*2000*/  HMMA.16816.F32 R48, R64, R16, R48 ;  /* 0x000000104030723c */ /* 0x002fe20000001830 */
[----:B------:R4:W-:Y:S01]  /*2010*/  @P6 LDGSTS.E.BYPASS.LTC128B.128 [R132+0x8100], [R22.64+0x80], !P2 ;  /* 0x0810008016846fae */ /* 0x0009e2000d101d52 */
[----:B------:R-:W-:-:S03]  /*2020*/  LOP3.LUT P6, RZ, R20, 0x4, RZ, 0xc0, !PT ;  /* 0x0000000414ff7812 */ /* 0x000fc600078cc0ff */
[----:B------:R4:W-:Y:S01]  /*2030*/  @P0 LDGSTS.E.BYPASS.LTC128B.128 [R132+0xa100], [R22.64+0x100], !P1 ;  /* 0x0a10010016840fae */ /* 0x0009e2000c901d52 */
[----:B------:R-:W-:Y:S02]  /*2040*/  LOP3.LUT P0, RZ, R207, 0x4, RZ, 0xc0, !PT ;  /* 0x00000004cfff7812 */ /* 0x000fe4000780c0ff */
[----:B------:R-:W-:Y:S01]  /*2050*/  SEL R3, R3, 0xffffffe0, !P6 ;  /* 0xffffffe003037807 */ /* 0x000fe20007000000 */
[C---:B--2---:R-:W-:Y:S01]  /*2060*/  HMMA.16816.F32 R40, R64.reuse, R8, R40 ;  /* 0x000000084028723c */ /* 0x044fe20000001828 */
[----:B------:R-:W-:Y:S01]  /*2070*/  PLOP3.LUT P6, PT, PT, PT, UP0, 0x80, 0x0 ;  /* 0x000000000000781c */ /* 0x000fe20003fcf008 */
[----:B------:R-:W-:Y:S01]  /*2080*/  @P5 IMAD.MOV.U32 R16, RZ, RZ, R2 ;  /* 0x000000ffff105224 */ /* 0x000fe200078e0002 */
[----:B------:R-:W-:Y:S01]  /*2090*/  SEL R192, R0, 0xffffffc0, !P0 ;  /* 0xffffffc000c07807 */ /* 0x000fe20004000000 */
[----:B------:R-:W-:Y:S01]  /*20a0*/  @P5 IMAD.MOV.U32 R17, RZ, RZ, R21 ;  /* 0x000000ffff115224 */ /* 0x000fe200078e0015 */
[----:B------:R-:W-:Y:S01]  /*20b0*/  PLOP3.LUT P5, PT, PT, PT, UP0, 0x80, 0x0 ;  /* 0x000000000000781c */ /* 0x000fe20003faf008 */
[C---:B------:R-:W-:Y:S01]  /*20c0*/  IMAD R185, R3.reuse, 0x2, R190 ;  /* 0x0000000203b97824 */ /* 0x040fe200078e02be */
[----:B------:R-:W-:Y:S01]  /*20d0*/  PLOP3.LUT P0, PT, PT, PT, UP0, 0x80, 0x0 ;  /* 0x000000000000781c */ /* 0x000fe20003f0f008 */
[----:B------:R-:W-:Y:S01]  /*20e0*/  IMAD.IADD R2, R188, 0x1, R192 ;  /* 0x00000001bc027824 */ /* 0x000fe200078e02c0 */
[----:B------:R-:W-:Y:S01]  /*20f0*/  HMMA.16816.F32 R36, R64, R10, R36 ;  /* 0x0000000a4024723c */ /* 0x000fe20000001824 */
[----:B------:R-:W-:-:S02]  /*2100*/  IMAD R184, R3, 0x2, R186 ;  /* 0x0000000203b87824 */ /* 0x000fc400078e02ba */
[----:B------:R-:W-:Y:S02]  /*2110*/  IMAD.IADD R0, R192, 0x1, R85 ;  /* 0x00000001c0007824 */ /* 0x000fe400078e0255 */
[----:B------:R1:W-:Y:S03]  /*2120*/  @P6 LDGSTS.E.BYPASS.LTC128B.128 [R132+0x7100], [R16.64], !P3 ;  /* 0x0710000010846fae */ /* 0x0003e6000d901d52 */
[----:B------:R-:W-:Y:S01]  /*2130*/  HMMA.16816.F32 R44, R64, R18, R44 ;  /* 0x00000012402c723c */ /* 0x000fe2000000182c */
[----:B------:R1:W-:Y:S01]  /*2140*/  @P5 LDGSTS.E.BYPASS.LTC128B.128 [R132+0x9100], [R16.64+0x80], !P2 ;  /* 0x0910008010845fae */ /* 0x0003e2000d101d52 */
[----:B------:R-:W-:-:S03]  /*2150*/  PLOP3.LUT P5, PT, PT, PT, UP3, 0x80, 0x0 ;  /* 0x000000000000781c */ /* 0x000fc60003faf038 */
[----:B------:R1:W-:Y:S01]  /*2160*/  @P0 LDGSTS.E.BYPASS.LTC128B.128 [R132+0xb100], [R16.64+0x100], !P1 ;  /* 0x0b10010010840fae */ /* 0x0003e2000c901d52 */
[----:B------:R-:W-:Y:S02]  /*2170*/  PLOP3.LUT P0, PT, PT, PT, UP3, 0x80, 0x0 ;  /* 0x000000000000781c */ /* 0x000fe40003f0f038 */
[C---:B---3--:R-:W-:Y:S01]  /*2180*/  HMMA.16816.F32 R32, R64.reuse, R12, R32 ;  /* 0x0000000c4020723c */ /* 0x048fe20000001820 */
[----:B----4-:R-:W-:Y:S04]  /*2190*/  LDSM.16.M88.4 R20, [R185] ;  /* 0x00000000b914783b */ /* 0x010fe80000000200 */
[----:B------:R-:W2:Y:S03]  /*21a0*/  LDSM.16.M88.4 R8, [R2+0xd100] ;  /* 0x00d100000208783b */ /* 0x000ea60000000200 */
[C---:B------:R-:W-:Y:S01]  /*21b0*/  HMMA.16816.F32 R28, R64.reuse, R14, R28 ;  /* 0x0000000e401c723c */ /* 0x040fe2000000181c */
[----:B------:R-:W3:Y:S04]  /*21c0*/  LDSM.16.M88.4 R56, [R2+0xc900] ;  /* 0x00c900000238783b */ /* 0x000ee80000000200 */
[----:B------:R-:W4:Y:S03]  /*21d0*/  LDSM.16.M88.4 R60, [R2+0xc100] ;  /* 0x00c10000023c783b */ /* 0x000f260000000200 */
[C---:B------:R-:W-:Y:S01]  /*21e0*/  HMMA.16816.F32 R24, R64.reuse, R68, R24 ;  /* 0x000000444018723c */ /* 0x040fe20000001818 */
[----:B------:R-:W5:Y:S04]  /*21f0*/  LDSM.16.M88.4 R52, [R2+0xd900] ;  /* 0x00d900000234783b */ /* 0x000f680000000200 */
[----:B------:R-:W-:Y:S03]  /*2200*/  LDSM.16.M88.4 R76, [R184] ;  /* 0x00000000b84c783b */ /* 0x000fe60000000200 */
[----:B------:R-:W-:Y:S01]  /*2210*/  HMMA.16816.F32 R72, R64, R70, R72 ;  /* 0x000000464048723c */ /* 0x000fe20000001848 */
[----:B------:R-:W4:Y:S04]  /*2220*/  LDSM.16.M88.4 R12, [R0+0xc900] ;  /* 0x00c90000000c783b */ /* 0x000f280000000200 */
[----:B-1----:R-:W1:Y:S04]  /*2230*/  LDSM.16.M88.4 R16, [R0+0xc100] ;  /* 0x00c100000010783b */ /* 0x002e680000000200 */
[----:B------:R-:W-:Y:S04]  /*2240*/  LDSM.16.M88.4 R80, [R0+0xd900] ;  /* 0x00d900000050783b */ /* 0x000fe80000000200 */
[----:B------:R-:W-:Y:S04]  /*2250*/  LDSM.16.M88.4 R68, [R190+0x4000] ;  /* 0x00400000be44783b */ /* 0x000fe80000000200 */
[----:B------:R-:W-:Y:S01]  /*2260*/  LDSM.16.M88.4 R64, [R188+0xe100] ;  /* 0x00e10000bc40783b */ /* 0x000fe20000000200 */
[C---:B--2---:R-:W-:Y:S03]  /*2270*/  HMMA.16816.F32 R32, R20.reuse, R8, R32 ;  /* 0x000000081420723c */ /* 0x044fe60000001820 */
[----:B------:R-:W0:Y:S05]  /*2280*/  LDGDEPBAR ;  /* 0x00000000000079af */ /* 0x000e2a0000000000 */
[C---:B------:R-:W-:Y:S01]  /*2290*/  HMMA.16816.F32 R28, R20.reuse, R10, R28 ;  /* 0x0000000a141c723c */ /* 0x040fe2000000181c */
[----:B------:R-:W2:Y:S07]  /*22a0*/  LDSM.16.M88.4 R8, [R0+0xd100] ;  /* 0x00d100000008783b */ /* 0x000eae0000000200 */
[C---:B---3--:R-:W-:Y:S08]  /*22b0*/  HMMA.16816.F32 R40, R20.reuse, R56, R40 ;  /* 0x000000381428723c */ /* 0x048ff00000001828 */
[C---:B------:R-:W-:Y:S01]  /*22c0*/  HMMA.16816.F32 R36, R20.reuse, R58, R36 ;  /* 0x0000003a1424723c */ /* 0x040fe20000001824 */
[----:B------:R-:W-:Y:S07]  /*22d0*/  LDSM.16.M88.4 R56, [R188+0xf100] ;  /* 0x00f10000bc38783b */ /* 0x000fee0000000200 */
[C---:B----4-:R-:W-:Y:S08]  /*22e0*/  HMMA.16816.F32 R48, R20.reuse, R60, R48 ;  /* 0x0000003c1430723c */ /* 0x050ff00000001830 */
[C---:B------:R-:W-:Y:S01]  /*22f0*/  HMMA.16816.F32 R44, R20.reuse, R62, R44 ;  /* 0x0000003e142c723c */ /* 0x040fe2000000182c */
[----:B------:R-:W3:Y:S07]  /*2300*/  LDSM.16.M88.4 R60, [R188+0xe900] ;  /* 0x00e90000bc3c783b */ /* 0x000eee0000000200 */
[C---:B-----5:R-:W-:Y:S08]  /*2310*/  HMMA.16816.F32 R24, R20.reuse, R52, R24 ;  /* 0x000000341418723c */ /* 0x060ff00000001818 */
[----:B------:R-:W-:Y:S01]  /*2320*/  HMMA.16816.F32 R72, R20, R54, R72 ;  /* 0x000000361448723c */ /* 0x000fe20000001848 */
[----:B------:R-:W4:Y:S04]  /*2330*/  LDSM.16.M88.4 R52, [R188+0xf900] ;  /* 0x00f90000bc34783b */ /* 0x000f280000000200 */
[----:B------:R-:W-:Y:S03]  /*2340*/  LDSM.16.M88.4 R20, [R186+0x4000] ;  /* 0x00400000ba14783b */ /* 0x000fe60000000200 */
[C---:B------:R-:W-:Y:S08]  /*2350*/  HMMA.16816.F32 R40, R76.reuse, R12, R40 ;  /* 0x0000000c4c28723c */ /* 0x040ff00000001828 */
[C---:B------:R-:W-:Y:S01]  /*2360*/  HMMA.16816.F32 R36, R76.reuse, R14, R36 ;  /* 0x0000000e4c24723c */ /* 0x040fe20000001824 */
[----:B------:R-:W5:Y:S07]  /*2370*/  LDSM.16.M88.4 R12, [R85+0xe900] ;  /* 0x00e90000550c783b */ /* 0x000f6e0000000200 */
[C---:B-1----:R-:W-:Y:S08]  /*2380*/  HMMA.16816.F32 R48, R76.reuse, R16, R48 ;  /* 0x000000104c30723c */ /* 0x042ff00000001830 */
[C---:B------:R-:W-:Y:S01]  /*2390*/  HMMA.16816.F32 R44, R76.reuse, R18, R44 ;  /* 0x000000124c2c723c */ /* 0x040fe2000000182c */
[----:B------:R-:W1:Y:S07]  /*23a0*/  LDSM.16.M88.4 R16, [R85+0xe100] ;  /* 0x00e100005510783b */ /* 0x000e6e0000000200 */
[C---:B--2---:R-:W-:Y:S08]  /*23b0*/  HMMA.16816.F32 R32, R76.reuse, R8, R32 ;  /* 0x000000084c20723c */ /* 0x044ff00000001820 */
[C---:B------:R-:W-:Y:S01]  /*23c0*/  HMMA.16816.F32 R28, R76.reuse, R10, R28 ;  /* 0x0000000a4c1c723c */ /* 0x040fe2000000181c */
[----:B------:R-:W2:Y:S07]  /*23d0*/  LDSM.16.M88.4 R8, [R85+0xf100] ;  /* 0x00f100005508783b */ /* 0x000eae0000000200 */
[----:B------:R-:W-:Y:S08]  /*23e0*/  HMMA.16816.F32 R24, R76, R80, R24 ;  /* 0x000000504c18723c */ /* 0x000ff00000001818 */
[C---:B---3--:R-:W-:Y:S08]  /*23f0*/  HMMA.16816.F32 R40, R68.reuse, R60, R40 ;  /* 0x0000003c4428723c */ /* 0x048ff00000001828 */
        /* <DEDUP_REMOVED lines=8> */
[----:B------:R-:W3:Y:S07]  /*2480*/  LDSM.16.M88.4 R56, [R85+0xf900] ;  /* 0x00f900005538783b */ /* 0x000eee0000000200 */
[----:B----4-:R-:W-:Y:S01]  /*2490*/  HMMA.16816.F32 R64, R68, R52, R24 ;  /* 0x000000344440723c */ /* 0x010fe20000001818 */
[----:B------:R-:W4:Y:S07]  /*24a0*/  LDSM.16.M88.4 R24, [R2+0xe100] ;  /* 0x00e100000218783b */ /* 0x000f2e0000000200 */
[C---:B-----5:R-:W-:Y:S08]  /*24b0*/  HMMA.16816.F32 R40, R20.reuse, R12, R40 ;  /* 0x0000000c1428723c */ /* 0x060ff00000001828 */
[----:B------:R-:W-:Y:S01]  /*24c0*/  HMMA.16816.F32 R36, R20, R14, R36 ;  /* 0x0000000e1424723c */ /* 0x000fe20000001824 */
[----:B------:R-:W5:Y:S07]  /*24d0*/  LDSM.16.M88.4 R12, [R2+0xe900] ;  /* 0x00e90000020c783b */ /* 0x000f6e0000000200 */
[----:B------:R-:W-:Y:S01]  /*24e0*/  HMMA.16816.F32 R72, R68, R54, R72 ;  /* 0x000000364448723c */ /* 0x000fe20000001848 */
[----:B------:R-:W4:Y:S07]  /*24f0*/  LDSM.16.M88.4 R52, [R2+0xf100] ;  /* 0x00f100000234783b */ /* 0x000f2e0000000200 */
[C---:B-1----:R-:W-:Y:S08]  /*2500*/  HMMA.16816.F32 R48, R20.reuse, R16, R48 ;  /* 0x000000101430723c */ /* 0x042ff00000001830 */
[C---:B------:R-:W-:Y:S01]  /*2510*/  HMMA.16816.F32 R44, R20.reuse, R18, R44 ;  /* 0x00000012142c723c */ /* 0x040fe2000000182c */
[----:B------:R-:W1:Y:S07]  /*2520*/  LDSM.16.M88.4 R16, [R2+0xf900] ;  /* 0x00f900000210783b */ /* 0x000e6e0000000200 */
[C---:B--2---:R-:W-:Y:S08]  /*2530*/  HMMA.16816.F32 R32, R20.reuse, R8, R32 ;  /* 0x000000081420723c */ /* 0x044ff00000001820 */
[C---:B------:R-:W-:Y:S01]  /*2540*/  HMMA.16816.F32 R68, R20.reuse, R10, R28 ;  /* 0x0000000a1444723c */ /* 0x040fe2000000181c */
[----:B------:R-:W-:Y:S04]  /*2550*/  LDSM.16.M88.4 R28, [R184+0x4000] ;  /* 0x00400000b81c783b */ /* 0x000fe80000000200 */
[----:B------:R-:W2:Y:S03]  /*2560*/  LDSM.16.M88.4 R8, [R0+0xe100] ;  /* 0x00e100000008783b */ /* 0x000ea60000000200 */
[C---:B---3--:R-:W-:Y:S08]  /*2570*/  HMMA.16816.F32 R64, R20.reuse, R56, R64 ;  /* 0x000000381440723c */ /* 0x048ff00000001840 */
[----:B------:R-:W-:Y:S01]  /*2580*/  HMMA.16816.F32 R72, R20, R58, R72 ;  /* 0x0000003a1448723c */ /* 0x000fe20000001848 */
[----:B------:R-:W3:Y:S04]  /*2590*/  LDSM.16.M88.4 R56, [R0+0xe900] ;  /* 0x00e900000038783b */ /* 0x000ee80000000200 */
[----:B------:R-:W1:Y:S03]  /*25a0*/  LDSM.16.M88.4 R20, [R0+0xf100] ;  /* 0x00f100000014783b */ /* 0x000e660000000200 */
[C---:B----4-:R-:W-:Y:S08]  /*25b0*/  HMMA.16816.F32 R48, R60.reuse, R24, R48 ;  /* 0x000000183c30723c */ /* 0x050ff00000001830 */
[C---:B------:R-:W-:Y:S01]  /*25c0*/  HMMA.16816.F32 R44, R60.reuse, R26, R44 ;  /* 0x0000001a3c2c723c */ /* 0x040fe2000000182c */
[----:B------:R-:W-:Y:S07]  /*25d0*/  LDSM.16.M88.4 R24, [R190+0x8000] ;  /* 0x00800000be18783b */ /* 0x000fee0000000200 */
[C---:B-----5:R-:W-:Y:S08]  /*25e0*/  HMMA.16816.F32 R40, R60.reuse, R12, R40 ;  /* 0x0000000c3c28723c */ /* 0x060ff00000001828 */
[C---:B------:R-:W-:Y:S01]  /*25f0*/  HMMA.16816.F32 R36, R60.reuse, R14, R36 ;  /* 0x0000000e3c24723c */ /* 0x040fe20000001824 */
[----:B------:R-:W4:Y:S07]  /*2600*/  LDSM.16.M88.4 R12, [R0+0xf900] ;  /* 0x00f90000000c783b */ /* 0x000f2e0000000200 */
[C---:B------:R-:W-:Y:S08]  /*2610*/  HMMA.16816.F32 R32, R60.reuse, R52, R32 ;  /* 0x000000343c20723c */ /* 0x040ff00000001820 */
[C---:B------:R-:W-:Y:S01]  /*2620*/  HMMA.16816.F32 R68, R60.reuse, R54, R68 ;  /* 0x000000363c44723c */ /* 0x040fe20000001844 */
[----:B------:R-:W-:Y:S07]  /*2630*/  LDSM.16.M88.4 R52, [R188+0x11100] ;  /* 0x01110000bc34783b */ /* 0x000fee0000000200 */
[C---:B-1----:R-:W-:Y:S08]  /*2640*/  HMMA.16816.F32 R64, R60.reuse, R16, R64 ;  /* 0x000000103c40723c */ /* 0x042ff00000001840 */
[----:B------:R-:W-:Y:S01]  /*2650*/  HMMA.16816.F32 R72, R60, R18, R72 ;  /* 0x000000123c48723c */ /* 0x000fe20000001848 */
[----:B------:R-:W1:Y:S04]  /*2660*/  LDSM.16.M88.4 R16, [R188+0x10100] ;  /* 0x01010000bc10783b */ /* 0x000e680000000200 */
[----:B------:R-:W-:Y:S03]  /*2670*/  LDSM.16.M88.4 R60, [R85+0x10900] ;  /* 0x01090000553c783b */ /* 0x000fe60000000200 */
[C---:B--2---:R-:W-:Y:S08]  /*2680*/  HMMA.16816.F32 R48, R28.reuse, R8, R48 ;  /* 0x000000081c30723c */ /* 0x044ff00000001830 */
[C---:B------:R-:W-:Y:S01]  /*2690*/  HMMA.16816.F32 R44, R28.reuse, R10, R44 ;  /* 0x0000000a1c2c723c */ /* 0x040fe2000000182c */
[----:B------:R-:W2:Y:S07]  /*26a0*/  LDSM.16.M88.4 R8, [R188+0x10900] ;  /* 0x01090000bc08783b */ /* 0x000eae0000000200 */
[C---:B---3--:R-:W-:Y:S08]  /*26b0*/  HMMA.16816.F32 R40, R28.reuse, R56, R40 ;  /* 0x000000381c28723c */ /* 0x048ff00000001828 */
[C---:B------:R-:W-:Y:S01]  /*26c0*/  HMMA.16816.F32 R36, R28.reuse, R58, R36 ;  /* 0x0000003a1c24723c */ /* 0x040fe20000001824 */
[----:B------:R-:W-:Y:S07]  /*26d0*/  LDSM.16.M88.4 R56, [R186+0x8000] ;  /* 0x00800000ba38783b */ /* 0x000fee0000000200 */
[C---:B------:R-:W-:Y:S08]  /*26e0*/  HMMA.16816.F32 R32, R28.reuse, R20, R32 ;  /* 0x000000141c20723c */ /* 0x040ff00000001820 */
[C---:B------:R-:W-:Y:S01]  /*26f0*/  HMMA.16816.F32 R68, R28.reuse, R22, R68 ;  /* 0x000000161c44723c */ /* 0x040fe20000001844 */
[----:B------:R-:W3:Y:S07]  /*2700*/  LDSM.16.M88.4 R20, [R85+0x10100] ;  /* 0x010100005514783b */ /* 0x000eee0000000200 */
[C---:B----4-:R-:W-:Y:S08]  /*2710*/  HMMA.16816.F32 R64, R28.reuse, R12, R64 ;  /* 0x0000000c1c40723c */ /* 0x050ff00000001840 */
[----:B------:R-:W-:Y:S01]  /*2720*/  HMMA.16816.F32 R72, R28, R14, R72 ;  /* 0x0000000e1c48723c */ /* 0x000fe20000001848 */
[----:B------:R-:W4:Y:S04]  /*2730*/  LDSM.16.M88.4 R12, [R188+0x11900] ;  /* 0x01190000bc0c783b */ /* 0x000f280000000200 */
[----:B------:R-:W-:Y:S03]  /*2740*/  LDSM.16.M88.4 R28, [R85+0x11100] ;  /* 0x01110000551c783b */ /* 0x000fe60000000200 */
[C---:B-1----:R-:W-:Y:S08]  /*2750*/  HMMA.16816.F32 R48, R24.reuse, R16, R48 ;  /* 0x000000101830723c */ /* 0x042ff00000001830 */
[C---:B------:R-:W-:Y:S01]  /*2760*/  HMMA.16816.F32 R44, R24.reuse, R18, R44 ;  /* 0x00000012182c723c */ /* 0x040fe2000000182c */
[----:B------:R-:W-:Y:S07]  /*2770*/  LDSM.16.M88.4 R16, [R185+0x8000] ;  /* 0x00800000b910783b */ /* 0x000fee0000000200 */
[C---:B--2---:R-:W-:Y:S08]  /*2780*/  HMMA.16816.F32 R40, R24.reuse, R8, R40 ;  /* 0x000000081828723c */ /* 0x044ff00000001828 */
[----:B------:R-:W-:Y:S01]  /*2790*/  HMMA.16816.F32 R36, R24, R10, R36 ;  /* 0x0000000a1824723c */ /* 0x000fe20000001824 */
[----:B------:R-:W1:Y:S07]  /*27a0*/  LDSM.16.M88.4 R8, [R2+0x10100] ;  /* 0x010100000208783b */ /* 0x000e6e0000000200 */
[C---:B---3--:R-:W-:Y:S08]  /*27b0*/  HMMA.16816.F32 R48, R56.reuse, R20, R48 ;  /* 0x000000143830723c */ /* 0x048ff00000001830 */
[----:B------:R-:W-:Y:S01]  /*27c0*/  HMMA.16816.F32 R44, R56, R22, R44 ;  /* 0x00000016382c723c */ /* 0x000fe2000000182c */
[----:B------:R-:W-:Y:S07]  /*27d0*/  LDSM.16.M88.4 R20, [R2+0x10900] ;  /* 0x010900000214783b */ /* 0x000fee0000000200 */
[C---:B------:R-:W-:Y:S08]  /*27e0*/  HMMA.16816.F32 R32, R24.reuse, R52, R32 ;  /* 0x000000341820723c */ /* 0x040ff00000001820 */
[C---:B------:R-:W-:Y:S01]  /*27f0*/  HMMA.16816.F32 R68, R24.reuse, R54, R68 ;  /* 0x000000361844723c */ /* 0x040fe20000001844 */
[----:B------:R-:W-:Y:S07]  /*2800*/  LDSM.16.M88.4 R52, [R2+0x11100] ;  /* 0x011100000234783b */ /* 0x000fee0000000200 */
[C---:B----4-:R-:W-:Y:S08]  /*2810*/  HMMA.16816.F32 R64, R24.reuse, R12, R64 ;  /* 0x0000000c1840723c */ /* 0x050ff00000001840 */
[----:B------:R-:W-:Y:S01]  /*2820*/  HMMA.16816.F32 R72, R24, R14, R72 ;  /* 0x0000000e1848723c */ /* 0x000fe20000001848 */
[----:B------:R-:W-:Y:S04]  /*2830*/  LDSM.16.M88.4 R24, [R184+0x8000] ;  /* 0x00800000b818783b */ /* 0x000fe80000000200 */
[----:B------:R-:W2:Y:S03]  /*2840*/  LDSM.16.M88.4 R12, [R0+0x10100] ;  /* 0x01010000000c783b */ /* 0x000ea60000000200 */
[C---:B-1----:R-:W-:Y:S08]  /*2850*/  HMMA.16816.F32 R48, R16.reuse, R8, R48 ;  /* 0x000000081030723c */ /* 0x042ff00000001830 */
[----:B------:R-:W-:Y:S01]  /*2860*/  HMMA.16816.F32 R44, R16, R10, R44 ;  /* 0x0000000a102c723c */ /* 0x000fe2000000182c */
[----:B------:R-:W-:Y:S07]  /*2870*/  LDSM.16.M88.4 R8, [R0+0x11100] ;  /* 0x011100000008783b */ /* 0x000fee0000000200 */
[C---:B------:R-:W-:Y:S08]  /*2880*/  HMMA.16816.F32 R68, R56.reuse, R30, R68 ;  /* 0x0000001e3844723c */ /* 0x040ff00000001844 */
[C---:B------:R-:W-:Y:S08]  /*2890*/  HMMA.16816.F32 R40, R56.reuse, R60, R40 ;  /* 0x0000003c3828723c */ /* 0x040ff00000001828 */
[----:B------:R-:W-:Y:S08]  /*28a0*/  HMMA.16816.F32 R36, R56, R62, R36 ;  /* 0x0000003e3824723c */ /* 0x000ff00000001824 */
[C---:B--2---:R-:W-:Y:S08]  /*28b0*/  HMMA.16816.F32 R48, R24.reuse, R12, R48 ;  /* 0x0000000c1830723c */ /* 0x044ff00000001830 */
[----:B------:R-:W-:Y:S01]  /*28c0*/  HMMA.16816.F32 R44, R24, R14, R44 ;  /* 0x0000000e182c723c */ /* 0x000fe2000000182c */
[----:B------:R1:W2:Y:S07]  /*28d0*/  LDSM.16.M88.4 R12, [R2+0x11900] ;  /* 0x01190000020c783b */ /* 0x0002ae0000000200 */
[----:B------:R-:W-:Y:S08]  /*28e0*/  HMMA.16816.F32 R64, R56, R76, R64 ;  /* 0x0000004c3840723c */ /* 0x000ff00000001840 */
[----:B------:R-:W-:Y:S01]  /*28f0*/  HMMA.16816.F32 R68, R16, R54, R68 ;  /* 0x000000361044723c */ /* 0x000fe20000001844 */
[----:B------:R-:W-:-:S06]  /*2900*/  FMUL.FTZ R48, R48, c[0x0][0x320] ;  /* 0x0000c80030307a20 */ /* 0x000fcc0000410000 */
[----:B------:R-:W3:Y:S01]  /*2910*/  MUFU.TANH R48, R48 ;  /* 0x0000003000307308 */ /* 0x000ee20000002400 */
[----:B------:R-:W-:Y:S01]  /*2920*/  HMMA.16816.F32 R72, R56, R78, R72 ;  /* 0x0000004e3848723c */ /* 0x000fe20000001848 */
[----:B------:R-:W-:-:S06]  /*2930*/  FMUL.FTZ R44, R44, c[0x0][0x320] ;  /* 0x0000c8002c2c7a20 */ /* 0x000fcc0000410000 */
[----:B-1----:R1:W4:Y:S01]  /*2940*/  MUFU.TANH R2, R44 ;  /* 0x0000002c00027308 */ /* 0x0023220000002400 */
[----:B------:R-:W-:Y:S01]  /*2950*/  HMMA.16816.F32 R32, R56, R28, R32 ;  /* 0x0000001c3820723c */ /* 0x000fe20000001820 */
[----:B------:R-:W5:Y:S07]  /*2960*/  LDSM.16.M88.4 R28, [R0+0x10900] ;  /* 0x01090000001c783b */ /* 0x000f6e0000000200 */
[C---:B------:R-:W-:Y:S08]  /*2970*/  HMMA.16816.F32 R40, R16.reuse, R20, R40 ;  /* 0x000000141028723c */ /* 0x040ff00000001828 */
[C---:B------:R-:W-:Y:S01]  /*2980*/  HMMA.16816.F32 R36, R16.reuse, R22, R36 ;  /* 0x000000161024723c */ /* 0x040fe20000001824 */
[----:B------:R-:W1:Y:S07]  /*2990*/  LDSM.16.M88.4 R20, [R0+0x11900] ;  /* 0x011900000014783b */ /* 0x000e6e0000000200 */
[----:B--2---:R-:W-:Y:S07]  /*29a0*/  HMMA.16816.F32 R64, R16, R12, R64 ;  /* 0x0000000c1040723c */ /* 0x004fee0000001840 */
[----:B------:R-:W-:Y:S01]  /*29b0*/  LEA.HI R12, R86, R5, RZ, 0x2 ;  /* 0x00000005560c7211 */ /* 0x000fe200078f10ff */
[----:B------:R-:W-:Y:S03]  /*29c0*/  HMMA.16816.F32 R68, R24, R10, R68 ;  /* 0x0000000a1844723c */ /* 0x000fe60000001844 */
[----:B------:R-:W-:-:S04]  /*29d0*/  LOP3.LUT R12, R12, 0xfffffffc, RZ, 0xc0, !PT ;  /* 0xfffffffc0c0c7812 */ /* 0x000fc800078ec0ff */
[----:B------:R-:W-:Y:S01]  /*29e0*/  LOP3.LUT R10, R84, 0xffffffe0, RZ, 0xc0, !PT ;  /* 0xffffffe0540a7812 */ /* 0x000fe200078ec0ff */
[----:B------:R-:W-:Y:S01]  /*29f0*/  HMMA.16816.F32 R72, R16, R14, R72 ;  /* 0x0000000e1048723c */ /* 0x000fe20000001848 */
[----:B------:R-:W-:-:S03]  /*2a00*/  IMAD.IADD R12, R5, 0x1, -R12 ;  /* 0x00000001050c7824 */ /* 0x000fc600078e0a0c */
[----:B------:R-:W-:-:S03]  /*2a10*/  IMAD.IADD R10, R5, 0x1, -R10 ;  /* 0x00000001050a7824 */ /* 0x000fc600078e0a0a */
[----:B------:R-:W-:Y:S01]  /*2a20*/  SHF.R.S32.HI R14, RZ, 0x1f, R7 ;  /* 0x0000001fff0e7819 */ /* 0x000fe20000011407 */
[----:B------:R-:W-:Y:S01]  /*2a30*/  HMMA.16816.F32 R32, R16, R52, R32 ;  /* 0x000000341020723c */ /* 0x000fe20000001820 */
[----:B------:R-:W-:Y:S02]  /*2a40*/  SHF.R.S32.HI R5, RZ, 0x1f, R10 ;  /* 0x0000001fff057819 */ /* 0x000fe4000001140a */
[----:B------:R-:W-:Y:S02]  /*2a50*/  LEA.HI R14, R14, R7, RZ, 0x3 ;  /* 0x000000070e0e7211 */ /* 0x000fe400078f18ff */
[----:B------:R-:W-:Y:S02]  /*2a60*/  LEA.HI R5, R5, R10, RZ, 0x2 ;  /* 0x0000000a05057211 */ /* 0x000fe400078f10ff */
[----:B------:R-:W-:Y:S01]  /*2a70*/  LOP3.LUT R14, R14, 0xffffff8, RZ, 0xc0, !PT ;  /* 0x0ffffff80e0e7812 */ /* 0x000fe200078ec0ff */
[C---:B-----5:R-:W-:Y:S01]  /*2a80*/  HMMA.16816.F32 R40, R24.reuse, R28, R40 ;  /* 0x0000001c1828723c */ /* 0x060fe20000001828 */
[C---:B------:R-:W-:Y:S01]  /*2a90*/  LEA.HI.SX32 R200, R5.reuse, UR8, 0x1e ;  /* 0x0000000805c87c11 */ /* 0x040fe2000f8ff2ff */
[----:B------:R-:W-:Y:S01]  /*2aa0*/  FMUL.FTZ R68, R68, c[0x0][0x320] ;  /* 0x0000c80044447a20 */ /* 0x000fe20000410000 */
[----:B------:R-:W-:Y:S01]  /*2ab0*/  LOP3.LUT R201, R5, 0x7ffffffc, RZ, 0xc0, !PT ;  /* 0x7ffffffc05c97812 */ /* 0x000fe200078ec0ff */
[----:B------:R-:W-:Y:S01]  /*2ac0*/  IMAD.IADD R13, R7, 0x1, -R14 ;  /* 0x00000001070d7824 */ /* 0x000fe200078e0a0e */
[----:B------:R-:W-:Y:S01]  /*2ad0*/  LEA.HI R7, R12, R12, RZ, 0x1 ;  /* 0x0000000c0c077211 */ /* 0x000fe200078f08ff */
[----:B------:R-:W-:Y:S01]  /*2ae0*/  IMAD.U32 R14, RZ, RZ, UR4 ;  /* 0x00000004ff0e7e24 */ /* 0x000fe2000f8e00ff */
[----:B------:R2:W1:Y:S01]  /*2af0*/  MUFU.TANH R163, R68 ;  /* 0x0000004400a37308 */ /* 0x0004620000002400 */
[----:B------:R-:W-:Y:S01]  /*2b00*/  IMAD R200, R13, 0x10, R200 ;  /* 0x000000100dc87824 */ /* 0x000fe200078e02c8 */
[----:B------:R-:W-:Y:S01]  /*2b10*/  LOP3.LUT R7, R7, 0x1ffffffe, RZ, 0xc0, !PT ;  /* 0x1ffffffe07077812 */ /* 0x000fe200078ec0ff */
[----:B------:R-:W-:Y:S01]  /*2b20*/  HMMA.16816.F32 R36, R24, R30, R36 ;  /* 0x0000001e1824723c */ /* 0x000fe20000001824 */
[----:B------:R-:W-:-:S02]  /*2b30*/  IMAD.IADD R201, R10, 0x1, -R201 ;  /* 0x000000010ac97824 */ /* 0x000fc400078e0ac9 */
[----:B------:R-:W-:Y:S02]  /*2b40*/  FMUL.FTZ R29, R49, c[0x0][0x320] ;  /* 0x0000c800311d7a20 */ /* 0x000fe40000410000 */
[----:B------:R-:W-:Y:S02]  /*2b50*/  IMAD.IADD R7, R12, 0x1, -R7 ;  /* 0x000000010c077824 */ /* 0x000fe400078e0a07 */
[----:B------:R-:W-:Y:S01]  /*2b60*/  IMAD.SHL.U32 R201, R201, 0x2, RZ ;  /* 0x00000002c9c97824 */ /* 0x000fe200078e00ff */
[----:B------:R-:W-:Y:S01]  /*2b70*/  HMMA.16816.F32 R32, R24, R8, R32 ;  /* 0x000000081820723c */ /* 0x000fe20000001820 */
[----:B------:R-:W-:Y:S01]  /*2b80*/  IMAD R200, R7, 0x8, R200 ;  /* 0x0000000807c87824 */ /* 0x000fe200078e02c8 */
[----:B------:R-:W2:Y:S01]  /*2b90*/  MUFU.TANH R29, R29 ;  /* 0x0000001d001d7308 */ /* 0x000ea20000002400 */
[----:B------:R-:W-:Y:S01]  /*2ba0*/  FMUL.FTZ R28, R50, c[0x0][0x320] ;  /* 0x0000c800321c7a20 */ /* 0x000fe20000410000 */
[----:B------:R-:W-:Y:S01]  /*2bb0*/  IADD3 R14, R14, -c[0x0][0x168], -R201 ;  /* 0x80005a000e0e7a10 */ /* 0x000fe20007ffe8c9 */
[----:B------:R-:W-:Y:S01]  /*2bc0*/  @P5 IMAD.HI.U32 R7, R200, c[0x0][0x2c8], RZ ;  /* 0x0000b200c8075a27 */ /* 0x000fe200078e00ff */
[----:B------:R-:W-:-:S02]  /*2bd0*/  IADD3 R12, -R201, c[0x0][0x1d0], -R6 ;  /* 0x00007400c90c7a10 */ /* 0x000fc40007ffe906 */
[C---:B-1----:R-:W-:Y:S01]  /*2be0*/  HMMA.16816.F32 R64, R24.reuse, R20, R64 ;  /* 0x000000141840723c */ /* 0x042fe20000001840 */
[----:B------:R-:W-:Y:S01]  /*2bf0*/  FMUL.FTZ R30, R45, c[0x0][0x320] ;  /* 0x0000c8002d1e7a20 */ /* 0x000fe20000410000 */
[----:B------:R-:W1:Y:S01]  /*2c00*/  MUFU.TANH R28, R28 ;  /* 0x0000001c001c7308 */ /* 0x000e620000002400 */
[----:B------:R-:W-:Y:S01]  /*2c10*/  FMUL.FTZ R8, R40, c[0x0][0x320] ;  /* 0x0000c80028087a20 */ /* 0x000fe20000410000 */
[C---:B------:R-:W-:Y:S01]  /*2c20*/  IADD3 R16, R14.reuse, c[0x0][0x328], RZ ;  /* 0x0000ca000e107a10 */ /* 0x040fe20007ffe0ff */
[----:B------:R-:W-:Y:S01]  /*2c30*/  FMUL.FTZ R9, R41, c[0x0][0x320] ;  /* 0x0000c80029097a20 */ /* 0x000fe20000410000 */
[----:B------:R-:W-:Y:S01]  /*2c40*/  IADD3 R14, R14, UR16, RZ ;  /* 0x000000100e0e7c10 */ /* 0x000fe2000fffe0ff */
[----:B------:R-:W-:Y:S01]  /*2c50*/  IMAD.MOV.U32 R20, RZ, RZ, R200 ;  /* 0x000000ffff147224 */ /* 0x000fe200078e00c8 */
[----:B------:R-:W-:Y:S01]  /*2c60*/  HMMA.16816.F32 R72, R24, R22, R72 ;  /* 0x000000161848723c */ /* 0x000fe20000001848 */
[----:B------:R-:W-:Y:S01]  /*2c70*/  @P0 SHF.R.U32.HI R20, RZ, c[0x0][0x2cc], R7 ;  /* 0x0000b300ff140a19 */ /* 0x000fe20000011607 */
[----:B------:R-:W-:Y:S01]  /*2c80*/  FMUL.FTZ R11, R36, c[0x0][0x320] ;  /* 0x0000c800240b7a20 */ /* 0x000fe20000410000 */
[----:B------:R-:W-:Y:S01]  /*2c90*/  PLOP3.LUT P0, PT, PT, PT, UP2, 0x40, 0x0 ;  /* 0x000000000000781c */ /* 0x000fe20003f0e828 */
[----:B------:R-:W-:Y:S01]  /*2ca0*/  FMUL.FTZ R0, R37, c[0x0][0x320] ;  /* 0x0000c80025007a20 */ /* 0x000fe20000410000 */
[----:B------:R-:W1:Y:S01]  /*2cb0*/  MUFU.TANH R30, R30 ;  /* 0x0000001e001e7308 */ /* 0x000e620000002400 */
[----:B------:R-:W5:Y:S01]  /*2cc0*/  SHFL.IDX PT, R7, R20, RZ, 0x1c1f ;  /* 0x001c1fff14077589 */ /* 0x000f6200000e0000 */
[----:B------:R-:W-:-:S02]  /*2cd0*/  FMUL.FTZ R69, R69, c[0x0][0x320] ;  /* 0x0000c80045457a20 */ /* 0x000fc40000410000 */
[----:B------:R-:W-:Y:S02]  /*2ce0*/  FMUL.FTZ R32, R32, c[0x0][0x320] ;  /* 0x0000c80020207a20 */ /* 0x000fe40000410000 */
[----:B------:R-:W-:Y:S02]  /*2cf0*/  FMUL.FTZ R33, R33, c[0x0][0x320] ;  /* 0x0000c80021217a20 */ /* 0x000fe40000410000 */
[----:B------:R-:W1:Y:S03]  /*2d00*/  MUFU.TANH R8, R8 ;  /* 0x0000000800087308 */ /* 0x000e660000002400 */
[----:B------:R-:W-:Y:S02]  /*2d10*/  FMUL.FTZ R64, R64, c[0x0][0x320] ;  /* 0x0000c80040407a20 */ /* 0x000fe40000410000 */
[----:B------:R-:W-:-:S03]  /*2d20*/  FMUL.FTZ R65, R65, c[0x0][0x320] ;  /* 0x0000c80041417a20 */ /* 0x000fc60000410000 */
[----:B------:R-:W1:Y:S03]  /*2d30*/  MUFU.TANH R9, R9 ;  /* 0x0000000900097308 */ /* 0x000e660000002400 */
[----:B------:R-:W-:Y:S02]  /*2d40*/  FMUL.FTZ R72, R72, c[0x0][0x320] ;  /* 0x0000c80048487a20 */ /* 0x000fe40000410000 */
[----:B------:R-:W-:-:S03]  /*2d50*/  FMUL.FTZ R73, R73, c[0x0][0x320] ;  /* 0x0000c80049497a20 */ /* 0x000fc60000410000 */
[----:B------:R-:W1:Y:S01]  /*2d60*/  MUFU.TANH R11, R11 ;  /* 0x0000000b000b7308 */ /* 0x000e620000002400 */
[--C-:B-----5:R-:W-:Y:S02]  /*2d70*/  IMAD.IADD R19, R16, 0x1, R7.reuse ;  /* 0x0000000110137824 */ /* 0x120fe400078e0207 */
[----:B------:R-:W-:-:S03]  /*2d80*/  IMAD.IADD R18, R14, 0x1, R7 ;  /* 0x000000010e127824 */ /* 0x000fc600078e0207 */
[----:B------:R-:W-:Y:S02]  /*2d90*/  IMNMX R19, R19, R12, PT ;  /* 0x0000000c13137217 */ /* 0x000fe40003800200 */
[----:B------:R-:W1:Y:S08]  /*2da0*/  MUFU.TANH R0, R0 ;  /* 0x0000000000007308 */ /* 0x000e700000002400 */
[----:B------:R1:W1:Y:S08]  /*2db0*/  MUFU.TANH R175, R32 ;  /* 0x0000002000af7308 */ /* 0x0002700000002400 */
[----:B------:R1:W1:Y:S08]  /*2dc0*/  MUFU.TANH R173, R33 ;  /* 0x0000002100ad7308 */ /* 0x0002700000002400 */
[----:B------:R1:W1:Y:S08]  /*2dd0*/  MUFU.TANH R159, R69 ;  /* 0x00000045009f7308 */ /* 0x0002700000002400 */
[----:B------:R1:W1:Y:S08]  /*2de0*/  MUFU.TANH R171, R64 ;  /* 0x0000004000ab7308 */ /* 0x0002700000002400 */
[----:B------:R1:W1:Y:S08]  /*2df0*/  MUFU.TANH R169, R65 ;  /* 0x0000004100a97308 */ /* 0x0002700000002400 */
        /* <DEDUP_REMOVED lines=16> */
.L_x_796:
[----:B------:R-:W-:Y:S02]  /*2f00*/  ULDC UR4, c[0x0][0x32c] ;  /* 0x0000cb0000047ab9 */ /* 0x000fe40000000800 */
[----:B------:R-:W-:-:S06]  /*2f10*/  UISETP.NE.AND UP0, UPT, UR6, UR4, UPT ;  /* 0x000000040600728c */ /* 0x000fcc000bf05270 */
[----:B------:R-:W-:-:S13]  /*2f20*/  PLOP3.LUT P0, PT, PT, PT, UP0, 0x80, 0x0 ;  /* 0x000000000000781c */ /* 0x000fda0003f0f008 */
[----:B------:R-:W-:-:S05]  /*2f30*/  @P0 IMAD.HI.U32 R5, R7, c[0x0][0x330], RZ ;  /* 0x0000cc0007050a27 */ /* 0x000fca00078e00ff */
[----:B------:R-:W-:Y:S02]  /*2f40*/  @P0 SHF.R.U32.HI R7, RZ, c[0x0][0x334], R5 ;  /* 0x0000cd00ff070a19 */ /* 0x000fe40000011605 */
.L_x_797:
[----:B------:R-:W-:Y:S05]  /*2f50*/  BSYNC B0 ;  /* 0x0000000000007941 */ /* 0x000fea0003800000 */
.L_x_795:
[----:B------:R-:W-:-:S04]  /*2f60*/  IMAD R10, R7, c[0x0][0x32c], -R6 ;  /* 0x0000cb00070a7a24 */ /* 0x000fc800078e0a06 */
[----:B------:R-:W-:-:S05]  /*2f70*/  IMAD.IADD R5, R10, 0x1, -R201 ;  /* 0x000000010a057824 */ /* 0x000fca00078e0ac9 */
[----:B------:R-:W-:Y:S02]  /*2f80*/  IADD3 R10, R5, c[0x0][0x32c], RZ ;  /* 0x0000cb00050a7a10 */ /* 0x000fe40007ffe0ff */
[----:B------:R-:W-:Y:S02]  /*2f90*/  IMNMX R18, R18, R5, !PT ;  /* 0x0000000512127217 */ /* 0x000fe40007800200 */
[----:B------:R-:W-:Y:S02]  /*2fa0*/  IMNMX R19, R19, R10, PT ;  /* 0x0000000a13137217 */ /* 0x000fe40003800200 */
.L_x_794:
[----:B--234-:R-:W-:Y:S01]  /*2fb0*/  ISETP.LT.AND P6, PT, RZ, UR17, PT ;  /* 0x00000011ff007c0c */ /* 0x01cfe2000bfc1270 */
[----:B------:R-:W2:Y:S01]  /*2fc0*/  SHFL.IDX PT, R25, R20, 0x1, 0x1c1f ;  /* 0x003c1f0014197f89 */ /* 0x000ea200000e0000 */
[----:B------:R-:W-:Y:S02]  /*2fd0*/  FMUL.FTZ R10, R38, c[0x0][0x320] ;  /* 0x0000c800260a7a20 */ /* 0x000fe40000410000 */
[C---:B------:R-:W-:Y:S01]  /*2fe0*/  ISETP.GT.AND P0, PT, R18.reuse, RZ, P6 ;  /* 0x000000ff1200720c */ /* 0x040fe20003704270 */
[----:B------:R-:W-:Y:S01]  /*2ff0*/  FMUL.FTZ R17, R39, c[0x0][0x320] ;  /* 0x0000c80027117a20 */ /* 0x000fe20000410000 */
        /* <DEDUP_REMOVED lines=22> */
[----:B------:R-:W-:Y:S01]  /*3160*/  ISETP.LT.OR P0, PT, R19, 0x11, P0 ;  /* 0x000000111300780c */ /* 0x000fe20000701670 */
[----:B------:R-:W-:Y:S01]  /*3170*/  FMUL.FTZ R71, R71, c[0x0][0x320] ;  /* 0x0000c80047477a20 */ /* 0x000fe20000410000 */
[----:B-1----:R-:W-:Y:S01]  /*3180*/  FSEL R13, R30, -INF , !P5 ;  /* 0xff8000001e0d7808 */ /* 0x002fe20006800000 */
[----:B------:R-:W1:Y:S01]  /*3190*/  MUFU.TANH R10, R10 ;  /* 0x0000000a000a7308 */ /* 0x000e620000002400 */
[----:B------:R-:W-:-:S02]  /*31a0*/  FSEL R7, R8, -INF , !P0 ;  /* 0xff80000008077808 */ /* 0x000fc40004000000 */
[C---:B------:R-:W-:Y:S02]  /*31b0*/  ISETP.GT.AND P0, PT, R18.reuse, 0x18, P6 ;  /* 0x000000181200780c */ /* 0x040fe40003704270 */
[C---:B------:R-:W-:Y:S02]  /*31c0*/  ISETP.GT.AND P5, PT, R18.reuse, 0x11, P6 ;  /* 0x000000111200780c */ /* 0x040fe400037a4270 */
[C---:B------:R-:W-:Y:S01]  /*31d0*/  ISETP.LT.OR P0, PT, R19.reuse, 0x19, P0 ;  /* 0x000000191300780c */ /* 0x040fe20000701670 */
[----:B------:R-:W3:Y:S01]  /*31e0*/  MUFU.TANH R17, R17 ;  /* 0x0000001100117308 */ /* 0x000ee20000002400 */
[----:B------:R-:W-:Y:S02]  /*31f0*/  ISETP.LT.OR P5, PT, R19, 0x12, P5 ;  /* 0x000000121300780c */ /* 0x000fe40002fa1670 */
[----:B------:R-:W-:Y:S02]  /*3200*/  FSEL R11, R11, -INF , !P0 ;  /* 0xff8000000b0b7808 */ /* 0x000fe40004000000 */
[----:B------:R-:W-:-:S02]  /*3210*/  ISETP.GT.AND P0, PT, R18, 0x20, P6 ;  /* 0x000000201200780c */ /* 0x000fc40003704270 */
[----:B------:R-:W-:Y:S01]  /*3220*/  FSEL R5, R9, -INF , !P5 ;  /* 0xff80000009057808 */ /* 0x000fe20006800000 */
[----:B------:R-:W4:Y:S01]  /*3230*/  MUFU.TANH R21, R21 ;  /* 0x0000001500157308 */ /* 0x000f220000002400 */
[C---:B------:R-:W-:Y:S02]  /*3240*/  ISETP.GT.AND P5, PT, R18.reuse, 0x19, P6 ;  /* 0x000000191200780c */ /* 0x040fe400037a4270 */
[C---:B------:R-:W-:Y:S02]  /*3250*/  ISETP.LT.OR P0, PT, R19.reuse, 0x21, P0 ;  /* 0x000000211300780c */ /* 0x040fe40000701670 */
[----:B------:R-:W-:Y:S02]  /*3260*/  ISETP.LT.OR P5, PT, R19, 0x1a, P5 ;  /* 0x0000001a1300780c */ /* 0x000fe40002fa1670 */
[----:B------:R-:W-:Y:S01]  /*3270*/  FSEL R175, R175, -INF , !P0 ;  /* 0xff800000afaf7808 */ /* 0x000fe20004000000 */
[----:B------:R1:W1:Y:S01]  /*3280*/  MUFU.TANH R178, R34 ;  /* 0x0000002200b27308 */ /* 0x0002620000002400 */
[----:B------:R-:W-:-:S02]  /*3290*/  ISETP.GT.AND P0, PT, R18, 0x28, P6 ;  /* 0x000000281200780c */ /* 0x000fc40003704270 */
[----:B------:R-:W-:Y:S01]  /*32a0*/  FSEL R9, R0, -INF , !P5 ;  /* 0xff80000000097808 */ /* 0x000fe20006800000 */
[----:B------:R-:W-:Y:S01]  /*32b0*/  FMUL.FTZ R0, R43, c[0x0][0x320] ;  /* 0x0000c8002b007a20 */ /* 0x000fe20000410000 */
[C---:B------:R-:W-:Y:S02]  /*32c0*/  ISETP.GT.AND P5, PT, R18.reuse, 0x21, P6 ;  /* 0x000000211200780c */ /* 0x040fe400037a4270 */
[C---:B------:R-:W-:Y:S01]  /*32d0*/  ISETP.LT.OR P0, PT, R19.reuse, 0x29, P0 ;  /* 0x000000291300780c */ /* 0x040fe20000701670 */
[----:B------:R1:W1:Y:S01]  /*32e0*/  MUFU.TANH R162, R35 ;  /* 0x0000002300a27308 */ /* 0x0002620000002400 */
[----:B------:R-:W-:Y:S02]  /*32f0*/  ISETP.LT.OR P5, PT, R19, 0x22, P5 ;  /* 0x000000221300780c */ /* 0x000fe40002fa1670 */
[----:B------:R-:W-:Y:S02]  /*3300*/  FSEL R163, R163, -INF , !P0 ;  /* 0xff800000a3a37808 */ /* 0x000fe40004000000 */
[----:B------:R-:W-:-:S02]  /*3310*/  ISETP.GT.AND P0, PT, R18, 0x30, P6 ;  /* 0x000000301200780c */ /* 0x000fc40003704270 */
[----:B------:R-:W-:Y:S01]  /*3320*/  FSEL R173, R173, -INF , !P5 ;  /* 0xff800000adad7808 */ /* 0x000fe20006800000 */
[----:B------:R-:W1:Y:S01]  /*3330*/  MUFU.TANH R22, R22 ;  /* 0x0000001600167308 */ /* 0x000e620000002400 */
[C---:B------:R-:W-:Y:S02]  /*3340*/  ISETP.GT.AND P5, PT, R18.reuse, 0x29, P6 ;  /* 0x000000291200780c */ /* 0x040fe400037a4270 */
[C---:B------:R-:W-:Y:S02]  /*3350*/  ISETP.LT.OR P0, PT, R19.reuse, 0x31, P0 ;  /* 0x000000311300780c */ /* 0x040fe40000701670 */
[----:B------:R-:W-:Y:S02]  /*3360*/  ISETP.LT.OR P5, PT, R19, 0x2a, P5 ;  /* 0x0000002a1300780c */ /* 0x000fe40002fa1670 */
[----:B------:R-:W-:Y:S01]  /*3370*/  FSEL R171, R171, -INF , !P0 ;  /* 0xff800000abab7808 */ /* 0x000fe20004000000 */
[----:B------:R1:W1:Y:S01]  /*3380*/  MUFU.TANH R160, R70 ;  /* 0x0000004600a07308 */ /* 0x0002620000002400 */
[----:B------:R-:W-:-:S02]  /*3390*/  ISETP.GT.AND P0, PT, R18, 0x38, P6 ;  /* 0x000000381200780c */ /* 0x000fc40003704270 */
[----:B------:R-:W-:Y:S02]  /*33a0*/  FSEL R159, R159, -INF , !P5 ;  /* 0xff8000009f9f7808 */ /* 0x000fe40006800000 */
[----:B------:R-:W-:Y:S02]  /*33b0*/  ISETP.GT.AND P5, PT, R18, 0x31, P6 ;  /* 0x000000311200780c */ /* 0x000fe400037a4270 */
[C---:B------:R-:W-:Y:S01]  /*33c0*/  ISETP.LT.OR P0, PT, R19.reuse, 0x39, P0 ;  /* 0x000000391300780c */ /* 0x040fe20000701670 */
[----:B------:R-:W1:Y:S01]  /*33d0*/  MUFU.TANH R23, R23 ;  /* 0x0000001700177308 */ /* 0x000e620000002400 */
[----:B------:R-:W-:Y:S02]  /*33e0*/  ISETP.LT.OR P5, PT, R19, 0x32, P5 ;  /* 0x000000321300780c */ /* 0x000fe40002fa1670 */
[----:B------:R-:W-:Y:S02]  /*33f0*/  FSEL R167, R167, -INF , !P0 ;  /* 0xff800000a7a77808 */ /* 0x000fe40004000000 */
[----:B------:R-:W-:-:S02]  /*3400*/  PLOP3.LUT P0, PT, PT, PT, UP2, 0x40, 0x0 ;  /* 0x000000000000781c */ /* 0x000fc40003f0e828 */
[----:B------:R-:W-:Y:S01]  /*3410*/  FSEL R169, R169, -INF , !P5 ;  /* 0xff800000a9a97808 */ /* 0x000fe20006800000 */
[----:B------:R-:W1:Y:S01]  /*3420*/  MUFU.TANH R24, R24 ;  /* 0x0000001800187308 */ /* 0x000e620000002400 */
[----:B------:R-:W-:-:S04]  /*3430*/  ISETP.GT.AND P5, PT, R18, 0x39, P6 ;  /* 0x000000391200780c */ /* 0x000fc800037a4270 */
[----:B------:R-:W-:Y:S01]  /*3440*/  ISETP.LT.OR P5, PT, R19, 0x3a, P5 ;  /* 0x0000003a1300780c */ /* 0x000fe20002fa1670 */
[--C-:B--2---:R-:W-:Y:S02]  /*3450*/  IMAD.IADD R19, R16, 0x1, R25.reuse ;  /* 0x0000000110137824 */ /* 0x104fe400078e0219 */
[----:B------:R2:W1:Y:S01]  /*3460*/  MUFU.TANH R172, R66 ;  /* 0x0000004200ac7308 */ /* 0x0004620000002400 */
[----:B------:R-:W-:Y:S02]  /*3470*/  FSEL R165, R165, -INF , !P5 ;  /* 0xff800000a5a57808 */ /* 0x000fe40006800000 */
[----:B------:R-:W-:Y:S01]  /*3480*/  IMNMX R2, R19, R12, PT ;  /* 0x0000000c13027217 */ /* 0x000fe20003800200 */
[----:B------:R-:W-:-:S04]  /*3490*/  IMAD.IADD R19, R14, 0x1, R25 ;  /* 0x000000010e137824 */ /* 0x000fc800078e0219 */
[----:B------:R2:W1:Y:S08]  /*34a0*/  MUFU.TANH R170, R67 ;  /* 0x0000004300aa7308 */ /* 0x0004700000002400 */
[----:B------:R-:W1:Y:S08]  /*34b0*/  MUFU.TANH R0, R0 ;  /* 0x0000000000007308 */ /* 0x000e700000002400 */
[----:B------:R2:W1:Y:S08]  /*34c0*/  MUFU.TANH R168, R74 ;  /* 0x0000004a00a87308 */ /* 0x0004700000002400 */
[----:B------:R2:W1:Y:S08]  /*34d0*/  MUFU.TANH R164, R75 ;  /* 0x0000004b00a47308 */ /* 0x0004700000002400 */
[----:B------:R2:W1:Y:S01]  /*34e0*/  MUFU.TANH R176, R71 ;  /* 0x0000004700b07308 */ /* 0x0004620000002400 */
[----:B------:R-:W-:Y:S05]  /*34f0*/  @P0 BRA `(.L_x_798) ;  /* 0x000001a000000947 */ /* 0x000fea0003800000 */
[----:B---34-:R-:W-:Y:S01]  /*3500*/  IADD3 R25, R25, c[0x0][0x1d0], RZ ;  /* 0x0000740019197a10 */ /* 0x018fe20007ffe0ff */
[----:B------:R-:W-:Y:S03]  /*3510*/  BSSY B0, `(.L_x_799) ;  /* 0x0000013000007945 */ /* 0x000fe60003800000 */
[----:B------:R-:W-:-:S04]  /*3520*/  IADD3 R25, R25, -c[0x0][0x168], RZ ;  /* 0x80005a0019197a10 */ /* 0x000fc80007ffe0ff */
[----:B------:R-:W-:-:S13]  /*3530*/  ISETP.GT.AND P0, PT, R25, -0x1, PT ;  /* 0xffffffff1900780c */ /* 0x000fda0003f04270 */
[----:B------:R-:W-:Y:S05]  /*3540*/  @P0 BRA `(.L_x_800) ;  /* 0x0000009000000947 */ /* 0x000fea0003800000 */
[----:B------:R-:W-:Y:S01]  /*3550*/  ULDC UR4, c[0x0][0x32c] ;  /* 0x0000cb0000047ab9 */ /* 0x000fe20000000800 */
[----:B------:R-:W-:Y:S01]  /*3560*/  LOP3.LUT R12, RZ, R25, RZ, 0x33, !PT ;  /* 0x00000019ff0c7212 */ /* 0x000fe200078e33ff */
[----:B------:R-:W-:-:S06]  /*3570*/  UISETP.NE.AND UP0, UPT, UR6, UR4, UPT ;  /* 0x000000040600728c */ /* 0x000fcc000bf05270 */
[----:B------:R-:W-:Y:S02]  /*3580*/  PLOP3.LUT P5, PT, PT, PT, UP0, 0x80, 0x0 ;  /* 0x000000000000781c */ /* 0x000fe40003faf008 */
[----:B------:R-:W-:-:S11]  /*3590*/  PLOP3.LUT P0, PT, PT, PT, UP0, 0x80, 0x0 ;  /* 0x000000000000781c */ /* 0x000fd60003f0f008 */
[----:B------:R-:W-:-:S05]  /*35a0*/  @P5 IMAD.HI.U32 R8, R12, c[0x0][0x330], RZ ;  /* 0x0000cc000c085a27 */ /* 0x000fca00078e00ff */
[----:B------:R-:W-:-:S04]  /*35b0*/  @P0 SHF.R.U32.HI R12, RZ, c[0x0][0x334], R8 ;  /* 0x0000cd00ff0c0a19 */ /* 0x000fc80000011608 */
[----:B------:R-:W-:Y:S01]  /*35c0*/  LOP3.LUT R25, RZ, R12, RZ, 0x33, !PT ;  /* 0x0000000cff197212 */ /* 0x000fe200078e33ff */
[----:B------:R-:W-:Y:S05]  /*35d0*/  BRA `(.L_x_801) ;  /* 0x0000006000007947 */ /* 0x000fea0003800000 */
.L_x_800:
[----:B------:R-:W-:Y:S02]  /*35e0*/  ULDC UR4, c[0x0][0x32c] ;  /* 0x0000cb0000047ab9 */ /* 0x000fe40000000800 */
[----:B------:R-:W-:-:S06]  /*35f0*/  UISETP.NE.AND UP0, UPT, UR6, UR4, UPT ;  /* 0x000000040600728c */ /* 0x000fcc000bf05270 */
[----:B------:R-:W-:Y:S02]  /*3600*/  PLOP3.LUT P5, PT, PT, PT, UP0, 0x80, 0x0 ;  /* 0x000000000000781c */ /* 0x000fe40003faf008 */
[----:B------:R-:W-:-:S11]  /*3610*/  PLOP3.LUT P0, PT, PT, PT, UP0, 0x80, 0x0 ;  /* 0x000000000000781c */ /* 0x000fd60003f0f008 */
[----:B------:R-:W-:-:S05]  /*3620*/  @P5 IMAD.HI.U32 R8, R25, c[0x0][0x330], RZ ;  /* 0x0000cc0019085a27 */ /* 0x000fca00078e00ff */
[----:B------:R-:W-:Y:S02]  /*3630*/  @P0 SHF.R.U32.HI R25, RZ, c[0x0][0x334], R8 ;  /* 0x0000cd00ff190a19 */ /* 0x000fe40000011608 */
.L_x_801:
[----:B------:R-:W-:Y:S05]  /*3640*/  BSYNC B0 ;  /* 0x0000000000007941 */ /* 0x000fea0003800000 */
.L_x_799:
[----:B------:R-:W-:-:S04]  /*3650*/  IMAD R6, R25, c[0x0][0x32c], -R6 ;  /* 0x0000cb0019067a24 */ /* 0x000fc800078e0a06 */
[----:B------:R-:W-:-:S05]  /*3660*/  IMAD.IADD R6, R6, 0x1, -R201 ;  /* 0x0000000106067824 */ /* 0x000fca00078e0ac9 */
[----:B------:R-:W-:Y:S02]  /*3670*/  IADD3 R25, R6, c[0x0][0x32c], RZ ;  /* 0x0000cb0006197a10 */ /* 0x000fe40007ffe0ff */
[----:B------:R-:W-:Y:S02]  /*3680*/  IMNMX R19, R19, R6, !PT ;  /* 0x0000000613137217 */ /* 0x000fe40007800200 */
[----:B------:R-:W-:Y:S02]  /*3690*/  IMNMX R2, R2, R25, PT ;  /* 0x0000001902027217 */ /* 0x000fe40003800200 */
.L_x_798:
[----:B---34-:R-:W-:Y:S01]  /*36a0*/  ISETP.GT.AND P0, PT, R19, 0x1, P6 ;  /* 0x000000011300780c */ /* 0x018fe20003704270 */
[----:B------:R-:W-:-:S04]  /*36b0*/  DEPBAR.LE SB0, 0x2 ;  /* 0x000080800000791a */ /* 0x000fc80000000000 */
[----:B------:R-:W-:Y:S01]  /*36c0*/  BAR.SYNC.DEFER_BLOCKING 0x0 ;  /* 0x0000000000007b1d */ /* 0x000fe20000010000 */
[----:B------:R-:W-:Y:S01]  /*36d0*/  ISETP.GT.AND P5, PT, R19, 0x8, P6 ;  /* 0x000000081300780c */ /* 0x000fe200037a4270 */
[----:B------:R-:W-:Y:S01]  /*36e0*/  IMAD.SHL.U32 R135, R4, 0x2, RZ ;  /* 0x0000000204877824 */ /* 0x000fe200078e00ff */
[C---:B------:R-:W-:Y:S01]  /*36f0*/  ISETP.LT.OR P0, PT, R2.reuse, 0x2, P0 ;  /* 0x000000020200780c */ /* 0x040fe20000701670 */
[----:B------:R-:W-:Y:S01]  /*3700*/  UIADD3 UR4, UR17, -0x3, URZ ;  /* 0xfffffffd11047890 */ /* 0x000fe2000fffe03f */
[----:B------:R-:W-:Y:S01]  /*3710*/  ISETP.LT.OR P5, PT, R2, 0x9, P5 ;  /* 0x000000090200780c */ /* 0x000fe20002fa1670 */
[--C-:B------:R-:W-:Y:S01]  /*3720*/  IMAD R134, R3, 0x2, R135.reuse ;  /* 0x0000000203867824 */ /* 0x100fe200078e0287 */
[----:B------:R-:W-:Y:S01]  /*3730*/  FMNMX.FTZ R6, R48, R29, !PT ;  /* 0x0000001d30067209 */ /* 0x000fe20007810000 */
[----:B------:R-:W-:Y:S01]  /*3740*/  IMAD.IADD R166, R187, 0x1, R135 ;  /* 0x00000001bba67824 */ /* 0x000fe200078e0287 */
[----:B-1----:R-:W-:Y:S01]  /*3750*/  FSEL R18, R23, -INF , !P0 ;  /* 0xff80000017127808 */ /* 0x002fe20004000000 */
[----:B------:R-:W-:Y:S01]  /*3760*/  IMAD.IADD R155, R187, 0x1, R134 ;  /* 0x00000001bb9b7824 */ /* 0x000fe200078e0286 */
[----:B------:R-:W-:Y:S01]  /*3770*/  ISETP.GT.AND P0, PT, R19, 0x9, P6 ;  /* 0x000000091300780c */ /* 0x000fe20003704270 */
[----:B------:R-:W-:Y:S01]  /*3780*/  IMAD R3, R3, 0x2, R166 ;  /* 0x0000000203037824 */ /* 0x000fe200078e02a6 */
[----:B------:R-:W-:Y:S01]  /*3790*/  FSEL R16, R21, -INF , !P5 ;  /* 0xff80000015107808 */ /* 0x000fe20006800000 */
[----:B------:R-:W-:Y:S01]  /*37a0*/  UISETP.GE.AND UP0, UPT, UR4, UR10, UPT ;  /* 0x0000000a0400728c */ /* 0x000fe2000bf06270 */
[----:B------:R-:W-:Y:S01]  /*37b0*/  ISETP.GT.AND P5, PT, R19, 0x10, P6 ;  /* 0x000000101300780c */ /* 0x000fe200037a4270 */
[----:B------:R-:W-:Y:S01]  /*37c0*/  UIADD3 UR17, UR17, -0x2, URZ ;  /* 0xfffffffe11117890 */ /* 0x000fe2000fffe03f */
[----:B------:R-:W-:-:S02]  /*37d0*/  FMNMX.FTZ R6, R15, R6, !PT ;  /* 0x000000060f067209 */ /* 0x000fc40007810000 */
[C---:B------:R-:W-:Y:S02]  /*37e0*/  ISETP.LT.OR P0, PT, R2.reuse, 0xa, P0 ;  /* 0x0000000a0200780c */ /* 0x040fe40000701670 */
[----:B------:R-:W-:Y:S02]  /*37f0*/  ISETP.LT.OR P5, PT, R2, 0x11, P5 ;  /* 0x000000110200780c */ /* 0x000fe40002fa1670 */
[----:B------:R-:W-:Y:S01]  /*3800*/  FMNMX.FTZ R8, R13, R6, !PT ;  /* 0x000000060d087209 */ /* 0x000fe20007810000 */
[----:B------:R-:W-:Y:S01]  /*3810*/  LDSM.16.MT88.4 R40, [R135+0x2100] ;  /* 0x002100008728783b */ /* 0x000fe20000004200 */
[----:B------:R-:W-:Y:S01]  /*3820*/  FSEL R6, R22, -INF , !P0 ;  /* 0xff80000016067808 */ /* 0x000fe20004000000 */
[----:B------:R-:W-:Y:S01]  /*3830*/  @UP0 USHF.R.S32.HI UR5, URZ, 0x1f, UR4 ;  /* 0x0000001f3f050899 */ /* 0x000fe20008011404 */
[----:B------:R-:W-:Y:S01]  /*3840*/  ISETP.GT.AND P0, PT, R19, 0x11, P6 ;  /* 0x000000111300780c */ /* 0x000fe20003704270 */
[----:B--2---:R-:W-:Y:S01]  /*3850*/  LDSM.16.MT88.4 R64, [R155+0x2100] ;  /* 0x002100009b40783b */ /* 0x004fe20000004200 */
[----:B------:R-:W-:-:S02]  /*3860*/  FSEL R14, R24, -INF , !P5 ;  /* 0xff800000180e7808 */ /* 0x000fc40006800000 */
[----:B------:R-:W-:Y:S01]  /*3870*/  FMNMX.FTZ R8, R7, R8, !PT ;  /* 0x0000000807087209 */ /* 0x000fe20007810000 */
[----:B------:R-:W-:Y:S01]  /*3880*/  LDSM.16.MT88.4 R72, [R135+0x4100] ;  /* 0x004100008748783b */ /* 0x000fe20000004200 */
[----:B------:R-:W-:Y:S02]  /*3890*/  ISETP.GT.AND P5, PT, R19, RZ, P6 ;  /* 0x000000ff1300720c */ /* 0x000fe400037a4270 */
[C---:B------:R-:W-:Y:S01]  /*38a0*/  ISETP.LT.OR P0, PT, R2.reuse, 0x12, P0 ;  /* 0x000000120200780c */ /* 0x040fe20000701670 */
[----:B------:R-:W-:Y:S01]  /*38b0*/  LDSM.16.MT88.4 R124, [R135+0x100] ;  /* 0x00010000877c783b */ /* 0x000fe20000004200 */
[----:B------:R-:W-:Y:S02]  /*38c0*/  FMNMX.FTZ R8, R5, R8, !PT ;  /* 0x0000000805087209 */ /* 0x000fe40007810000 */
[----:B------:R-:W-:Y:S01]  /*38d0*/  ISETP.LT.OR P5, PT, R2, 0x1, P5 ;  /* 0x000000010200780c */ /* 0x000fe20002fa1670 */
[----:B------:R-:W-:Y:S01]  /*38e0*/  LDSM.16.MT88.4 R116, [R166+0x100] ;  /* 0x00010000a674783b */ /* 0x000fe20000004200 */
[----:B------:R-:W-:-:S02]  /*38f0*/  FSEL R12, R0, -INF , !P0 ;  /* 0xff800000000c7808 */ /* 0x000fc40004000000 */
[----:B------:R-:W-:Y:S01]  /*3900*/  FMNMX.FTZ R0, R11, R8, !PT ;  /* 0x000000080b007209 */ /* 0x000fe20007810000 */
[----:B------:R-:W-:Y:S01]  /*3910*/  LDSM.16.MT88.4 R108, [R134+0x100] ;  /* 0x00010000866c783b */ /* 0x000fe20000004200 */
[----:B------:R-:W-:Y:S02]  /*3920*/  FSEL R28, R28, -INF , !P5 ;  /* 0xff8000001c1c7808 */ /* 0x000fe40006800000 */
[----:B------:R-:W-:Y:S01]  /*3930*/  FMNMX.FTZ R0, R9, R0, !PT ;  /* 0x0000000009007209 */ /* 0x000fe20007810000 */
[----:B------:R-:W-:Y:S01]  /*3940*/  LDSM.16.MT88.4 R100, [R3+0x100] ;  /* 0x000100000364783b */ /* 0x000fe20000004200 */
[----:B------:R-:W-:Y:S02]  /*3950*/  FMNMX.FTZ R21, R28, R18, !PT ;  /* 0x000000121c157209 */ /* 0x000fe40007810000 */
[----:B------:R-:W-:Y:S01]  /*3960*/  ISETP.GT.AND P5, PT, R19, 0x19, P6 ;  /* 0x000000191300780c */ /* 0x000fe200037a4270 */
[----:B------:R-:W-:Y:S01]  /*3970*/  LDSM.16.MT88.4 R56, [R134+0x2100] ;  /* 0x002100008638783b */ /* 0x000fe20000004200 */
[----:B------:R-:W-:-:S02]  /*3980*/  FMNMX.FTZ R0, R175, R0, !PT ;  /* 0x00000000af007209 */ /* 0x000fc40007810000 */
[----:B------:R-:W-:Y:S01]  /*3990*/  ISETP.GT.AND P0, PT, R19, 0x18, P6 ;  /* 0x000000181300780c */ /* 0x000fe20003704270 */
[----:B------:R-:W-:Y:S01]  /*39a0*/  LDSM.16.MT88.4 R80, [R166+0x4100] ;  /* 0x00410000a650783b */ /* 0x000fe20000004200 */
[----:B------:R-:W-:Y:S02]  /*39b0*/  FMNMX.FTZ R21, R16, R21, !PT ;  /* 0x0000001510157209 */ /* 0x000fe40007810000 */
[C---:B------:R-:W-:Y:S01]  /*39c0*/  ISETP.LT.OR P5, PT, R2.reuse, 0x1a, P5 ;  /* 0x0000001a0200780c */ /* 0x040fe20002fa1670 */
[----:B------:R-:W-:Y:S01]  /*39d0*/  LDSM.16.MT88.4 R88, [R134+0x4100] ;  /* 0x004100008658783b */ /* 0x000fe20000004200 */
[----:B------:R-:W-:Y:S02]  /*39e0*/  FMNMX.FTZ R0, R173, R0, !PT ;  /* 0x00000000ad007209 */ /* 0x000fe40007810000 */
[----:B------:R-:W-:Y:S01]  /*39f0*/  ISETP.LT.OR P0, PT, R2, 0x19, P0 ;  /* 0x000000190200780c */ /* 0x000fe20000701670 */
[----:B------:R-:W-:Y:S01]  /*3a00*/  LDSM.16.MT88.4 R140, [R135+0x900] ;  /* 0x00090000878c783b */ /* 0x000fe20000004200 */
[----:B------:R-:W-:-:S02]  /*3a10*/  FMNMX.FTZ R21, R6, R21, !PT ;  /* 0x0000001506157209 */ /* 0x000fc40007810000 */
[----:B------:R-:W-:Y:S01]  /*3a20*/  FSEL R8, R17, -INF , !P5 ;  /* 0xff80000011087808 */ /* 0x000fe20006800000 */
[----:B------:R-:W-:Y:S01]  /*3a30*/  LDSM.16.MT88.4 R32, [R134+0x900] ;  /* 0x000900008620783b */ /* 0x000fe20000004200 */
[----:B------:R-:W-:Y:S02]  /*3a40*/  FMNMX.FTZ R0, R163, R0, !PT ;  /* 0x00000000a3007209 */ /* 0x000fe40007810000 */
[----:B------:R-:W-:Y:S01]  /*3a50*/  FSEL R10, R10, -INF , !P0 ;  /* 0xff8000000a0a7808 */ /* 0x000fe20004000000 */
[----:B------:R-:W-:Y:S01]  /*3a60*/  LDSM.16.MT88.4 R136, [R166+0x900] ;  /* 0x00090000a688783b */ /* 0x000fe20000004200 */
[----:B------:R-:W-:Y:S02]  /*3a70*/  FMNMX.FTZ R17, R14, R21, !PT ;  /* 0x000000150e117209 */ /* 0x000fe40007810000 */
[----:B------:R-:W-:Y:S01]  /*3a80*/  ISETP.GT.AND P0, PT, R19, 0x20, P6 ;  /* 0x000000201300780c */ /* 0x000fe20003704270 */
[----:B------:R-:W-:Y:S01]  /*3a90*/  LDSM.16.MT88.4 R24, [R166+0x2900] ;  /* 0x00290000a618783b */ /* 0x000fe20000004200 */
[----:B------:R-:W-:-:S02]  /*3aa0*/  FMNMX.FTZ R0, R159, R0, !PT ;  /* 0x000000009f007209 */ /* 0x000fc40007810000 */
[----:B------:R-:W-:Y:S02]  /*3ab0*/  FMNMX.FTZ R17, R12, R17, !PT ;  /* 0x000000110c117209 */ /* 0x000fe40007810000 */
[----:B------:R-:W-:Y:S02]  /*3ac0*/  ISETP.LT.OR P0, PT, R2, 0x21, P0 ;  /* 0x000000210200780c */ /* 0x000fe40000701670 */
[----:B------:R-:W-:Y:S02]  /*3ad0*/  ISETP.GT.AND P5, PT, R19, 0x21, P6 ;  /* 0x000000211300780c */ /* 0x000fe400037a4270 */
[----:B------:R-:W-:Y:S02]  /*3ae0*/  FMNMX.FTZ R0, R171, R0, !PT ;  /* 0x00000000ab007209 */ /* 0x000fe40007810000 */
[----:B------:R-:W-:Y:S02]  /*3af0*/  FMNMX.FTZ R17, R10, R17, !PT ;  /* 0x000000110a117209 */ /* 0x000fe40007810000 */
[----:B------:R-:W-:-:S02]  /*3b00*/  FSEL R178, R178, -INF , !P0 ;  /* 0xff800000b2b27808 */ /* 0x000fc40004000000 */
[----:B------:R-:W-:Y:S02]  /*3b10*/  ISETP.GT.AND P0, PT, R19, 0x28, P6 ;  /* 0x000000281300780c */ /* 0x000fe40003704270 */
[----:B------:R-:W-:Y:S02]  /*3b20*/  ISETP.LT.OR P5, PT, R2, 0x22, P5 ;  /* 0x000000220200780c */ /* 0x000fe40002fa1670 */
[----:B------:R-:W-:Y:S02]  /*3b30*/  FMNMX.FTZ R0, R169, R0, !PT ;  /* 0x00000000a9007209 */ /* 0x000fe40007810000 */
[----:B------:R-:W-:Y:S02]  /*3b40*/  FMNMX.FTZ R17, R8, R17, !PT ;  /* 0x0000001108117209 */ /* 0x000fe40007810000 */
[----:B------:R-:W-:Y:S02]  /*3b50*/  ISETP.LT.OR P0, PT, R2, 0x29, P0 ;  /* 0x000000290200780c */ /* 0x000fe40000701670 */
[----:B------:R-:W-:-:S02]  /*3b60*/  FSEL R162, R162, -INF , !P5 ;  /* 0xff800000a2a27808 */ /* 0x000fc40006800000 */
[----:B------:R-:W-:Y:S02]  /*3b70*/  ISETP.GT.AND P5, PT, R19, 0x29, P6 ;  /* 0x000000291300780c */ /* 0x000fe400037a4270 */
[----:B------:R-:W-:Y:S02]  /*3b80*/  FMNMX.FTZ R0, R167, R0, !PT ;  /* 0x00000000a7007209 */ /* 0x000fe40007810000 */
[----:B------:R-:W-:Y:S02]  /*3b90*/  FMNMX.FTZ R17, R178, R17, !PT ;  /* 0x00000011b2117209 */ /* 0x000fe40007810000 */
[----:B------:R-:W-:Y:S02]  /*3ba0*/  FSEL R160, R160, -INF , !P0 ;  /* 0xff800000a0a07808 */ /* 0x000fe40004000000 */
[----:B------:R-:W-:Y:S02]  /*3bb0*/  ISETP.GT.AND P0, PT, R19, 0x30, P6 ;  /* 0x000000301300780c */ /* 0x000fe40003704270 */
[----:B------:R-:W-:-:S02]  /*3bc0*/  ISETP.LT.OR P5, PT, R2, 0x2a, P5 ;  /* 0x0000002a0200780c */ /* 0x000fc40002fa1670 */
[----:B------:R-:W-:Y:S02]  /*3bd0*/  FMNMX.FTZ R0, R165, R0, !PT ;  /* 0x00000000a5007209 */ /* 0x000fe40007810000 */
[----:B------:R-:W-:Y:S02]  /*3be0*/  FMNMX.FTZ R21, R162, R17, !PT ;  /* 0x00000011a2157209 */ /* 0x000fe40007810000 */
[----:B------:R-:W-:Y:S01]  /*3bf0*/  ISETP.LT.OR P0, PT, R2, 0x31, P0 ;  /* 0x000000310200780c */ /* 0x000fe20000701670 */
[----:B------:R-:W1:Y:S01]  /*3c00*/  SHFL.BFLY PT, R17, R0, 0x2, 0x1f ;  /* 0x0c401f0000117f89 */ /* 0x000e6200000e0000 */
[----:B------:R-:W-:Y:S02]  /*3c10*/  FSEL R176, R176, -INF , !P5 ;  /* 0xff800000b0b07808 */ /* 0x000fe40006800000 */
[----:B------:R-:W-:Y:S02]  /*3c20*/  ISETP.GT.AND P5, PT, R19, 0x31, P6 ;  /* 0x000000311300780c */ /* 0x000fe400037a4270 */
[----:B------:R-:W-:-:S02]  /*3c30*/  FMNMX.FTZ R21, R160, R21, !PT ;  /* 0x00000015a0157209 */ /* 0x000fc40007810000 */
[----:B------:R-:W-:Y:S02]  /*3c40*/  FSEL R172, R172, -INF , !P0 ;  /* 0xff800000acac7808 */ /* 0x000fe40004000000 */
[C---:B------:R-:W-:Y:S02]  /*3c50*/  ISETP.GT.AND P0, PT, R19.reuse, 0x38, P6 ;  /* 0x000000381300780c */ /* 0x040fe40003704270 */
[----:B------:R-:W-:Y:S02]  /*3c60*/  ISETP.LT.OR P5, PT, R2, 0x32, P5 ;  /* 0x000000320200780c */ /* 0x000fe40002fa1670 */
[----:B------:R-:W-:Y:S02]  /*3c70*/  FMNMX.FTZ R21, R176, R21, !PT ;  /* 0x00000015b0157209 */ /* 0x000fe40007810000 */
[----:B------:R-:W-:Y:S02]  /*3c80*/  ISETP.GT.AND P6, PT, R19, 0x39, P6 ;  /* 0x000000391300780c */ /* 0x000fe400037c4270 */
[----:B------:R-:W-:-:S02]  /*3c90*/  ISETP.LT.OR P0, PT, R2, 0x39, P0 ;  /* 0x000000390200780c */ /* 0x000fc40000701670 */
[----:B------:R-:W-:Y:S02]  /*3ca0*/  FSEL R170, R170, -INF , !P5 ;  /* 0xff800000aaaa7808 */ /* 0x000fe40006800000 */
[----:B------:R-:W-:Y:S02]  /*3cb0*/  FMNMX.FTZ R21, R172, R21, !PT ;  /* 0x00000015ac157209 */ /* 0x000fe40007810000 */
[----:B------:R-:W-:Y:S02]  /*3cc0*/  ISETP.LT.OR P6, PT, R2, 0x3a, P6 ;  /* 0x0000003a0200780c */ /* 0x000fe400037c1670 */
[----:B------:R-:W-:Y:S02]  /*3cd0*/  FSEL R168, R168, -INF , !P0 ;  /* 0xff800000a8a87808 */ /* 0x000fe40004000000 */
[----:B------:R-:W-:Y:S02]  /*3ce0*/  FMNMX.FTZ R21, R170, R21, !PT ;  /* 0x00000015aa157209 */ /* 0x000fe40007810000 */
[----:B------:R-:W-:-:S02]  /*3cf0*/  FSEL R164, R164, -INF , !P6 ;  /* 0xff800000a4a47808 */ /* 0x000fc40007000000 */
[----:B------:R-:W-:Y:S02]  /*3d00*/  FMNMX.FTZ R19, R168, R21, !PT ;  /* 0x00000015a8137209 */ /* 0x000fe40007810000 */
[----:B-1----:R-:W-:Y:S02]  /*3d10*/  FMNMX.FTZ R21, R0, R17, !PT ;  /* 0x0000001100157209 */ /* 0x002fe40007810000 */
[----:B------:R-:W-:Y:S02]  /*3d20*/  FMNMX.FTZ R19, R164, R19, !PT ;  /* 0x00000013a4137209 */ /* 0x000fe40007810000 */
[----:B------:R-:W-:Y:S01]  /*3d30*/  PLOP3.LUT P6, PT, PT, PT, UP0, 0x80, 0x0 ;  /* 0x000000000000781c */ /* 0x000fe20003fcf008 */
[----:B------:R-:W1:Y:S01]  /*3d40*/  SHFL.BFLY PT, R2, R21, 0x1, 0x1f ;  /* 0x0c201f0015027f89 */ /* 0x000e6200000e0000 */
[----:B------:R-:W-:-:S03]  /*3d50*/  PLOP3.LUT P5, PT, PT, PT, UP0, 0x80, 0x0 ;  /* 0x000000000000781c */ /* 0x000fc60003faf008 */
[----:B------:R-:W2:Y:S01]  /*3d60*/  SHFL.BFLY PT, R0, R19, 0x2, 0x1f ;  /* 0x0c401f0013007f89 */ /* 0x000ea200000e0000 */
[----:B-1----:R-:W-:-:S03]  /*3d70*/  FMNMX.FTZ R2, R21, R2, !PT ;  /* 0x0000000215027209 */ /* 0x002fc60007810000 */
[----:B------:R-:W-:Y:S01]  /*3d80*/  LDSM.16.MT88.4 R20, [R134+0x2900] ;  /* 0x002900008614783b */ /* 0x000fe20000004200 */
[----:B--2---:R-:W-:Y:S01]  /*3d90*/  FMNMX.FTZ R17, R19, R0, !PT ;  /* 0x0000000013117209 */ /* 0x004fe20007810000 */
[C---:B------:R-:W-:Y:S01]  /*3da0*/  FMUL.FTZ R174, R2.reuse, c[0x0][0x2d0] ;  /* 0x0000b40002ae7a20 */ /* 0x040fe20000410000 */
[----:B------:R-:W-:-:S03]  /*3db0*/  FSETP.NEU.FTZ.AND P0, PT, R2, -INF , PT ;  /* 0xff8000000200780b */ /* 0x000fc60003f1d000 */
[----:B------:R-:W1:Y:S01]  /*3dc0*/  SHFL.BFLY PT, R0, R17, 0x1, 0x1f ;  /* 0x0c201f0011007f89 */ /* 0x000e6200000e0000 */
[----:B------:R-:W-:-:S05]  /*3dd0*/  FSEL R174, R174, RZ, P0 ;  /* 0x000000ffaeae7208 */ /* 0x000fca0000000000 */
[--C-:B------:R-:W-:Y:S02]  /*3de0*/  FFMA.FTZ R158, R48, c[0x0][0x2d0], -R174.reuse ;  /* 0x0000b400309e7a23 */ /* 0x100fe400000108ae */
[--C-:B------:R-:W-:Y:S01]  /*3df0*/  FFMA.FTZ R157, R29, c[0x0][0x2d0], -R174.reuse ;  /* 0x0000b4001d9d7a23 */ /* 0x100fe200000108ae */
[----:B------:R-:W2:Y:S01]  /*3e00*/  LDSM.16.MT88.4 R48, [R166+0x2100] ;  /* 0x00210000a630783b */ /* 0x000ea20000004200 */
[--C-:B------:R-:W-:Y:S02]  /*3e10*/  FFMA.FTZ R156, R15, c[0x0][0x2d0], -R174.reuse ;  /* 0x0000b4000f9c7a23 */ /* 0x100fe400000108ae */
[--C-:B------:R-:W-:Y:S01]  /*3e20*/  FFMA.FTZ R151, R13, c[0x0][0x2d0], -R174.reuse ;  /* 0x0000b4000d977a23 */ /* 0x100fe200000108ae */
[----:B------:R-:W-:Y:S01]  /*3e30*/  MUFU.EX2 R158, R158 ;  /* 0x0000009e009e7308 */ /* 0x000fe20000000800 */
[--C-:B------:R-:W-:Y:S02]  /*3e40*/  FFMA.FTZ R152, R7, c[0x0][0x2d0], -R174.reuse ;  /* 0x0000b40007987a23 */ /* 0x100fe400000108ae */
[----:B------:R-:W-:-:S02]  /*3e50*/  FFMA.FTZ R149, R5, c[0x0][0x2d0], -R174 ;  /* 0x0000b40005957a23 */ /* 0x000fc400000108ae */
[--C-:B------:R-:W-:Y:S02]  /*3e60*/  FFMA.FTZ R146, R11, c[0x0][0x2d0], -R174.reuse ;  /* 0x0000b4000b927a23 */ /* 0x100fe400000108ae */
[--C-:B------:R-:W-:Y:S01]  /*3e70*/  FFMA.FTZ R145, R9, c[0x0][0x2d0], -R174.reuse ;  /* 0x0000b40009917a23 */ /* 0x100fe200000108ae */
[----:B------:R-:W3:Y:S01]  /*3e80*/  MUFU.EX2 R157, R157 ;  /* 0x0000009d009d7308 */ /* 0x000ee20000000800 */
[----:B------:R-:W-:Y:S01]  /*3e90*/  FFMA.FTZ R205, R165, c[0x0][0x2d0], -R174 ;  /* 0x0000b400a5cd7a23 */ /* 0x000fe200000108ae */
[----:B-1----:R-:W-:-:S04]  /*3ea0*/  FMNMX.FTZ R0, R17, R0, !PT ;  /* 0x0000000011007209 */ /* 0x002fc80007810000 */
[C---:B------:R-:W-:Y:S01]  /*3eb0*/  FSETP.NEU.FTZ.AND P0, PT, R0.reuse, -INF , PT ;  /* 0xff8000000000780b */ /* 0x040fe20003f1d000 */
[----:B------:R-:W-:Y:S01]  /*3ec0*/  FMUL.FTZ R161, R0, c[0x0][0x2d0] ;  /* 0x0000b40000a17a20 */ /* 0x000fe20000410000 */
[----:B------:R-:W-:Y:S04]  /*3ed0*/  MUFU.EX2 R156, R156 ;  /* 0x0000009c009c7308 */ /* 0x000fe80000000800 */
[----:B------:R-:W-:Y:S02]  /*3ee0*/  FSEL R161, R161, RZ, P0 ;  /* 0x000000ffa1a17208 */ /* 0x000fe40000000000 */
[----:B------:R-:W-:Y:S02]  /*3ef0*/  PLOP3.LUT P0, PT, PT, PT, UP0, 0x80, 0x0 ;  /* 0x000000000000781c */ /* 0x000fe40003f0f008 */
[----:B------:R-:W1:Y:S01]  /*3f00*/  MUFU.EX2 R151, R151 ;  /* 0x0000009700977308 */ /* 0x000e620000000800 */
[--C-:B------:R-:W-:Y:S01]  /*3f10*/  FFMA.FTZ R154, R28, c[0x0][0x2d0], -R161.reuse ;  /* 0x0000b4001c9a7a23 */ /* 0x100fe200000108a1 */
[----:B---3--:R-:W-:Y:S01]  /*3f20*/  F2FP.PACK_AB R96, R157, R158 ;  /* 0x0000009e9d60723e */ /* 0x008fe200000000ff */
[--C-:B------:R-:W-:Y:S01]  /*3f30*/  FFMA.FTZ R153, R18, c[0x0][0x2d0], -R161.reuse ;  /* 0x0000b40012997a23 */ /* 0x100fe200000108a1 */
[----:B------:R-:W-:Y:S01]  /*3f40*/  LDSM.16.MT88.4 R28, [R155+0x900] ;  /* 0x000900009b1c783b */ /* 0x000fe20000004200 */
[----:B------:R-:W-:-:S02]  /*3f50*/  FFMA.FTZ R150, R16, c[0x0][0x2d0], -R161 ;  /* 0x0000b40010967a23 */ /* 0x000fc400000108a1 */
[--C-:B------:R-:W-:Y:S01]  /*3f60*/  FFMA.FTZ R147, R6, c[0x0][0x2d0], -R161.reuse ;  /* 0x0000b40006937a23 */ /* 0x100fe200000108a1 */
[----:B------:R-:W-:Y:S01]  /*3f70*/  MUFU.EX2 R154, R154 ;  /* 0x0000009a009a7308 */ /* 0x000fe20000000800 */
[----:B------:R3:W4:Y:S01]  /*3f80*/  LDSM.16.MT88.4 R4, [R3+0x4100] ;  /* 0x004100000304783b */ /* 0x0007220000004200 */
[--C-:B------:R-:W-:Y:S02]  /*3f90*/  FFMA.FTZ R148, R14, c[0x0][0x2d0], -R161.reuse ;  /* 0x0000b4000e947a23 */ /* 0x100fe400000108a1 */
[--C-:B------:R-:W-:Y:S01]  /*3fa0*/  FFMA.FTZ R133, R12, c[0x0][0x2d0], -R161.reuse ;  /* 0x0000b4000c857a23 */ /* 0x100fe200000108a1 */
[----:B------:R-:W5:Y:S01]  /*3fb0*/  LDSM.16.MT88.4 R16, [R135+0x2900] ;  /* 0x002900008710783b */ /* 0x000f620000004200 */
[--C-:B------:R-:W-:Y:S02]  /*3fc0*/  FFMA.FTZ R144, R10, c[0x0][0x2d0], -R161.reuse ;  /* 0x0000b4000a907a23 */ /* 0x100fe400000108a1 */
[----:B------:R-:W2:Y:S01]  /*3fd0*/  MUFU.EX2 R153, R153 ;  /* 0x0000009900997308 */ /* 0x000ea20000000800 */
[----:B-1----:R-:W-:Y:S01]  /*3fe0*/  F2FP.PACK_AB R98, R151, R156 ;  /* 0x0000009c9762723e */ /* 0x002fe200000000ff */
[----:B------:R-:W1:Y:S01]  /*3ff0*/  LDSM.16.MT88.4 R12, [R155+0x2900] ;  /* 0x002900009b0c783b */ /* 0x000e620000004200 */
[----:B------:R-:W-:-:S02]  /*4000*/  FFMA.FTZ R162, R162, c[0x0][0x2d0], -R161 ;  /* 0x0000b400a2a27a23 */ /* 0x000fc400000108a1 */
[--C-:B------:R-:W-:Y:S02]  /*4010*/  FFMA.FTZ R160, R160, c[0x0][0x2d0], -R161.reuse ;  /* 0x0000b400a0a07a23 */ /* 0x100fe400000108a1 */
[--C-:B------:R-:W-:Y:S01]  /*4020*/  FFMA.FTZ R170, R170, c[0x0][0x2d0], -R161.reuse ;  /* 0x0000b400aaaa7a23 */ /* 0x100fe200000108a1 */
[----:B------:R-:W-:Y:S01]  /*4030*/  MUFU.EX2 R150, R150 ;  /* 0x0000009600967308 */ /* 0x000fe20000000800 */
[--C-:B------:R-:W-:Y:S02]  /*4040*/  FFMA.FTZ R165, R168, c[0x0][0x2d0], -R161.reuse ;  /* 0x0000b400a8a57a23 */ /* 0x100fe400000108a1 */
[----:B------:R-:W-:Y:S02]  /*4050*/  FFMA.FTZ R206, R164, c[0x0][0x2d0], -R161 ;  /* 0x0000b400a4ce7a23 */ /* 0x000fe400000108a1 */
[----:B------:R-:W-:-:S03]  /*4060*/  FADD.FTZ R157, R158, R157 ;  /* 0x0000009d9e9d7221 */ /* 0x000fc60000010000 */
[----:B------:R-:W4:Y:S01]  /*4070*/  MUFU.EX2 R147, R147 ;  /* 0x0000009300937308 */ /* 0x000f220000000800 */
[----:B--2---:R-:W-:Y:S01]  /*4080*/  F2FP.PACK_AB R97, R153, R154 ;  /* 0x0000009a9961723e */ /* 0x004fe200000000ff */
[----:B---3--:R-:W-:Y:S02]  /*4090*/  FFMA.FTZ R3, R8, c[0x0][0x2d0], -R161 ;  /* 0x0000b40008037a23 */ /* 0x008fe400000108a1 */
[----:B------:R-:W2:Y:S01]  /*40a0*/  LDSM.16.MT88.4 R8, [R135+0x4900] ;  /* 0x004900008708783b */ /* 0x000ea20000004200 */
[----:B------:R-:W-:Y:S02]  /*40b0*/  FADD.FTZ R153, R154, R153 ;  /* 0x000000999a997221 */ /* 0x000fe40000010000 */
[----:B------:R-:W-:Y:S01]  /*40c0*/  FADD.FTZ R156, R156, R157 ;  /* 0x0000009d9c9c7221 */ /* 0x000fe20000010000 */
[----:B------:R-:W-:Y:S03]  /*40d0*/  MUFU.EX2 R152, R152 ;  /* 0x0000009800987308 */ /* 0x000fe60000000800 */
[----:B------:R-:W-:Y:S01]  /*40e0*/  FADD.FTZ R151, R151, R156 ;  /* 0x0000009c97977221 */ /* 0x000fe20000010000 */
[----:B----4-:R-:W-:-:S04]  /*40f0*/  F2FP.PACK_AB R99, R147, R150 ;  /* 0x000000969363723e */ /* 0x010fc800000000ff */
[----:B------:R-:W3:Y:S01]  /*4100*/  MUFU.EX2 R149, R149 ;  /* 0x0000009500957308 */ /* 0x000ee20000000800 */
        /* <DEDUP_REMOVED lines=26> */
[C---:B------:R-:W-:Y:S08]  /*42b0*/  HMMA.16816.F32 R76, R96.reuse, R80, RZ ;  /* 0x00000050604c723c */ /* 0x040ff000000018ff */
        /* <DEDUP_REMOVED lines=9> */
[C---:B------:R-:W-:Y:S07]  /*4350*/  HMMA.16816.F32 R92, R96.reuse, R4, RZ ;  /* 0x00000004605c723c */ /* 0x040fee00000018ff */
[----:B---3--:R-:W-:Y:S01]  /*4360*/  F2FP.PACK_AB R4, R149, R152 ;  /* 0x000000989504723e */ /* 0x008fe200000000ff */
[----:B------:R-:W-:Y:S01]  /*4370*/  HMMA.16816.F32 R96, R96, R6, RZ ;  /* 0x000000066060723c */ /* 0x000fe200000018ff */
[----:B----4-:R-:W-:Y:S01]  /*4380*/  F2FP.PACK_AB R5, R133, R148 ;  /* 0x000000948505723e */ /* 0x010fe200000000ff */
        /* <DEDUP_REMOVED lines=9> */
[----:B-----5:R-:W-:Y:S01]  /*4420*/  HMMA.16816.F32 R36, R4, R16, R36 ;  /* 0x000000100424723c */ /* 0x020fe20000001824 */
[----:B------:R-:W-:-:S07]  /*4430*/  FADD.FTZ R144, R3, R144 ;  /* 0x0000009003907221 */ /* 0x000fce0000010000 */
[C---:B------:R-:W-:Y:S01]  /*4440*/  HMMA.16816.F32 R40, R4.reuse, R18, R40 ;  /* 0x000000120428723c */ /* 0x040fe20000001828 */
[----:B------:R-:W1:Y:S07]  /*4450*/  LDSM.16.MT88.4 R16, [R166+0x4900] ;  /* 0x00490000a610783b */ /* 0x000e6e0000004200 */
[C---:B------:R-:W-:Y:S08]  /*4460*/  HMMA.16816.F32 R60, R4.reuse, R12, R60 ;  /* 0x0000000c043c723c */ /* 0x040ff0000000183c */
[C---:B------:R-:W-:Y:S01]  /*4470*/  HMMA.16816.F32 R64, R4.reuse, R14, R64 ;  /* 0x0000000e0440723c */ /* 0x040fe20000001840 */
[----:B------:R-:W3:Y:S07]  /*4480*/  LDSM.16.MT88.4 R12, [R134+0x4900] ;  /* 0x00490000860c783b */ /* 0x000eee0000004200 */
[C---:B--2---:R-:W-:Y:S08]  /*4490*/  HMMA.16816.F32 R68, R4.reuse, R8, R68 ;  /* 0x000000080444723c */ /* 0x044ff00000001844 */
[C---:B------:R-:W-:Y:S01]  /*44a0*/  HMMA.16816.F32 R72, R4.reuse, R10, R72 ;  /* 0x0000000a0448723c */ /* 0x040fe20000001848 */
[----:B------:R-:W2:Y:S07]  /*44b0*/  LDSM.16.MT88.4 R8, [R155+0x4900] ;  /* 0x004900009b08783b */ /* 0x000eae0000004200 */
[C---:B------:R-:W-:Y:S08]  /*44c0*/  HMMA.16816.F32 R52, R4.reuse, R20, R52 ;  /* 0x000000140434723c */ /* 0x040ff00000001834 */
[C---:B------:R-:W-:Y:S01]  /*44d0*/  HMMA.16816.F32 R56, R4.reuse, R22, R56 ;  /* 0x000000160438723c */ /* 0x040fe20000001838 */
[----:B------:R-:W4:Y:S07]  /*44e0*/  LDSM.16.MT88.4 R20, [R134+0x1100] ;  /* 0x001100008614783b */ /* 0x000f2e0000004200 */
[C---:B------:R-:W-:Y:S07]  /*44f0*/  HMMA.16816.F32 R128, R4.reuse, R140, R128 ;  /* 0x0000008c0480723c */ /* 0x040fee0000001880 */
[--C-:B------:R-:W-:Y:S01]  /*4500*/  FFMA.FTZ R141, R163, c[0x0][0x2d0], -R174.reuse ;  /* 0x0000b400a38d7a23 */ /* 0x100fe200000108ae */
[----:B------:R-:W-:Y:S01]  /*4510*/  HMMA.16816.F32 R124, R4, R142, R124 ;  /* 0x0000008e047c723c */ /* 0x000fe2000000187c */
[----:B------:R-:W-:-:S02]  /*4520*/  FFMA.FTZ R140, R175, c[0x0][0x2d0], -R174 ;  /* 0x0000b400af8c7a23 */ /* 0x000fc400000108ae */
[--C-:B------:R-:W-:Y:S02]  /*4530*/  FFMA.FTZ R163, R176, c[0x0][0x2d0], -R161.reuse ;  /* 0x0000b400b0a37a23 */ /* 0x100fe400000108a1 */
[----:B------:R-:W-:Y:S02]  /*4540*/  MUFU.EX2 R141, R141 ;  /* 0x0000008d008d7308 */ /* 0x000fe40000000800 */
[--C-:B------:R-:W-:Y:S01]  /*4550*/  FFMA.FTZ R142, R159, c[0x0][0x2d0], -R174.reuse ;  /* 0x0000b4009f8e7a23 */ /* 0x100fe200000108ae */
[C---:B------:R-:W-:Y:S01]  /*4560*/  HMMA.16816.F32 R112, R4.reuse, R32, R112 ;  /* 0x000000200470723c */ /* 0x040fe20000001870 */
[----:B------:R-:W-:Y:S02]  /*4570*/  FFMA.FTZ R143, R173, c[0x0][0x2d0], -R174 ;  /* 0x0000b400ad8f7a23 */ /* 0x000fe400000108ae */
[----:B------:R-:W-:Y:S02]  /*4580*/  FFMA.FTZ R159, R178, c[0x0][0x2d0], -R161 ;  /* 0x0000b400b29f7a23 */ /* 0x000fe400000108a1 */
[----:B------:R-:W-:Y:S03]  /*4590*/  MUFU.EX2 R140, R140 ;  /* 0x0000008c008c7308 */ /* 0x000fe60000000800 */
[C---:B------:R-:W-:Y:S01]  /*45a0*/  HMMA.16816.F32 R108, R4.reuse, R34, R108 ;  /* 0x00000022046c723c */ /* 0x040fe2000000186c */
[----:B------:R-:W-:Y:S04]  /*45b0*/  LDSM.16.MT88.4 R32, [R166+0x1100] ;  /* 0x00110000a620783b */ /* 0x000fe80000004200 */
[----:B------:R-:W5:Y:S03]  /*45c0*/  MUFU.EX2 R143, R143 ;  /* 0x0000008f008f7308 */ /* 0x000f660000000800 */
[C---:B-1----:R-:W-:Y:S05]  /*45d0*/  HMMA.16816.F32 R76, R4.reuse, R16, R76 ;  /* 0x00000010044c723c */ /* 0x042fea000000184c */
[----:B------:R-:W1:Y:S03]  /*45e0*/  MUFU.EX2 R142, R142 ;  /* 0x0000008e008e7308 */ /* 0x000e660000000800 */
[C---:B------:R-:W-:Y:S01]  /*45f0*/  HMMA.16816.F32 R80, R4.reuse, R18, R80 ;  /* 0x000000120450723c */ /* 0x040fe20000001850 */
[----:B------:R-:W1:Y:S04]  /*4600*/  LDSM.16.MT88.4 R16, [R166+0x3100] ;  /* 0x00310000a610783b */ /* 0x000e680000004200 */
[----:B------:R-:W1:Y:S03]  /*4610*/  MUFU.EX2 R159, R159 ;  /* 0x0000009f009f7308 */ /* 0x000e660000000800 */
[C---:B------:R-:W-:Y:S05]  /*4620*/  HMMA.16816.F32 R120, R4.reuse, R136, R120 ;  /* 0x000000880478723c */ /* 0x040fea0000001878 */
[----:B------:R-:W1:Y:S03]  /*4630*/  MUFU.EX2 R163, R163 ;  /* 0x000000a300a37308 */ /* 0x000e660000000800 */
        /* <DEDUP_REMOVED lines=12> */
[----:B------:R-:W-:Y:S01]  /*4700*/  HMMA.16816.F32 R96, R4, R10, R96 ;  /* 0x0000000a0460723c */ /* 0x000fe20000001860 */
[----:B------:R-:W2:Y:S06]  /*4710*/  LDSM.16.MT88.4 R8, [R155+0x3100] ;  /* 0x003100009b08783b */ /* 0x000eac0000004200 */
[----:B-----5:R-:W-:-:S02]  /*4720*/  F2FP.PACK_AB R4, R143, R140 ;  /* 0x0000008c8f04723e */ /* 0x020fc400000000ff */
[----:B-1----:R-:W-:Y:S02]  /*4730*/  F2FP.PACK_AB R6, R142, R141 ;  /* 0x0000008d8e06723e */ /* 0x002fe400000000ff */
[----:B------:R-:W-:Y:S01]  /*4740*/  F2FP.PACK_AB R5, R162, R159 ;  /* 0x0000009fa205723e */ /* 0x000fe200000000ff */
[----:B------:R-:W-:Y:S01]  /*4750*/  FADD.FTZ R159, R159, R144 ;  /* 0x000000909f9f7221 */ /* 0x000fe20000010000 */
[----:B------:R-:W-:-:S03]  /*4760*/  F2FP.PACK_AB R7, R163, R160 ;  /* 0x000000a0a307723e */ /* 0x000fc600000000ff */
[----:B------:R-:W-:-:S04]  /*4770*/  FADD.FTZ R159, R162, R159 ;  /* 0x0000009fa29f7221 */ /* 0x000fc80000010000 */
[----:B----4-:R-:W-:Y:S01]  /*4780*/  HMMA.16816.F32 R112, R4, R20, R112 ;  /* 0x000000140470723c */ /* 0x010fe20000001870 */
[----:B------:R-:W-:-:S04]  /*4790*/  FADD.FTZ R160, R160, R159 ;  /* 0x0000009fa0a07221 */ /* 0x000fc80000010000 */
[----:B------:R-:W-:-:S03]  /*47a0*/  FADD.FTZ R160, R163, R160 ;  /* 0x000000a0a3a07221 */ /* 0x000fc60000010000 */
[C---:B------:R-:W-:Y:S01]  /*47b0*/  HMMA.16816.F32 R108, R4.reuse, R22, R108 ;  /* 0x00000016046c723c */ /* 0x040fe2000000186c */
[----:B------:R-:W1:Y:S07]  /*47c0*/  LDSM.16.MT88.4 R20, [R135+0x5100] ;  /* 0x005100008714783b */ /* 0x000e6e0000004200 */
[C---:B------:R-:W-:Y:S08]  /*47d0*/  HMMA.16816.F32 R44, R4.reuse, R16, R44 ;  /* 0x00000010042c723c */ /* 0x040ff0000000182c */
[C---:B------:R-:W-:Y:S01]  /*47e0*/  HMMA.16816.F32 R48, R4.reuse, R18, R48 ;  /* 0x000000120430723c */ /* 0x040fe20000001830 */
[----:B------:R-:W4:Y:S07]  /*47f0*/  LDSM.16.MT88.4 R16, [R166+0x5100] ;  /* 0x00510000a610783b */ /* 0x000f2e0000004200 */
[C---:B---3--:R-:W-:Y:S08]  /*4800*/  HMMA.16816.F32 R52, R4.reuse, R12, R52 ;  /* 0x0000000c0434723c */ /* 0x048ff00000001834 */
[C---:B------:R-:W-:Y:S01]  /*4810*/  HMMA.16816.F32 R56, R4.reuse, R14, R56 ;  /* 0x0000000e0438723c */ /* 0x040fe20000001838 */
[----:B------:R-:W3:Y:S07]  /*4820*/  LDSM.16.MT88.4 R12, [R134+0x5100] ;  /* 0x00510000860c783b */ /* 0x000eee0000004200 */
[C---:B--2---:R-:W-:Y:S08]  /*4830*/  HMMA.16816.F32 R60, R4.reuse, R8, R60 ;  /* 0x00000008043c723c */ /* 0x044ff0000000183c */
[C---:B------:R-:W-:Y:S01]  /*4840*/  HMMA.16816.F32 R64, R4.reuse, R10, R64 ;  /* 0x0000000a0440723c */ /* 0x040fe20000001840 */
[----:B------:R-:W2:Y:S07]  /*4850*/  LDSM.16.MT88.4 R8, [R155+0x5100] ;  /* 0x005100009b08783b */ /* 0x000eae0000004200 */
[C---:B-1----:R-:W-:Y:S08]  /*4860*/  HMMA.16816.F32 R68, R4.reuse, R20, R68 ;  /* 0x000000140444723c */ /* 0x042ff00000001844 */
[C---:B------:R-:W-:Y:S01]  /*4870*/  HMMA.16816.F32 R72, R4.reuse, R22, R72 ;  /* 0x000000160448723c */ /* 0x040fe20000001848 */
[----:B------:R-:W1:Y:S07]  /*4880*/  LDSM.16.MT88.4 R20, [R135+0x1900] ;  /* 0x001900008714783b */ /* 0x000e6e0000004200 */
[C---:B------:R-:W-:Y:S07]  /*4890*/  HMMA.16816.F32 R128, R4.reuse, R136, R128 ;  /* 0x000000880480723c */ /* 0x040fee0000001880 */
[--C-:B------:R-:W-:Y:S01]  /*48a0*/  FFMA.FTZ R136, R171, c[0x0][0x2d0], -R174.reuse ;  /* 0x0000b400ab887a23 */ /* 0x100fe200000108ae */
[----:B------:R-:W-:Y:S01]  /*48b0*/  HMMA.16816.F32 R124, R4, R138, R124 ;  /* 0x0000008a047c723c */ /* 0x000fe2000000187c */
[----:B------:R-:W-:-:S04]  /*48c0*/  FFMA.FTZ R137, R169, c[0x0][0x2d0], -R174 ;  /* 0x0000b400a9897a23 */ /* 0x000fc800000108ae */
[----:B------:R-:W-:Y:S02]  /*48d0*/  MUFU.EX2 R136, R136 ;  /* 0x0000008800887308 */ /* 0x000fe40000000800 */
[----:B------:R-:W-:Y:S01]  /*48e0*/  FFMA.FTZ R138, R167, c[0x0][0x2d0], -R174 ;  /* 0x0000b400a78a7a23 */ /* 0x000fe200000108ae */
[----:B------:R-:W-:Y:S01]  /*48f0*/  HMMA.16816.F32 R36, R4, R24, R36 ;  /* 0x000000180424723c */ /* 0x000fe20000001824 */
[----:B------:R-:W-:-:S04]  /*4900*/  FFMA.FTZ R139, R172, c[0x0][0x2d0], -R161 ;  /* 0x0000b400ac8b7a23 */ /* 0x000fc800000108a1 */
[----:B------:R-:W5:Y:S03]  /*4910*/  MUFU.EX2 R137, R137 ;  /* 0x0000008900897308 */ /* 0x000f660000000800 */
[C---:B------:R-:W-:Y:S01]  /*4920*/  HMMA.16816.F32 R40, R4.reuse, R26, R40 ;  /* 0x0000001a0428723c */ /* 0x040fe20000001828 */
[----:B------:R-:W1:Y:S04]  /*4930*/  LDSM.16.MT88.4 R24, [R166+0x5900] ;  /* 0x00590000a618783b */ /* 0x000e680000004200 */
[----:B------:R-:W1:Y:S03]  /*4940*/  MUFU.EX2 R138, R138 ;  /* 0x0000008a008a7308 */ /* 0x000e660000000800 */
[C---:B----4-:R-:W-:Y:S05]  /*4950*/  HMMA.16816.F32 R76, R4.reuse, R16, R76 ;  /* 0x00000010044c723c */ /* 0x050fea000000184c */
[----:B------:R-:W4:Y:S03]  /*4960*/  MUFU.EX2 R139, R139 ;  /* 0x0000008b008b7308 */ /* 0x000f260000000800 */
        /* <DEDUP_REMOVED lines=11> */
[C---:B--2---:R-:W-:Y:S08]  /*4a20*/  HMMA.16816.F32 R92, R4.reuse, R8, R92 ;  /* 0x00000008045c723c */ /* 0x044ff0000000185c */
[----:B------:R-:W-:Y:S01]  /*4a30*/  HMMA.16816.F32 R96, R4, R10, R96 ;  /* 0x0000000a0460723c */ /* 0x000fe20000001860 */
[----:B------:R-:W2:Y:S06]  /*4a40*/  LDSM.16.MT88.4 R8, [R135+0x3900] ;  /* 0x003900008708783b */ /* 0x000eac0000004200 */
[----:B-----5:R-:W-:-:S02]  /*4a50*/  F2FP.PACK_AB R4, R137, R136 ;  /* 0x000000888904723e */ /* 0x020fc400000000ff */
[----:B-1----:R-:W-:Y:S02]  /*4a60*/  F2FP.PACK_AB R6, R205, R138 ;  /* 0x0000008acd06723e */ /* 0x002fe400000000ff */
[----:B----4-:R-:W-:Y:S01]  /*4a70*/  F2FP.PACK_AB R5, R170, R139 ;  /* 0x0000008baa05723e */ /* 0x010fe200000000ff */
[----:B------:R-:W-:Y:S01]  /*4a80*/  FADD.FTZ R139, R139, R160 ;  /* 0x000000a08b8b7221 */ /* 0x000fe20000010000 */
[----:B------:R-:W-:-:S03]  /*4a90*/  F2FP.PACK_AB R7, R206, R165 ;  /* 0x000000a5ce07723e */ /* 0x000fc600000000ff */
[----:B------:R-:W-:-:S04]  /*4aa0*/  FADD.FTZ R170, R170, R139 ;  /* 0x0000008baaaa7221 */ /* 0x000fc80000010000 */
[----:B------:R-:W-:Y:S01]  /*4ab0*/  HMMA.16816.F32 R128, R4, R20, R128 ;  /* 0x000000140480723c */ /* 0x000fe20000001880 */
[----:B------:R-:W-:-:S04]  /*4ac0*/  FADD.FTZ R165, R165, R170 ;  /* 0x000000aaa5a57221 */ /* 0x000fc80000010000 */
[----:B------:R-:W-:-:S03]  /*4ad0*/  FADD.FTZ R206, R206, R165 ;  /* 0x000000a5cece7221 */ /* 0x000fc60000010000 */
[C---:B------:R-:W-:Y:S01]  /*4ae0*/  HMMA.16816.F32 R124, R4.reuse, R22, R124 ;  /* 0x00000016047c723c */ /* 0x040fe2000000187c */
[----:B------:R-:W1:Y:S07]  /*4af0*/  LDSM.16.MT88.4 R20, [R134+0x3900] ;  /* 0x003900008614783b */ /* 0x000e6e0000004200 */
[C---:B------:R-:W-:Y:S07]  /*4b00*/  HMMA.16816.F32 R80, R4.reuse, R26, R80 ;  /* 0x0000001a0450723c */ /* 0x040fee0000001850 */
[----:B------:R-:W-:Y:S01]  /*4b10*/  IMAD.U32 R27, RZ, RZ, UR4 ;  /* 0x00000004ff1b7e24 */ /* 0x000fe2000f8e00ff */
[----:B------:R-:W-:Y:S01]  /*4b20*/  HMMA.16816.F32 R112, R4, R16, R112 ;  /* 0x000000100470723c */ /* 0x000fe20000001870 */
[----:B------:R-:W-:-:S02]  /*4b30*/  @UP0 UIMAD UR4, UR9, UR4, URZ ;  /* 0x00000004090402a4 */ /* 0x000fc4000f8e023f */
[----:B------:R-:W-:Y:S01]  /*4b40*/  @P0 IMAD.WIDE.U32 R26, R27, UR15, R202 ;  /* 0x0000000f1b1a0c25 */ /* 0x000fe2000f8e00ca */
[----:B------:R-:W-:Y:S01]  /*4b50*/  PLOP3.LUT P0, PT, PT, PT, UP0, 0x80, 0x0 ;  /* 0x000000000000781c */ /* 0x000fe20003f0f008 */
[----:B------:R-:W-:-:S03]  /*4b60*/  @UP0 UIMAD UR4, UR5, UR15, UR4 ;  /* 0x0000000f050402a4 */ /* 0x000fc6000f8e0204 */
[C---:B------:R-:W-:Y:S01]  /*4b70*/  HMMA.16816.F32 R108, R4.reuse, R18, R108 ;  /* 0x00000012046c723c */ /* 0x040fe2000000186c */
[----:B------:R-:W3:Y:S07]  /*4b80*/  LDSM.16.MT88.4 R16, [R155+0x3900] ;  /* 0x003900009b10783b */ /* 0x000eee0000004200 */
[C---:B------:R-:W-:Y:S07]  /*4b90*/  HMMA.16816.F32 R76, R4.reuse, R24, R76 ;  /* 0x00000018044c723c */ /* 0x040fee000000184c */
[----:B------:R-:W-:Y:S01]  /*4ba0*/  @P6 LEA R24, P6, R26, c[0x0][0x1c8], 0x1 ;  /* 0x000072001a186a11 */ /* 0x000fe200078c08ff */
[----:B--2---:R-:W-:Y:S01]  /*4bb0*/  HMMA.16816.F32 R36, R4, R8, R36 ;  /* 0x000000080424723c */ /* 0x004fe20000001824 */
[----:B------:R-:W-:Y:S01]  /*4bc0*/  @P5 IADD3 R25, R27, UR4, RZ ;  /* 0x000000041b195c10 */ /* 0x000fe2000fffe0ff */
[----:B------:R-:W-:Y:S01]  /*4bd0*/  ULDC.64 UR4, c[0x0][0x2c8] ;  /* 0x0000b20000047ab9 */ /* 0x000fe20000000a00 */
[----:B------:R-:W-:Y:S01]  /*4be0*/  PLOP3.LUT P5, PT, PT, PT, UP0, 0x80, 0x0 ;  /* 0x000000000000781c */ /* 0x000fe20003faf008 */
[----:B------:R-:W-:-:S04]  /*4bf0*/  UIMAD.WIDE.U32 UR22, UR8, UR4, URZ ;  /* 0x00000004081672a5 */ /* 0x000fc8000f8e003f */
[C---:B------:R-:W-:Y:S01]  /*4c00*/  HMMA.16816.F32 R40, R4.reuse, R10, R40 ;  /* 0x0000000a0428723c */ /* 0x040fe20000001828 */
[----:B------:R-:W2:Y:S02]  /*4c10*/  LDSM.16.MT88.4 R8, [R134+0x5900] ;  /* 0x005900008608783b */ /* 0x000ea40000004200 */
[----:B------:R-:W-:Y:S01]  /*4c20*/  @UP3 UMOV UR9, UR23 ;  /* 0x0000001700093c82 */ /* 0x000fe20008000000 */
[----:B------:R-:W-:Y:S01]  /*4c30*/  @P0 LEA.HI.X R25, R26, c[0x0][0x1cc], R25, 0x1, P6 ;  /* 0x000073001a190a11 */ /* 0x000fe200030f0c19 */
[----:B------:R-:W-:Y:S01]  /*4c40*/  @UP3 USHF.R.U32.HI UR8, URZ, UR5, UR9 ;  /* 0x000000053f083299 */ /* 0x000fe20008011609 */
[----:B------:R-:W-:Y:S02]  /*4c50*/  PLOP3.LUT P0, PT, PT, PT, UP0, 0x80, 0x0 ;  /* 0x000000000000781c */ /* 0x000fe40003f0f008 */
[----:B-1----:R-:W-:Y:S01]  /*4c60*/  HMMA.16816.F32 R52, R4, R20, R52 ;  /* 0x000000140434723c */ /* 0x002fe20000001834 */
[----:B------:R-:W-:-:S03]  /*4c70*/  UIADD3 UR4, UR7, UR8, URZ ;  /* 0x0000000807047290 */ /* 0x000fc6000fffe03f */
[----:B------:R-:W-:Y:S02]  /*4c80*/  ULDC UR7, c[0x0][0x328] ;  /* 0x0000ca0000077ab9 */ /* 0x000fe40000000800 */
[----:B------:R-:W-:Y:S01]  /*4c90*/  UIADD3 UR7, UR4, UR7, URZ ;  /* 0x0000000704077290 */ /* 0x000fe2000fffe03f */
[----:B------:R-:W-:Y:S01]  /*4ca0*/  IMAD.U32 R21, RZ, RZ, UR14 ;  /* 0x0000000eff157e24 */ /* 0x000fe2000f8e00ff */
[C---:B------:R-:W-:Y:S04]  /*4cb0*/  HMMA.16816.F32 R56, R4.reuse, R22, R56 ;  /* 0x000000160438723c */ /* 0x040fe80000001838 */
[----:B------:R-:W-:Y:S02]  /*4cc0*/  @P5 LEA R20, P6, R21, R24, 0x1 ;  /* 0x0000001815145211 */ /* 0x000fe400078c08ff */
[----:B------:R-:W-:Y:S01]  /*4cd0*/  PLOP3.LUT P5, PT, PT, PT, UP0, 0x80, 0x0 ;  /* 0x000000000000781c */ /* 0x000fe20003faf008 */
[----:B------:R-:W-:Y:S01]  /*4ce0*/  IMAD.U32 R22, RZ, RZ, UR13 ;  /* 0x0000000dff167e24 */ /* 0x000fe2000f8e00ff */
[----:B------:R-:W-:Y:S01]  /*4cf0*/  HMMA.16816.F32 R104, R4, R12, R104 ;  /* 0x0000000c0468723c */ /* 0x000fe20000001868 */
[----:B------:R-:W-:-:S07]  /*4d00*/  PLOP3.LUT P5, PT, PT, PT, UP0, 0x80, 0x0 ;  /* 0x000000000000781c */ /* 0x000fce0003faf008 */
[----:B------:R-:W-:Y:S01]  /*4d10*/  HMMA.16816.F32 R100, R4, R14, R100 ;  /* 0x0000000e0464723c */ /* 0x000fe20000001864 */
[----:B------:R-:W-:Y:S01]  /*4d20*/  @P0 LEA.HI.X R21, R21, R25, R22, 0x1, P6 ;  /* 0x0000001915150211 */ /* 0x000fe200030f0c16 */
[----:B------:R-:W1:Y:S01]  /*4d30*/  LDSM.16.MT88.4 R12, [R135+0x5900] ;  /* 0x00590000870c783b */ /* 0x000e620000004200 */
[----:B------:R-:W-:Y:S02]  /*4d40*/  PLOP3.LUT P0, PT, PT, PT, UP0, 0x80, 0x0 ;  /* 0x000000000000781c */ /* 0x000fe40003f0f008 */
[----:B------:R-:W-:-:S03]  /*4d50*/  PLOP3.LUT P6, PT, PT, PT, UP0, 0x80, 0x0 ;  /* 0x000000000000781c */ /* 0x000fc60003fcf008 */
[C---:B---3--:R-:W-:Y:S08]  /*4d60*/  HMMA.16816.F32 R60, R4.reuse, R16, R60 ;  /* 0x00000010043c723c */ /* 0x048ff0000000183c */
[----:B------:R-:W-:Y:S01]  /*4d70*/  HMMA.16816.F32 R64, R4, R18, R64 ;  /* 0x000000120440723c */ /* 0x000fe20000001840 */
[----:B------:R-:W3:Y:S04]  /*4d80*/  LDSM.16.MT88.4 R16, [R155+0x5900] ;  /* 0x005900009b10783b */ /* 0x000ee80000004200 */
[----:B------:R-:W-:Y:S01]  /*4d90*/  @!PT LDS RZ, [RZ] ;  /* 0x00000000fffff984 */ /* 0x000fe20000000800 */
[----:B------:R-:W-:Y:S01]  /*4da0*/  @!PT LDS RZ, [RZ] ;  /* 0x00000000fffff984 */ /* 0x000fe20000000800 */
[----:B------:R-:W-:Y:S01]  /*4db0*/  @!PT LDS RZ, [RZ] ;  /* 0x00000000fffff984 */ /* 0x000fe20000000800 */
[----:B------:R4:W-:Y:S01]  /*4dc0*/  @P0 LDGSTS.E.BYPASS.LTC128B.128 [R132+0xc100], [R24.64], !P3 ;  /* 0x0c10000018840fae */ /* 0x0009e2000d901d52 */
[----:B------:R-:W-:-:S02]  /*4dd0*/  PLOP3.LUT P0, PT, PT, PT, UP0, 0x80, 0x0 ;  /* 0x000000000000781c */ /* 0x000fc40003f0f008 */
[C---:B--2---:R-:W-:Y:S01]  /*4de0*/  HMMA.16816.F32 R84, R4.reuse, R8, R84 ;  /* 0x000000080454723c */ /* 0x044fe20000001854 */
[----:B------:R4:W-:Y:S01]  /*4df0*/  @P6 LDGSTS.E.BYPASS.LTC128B.128 [R132+0xe100], [R24.64+0x80], !P2 ;  /* 0x0e10008018846fae */ /* 0x0009e2000d101d52 */
[----:B------:R-:W-:Y:S02]  /*4e00*/  PLOP3.LUT P6, PT, PT, PT, UP0, 0x80, 0x0 ;  /* 0x000000000000781c */ /* 0x000fe40003fcf008 */
[----:B------:R-:W-:Y:S01]  /*4e10*/  PLOP3.LUT P0, PT, PT, PT, UP0, 0x80, 0x0 ;  /* 0x000000000000781c */ /* 0x000fe20003f0f008 */
[----:B------:R4:W-:Y:S01]  /*4e20*/  @P5 LDGSTS.E.BYPASS.LTC128B.128 [R132+0x10100], [R24.64+0x100], !P1 ;  /* 0x1010010018845fae */ /* 0x0009e2000c901d52 */
[----:B------:R-:W-:Y:S01]  /*4e30*/  PLOP3.LUT P5, PT, PT, PT, UP0, 0x80, 0x0 ;  /* 0x000000000000781c */ /* 0x000fe20003faf008 */
[----:B------:R-:W-:Y:S01]  /*4e40*/  FADD.FTZ R8, R140, R145 ;  /* 0x000000918c087221 */ /* 0x000fe20000010000 */
[----:B------:R-:W-:Y:S03]  /*4e50*/  HMMA.16816.F32 R120, R4, R32, R120 ;  /* 0x000000200478723c */ /* 0x000fe60000001878 */
[----:B------:R-:W-:-:S04]  /*4e60*/  FADD.FTZ R8, R143, R8 ;  /* 0x000000088f087221 */ /* 0x000fc80000010000 */
[----:B------:R-:W-:Y:S01]  /*4e70*/  FADD.FTZ R141, R141, R8 ;  /* 0x000000088d8d7221 */ /* 0x000fe20000010000 */
[----:B------:R4:W-:Y:S01]  /*4e80*/  @P6 LDGSTS.E.BYPASS.LTC128B.128 [R132+0xd100], [R20.64], !P3 ;  /* 0x0d10000014846fae */ /* 0x0009e2000d901d52 */
[C---:B------:R-:W-:Y:S02]  /*4e90*/  HMMA.16816.F32 R116, R4.reuse, R34, R116 ;  /* 0x000000220474723c */ /* 0x040fe40000001874 */
[----:B------:R-:W-:Y:S01]  /*4ea0*/  FADD.FTZ R141, R142, R141 ;  /* 0x0000008d8e8d7221 */ /* 0x000fe20000010000 */
[----:B------:R4:W-:Y:S03]  /*4eb0*/  @P5 LDGSTS.E.BYPASS.LTC128B.128 [R132+0xf100], [R20.64+0x80], !P2 ;  /* 0x0f10008014845fae */ /* 0x0009e6000d101d52 */
[----:B------:R-:W-:Y:S01]  /*4ec0*/  FADD.FTZ R136, R136, R141 ;  /* 0x0000008d88887221 */ /* 0x000fe20000010000 */
[----:B------:R4:W-:Y:S01]  /*4ed0*/  @P0 LDGSTS.E.BYPASS.LTC128B.128 [R132+0x11100], [R20.64+0x100], !P1 ;  /* 0x1110010014840fae */ /* 0x0009e2000c901d52 */
[----:B------:R-:W-:Y:S01]  /*4ee0*/  PLOP3.LUT P0, PT, PT, PT, UP2, 0x40, 0x0 ;  /* 0x000000000000781c */ /* 0x000fe20003f0e828 */
[----:B------:R-:W-:Y:S01]  /*4ef0*/  HMMA.16816.F32 R44, R4, R28, R44 ;  /* 0x0000001c042c723c */ /* 0x000fe2000000182c */
[----:B------:R-:W-:Y:S01]  /*4f00*/  FADD.FTZ R137, R137, R136 ;  /* 0x0000008889897221 */ /* 0x000fe20000010000 */
[----:B------:R-:W0:Y:S03]  /*4f10*/  LDGDEPBAR ;  /* 0x00000000000079af */ /* 0x000e260000000000 */
[----:B------:R-:W-:-:S03]  /*4f20*/  FADD.FTZ R138, R138, R137 ;  /* 0x000000898a8a7221 */ /* 0x000fc60000010000 */
[----:B------:R-:W-:Y:S01]  /*4f30*/  HMMA.16816.F32 R48, R4, R30, R48 ;  /* 0x0000001e0430723c */ /* 0x000fe20000001830 */
[----:B------:R-:W-:-:S07]  /*4f40*/  FADD.FTZ R205, R205, R138 ;  /* 0x0000008acdcd7221 */ /* 0x000fce0000010000 */
[C---:B-1----:R-:W-:Y:S08]  /*4f50*/  HMMA.16816.F32 R68, R4.reuse, R12, R68 ;  /* 0x0000000c0444723c */ /* 0x042ff00000001844 */
[C---:B------:R-:W-:Y:S08]  /*4f60*/  HMMA.16816.F32 R72, R4.reuse, R14, R72 ;  /* 0x0000000e0448723c */ /* 0x040ff00000001848 */
[C---:B------:R-:W-:Y:S08]  /*4f70*/  HMMA.16816.F32 R88, R4.reuse, R10, R88 ;  /* 0x0000000a0458723c */ /* 0x040ff00000001858 */
[C---:B---3--:R-:W-:Y:S08]  /*4f80*/  HMMA.16816.F32 R92, R4.reuse, R16, R92 ;  /* 0x00000010045c723c */ /* 0x048ff0000000185c */
[----:B------:R-:W-:Y:S01]  /*4f90*/  HMMA.16816.F32 R96, R4, R18, R96 ;  /* 0x000000120460723c */ /* 0x000fe20000001860 */
[----:B------:R-:W-:Y:S07]  /*4fa0*/  @P0 BRA `(.L_x_802) ;  /* 0x0000016000000947 */ /* 0x000fee0003800000 */
[----:B----4-:R-:W-:Y:S01]  /*4fb0*/  ISETP.LT.AND P0, PT, RZ, UR4, PT ;  /* 0x00000004ff007c0c */ /* 0x010fe2000bf01270 */
[----:B------:R-:W-:-:S12]  /*4fc0*/  UIADD3 UR8, UR4, -0x1, URZ ;  /* 0xffffffff04087890 */ /* 0x000fd8000fffe03f */
[----:B------:R-:W-:Y:S05]  /*4fd0*/  @P0 BRA `(.L_x_803) ;  /* 0x0000009000000947 */ /* 0x000fea0003800000 */
[----:B------:R-:W-:Y:S02]  /*4fe0*/  ULDC UR5, c[0x0][0x32c] ;  /* 0x0000cb0000057ab9 */ /* 0x000fe40000000800 */
[----:B------:R-:W-:Y:S02]  /*4ff0*/  UISETP.NE.AND UP0, UPT, UR6, UR5, UPT ;  /* 0x000000050600728c */ /* 0x000fe4000bf05270 */
[----:B------:R-:W-:-:S03]  /*5000*/  UIADD3 UR8, -UR4, URZ, URZ ;  /* 0x0000003f04087290 */ /* 0x000fc6000fffe13f */
[----:B------:R-:W-:Y:S02]  /*5010*/  ULDC.64 UR4, c[0x0][0x330] ;  /* 0x0000cc0000047ab9 */ /* 0x000fe40000000a00 */
[----:B------:R-:W-:-:S07]  /*5020*/  UIMAD.WIDE.U32 UR22, UR8, UR4, URZ ;  /* 0x00000004081672a5 */ /* 0x000fce000f8e003f */
[----:B------:R-:W-:Y:S02]  /*5030*/  @UP0 UMOV UR9, UR23 ;  /* 0x0000001700090c82 */ /* 0x000fe40008000000 */
[----:B------:R-:W-:-:S04]  /*5040*/  @UP0 USHF.R.U32.HI UR8, URZ, UR5, UR9 ;  /* 0x000000053f080299 */ /* 0x000fc80008011609 */
[----:B------:R-:W-:Y:S01]  /*5050*/  ULOP3.LUT UR8, URZ, UR8, URZ, 0x33, !UPT ;  /* 0x000000083f087292 */ /* 0x000fe2000f8e333f */
[----:B------:R-:W-:Y:S05]  /*5060*/  BRA `(.L_x_804) ;  /* 0x0000006000007947 */ /* 0x000fea0003800000 */
.L_x_803:
[----:B------:R-:W-:Y:S02]  /*5070*/  ULDC UR4, c[0x0][0x32c] ;  /* 0x0000cb0000047ab9 */ /* 0x000fe40000000800 */
[----:B------:R-:W-:-:S03]  /*5080*/  UISETP.NE.AND UP0, UPT, UR6, UR4, UPT ;  /* 0x000000040600728c */ /* 0x000fc6000bf05270 */
[----:B------:R-:W-:Y:S02]  /*5090*/  ULDC.64 UR4, c[0x0][0x330] ;  /* 0x0000cc0000047ab9 */ /* 0x000fe40000000a00 */
[----:B------:R-:W-:-:S07]  /*50a0*/  UIMAD.WIDE.U32 UR22, UR8, UR4, URZ ;  /* 0x00000004081672a5 */ /* 0x000fce000f8e003f */
[----:B------:R-:W-:Y:S02]  /*50b0*/  @UP0 UMOV UR9, UR23 ;  /* 0x0000001700090c82 */ /* 0x000fe40008000000 */
[----:B------:R-:W-:Y:S02]  /*50c0*/  @UP0 USHF.R.U32.HI UR8, URZ, UR5, UR9 ;  /* 0x000000053f080299 */ /* 0x000fe40008011609 */
.L_x_804:
[----:B------:R-:W-:Y:S02]  /*50d0*/  ULDC UR4, c[0x0][0x32c] ;  /* 0x0000cb0000047ab9 */ /* 0x000fe40000000800 */
[----:B------:R-:W-:-:S04]  /*50e0*/  UIMAD UR4, UR8, UR4, UR4 ;  /* 0x00000004080472a4 */ /* 0x000fc8000f8e0204 */
[----:B------:R-:W-:-:S04]  /*50f0*/  UISETP.LT.AND UP0, UPT, UR7, UR4, UPT ;  /* 0x000000040700728c */ /* 0x000fc8000bf01270 */
[----:B------:R-:W-:-:S04]  /*5100*/  USEL UR7, UR7, UR4, UP0 ;  /* 0x0000000407077287 */ /* 0x000fc80008000000 */
.L_x_802:
[----:B----4-:R-:W-:Y:S02]  /*5110*/  USHF.R.S32.HI UR4, URZ, 0x1f, UR7 ;  /* 0x0000001f3f047899 */ /* 0x010fe40008011407 */
[----:B------:R-:W-:Y:S02]  /*5120*/  UMOV UR5, 0x1 ;  /* 0x0000000100057882 */ /* 0x000fe40000000000 */
[----:B------:R-:W-:Y:S02]  /*5130*/  ULEA.HI UR4, UR4, UR7, URZ, 0x6 ;  /* 0x0000000704047291 */ /* 0x000fe4000f8f303f */
[----:B------:R-:W-:Y:S02]  /*5140*/  UMOV UR15, URZ ;  /* 0x0000003f000f7c82 */ /* 0x000fe40008000000 */
[----:B------:R-:W-:-:S04]  /*5150*/  USHF.R.S32.HI UR21, URZ, 0x6, UR4 ;  /* 0x000000063f157899 */ /* 0x000fc80008011404 */
[----:B------:R-:W-:-:S04]  /*5160*/  UISETP.LT.AND UP0, UPT, UR10, UR21, UPT ;  /* 0x000000150a00728c */ /* 0x000fc8000bf01270 */
[----:B------:R-:W-:-:S04]  /*5170*/  USEL UR21, UR10, UR21, !UP0 ;  /* 0x000000150a157287 */ /* 0x000fc8000c000000 */
[----:B------:R-:W-:-:S06]  /*5180*/  UISETP.GE.AND UP0, UPT, UR17, UR21, UPT ;  /* 0x000000151100728c */ /* 0x000fcc000bf06270 */
[----:B------:R-:W-:-:S13]  /*5190*/  PLOP3.LUT P0, PT, PT, PT, UP0, 0x80, 0x0 ;  /* 0x000000000000781c */ /* 0x000fda0003f0f008 */
[----:B------:R-:W-:Y:S05]  /*51a0*/  @!P0 BRA `(.L_x_805) ;  /* 0x00003ab000008947 */ /* 0x000fea0003800000 */
[----:B------:R-:W-:Y:S01]  /*51b0*/  PLOP3.LUT P5, PT, PT, PT, UP3, 0x80, 0x0 ;  /* 0x000000000000781c */ /* 0x000fe20003faf038 */
[----:B------:R-:W-:Y:S01]  /*51c0*/  IMAD.MOV.U32 R189, RZ, RZ, 0x20 ;  /* 0x00000020ffbd7424 */ /* 0x000fe200078e00ff */
[----:B------:R-:W-:Y:S01]  /*51d0*/  PLOP3.LUT P0, PT, PT, PT, UP3, 0x80, 0x0 ;  /* 0x000000000000781c */ /* 0x000fe20003f0f038 */
[----:B------:R-:W-:Y:S01]  /*51e0*/  IMAD.MOV.U32 R3, RZ, RZ, R0 ;  /* 0x000000ffff037224 */ /* 0x000fe200078e0000 */
[C---:B------:R-:W-:Y:S01]  /*51f0*/  IADD3 R216, P6, R194.reuse, 0x40, RZ ;  /* 0x00000040c2d87810 */ /* 0x040fe20007fde0ff */
[----:B------:R-:W-:Y:S01]  /*5200*/  IMAD.MOV.U32 R132, RZ, RZ, R2 ;  /* 0x000000ffff847224 */ /* 0x000fe200078e0002 */
[----:B------:R-:W-:Y:S01]  /*5210*/  SEL R189, R189, 0xffffffe0, !P4 ;  /* 0xffffffe0bdbd7807 */ /* 0x000fe20006000000 */
[----:B------:R-:W-:Y:S01]  /*5220*/  UMOV UR15, URZ ;  /* 0x0000003f000f7c82 */ /* 0x000fe20008000000 */
[----:B------:R-:W-:Y:S01]  /*5230*/  IADD3 R214, P4, R194, 0x80, RZ ;  /* 0x00000080c2d67810 */ /* 0x000fe20007f9e0ff */
[----:B------:R-:W-:Y:S01]  /*5240*/  IMAD.X R215, RZ, RZ, R199, P6 ;  /* 0x000000ffffd77224 */ /* 0x000fe200030e06c7 */
[----:B------:R-:W-:Y:S01]  /*5250*/  IADD3 R210, P6, R196, 0x80, RZ ;  /* 0x00000080c4d27810 */ /* 0x000fe20007fde0ff */
[----:B------:R-:W-:-:S02]  /*5260*/  UMOV UR5, 0x1 ;  /* 0x0000000100057882 */ /* 0x000fc40000000000 */
[----:B------:R-:W-:Y:S01]  /*5270*/  @P5 IMAD.HI.U32 R208, R200, c[0x0][0x2c8], RZ ;  /* 0x0000b200c8d05a27 */ /* 0x000fe200078e00ff */
[----:B------:R-:W-:Y:S01]  /*5280*/  IADD3 R212, P5, R196, 0x40, RZ ;  /* 0x00000040c4d47810 */ /* 0x000fe20007fbe0ff */
[----:B------:R-:W-:Y:S02]  /*5290*/  ULDC.64 UR8, c[0x0][0x208] ;  /* 0x0000820000087ab9 */ /* 0x000fe40000000a00 */
[----:B------:R-:W-:Y:S01]  /*52a0*/  IMAD.X R213, RZ, RZ, R199, P4 ;  /* 0x000000ffffd57224 */ /* 0x000fe200020e06c7 */
[----:B------:R-:W-:Y:S01]  /*52b0*/  @P0 SHF.R.U32.HI R208, RZ, c[0x0][0x2cc], R208 ;  /* 0x0000b300ffd00a19 */ /* 0x000fe200000116d0 */
[--C-:B------:R-:W-:Y:S02]  /*52c0*/  IMAD.X R211, RZ, RZ, R203.reuse, P5 ;  /* 0x000000ffffd37224 */ /* 0x100fe400028e06cb */
[----:B------:R-:W-:Y:S02]  /*52d0*/  IMAD.X R209, RZ, RZ, R203, P6 ;  /* 0x000000ffffd17224 */ /* 0x000fe400030e06cb */
.L_x_814:
[----:B------:R-:W-:Y:S04]  /*52e0*/  DEPBAR.LE SB0, 0x2 ;  /* 0x000080800000791a */ /* 0x000fe80000000000 */
[----:B------:R-:W-:Y:S01]  /*52f0*/  BAR.SYNC.DEFER_BLOCKING 0x0 ;  /* 0x0000000000007b1d */ /* 0x000fe20000010000 */
[----:B------:R-:W-:Y:S01]  /*5300*/  UIMAD UR4, UR5, 0x6000, URZ ;  /* 0x00006000050478a4 */ /* 0x000fe2000f8e023f */
[----:B------:R-:W-:Y:S01]  /*5310*/  MOV R179, UR15 ;  /* 0x0000000f00b37c02 */ /* 0x000fe20008000f00 */
[----:B------:R-:W-:Y:S01]  /*5320*/  UISETP.GE.AND UP1, UPT, UR10, UR17, UPT ;  /* 0x000000110a00728c */ /* 0x000fe2000bf26270 */
[----:B------:R-:W-:Y:S03]  /*5330*/  IMAD.MOV.U32 R232, RZ, RZ, R200 ;  /* 0x000000ffffe87224 */ /* 0x000fe600078e00c8 */
[----:B------:R-:W-:Y:S02]  /*5340*/  IADD3 R180, R188, UR4, RZ ;  /* 0x00000004bcb47c10 */ /* 0x000fe4000fffe0ff */
[----:B------:R-:W-:Y:S02]  /*5350*/  PLOP3.LUT P0, PT, PT, PT, UP1, 0x80, 0x0 ;  /* 0x000000000000781c */ /* 0x000fe40003f0f018 */
[C---:B------:R-:W-:Y:S01]  /*5360*/  IADD3 R191, R189.reuse, R180, R192 ;  /* 0x000000b4bdbf7210 */ /* 0x040fe20007ffe0c0 */
[--C-:B------:R-:W-:Y:S02]  /*5370*/  IMAD.IADD R133, R189, 0x1, R180.reuse ;  /* 0x00000001bd857824 */ /* 0x100fe400078e02b4 */
[----:B------:R-:W-:Y:S01]  /*5380*/  @!UP1 UIADD3 UR7, UR17, -0x1, URZ ;  /* 0xffffffff11079890 */ /* 0x000fe2000fffe03f */
[----:B------:R-:W-:Y:S03]  /*5390*/  IMAD.IADD R0, R192, 0x1, R180 ;  /* 0x00000001c0007824 */ /* 0x000fe600078e02b4 */
[----:B------:R-:W-:Y:S02]  /*53a0*/  @!UP1 USHF.R.S32.HI UR6, URZ, 0x1f, UR7 ;  /* 0x0000001f3f069899 */ /* 0x000fe40008011407 */
[----:B------:R-:W-:Y:S02]  /*53b0*/  @!UP1 UIMAD.WIDE.U32 UR22, UR7, UR8, URZ ;  /* 0x00000008071692a5 */ /* 0x000fe4000f8e003f */
[----:B------:R-:W-:Y:S01]  /*53c0*/  @!UP1 UIMAD UR6, UR6, UR8, URZ ;  /* 0x00000008060692a4 */ /* 0x000fe2000f8e023f */
[----:B------:R-:W-:Y:S03]  /*53d0*/  LDSM.16.M88.4 R136, [R190] ;  /* 0x00000000be88783b */ /* 0x000fe60000000200 */
[----:B------:R-:W-:Y:S02]  /*53e0*/  @!UP1 UIMAD UR6, UR7, UR9, UR6 ;  /* 0x00000009070692a4 */ /* 0x000fe4000f8e0206 */
[----:B------:R-:W-:Y:S02]  /*53f0*/  @!UP1 USHF.L.U32 UR7, UR22, 0x6, URZ ;  /* 0x0000000616079899 */ /* 0x000fe4000800063f */
[----:B------:R-:W-:Y:S01]  /*5400*/  @!UP1 UIADD3 UR6, UR23, UR6, URZ ;  /* 0x0000000617069290 */ /* 0x000fe2000fffe03f */
[----:B------:R-:W1:Y:S03]  /*5410*/  LDSM.16.M88.4 R140, [R188+UR4+0xc100] ;  /* 0x00c10004bc8c783b */ /* 0x000e660008000200 */
[----:B------:R-:W-:Y:S01]  /*5420*/  @!P0 IADD3 R2, P4, R194, UR7, RZ ;  /* 0x00000007c2028c10 */ /* 0x000fe2000ff9e0ff */
[----:B------:R-:W-:Y:S01]  /*5430*/  @!UP1 USHF.L.U64.HI UR6, UR22, 0x6, UR6 ;  /* 0x0000000616069899 */ /* 0x000fe20008010206 */
[----:B------:R-:W-:Y:S01]  /*5440*/  @!P0 IADD3 R169, P5, R216, UR7, RZ ;  /* 0x00000007d8a98c10 */ /* 0x000fe2000ffbe0ff */
[----:B------:R-:W-:Y:S01]  /*5450*/  @!UP1 UIADD3 UR22, UP0, UR12, UR7, URZ ;  /* 0x000000070c169290 */ /* 0x000fe2000ff1e03f */
[----:B------:R-:W2:Y:S01]  /*5460*/  LDSM.16.M88.4 R144, [R188+UR4+0xc900] ;  /* 0x00c90004bc90783b */ /* 0x000ea20008000200 */
[C---:B------:R-:W-:Y:S02]  /*5470*/  @!P0 LEA R166, P6, R2.reuse, c[0x0][0x1f8], 0x1 ;  /* 0x00007e0002a68a11 */ /* 0x040fe400078c08ff */
[----:B------:R-:W-:Y:S02]  /*5480*/  @!P0 IADD3.X R165, R199, UR6, RZ, P4, !PT ;  /* 0x00000006c7a58c10 */ /* 0x000fe4000a7fe4ff */
[----:B------:R-:W-:Y:S02]  /*5490*/  @!P0 LEA R164, P4, R169, c[0x0][0x1f8], 0x1 ;  /* 0x00007e00a9a48a11 */ /* 0x000fe400078808ff */
[----:B------:R-:W3:Y:S01]  /*54a0*/  LDSM.16.M88.4 R148, [R188+UR4+0xd100] ;  /* 0x00d10004bc94783b */ /* 0x000ee20008000200 */
[----:B------:R-:W-:Y:S02]  /*54b0*/  @!P0 LEA.HI.X R167, R2, c[0x0][0x1fc], R165, 0x1, P6 ;  /* 0x00007f0002a78a11 */ /* 0x000fe400030f0ca5 */
[----:B------:R-:W-:Y:S02]  /*54c0*/  @!P0 IADD3.X R168, R215, UR6, RZ, P5, !PT ;  /* 0x00000006d7a88c10 */ /* 0x000fe4000affe4ff */
[----:B------:R-:W-:Y:S01]  /*54d0*/  @!P0 IADD3 R2, P5, R214, UR7, RZ ;  /* 0x00000007d6028c10 */ /* 0x000fe2000ffbe0ff */
[----:B------:R-:W-:Y:S01]  /*54e0*/  @!UP1 UIADD3.X UR7, UR11, UR6, URZ, UP0, !UPT ;  /* 0x000000060b079290 */ /* 0x000fe200087fe43f */
[----:B------:R-:W4:Y:S01]  /*54f0*/  LDSM.16.M88.4 R152, [R188+UR4+0xd900] ;  /* 0x00d90004bc98783b */ /* 0x000f220008000200 */
[----:B------:R-:W-:Y:S01]  /*5500*/  @!P0 LEA.HI.X R165, R169, c[0x0][0x1fc], R168, 0x1, P4 ;  /* 0x00007f00a9a58a11 */ /* 0x000fe200020f0ca8 */
[----:B------:R-:W-:Y:S01]  /*5510*/  UISETP.GE.AND UP0, UPT, UR15, 0x1, UPT ;  /* 0x000000010f00788c */ /* 0x000fe2000bf06270 */
[----:B------:R-:W-:Y:S02]  /*5520*/  @!P0 LEA R172, P6, R2, c[0x0][0x1f8], 0x1 ;  /* 0x00007e0002ac8a11 */ /* 0x000fe400078c08ff */
[----:B------:R-:W-:Y:S02]  /*5530*/  @!P0 IADD3 R175, P4, R194, UR22, RZ ;  /* 0x00000016c2af8c10 */ /* 0x000fe4000ff9e0ff */
[----:B------:R-:W-:Y:S01]  /*5540*/  LDSM.16.M88.4 R156, [R133+0xd100] ;  /* 0x00d10000859c783b */ /* 0x000fe20000000200 */
[----:B------:R-:W-:Y:S01]  /*5550*/  @!P0 IADD3.X R171, R213, UR6, RZ, P5, !PT ;  /* 0x00000006d5ab8c10 */ /* 0x000fe2000affe4ff */
[----:B------:R-:W-:Y:S01]  /*5560*/  USHF.L.U32 UR6, UR17, 0x6, URZ ;  /* 0x0000000611067899 */ /* 0x000fe2000800063f */
[----:B------:R-:W-:Y:S02]  /*5570*/  @!P0 LEA R170, P5, R175, c[0x0][0x1f8], 0x1 ;  /* 0x00007e00afaa8a11 */ /* 0x000fe400078a08ff */
[----:B------:R-:W-:Y:S02]  /*5580*/  @!P0 LEA.HI.X R173, R2, c[0x0][0x1fc], R171, 0x1, P6 ;  /* 0x00007f0002ad8a11 */ /* 0x000fe400030f0cab */
[----:B------:R-:W-:Y:S01]  /*5590*/  @!P0 IADD3.X R168, R199, UR7, RZ, P4, !PT ;  /* 0x00000007c7a88c10 */ /* 0x000fe2000a7fe4ff */
[----:B------:R-:W-:Y:S01]  /*55a0*/  IMAD.U32 R228, RZ, RZ, UR6 ;  /* 0x00000006ffe47e24 */ /* 0x000fe2000f8e00ff */
[----:B------:R-:W-:Y:S02]  /*55b0*/  @!P0 IADD3 R169, P4, R216, UR22, RZ ;  /* 0x00000016d8a98c10 */ /* 0x000fe4000ff9e0ff */
[----:B------:R-:W-:Y:S01]  /*55c0*/  @!P0 LEA.HI.X R171, R175, c[0x0][0x1fc], R168, 0x1, P5 ;  /* 0x00007f00afab8a11 */ /* 0x000fe200028f0ca8 */
[C---:B-1----:R-:W-:Y:S03]  /*55d0*/  HMMA.16816.F32 R4, R136.reuse, R140, RZ ;  /* 0x0000008c8804723c */ /* 0x042fe600000018ff */
[----:B------:R-:W-:Y:S02]  /*55e0*/  @!P0 IADD3.X R168, R215, UR7, RZ, P4, !PT ;  /* 0x00000007d7a88c10 */ /* 0x000fe4000a7fe4ff */
[C---:B------:R-:W-:Y:S02]  /*55f0*/  @!P0 LEA R174, P6, R169.reuse, c[0x0][0x1f8], 0x1 ;  /* 0x00007e00a9ae8a11 */ /* 0x040fe400078c08ff */
[----:B------:R-:W-:Y:S01]  /*5600*/  @!P0 IADD3 R2, P5, R214, UR22, RZ ;  /* 0x00000016d6028c10 */ /* 0x000fe2000ffbe0ff */
[C---:B------:R-:W-:Y:S01]  /*5610*/  HMMA.16816.F32 R8, R136.reuse, R142, RZ ;  /* 0x0000008e8808723c */ /* 0x040fe200000018ff */
[----:B------:R-:W-:Y:S03]  /*5620*/  LDSM.16.M88.4 R140, [R186] ;  /* 0x00000000ba8c783b */ /* 0x000fe60000000200 */
[----:B------:R-:W-:Y:S01]  /*5630*/  @!P0 LEA.HI.X R175, R169, c[0x0][0x1fc], R168, 0x1, P6 ;  /* 0x00007f00a9af8a11 */ /* 0x000fe200030f0ca8 */
[----:B------:R-:W-:Y:S01]  /*5640*/  @!P0 IMAD R169, R179, 0x6000, R204 ;  /* 0x00006000b3a98824 */ /* 0x000fe200078e02cc */
[C---:B------:R-:W-:Y:S02]  /*5650*/  @!P0 LEA R176, P4, R2.reuse, c[0x0][0x1f8], 0x1 ;  /* 0x00007e0002b08a11 */ /* 0x040fe400078808ff */
[C---:B--2---:R-:W-:Y:S01]  /*5660*/  HMMA.16816.F32 R12, R136.reuse, R144, RZ ;  /* 0x00000090880c723c */ /* 0x044fe200000018ff */
[----:B------:R-:W-:Y:S01]  /*5670*/  @!P0 IADD3.X R177, R213, UR7, RZ, P5, !PT ;  /* 0x00000007d5b18c10 */ /* 0x000fe2000affe4ff */
[----:B------:R-:W-:Y:S02]  /*5680*/  UIADD3 UR7, UR15, 0x1, URZ ;  /* 0x000000010f077890 */ /* 0x000fe4000fffe03f */
[----:B------:R-:W-:Y:S02]  /*5690*/  IADD3 R228, -R201, 0x1, -R228 ;  /* 0x00000001c9e47810 */ /* 0x000fe40007ffe9e4 */
[----:B------:R-:W-:Y:S01]  /*56a0*/  @!P0 LEA.HI.X R177, R2, c[0x0][0x1fc], R177, 0x1, P4 ;  /* 0x00007f0002b18a11 */ /* 0x000fe200020f0cb1 */
[----:B------:R-:W-:Y:S01]  /*56b0*/  USEL UR15, UR7, URZ, !UP0 ;  /* 0x0000003f070f7287 */ /* 0x000fe2000c000000 */
[C---:B------:R-:W-:Y:S01]  /*56c0*/  HMMA.16816.F32 R16, R136.reuse, R146, RZ ;  /* 0x000000928810723c */ /* 0x040fe200000018ff */
[----:B------:R-:W1:Y:S03]  /*56d0*/  LDSM.16.M88.4 R144, [R133+0xc100] ;  /* 0x00c100008590783b */ /* 0x000e660000000200 */
[----:B------:R-:W-:Y:S02]  /*56e0*/  IADD3 R2, R192, R133, RZ ;  /* 0x00000085c0027210 */ /* 0x000fe40007ffe0ff */
[----:B------:R-:W-:Y:S02]  /*56f0*/  IADD3 R228, R228, c[0x0][0x1d0], RZ ;  /* 0x00007400e4e47a10 */ /* 0x000fe40007ffe0ff */
[C---:B---3--:R-:W-:Y:S04]  /*5700*/  HMMA.16816.F32 R20, R136.reuse, R148, RZ ;  /* 0x000000948814723c */ /* 0x048fe800000018ff */
[----:B------:R-:W-:Y:S04]  /*5710*/  IADD3 R228, R228, -c[0x0][0x168], RZ ;  /* 0x80005a00e4e47a10 */ /* 0x000fe80007ffe0ff */
[C---:B------:R-:W-:Y:S01]  /*5720*/  HMMA.16816.F32 R24, R136.reuse, R150, RZ ;  /* 0x000000968818723c */ /* 0x040fe200000018ff */
[----:B------:R-:W2:Y:S03]  /*5730*/  LDSM.16.M88.4 R148, [R133+0xc900] ;  /* 0x00c900008594783b */ /* 0x000ea60000000200 */
[C---:B------:R-:W-:Y:S02]  /*5740*/  IADD3 R229, R228.reuse, c[0x0][0x328], RZ ;  /* 0x0000ca00e4e57a10 */ /* 0x040fe40007ffe0ff */
[----:B------:R-:W-:Y:S02]  /*5750*/  IADD3 R228, R228, UR16, RZ ;  /* 0x00000010e4e47c10 */ /* 0x000fe4000fffe0ff */
[C---:B----4-:R-:W-:Y:S08]  /*5760*/  HMMA.16816.F32 R28, R136.reuse, R152, RZ ;  /* 0x00000098881c723c */ /* 0x050ff000000018ff */
[----:B------:R-:W-:Y:S01]  /*5770*/  HMMA.16816.F32 R32, R136, R154, RZ ;  /* 0x0000009a8820723c */ /* 0x000fe200000018ff */
[----:B------:R-:W3:Y:S07]  /*5780*/  LDSM.16.M88.4 R136, [R133+0xd900] ;  /* 0x00d900008588783b */ /* 0x000eee0000000200 */
[----:B------:R-:W-:Y:S01]  /*5790*/  @!PT LDS RZ, [RZ] ;  /* 0x00000000fffff984 */ /* 0x000fe20000000800 */
[----:B------:R-:W-:Y:S01]  /*57a0*/  @!PT LDS RZ, [RZ] ;  /* 0x00000000fffff984 */ /* 0x000fe20000000800 */
[----:B------:R-:W-:Y:S01]  /*57b0*/  @!PT LDS RZ, [RZ] ;  /* 0x00000000fffff984 */ /* 0x000fe20000000800 */
[----:B------:R4:W-:Y:S01]  /*57c0*/  @!P0 LDGSTS.E.BYPASS.LTC128B.128 [R169], [R166.64], !P3 ;  /* 0x00000000a6a98fae */ /* 0x0009e2000d901d52 */
[C---:B-1----:R-:W-:Y:S06]  /*57d0*/  HMMA.16816.F32 R4, R140.reuse, R144, R4 ;  /* 0x000000908c04723c */ /* 0x042fec0000001804 */
[----:B------:R4:W-:Y:S02]  /*57e0*/  @!P0 LDGSTS.E.BYPASS.LTC128B.128 [R169+0x2000], [R164.64], !P2 ;  /* 0x02000000a4a98fae */ /* 0x0009e4000d101d52 */
[C---:B------:R-:W-:Y:S05]  /*57f0*/  HMMA.16816.F32 R8, R140.reuse, R146, R8 ;  /* 0x000000928c08723c */ /* 0x040fea0000001808 */
[----:B------:R1:W-:Y:S03]  /*5800*/  @!P0 LDGSTS.E.BYPASS.LTC128B.128 [R169+0x4000], [R172.64], !P1 ;  /* 0x04000000aca98fae */ /* 0x0003e6000c901d52 */
[C---:B--2---:R-:W-:Y:S04]  /*5810*/  HMMA.16816.F32 R12, R140.reuse, R148, R12 ;  /* 0x000000948c0c723c */ /* 0x044fe8000000180c */
[----:B------:R1:W-:Y:S04]  /*5820*/  @!P0 LDGSTS.E.BYPASS.LTC128B.128 [R169+0x1000], [R170.64], !P3 ;  /* 0x01000000aaa98fae */ /* 0x0003e8000d901d52 */
[C---:B------:R-:W-:Y:S03]  /*5830*/  HMMA.16816.F32 R16, R140.reuse, R150, R16 ;  /* 0x000000968c10723c */ /* 0x040fe60000001810 */
[----:B------:R1:W-:Y:S05]  /*5840*/  @!P0 LDGSTS.E.BYPASS.LTC128B.128 [R169+0x3000], [R174.64], !P2 ;  /* 0x03000000aea98fae */ /* 0x0003ea000d101d52 */
[C---:B------:R-:W-:Y:S02]  /*5850*/  HMMA.16816.F32 R20, R140.reuse, R156, R20 ;  /* 0x0000009c8c14723c */ /* 0x040fe40000001814 */
[----:B------:R1:W-:Y:S01]  /*5860*/  @!P0 LDGSTS.E.BYPASS.LTC128B.128 [R169+0x5000], [R176.64], !P1 ;  /* 0x05000000b0a98fae */ /* 0x0003e2000c901d52 */
[----:B------:R-:W-:Y:S05]  /*5870*/  PLOP3.LUT P0, PT, PT, PT, UP3, 0x80, 0x0 ;  /* 0x000000000000781c */ /* 0x000fea0003f0f038 */
[C---:B------:R-:W-:Y:S01]  /*5880*/  HMMA.16816.F32 R24, R140.reuse, R158, R24 ;  /* 0x0000009e8c18723c */ /* 0x040fe20000001818 */
[----:B------:R-:W-:Y:S07]  /*5890*/  LDSM.16.M88.4 R152, [R185] ;  /* 0x00000000b998783b */ /* 0x000fee0000000200 */
[C---:B---3--:R-:W-:Y:S01]  /*58a0*/  HMMA.16816.F32 R28, R140.reuse, R136, R28 ;  /* 0x000000888c1c723c */ /* 0x048fe2000000181c */
[----:B------:R-:W2:Y:S03]  /*58b0*/  LDSM.16.M88.4 R160, [R0+0xc100] ;  /* 0x00c1000000a0783b */ /* 0x000ea60000000200 */
[----:B------:R-:W-:Y:S02]  /*58c0*/  @P0 MOV R232, R208 ;  /* 0x000000d000e80202 */ /* 0x000fe40000000f00 */
[----:B------:R-:W-:Y:S02]  /*58d0*/  PLOP3.LUT P0, PT, PT, PT, UP2, 0x40, 0x0 ;  /* 0x000000000000781c */ /* 0x000fe40003f0e828 */
[----:B------:R-:W-:Y:S01]  /*58e0*/  HMMA.16816.F32 R32, R140, R138, R32 ;  /* 0x0000008a8c20723c */ /* 0x000fe20000001820 */
[----:B------:R-:W3:Y:S07]  /*58f0*/  LDSM.16.M88.4 R144, [R0+0xc900] ;  /* 0x00c900000090783b */ /* 0x000eee0000000200 */
[----:B------:R-:W5:Y:S07]  /*5900*/  LDSM.16.M88.4 R148, [R0+0xd100] ;  /* 0x00d100000094783b */ /* 0x000f6e0000000200 */
[----:B------:R-:W5:Y:S07]  /*5910*/  LDSM.16.M88.4 R156, [R0+0xd900] ;  /* 0x00d90000009c783b */ /* 0x000f6e0000000200 */
[----:B----4-:R-:W-:Y:S07]  /*5920*/  LDSM.16.M88.4 R164, [R184] ;  /* 0x00000000b8a4783b */ /* 0x010fee0000000200 */
[----:B-1----:R-:W1:Y:S01]  /*5930*/  LDSM.16.M88.4 R168, [R2+0xc100] ;  /* 0x00c1000002a8783b */ /* 0x002e620000000200 */
[C---:B--2---:R-:W-:Y:S06]  /*5940*/  HMMA.16816.F32 R4, R152.reuse, R160, R4 ;  /* 0x000000a09804723c */ /* 0x044fec0000001804 */
[----:B------:R-:W2:Y:S02]  /*5950*/  LDSM.16.M88.4 R136, [R2+0xc900] ;  /* 0x00c900000288783b */ /* 0x000ea40000000200 */
[C---:B------:R-:W-:Y:S05]  /*5960*/  HMMA.16816.F32 R8, R152.reuse, R162, R8 ;  /* 0x000000a29808723c */ /* 0x040fea0000001808 */
[----:B------:R-:W4:Y:S03]  /*5970*/  LDSM.16.M88.4 R140, [R2+0xd100] ;  /* 0x00d10000028c783b */ /* 0x000f260000000200 */
[C---:B---3--:R-:W-:Y:S04]  /*5980*/  HMMA.16816.F32 R12, R152.reuse, R144, R12 ;  /* 0x00000090980c723c */ /* 0x048fe8000000180c */
[----:B------:R-:W-:Y:S04]  /*5990*/  LDSM.16.M88.4 R160, [R188+UR4+0xf900] ;  /* 0x00f90004bca0783b */ /* 0x000fe80008000200 */
[C---:B------:R-:W-:Y:S03]  /*59a0*/  HMMA.16816.F32 R16, R152.reuse, R146, R16 ;  /* 0x000000929810723c */ /* 0x040fe60000001810 */
[----:B------:R-:W3:Y:S05]  /*59b0*/  LDSM.16.M88.4 R144, [R2+0xd900] ;  /* 0x00d900000290783b */ /* 0x000eea0000000200 */
[C---:B-----5:R-:W-:Y:S02]  /*59c0*/  HMMA.16816.F32 R20, R152.reuse, R148, R20 ;  /* 0x000000949814723c */ /* 0x060fe40000001814 */
[----:B------:R-:W-:Y:S06]  /*59d0*/  LDSM.16.M88.4 R172, [R133+0xe900] ;  /* 0x00e9000085ac783b */ /* 0x000fec0000000200 */
[C---:B------:R-:W-:Y:S01]  /*59e0*/  HMMA.16816.F32 R24, R152.reuse, R150, R24 ;  /* 0x000000969818723c */ /* 0x040fe20000001818 */
[----:B------:R-:W-:Y:S07]  /*59f0*/  LDSM.16.M88.4 R148, [R190+0x4000] ;  /* 0x00400000be94783b */ /* 0x000fee0000000200 */
[C---:B------:R-:W-:Y:S01]  /*5a00*/  HMMA.16816.F32 R28, R152.reuse, R156, R28 ;  /* 0x0000009c981c723c */ /* 0x040fe2000000181c */
[----:B------:R-:W-:Y:S07]  /*5a10*/  LDSM.16.M88.4 R176, [R0+0xe100] ;  /* 0x00e1000000b0783b */ /* 0x000fee0000000200 */
[----:B------:R-:W-:Y:S01]  /*5a20*/  HMMA.16816.F32 R32, R152, R158, R32 ;  /* 0x0000009e9820723c */ /* 0x000fe20000001820 */
[----:B------:R-:W5:Y:S07]  /*5a30*/  LDSM.16.M88.4 R152, [R188+UR4+0xe100] ;  /* 0x00e10004bc98783b */ /* 0x000f6e0008000200 */
[C---:B-1----:R-:W-:Y:S01]  /*5a40*/  HMMA.16816.F32 R4, R164.reuse, R168, R4 ;  /* 0x000000a8a404723c */ /* 0x042fe20000001804 */
[----:B------:R-:W-:Y:S07]  /*5a50*/  LDSM.16.M88.4 R156, [R188+UR4+0xe900] ;  /* 0x00e90004bc9c783b */ /* 0x000fee0008000200 */
[C---:B------:R-:W-:Y:S01]  /*5a60*/  HMMA.16816.F32 R8, R164.reuse, R170, R8 ;  /* 0x000000aaa408723c */ /* 0x040fe20000001808 */
[----:B------:R-:W-:Y:S07]  /*5a70*/  LDSM.16.M88.4 R168, [R133+0xe100] ;  /* 0x00e1000085a8783b */ /* 0x000fee0000000200 */
[C---:B--2---:R-:W-:Y:S01]  /*5a80*/  HMMA.16816.F32 R12, R164.reuse, R136, R12 ;  /* 0x00000088a40c723c */ /* 0x044fe2000000180c */
[----:B------:R-:W-:Y:S07]  /*5a90*/  LDSM.16.M88.4 R180, [R188+UR4+0x10100] ;  /* 0x01010004bcb4783b */ /* 0x000fee0008000200 */
[C---:B------:R-:W-:Y:S01]  /*5aa0*/  HMMA.16816.F32 R16, R164.reuse, R138, R16 ;  /* 0x0000008aa410723c */ /* 0x040fe20000001810 */
[----:B------:R-:W-:Y:S07]  /*5ab0*/  LDSM.16.M88.4 R136, [R188+UR4+0xf100] ;  /* 0x00f10004bc88783b */ /* 0x000fee0008000200 */
[C---:B----4-:R-:W-:Y:S01]  /*5ac0*/  HMMA.16816.F32 R20, R164.reuse, R140, R20 ;  /* 0x0000008ca414723c */ /* 0x050fe20000001814 */
[----:B------:R-:W0:Y:S07]  /*5ad0*/  LDGDEPBAR ;  /* 0x00000000000079af */ /* 0x000e2e0000000000 */
[C---:B------:R-:W-:Y:S01]  /*5ae0*/  HMMA.16816.F32 R24, R164.reuse, R142, R24 ;  /* 0x0000008ea418723c */ /* 0x040fe20000001818 */
[----:B------:R-:W-:Y:S07]  /*5af0*/  LDSM.16.M88.4 R140, [R186+0x4000] ;  /* 0x00400000ba8c783b */ /* 0x000fee0000000200 */
[C---:B---3--:R-:W-:Y:S01]  /*5b00*/  HMMA.16816.F32 R28, R164.reuse, R144, R28 ;  /* 0x00000090a41c723c */ /* 0x048fe2000000181c */
[----:B------:R-:W1:Y:S07]  /*5b10*/  SHFL.IDX PT, R233, R232, RZ, 0x1c1f ;  /* 0x001c1fffe8e97589 */ /* 0x000e6e00000e0000 */
[----:B------:R-:W-:Y:S01]  /*5b20*/  HMMA.16816.F32 R32, R164, R146, R32 ;  /* 0x00000092a420723c */ /* 0x000fe20000001820 */
[----:B------:R-:W2:Y:S07]  /*5b30*/  LDSM.16.M88.4 R144, [R133+0xf100] ;  /* 0x00f100008590783b */ /* 0x000eae0000000200 */
[C---:B-----5:R-:W-:Y:S01]  /*5b40*/  HMMA.16816.F32 R4, R148.reuse, R152, R4 ;  /* 0x000000989404723c */ /* 0x060fe20000001804 */
[----:B------:R-:W-:Y:S07]  /*5b50*/  LDSM.16.M88.4 R164, [R185+0x4000] ;  /* 0x00400000b9a4783b */ /* 0x000fee0000000200 */
[C---:B------:R-:W-:Y:S01]  /*5b60*/  HMMA.16816.F32 R8, R148.reuse, R154, R8 ;  /* 0x0000009a9408723c */ /* 0x040fe20000001808 */
[----:B------:R-:W3:Y:S03]  /*5b70*/  LDSM.16.M88.4 R152, [R133+0xf900] ;  /* 0x00f900008598783b */ /* 0x000ee60000000200 */
[----:B-1----:R-:W-:Y:S01]  /*5b80*/  IADD3 R231, R229, R233, RZ ;  /* 0x000000e9e5e77210 */ /* 0x002fe20007ffe0ff */
[----:B------:R-:W-:Y:S03]  /*5b90*/  IMAD.IADD R230, R228, 0x1, R233 ;  /* 0x00000001e4e67824 */ /* 0x000fe600078e02e9 */
[C---:B------:R-:W-:Y:S08]  /*5ba0*/  HMMA.16816.F32 R12, R148.reuse, R156, R12 ;  /* 0x0000009c940c723c */ /* 0x040ff0000000180c */
[C---:B------:R-:W-:Y:S01]  /*5bb0*/  HMMA.16816.F32 R16, R148.reuse, R158, R16 ;  /* 0x0000009e9410723c */ /* 0x040fe20000001810 */
[----:B------:R-:W-:Y:S07]  /*5bc0*/  LDSM.16.M88.4 R156, [R0+0xf900] ;  /* 0x00f90000009c783b */ /* 0x000fee0000000200 */
[C---:B------:R-:W-:Y:S08]  /*5bd0*/  HMMA.16816.F32 R20, R148.reuse, R136, R20 ;  /* 0x000000889414723c */ /* 0x040ff00000001814 */
[C---:B------:R-:W-:Y:S01]  /*5be0*/  HMMA.16816.F32 R24, R148.reuse, R138, R24 ;  /* 0x0000008a9418723c */ /* 0x040fe20000001818 */
[----:B------:R-:W1:Y:S07]  /*5bf0*/  LDSM.16.M88.4 R136, [R0+0xe900] ;  /* 0x00e900000088783b */ /* 0x000e6e0000000200 */
[C---:B------:R-:W-:Y:S08]  /*5c00*/  HMMA.16816.F32 R28, R148.reuse, R160, R28 ;  /* 0x000000a0941c723c */ /* 0x040ff0000000181c */
[----:B------:R-:W-:Y:S01]  /*5c10*/  HMMA.16816.F32 R32, R148, R162, R32 ;  /* 0x000000a29420723c */ /* 0x000fe20000001820 */
[----:B------:R-:W4:Y:S07]  /*5c20*/  LDSM.16.M88.4 R148, [R0+0xf100] ;  /* 0x00f100000094783b */ /* 0x000f2e0000000200 */
[C---:B------:R-:W-:Y:S01]  /*5c30*/  HMMA.16816.F32 R4, R140.reuse, R168, R4 ;  /* 0x000000a88c04723c */ /* 0x040fe20000001804 */
[----:B------:R-:W-:Y:S07]  /*5c40*/  LDSM.16.M88.4 R160, [R184+0x4000] ;  /* 0x00400000b8a0783b */ /* 0x000fee0000000200 */
[C---:B------:R-:W-:Y:S01]  /*5c50*/  HMMA.16816.F32 R8, R140.reuse, R170, R8 ;  /* 0x000000aa8c08723c */ /* 0x040fe20000001808 */
[----:B------:R-:W5:Y:S07]  /*5c60*/  LDSM.16.M88.4 R168, [R2+0xe100] ;  /* 0x00e1000002a8783b */ /* 0x000f6e0000000200 */
[C---:B------:R-:W-:Y:S08]  /*5c70*/  HMMA.16816.F32 R12, R140.reuse, R172, R12 ;  /* 0x000000ac8c0c723c */ /* 0x040ff0000000180c */
[C---:B------:R-:W-:Y:S01]  /*5c80*/  HMMA.16816.F32 R16, R140.reuse, R174, R16 ;  /* 0x000000ae8c10723c */ /* 0x040fe20000001810 */
[----:B------:R-:W-:Y:S07]  /*5c90*/  LDSM.16.M88.4 R172, [R190+0x8000] ;  /* 0x00800000beac783b */ /* 0x000fee0000000200 */
[C---:B--2---:R-:W-:Y:S08]  /*5ca0*/  HMMA.16816.F32 R20, R140.reuse, R144, R20 ;  /* 0x000000908c14723c */ /* 0x044ff00000001814 */
[C---:B------:R-:W-:Y:S01]  /*5cb0*/  HMMA.16816.F32 R24, R140.reuse, R146, R24 ;  /* 0x000000928c18723c */ /* 0x040fe20000001818 */
[----:B------:R-:W-:Y:S07]  /*5cc0*/  LDSM.16.M88.4 R144, [R191+0xf100] ;  /* 0x00f10000bf90783b */ /* 0x000fee0000000200 */
[C---:B---3--:R-:W-:Y:S08]  /*5cd0*/  HMMA.16816.F32 R28, R140.reuse, R152, R28 ;  /* 0x000000988c1c723c */ /* 0x048ff0000000181c */
[----:B------:R-:W-:Y:S01]  /*5ce0*/  HMMA.16816.F32 R32, R140, R154, R32 ;  /* 0x0000009a8c20723c */ /* 0x000fe20000001820 */
[----:B------:R-:W2:Y:S07]  /*5cf0*/  LDSM.16.M88.4 R140, [R191+0xe900] ;  /* 0x00e90000bf8c783b */ /* 0x000eae0000000200 */
[C---:B------:R-:W-:Y:S01]  /*5d00*/  HMMA.16816.F32 R4, R164.reuse, R176, R4 ;  /* 0x000000b0a404723c */ /* 0x040fe20000001804 */
[----:B------:R-:W3:Y:S07]  /*5d10*/  LDSM.16.M88.4 R152, [R191+0xf900] ;  /* 0x00f90000bf98783b */ /* 0x000eee0000000200 */
[C---:B------:R-:W-:Y:S01]  /*5d20*/  HMMA.16816.F32 R8, R164.reuse, R178, R8 ;  /* 0x000000b2a408723c */ /* 0x040fe20000001808 */
[----:B------:R-:W-:Y:S07]  /*5d30*/  LDSM.16.M88.4 R176, [R133+0x10100] ;  /* 0x0101000085b0783b */ /* 0x000fee0000000200 */
        /* <DEDUP_REMOVED lines=8> */
[----:B------:R-:W1:Y:S07]  /*5dc0*/  LDSM.16.M88.4 R156, [R188+UR4+0x11900] ;  /* 0x01190004bc9c783b */ /* 0x000e6e0008000200 */
        /* <DEDUP_REMOVED lines=10> */
[C---:B---3--:R-:W-:Y:S08]  /*5e70*/  HMMA.16816.F32 R28, R160.reuse, R152, R28 ;  /* 0x00000098a01c723c */ /* 0x048ff0000000181c */
[----:B------:R-:W-:Y:S01]  /*5e80*/  HMMA.16816.F32 R32, R160, R154, R32 ;  /* 0x0000009aa020723c */ /* 0x000fe20000001820 */
[----:B------:R-:W3:Y:S07]  /*5e90*/  LDSM.16.M88.4 R152, [R133+0x11900] ;  /* 0x011900008598783b */ /* 0x000eee0000000200 */
[----:B------:R-:W2:Y:S01]  /*5ea0*/  LDSM.16.M88.4 R160, [R185+0x8000] ;  /* 0x00800000b9a0783b */ /* 0x000ea20000000200 */
[C---:B------:R-:W-:Y:S08]  /*5eb0*/  HMMA.16816.F32 R4, R172.reuse, R180, R4 ;  /* 0x000000b4ac04723c */ /* 0x040ff00000001804 */
[C---:B------:R-:W-:Y:S01]  /*5ec0*/  HMMA.16816.F32 R8, R172.reuse, R182, R8 ;  /* 0x000000b6ac08723c */ /* 0x040fe20000001808 */
[----:B------:R-:W-:Y:S07]  /*5ed0*/  LDSM.16.M88.4 R180, [R2+0x10100] ;  /* 0x0101000002b4783b */ /* 0x000fee0000000200 */
[C---:B-1----:R-:W-:Y:S08]  /*5ee0*/  HMMA.16816.F32 R12, R172.reuse, R136, R12 ;  /* 0x00000088ac0c723c */ /* 0x042ff0000000180c */
[C---:B------:R-:W-:Y:S01]  /*5ef0*/  HMMA.16816.F32 R16, R172.reuse, R138, R16 ;  /* 0x0000008aac10723c */ /* 0x040fe20000001810 */
[----:B------:R-:W1:Y:S07]  /*5f00*/  LDSM.16.M88.4 R136, [R0+0x10900] ;  /* 0x010900000088783b */ /* 0x000e6e0000000200 */
[C---:B----4-:R-:W-:Y:S08]  /*5f10*/  HMMA.16816.F32 R20, R172.reuse, R148, R20 ;  /* 0x00000094ac14723c */ /* 0x050ff00000001814 */
[C---:B------:R-:W-:Y:S01]  /*5f20*/  HMMA.16816.F32 R24, R172.reuse, R150, R24 ;  /* 0x00000096ac18723c */ /* 0x040fe20000001818 */
[----:B------:R-:W4:Y:S07]  /*5f30*/  LDSM.16.M88.4 R148, [R0+0x11100] ;  /* 0x011100000094783b */ /* 0x000f2e0000000200 */
[C---:B------:R-:W-:Y:S08]  /*5f40*/  HMMA.16816.F32 R28, R172.reuse, R156, R28 ;  /* 0x0000009cac1c723c */ /* 0x040ff0000000181c */
[----:B------:R-:W-:Y:S01]  /*5f50*/  HMMA.16816.F32 R32, R172, R158, R32 ;  /* 0x0000009eac20723c */ /* 0x000fe20000001820 */
[----:B------:R-:W1:Y:S07]  /*5f60*/  LDSM.16.M88.4 R156, [R0+0x11900] ;  /* 0x01190000009c783b */ /* 0x000e6e0000000200 */
[----:B------:R-:W1:Y:S01]  /*5f70*/  LDSM.16.M88.4 R172, [R184+0x8000] ;  /* 0x00800000b8ac783b */ /* 0x000e620000000200 */
[C---:B-----5:R-:W-:Y:S08]  /*5f80*/  HMMA.16816.F32 R4, R164.reuse, R176, R4 ;  /* 0x000000b0a404723c */ /* 0x060ff00000001804 */
[C---:B------:R-:W-:Y:S08]  /*5f90*/  HMMA.16816.F32 R8, R164.reuse, R178, R8 ;  /* 0x000000b2a408723c */ /* 0x040ff00000001808 */
[C---:B--2---:R-:W-:Y:S08]  /*5fa0*/  HMMA.16816.F32 R12, R164.reuse, R140, R12 ;  /* 0x0000008ca40c723c */ /* 0x044ff0000000180c */
[C---:B------:R-:W-:Y:S01]  /*5fb0*/  HMMA.16816.F32 R16, R164.reuse, R142, R16 ;  /* 0x0000008ea410723c */ /* 0x040fe20000001810 */
[----:B------:R-:W-:Y:S07]  /*5fc0*/  LDSM.16.M88.4 R140, [R191+0x11100] ;  /* 0x01110000bf8c783b */ /* 0x000fee0000000200 */
[C---:B------:R-:W-:Y:S08]  /*5fd0*/  HMMA.16816.F32 R20, R164.reuse, R144, R20 ;  /* 0x00000090a414723c */ /* 0x040ff00000001814 */
[C---:B------:R-:W-:Y:S08]  /*5fe0*/  HMMA.16816.F32 R24, R164.reuse, R146, R24 ;  /* 0x00000092a418723c */ /* 0x040ff00000001818 */
[C---:B---3--:R-:W-:Y:S08]  /*5ff0*/  HMMA.16816.F32 R28, R164.reuse, R152, R28 ;  /* 0x00000098a41c723c */ /* 0x048ff0000000181c */
[----:B------:R-:W-:Y:S08]  /*6000*/  HMMA.16816.F32 R32, R164, R154, R32 ;  /* 0x0000009aa420723c */ /* 0x000ff00000001820 */
[C---:B------:R-:W-:Y:S08]  /*6010*/  HMMA.16816.F32 R4, R160.reuse, R168, R4 ;  /* 0x000000a8a004723c */ /* 0x040ff00000001804 */
[C---:B------:R-:W-:Y:S08]  /*6020*/  HMMA.16816.F32 R8, R160.reuse, R170, R8 ;  /* 0x000000aaa008723c */ /* 0x040ff00000001808 */
[C---:B-1----:R-:W-:Y:S08]  /*6030*/  HMMA.16816.F32 R12, R160.reuse, R136, R12 ;  /* 0x00000088a00c723c */ /* 0x042ff0000000180c */
[C---:B------:R-:W-:Y:S01]  /*6040*/  HMMA.16816.F32 R16, R160.reuse, R138, R16 ;  /* 0x0000008aa010723c */ /* 0x040fe20000001810 */
[----:B------:R-:W1:Y:S07]  /*6050*/  LDSM.16.M88.4 R136, [R191+0x10900] ;  /* 0x01090000bf88783b */ /* 0x000e6e0000000200 */
[C---:B----4-:R-:W-:Y:S08]  /*6060*/  HMMA.16816.F32 R20, R160.reuse, R148, R20 ;  /* 0x00000094a014723c */ /* 0x050ff00000001814 */
[C---:B------:R-:W-:Y:S08]  /*6070*/  HMMA.16816.F32 R24, R160.reuse, R150, R24 ;  /* 0x00000096a018723c */ /* 0x040ff00000001818 */
[C---:B------:R-:W-:Y:S08]  /*6080*/  HMMA.16816.F32 R28, R160.reuse, R156, R28 ;  /* 0x0000009ca01c723c */ /* 0x040ff0000000181c */
[----:B------:R-:W-:Y:S08]  /*6090*/  HMMA.16816.F32 R32, R160, R158, R32 ;  /* 0x0000009ea020723c */ /* 0x000ff00000001820 */
[C---:B------:R-:W-:Y:S08]  /*60a0*/  HMMA.16816.F32 R4, R172.reuse, R180, R4 ;  /* 0x000000b4ac04723c */ /* 0x040ff00000001804 */
[C---:B------:R-:W-:Y:S08]  /*60b0*/  HMMA.16816.F32 R8, R172.reuse, R182, R8 ;  /* 0x000000b6ac08723c */ /* 0x040ff00000001808 */
[C---:B-1----:R-:W-:Y:S08]  /*60c0*/  HMMA.16816.F32 R12, R172.reuse, R136, R12 ;  /* 0x00000088ac0c723c */ /* 0x042ff0000000180c */
[C---:B------:R-:W-:Y:S01]  /*60d0*/  HMMA.16816.F32 R16, R172.reuse, R138, R16 ;  /* 0x0000008aac10723c */ /* 0x040fe20000001810 */
[----:B------:R1:W2:Y:S03]  /*60e0*/  LDSM.16.M88.4 R136, [R191+0x11900] ;  /* 0x01190000bf88783b */ /* 0x0002a60000000200 */
[----:B------:R-:W-:Y:S02]  /*60f0*/  FMUL.FTZ R166, R4, c[0x0][0x320] ;  /* 0x0000c80004a67a20 */ /* 0x000fe40000410000 */
[----:B------:R-:W-:Y:S02]  /*6100*/  FMUL.FTZ R168, R5, c[0x0][0x320] ;  /* 0x0000c80005a87a20 */ /* 0x000fe40000410000 */
[C---:B------:R-:W-:Y:S02]  /*6110*/  HMMA.16816.F32 R20, R172.reuse, R140, R20 ;  /* 0x0000008cac14723c */ /* 0x040fe40000001814 */
[----:B------:R-:W3:Y:S02]  /*6120*/  MUFU.TANH R166, R166 ;  /* 0x000000a600a67308 */ /* 0x000ee40000002400 */
[----:B------:R-:W-:Y:S02]  /*6130*/  FMUL.FTZ R2, R6, c[0x0][0x320] ;  /* 0x0000c80006027a20 */ /* 0x000fe40000410000 */
[----:B------:R-:W-:Y:S02]  /*6140*/  FMUL.FTZ R164, R7, c[0x0][0x320] ;  /* 0x0000c80007a47a20 */ /* 0x000fe40000410000 */
[C---:B------:R-:W-:Y:S04]  /*6150*/  HMMA.16816.F32 R24, R172.reuse, R142, R24 ;  /* 0x0000008eac18723c */ /* 0x040fe80000001818 */
[----:B------:R-:W4:Y:S01]  /*6160*/  MUFU.TANH R168, R168 ;  /* 0x000000a800a87308 */ /* 0x000f220000002400 */
[----:B------:R-:W-:Y:S02]  /*6170*/  FMUL.FTZ R169, R8, c[0x0][0x320] ;  /* 0x0000c80008a97a20 */ /* 0x000fe40000410000 */
[----:B------:R-:W-:Y:S02]  /*6180*/  FMUL.FTZ R171, R9, c[0x0][0x320] ;  /* 0x0000c80009ab7a20 */ /* 0x000fe40000410000 */
[----:B------:R-:W-:Y:S03]  /*6190*/  FMUL.FTZ R165, R10, c[0x0][0x320] ;  /* 0x0000c8000aa57a20 */ /* 0x000fe60000410000 */
[----:B------:R-:W-:Y:S02]  /*61a0*/  FMUL.FTZ R167, R11, c[0x0][0x320] ;  /* 0x0000c8000ba77a20 */ /* 0x000fe40000410000 */
[----:B------:R-:W3:Y:S01]  /*61b0*/  MUFU.TANH R2, R2 ;  /* 0x0000000200027308 */ /* 0x000ee20000002400 */
[----:B------:R-:W-:Y:S02]  /*61c0*/  FMUL.FTZ R181, R12, c[0x0][0x320] ;  /* 0x0000c8000cb57a20 */ /* 0x000fe40000410000 */
[----:B------:R-:W-:Y:S02]  /*61d0*/  FMUL.FTZ R218, R22, c[0x0][0x320] ;  /* 0x0000c80016da7a20 */ /* 0x000fe40000410000 */
[----:B------:R-:W-:Y:S02]  /*61e0*/  FMUL.FTZ R177, R13, c[0x0][0x320] ;  /* 0x0000c8000db17a20 */ /* 0x000fe40000410000 */
[----:B------:R-:W-:Y:S02]  /*61f0*/  FMUL.FTZ R176, R14, c[0x0][0x320] ;  /* 0x0000c8000eb07a20 */ /* 0x000fe40000410000 */
[----:B------:R-:W-:Y:S01]  /*6200*/  FMUL.FTZ R170, R15, c[0x0][0x320] ;  /* 0x0000c8000faa7a20 */ /* 0x000fe20000410000 */
[----:B-1----:R-:W1:Y:S01]  /*6210*/  MUFU.TANH R191, R218 ;  /* 0x000000da00bf7308 */ /* 0x002e620000002400 */
[C---:B--2---:R-:W-:Y:S03]  /*6220*/  HMMA.16816.F32 R28, R172.reuse, R136, R28 ;  /* 0x00000088ac1c723c */ /* 0x044fe6000000181c */
[----:B------:R-:W-:Y:S02]  /*6230*/  FMUL.FTZ R224, R27, c[0x0][0x320] ;  /* 0x0000c8001be07a20 */ /* 0x000fe40000410000 */
[----:B------:R-:W-:Y:S02]  /*6240*/  FMUL.FTZ R182, R16, c[0x0][0x320] ;  /* 0x0000c80010b67a20 */ /* 0x000fe40000410000 */
[----:B------:R-:W-:Y:S01]  /*6250*/  FMUL.FTZ R217, R17, c[0x0][0x320] ;  /* 0x0000c80011d97a20 */ /* 0x000fe20000410000 */
[----:B------:R-:W-:Y:S01]  /*6260*/  HMMA.16816.F32 R32, R172, R138, R32 ;  /* 0x0000008aac20723c */ /* 0x000fe20000001820 */
[----:B------:R2:W1:Y:S03]  /*6270*/  MUFU.TANH R218, R224 ;  /* 0x000000e000da7308 */ /* 0x0004660000002400 */
[----:B------:R-:W-:Y:S02]  /*6280*/  FMUL.FTZ R179, R18, c[0x0][0x320] ;  /* 0x0000c80012b37a20 */ /* 0x000fe40000410000 */
[----:B------:R-:W-:Y:S02]  /*6290*/  FMUL.FTZ R178, R19, c[0x0][0x320] ;  /* 0x0000c80013b27a20 */ /* 0x000fe40000410000 */
[----:B------:R-:W-:Y:S03]  /*62a0*/  FMUL.FTZ R221, R20, c[0x0][0x320] ;  /* 0x0000c80014dd7a20 */ /* 0x000fe60000410000 */
[----:B------:R-:W1:Y:S01]  /*62b0*/  MUFU.TANH R164, R164 ;  /* 0x000000a400a47308 */ /* 0x000e620000002400 */
[----:B------:R-:W-:Y:S02]  /*62c0*/  FMUL.FTZ R220, R21, c[0x0][0x320] ;  /* 0x0000c80015dc7a20 */ /* 0x000fe40000410000 */
        /* <DEDUP_REMOVED lines=12> */
[----:B--2---:R-:W-:Y:S02]  /*6390*/  FMUL.FTZ R224, R34, c[0x0][0x320] ;  /* 0x0000c80022e07a20 */ /* 0x004fe40000410000 */
[----:B------:R-:W-:Y:S05]  /*63a0*/  FMUL.FTZ R175, R35, c[0x0][0x320] ;  /* 0x0000c80023af7a20 */ /* 0x000fea0000410000 */
[----:B------:R-:W2:Y:S10]  /*63b0*/  MUFU.TANH R165, R165 ;  /* 0x000000a500a57308 */ /* 0x000eb40000002400 */
        /* <DEDUP_REMOVED lines=38> */
.L_x_808:
[----:B------:R-:W-:Y:S04]  /*6620*/  MOV R0, c[0x0][0x32c] ;  /* 0x0000cb0000007a02 */ /* 0x000fe80000000f00 */
[----:B------:R-:W-:Y:S11]  /*6630*/  ISETP.NE.AND P0, PT, R0, 0x1, PT ;  /* 0x000000010000780c */ /* 0x000ff60003f05270 */
[----:B------:R-:W-:Y:S02]  /*6640*/  @!UPT UIADD3 URZ, URZ, URZ, URZ ;  /* 0x0000003f3f3ff290 */ /* 0x000fe4000fffe03f */
[----:B------:R-:W-:Y:S05]  /*6650*/  @P0 IMAD.HI.U32 R0, R5, c[0x0][0x330], RZ ;  /* 0x0000cc0005000a27 */ /* 0x000fea00078e00ff */
[----:B------:R-:W-:Y:S02]  /*6660*/  @P0 SHF.R.U32.HI R5, RZ, c[0x0][0x334], R0 ;  /* 0x0000cd00ff050a19 */ /* 0x000fe40000011600 */
.L_x_809:
[----:B------:R-:W-:Y:S05]  /*6670*/  BSYNC B0 ;  /* 0x0000000000007941 */ /* 0x000fea0003800000 */
.L_x_807:
[----:B------:R-:W-:Y:S04]  /*6680*/  IMAD.MOV.U32 R0, RZ, RZ, c[0x0][0x32c] ;  /* 0x0000cb00ff007624 */ /* 0x000fe800078e00ff */
[----:B------:R-:W-:Y:S04]  /*6690*/  IMAD R0, R5, R0, -UR6 ;  /* 0x8000000605007e24 */ /* 0x000fe8000f8e0200 */
[----:B------:R-:W-:Y:S05]  /*66a0*/  IMAD.IADD R5, R0, 0x1, -R201 ;  /* 0x0000000100057824 */ /* 0x000fea00078e0ac9 */
[----:B------:R-:W-:Y:S02]  /*66b0*/  IADD3 R0, R5, c[0x0][0x32c], RZ ;  /* 0x0000cb0005007a10 */ /* 0x000fe40007ffe0ff */
[----:B------:R-:W-:Y:S02]  /*66c0*/  IMNMX R230, R230, R5, !PT ;  /* 0x00000005e6e67217 */ /* 0x000fe40007800200 */
[----:B------:R-:W-:Y:S02]  /*66d0*/  IMNMX R231, R231, R0, PT ;  /* 0x00000000e7e77217 */ /* 0x000fe40003800200 */
.L_x_806:
[----:B--234-:R-:W-:Y:S01]  /*66e0*/  UISETP.GT.AND UP0, UPT, UR17, -0x1, UPT ;  /* 0xffffffff1100788c */ /* 0x01cfe2000bf04270 */
[----:B------:R-:W2:Y:S05]  /*66f0*/  SHFL.IDX PT, R6, R232, 0x1, 0x1c1f ;  /* 0x003c1f00e8067f89 */ /* 0x000eaa00000e0000 */
[----:B------:R-:W-:Y:S04]  /*6700*/  PLOP3.LUT P0, PT, PT, PT, UP0, 0x80, 0x0 ;  /* 0x000000000000781c */ /* 0x000fe80003f0f008 */
[C---:B------:R-:W-:Y:S02]  /*6710*/  ISETP.GT.AND P4, PT, R230.reuse, 0x1, P0 ;  /* 0x00000001e600780c */ /* 0x040fe40000784270 */
[C---:B------:R-:W-:Y:S02]  /*6720*/  ISETP.GT.AND P5, PT, R230.reuse, RZ, P0 ;  /* 0x000000ffe600720c */ /* 0x040fe400007a4270 */
[C---:B------:R-:W-:Y:S02]  /*6730*/  ISETP.LT.OR P4, PT, R231.reuse, 0x2, P4 ;  /* 0x00000002e700780c */ /* 0x040fe40002781670 */
[----:B------:R-:W-:Y:S02]  /*6740*/  ISETP.GT.AND P6, PT, R230, 0x8, P0 ;  /* 0x00000008e600780c */ /* 0x000fe400007c4270 */
[----:B------:R-:W-:Y:S02]  /*6750*/  FSEL R9, R168, -INF , !P4 ;  /* 0xff800000a8097808 */ /* 0x000fe40006000000 */
[----:B------:R-:W-:Y:S02]  /*6760*/  ISETP.GT.AND P4, PT, R230, 0x10, P0 ;  /* 0x00000010e600780c */ /* 0x000fe40000784270 */
[C---:B------:R-:W-:Y:S02]  /*6770*/  ISETP.LT.OR P5, PT, R231.reuse, 0x1, P5 ;  /* 0x00000001e700780c */ /* 0x040fe40002fa1670 */
[----:B------:R-:W-:Y:S01]  /*6780*/  ISETP.LT.OR P6, PT, R231, 0x9, P6 ;  /* 0x00000009e700780c */ /* 0x000fe200037c1670 */
[--C-:B--2---:R-:W-:Y:S01]  /*6790*/  IMAD.IADD R0, R229, 0x1, R6.reuse ;  /* 0x00000001e5007824 */ /* 0x104fe200078e0206 */
[----:B------:R-:W-:Y:S01]  /*67a0*/  ISETP.LT.OR P4, PT, R231, 0x11, P4 ;  /* 0x00000011e700780c */ /* 0x000fe20002781670 */
[----:B------:R-:W-:Y:S01]  /*67b0*/  IMAD.IADD R4, R228, 0x1, R6 ;  /* 0x00000001e4047824 */ /* 0x000fe200078e0206 */
[----:B------:R-:W-:Y:S02]  /*67c0*/  FSEL R11, R166, -INF , !P5 ;  /* 0xff800000a60b7808 */ /* 0x000fe40006800000 */
[C---:B------:R-:W-:Y:S02]  /*67d0*/  ISETP.GT.AND P5, PT, R230.reuse, 0x9, P0 ;  /* 0x00000009e600780c */ /* 0x040fe400007a4270 */
[----:B-1----:R-:W-:Y:S02]  /*67e0*/  FSEL R5, R169, -INF , !P6 ;  /* 0xff800000a9057808 */ /* 0x002fe40007000000 */
[----:B------:R-:W-:Y:S02]  /*67f0*/  FSEL R169, R181, -INF , !P4 ;  /* 0xff800000b5a97808 */ /* 0x000fe40006000000 */
[C---:B------:R-:W-:Y:S02]  /*6800*/  ISETP.GT.AND P4, PT, R230.reuse, 0x19, P0 ;  /* 0x00000019e600780c */ /* 0x040fe40000784270 */
[C---:B------:R-:W-:Y:S02]  /*6810*/  ISETP.LT.OR P5, PT, R231.reuse, 0xa, P5 ;  /* 0x0000000ae700780c */ /* 0x040fe40002fa1670 */
[----:B------:R-:W-:Y:S02]  /*6820*/  ISETP.LT.OR P4, PT, R231, 0x1a, P4 ;  /* 0x0000001ae700780c */ /* 0x000fe40002781670 */
        /* <DEDUP_REMOVED lines=48> */
.L_x_812:
[----:B------:R-:W-:Y:S04]  /*6b30*/  MOV R6, c[0x0][0x32c] ;  /* 0x0000cb0000067a02 */ /* 0x000fe80000000f00 */
[----:B------:R-:W-:Y:S11]  /*6b40*/  ISETP.NE.AND P4, PT, R6, 0x1, PT ;  /* 0x000000010600780c */ /* 0x000ff60003f85270 */
[----:B------:R-:W-:Y:S02]  /*6b50*/  @!UPT UIADD3 URZ, URZ, URZ, URZ ;  /* 0x0000003f3f3ff290 */ /* 0x000fe4000fffe03f */
[----:B------:R-:W-:Y:S05]  /*6b60*/  @P4 IMAD.HI.U32 R6, R13, c[0x0][0x330], RZ ;  /* 0x0000cc000d064a27 */ /* 0x000fea00078e00ff */
[----:B------:R-:W-:Y:S02]  /*6b70*/  @P4 SHF.R.U32.HI R13, RZ, c[0x0][0x334], R6 ;  /* 0x0000cd00ff0d4a19 */ /* 0x000fe40000011606 */
.L_x_813:
[----:B------:R-:W-:Y:S05]  /*6b80*/  BSYNC B0 ;  /* 0x0000000000007941 */ /* 0x000fea0003800000 */
.L_x_811:
[----:B------:R-:W-:Y:S04]  /*6b90*/  IMAD.MOV.U32 R6, RZ, RZ, c[0x0][0x32c] ;  /* 0x0000cb00ff067624 */ /* 0x000fe800078e00ff */
[----:B------:R-:W-:Y:S04]  /*6ba0*/  IMAD R6, R13, R6, -UR6 ;  /* 0x800000060d067e24 */ /* 0x000fe8000f8e0206 */
[----:B------:R-:W-:Y:S05]  /*6bb0*/  IMAD.IADD R15, R6, 0x1, -R201 ;  /* 0x00000001060f7824 */ /* 0x000fea00078e0ac9 */
[----:B------:R-:W-:Y:S02]  /*6bc0*/  IADD3 R13, R15, c[0x0][0x32c], RZ ;  /* 0x0000cb000f0d7a10 */ /* 0x000fe40007ffe0ff */
[----:B------:R-:W-:Y:S02]  /*6bd0*/  IMNMX R4, R4, R15, !PT ;  /* 0x0000000f04047217 */ /* 0x000fe40007800200 */
[----:B------:R-:W-:Y:S02]  /*6be0*/  IMNMX R0, R0, R13, PT ;  /* 0x0000000d00007217 */ /* 0x000fe40003800200 */
.L_x_810:
[----:B------:R-:W-:Y:S01]  /*6bf0*/  FMNMX.FTZ R6, R11, R132, !PT ;  /* 0x000000840b067209 */ /* 0x000fe20007810000 */
[----:B------:R-:W-:Y:S04]  /*6c00*/  DEPBAR.LE SB0, 0x2 ;  /* 0x000080800000791a */ /* 0x000fe80000000000 */
[----:B------:R-:W-:Y:S01]  /*6c10*/  FMNMX.FTZ R6, R9, R6, !PT ;  /* 0x0000000609067209 */ /* 0x000fe20007810000 */
[----:B------:R-:W-:Y:S01]  /*6c20*/  BAR.SYNC.DEFER_BLOCKING 0x0 ;  /* 0x0000000000007b1d */ /* 0x000fe20000010000 */
[C---:B------:R-:W-:Y:S01]  /*6c30*/  ISETP.GT.AND P6, PT, R4.reuse, RZ, P0 ;  /* 0x000000ff0400720c */ /* 0x040fe200007c4270 */
[----:B------:R-:W-:Y:S01]  /*6c40*/  UIADD3 UR22, UR17, -0x2, URZ ;  /* 0xfffffffe11167890 */ /* 0x000fe2000fffe03f */
[----:B------:R-:W-:Y:S02]  /*6c50*/  FMNMX.FTZ R6, R5, R6, !PT ;  /* 0x0000000605067209 */ /* 0x000fe40007810000 */
[----:B------:R-:W-:Y:S01]  /*6c60*/  ISETP.GT.AND P5, PT, R4, 0x1, P0 ;  /* 0x000000010400780c */ /* 0x000fe200007a4270 */
[----:B------:R-:W-:Y:S01]  /*6c70*/  UISETP.GE.AND UP1, UPT, UR22, UR10, UPT ;  /* 0x0000000a1600728c */ /* 0x000fe2000bf26270 */
[----:B------:R-:W-:Y:S02]  /*6c80*/  FMNMX.FTZ R6, R7, R6, !PT ;  /* 0x0000000607067209 */ /* 0x000fe40007810000 */
[----:B------:R-:W-:Y:S02]  /*6c90*/  ISETP.LT.OR P6, PT, R0, 0x1, P6 ;  /* 0x000000010000780c */ /* 0x000fe400037c1670 */
[----:B------:R-:W-:Y:S02]  /*6ca0*/  FMNMX.FTZ R6, R169, R6, !PT ;  /* 0x00000006a9067209 */ /* 0x000fe40007810000 */
[----:B------:R-:W-:Y:S02]  /*6cb0*/  FSEL R10, R2, -INF , !P6 ;  /* 0xff800000020a7808 */ /* 0x000fe40007000000 */
[----:B------:R-:W-:Y:S02]  /*6cc0*/  ISETP.GT.AND P4, PT, R4, 0x8, P0 ;  /* 0x000000080400780c */ /* 0x000fe40000784270 */
[----:B------:R-:W-:Y:S01]  /*6cd0*/  ISETP.LT.OR P5, PT, R0, 0x2, P5 ;  /* 0x000000020000780c */ /* 0x000fe20002fa1670 */
[----:B------:R-:W-:Y:S01]  /*6ce0*/  @UP1 USHF.R.S32.HI UR23, URZ, 0x1f, UR22 ;  /* 0x0000001f3f171899 */ /* 0x000fe20008011416 */
[----:B------:R-:W-:Y:S02]  /*6cf0*/  FMNMX.FTZ R6, R171, R6, !PT ;  /* 0x00000006ab067209 */ /* 0x000fe40007810000 */
[----:B------:R-:W-:Y:S02]  /*6d00*/  FMNMX.FTZ R13, R10, R3, !PT ;  /* 0x000000030a0d7209 */ /* 0x000fe40007810000 */
[----:B------:R-:W-:Y:S01]  /*6d10*/  ISETP.GT.AND P6, PT, R4, 0x9, P0 ;  /* 0x000000090400780c */ /* 0x000fe200007c4270 */
[----:B------:R-:W-:Y:S01]  /*6d20*/  LDSM.16.MT88.4 R28, [R134+UR4+0x100] ;  /* 0x00010004861c783b */ /* 0x000fe20008004200 */
[----:B------:R-:W-:Y:S01]  /*6d30*/  ISETP.LT.OR P4, PT, R0, 0x9, P4 ;  /* 0x000000090000780c */ /* 0x000fe20002781670 */
[----:B------:R-:W-:Y:S01]  /*6d40*/  ULDC.64 UR6, c[0x0][0x1e0] ;  /* 0x0000780000067ab9 */ /* 0x000fe20000000a00 */
[----:B------:R-:W-:Y:S02]  /*6d50*/  FSEL R164, R164, -INF , !P5 ;  /* 0xff800000a4a47808 */ /* 0x000fe40006800000 */
[----:B------:R-:W-:Y:S02]  /*6d60*/  FMNMX.FTZ R6, R143, R6, !PT ;  /* 0x000000068f067209 */ /* 0x000fe40007810000 */
[----:B------:R-:W-:Y:S01]  /*6d70*/  FSEL R8, R165, -INF , !P4 ;  /* 0xff800000a5087808 */ /* 0x000fe20006000000 */
[----:B------:R-:W-:Y:S01]  /*6d80*/  @UP1 UIMAD UR23, UR23, UR6, URZ ;  /* 0x00000006171712a4 */ /* 0x000fe2000f8e023f */
[----:B------:R-:W-:Y:S01]  /*6d90*/  ISETP.GT.AND P5, PT, R4, 0x10, P0 ;  /* 0x000000100400780c */ /* 0x000fe200007a4270 */
[----:B------:R-:W-:Y:S01]  /*6da0*/  @UP1 UIMAD.WIDE.U32 UR24, UR22, UR6, URZ ;  /* 0x00000006161812a5 */ /* 0x000fe2000f8e003f */
[----:B------:R-:W-:Y:S01]  /*6db0*/  ISETP.LT.OR P6, PT, R0, 0xa, P6 ;  /* 0x0000000a0000780c */ /* 0x000fe200037c1670 */
[----:B------:R-:W-:Y:S01]  /*6dc0*/  @UP1 UIMAD UR23, UR22, UR7, UR23 ;  /* 0x00000007161712a4 */ /* 0x000fe2000f8e0217 */
[----:B------:R-:W-:Y:S01]  /*6dd0*/  FMNMX.FTZ R13, R164, R13, !PT ;  /* 0x0000000da40d7209 */ /* 0x000fe20007810000 */
[----:B------:R-:W-:Y:S01]  /*6de0*/  @UP1 USHF.L.U32 UR6, UR24, 0x6, URZ ;  /* 0x0000000618061899 */ /* 0x000fe2000800063f */
[----:B------:R-:W-:Y:S01]  /*6df0*/  FMNMX.FTZ R2, R141, R6, !PT ;  /* 0x000000068d027209 */ /* 0x000fe20007810000 */
[----:B------:R-:W-:Y:S01]  /*6e00*/  @UP1 UIADD3 UR23, UR25, UR23, URZ ;  /* 0x0000001719171290 */ /* 0x000fe2000fffe03f */
[----:B------:R-:W-:Y:S01]  /*6e10*/  FSEL R6, R167, -INF , !P6 ;  /* 0xff800000a7067808 */ /* 0x000fe20007000000 */
[----:B------:R-:W-:Y:S01]  /*6e20*/  @UP1 UIADD3 UR7, UP0, UR14, UR6, URZ ;  /* 0x000000060e071290 */ /* 0x000fe2000ff1e03f */
[----:B------:R-:W-:Y:S01]  /*6e30*/  FMNMX.FTZ R13, R8, R13, !PT ;  /* 0x0000000d080d7209 */ /* 0x000fe20007810000 */
[----:B------:R-:W-:Y:S01]  /*6e40*/  @UP1 USHF.L.U64.HI UR23, UR24, 0x6, UR23 ;  /* 0x0000000618171899 */ /* 0x000fe20008010217 */
[----:B------:R-:W-:Y:S02]  /*6e50*/  ISETP.GT.AND P4, PT, R4, 0x11, P0 ;  /* 0x000000110400780c */ /* 0x000fe40000784270 */
[----:B------:R-:W-:Y:S02]  /*6e60*/  ISETP.LT.OR P5, PT, R0, 0x11, P5 ;  /* 0x000000110000780c */ /* 0x000fe40002fa1670 */
[----:B------:R-:W-:Y:S02]  /*6e70*/  FMNMX.FTZ R15, R6, R13, !PT ;  /* 0x0000000d060f7209 */ /* 0x000fe40007810000 */
[----:B------:R-:W-:Y:S02]  /*6e80*/  FSEL R176, R176, -INF , !P5 ;  /* 0xff800000b0b07808 */ /* 0x000fe40006800000 */
[----:B------:R-:W-:Y:S02]  /*6e90*/  ISETP.GT.AND P6, PT, R4, 0x18, P0 ;  /* 0x000000180400780c */ /* 0x000fe400007c4270 */
[C---:B------:R-:W-:Y:S02]  /*6ea0*/  ISETP.LT.OR P4, PT, R0.reuse, 0x12, P4 ;  /* 0x000000120000780c */ /* 0x040fe40002781670 */
[----:B------:R-:W-:Y:S02]  /*6eb0*/  FMNMX.FTZ R2, R177, R2, !PT ;  /* 0x00000002b1027209 */ /* 0x000fe40007810000 */
[----:B------:R-:W-:Y:S02]  /*6ec0*/  ISETP.LT.OR P6, PT, R0, 0x19, P6 ;  /* 0x000000190000780c */ /* 0x000fe400037c1670 */
[----:B------:R-:W-:Y:S02]  /*6ed0*/  FMNMX.FTZ R15, R176, R15, !PT ;  /* 0x0000000fb00f7209 */ /* 0x000fe40007810000 */
[----:B------:R-:W-:Y:S02]  /*6ee0*/  ISETP.GT.AND P5, PT, R4, 0x19, P0 ;  /* 0x000000190400780c */ /* 0x000fe400007a4270 */
[----:B------:R-:W-:Y:S02]  /*6ef0*/  FSEL R174, R170, -INF , !P4 ;  /* 0xff800000aaae7808 */ /* 0x000fe40006000000 */
        /* <DEDUP_REMOVED lines=8> */
[----:B------:R-:W-:Y:S02]  /*6f80*/  ISETP.GT.AND P6, PT, R4, 0x21, P0 ;  /* 0x000000210400780c */ /* 0x000fe400007c4270 */
[----:B------:R-:W-:Y:S02]  /*6f90*/  ISETP.LT.OR P4, PT, R0, 0x21, P4 ;  /* 0x000000210000780c */ /* 0x000fe40002781670 */
[----:B------:R-:W-:Y:S02]  /*6fa0*/  FMNMX.FTZ R2, R155, R2, !PT ;  /* 0x000000029b027209 */ /* 0x000fe40007810000 */
[----:B------:R-:W-:Y:S02]  /*6fb0*/  FMNMX.FTZ R15, R140, R15, !PT ;  /* 0x0000000f8c0f7209 */ /* 0x000fe40007810000 */
[----:B------:R-:W-:Y:S02]  /*6fc0*/  ISETP.LT.OR P6, PT, R0, 0x22, P6 ;  /* 0x000000220000780c */ /* 0x000fe400037c1670 */
[----:B------:R-:W-:Y:S02]  /*6fd0*/  FSEL R178, R191, -INF , !P4 ;  /* 0xff800000bfb27808 */ /* 0x000fe40006000000 */
        /* <DEDUP_REMOVED lines=18> */
[----:B------:R-:W-:Y:S01]  /*7100*/  FMNMX.FTZ R15, R154, R15, !PT ;  /* 0x0000000f9a0f7209 */ /* 0x000fe20007810000 */
[----:B------:R-:W1:Y:S01]  /*7110*/  SHFL.BFLY PT, R2, R13, 0x2, 0x1f ;  /* 0x0c401f000d027f89 */ /* 0x000e6200000e0000 */
        /* <DEDUP_REMOVED lines=9> */
[----:B------:R-:W-:Y:S02]  /*71b0*/  FMNMX.FTZ R19, R146, R15, !PT ;  /* 0x0000000f92137209 */ /* 0x000fe40007810000 */
[----:B------:R-:W-:Y:S02]  /*71c0*/  FSEL R144, R175, -INF , !P0 ;  /* 0xff800000af907808 */ /* 0x000fe40004000000 */
[----:B------:R-:W-:Y:S02]  /*71d0*/  IADD3 R16, R134, UR4, RZ ;  /* 0x0000000486107c10 */ /* 0x000fe4000fffe0ff */
[----:B------:R-:W-:Y:S02]  /*71e0*/  FMNMX.FTZ R17, R144, R19, !PT ;  /* 0x0000001390117209 */ /* 0x000fe40007810000 */
[----:B-1----:R-:W-:Y:S02]  /*71f0*/  FMNMX.FTZ R4, R13, R2, !PT ;  /* 0x000000020d047209 */ /* 0x002fe40007810000 */
[----:B------:R-:W-:Y:S01]  /*7200*/  IADD3 R160, R187, R16, RZ ;  /* 0x00000010bba07210 */ /* 0x000fe20007ffe0ff */
[----:B------:R-:W1:Y:S08]  /*7210*/  SHFL.BFLY PT, R0, R17, 0x2, 0x1f ;  /* 0x0c401f0011007f89 */ /* 0x000e7000000e0000 */
[----:B------:R-:W2:Y:S01]  /*7220*/  SHFL.BFLY PT, R15, R4, 0x1, 0x1f ;  /* 0x0c201f00040f7f89 */ /* 0x000ea200000e0000 */
[----:B-1----:R-:W-:Y:S07]  /*7230*/  FMNMX.FTZ R13, R17, R0, !PT ;  /* 0x00000000110d7209 */ /* 0x002fee0007810000 */
[----:B------:R-:W1:Y:S01]  /*7240*/  SHFL.BFLY PT, R0, R13, 0x1, 0x1f ;  /* 0x0c201f000d007f89 */ /* 0x000e6200000e0000 */
[----:B--2---:R-:W-:Y:S04]  /*7250*/  FMNMX.FTZ R2, R4, R15, !PT ;  /* 0x0000000f04027209 */ /* 0x004fe80007810000 */
[C---:B------:R-:W-:Y:S01]  /*7260*/  FSETP.NEU.FTZ.AND P0, PT, R2.reuse, -INF , PT ;  /* 0xff8000000200780b */ /* 0x040fe20003f1d000 */
[----:B------:R-:W-:Y:S05]  /*7270*/  FMUL.FTZ R152, R2, c[0x0][0x2d0] ;  /* 0x0000b40002987a20 */ /* 0x000fea0000410000 */
[----:B------:R-:W-:Y:S05]  /*7280*/  FSEL R152, R152, RZ, P0 ;  /* 0x000000ff98987208 */ /* 0x000fea0000000000 */
[--C-:B------:R-:W-:Y:S01]  /*7290*/  FFMA.FTZ R162, R5, c[0x0][0x2d0], -R152.reuse ;  /* 0x0000b40005a27a23 */ /* 0x100fe20000010898 */
[----:B------:R-:W-:Y:S01]  /*72a0*/  FSEL R5, R2, RZ, P0 ;  /* 0x000000ff02057208 */ /* 0x000fe20000000000 */
[--C-:B------:R-:W-:Y:S02]  /*72b0*/  FFMA.FTZ R168, R11, c[0x0][0x2d0], -R152.reuse ;  /* 0x0000b4000ba87a23 */ /* 0x100fe40000010898 */
[----:B------:R-:W-:Y:S01]  /*72c0*/  FFMA.FTZ R167, R9, c[0x0][0x2d0], -R152 ;  /* 0x0000b40009a77a23 */ /* 0x000fe20000010898 */
[----:B-1----:R-:W-:Y:S01]  /*72d0*/  FMNMX.FTZ R0, R13, R0, !PT ;  /* 0x000000000d007209 */ /* 0x002fe20007810000 */
[----:B------:R-:W-:Y:S01]  /*72e0*/  FADD.FTZ R4, -R5, R132 ;  /* 0x0000008405047221 */ /* 0x000fe20000010100 */
[----:B------:R-:W1:Y:S01]  /*72f0*/  LDSM.16.MT88.4 R12, [R135+UR4+0x100] ;  /* 0x00010004870c783b */ /* 0x000e620008004200 */
[--C-:B------:R-:W-:Y:S01]  /*7300*/  FFMA.FTZ R163, R7, c[0x0][0x2d0], -R152.reuse ;  /* 0x0000b40007a37a23 */ /* 0x100fe20000010898 */
[C---:B------:R-:W-:Y:S01]  /*7310*/  FSETP.NEU.FTZ.AND P0, PT, R0.reuse, -INF , PT ;  /* 0xff8000000000780b */ /* 0x040fe20003f1d000 */
[----:B------:R-:W-:Y:S01]  /*7320*/  FMUL.FTZ R145, R0, c[0x0][0x2d0] ;  /* 0x0000b40000917a20 */ /* 0x000fe20000410000 */
[----:B------:R-:W-:Y:S01]  /*7330*/  MUFU.EX2 R168, R168 ;  /* 0x000000a800a87308 */ /* 0x000fe20000000800 */
[----:B------:R-:W-:Y:S01]  /*7340*/  FMUL.FTZ R132, R4, c[0x0][0x2d0] ;  /* 0x0000b40004847a20 */ /* 0x000fe20000410000 */
[----:B------:R-:W-:Y:S01]  /*7350*/  FSEL R4, R0, RZ, P0 ;  /* 0x000000ff00047208 */ /* 0x000fe20000000000 */
[--C-:B------:R-:W-:Y:S01]  /*7360*/  FFMA.FTZ R172, R141, c[0x0][0x2d0], -R152.reuse ;  /* 0x0000b4008dac7a23 */ /* 0x100fe20000010898 */
[----:B------:R-:W-:Y:S01]  /*7370*/  FSEL R145, R145, RZ, P0 ;  /* 0x000000ff91917208 */ /* 0x000fe20000000000 */
[--C-:B------:R-:W-:Y:S01]  /*7380*/  FFMA.FTZ R180, R159, c[0x0][0x2d0], -R152.reuse ;  /* 0x0000b4009fb47a23 */ /* 0x100fe20000010898 */
[----:B------:R-:W-:Y:S01]  /*7390*/  PLOP3.LUT P0, PT, PT, PT, UP1, 0x80, 0x0 ;  /* 0x000000000000781c */ /* 0x000fe20003f0f018 */
[----:B------:R-:W-:Y:S02]  /*73a0*/  FADD.FTZ R4, -R4, R3 ;  /* 0x0000000304047221 */ /* 0x000fe40000010100 */
[--C-:B------:R-:W-:Y:S01]  /*73b0*/  FFMA.FTZ R166, R10, c[0x0][0x2d0], -R145.reuse ;  /* 0x0000b4000aa67a23 */ /* 0x100fe20000010891 */
[----:B------:R-:W2:Y:S01]  /*73c0*/  MUFU.EX2 R132, R132 ;  /* 0x0000008400847308 */ /* 0x000ea20000000800 */
[--C-:B------:R-:W-:Y:S02]  /*73d0*/  FFMA.FTZ R165, R164, c[0x0][0x2d0], -R145.reuse ;  /* 0x0000b400a4a57a23 */ /* 0x100fe40000010891 */
[--C-:B------:R-:W-:Y:S02]  /*73e0*/  FFMA.FTZ R161, R8, c[0x0][0x2d0], -R145.reuse ;  /* 0x0000b40008a17a23 */ /* 0x100fe40000010891 */
[--C-:B------:R-:W-:Y:S02]  /*73f0*/  FFMA.FTZ R164, R6, c[0x0][0x2d0], -R145.reuse ;  /* 0x0000b40006a47a23 */ /* 0x100fe40000010891 */
[----:B------:R-:W-:Y:S01]  /*7400*/  FMUL.FTZ R3, R4, c[0x0][0x2d0] ;  /* 0x0000b40004037a20 */ /* 0x000fe20000410000 */
[----:B------:R-:W-:Y:S01]  /*7410*/  IADD3 R4, R135, UR4, RZ ;  /* 0x0000000487047c10 */ /* 0x000fe2000fffe0ff */
[--C-:B------:R-:W-:Y:S01]  /*7420*/  FFMA.FTZ R175, R142, c[0x0][0x2d0], -R145.reuse ;  /* 0x0000b4008eaf7a23 */ /* 0x100fe20000010891 */
[----:B------:R-:W3:Y:S01]  /*7430*/  MUFU.EX2 R167, R167 ;  /* 0x000000a700a77308 */ /* 0x000ee20000000800 */
[--C-:B------:R-:W-:Y:S01]  /*7440*/  FFMA.FTZ R179, R157, c[0x0][0x2d0], -R152.reuse ;  /* 0x0000b4009db37a23 */ /* 0x100fe20000010898 */
[----:B------:R-:W-:Y:S01]  /*7450*/  IADD3 R133, R187, R4, RZ ;  /* 0x00000004bb857210 */ /* 0x000fe20007ffe0ff */
[--C-:B------:R-:W-:Y:S02]  /*7460*/  FFMA.FTZ R182, R155, c[0x0][0x2d0], -R152.reuse ;  /* 0x0000b4009bb67a23 */ /* 0x100fe40000010898 */
[--C-:B------:R-:W-:Y:S02]  /*7470*/  FFMA.FTZ R181, R158, c[0x0][0x2d0], -R145.reuse ;  /* 0x0000b4009eb57a23 */ /* 0x100fe40000010891 */
[----:B------:R-:W4:Y:S01]  /*7480*/  LDSM.16.MT88.4 R20, [R133+0x100] ;  /* 0x000100008514783b */ /* 0x000f220000004200 */
[--C-:B------:R-:W-:Y:S02]  /*7490*/  FFMA.FTZ R183, R156, c[0x0][0x2d0], -R145.reuse ;  /* 0x0000b4009cb77a23 */ /* 0x100fe40000010891 */
[----:B------:R-:W5:Y:S01]  /*74a0*/  MUFU.EX2 R3, R3 ;  /* 0x0000000300037308 */ /* 0x000f620000000800 */
[--C-:B------:R-:W-:Y:S02]  /*74b0*/  FFMA.FTZ R218, R154, c[0x0][0x2d0], -R145.reuse ;  /* 0x0000b4009ada7a23 */ /* 0x100fe40000010891 */
[--C-:B------:R-:W-:Y:S02]  /*74c0*/  FFMA.FTZ R191, R153, c[0x0][0x2d0], -R152.reuse ;  /* 0x0000b40099bf7a23 */ /* 0x100fe40000010898 */
[C---:B--2---:R-:W-:Y:S01]  /*74d0*/  FMUL.FTZ R4, R132.reuse, R128 ;  /* 0x0000008084047220 */ /* 0x044fe20000410000 */
[----:B------:R-:W-:Y:S01]  /*74e0*/  LDSM.16.MT88.4 R156, [R134+UR4+0x3900] ;  /* 0x00390004869c783b */ /* 0x000fe20008004200 */
        /* <DEDUP_REMOVED lines=9> */
[----:B------:R-:W2:Y:S01]  /*7580*/  MUFU.EX2 R163, R163 ;  /* 0x000000a300a37308 */ /* 0x000ea20000000800 */
[C---:B------:R-:W-:Y:S02]  /*7590*/  FMUL.FTZ R32, R132.reuse, R100 ;  /* 0x0000006484207220 */ /* 0x040fe40000410000 */
[----:B------:R-:W-:Y:S02]  /*75a0*/  FMUL.FTZ R33, R132, R101 ;  /* 0x0000006584217220 */ /* 0x000fe40000410000 */
[C---:B-----5:R-:W-:Y:S02]  /*75b0*/  FMUL.FTZ R6, R3.reuse, R130 ;  /* 0x0000008203067220 */ /* 0x060fe40000410000 */
[C---:B------:R-:W-:Y:S02]  /*75c0*/  FMUL.FTZ R7, R3.reuse, R131 ;  /* 0x0000008303077220 */ /* 0x040fe40000410000 */
[C---:B------:R-:W-:Y:S01]  /*75d0*/  FMUL.FTZ R10, R3.reuse, R126 ;  /* 0x0000007e030a7220 */ /* 0x040fe20000410000 */
[----:B------:R-:W-:Y:S01]  /*75e0*/  MUFU.EX2 R166, R166 ;  /* 0x000000a600a67308 */ /* 0x000fe20000000800 */
[C---:B------:R-:W-:Y:S01]  /*75f0*/  FMUL.FTZ R11, R3.reuse, R127 ;  /* 0x0000007f030b7220 */ /* 0x040fe20000410000 */
[----:B------:R-:W-:Y:S01]  /*7600*/  LDSM.16.MT88.4 R128, [R133+0x2900] ;  /* 0x002900008580783b */ /* 0x000fe20000004200 */
[C---:B------:R-:W-:Y:S02]  /*7610*/  FMUL.FTZ R18, R3.reuse, R118 ;  /* 0x0000007603127220 */ /* 0x040fe40000410000 */
[C---:B------:R-:W-:Y:S02]  /*7620*/  FMUL.FTZ R19, R3.reuse, R119 ;  /* 0x0000007703137220 */ /* 0x040fe40000410000 */
[C---:B------:R-:W-:Y:S02]  /*7630*/  FMUL.FTZ R26, R3.reuse, R110 ;  /* 0x0000006e031a7220 */ /* 0x040fe40000410000 */
[C---:B------:R-:W-:Y:S01]  /*7640*/  FMUL.FTZ R27, R3.reuse, R111 ;  /* 0x0000006f031b7220 */ /* 0x040fe20000410000 */
[----:B------:R-:W3:Y:S01]  /*7650*/  MUFU.EX2 R165, R165 ;  /* 0x000000a500a57308 */ /* 0x000ee20000000800 */
[C---:B------:R-:W-:Y:S01]  /*7660*/  FMUL.FTZ R34, R3.reuse, R102 ;  /* 0x0000006603227220 */ /* 0x040fe20000410000 */
[----:B------:R-:W-:Y:S01]  /*7670*/  LDSM.16.MT88.4 R108, [R160+0x2100] ;  /* 0x00210000a06c783b */ /* 0x000fe20000004200 */
[----:B------:R-:W-:Y:S01]  /*7680*/  FMUL.FTZ R35, R3, R103 ;  /* 0x0000006703237220 */ /* 0x000fe20000410000 */
[----:B--2---:R-:W-:Y:S01]  /*7690*/  F2FP.PACK_AB R138, R163, R162 ;  /* 0x000000a2a38a723e */ /* 0x004fe200000000ff */
[--C-:B------:R-:W-:Y:S02]  /*76a0*/  FFMA.FTZ R220, R151, c[0x0][0x2d0], -R152.reuse ;  /* 0x0000b40097dc7a23 */ /* 0x100fe40000010898 */
[--C-:B------:R-:W-:Y:S02]  /*76b0*/  FFMA.FTZ R217, R149, c[0x0][0x2d0], -R152.reuse ;  /* 0x0000b40095d97a23 */ /* 0x100fe40000010898 */
[--C-:B------:R-:W-:Y:S01]  /*76c0*/  FFMA.FTZ R219, R150, c[0x0][0x2d0], -R145.reuse ;  /* 0x0000b40096db7a23 */ /* 0x100fe20000010891 */
[----:B------:R-:W-:Y:S01]  /*76d0*/  MUFU.EX2 R161, R161 ;  /* 0x000000a100a17308 */ /* 0x000fe20000000800 */
[----:B------:R-:W-:Y:S01]  /*76e0*/  LDSM.16.MT88.4 R100, [R134+UR4+0x2100] ;  /* 0x002100048664783b */ /* 0x000fe20008004200 */
[--C-:B------:R-:W-:Y:S02]  /*76f0*/  FFMA.FTZ R224, R148, c[0x0][0x2d0], -R145.reuse ;  /* 0x0000b40094e07a23 */ /* 0x100fe40000010891 */
[--C-:B------:R-:W-:Y:S02]  /*7700*/  FFMA.FTZ R221, R146, c[0x0][0x2d0], -R145.reuse ;  /* 0x0000b40092dd7a23 */ /* 0x100fe40000010891 */
[C---:B------:R-:W-:Y:S02]  /*7710*/  FMUL.FTZ R36, R132.reuse, R36 ;  /* 0x0000002484247220 */ /* 0x040fe40000410000 */
[C---:B------:R-:W-:Y:S01]  /*7720*/  FMUL.FTZ R37, R132.reuse, R37 ;  /* 0x0000002584257220 */ /* 0x040fe20000410000 */
[----:B------:R-:W-:Y:S01]  /*7730*/  LDSM.16.MT88.4 R116, [R133+0x900] ;  /* 0x000900008574783b */ /* 0x000fe20000004200 */
[----:B------:R-:W2:Y:S01]  /*7740*/  MUFU.EX2 R164, R164 ;  /* 0x000000a400a47308 */ /* 0x000ea20000000800 */
[C---:B------:R-:W-:Y:S02]  /*7750*/  FMUL.FTZ R38, R3.reuse, R38 ;  /* 0x0000002603267220 */ /* 0x040fe40000410000 */
[----:B------:R-:W-:Y:S01]  /*7760*/  FMUL.FTZ R39, R3, R39 ;  /* 0x0000002703277220 */ /* 0x000fe20000410000 */
[----:B---3--:R-:W-:Y:S01]  /*7770*/  F2FP.PACK_AB R137, R165, R166 ;  /* 0x000000a6a589723e */ /* 0x008fe200000000ff */
[C---:B------:R-:W-:Y:S02]  /*7780*/  FMUL.FTZ R40, R132.reuse, R40 ;  /* 0x0000002884287220 */ /* 0x040fe40000410000 */
[----:B------:R-:W-:Y:S01]  /*7790*/  LDSM.16.MT88.4 R124, [R135+UR4+0x2900] ;  /* 0x00290004877c783b */ /* 0x000fe20008004200 */
        /* <DEDUP_REMOVED lines=9> */
[----:B------:R-:W-:Y:S01]  /*7830*/  MUFU.EX2 R175, R175 ;  /* 0x000000af00af7308 */ /* 0x000fe20000000800 */
[----:B------:R-:W-:Y:S01]  /*7840*/  FMUL.FTZ R48, R132, R48 ;  /* 0x0000003084307220 */ /* 0x000fe20000410000 */
[----:B--2---:R-:W-:Y:S01]  /*7850*/  F2FP.PACK_AB R139, R164, R161 ;  /* 0x000000a1a48b723e */ /* 0x004fe200000000ff */
[C---:B------:R-:W-:Y:S02]  /*7860*/  FMUL.FTZ R49, R132.reuse, R49 ;  /* 0x0000003184317220 */ /* 0x040fe40000410000 */
[C---:B------:R-:W-:Y:S02]  /*7870*/  FMUL.FTZ R50, R3.reuse, R50 ;  /* 0x0000003203327220 */ /* 0x040fe40000410000 */
[C---:B------:R-:W-:Y:S02]  /*7880*/  FMUL.FTZ R51, R3.reuse, R51 ;  /* 0x0000003303337220 */ /* 0x040fe40000410000 */
[C---:B-1----:R-:W-:Y:S01]  /*7890*/  HMMA.16816.F32 R4, R136.reuse, R12, R4 ;  /* 0x0000000c8804723c */ /* 0x042fe20000001804 */
[----:B------:R-:W-:Y:S04]  /*78a0*/  MUFU.EX2 R180, R180 ;  /* 0x000000b400b47308 */ /* 0x000fe80000000800 */
[C---:B------:R-:W-:Y:S02]  /*78b0*/  FMUL.FTZ R52, R132.reuse, R52 ;  /* 0x0000003484347220 */ /* 0x040fe40000410000 */
[C---:B------:R-:W-:Y:S01]  /*78c0*/  FMUL.FTZ R12, R132.reuse, R120 ;  /* 0x00000078840c7220 */ /* 0x040fe20000410000 */
[C---:B------:R-:W-:Y:S03]  /*78d0*/  HMMA.16816.F32 R8, R136.reuse, R14, R8 ;  /* 0x0000000e8808723c */ /* 0x040fe60000001808 */
[----:B------:R-:W-:Y:S01]  /*78e0*/  MUFU.EX2 R179, R179 ;  /* 0x000000b300b37308 */ /* 0x000fe20000000800 */
[C---:B------:R-:W-:Y:S02]  /*78f0*/  FMUL.FTZ R13, R132.reuse, R121 ;  /* 0x00000079840d7220 */ /* 0x040fe40000410000 */
[C---:B------:R-:W-:Y:S02]  /*7900*/  FMUL.FTZ R53, R132.reuse, R53 ;  /* 0x0000003584357220 */ /* 0x040fe40000410000 */
[C---:B------:R-:W-:Y:S04]  /*7910*/  FMUL.FTZ R14, R3.reuse, R122 ;  /* 0x0000007a030e7220 */ /* 0x040fe80000410000 */
[C---:B------:R-:W-:Y:S01]  /*7920*/  FMUL.FTZ R15, R3.reuse, R123 ;  /* 0x0000007b030f7220 */ /* 0x040fe20000410000 */
[----:B------:R-:W-:Y:S01]  /*7930*/  MUFU.EX2 R182, R182 ;  /* 0x000000b600b67308 */ /* 0x000fe20000000800 */
[----:B------:R-:W1:Y:S01]  /*7940*/  LDSM.16.MT88.4 R120, [R160+0x100] ;  /* 0x00010000a078783b */ /* 0x000e620000004200 */
[C---:B------:R-:W-:Y:S02]  /*7950*/  FMUL.FTZ R54, R3.reuse, R54 ;  /* 0x0000003603367220 */ /* 0x040fe40000410000 */
[C---:B------:R-:W-:Y:S02]  /*7960*/  FMUL.FTZ R55, R3.reuse, R55 ;  /* 0x0000003703377220 */ /* 0x040fe40000410000 */
[C---:B----4-:R-:W-:Y:S03]  /*7970*/  HMMA.16816.F32 R12, R136.reuse, R20, R12 ;  /* 0x00000014880c723c */ /* 0x050fe6000000180c */
[C---:B------:R-:W-:Y:S01]  /*7980*/  FMUL.FTZ R56, R132.reuse, R56 ;  /* 0x0000003884387220 */ /* 0x040fe20000410000 */
[----:B------:R-:W-:Y:S01]  /*7990*/  MUFU.EX2 R181, R181 ;  /* 0x000000b500b57308 */ /* 0x000fe20000000800 */
[C---:B------:R-:W-:Y:S02]  /*79a0*/  FMUL.FTZ R57, R132.reuse, R57 ;  /* 0x0000003984397220 */ /* 0x040fe40000410000 */
[C---:B------:R-:W-:Y:S01]  /*79b0*/  FMUL.FTZ R20, R132.reuse, R112 ;  /* 0x0000007084147220 */ /* 0x040fe20000410000 */
[C---:B------:R-:W-:Y:S04]  /*79c0*/  HMMA.16816.F32 R16, R136.reuse, R22, R16 ;  /* 0x000000168810723c */ /* 0x040fe80000001810 */
[C---:B------:R-:W-:Y:S02]  /*79d0*/  FMUL.FTZ R21, R132.reuse, R113 ;  /* 0x0000007184157220 */ /* 0x040fe40000410000 */
[C---:B------:R-:W-:Y:S01]  /*79e0*/  FMUL.FTZ R58, R3.reuse, R58 ;  /* 0x0000003a033a7220 */ /* 0x040fe20000410000 */
[----:B------:R-:W-:Y:S01]  /*79f0*/  MUFU.EX2 R183, R183 ;  /* 0x000000b700b77308 */ /* 0x000fe20000000800 */
[C---:B------:R-:W-:Y:S04]  /*7a00*/  FMUL.FTZ R22, R3.reuse, R114 ;  /* 0x0000007203167220 */ /* 0x040fe80000410000 */
[C---:B------:R-:W-:Y:S02]  /*7a10*/  FMUL.FTZ R23, R3.reuse, R115 ;  /* 0x0000007303177220 */ /* 0x040fe40000410000 */
[----:B------:R-:W2:Y:S01]  /*7a20*/  LDSM.16.MT88.4 R112, [R135+UR4+0x2100] ;  /* 0x002100048770783b */ /* 0x000ea20008004200 */
[C---:B------:R-:W-:Y:S02]  /*7a30*/  FMUL.FTZ R59, R3.reuse, R59 ;  /* 0x0000003b033b7220 */ /* 0x040fe40000410000 */
[C---:B------:R-:W-:Y:S01]  /*7a40*/  FMUL.FTZ R60, R132.reuse, R60 ;  /* 0x0000003c843c7220 */ /* 0x040fe20000410000 */
[----:B------:R-:W-:Y:S01]  /*7a50*/  MUFU.EX2 R218, R218 ;  /* 0x000000da00da7308 */ /* 0x000fe20000000800 */
[C---:B------:R-:W-:Y:S03]  /*7a60*/  HMMA.16816.F32 R20, R136.reuse, R28, R20 ;  /* 0x0000001c8814723c */ /* 0x040fe60000001814 */
        /* <DEDUP_REMOVED lines=10> */
[----:B------:R-:W3:Y:S01]  /*7b10*/  LDSM.16.MT88.4 R104, [R133+0x2100] ;  /* 0x002100008568783b */ /* 0x000ee20000004200 */
        /* <DEDUP_REMOVED lines=12> */
[C---:B--2---:R-:W-:Y:S04]  /*7be0*/  HMMA.16816.F32 R36, R136.reuse, R112, R36 ;  /* 0x000000708824723c */ /* 0x044fe80000001824 */
[C---:B------:R-:W-:Y:S02]  /*7bf0*/  FMUL.FTZ R71, R3.reuse, R71 ;  /* 0x0000004703477220 */ /* 0x040fe40000410000 */
[C---:B------:R-:W-:Y:S01]  /*7c00*/  FMUL.FTZ R72, R132.reuse, R72 ;  /* 0x0000004884487220 */ /* 0x040fe20000410000 */
[----:B------:R-:W-:Y:S01]  /*7c10*/  MUFU.EX2 R224, R224 ;  /* 0x000000e000e07308 */ /* 0x000fe20000000800 */
[C---:B------:R-:W-:Y:S01]  /*7c20*/  HMMA.16816.F32 R40, R136.reuse, R114, R40 ;  /* 0x000000728828723c */ /* 0x040fe20000001828 */
[----:B------:R-:W-:Y:S03]  /*7c30*/  LDSM.16.MT88.4 R112, [R135+UR4+0x900] ;  /* 0x000900048770783b */ /* 0x000fe60008004200 */
[C---:B------:R-:W-:Y:S02]  /*7c40*/  FMUL.FTZ R73, R132.reuse, R73 ;  /* 0x0000004984497220 */ /* 0x040fe40000410000 */
[C---:B------:R-:W-:Y:S02]  /*7c50*/  FMUL.FTZ R74, R3.reuse, R74 ;  /* 0x0000004a034a7220 */ /* 0x040fe40000410000 */
[C---:B------:R-:W-:Y:S01]  /*7c60*/  FMUL.FTZ R75, R3.reuse, R75 ;  /* 0x0000004b034b7220 */ /* 0x040fe20000410000 */
[----:B------:R-:W-:Y:S01]  /*7c70*/  MUFU.EX2 R221, R221 ;  /* 0x000000dd00dd7308 */ /* 0x000fe20000000800 */
[C---:B---3--:R-:W-:Y:S03]  /*7c80*/  HMMA.16816.F32 R44, R136.reuse, R104, R44 ;  /* 0x00000068882c723c */ /* 0x048fe6000000182c */
[C---:B------:R-:W-:Y:S02]  /*7c90*/  FMUL.FTZ R84, R132.reuse, R84 ;  /* 0x0000005484547220 */ /* 0x040fe40000410000 */
[----:B------:R-:W-:Y:S02]  /*7ca0*/  FMUL.FTZ R85, R132, R85 ;  /* 0x0000005584557220 */ /* 0x000fe40000410000 */
[C---:B------:R-:W-:Y:S01]  /*7cb0*/  FMUL.FTZ R86, R3.reuse, R86 ;  /* 0x0000005603567220 */ /* 0x040fe20000410000 */
[C---:B------:R-:W-:Y:S01]  /*7cc0*/  HMMA.16816.F32 R48, R136.reuse, R106, R48 ;  /* 0x0000006a8830723c */ /* 0x040fe20000001830 */
[----:B------:R-:W1:Y:S03]  /*7cd0*/  LDSM.16.MT88.4 R104, [R135+UR4+0x4100] ;  /* 0x004100048768783b */ /* 0x000e660008004200 */
[----:B------:R-:W-:Y:S02]  /*7ce0*/  FMUL.FTZ R87, R3, R87 ;  /* 0x0000005703577220 */ /* 0x000fe40000410000 */
[--C-:B------:R-:W-:Y:S02]  /*7cf0*/  FFMA.FTZ R169, R169, c[0x0][0x2d0], -R152.reuse ;  /* 0x0000b400a9a97a23 */ /* 0x100fe40000010898 */
[C---:B------:R-:W-:Y:S04]  /*7d00*/  HMMA.16816.F32 R52, R136.reuse, R100, R52 ;  /* 0x000000648834723c */ /* 0x040fe80000001834 */
[--C-:B------:R-:W-:Y:S01]  /*7d10*/  FFMA.FTZ R170, R171, c[0x0][0x2d0], -R152.reuse ;  /* 0x0000b400abaa7a23 */ /* 0x100fe20000010898 */
[----:B------:R-:W-:Y:S01]  /*7d20*/  MUFU.EX2 R169, R169 ;  /* 0x000000a900a97308 */ /* 0x000fe20000000800 */
[--C-:B------:R-:W-:Y:S02]  /*7d30*/  FFMA.FTZ R171, R143, c[0x0][0x2d0], -R152.reuse ;  /* 0x0000b4008fab7a23 */ /* 0x100fe40000010898 */
[C---:B------:R-:W-:Y:S01]  /*7d40*/  HMMA.16816.F32 R56, R136.reuse, R102, R56 ;  /* 0x000000668838723c */ /* 0x040fe20000001838 */
[----:B------:R-:W2:Y:S03]  /*7d50*/  LDSM.16.MT88.4 R100, [R133+0x4100] ;  /* 0x004100008564783b */ /* 0x000ea60000004200 */
[--C-:B------:R-:W-:Y:S02]  /*7d60*/  FFMA.FTZ R173, R176, c[0x0][0x2d0], -R145.reuse ;  /* 0x0000b400b0ad7a23 */ /* 0x100fe40000010891 */
[--C-:B------:R-:W-:Y:S01]  /*7d70*/  FFMA.FTZ R176, R140, c[0x0][0x2d0], -R145.reuse ;  /* 0x0000b4008cb07a23 */ /* 0x100fe20000010891 */
[----:B------:R-:W3:Y:S01]  /*7d80*/  MUFU.EX2 R170, R170 ;  /* 0x000000aa00aa7308 */ /* 0x000ee20000000800 */
[C---:B------:R-:W-:Y:S01]  /*7d90*/  HMMA.16816.F32 R60, R136.reuse, R108, R60 ;  /* 0x0000006c883c723c */ /* 0x040fe2000000183c */
[----:B------:R-:W-:Y:S03]  /*7da0*/  LDSM.16.MT88.4 R140, [R134+UR4+0x2900] ;  /* 0x00290004868c783b */ /* 0x000fe60008004200 */
[--C-:B------:R-:W-:Y:S02]  /*7db0*/  FFMA.FTZ R174, R174, c[0x0][0x2d0], -R145.reuse ;  /* 0x0000b400aeae7a23 */ /* 0x100fe40000010891 */
[C---:B------:R-:W-:Y:S02]  /*7dc0*/  FMUL.FTZ R88, R132.reuse, R88 ;  /* 0x0000005884587220 */ /* 0x040fe40000410000 */
[C---:B------:R-:W-:Y:S01]  /*7dd0*/  HMMA.16816.F32 R64, R136.reuse, R110, R64 ;  /* 0x0000006e8840723c */ /* 0x040fe20000001840 */
[----:B------:R-:W4:Y:S01]  /*7de0*/  LDSM.16.MT88.4 R108, [R134+UR4+0x4100] ;  /* 0x00410004866c783b */ /* 0x000f220008004200 */
[----:B------:R-:W-:Y:S02]  /*7df0*/  MUFU.EX2 R171, R171 ;  /* 0x000000ab00ab7308 */ /* 0x000fe40000000800 */
[C---:B------:R-:W-:Y:S02]  /*7e00*/  FMUL.FTZ R89, R132.reuse, R89 ;  /* 0x0000005984597220 */ /* 0x040fe40000410000 */
[C---:B------:R-:W-:Y:S02]  /*7e10*/  FMUL.FTZ R90, R3.reuse, R90 ;  /* 0x0000005a035a7220 */ /* 0x040fe40000410000 */
        /* <DEDUP_REMOVED lines=10> */
[----:B------:R-:W5:Y:S01]  /*7ec0*/  MUFU.EX2 R174, R174 ;  /* 0x000000ae00ae7308 */ /* 0x000f620000000800 */
[C---:B------:R-:W-:Y:S04]  /*7ed0*/  FMUL.FTZ R79, R3.reuse, R79 ;  /* 0x0000004f034f7220 */ /* 0x040fe80000410000 */
[C---:B------:R-:W-:Y:S02]  /*7ee0*/  FMUL.FTZ R77, R132.reuse, R77 ;  /* 0x0000004d844d7220 */ /* 0x040fe40000410000 */
[C---:B------:R-:W-:Y:S02]  /*7ef0*/  FMUL.FTZ R95, R3.reuse, R95 ;  /* 0x0000005f035f7220 */ /* 0x040fe40000410000 */
[C---:B------:R-:W-:Y:S01]  /*7f00*/  FMUL.FTZ R96, R132.reuse, R96 ;  /* 0x0000006084607220 */ /* 0x040fe20000410000 */
[----:B------:R-:W1:Y:S01]  /*7f10*/  MUFU.EX2 R176, R176 ;  /* 0x000000b000b07308 */ /* 0x000e620000000800 */
[C---:B------:R-:W-:Y:S01]  /*7f20*/  FMUL.FTZ R97, R132.reuse, R97 ;  /* 0x0000006184617220 */ /* 0x040fe20000410000 */
[C---:B--2---:R-:W-:Y:S03]  /*7f30*/  HMMA.16816.F32 R76, R136.reuse, R100, R76 ;  /* 0x00000064884c723c */ /* 0x044fe6000000184c */
[C---:B------:R-:W-:Y:S02]  /*7f40*/  FMUL.FTZ R82, R3.reuse, R82 ;  /* 0x0000005203527220 */ /* 0x040fe40000410000 */
[----:B------:R-:W-:Y:S02]  /*7f50*/  FMUL.FTZ R80, R132, R80 ;  /* 0x0000005084507220 */ /* 0x000fe40000410000 */
[C---:B------:R-:W-:Y:S01]  /*7f60*/  FMUL.FTZ R83, R3.reuse, R83 ;  /* 0x0000005303537220 */ /* 0x040fe20000410000 */
[----:B---3--:R-:W-:Y:S01]  /*7f70*/  F2FP.PACK_AB R100, R170, R169 ;  /* 0x000000a9aa64723e */ /* 0x008fe200000000ff */
[----:B------:R-:W-:Y:S03]  /*7f80*/  FMUL.FTZ R81, R132, R81 ;  /* 0x0000005184517220 */ /* 0x000fe60000410000 */
[C---:B------:R-:W-:Y:S01]  /*7f90*/  FMUL.FTZ R98, R3.reuse, R98 ;  /* 0x0000006203627220 */ /* 0x040fe20000410000 */
[----:B-----5:R-:W-:Y:S01]  /*7fa0*/  F2FP.PACK_AB R101, R174, R173 ;  /* 0x000000adae65723e */ /* 0x020fe200000000ff */
[----:B------:R-:W-:Y:S02]  /*7fb0*/  FMUL.FTZ R99, R3, R99 ;  /* 0x0000006303637220 */ /* 0x000fe40000410000 */
[C---:B------:R-:W-:Y:S03]  /*7fc0*/  HMMA.16816.F32 R80, R136.reuse, R102, R80 ;  /* 0x000000668850723c */ /* 0x040fe60000001850 */
[--C-:B------:R-:W-:Y:S02]  /*7fd0*/  FFMA.FTZ R177, R177, c[0x0][0x2d0], -R152.reuse ;  /* 0x0000b400b1b17a23 */ /* 0x100fe40000010898 */
[----:B------:R-:W-:Y:S02]  /*7fe0*/  FFMA.FTZ R152, R147, c[0x0][0x2d0], -R152 ;  /* 0x0000b40093987a23 */ /* 0x000fe40000010898 */
[----:B------:R-:W-:Y:S01]  /*7ff0*/  F2FP.PACK_AB R102, R172, R171 ;  /* 0x000000abac66723e */ /* 0x000fe200000000ff */
[C---:B----4-:R-:W-:Y:S01]  /*8000*/  HMMA.16816.F32 R84, R136.reuse, R108, R84 ;  /* 0x0000006c8854723c */ /* 0x050fe20000001854 */
[----:B------:R2:W3:Y:S03]  /*8010*/  MUFU.EX2 R222, R152 ;  /* 0x0000009800de7308 */ /* 0x0004e60000000800 */
[----:B-1----:R-:W-:Y:S01]  /*8020*/  F2FP.PACK_AB R103, R176, R175 ;  /* 0x000000afb067723e */ /* 0x002fe200000000ff */
[--C-:B------:R-:W-:Y:S02]  /*8030*/  FFMA.FTZ R178, R178, c[0x0][0x2d0], -R145.reuse ;  /* 0x0000b400b2b27a23 */ /* 0x100fe40000010891 */
[----:B------:R-:W-:Y:S01]  /*8040*/  FFMA.FTZ R145, R144, c[0x0][0x2d0], -R145 ;  /* 0x0000b40090917a23 */ /* 0x000fe20000010891 */
[C---:B------:R-:W-:Y:S01]  /*8050*/  HMMA.16816.F32 R88, R136.reuse, R110, R88 ;  /* 0x0000006e8858723c */ /* 0x040fe20000001858 */
[----:B------:R-:W1:Y:S02]  /*8060*/  LDSM.16.MT88.4 R108, [R134+UR4+0x900] ;  /* 0x00090004866c783b */ /* 0x000e640008004200 */
[----:B------:R-:W4:Y:S01]  /*8070*/  MUFU.EX2 R226, R145 ;  /* 0x0000009100e27308 */ /* 0x000f220000000800 */
[----:B------:R-:W-:Y:S02]  /*8080*/  FFMA.FTZ R166, R3, R206, R166 ;  /* 0x000000ce03a67223 */ /* 0x000fe400000100a6 */
[----:B------:R-:W-:Y:S01]  /*8090*/  FFMA.FTZ R168, R132, R205, R168 ;  /* 0x000000cd84a87223 */ /* 0x000fe200000100a8 */
[----:B------:R-:W-:Y:S01]  /*80a0*/  MOV R132, R2 ;  /* 0x0000000200847202 */ /* 0x000fe20000000f00 */
[C---:B------:R-:W-:Y:S04]  /*80b0*/  HMMA.16816.F32 R92, R136.reuse, R104, R92 ;  /* 0x00000068885c723c */ /* 0x040fe8000000185c */
[----:B------:R-:W-:Y:S01]  /*80c0*/  FADD.FTZ R167, R167, R168 ;  /* 0x000000a8a7a77221 */ /* 0x000fe20000010000 */
[----:B------:R-:W5:Y:S01]  /*80d0*/  MUFU.EX2 R177, R177 ;  /* 0x000000b100b17308 */ /* 0x000f620000000800 */
[----:B------:R-:W-:Y:S02]  /*80e0*/  FADD.FTZ R166, R165, R166 ;  /* 0x000000a6a5a67221 */ /* 0x000fe40000010000 */
[----:B------:R-:W-:Y:S01]  /*80f0*/  HMMA.16816.F32 R96, R136, R106, R96 ;  /* 0x0000006a8860723c */ /* 0x000fe20000001860 */
[----:B------:R-:W5:Y:S03]  /*8100*/  LDSM.16.MT88.4 R104, [R160+0x2900] ;  /* 0x00290000a068783b */ /* 0x000f660000004200 */
[----:B------:R-:W-:Y:S03]  /*8110*/  FADD.FTZ R161, R161, R166 ;  /* 0x000000a6a1a17221 */ /* 0x000fe60000010000 */
[----:B------:R-:W-:Y:S01]  /*8120*/  F2FP.PACK_AB R136, R220, R191 ;  /* 0x000000bfdc88723e */ /* 0x000fe200000000ff */
[C---:B------:R-:W-:Y:S01]  /*8130*/  HMMA.16816.F32 R4, R100.reuse, R112, R4 ;  /* 0x000000706404723c */ /* 0x040fe20000001804 */
[----:B--2---:R-:W-:Y:S01]  /*8140*/  LDSM.16.MT88.4 R152, [R133+0x3900] ;  /* 0x003900008598783b */ /* 0x004fe20000004200 */
[----:B------:R-:W2:Y:S03]  /*8150*/  MUFU.EX2 R178, R178 ;  /* 0x000000b200b27308 */ /* 0x000ea60000000800 */
[----:B---3--:R-:W-:Y:S01]  /*8160*/  F2FP.PACK_AB R138, R222, R217 ;  /* 0x000000d9de8a723e */ /* 0x008fe200000000ff */
[----:B------:R-:W-:Y:S01]  /*8170*/  FADD.FTZ R164, R164, R161 ;  /* 0x000000a1a4a47221 */ /* 0x000fe20000010000 */
[----:B------:R-:W-:Y:S01]  /*8180*/  F2FP.PACK_AB R137, R224, R219 ;  /* 0x000000dbe089723e */ /* 0x000fe200000000ff */
[C---:B------:R-:W-:Y:S01]  /*8190*/  HMMA.16816.F32 R8, R100.reuse, R114, R8 ;  /* 0x000000726408723c */ /* 0x040fe20000001808 */
[----:B------:R-:W-:Y:S03]  /*81a0*/  LDSM.16.MT88.4 R112, [R133+0x4900] ;  /* 0x004900008570783b */ /* 0x000fe60000004200 */
[----:B----4-:R-:W-:Y:S01]  /*81b0*/  F2FP.PACK_AB R139, R226, R221 ;  /* 0x000000dde28b723e */ /* 0x010fe200000000ff */
[----:B------:R-:W-:Y:S03]  /*81c0*/  FADD.FTZ R173, R173, R164 ;  /* 0x000000a4adad7221 */ /* 0x000fe60000010000 */
[C---:B------:R-:W-:Y:S01]  /*81d0*/  HMMA.16816.F32 R12, R100.reuse, R116, R12 ;  /* 0x00000074640c723c */ /* 0x040fe2000000180c */
[----:B------:R-:W-:Y:S03]  /*81e0*/  LDSM.16.MT88.4 R144, [R160+0x1900] ;  /* 0x00190000a090783b */ /* 0x000fe60000004200 */
[----:B------:R-:W-:Y:S04]  /*81f0*/  FADD.FTZ R174, R174, R173 ;  /* 0x000000adaeae7221 */ /* 0x000fe80000010000 */
[C---:B------:R-:W-:Y:S01]  /*8200*/  HMMA.16816.F32 R16, R100.reuse, R118, R16 ;  /* 0x000000766410723c */ /* 0x040fe20000001810 */
[----:B------:R-:W-:Y:S03]  /*8210*/  LDSM.16.MT88.4 R116, [R134+UR4+0x4900] ;  /* 0x004900048674783b */ /* 0x000fe60008004200 */
[----:B------:R-:W-:Y:S04]  /*8220*/  FADD.FTZ R175, R175, R174 ;  /* 0x000000aeafaf7221 */ /* 0x000fe80000010000 */
[C---:B-1----:R-:W-:Y:S04]  /*8230*/  HMMA.16816.F32 R20, R100.reuse, R108, R20 ;  /* 0x0000006c6414723c */ /* 0x042fe80000001814 */
[----:B------:R-:W-:Y:S04]  /*8240*/  FADD.FTZ R175, R176, R175 ;  /* 0x000000afb0af7221 */ /* 0x000fe80000010000 */
[C---:B------:R-:W-:Y:S01]  /*8250*/  HMMA.16816.F32 R24, R100.reuse, R110, R24 ;  /* 0x0000006e6418723c */ /* 0x040fe20000001818 */
[----:B------:R-:W1:Y:S07]  /*8260*/  LDSM.16.MT88.4 R108, [R135+UR4+0x4900] ;  /* 0x00490004876c783b */ /* 0x000e6e0008004200 */
[C---:B------:R-:W-:Y:S08]  /*8270*/  HMMA.16816.F32 R28, R100.reuse, R120, R28 ;  /* 0x00000078641c723c */ /* 0x040ff0000000181c */
[C---:B------:R-:W-:Y:S01]  /*8280*/  HMMA.16816.F32 R32, R100.reuse, R122, R32 ;  /* 0x0000007a6420723c */ /* 0x040fe20000001820 */
[----:B------:R-:W-:Y:S07]  /*8290*/  LDSM.16.MT88.4 R120, [R133+0x1100] ;  /* 0x001100008578783b */ /* 0x000fee0000004200 */
[C---:B------:R-:W-:Y:S08]  /*82a0*/  HMMA.16816.F32 R36, R100.reuse, R124, R36 ;  /* 0x0000007c6424723c */ /* 0x040ff00000001824 */
[C---:B------:R-:W-:Y:S01]  /*82b0*/  HMMA.16816.F32 R40, R100.reuse, R126, R40 ;  /* 0x0000007e6428723c */ /* 0x040fe20000001828 */
[----:B------:R-:W-:Y:S07]  /*82c0*/  LDSM.16.MT88.4 R124, [R160+0x1100] ;  /* 0x00110000a07c783b */ /* 0x000fee0000004200 */
[C---:B------:R-:W-:Y:S08]  /*82d0*/  HMMA.16816.F32 R44, R100.reuse, R128, R44 ;  /* 0x00000080642c723c */ /* 0x040ff0000000182c */
[C---:B------:R-:W-:Y:S08]  /*82e0*/  HMMA.16816.F32 R48, R100.reuse, R130, R48 ;  /* 0x000000826430723c */ /* 0x040ff00000001830 */
[C---:B------:R-:W-:Y:S08]  /*82f0*/  HMMA.16816.F32 R52, R100.reuse, R140, R52 ;  /* 0x0000008c6434723c */ /* 0x040ff00000001834 */
[C---:B------:R-:W-:Y:S01]  /*8300*/  HMMA.16816.F32 R56, R100.reuse, R142, R56 ;  /* 0x0000008e6438723c */ /* 0x040fe20000001838 */
[----:B------:R-:W-:Y:S07]  /*8310*/  LDSM.16.MT88.4 R140, [R134+UR4+0x1900] ;  /* 0x00190004868c783b */ /* 0x000fee0008004200 */
[C---:B-----5:R-:W-:Y:S08]  /*8320*/  HMMA.16816.F32 R60, R100.reuse, R104, R60 ;  /* 0x00000068643c723c */ /* 0x060ff0000000183c */
[C---:B------:R-:W-:Y:S01]  /*8330*/  HMMA.16816.F32 R64, R100.reuse, R106, R64 ;  /* 0x0000006a6440723c */ /* 0x040fe20000001840 */
[----:B------:R-:W3:Y:S07]  /*8340*/  LDSM.16.MT88.4 R104, [R160+0x4900] ;  /* 0x00490000a068783b */ /* 0x000eee0000004200 */
[C---:B-1----:R-:W-:Y:S08]  /*8350*/  HMMA.16816.F32 R68, R100.reuse, R108, R68 ;  /* 0x0000006c6444723c */ /* 0x042ff00000001844 */
[C---:B------:R-:W-:Y:S01]  /*8360*/  HMMA.16816.F32 R72, R100.reuse, R110, R72 ;  /* 0x0000006e6448723c */ /* 0x040fe20000001848 */
[----:B------:R-:W1:Y:S07]  /*8370*/  LDSM.16.MT88.4 R108, [R135+UR4+0x1100] ;  /* 0x00110004876c783b */ /* 0x000e6e0008004200 */
[C---:B------:R-:W-:Y:S08]  /*8380*/  HMMA.16816.F32 R76, R100.reuse, R112, R76 ;  /* 0x00000070644c723c */ /* 0x040ff0000000184c */
[C---:B------:R-:W-:Y:S01]  /*8390*/  HMMA.16816.F32 R80, R100.reuse, R114, R80 ;  /* 0x000000726450723c */ /* 0x040fe20000001850 */
[----:B------:R-:W4:Y:S07]  /*83a0*/  LDSM.16.MT88.4 R112, [R134+UR4+0x1100] ;  /* 0x001100048670783b */ /* 0x000f2e0008004200 */
[C---:B------:R-:W-:Y:S08]  /*83b0*/  HMMA.16816.F32 R84, R100.reuse, R116, R84 ;  /* 0x000000746454723c */ /* 0x040ff00000001854 */
[C---:B------:R-:W-:Y:S01]  /*83c0*/  HMMA.16816.F32 R88, R100.reuse, R118, R88 ;  /* 0x000000766458723c */ /* 0x040fe20000001858 */
[----:B------:R-:W5:Y:S07]  /*83d0*/  LDSM.16.MT88.4 R116, [R135+UR4+0x3100] ;  /* 0x003100048774783b */ /* 0x000f6e0008004200 */
[C---:B---3--:R-:W-:Y:S08]  /*83e0*/  HMMA.16816.F32 R92, R100.reuse, R104, R92 ;  /* 0x00000068645c723c */ /* 0x048ff0000000185c */
[----:B------:R-:W-:Y:S01]  /*83f0*/  HMMA.16816.F32 R96, R100, R106, R96 ;  /* 0x0000006a6460723c */ /* 0x000fe20000001860 */
[----:B------:R-:W3:Y:S06]  /*8400*/  LDSM.16.MT88.4 R104, [R133+0x3100] ;  /* 0x003100008568783b */ /* 0x000eec0000004200 */
[----:B------:R-:W-:Y:S02]  /*8410*/  F2FP.PACK_AB R100, R180, R177 ;  /* 0x000000b1b464723e */ /* 0x000fe400000000ff */
[----:B------:R-:W-:Y:S03]  /*8420*/  F2FP.PACK_AB R102, R182, R179 ;  /* 0x000000b3b666723e */ /* 0x000fe600000000ff */
[C---:B--2---:R-:W-:Y:S01]  /*8430*/  F2FP.PACK_AB R101, R181.reuse, R178 ;  /* 0x000000b2b565723e */ /* 0x044fe200000000ff */
[----:B------:R-:W-:Y:S01]  /*8440*/  FADD.FTZ R178, R178, R175 ;  /* 0x000000afb2b27221 */ /* 0x000fe20000010000 */
[C---:B------:R-:W-:Y:S03]  /*8450*/  F2FP.PACK_AB R103, R218.reuse, R183 ;  /* 0x000000b7da67723e */ /* 0x040fe600000000ff */
[----:B------:R-:W-:Y:S04]  /*8460*/  FADD.FTZ R178, R181, R178 ;  /* 0x000000b2b5b27221 */ /* 0x000fe80000010000 */
[C---:B-1----:R-:W-:Y:S03]  /*8470*/  HMMA.16816.F32 R4, R100.reuse, R108, R4 ;  /* 0x0000006c6404723c */ /* 0x042fe60000001804 */
[----:B------:R-:W-:Y:S04]  /*8480*/  FADD.FTZ R183, R183, R178 ;  /* 0x000000b2b7b77221 */ /* 0x000fe80000010000 */
[----:B------:R-:W-:Y:S01]  /*8490*/  FADD.FTZ R218, R218, R183 ;  /* 0x000000b7dada7221 */ /* 0x000fe20000010000 */
[C---:B------:R-:W-:Y:S01]  /*84a0*/  HMMA.16816.F32 R8, R100.reuse, R110, R8 ;  /* 0x0000006e6408723c */ /* 0x040fe20000001808 */
[----:B------:R-:W1:Y:S03]  /*84b0*/  LDSM.16.MT88.4 R108, [R134+UR4+0x3100] ;  /* 0x00310004866c783b */ /* 0x000e660008004200 */
[----:B------:R-:W-:Y:S04]  /*84c0*/  FADD.FTZ R219, R219, R218 ;  /* 0x000000dadbdb7221 */ /* 0x000fe80000010000 */
[C---:B------:R-:W-:Y:S04]  /*84d0*/  HMMA.16816.F32 R12, R100.reuse, R120, R12 ;  /* 0x00000078640c723c */ /* 0x040fe8000000180c */
[----:B------:R-:W-:Y:S04]  /*84e0*/  FADD.FTZ R224, R224, R219 ;  /* 0x000000dbe0e07221 */ /* 0x000fe80000010000 */
[C---:B------:R-:W-:Y:S04]  /*84f0*/  HMMA.16816.F32 R16, R100.reuse, R122, R16 ;  /* 0x0000007a6410723c */ /* 0x040fe80000001810 */
[----:B------:R-:W-:Y:S04]  /*8500*/  FADD.FTZ R221, R221, R224 ;  /* 0x000000e0dddd7221 */ /* 0x000fe80000010000 */
[C---:B----4-:R-:W-:Y:S04]  /*8510*/  HMMA.16816.F32 R20, R100.reuse, R112, R20 ;  /* 0x000000706414723c */ /* 0x050fe80000001814 */
[----:B------:R-:W-:Y:S04]  /*8520*/  FADD.FTZ R206, R226, R221 ;  /* 0x000000dde2ce7221 */ /* 0x000fe80000010000 */
[C---:B------:R-:W-:Y:S01]  /*8530*/  HMMA.16816.F32 R24, R100.reuse, R114, R24 ;  /* 0x000000726418723c */ /* 0x040fe20000001818 */
[----:B------:R-:W2:Y:S07]  /*8540*/  LDSM.16.MT88.4 R112, [R160+0x3100] ;  /* 0x00310000a070783b */ /* 0x000eae0000004200 */
[C---:B------:R-:W-:Y:S08]  /*8550*/  HMMA.16816.F32 R28, R100.reuse, R124, R28 ;  /* 0x0000007c641c723c */ /* 0x040ff0000000181c */
[C---:B------:R-:W-:Y:S01]  /*8560*/  HMMA.16816.F32 R32, R100.reuse, R126, R32 ;  /* 0x0000007e6420723c */ /* 0x040fe20000001820 */
[----:B------:R-:W-:Y:S07]  /*8570*/  LDSM.16.MT88.4 R124, [R135+UR4+0x1900] ;  /* 0x00190004877c783b */ /* 0x000fee0008004200 */
[C---:B-----5:R-:W-:Y:S08]  /*8580*/  HMMA.16816.F32 R36, R100.reuse, R116, R36 ;  /* 0x000000746424723c */ /* 0x060ff00000001824 */
[C---:B------:R-:W-:Y:S01]  /*8590*/  HMMA.16816.F32 R40, R100.reuse, R118, R40 ;  /* 0x000000766428723c */ /* 0x040fe20000001828 */
[----:B------:R-:W4:Y:S07]  /*85a0*/  LDSM.16.MT88.4 R116, [R135+UR4+0x5100] ;  /* 0x005100048774783b */ /* 0x000f2e0008004200 */
[C---:B---3--:R-:W-:Y:S08]  /*85b0*/  HMMA.16816.F32 R44, R100.reuse, R104, R44 ;  /* 0x00000068642c723c */ /* 0x048ff0000000182c */
[C---:B------:R-:W-:Y:S01]  /*85c0*/  HMMA.16816.F32 R48, R100.reuse, R106, R48 ;  /* 0x0000006a6430723c */ /* 0x040fe20000001830 */
[----:B------:R-:W3:Y:S07]  /*85d0*/  LDSM.16.MT88.4 R104, [R133+0x5100] ;  /* 0x005100008568783b */ /* 0x000eee0000004200 */
[C---:B-1----:R-:W-:Y:S08]  /*85e0*/  HMMA.16816.F32 R52, R100.reuse, R108, R52 ;  /* 0x0000006c6434723c */ /* 0x042ff00000001834 */
[C---:B------:R-:W-:Y:S01]  /*85f0*/  HMMA.16816.F32 R56, R100.reuse, R110, R56 ;  /* 0x0000006e6438723c */ /* 0x040fe20000001838 */
[----:B------:R-:W1:Y:S07]  /*8600*/  LDSM.16.MT88.4 R108, [R134+UR4+0x5100] ;  /* 0x00510004866c783b */ /* 0x000e6e0008004200 */
[C---:B--2---:R-:W-:Y:S08]  /*8610*/  HMMA.16816.F32 R60, R100.reuse, R112, R60 ;  /* 0x00000070643c723c */ /* 0x044ff0000000183c */
[C---:B------:R-:W-:Y:S01]  /*8620*/  HMMA.16816.F32 R64, R100.reuse, R114, R64 ;  /* 0x000000726440723c */ /* 0x040fe20000001840 */
[----:B------:R-:W2:Y:S07]  /*8630*/  LDSM.16.MT88.4 R112, [R160+0x5100] ;  /* 0x00510000a070783b */ /* 0x000eae0000004200 */
[C---:B----4-:R-:W-:Y:S08]  /*8640*/  HMMA.16816.F32 R68, R100.reuse, R116, R68 ;  /* 0x000000746444723c */ /* 0x050ff00000001844 */
[C---:B------:R-:W-:Y:S01]  /*8650*/  HMMA.16816.F32 R72, R100.reuse, R118, R72 ;  /* 0x000000766448723c */ /* 0x040fe20000001848 */
[----:B------:R-:W4:Y:S07]  /*8660*/  LDSM.16.MT88.4 R116, [R133+0x1900] ;  /* 0x001900008574783b */ /* 0x000f2e0000004200 */
[C---:B---3--:R-:W-:Y:S08]  /*8670*/  HMMA.16816.F32 R76, R100.reuse, R104, R76 ;  /* 0x00000068644c723c */ /* 0x048ff0000000184c */
[C---:B------:R-:W-:Y:S08]  /*8680*/  HMMA.16816.F32 R80, R100.reuse, R106, R80 ;  /* 0x0000006a6450723c */ /* 0x040ff00000001850 */
[C---:B-1----:R-:W-:Y:S08]  /*8690*/  HMMA.16816.F32 R84, R100.reuse, R108, R84 ;  /* 0x0000006c6454723c */ /* 0x042ff00000001854 */
[C---:B------:R-:W-:Y:S08]  /*86a0*/  HMMA.16816.F32 R88, R100.reuse, R110, R88 ;  /* 0x0000006e6458723c */ /* 0x040ff00000001858 */
[C---:B--2---:R-:W-:Y:S08]  /*86b0*/  HMMA.16816.F32 R92, R100.reuse, R112, R92 ;  /* 0x00000070645c723c */ /* 0x044ff0000000185c */
[----:B------:R-:W-:Y:S08]  /*86c0*/  HMMA.16816.F32 R96, R100, R114, R96 ;  /* 0x000000726460723c */ /* 0x000ff00000001860 */
[C---:B------:R-:W-:Y:S01]  /*86d0*/  HMMA.16816.F32 R128, R136.reuse, R124, R4 ;  /* 0x0000007c8880723c */ /* 0x040fe20000001804 */
[----:B------:R-:W1:Y:S07]  /*86e0*/  LDSM.16.MT88.4 R4, [R160+0x3900] ;  /* 0x00390000a004783b */ /* 0x000e6e0000004200 */
[C---:B------:R-:W-:Y:S01]  /*86f0*/  HMMA.16816.F32 R124, R136.reuse, R126, R8 ;  /* 0x0000007e887c723c */ /* 0x040fe20000001808 */
[----:B------:R-:W2:Y:S07]  /*8700*/  LDSM.16.MT88.4 R8, [R135+UR4+0x5900] ;  /* 0x005900048708783b */ /* 0x000eae0008004200 */
[C---:B----4-:R-:W-:Y:S01]  /*8710*/  HMMA.16816.F32 R120, R136.reuse, R116, R12 ;  /* 0x000000748878723c */ /* 0x050fe2000000180c */
[----:B------:R-:W3:Y:S07]  /*8720*/  LDSM.16.MT88.4 R12, [R133+0x5900] ;  /* 0x00590000850c783b */ /* 0x000eee0000004200 */
[C---:B------:R-:W-:Y:S08]  /*8730*/  HMMA.16816.F32 R116, R136.reuse, R118, R16 ;  /* 0x000000768874723c */ /* 0x040ff00000001810 */
[C---:B------:R-:W-:Y:S07]  /*8740*/  HMMA.16816.F32 R112, R136.reuse, R140, R20 ;  /* 0x0000008c8870723c */ /* 0x040fee0000001814 */
[----:B------:R-:W-:Y:S01]  /*8750*/  FADD.FTZ R20, R162, R167 ;  /* 0x000000a7a2147221 */ /* 0x000fe20000010000 */
[C---:B------:R-:W-:Y:S04]  /*8760*/  HMMA.16816.F32 R108, R136.reuse, R142, R24 ;  /* 0x0000008e886c723c */ /* 0x040fe80000001818 */
[----:B------:R-:W-:Y:S04]  /*8770*/  FADD.FTZ R20, R163, R20 ;  /* 0x00000014a3147221 */ /* 0x000fe80000010000 */
[C---:B------:R-:W-:Y:S04]  /*8780*/  HMMA.16816.F32 R104, R136.reuse, R144, R28 ;  /* 0x000000908868723c */ /* 0x040fe8000000181c */
[----:B------:R-:W-:Y:S01]  /*8790*/  FADD.FTZ R169, R169, R20 ;  /* 0x00000014a9a97221 */ /* 0x000fe20000010000 */
[----:B------:R-:W-:Y:S03]  /*87a0*/  MOV R20, UR15 ;  /* 0x0000000f00147c02 */ /* 0x000fe60008000f00 */
[C---:B------:R-:W-:Y:S04]  /*87b0*/  HMMA.16816.F32 R100, R136.reuse, R146, R32 ;  /* 0x000000928864723c */ /* 0x040fe80000001820 */
[----:B------:R-:W-:Y:S02]  /*87c0*/  @P0 IMAD R25, R20, 0x3000, R193 ;  /* 0x0000300014190824 */ /* 0x000fe400078e02c1 */
[----:B------:R-:W-:Y:S02]  /*87d0*/  FADD.FTZ R170, R170, R169 ;  /* 0x000000a9aaaa7221 */ /* 0x000fe40000010000 */
        /* <DEDUP_REMOVED lines=12> */
[C---:B-1----:R-:W-:Y:S04]  /*88a0*/  HMMA.16816.F32 R60, R136.reuse, R4, R60 ;  /* 0x00000004883c723c */ /* 0x042fe8000000183c */
[----:B------:R-:W-:Y:S03]  /*88b0*/  FADD.FTZ R191, R191, R182 ;  /* 0x000000b6bfbf7221 */ /* 0x000fe60000010000 */
[----:B------:R-:W-:Y:S01]  /*88c0*/  @P0 IADD3 R4, P5, R196, UR6, RZ ;  /* 0x00000006c4040c10 */ /* 0x000fe2000ffbe0ff */
[C---:B------:R-:W-:Y:S04]  /*88d0*/  HMMA.16816.F32 R64, R136.reuse, R6, R64 ;  /* 0x000000068840723c */ /* 0x040fe80000001840 */
[----:B------:R-:W-:Y:S01]  /*88e0*/  @P0 LEA R16, P4, R4, c[0x0][0x1c8], 0x1 ;  /* 0x0000720004100a11 */ /* 0x000fe200078808ff */
[----:B------:R-:W-:Y:S01]  /*88f0*/  FADD.FTZ R220, R220, R191 ;  /* 0x000000bfdcdc7221 */ /* 0x000fe20000010000 */
[----:B------:R-:W-:Y:S02]  /*8900*/  @P0 IADD3.X R5, R203, UR23, RZ, P5, !PT ;  /* 0x00000017cb050c10 */ /* 0x000fe4000affe4ff */
[C---:B--2---:R-:W-:Y:S04]  /*8910*/  HMMA.16816.F32 R68, R136.reuse, R8, R68 ;  /* 0x000000088844723c */ /* 0x044fe80000001844 */
[----:B------:R-:W-:Y:S01]  /*8920*/  @P0 LEA.HI.X R17, R4, c[0x0][0x1cc], R5, 0x1, P4 ;  /* 0x0000730004110a11 */ /* 0x000fe200020f0c05 */
[----:B------:R-:W-:Y:S01]  /*8930*/  FADD.FTZ R205, R217, R220 ;  /* 0x000000dcd9cd7221 */ /* 0x000fe20000010000 */
[----:B------:R-:W1:Y:S01]  /*8940*/  LDSM.16.MT88.4 R4, [R134+UR4+0x5900] ;  /* 0x005900048604783b */ /* 0x000e620008004200 */
[----:B------:R-:W-:Y:S01]  /*8950*/  @P0 IADD3 R8, P5, R212, UR6, RZ ;  /* 0x00000006d4080c10 */ /* 0x000fe2000ffbe0ff */
[C---:B------:R-:W-:Y:S04]  /*8960*/  HMMA.16816.F32 R72, R136.reuse, R10, R72 ;  /* 0x0000000a8848723c */ /* 0x040fe80000001848 */
[----:B------:R-:W-:Y:S01]  /*8970*/  @P0 LEA R18, P4, R8, c[0x0][0x1c8], 0x1 ;  /* 0x0000720008120a11 */ /* 0x000fe200078808ff */
[----:B------:R-:W-:Y:S01]  /*8980*/  FADD.FTZ R205, R222, R205 ;  /* 0x000000cddecd7221 */ /* 0x000fe20000010000 */
[----:B------:R-:W-:Y:S02]  /*8990*/  @P0 IADD3.X R9, R211, UR23, RZ, P5, !PT ;  /* 0x00000017d3090c10 */ /* 0x000fe4000affe4ff */
[C---:B---3--:R-:W-:Y:S04]  /*89a0*/  HMMA.16816.F32 R76, R136.reuse, R12, R76 ;  /* 0x0000000c884c723c */ /* 0x048fe8000000184c */
[----:B------:R-:W-:Y:S02]  /*89b0*/  @P0 LEA.HI.X R19, R8, c[0x0][0x1cc], R9, 0x1, P4 ;  /* 0x0000730008130a11 */ /* 0x000fe400020f0c09 */
[----:B------:R-:W2:Y:S01]  /*89c0*/  LDSM.16.MT88.4 R8, [R160+0x5900] ;  /* 0x00590000a008783b */ /* 0x000ea20000004200 */
[----:B------:R-:W-:Y:S01]  /*89d0*/  @P0 IADD3 R3, P4, R210, UR6, RZ ;  /* 0x00000006d2030c10 */ /* 0x000fe2000ff9e0ff */
[----:B------:R-:W-:Y:S01]  /*89e0*/  @UP1 UIADD3.X UR6, UR13, UR23, URZ, UP0, !UPT ;  /* 0x000000170d061290 */ /* 0x000fe200087fe43f */
[----:B------:R-:W-:Y:S01]  /*89f0*/  @P0 IADD3 R21, P5, R196, UR7, RZ ;  /* 0x00000007c4150c10 */ /* 0x000fe2000ffbe0ff */
[C---:B------:R-:W-:Y:S01]  /*8a00*/  HMMA.16816.F32 R80, R136.reuse, R14, R80 ;  /* 0x0000000e8850723c */ /* 0x040fe20000001850 */
[----:B------:R-:W-:Y:S02]  /*8a10*/  UISETP.GT.AND UP0, UPT, UR17, UR21, UPT ;  /* 0x000000151100728c */ /* 0x000fe4000bf04270 */
[----:B------:R-:W-:Y:S01]  /*8a20*/  @P0 LEA R22, P6, R3, c[0x0][0x1c8], 0x1 ;  /* 0x0000720003160a11 */ /* 0x000fe200078c08ff */
[----:B------:R-:W-:Y:S01]  /*8a30*/  UISETP.GE.AND UP1, UPT, UR5, 0x1, UPT ;  /* 0x000000010500788c */ /* 0x000fe2000bf26270 */
[----:B------:R-:W-:Y:S01]  /*8a40*/  @P0 IADD3.X R24, R209, UR23, RZ, P4, !PT ;  /* 0x00000017d1180c10 */ /* 0x000fe2000a7fe4ff */
[----:B------:R-:W-:Y:S01]  /*8a50*/  UIADD3 UR17, UR17, -0x1, URZ ;  /* 0xffffffff11117890 */ /* 0x000fe2000fffe03f */
[----:B------:R-:W-:Y:S02]  /*8a60*/  @P0 LEA R12, P4, R21, c[0x0][0x1c8], 0x1 ;  /* 0x00007200150c0a11 */ /* 0x000fe400078808ff */
[----:B------:R-:W-:Y:S03]  /*8a70*/  @P0 IADD3.X R26, R203, UR6, RZ, P5, !PT ;  /* 0x00000006cb1a0c10 */ /* 0x000fe6000affe4ff */
[----:B------:R-:W-:Y:S02]  /*8a80*/  @P0 LEA.HI.X R23, R3, c[0x0][0x1cc], R24, 0x1, P6 ;  /* 0x0000730003170a11 */ /* 0x000fe400030f0c18 */
[----:B------:R-:W-:Y:S02]  /*8a90*/  @P0 LEA.HI.X R13, R21, c[0x0][0x1cc], R26, 0x1, P4 ;  /* 0x00007300150d0a11 */ /* 0x000fe400020f0c1a */
[----:B------:R-:W-:Y:S02]  /*8aa0*/  @P0 IADD3 R3, P4, R212, UR7, RZ ;  /* 0x00000007d4030c10 */ /* 0x000fe4000ff9e0ff */
[----:B------:R-:W-:Y:S02]  /*8ab0*/  @P0 IADD3 R21, P5, R210, UR7, RZ ;  /* 0x00000007d2150c10 */ /* 0x000fe4000ffbe0ff */
[----:B------:R-:W-:Y:S01]  /*8ac0*/  @P0 LEA R14, P6, R3, c[0x0][0x1c8], 0x1 ;  /* 0x00007200030e0a11 */ /* 0x000fe200078c08ff */
[C---:B-1----:R-:W-:Y:S03]  /*8ad0*/  HMMA.16816.F32 R84, R136.reuse, R4, R84 ;  /* 0x000000048854723c */ /* 0x042fe60000001854 */
[----:B------:R-:W-:Y:S02]  /*8ae0*/  @P0 IADD3.X R24, R211, UR6, RZ, P4, !PT ;  /* 0x00000006d3180c10 */ /* 0x000fe4000a7fe4ff */
[----:B------:R-:W-:Y:S02]  /*8af0*/  @P0 LEA R20, P4, R21, c[0x0][0x1c8], 0x1 ;  /* 0x0000720015140a11 */ /* 0x000fe400078808ff */
[----:B------:R-:W-:Y:S01]  /*8b00*/  @P0 LEA.HI.X R15, R3, c[0x0][0x1cc], R24, 0x1, P6 ;  /* 0x00007300030f0a11 */ /* 0x000fe200030f0c18 */
[C---:B------:R-:W-:Y:S04]  /*8b10*/  HMMA.16816.F32 R88, R136.reuse, R6, R88 ;  /* 0x000000068858723c */ /* 0x040fe80000001858 */
[----:B------:R-:W-:Y:S02]  /*8b20*/  @P0 SHF.L.U32 R3, R25, 0x1, RZ ;  /* 0x0000000119030819 */ /* 0x000fe400000006ff */
[----:B------:R-:W-:Y:S01]  /*8b30*/  @P0 IADD3.X R26, R209, UR6, RZ, P5, !PT ;  /* 0x00000006d11a0c10 */ /* 0x000fe2000affe4ff */
[----:B------:R-:W-:Y:S01]  /*8b40*/  UIADD3 UR6, UR5, 0x1, URZ ;  /* 0x0000000105067890 */ /* 0x000fe2000fffe03f */
[C---:B--2---:R-:W-:Y:S01]  /*8b50*/  HMMA.16816.F32 R92, R136.reuse, R8, R92 ;  /* 0x00000008885c723c */ /* 0x044fe2000000185c */
[----:B------:R-:W-:Y:S01]  /*8b60*/  @!PT LDS RZ, [RZ] ;  /* 0x00000000fffff984 */ /* 0x000fe20000000800 */
[----:B------:R-:W-:Y:S01]  /*8b70*/  @!PT LDS RZ, [RZ] ;  /* 0x00000000fffff984 */ /* 0x000fe20000000800 */
[----:B------:R-:W-:Y:S01]  /*8b80*/  @!PT LDS RZ, [RZ] ;  /* 0x00000000fffff984 */ /* 0x000fe20000000800 */
[----:B------:R1:W-:Y:S02]  /*8b90*/  @P0 LDGSTS.E.BYPASS.LTC128B.128 [R3+0xc100], [R16.64], !P3 ;  /* 0x0c10000010030fae */ /* 0x0003e4000d901d52 */
[----:B------:R-:W-:Y:S01]  /*8ba0*/  USEL UR5, UR6, URZ, !UP1 ;  /* 0x0000003f06057287 */ /* 0x000fe2000c800000 */
[----:B------:R-:W-:Y:S04]  /*8bb0*/  @P0 LEA.HI.X R21, R21, c[0x0][0x1cc], R26, 0x1, P4 ;  /* 0x0000730015150a11 */ /* 0x000fe800020f0c1a */
[----:B------:R-:W-:Y:S01]  /*8bc0*/  HMMA.16816.F32 R96, R136, R10, R96 ;  /* 0x0000000a8860723c */ /* 0x000fe20000001860 */
[----:B------:R1:W-:Y:S08]  /*8bd0*/  @P0 LDGSTS.E.BYPASS.LTC128B.128 [R3+0xe100], [R18.64], !P2 ;  /* 0x0e10000012030fae */ /* 0x0003f0000d101d52 */
[----:B------:R1:W-:Y:S08]  /*8be0*/  @P0 LDGSTS.E.BYPASS.LTC128B.128 [R3+0x10100], [R22.64], !P1 ;  /* 0x1010000016030fae */ /* 0x0003f0000c901d52 */
[----:B------:R1:W-:Y:S08]  /*8bf0*/  @P0 LDGSTS.E.BYPASS.LTC128B.128 [R3+0xd100], [R12.64], !P3 ;  /* 0x0d1000000c030fae */ /* 0x0003f0000d901d52 */
[----:B------:R1:W-:Y:S08]  /*8c00*/  @P0 LDGSTS.E.BYPASS.LTC128B.128 [R3+0xf100], [R14.64], !P2 ;  /* 0x0f1000000e030fae */ /* 0x0003f0000d101d52 */
[----:B------:R1:W-:Y:S01]  /*8c10*/  @P0 LDGSTS.E.BYPASS.LTC128B.128 [R3+0x11100], [R20.64], !P1 ;  /* 0x1110000014030fae */ /* 0x0003e2000c901d52 */
[----:B------:R-:W-:Y:S07]  /*8c20*/  PLOP3.LUT P0, PT, PT, PT, UP0, 0x80, 0x0 ;  /* 0x000000000000781c */ /* 0x000fee0003f0f008 */
[----:B------:R-:W0:Y:S01]  /*8c30*/  LDGDEPBAR ;  /* 0x00000000000079af */ /* 0x000e220000000000 */
[----:B-1----:R-:W-:Y:S05]  /*8c40*/  MOV R3, R0 ;  /* 0x0000000000037202 */ /* 0x002fea0000000f00 */
[----:B------:R-:W-:-:S05]  /*8c50*/  @P0 BRA `(.L_x_814) ;  /* 0xffffc68000000947 */ /* 0x000fca000383ffff */
.L_x_805:
[----:B------:R-:W-:Y:S01]  /*8c60*/  ULEA UR20, UR20, 0x7f, 0x7 ;  /* 0x0000007f14147891 */ /* 0x000fe2000f8e383f */
[----:B------:R-:W-:Y:S01]  /*8c70*/  PLOP3.LUT P0, PT, PT, PT, UP2, 0x40, 0x0 ;  /* 0x000000000000781c */ /* 0x000fe20003f0e828 */
[----:B------:R-:W-:-:S02]  /*8c80*/  ULDC.64 UR6, c[0x0][0x2c8] ;  /* 0x0000b20000067ab9 */ /* 0x000fc40000000a00 */
[----:B------:R-:W-:Y:S02]  /*8c90*/  UIMAD.WIDE.U32 UR8, UR20, UR6, URZ ;  /* 0x00000006140872a5 */ /* 0x000fe4000f8e003f */
[----:B------:R-:W-:Y:S02]  /*8ca0*/  ULDC UR4, c[0x0][0x168] ;  /* 0x00005a0000047ab9 */ /* 0x000fe40000000800 */
[----:B------:R-:W-:Y:S02]  /*8cb0*/  UMOV UR6, 0x1 ;  /* 0x0000000100067882 */ /* 0x000fe40000000000 */
[----:B------:R-:W-:Y:S02]  /*8cc0*/  UIADD3 UR4, UR6, -UR4, URZ ;  /* 0x8000000406047290 */ /* 0x000fe4000fffe03f */
[----:B------:R-:W-:Y:S02]  /*8cd0*/  @UP3 USHF.R.U32.HI UR20, URZ, UR7, UR9 ;  /* 0x000000073f143299 */ /* 0x000fe40008011609 */
[----:B------:R-:W-:-:S02]  /*8ce0*/  ULDC UR6, c[0x0][0x1d0] ;  /* 0x0000740000067ab9 */ /* 0x000fc40000000800 */
[----:B------:R-:W-:-:S03]  /*8cf0*/  UIADD3 UR8, UR20, UR6, UR4 ;  /* 0x0000000614087290 */ /* 0x000fc6000fffe004 */
        /* <DEDUP_REMOVED lines=15> */
.L_x_816:
[----:B------:R-:W-:Y:S02]  /*8df0*/  ULDC UR6, c[0x0][0x32c] ;  /* 0x0000cb0000067ab9 */ /* 0x000fe40000000800 */
[----:B------:R-:W-:-:S03]  /*8e00*/  UISETP.NE.AND UP0, UPT, UR6, 0x1, UPT ;  /* 0x000000010600788c */ /* 0x000fc6000bf05270 */
[----:B------:R-:W-:Y:S02]  /*8e10*/  ULDC.64 UR6, c[0x0][0x330] ;  /* 0x0000cc0000067ab9 */ /* 0x000fe40000000a00 */
[----:B------:R-:W-:-:S07]  /*8e20*/  UIMAD.WIDE.U32 UR20, UR8, UR6, URZ ;  /* 0x00000006081472a5 */ /* 0x000fce000f8e003f */
[----:B------:R-:W-:Y:S02]  /*8e30*/  @UP0 UMOV UR9, UR21 ;  /* 0x0000001500090c82 */ /* 0x000fe40008000000 */
[----:B------:R-:W-:Y:S02]  /*8e40*/  @UP0 USHF.R.U32.HI UR8, URZ, UR7, UR9 ;  /* 0x000000073f080299 */ /* 0x000fe40008011609 */
.L_x_817:
[----:B------:R-:W-:Y:S02]  /*8e50*/  ULDC UR6, c[0x0][0x32c] ;  /* 0x0000cb0000067ab9 */ /* 0x000fe40000000800 */
[----:B------:R-:W-:-:S04]  /*8e60*/  UIMAD UR6, UR8, UR6, URZ ;  /* 0x00000006080672a4 */ /* 0x000fc8000f8e023f */
[----:B------:R-:W-:-:S04]  /*8e70*/  UISETP.LT.AND UP0, UPT, UR4, UR6, UPT ;  /* 0x000000060400728c */ /* 0x000fc8000bf01270 */
[----:B------:R-:W-:-:S04]  /*8e80*/  USEL UR4, UR4, UR6, !UP0 ;  /* 0x0000000604047287 */ /* 0x000fc8000c000000 */
.L_x_815:
        /* <DEDUP_REMOVED lines=9> */
[----:B------:R-:W-:Y:S01]  /*8f20*/  IMAD.MOV.U32 R189, RZ, RZ, 0x20 ;  /* 0x00000020ffbd7424 */ /* 0x000fe200078e00ff */
[----:B------:R-:W-:Y:S01]  /*8f30*/  LOP3.LUT P0, RZ, R207, 0x2, RZ, 0xc0, !PT ;  /* 0x00000002cfff7812 */ /* 0x000fe2000780c0ff */
[----:B------:R-:W-:Y:S01]  /*8f40*/  IMAD.MOV.U32 R3, RZ, RZ, R0 ;  /* 0x000000ffff037224 */ /* 0x000fe200078e0000 */
[----:B------:R-:W-:Y:S01]  /*8f50*/  IADD3 R213, P5, R194, 0x80, RZ ;  /* 0x00000080c2d57810 */ /* 0x000fe20007fbe0ff */
[----:B------:R-:W-:Y:S01]  /*8f60*/  IMAD.MOV.U32 R133, RZ, RZ, R2 ;  /* 0x000000ffff857224 */ /* 0x000fe200078e0002 */
[----:B------:R-:W-:Y:S01]  /*8f70*/  IADD3 R211, P4, R196, 0x40, RZ ;  /* 0x00000040c4d37810 */ /* 0x000fe20007f9e0ff */
[----:B------:R-:W-:Y:S01]  /*8f80*/  UMOV UR21, UR17 ;  /* 0x0000001100157c82 */ /* 0x000fe20008000000 */
[----:B------:R-:W-:Y:S01]  /*8f90*/  SEL R189, R189, 0xffffffe0, !P0 ;  /* 0xffffffe0bdbd7807 */ /* 0x000fe20004000000 */
[----:B------:R-:W-:Y:S01]  /*8fa0*/  IMAD.X R212, RZ, RZ, R199, P5 ;  /* 0x000000ffffd47224 */ /* 0x000fe200028e06c7 */
[----:B------:R-:W-:Y:S01]  /*8fb0*/  IADD3 R215, P6, R194, 0x40, RZ ;  /* 0x00000040c2d77810 */ /* 0x000fe20007fde0ff */
[----:B------:R-:W-:Y:S01]  /*8fc0*/  IMAD.X R210, RZ, RZ, R203, P4 ;  /* 0x000000ffffd27224 */ /* 0x000fe200020e06cb */
[----:B------:R-:W-:Y:S01]  /*8fd0*/  IADD3 R209, P0, R196, 0x80, RZ ;  /* 0x00000080c4d17810 */ /* 0x000fe20007f1e0ff */
[----:B------:R-:W-:Y:S01]  /*8fe0*/  ULDC.64 UR8, c[0x0][0x208] ;  /* 0x0000820000087ab9 */ /* 0x000fe20000000a00 */
[----:B------:R-:W-:Y:S01]  /*8ff0*/  IADD3.X R214, RZ, R199, RZ, P6, !PT ;  /* 0x000000c7ffd67210 */ /* 0x000fe200037fe4ff */
[----:B------:R-:W-:Y:S01]  /*9000*/  ULDC.64 UR6, c[0x0][0x1e0] ;  /* 0x0000780000067ab9 */ /* 0x000fe20000000a00 */
[----:B------:R-:W-:-:S02]  /*9010*/  IADD3.X R208, RZ, R203, RZ, P0, !PT ;  /* 0x000000cbffd07210 */ /* 0x000fc400007fe4ff */
.L_x_819:
[----:B------:R-:W-:Y:S04]  /*9020*/  DEPBAR.LE SB0, 0x2 ;  /* 0x000080800000791a */ /* 0x000fe80000000000 */
[----:B------:R-:W-:Y:S01]  /*9030*/  BAR.SYNC.DEFER_BLOCKING 0x0 ;  /* 0x0000000000007b1d */ /* 0x000fe20000010000 */
[----:B------:R-:W-:Y:S01]  /*9040*/  UIMAD UR4, UR5, 0x6000, URZ ;  /* 0x00006000050478a4 */ /* 0x000fe2000f8e023f */
[----:B------:R-:W-:Y:S01]  /*9050*/  MOV R167, UR15 ;  /* 0x0000000f00a77c02 */ /* 0x000fe20008000f00 */
[----:B------:R-:W-:Y:S02]  /*9060*/  UISETP.GE.AND UP1, UPT, UR10, UR21, UPT ;  /* 0x000000150a00728c */ /* 0x000fe4000bf26270 */
[----:B------:R-:W-:Y:S02]  /*9070*/  UIADD3 UR17, UR21, -0x1, URZ ;  /* 0xffffffff15117890 */ /* 0x000fe4000fffe03f */
[----:B------:R-:W-:Y:S02]  /*9080*/  IADD3 R132, R188, UR4, RZ ;  /* 0x00000004bc847c10 */ /* 0x000fe4000fffe0ff */
[----:B------:R-:W-:Y:S02]  /*9090*/  PLOP3.LUT P0, PT, PT, PT, UP1, 0x80, 0x0 ;  /* 0x000000000000781c */ /* 0x000fe40003f0f018 */
[-C--:B------:R-:W-:Y:S03]  /*90a0*/  IADD3 R191, R189, R132.reuse, RZ ;  /* 0x00000084bdbf7210 */ /* 0x080fe60007ffe0ff */
[----:B------:R-:W-:Y:S02]  /*90b0*/  @!UP1 USHF.R.S32.HI UR22, URZ, 0x1f, UR17 ;  /* 0x0000001f3f169899 */ /* 0x000fe40008011411 */
[----:B------:R-:W-:Y:S02]  /*90c0*/  @!UP1 UIMAD.WIDE.U32 UR24, UR17, UR8, URZ ;  /* 0x00000008111892a5 */ /* 0x000fe4000f8e003f */
[----:B------:R-:W-:Y:S02]  /*90d0*/  @!UP1 UIMAD UR22, UR22, UR8, URZ ;  /* 0x00000008161692a4 */ /* 0x000fe4000f8e023f */
[----:B------:R-:W-:Y:S02]  /*90e0*/  @!UP1 USHF.L.U32 UR23, UR24, 0x6, URZ ;  /* 0x0000000618179899 */ /* 0x000fe4000800063f */
[----:B------:R-:W-:Y:S01]  /*90f0*/  @!UP1 UIMAD UR22, UR17, UR9, UR22 ;  /* 0x00000009111692a4 */ /* 0x000fe2000f8e0216 */
[----:B------:R-:W-:Y:S01]  /*9100*/  @!P0 IMAD R167, R167, 0x6000, R204 ;  /* 0x00006000a7a78824 */ /* 0x000fe200078e02cc */
[----:B------:R-:W-:Y:S02]  /*9110*/  LDSM.16.M88.4 R32, [R190] ;  /* 0x00000000be20783b */ /* 0x000fe40000000200 */
[----:B------:R-:W-:Y:S01]  /*9120*/  @!UP1 UIADD3 UR22, UR25, UR22, URZ ;  /* 0x0000001619169290 */ /* 0x000fe2000fffe03f */
[----:B------:R-:W-:Y:S02]  /*9130*/  @!P0 IADD3 R23, P4, R215, UR23, RZ ;  /* 0x00000017d7178c10 */ /* 0x000fe4000ff9e0ff */
[----:B------:R-:W-:Y:S01]  /*9140*/  @!P0 IADD3 R2, P5, R194, UR23, RZ ;  /* 0x00000017c2028c10 */ /* 0x000fe2000ffbe0ff */
[----:B------:R-:W-:Y:S02]  /*9150*/  @!UP1 USHF.L.U64.HI UR22, UR24, 0x6, UR22 ;  /* 0x0000000618169899 */ /* 0x000fe40008010216 */
[----:B------:R-:W1:Y:S01]  /*9160*/  LDSM.16.M88.4 R8, [R188+UR4+0xc100] ;  /* 0x00c10004bc08783b */ /* 0x000e620008000200 */
[----:B------:R-:W-:Y:S01]  /*9170*/  @!P0 LEA R172, P6, R2, c[0x0][0x1f8], 0x1 ;  /* 0x00007e0002ac8a11 */ /* 0x000fe200078c08ff */
[----:B------:R-:W-:Y:S02]  /*9180*/  @!UP1 UIADD3 UR24, UP0, UR12, UR23, URZ ;  /* 0x000000170c189290 */ /* 0x000fe4000ff1e03f */
[----:B------:R-:W-:Y:S02]  /*9190*/  @!P0 IADD3.X R20, R214, UR22, RZ, P4, !PT ;  /* 0x00000016d6148c10 */ /* 0x000fe4000a7fe4ff */
[----:B------:R-:W-:Y:S02]  /*91a0*/  @!P0 IADD3 R0, P4, R213, UR23, RZ ;  /* 0x00000017d5008c10 */ /* 0x000fe4000ff9e0ff */
[----:B------:R-:W2:Y:S01]  /*91b0*/  LDSM.16.M88.4 R16, [R188+UR4+0xc900] ;  /* 0x00c90004bc10783b */ /* 0x000ea20008000200 */
[----:B------:R-:W-:Y:S02]  /*91c0*/  @!P0 IADD3.X R21, R199, UR22, RZ, P5, !PT ;  /* 0x00000016c7158c10 */ /* 0x000fe4000affe4ff */
[C---:B------:R-:W-:Y:S02]  /*91d0*/  @!P0 LEA R164, P5, R23.reuse, c[0x0][0x1f8], 0x1 ;  /* 0x00007e0017a48a11 */ /* 0x040fe400078a08ff */
[----:B------:R-:W-:Y:S02]  /*91e0*/  @!P0 LEA.HI.X R173, R2, c[0x0][0x1fc], R21, 0x1, P6 ;  /* 0x00007f0002ad8a11 */ /* 0x000fe400030f0c15 */
[----:B------:R-:W-:Y:S01]  /*91f0*/  @!P0 LEA.HI.X R165, R23, c[0x0][0x1fc], R20, 0x1, P5 ;  /* 0x00007f0017a58a11 */ /* 0x000fe200028f0c14 */
[----:B------:R-:W3:Y:S01]  /*9200*/  LDSM.16.M88.4 R24, [R188+UR4+0xd100] ;  /* 0x00d10004bc18783b */ /* 0x000ee20008000200 */
[----:B------:R-:W-:Y:S02]  /*9210*/  @!P0 LEA R168, P5, R0, c[0x0][0x1f8], 0x1 ;  /* 0x00007e0000a88a11 */ /* 0x000fe400078a08ff */
[----:B------:R-:W-:Y:S01]  /*9220*/  @!P0 IADD3.X R29, R212, UR22, RZ, P4, !PT ;  /* 0x00000016d41d8c10 */ /* 0x000fe2000a7fe4ff */
[----:B------:R-:W-:Y:S01]  /*9230*/  @!UP1 UIADD3.X UR22, UR11, UR22, URZ, UP0, !UPT ;  /* 0x000000160b169290 */ /* 0x000fe200087fe43f */
[----:B------:R-:W-:Y:S02]  /*9240*/  @!P0 IADD3 R2, P4, R194, UR24, RZ ;  /* 0x00000018c2028c10 */ /* 0x000fe4000ff9e0ff */
[----:B------:R-:W-:Y:S01]  /*9250*/  @!P0 LEA.HI.X R169, R0, c[0x0][0x1fc], R29, 0x1, P5 ;  /* 0x00007f0000a98a11 */ /* 0x000fe200028f0c1d */
[----:B------:R-:W4:Y:S01]  /*9260*/  LDSM.16.M88.4 R136, [R188+UR4+0xd900] ;  /* 0x00d90004bc88783b */ /* 0x000f220008000200 */
[C---:B------:R-:W-:Y:S02]  /*9270*/  @!P0 LEA R170, P5, R2.reuse, c[0x0][0x1f8], 0x1 ;  /* 0x00007e0002aa8a11 */ /* 0x040fe400078a08ff */
[----:B------:R-:W-:Y:S02]  /*9280*/  @!P0 IADD3.X R29, R199, UR22, RZ, P4, !PT ;  /* 0x00000016c71d8c10 */ /* 0x000fe4000a7fe4ff */
[----:B------:R-:W-:Y:S02]  /*9290*/  @!P0 IADD3 R0, P4, R215, UR24, RZ ;  /* 0x00000018d7008c10 */ /* 0x000fe4000ff9e0ff */
[----:B------:R-:W-:Y:S01]  /*92a0*/  @!P0 LEA.HI.X R171, R2, c[0x0][0x1fc], R29, 0x1, P5 ;  /* 0x00007f0002ab8a11 */ /* 0x000fe200028f0c1d */
[----:B------:R-:W-:Y:S01]  /*92b0*/  LDSM.16.M88.4 R140, [R186] ;  /* 0x00000000ba8c783b */ /* 0x000fe20000000200 */
[----:B------:R-:W-:Y:S02]  /*92c0*/  @!P0 IADD3 R159, P5, R213, UR24, RZ ;  /* 0x00000018d59f8c10 */ /* 0x000fe4000ffbe0ff */
[----:B------:R-:W-:Y:S02]  /*92d0*/  @!P0 LEA R176, P6, R0, c[0x0][0x1f8], 0x1 ;  /* 0x00007e0000b08a11 */ /* 0x000fe400078c08ff */
[----:B------:R-:W-:Y:S02]  /*92e0*/  @!P0 IADD3.X R157, R214, UR22, RZ, P4, !PT ;  /* 0x00000016d69d8c10 */ /* 0x000fe4000a7fe4ff */
[----:B------:R-:W-:Y:S01]  /*92f0*/  @!P0 LEA R174, P4, R159, c[0x0][0x1f8], 0x1 ;  /* 0x00007e009fae8a11 */ /* 0x000fe200078808ff */
[C---:B-1----:R-:W-:Y:S01]  /*9300*/  HMMA.16816.F32 R4, R32.reuse, R8, RZ ;  /* 0x000000082004723c */ /* 0x042fe200000018ff */
[----:B------:R-:W1:Y:S02]  /*9310*/  LDSM.16.M88.4 R144, [R191+0xc100] ;  /* 0x00c10000bf90783b */ /* 0x000e640000000200 */
[----:B------:R-:W-:Y:S02]  /*9320*/  @!P0 LEA.HI.X R177, R0, c[0x0][0x1fc], R157, 0x1, P6 ;  /* 0x00007f0000b18a11 */ /* 0x000fe400030f0c9d */
[-C--:B------:R-:W-:Y:S02]  /*9330*/  IADD3 R0, R192, R132.reuse, RZ ;  /* 0x00000084c0007210 */ /* 0x080fe40007ffe0ff */
[----:B------:R-:W-:Y:S01]  /*9340*/  IADD3 R132, R189, R132, R192 ;  /* 0x00000084bd847210 */ /* 0x000fe20007ffe0c0 */
[C---:B------:R-:W-:Y:S01]  /*9350*/  HMMA.16816.F32 R8, R32.reuse, R10, RZ ;  /* 0x0000000a2008723c */ /* 0x040fe200000018ff */
[----:B------:R-:W5:Y:S03]  /*9360*/  LDSM.16.M88.4 R148, [R191+0xc900] ;  /* 0x00c90000bf94783b */ /* 0x000f660000000200 */
[----:B------:R-:W-:Y:S01]  /*9370*/  @!P0 IADD3.X R2, R212, UR22, RZ, P5, !PT ;  /* 0x00000016d4028c10 */ /* 0x000fe2000affe4ff */
[----:B------:R-:W-:Y:S03]  /*9380*/  UIADD3 UR22, UR21, -0x2, URZ ;  /* 0xfffffffe15167890 */ /* 0x000fe6000fffe03f */
[C---:B--2---:R-:W-:Y:S01]  /*9390*/  HMMA.16816.F32 R12, R32.reuse, R16, RZ ;  /* 0x00000010200c723c */ /* 0x044fe200000018ff */
[----:B------:R-:W2:Y:S01]  /*93a0*/  LDSM.16.M88.4 R152, [R191+0xd100] ;  /* 0x00d10000bf98783b */ /* 0x000ea20000000200 */
[----:B------:R-:W-:Y:S02]  /*93b0*/  UISETP.GE.AND UP1, UPT, UR22, UR10, UPT ;  /* 0x0000000a1600728c */ /* 0x000fe4000bf26270 */
[----:B------:R-:W-:Y:S02]  /*93c0*/  @!P0 LEA.HI.X R175, R159, c[0x0][0x1fc], R2, 0x1, P4 ;  /* 0x00007f009faf8a11 */ /* 0x000fe400020f0c02 */
[----:B------:R-:W-:Y:S02]  /*93d0*/  IADD3 R2, R192, R191, RZ ;  /* 0x000000bfc0027210 */ /* 0x000fe40007ffe0ff */
[C---:B------:R-:W-:Y:S01]  /*93e0*/  HMMA.16816.F32 R16, R32.reuse, R18, RZ ;  /* 0x000000122010723c */ /* 0x040fe200000018ff */
[----:B------:R-:W2:Y:S04]  /*93f0*/  LDSM.16.M88.4 R156, [R191+0xd900] ;  /* 0x00d90000bf9c783b */ /* 0x000ea80000000200 */
[----:B------:R-:W-:Y:S02]  /*9400*/  @UP1 USHF.R.S32.HI UR23, URZ, 0x1f, UR22 ;  /* 0x0000001f3f171899 */ /* 0x000fe40008011416 */
[----:B------:R-:W-:Y:S01]  /*9410*/  @UP1 UIMAD.WIDE.U32 UR24, UR22, UR6, URZ ;  /* 0x00000006161812a5 */ /* 0x000fe2000f8e003f */
[C---:B---3--:R-:W-:Y:S01]  /*9420*/  HMMA.16816.F32 R20, R32.reuse, R24, RZ ;  /* 0x000000182014723c */ /* 0x048fe200000018ff */
[----:B------:R-:W-:Y:S01]  /*9430*/  @!PT LDS RZ, [RZ] ;  /* 0x00000000fffff984 */ /* 0x000fe20000000800 */
[----:B------:R-:W-:Y:S01]  /*9440*/  @!PT LDS RZ, [RZ] ;  /* 0x00000000fffff984 */ /* 0x000fe20000000800 */
[----:B------:R-:W-:Y:S01]  /*9450*/  @!PT LDS RZ, [RZ] ;  /* 0x00000000fffff984 */ /* 0x000fe20000000800 */
[----:B------:R3:W-:Y:S01]  /*9460*/  @!P0 LDGSTS.E.BYPASS.LTC128B.128 [R167], [R172.64], !P3 ;  /* 0x00000000aca78fae */ /* 0x0007e2000d901d52 */
[----:B------:R-:W-:Y:S04]  /*9470*/  @UP1 UIMAD UR23, UR23, UR6, URZ ;  /* 0x00000006171712a4 */ /* 0x000fe8000f8e023f */
[----:B------:R-:W-:Y:S02]  /*9480*/  @UP1 UIMAD UR23, UR22, UR7, UR23 ;  /* 0x00000007161712a4 */ /* 0x000fe4000f8e0217 */
[C---:B------:R-:W-:Y:S01]  /*9490*/  HMMA.16816.F32 R24, R32.reuse, R26, RZ ;  /* 0x0000001a2018723c */ /* 0x040fe200000018ff */
[----:B------:R3:W-:Y:S01]  /*94a0*/  @!P0 LDGSTS.E.BYPASS.LTC128B.128 [R167+0x2000], [R164.64], !P2 ;  /* 0x02000000a4a78fae */ /* 0x0007e2000d101d52 */
[----:B------:R-:W-:Y:S02]  /*94b0*/  @UP1 USHF.L.U32 UR22, UR24, 0x6, URZ ;  /* 0x0000000618161899 */ /* 0x000fe4000800063f */
[----:B------:R-:W-:Y:S02]  /*94c0*/  @UP1 UIADD3 UR23, UR25, UR23, URZ ;  /* 0x0000001719171290 */ /* 0x000fe4000fffe03f */
[----:B------:R-:W-:Y:S02]  /*94d0*/  UIADD3 UR25, UR15, 0x1, URZ ;  /* 0x000000010f197890 */ /* 0x000fe4000fffe03f */
[C---:B----4-:R-:W-:Y:S01]  /*94e0*/  HMMA.16816.F32 R28, R32.reuse, R136, RZ ;  /* 0x00000088201c723c */ /* 0x050fe200000018ff */
[----:B------:R3:W-:Y:S01]  /*94f0*/  @!P0 LDGSTS.E.BYPASS.LTC128B.128 [R167+0x4000], [R168.64], !P1 ;  /* 0x04000000a8a78fae */ /* 0x0007e2000c901d52 */
[----:B------:R-:W-:Y:S02]  /*9500*/  @UP1 USHF.L.U64.HI UR23, UR24, 0x6, UR23 ;  /* 0x0000000618171899 */ /* 0x000fe40008010217 */
[----:B------:R-:W-:Y:S04]  /*9510*/  @UP1 UIADD3 UR24, UP0, UR14, UR22, URZ ;  /* 0x000000160e181290 */ /* 0x000fe8000ff1e03f */
[----:B------:R-:W-:Y:S01]  /*9520*/  HMMA.16816.F32 R32, R32, R138, RZ ;  /* 0x0000008a2020723c */ /* 0x000fe200000018ff */
[----:B------:R3:W-:Y:S07]  /*9530*/  @!P0 LDGSTS.E.BYPASS.LTC128B.128 [R167+0x1000], [R170.64], !P3 ;  /* 0x01000000aaa78fae */ /* 0x0007ee000d901d52 */
[C---:B-1----:R-:W-:Y:S01]  /*9540*/  HMMA.16816.F32 R4, R140.reuse, R144, R4 ;  /* 0x000000908c04723c */ /* 0x042fe20000001804 */
[----:B------:R3:W-:Y:S07]  /*9550*/  @!P0 LDGSTS.E.BYPASS.LTC128B.128 [R167+0x3000], [R176.64], !P2 ;  /* 0x03000000b0a78fae */ /* 0x0007ee000d101d52 */
[C---:B------:R-:W-:Y:S01]  /*9560*/  HMMA.16816.F32 R8, R140.reuse, R146, R8 ;  /* 0x000000928c08723c */ /* 0x040fe20000001808 */
[----:B------:R3:W-:Y:S01]  /*9570*/  @!P0 LDGSTS.E.BYPASS.LTC128B.128 [R167+0x5000], [R174.64], !P1 ;  /* 0x05000000aea78fae */ /* 0x0007e2000c901d52 */
[----:B------:R-:W-:Y:S06]  /*9580*/  PLOP3.LUT P0, PT, PT, PT, UP1, 0x80, 0x0 ;  /* 0x000000000000781c */ /* 0x000fec0003f0f018 */
[C---:B-----5:R-:W-:Y:S01]  /*9590*/  HMMA.16816.F32 R12, R140.reuse, R148, R12 ;  /* 0x000000948c0c723c */ /* 0x060fe2000000180c */
[----:B------:R-:W-:Y:S07]  /*95a0*/  LDSM.16.M88.4 R136, [R185] ;  /* 0x00000000b988783b */ /* 0x000fee0000000200 */
[C---:B------:R-:W-:Y:S01]  /*95b0*/  HMMA.16816.F32 R16, R140.reuse, R150, R16 ;  /* 0x000000968c10723c */ /* 0x040fe20000001810 */
[----:B------:R-:W1:Y:S07]  /*95c0*/  LDSM.16.M88.4 R160, [R0+0xc100] ;  /* 0x00c1000000a0783b */ /* 0x000e6e0000000200 */
[C---:B--2---:R-:W-:Y:S01]  /*95d0*/  HMMA.16816.F32 R20, R140.reuse, R152, R20 ;  /* 0x000000988c14723c */ /* 0x044fe20000001814 */
[----:B------:R-:W0:Y:S07]  /*95e0*/  LDGDEPBAR ;  /* 0x00000000000079af */ /* 0x000e2e0000000000 */
[C---:B------:R-:W-:Y:S01]  /*95f0*/  HMMA.16816.F32 R24, R140.reuse, R154, R24 ;  /* 0x0000009a8c18723c */ /* 0x040fe20000001818 */
[----:B------:R-:W2:Y:S07]  /*9600*/  LDSM.16.M88.4 R144, [R0+0xc900] ;  /* 0x00c900000090783b */ /* 0x000eae0000000200 */
[C---:B------:R-:W-:Y:S01]  /*9610*/  HMMA.16816.F32 R28, R140.reuse, R156, R28 ;  /* 0x0000009c8c1c723c */ /* 0x040fe2000000181c */
[----:B------:R-:W4:Y:S07]  /*9620*/  LDSM.16.M88.4 R148, [R0+0xd100] ;  /* 0x00d100000094783b */ /* 0x000f2e0000000200 */
[----:B------:R-:W-:Y:S01]  /*9630*/  HMMA.16816.F32 R32, R140, R158, R32 ;  /* 0x0000009e8c20723c */ /* 0x000fe20000001820 */
[----:B------:R-:W5:Y:S07]  /*9640*/  LDSM.16.M88.4 R152, [R0+0xd900] ;  /* 0x00d900000098783b */ /* 0x000f6e0000000200 */
[C---:B-1----:R-:W-:Y:S01]  /*9650*/  HMMA.16816.F32 R4, R136.reuse, R160, R4 ;  /* 0x000000a08804723c */ /* 0x042fe20000001804 */
[----:B---3--:R-:W-:Y:S07]  /*9660*/  LDSM.16.M88.4 R164, [R184] ;  /* 0x00000000b8a4783b */ /* 0x008fee0000000200 */
[C---:B------:R-:W-:Y:S01]  /*9670*/  HMMA.16816.F32 R8, R136.reuse, R162, R8 ;  /* 0x000000a28808723c */ /* 0x040fe20000001808 */
[----:B------:R-:W1:Y:S07]  /*9680*/  LDSM.16.M88.4 R168, [R2+0xc100] ;  /* 0x00c1000002a8783b */ /* 0x000e6e0000000200 */
[C---:B--2---:R-:W-:Y:S01]  /*9690*/  HMMA.16816.F32 R12, R136.reuse, R144, R12 ;  /* 0x00000090880c723c */ /* 0x044fe2000000180c */
[----:B------:R-:W2:Y:S07]  /*96a0*/  LDSM.16.M88.4 R140, [R2+0xc900] ;  /* 0x00c90000028c783b */ /* 0x000eae0000000200 */
[C---:B------:R-:W-:Y:S01]  /*96b0*/  HMMA.16816.F32 R16, R136.reuse, R146, R16 ;  /* 0x000000928810723c */ /* 0x040fe20000001810 */
[----:B------:R-:W3:Y:S07]  /*96c0*/  LDSM.16.M88.4 R156, [R2+0xd100] ;  /* 0x00d10000029c783b */ /* 0x000eee0000000200 */
[C---:B----4-:R-:W-:Y:S01]  /*96d0*/  HMMA.16816.F32 R20, R136.reuse, R148, R20 ;  /* 0x000000948814723c */ /* 0x050fe20000001814 */
[----:B------:R-:W4:Y:S07]  /*96e0*/  LDSM.16.M88.4 R144, [R2+0xd900] ;  /* 0x00d900000290783b */ /* 0x000f2e0000000200 */
[C---:B------:R-:W-:Y:S01]  /*96f0*/  HMMA.16816.F32 R24, R136.reuse, R150, R24 ;  /* 0x000000968818723c */ /* 0x040fe20000001818 */
[----:B------:R-:W-:Y:S07]  /*9700*/  LDSM.16.M88.4 R148, [R188+UR4+0xe100] ;  /* 0x00e10004bc94783b */ /* 0x000fee0008000200 */
[C---:B-----5:R-:W-:Y:S01]  /*9710*/  HMMA.16816.F32 R28, R136.reuse, R152, R28 ;  /* 0x00000098881c723c */ /* 0x060fe2000000181c */
[----:B------:R-:W-:Y:S07]  /*9720*/  LDSM.16.M88.4 R160, [R188+UR4+0xf900] ;  /* 0x00f90004bca0783b */ /* 0x000fee0008000200 */
[----:B------:R-:W-:Y:S01]  /*9730*/  HMMA.16816.F32 R32, R136, R154, R32 ;  /* 0x0000009a8820723c */ /* 0x000fe20000001820 */
[----:B------:R-:W5:Y:S07]  /*9740*/  LDSM.16.M88.4 R136, [R190+0x4000] ;  /* 0x00400000be88783b */ /* 0x000f6e0000000200 */
[C---:B-1----:R-:W-:Y:S01]  /*9750*/  HMMA.16816.F32 R4, R164.reuse, R168, R4 ;  /* 0x000000a8a404723c */ /* 0x042fe20000001804 */
[----:B------:R-:W1:Y:S07]  /*9760*/  LDSM.16.M88.4 R152, [R188+UR4+0xe900] ;  /* 0x00e90004bc98783b */ /* 0x000e6e0008000200 */
[C---:B------:R-:W-:Y:S01]  /*9770*/  HMMA.16816.F32 R8, R164.reuse, R170, R8 ;  /* 0x000000aaa408723c */ /* 0x040fe20000001808 */
[----:B------:R-:W-:Y:S07]  /*9780*/  LDSM.16.M88.4 R168, [R191+0xe100] ;  /* 0x00e10000bfa8783b */ /* 0x000fee0000000200 */
[C---:B--2---:R-:W-:Y:S01]  /*9790*/  HMMA.16816.F32 R12, R164.reuse, R140, R12 ;  /* 0x0000008ca40c723c */ /* 0x044fe2000000180c */
[----:B------:R-:W-:Y:S07]  /*97a0*/  LDSM.16.M88.4 R172, [R191+0xe900] ;  /* 0x00e90000bfac783b */ /* 0x000fee0000000200 */
[C---:B------:R-:W-:Y:S01]  /*97b0*/  HMMA.16816.F32 R16, R164.reuse, R142, R16 ;  /* 0x0000008ea410723c */ /* 0x040fe20000001810 */
[----:B------:R-:W2:Y:S07]  /*97c0*/  LDSM.16.M88.4 R140, [R188+UR4+0xf100] ;  /* 0x00f10004bc8c783b */ /* 0x000eae0008000200 */
[C---:B---3--:R-:W-:Y:S01]  /*97d0*/  HMMA.16816.F32 R20, R164.reuse, R156, R20 ;  /* 0x0000009ca414723c */ /* 0x048fe20000001814 */
[----:B------:R-:W-:Y:S07]  /*97e0*/  LDSM.16.M88.4 R176, [R0+0xe100] ;  /* 0x00e1000000b0783b */ /* 0x000fee0000000200 */
[C---:B------:R-:W-:Y:S01]  /*97f0*/  HMMA.16816.F32 R24, R164.reuse, R158, R24 ;  /* 0x0000009ea418723c */ /* 0x040fe20000001818 */
[----:B------:R-:W3:Y:S07]  /*9800*/  LDSM.16.M88.4 R156, [R186+0x4000] ;  /* 0x00400000ba9c783b */ /* 0x000eee0000000200 */
[C---:B----4-:R-:W-:Y:S01]  /*9810*/  HMMA.16816.F32 R28, R164.reuse, R144, R28 ;  /* 0x00000090a41c723c */ /* 0x050fe2000000181c */
[----:B------:R-:W-:Y:S07]  /*9820*/  LDSM.16.M88.4 R180, [R188+UR4+0x10100] ;  /* 0x01010004bcb4783b */ /* 0x000fee0008000200 */
[----:B------:R-:W-:Y:S01]  /*9830*/  HMMA.16816.F32 R32, R164, R146, R32 ;  /* 0x00000092a420723c */ /* 0x000fe20000001820 */
[----:B------:R-:W4:Y:S07]  /*9840*/  LDSM.16.M88.4 R144, [R191+0xf100] ;  /* 0x00f10000bf90783b */ /* 0x000f2e0000000200 */
[C---:B-----5:R-:W-:Y:S01]  /*9850*/  HMMA.16816.F32 R4, R136.reuse, R148, R4 ;  /* 0x000000948804723c */ /* 0x060fe20000001804 */
[----:B------:R-:W-:Y:S07]  /*9860*/  LDSM.16.M88.4 R164, [R185+0x4000] ;  /* 0x00400000b9a4783b */ /* 0x000fee0000000200 */
[C---:B------:R-:W-:Y:S01]  /*9870*/  HMMA.16816.F32 R8, R136.reuse, R150, R8 ;  /* 0x000000968808723c */ /* 0x040fe20000001808 */
[----:B------:R-:W5:Y:S07]  /*9880*/  LDSM.16.M88.4 R148, [R191+0xf900] ;  /* 0x00f90000bf94783b */ /* 0x000f6e0000000200 */
[C---:B-1----:R-:W-:Y:S08]  /*9890*/  HMMA.16816.F32 R12, R136.reuse, R152, R12 ;  /* 0x00000098880c723c */ /* 0x042ff0000000180c */
[C---:B------:R-:W-:Y:S01]  /*98a0*/  HMMA.16816.F32 R16, R136.reuse, R154, R16 ;  /* 0x0000009a8810723c */ /* 0x040fe20000001810 */
[----:B------:R-:W-:Y:S07]  /*98b0*/  LDSM.16.M88.4 R152, [R0+0xf900] ;  /* 0x00f900000098783b */ /* 0x000fee0000000200 */
[C---:B--2---:R-:W-:Y:S08]  /*98c0*/  HMMA.16816.F32 R20, R136.reuse, R140, R20 ;  /* 0x0000008c8814723c */ /* 0x044ff00000001814 */
[C---:B------:R-:W-:Y:S01]  /*98d0*/  HMMA.16816.F32 R24, R136.reuse, R142, R24 ;  /* 0x0000008e8818723c */ /* 0x040fe20000001818 */
[----:B------:R-:W-:Y:S07]  /*98e0*/  LDSM.16.M88.4 R140, [R0+0xf100] ;  /* 0x00f10000008c783b */ /* 0x000fee0000000200 */
[C---:B------:R-:W-:Y:S08]  /*98f0*/  HMMA.16816.F32 R28, R136.reuse, R160, R28 ;  /* 0x000000a0881c723c */ /* 0x040ff0000000181c */
[----:B------:R-:W-:Y:S01]  /*9900*/  HMMA.16816.F32 R32, R136, R162, R32 ;  /* 0x000000a28820723c */ /* 0x000fe20000001820 */
[----:B------:R-:W1:Y:S07]  /*9910*/  LDSM.16.M88.4 R136, [R0+0xe900] ;  /* 0x00e900000088783b */ /* 0x000e6e0000000200 */
[C---:B---3--:R-:W-:Y:S01]  /*9920*/  HMMA.16816.F32 R4, R156.reuse, R168, R4 ;  /* 0x000000a89c04723c */ /* 0x048fe20000001804 */
[----:B------:R-:W-:Y:S07]  /*9930*/  LDSM.16.M88.4 R160, [R184+0x4000] ;  /* 0x00400000b8a0783b */ /* 0x000fee0000000200 */
[C---:B------:R-:W-:Y:S01]  /*9940*/  HMMA.16816.F32 R8, R156.reuse, R170, R8 ;  /* 0x000000aa9c08723c */ /* 0x040fe20000001808 */
[----:B------:R-:W2:Y:S07]  /*9950*/  LDSM.16.M88.4 R168, [R2+0xe100] ;  /* 0x00e1000002a8783b */ /* 0x000eae0000000200 */
[C---:B------:R-:W-:Y:S08]  /*9960*/  HMMA.16816.F32 R12, R156.reuse, R172, R12 ;  /* 0x000000ac9c0c723c */ /* 0x040ff0000000180c */
[C---:B------:R-:W-:Y:S01]  /*9970*/  HMMA.16816.F32 R16, R156.reuse, R174, R16 ;  /* 0x000000ae9c10723c */ /* 0x040fe20000001810 */
[----:B------:R-:W-:Y:S07]  /*9980*/  LDSM.16.M88.4 R172, [R190+0x8000] ;  /* 0x00800000beac783b */ /* 0x000fee0000000200 */
[C---:B----4-:R-:W-:Y:S08]  /*9990*/  HMMA.16816.F32 R20, R156.reuse, R144, R20 ;  /* 0x000000909c14723c */ /* 0x050ff00000001814 */
[C---:B------:R-:W-:Y:S01]  /*99a0*/  HMMA.16816.F32 R24, R156.reuse, R146, R24 ;  /* 0x000000929c18723c */ /* 0x040fe20000001818 */
[----:B------:R-:W3:Y:S07]  /*99b0*/  LDSM.16.M88.4 R144, [R132+0xe900] ;  /* 0x00e900008490783b */ /* 0x000eee0000000200 */
[C---:B-----5:R-:W-:Y:S08]  /*99c0*/  HMMA.16816.F32 R28, R156.reuse, R148, R28 ;  /* 0x000000949c1c723c */ /* 0x060ff0000000181c */
[----:B------:R-:W-:Y:S01]  /*99d0*/  HMMA.16816.F32 R32, R156, R150, R32 ;  /* 0x000000969c20723c */ /* 0x000fe20000001820 */
[----:B------:R-:W4:Y:S07]  /*99e0*/  LDSM.16.M88.4 R148, [R132+0xf100] ;  /* 0x00f100008494783b */ /* 0x000f2e0000000200 */
[C---:B------:R-:W-:Y:S01]  /*99f0*/  HMMA.16816.F32 R4, R164.reuse, R176, R4 ;  /* 0x000000b0a404723c */ /* 0x040fe20000001804 */
[----:B------:R-:W5:Y:S07]  /*9a00*/  LDSM.16.M88.4 R156, [R132+0xf900] ;  /* 0x00f90000849c783b */ /* 0x000f6e0000000200 */
[C---:B------:R-:W-:Y:S01]  /*9a10*/  HMMA.16816.F32 R8, R164.reuse, R178, R8 ;  /* 0x000000b2a408723c */ /* 0x040fe20000001808 */
[----:B------:R-:W-:Y:S07]  /*9a20*/  LDSM.16.M88.4 R176, [R191+0x10100] ;  /* 0x01010000bfb0783b */ /* 0x000fee0000000200 */
[C---:B-1----:R-:W-:Y:S08]  /*9a30*/  HMMA.16816.F32 R12, R164.reuse, R136, R12 ;  /* 0x00000088a40c723c */ /* 0x042ff0000000180c */
[C---:B------:R-:W-:Y:S01]  /*9a40*/  HMMA.16816.F32 R16, R164.reuse, R138, R16 ;  /* 0x0000008aa410723c */ /* 0x040fe20000001810 */
[----:B------:R-:W1:Y:S07]  /*9a50*/  LDSM.16.M88.4 R136, [R188+UR4+0x10900] ;  /* 0x01090004bc88783b */ /* 0x000e6e0008000200 */
[C---:B------:R-:W-:Y:S08]  /*9a60*/  HMMA.16816.F32 R20, R164.reuse, R140, R20 ;  /* 0x0000008ca414723c */ /* 0x040ff00000001814 */
[C---:B------:R-:W-:Y:S01]  /*9a70*/  HMMA.16816.F32 R24, R164.reuse, R142, R24 ;  /* 0x0000008ea418723c */ /* 0x040fe20000001818 */
[----:B------:R-:W1:Y:S07]  /*9a80*/  LDSM.16.M88.4 R140, [R188+UR4+0x11100] ;  /* 0x01110004bc8c783b */ /* 0x000e6e0008000200 */
[C---:B------:R-:W-:Y:S08]  /*9a90*/  HMMA.16816.F32 R28, R164.reuse, R152, R28 ;  /* 0x00000098a41c723c */ /* 0x040ff0000000181c */
[----:B------:R-:W-:Y:S01]  /*9aa0*/  HMMA.16816.F32 R32, R164, R154, R32 ;  /* 0x0000009aa420723c */ /* 0x000fe20000001820 */
[----:B------:R-:W1:Y:S07]  /*9ab0*/  LDSM.16.M88.4 R152, [R188+UR4+0x11900] ;  /* 0x01190004bc98783b */ /* 0x000e6e0008000200 */
        /* <DEDUP_REMOVED lines=10> */
[C---:B-----5:R-:W-:Y:S08]  /*9b60*/  HMMA.16816.F32 R28, R160.reuse, R156, R28 ;  /* 0x0000009ca01c723c */ /* 0x060ff0000000181c */
[----:B------:R-:W-:Y:S01]  /*9b70*/  HMMA.16816.F32 R32, R160, R158, R32 ;  /* 0x0000009ea020723c */ /* 0x000fe20000001820 */
[----:B------:R-:W5:Y:S07]  /*9b80*/  LDSM.16.M88.4 R156, [R191+0x11900] ;  /* 0x01190000bf9c783b */ /* 0x000f6e0000000200 */
        /* <DEDUP_REMOVED lines=15> */
[C---:B------:R-:W-:Y:S08]  /*9c80*/  HMMA.16816.F32 R8, R164.reuse, R178, R8 ;  /* 0x000000b2a408723c */ /* 0x040ff00000001808 */
[C---:B---3--:R-:W-:Y:S08]  /*9c90*/  HMMA.16816.F32 R12, R164.reuse, R144, R12 ;  /* 0x00000090a40c723c */ /* 0x048ff0000000180c */
[C---:B------:R-:W-:Y:S08]  /*9ca0*/  HMMA.16816.F32 R16, R164.reuse, R146, R16 ;  /* 0x00000092a410723c */ /* 0x040ff00000001810 */
[C---:B----4-:R-:W-:Y:S08]  /*9cb0*/  HMMA.16816.F32 R20, R164.reuse, R148, R20 ;  /* 0x00000094a414723c */ /* 0x050ff00000001814 */
[C---:B------:R-:W-:Y:S08]  /*9cc0*/  HMMA.16816.F32 R24, R164.reuse, R150, R24 ;  /* 0x00000096a418723c */ /* 0x040ff00000001818 */
[C---:B-----5:R-:W-:Y:S08]  /*9cd0*/  HMMA.16816.F32 R28, R164.reuse, R156, R28 ;  /* 0x0000009ca41c723c */ /* 0x060ff0000000181c */
[----:B------:R-:W-:Y:S08]  /*9ce0*/  HMMA.16816.F32 R32, R164, R158, R32 ;  /* 0x0000009ea420723c */ /* 0x000ff00000001820 */
[C---:B------:R-:W-:Y:S08]  /*9cf0*/  HMMA.16816.F32 R4, R160.reuse, R168, R4 ;  /* 0x000000a8a004723c */ /* 0x040ff00000001804 */
[C---:B------:R-:W-:Y:S08]  /*9d00*/  HMMA.16816.F32 R8, R160.reuse, R170, R8 ;  /* 0x000000aaa008723c */ /* 0x040ff00000001808 */
[C---:B-1----:R-:W-:Y:S08]  /*9d10*/  HMMA.16816.F32 R12, R160.reuse, R136, R12 ;  /* 0x00000088a00c723c */ /* 0x042ff0000000180c */
[C---:B------:R-:W-:Y:S01]  /*9d20*/  HMMA.16816.F32 R16, R160.reuse, R138, R16 ;  /* 0x0000008aa010723c */ /* 0x040fe20000001810 */
[----:B------:R-:W1:Y:S07]  /*9d30*/  LDSM.16.M88.4 R136, [R132+0x10900] ;  /* 0x010900008488783b */ /* 0x000e6e0000000200 */
[C---:B------:R-:W-:Y:S08]  /*9d40*/  HMMA.16816.F32 R20, R160.reuse, R140, R20 ;  /* 0x0000008ca014723c */ /* 0x040ff00000001814 */
[C---:B------:R-:W-:Y:S08]  /*9d50*/  HMMA.16816.F32 R24, R160.reuse, R142, R24 ;  /* 0x0000008ea018723c */ /* 0x040ff00000001818 */
[C---:B------:R-:W-:Y:S08]  /*9d60*/  HMMA.16816.F32 R28, R160.reuse, R152, R28 ;  /* 0x00000098a01c723c */ /* 0x040ff0000000181c */
        /* <DEDUP_REMOVED lines=21> */
[----:B------:R-:W-:Y:S01]  /*9ec0*/  FMUL.FTZ R16, R16, c[0x0][0x320] ;  /* 0x0000c80010107a20 */ /* 0x000fe20000410000 */
[----:B-1----:R-:W-:Y:S01]  /*9ed0*/  FMNMX.FTZ R0, R161, R133, !PT ;  /* 0x00000085a1007209 */ /* 0x002fe20007810000 */
[----:B------:R-:W-:Y:S02]  /*9ee0*/  FMUL.FTZ R17, R17, c[0x0][0x320] ;  /* 0x0000c80011117a20 */ /* 0x000fe40000410000 */
[----:B------:R-:W-:Y:S02]  /*9ef0*/  FMUL.FTZ R18, R18, c[0x0][0x320] ;  /* 0x0000c80012127a20 */ /* 0x000fe40000410000 */
[----:B------:R-:W-:Y:S01]  /*9f00*/  FMUL.FTZ R19, R19, c[0x0][0x320] ;  /* 0x0000c80013137a20 */ /* 0x000fe20000410000 */
[----:B------:R1:W-:Y:S10]  /*9f10*/  MUFU.TANH R170, R11 ;  /* 0x0000000b00aa7308 */ /* 0x0003f40000002400 */
[----:B------:R-:W-:Y:S10]  /*9f20*/  MUFU.TANH R159, R13 ;  /* 0x0000000d009f7308 */ /* 0x000ff40000002400 */
[----:B------:R-:W-:Y:S01]  /*9f30*/  MUFU.TANH R176, R14 ;  /* 0x0000000e00b07308 */ /* 0x000fe20000002400 */
[C---:B--2---:R-:W-:Y:S01]  /*9f40*/  HMMA.16816.F32 R20, R172.reuse, R4, R20 ;  /* 0x00000004ac14723c */ /* 0x044fe20000001814 */
[----:B-1----:R-:W1:Y:S01]  /*9f50*/  LDSM.16.M88.4 R8, [R132+0x11900] ;  /* 0x011900008408783b */ /* 0x002e620000000200 */
        /* <DEDUP_REMOVED lines=28> */
[----:B------:R-:W-:Y:S01]  /*a120*/  FMUL.FTZ R32, R32, c[0x0][0x320] ;  /* 0x0000c80020207a20 */ /* 0x000fe20000410000 */
[----:B------:R-:W-:Y:S01]  /*a130*/  FMNMX.FTZ R13, R170, R13, !PT ;  /* 0x0000000daa0d7209 */ /* 0x000fe20007810000 */
[----:B------:R-:W-:Y:S01]  /*a140*/  FMUL.FTZ R33, R33, c[0x0][0x320] ;  /* 0x0000c80021217a20 */ /* 0x000fe20000410000 */
[----:B---3--:R-:W-:Y:S01]  /*a150*/  FMNMX.FTZ R0, R163, R0, !PT ;  /* 0x00000000a3007209 */ /* 0x008fe20007810000 */
[----:B------:R-:W-:Y:S01]  /*a160*/  FMUL.FTZ R34, R34, c[0x0][0x320] ;  /* 0x0000c80022227a20 */ /* 0x000fe20000410000 */
[----:B------:R-:W-:Y:S01]  /*a170*/  FMNMX.FTZ R13, R176, R13, !PT ;  /* 0x0000000db00d7209 */ /* 0x000fe20007810000 */
[----:B------:R-:W-:Y:S01]  /*a180*/  FMUL.FTZ R35, R35, c[0x0][0x320] ;  /* 0x0000c80023237a20 */ /* 0x000fe20000410000 */
[----:B------:R-:W-:Y:S02]  /*a190*/  FMNMX.FTZ R0, R171, R0, !PT ;  /* 0x00000000ab007209 */ /* 0x000fe40007810000 */
[----:B------:R-:W3:Y:S02]  /*a1a0*/  MUFU.TANH R139, R16 ;  /* 0x00000010008b7308 */ /* 0x000ee40000002400 */
[----:B--2---:R-:W-:Y:S04]  /*a1b0*/  FMNMX.FTZ R0, R169, R0, !PT ;  /* 0x00000000a9007209 */ /* 0x004fe80007810000 */
[----:B------:R-:W-:Y:S04]  /*a1c0*/  FMNMX.FTZ R0, R159, R0, !PT ;  /* 0x000000009f007209 */ /* 0x000fe80007810000 */
[----:B------:R-:W2:Y:S01]  /*a1d0*/  MUFU.TANH R137, R17 ;  /* 0x0000001100897308 */ /* 0x000ea20000002400 */
[----:B-1----:R-:W-:Y:S09]  /*a1e0*/  FMNMX.FTZ R13, R138, R13, !PT ;  /* 0x0000000d8a0d7209 */ /* 0x002ff20007810000 */
        /* <DEDUP_REMOVED lines=40> */
[----:B--2---:R-:W-:Y:S03]  /*a470*/  FMNMX.FTZ R9, R140, R13, !PT ;  /* 0x0000000d8c097209 */ /* 0x004fe60007810000 */
[----:B------:R-:W-:Y:S01]  /*a480*/  LDSM.16.MT88.4 R12, [R135+UR4+0x100] ;  /* 0x00010004870c783b */ /* 0x000fe20008004200 */
[----:B-1----:R-:W-:Y:S07]  /*a490*/  FMNMX.FTZ R7, R11, R2, !PT ;  /* 0x000000020b077209 */ /* 0x002fee0007810000 */
[----:B------:R-:W1:Y:S08]  /*a4a0*/  SHFL.BFLY PT, R0, R9, 0x2, 0x1f ;  /* 0x0c401f0009007f89 */ /* 0x000e7000000e0000 */
[----:B------:R-:W2:Y:S01]  /*a4b0*/  SHFL.BFLY PT, R2, R7, 0x1, 0x1f ;  /* 0x0c201f0007027f89 */ /* 0x000ea200000e0000 */
[----:B-1----:R-:W-:Y:S07]  /*a4c0*/  FMNMX.FTZ R5, R9, R0, !PT ;  /* 0x0000000009057209 */ /* 0x002fee0007810000 */
[----:B------:R-:W1:Y:S01]  /*a4d0*/  SHFL.BFLY PT, R0, R5, 0x1, 0x1f ;  /* 0x0c201f0005007f89 */ /* 0x000e6200000e0000 */
[----:B--2---:R-:W-:Y:S05]  /*a4e0*/  FMNMX.FTZ R2, R7, R2, !PT ;  /* 0x0000000207027209 */ /* 0x004fea0007810000 */
[C---:B------:R-:W-:Y:S02]  /*a4f0*/  FADD.FTZ R4, -R2.reuse, R133 ;  /* 0x0000008502047221 */ /* 0x040fe40000010100 */
[----:B------:R-:W-:Y:S02]  /*a500*/  FMUL.FTZ R148, R2, c[0x0][0x2d0] ;  /* 0x0000b40002947a20 */ /* 0x000fe40000410000 */
[----:B------:R-:W-:Y:S02]  /*a510*/  FMUL.FTZ R132, R4, c[0x0][0x2d0] ;  /* 0x0000b40004847a20 */ /* 0x000fe40000410000 */
[--C-:B------:R-:W-:Y:S02]  /*a520*/  FFMA.FTZ R167, R141, c[0x0][0x2d0], -R148.reuse ;  /* 0x0000b4008da77a23 */ /* 0x100fe40000010894 */
[--C-:B------:R-:W-:Y:S02]  /*a530*/  FFMA.FTZ R168, R161, c[0x0][0x2d0], -R148.reuse ;  /* 0x0000b400a1a87a23 */ /* 0x100fe40000010894 */
[--C-:B------:R-:W-:Y:S01]  /*a540*/  FFMA.FTZ R165, R163, c[0x0][0x2d0], -R148.reuse ;  /* 0x0000b400a3a57a23 */ /* 0x100fe20000010894 */
[----:B------:R-:W2:Y:S01]  /*a550*/  MUFU.EX2 R132, R132 ;  /* 0x0000008400847308 */ /* 0x000ea20000000800 */
[--C-:B------:R-:W-:Y:S02]  /*a560*/  FFMA.FTZ R164, R171, c[0x0][0x2d0], -R148.reuse ;  /* 0x0000b400aba47a23 */ /* 0x100fe40000010894 */
[--C-:B------:R-:W-:Y:S01]  /*a570*/  FFMA.FTZ R171, R139, c[0x0][0x2d0], -R148.reuse ;  /* 0x0000b4008bab7a23 */ /* 0x100fe20000010894 */
[----:B-1----:R-:W-:Y:S01]  /*a580*/  FMNMX.FTZ R0, R5, R0, !PT ;  /* 0x0000000005007209 */ /* 0x002fe20007810000 */
[--C-:B------:R-:W-:Y:S02]  /*a590*/  FFMA.FTZ R172, R137, c[0x0][0x2d0], -R148.reuse ;  /* 0x0000b40089ac7a23 */ /* 0x100fe40000010894 */
[--C-:B------:R-:W-:Y:S02]  /*a5a0*/  FFMA.FTZ R177, R157, c[0x0][0x2d0], -R148.reuse ;  /* 0x0000b4009db17a23 */ /* 0x100fe40000010894 */
[C---:B------:R-:W-:Y:S01]  /*a5b0*/  FMUL.FTZ R141, R0.reuse, c[0x0][0x2d0] ;  /* 0x0000b400008d7a20 */ /* 0x040fe20000410000 */
[----:B------:R-:W-:Y:S01]  /*a5c0*/  MUFU.EX2 R168, R168 ;  /* 0x000000a800a87308 */ /* 0x000fe20000000800 */
[----:B------:R-:W-:Y:S02]  /*a5d0*/  FADD.FTZ R4, -R0, R3 ;  /* 0x0000000300047221 */ /* 0x000fe40000010100 */
[--C-:B------:R-:W-:Y:S02]  /*a5e0*/  FFMA.FTZ R166, R162, c[0x0][0x2d0], -R141.reuse ;  /* 0x0000b400a2a67a23 */ /* 0x100fe4000001088d */
[--C-:B------:R-:W-:Y:S01]  /*a5f0*/  FFMA.FTZ R163, R160, c[0x0][0x2d0], -R141.reuse ;  /* 0x0000b400a0a37a23 */ /* 0x100fe2000001088d */
[----:B------:R-:W-:Y:S01]  /*a600*/  IADD3 R160, R187, R16, RZ ;  /* 0x00000010bba07210 */ /* 0x000fe20007ffe0ff */
[--C-:B------:R-:W-:Y:S02]  /*a610*/  FFMA.FTZ R162, R178, c[0x0][0x2d0], -R141.reuse ;  /* 0x0000b400b2a27a23 */ /* 0x100fe4000001088d */
[--C-:B------:R-:W-:Y:S01]  /*a620*/  FFMA.FTZ R161, R170, c[0x0][0x2d0], -R141.reuse ;  /* 0x0000b400aaa17a23 */ /* 0x100fe2000001088d */
[----:B------:R-:W1:Y:S01]  /*a630*/  MUFU.EX2 R167, R167 ;  /* 0x000000a700a77308 */ /* 0x000e620000000800 */
[----:B------:R-:W-:Y:S01]  /*a640*/  FMUL.FTZ R3, R4, c[0x0][0x2d0] ;  /* 0x0000b40004037a20 */ /* 0x000fe20000410000 */
[----:B------:R-:W-:Y:S01]  /*a650*/  IADD3 R4, R135, UR4, RZ ;  /* 0x0000000487047c10 */ /* 0x000fe2000fffe0ff */
[C---:B--2---:R-:W-:Y:S02]  /*a660*/  FMUL.FTZ R5, R132.reuse, R129 ;  /* 0x0000008184057220 */ /* 0x044fe40000410000 */
[C---:B------:R-:W-:Y:S01]  /*a670*/  FMUL.FTZ R8, R132.reuse, R124 ;  /* 0x0000007c84087220 */ /* 0x040fe20000410000 */
[----:B------:R-:W-:Y:S01]  /*a680*/  IADD3 R133, R187, R4, RZ ;  /* 0x00000004bb857210 */ /* 0x000fe20007ffe0ff */
[C---:B------:R-:W-:Y:S02]  /*a690*/  FMUL.FTZ R4, R132.reuse, R128 ;  /* 0x0000008084047220 */ /* 0x040fe40000410000 */
[C---:B------:R-:W-:Y:S01]  /*a6a0*/  FMUL.FTZ R9, R132.reuse, R125 ;  /* 0x0000007d84097220 */ /* 0x040fe20000410000 */
[----:B------:R-:W2:Y:S01]  /*a6b0*/  MUFU.EX2 R3, R3 ;  /* 0x0000000300037308 */ /* 0x000ea20000000800 */
[----:B------:R-:W3:Y:S01]  /*a6c0*/  LDSM.16.MT88.4 R20, [R133+0x100] ;  /* 0x000100008514783b */ /* 0x000ee20000004200 */
[C---:B------:R-:W-:Y:S02]  /*a6d0*/  FMUL.FTZ R16, R132.reuse, R116 ;  /* 0x0000007484107220 */ /* 0x040fe40000410000 */
[C---:B------:R-:W-:Y:S02]  /*a6e0*/  FMUL.FTZ R17, R132.reuse, R117 ;  /* 0x0000007584117220 */ /* 0x040fe40000410000 */
[C---:B------:R-:W-:Y:S02]  /*a6f0*/  FMUL.FTZ R24, R132.reuse, R108 ;  /* 0x0000006c84187220 */ /* 0x040fe40000410000 */
[C---:B------:R-:W-:Y:S02]  /*a700*/  FMUL.FTZ R25, R132.reuse, R109 ;  /* 0x0000006d84197220 */ /* 0x040fe40000410000 */
[----:B------:R-:W-:Y:S01]  /*a710*/  MUFU.EX2 R165, R165 ;  /* 0x000000a500a57308 */ /* 0x000fe20000000800 */
[C---:B------:R-:W-:Y:S02]  /*a720*/  FMUL.FTZ R32, R132.reuse, R100 ;  /* 0x0000006484207220 */ /* 0x040fe40000410000 */
[C---:B------:R-:W-:Y:S01]  /*a730*/  FMUL.FTZ R33, R132.reuse, R101 ;  /* 0x0000006584217220 */ /* 0x040fe20000410000 */
[----:B-1----:R-:W-:Y:S01]  /*a740*/  F2FP.PACK_AB R128, R167, R168 ;  /* 0x000000a8a780723e */ /* 0x002fe200000000ff */
[C---:B------:R-:W-:Y:S02]  /*a750*/  FMUL.FTZ R36, R132.reuse, R36 ;  /* 0x0000002484247220 */ /* 0x040fe40000410000 */
[----:B------:R-:W-:Y:S02]  /*a760*/  FMUL.FTZ R37, R132, R37 ;  /* 0x0000002584257220 */ /* 0x000fe40000410000 */
[--C-:B------:R-:W-:Y:S01]  /*a770*/  FFMA.FTZ R170, R159, c[0x0][0x2d0], -R148.reuse ;  /* 0x0000b4009faa7a23 */ /* 0x100fe20000010894 */
[----:B------:R-:W1:Y:S01]  /*a780*/  MUFU.EX2 R164, R164 ;  /* 0x000000a400a47308 */ /* 0x000e620000000800 */
[--C-:B------:R-:W-:Y:S02]  /*a790*/  FFMA.FTZ R174, R138, c[0x0][0x2d0], -R141.reuse ;  /* 0x0000b4008aae7a23 */ /* 0x100fe4000001088d */
[--C-:B------:R-:W-:Y:S02]  /*a7a0*/  FFMA.FTZ R175, R158, c[0x0][0x2d0], -R141.reuse ;  /* 0x0000b4009eaf7a23 */ /* 0x100fe4000001088d */
[C---:B--2---:R-:W-:Y:S02]  /*a7b0*/  FMUL.FTZ R6, R3.reuse, R130 ;  /* 0x0000008203067220 */ /* 0x044fe40000410000 */
        /* <DEDUP_REMOVED lines=9> */
[----:B------:R-:W2:Y:S01]  /*a850*/  MUFU.EX2 R163, R163 ;  /* 0x000000a300a37308 */ /* 0x000ea20000000800 */
[C---:B------:R-:W-:Y:S01]  /*a860*/  FMUL.FTZ R34, R3.reuse, R102 ;  /* 0x0000006603227220 */ /* 0x040fe20000410000 */
[----:B------:R-:W-:Y:S01]  /*a870*/  LDSM.16.MT88.4 R108, [R160+0x2100] ;  /* 0x00210000a06c783b */ /* 0x000fe20000004200 */
[C---:B------:R-:W-:Y:S01]  /*a880*/  FMUL.FTZ R35, R3.reuse, R103 ;  /* 0x0000006703237220 */ /* 0x040fe20000410000 */
[----:B-1----:R-:W-:Y:S01]  /*a890*/  F2FP.PACK_AB R130, R164, R165 ;  /* 0x000000a5a482723e */ /* 0x002fe200000000ff */
[C---:B------:R-:W-:Y:S02]  /*a8a0*/  FMUL.FTZ R38, R3.reuse, R38 ;  /* 0x0000002603267220 */ /* 0x040fe40000410000 */
[----:B------:R-:W-:Y:S02]  /*a8b0*/  FMUL.FTZ R39, R3, R39 ;  /* 0x0000002703277220 */ /* 0x000fe40000410000 */
[--C-:B------:R-:W-:Y:S01]  /*a8c0*/  FFMA.FTZ R178, R151, c[0x0][0x2d0], -R148.reuse ;  /* 0x0000b40097b27a23 */ /* 0x100fe20000010894 */
[----:B------:R-:W-:Y:S01]  /*a8d0*/  MUFU.EX2 R162, R162 ;  /* 0x000000a200a27308 */ /* 0x000fe20000000800 */
[----:B------:R-:W-:Y:S01]  /*a8e0*/  LDSM.16.MT88.4 R100, [R134+UR4+0x2100] ;  /* 0x002100048664783b */ /* 0x000fe20008004200 */
[--C-:B------:R-:W-:Y:S02]  /*a8f0*/  FFMA.FTZ R179, R155, c[0x0][0x2d0], -R148.reuse ;  /* 0x0000b4009bb37a23 */ /* 0x100fe40000010894 */
[--C-:B------:R-:W-:Y:S02]  /*a900*/  FFMA.FTZ R180, R153, c[0x0][0x2d0], -R148.reuse ;  /* 0x0000b40099b47a23 */ /* 0x100fe40000010894 */
[--C-:B------:R-:W-:Y:S02]  /*a910*/  FFMA.FTZ R181, R156, c[0x0][0x2d0], -R141.reuse ;  /* 0x0000b4009cb57a23 */ /* 0x100fe4000001088d */
[--C-:B------:R-:W-:Y:S01]  /*a920*/  FFMA.FTZ R182, R152, c[0x0][0x2d0], -R141.reuse ;  /* 0x0000b40098b67a23 */ /* 0x100fe2000001088d */
[----:B------:R-:W-:Y:S01]  /*a930*/  LDSM.16.MT88.4 R116, [R133+0x900] ;  /* 0x000900008574783b */ /* 0x000fe20000004200 */
[----:B------:R-:W1:Y:S01]  /*a940*/  MUFU.EX2 R161, R161 ;  /* 0x000000a100a17308 */ /* 0x000e620000000800 */
[--C-:B------:R-:W-:Y:S02]  /*a950*/  FFMA.FTZ R183, R154, c[0x0][0x2d0], -R141.reuse ;  /* 0x0000b4009ab77a23 */ /* 0x100fe4000001088d */
[--C-:B------:R-:W-:Y:S01]  /*a960*/  FFMA.FTZ R216, R150, c[0x0][0x2d0], -R141.reuse ;  /* 0x0000b40096d87a23 */ /* 0x100fe2000001088d */
[----:B--2---:R-:W-:Y:S01]  /*a970*/  F2FP.PACK_AB R129, R163, R166 ;  /* 0x000000a6a381723e */ /* 0x004fe200000000ff */
[--C-:B------:R-:W-:Y:S02]  /*a980*/  FFMA.FTZ R191, R149, c[0x0][0x2d0], -R148.reuse ;  /* 0x0000b40095bf7a23 */ /* 0x100fe40000010894 */
[----:B------:R-:W-:Y:S01]  /*a990*/  LDSM.16.MT88.4 R152, [R133+0x3900] ;  /* 0x003900008598783b */ /* 0x000fe20000004200 */
[--C-:B------:R-:W-:Y:S02]  /*a9a0*/  FFMA.FTZ R218, R147, c[0x0][0x2d0], -R148.reuse ;  /* 0x0000b40093da7a23 */ /* 0x100fe40000010894 */
[--C-:B------:R-:W-:Y:S01]  /*a9b0*/  FFMA.FTZ R217, R145, c[0x0][0x2d0], -R148.reuse ;  /* 0x0000b40091d97a23 */ /* 0x100fe20000010894 */
[----:B------:R-:W-:Y:S01]  /*a9c0*/  MUFU.EX2 R170, R170 ;  /* 0x000000aa00aa7308 */ /* 0x000fe20000000800 */
[--C-:B------:R-:W-:Y:S02]  /*a9d0*/  FFMA.FTZ R219, R146, c[0x0][0x2d0], -R141.reuse ;  /* 0x0000b40092db7a23 */ /* 0x100fe4000001088d */
[--C-:B------:R-:W-:Y:S01]  /*a9e0*/  FFMA.FTZ R222, R144, c[0x0][0x2d0], -R141.reuse ;  /* 0x0000b40090de7a23 */ /* 0x100fe2000001088d */
[----:B------:R-:W-:Y:S01]  /*a9f0*/  LDSM.16.MT88.4 R156, [R134+UR4+0x3900] ;  /* 0x00390004869c783b */ /* 0x000fe20008004200 */
[--C-:B------:R-:W-:Y:S02]  /*aa00*/  FFMA.FTZ R221, R142, c[0x0][0x2d0], -R141.reuse ;  /* 0x0000b4008edd7a23 */ /* 0x100fe4000001088d */
[C---:B------:R-:W-:Y:S02]  /*aa10*/  FMUL.FTZ R40, R132.reuse, R40 ;  /* 0x0000002884287220 */ /* 0x040fe40000410000 */
[C---:B------:R-:W-:Y:S01]  /*aa20*/  FMUL.FTZ R41, R132.reuse, R41 ;  /* 0x0000002984297220 */ /* 0x040fe20000410000 */
[----:B------:R-:W-:Y:S01]  /*aa30*/  MUFU.EX2 R171, R171 ;  /* 0x000000ab00ab7308 */ /* 0x000fe20000000800 */
[----:B------:R-:W-:Y:S01]  /*aa40*/  FMUL.FTZ R42, R3, R42 ;  /* 0x0000002a032a7220 */ /* 0x000fe20000410000 */
[----:B------:R-:W-:Y:S01]  /*aa50*/  LDSM.16.MT88.4 R144, [R160+0x1900] ;  /* 0x00190000a090783b */ /* 0x000fe20000004200 */
[----:B-1----:R-:W-:Y:S01]  /*aa60*/  F2FP.PACK_AB R131, R161, R162 ;  /* 0x000000a2a183723e */ /* 0x002fe200000000ff */
[C---:B------:R-:W-:Y:S02]  /*aa70*/  FMUL.FTZ R43, R3.reuse, R43 ;  /* 0x0000002b032b7220 */ /* 0x040fe40000410000 */
[C---:B------:R-:W-:Y:S02]  /*aa80*/  FMUL.FTZ R44, R132.reuse, R44 ;  /* 0x0000002c842c7220 */ /* 0x040fe40000410000 */
[C---:B------:R-:W-:Y:S02]  /*aa90*/  FMUL.FTZ R45, R132.reuse, R45 ;  /* 0x0000002d842d7220 */ /* 0x040fe40000410000 */
[C---:B------:R-:W-:Y:S01]  /*aaa0*/  HMMA.16816.F32 R4, R128.reuse, R12, R4 ;  /* 0x0000000c8004723c */ /* 0x040fe20000001804 */
[----:B------:R-:W1:Y:S04]  /*aab0*/  MUFU.EX2 R172, R172 ;  /* 0x000000ac00ac7308 */ /* 0x000e680000000800 */
        /* <DEDUP_REMOVED lines=9> */
[----:B------:R-:W2:Y:S01]  /*ab50*/  LDSM.16.MT88.4 R120, [R160+0x100] ;  /* 0x00010000a078783b */ /* 0x000ea20000004200 */
[C---:B------:R-:W-:Y:S02]  /*ab60*/  FMUL.FTZ R48, R132.reuse, R48 ;  /* 0x0000003084307220 */ /* 0x040fe40000410000 */
[C---:B------:R-:W-:Y:S02]  /*ab70*/  FMUL.FTZ R49, R132.reuse, R49 ;  /* 0x0000003184317220 */ /* 0x040fe40000410000 */
[C---:B---3--:R-:W-:Y:S03]  /*ab80*/  HMMA.16816.F32 R12, R128.reuse, R20, R12 ;  /* 0x00000014800c723c */ /* 0x048fe6000000180c */
        /* <DEDUP_REMOVED lines=10> */
[----:B------:R-:W3:Y:S01]  /*ac30*/  LDSM.16.MT88.4 R112, [R135+UR4+0x2100] ;  /* 0x002100048770783b */ /* 0x000ee20008004200 */
        /* <DEDUP_REMOVED lines=14> */
[----:B------:R-:W4:Y:S01]  /*ad20*/  LDSM.16.MT88.4 R104, [R133+0x2100] ;  /* 0x002100008568783b */ /* 0x000f220000004200 */
[C---:B------:R-:W-:Y:S02]  /*ad30*/  FMUL.FTZ R58, R3.reuse, R58 ;  /* 0x0000003a033a7220 */ /* 0x040fe40000410000 */
[C---:B------:R-:W-:Y:S02]  /*ad40*/  FMUL.FTZ R59, R3.reuse, R59 ;  /* 0x0000003b033b7220 */ /* 0x040fe40000410000 */
[C---:B--2---:R-:W-:Y:S02]  /*ad50*/  HMMA.16816.F32 R28, R128.reuse, R120, R28 ;  /* 0x00000078801c723c */ /* 0x044fe4000000181c */
        /* <DEDUP_REMOVED lines=19> */
[C---:B----4-:R-:W-:Y:S03]  /*ae90*/  HMMA.16816.F32 R44, R128.reuse, R104, R44 ;  /* 0x00000068802c723c */ /* 0x050fe6000000182c */
[C---:B------:R-:W-:Y:S02]  /*aea0*/  FMUL.FTZ R70, R3.reuse, R70 ;  /* 0x0000004603467220 */ /* 0x040fe40000410000 */
[C---:B------:R-:W-:Y:S02]  /*aeb0*/  FMUL.FTZ R71, R3.reuse, R71 ;  /* 0x0000004703477220 */ /* 0x040fe40000410000 */
[C---:B------:R-:W-:Y:S01]  /*aec0*/  FMUL.FTZ R72, R132.reuse, R72 ;  /* 0x0000004884487220 */ /* 0x040fe20000410000 */
[C---:B------:R-:W-:Y:S01]  /*aed0*/  HMMA.16816.F32 R48, R128.reuse, R106, R48 ;  /* 0x0000006a8030723c */ /* 0x040fe20000001830 */
[----:B------:R-:W2:Y:S01]  /*aee0*/  LDSM.16.MT88.4 R104, [R135+UR4+0x4100] ;  /* 0x004100048768783b */ /* 0x000ea20008004200 */
        /* <DEDUP_REMOVED lines=8> */
[----:B------:R-:W3:Y:S03]  /*af70*/  LDSM.16.MT88.4 R100, [R133+0x4100] ;  /* 0x004100008564783b */ /* 0x000ee60000004200 */
[C---:B------:R-:W-:Y:S02]  /*af80*/  FMUL.FTZ R77, R132.reuse, R77 ;  /* 0x0000004d844d7220 */ /* 0x040fe40000410000 */
[C---:B------:R-:W-:Y:S01]  /*af90*/  FMUL.FTZ R78, R3.reuse, R78 ;  /* 0x0000004e034e7220 */ /* 0x040fe20000410000 */
[----:B------:R-:W-:Y:S01]  /*afa0*/  MUFU.EX2 R219, R219 ;  /* 0x000000db00db7308 */ /* 0x000fe20000000800 */
[C---:B------:R-:W-:Y:S04]  /*afb0*/  HMMA.16816.F32 R60, R128.reuse, R108, R60 ;  /* 0x0000006c803c723c */ /* 0x040fe8000000183c */
[C---:B------:R-:W-:Y:S02]  /*afc0*/  FMUL.FTZ R79, R3.reuse, R79 ;  /* 0x0000004f034f7220 */ /* 0x040fe40000410000 */
[C---:B------:R-:W-:Y:S02]  /*afd0*/  FMUL.FTZ R80, R132.reuse, R80 ;  /* 0x0000005084507220 */ /* 0x040fe40000410000 */
[C---:B------:R-:W-:Y:S01]  /*afe0*/  HMMA.16816.F32 R64, R128.reuse, R110, R64 ;  /* 0x0000006e8040723c */ /* 0x040fe20000001840 */
[----:B------:R-:W4:Y:S01]  /*aff0*/  LDSM.16.MT88.4 R108, [R134+UR4+0x4100] ;  /* 0x00410004866c783b */ /* 0x000f220008004200 */
[----:B------:R-:W-:Y:S02]  /*b000*/  MUFU.EX2 R222, R222 ;  /* 0x000000de00de7308 */ /* 0x000fe40000000800 */
[C---:B------:R-:W-:Y:S02]  /*b010*/  FMUL.FTZ R81, R132.reuse, R81 ;  /* 0x0000005184517220 */ /* 0x040fe40000410000 */
[C---:B------:R-:W-:Y:S02]  /*b020*/  FMUL.FTZ R82, R3.reuse, R82 ;  /* 0x0000005203527220 */ /* 0x040fe40000410000 */
[C---:B------:R-:W-:Y:S01]  /*b030*/  FMUL.FTZ R83, R3.reuse, R83 ;  /* 0x0000005303537220 */ /* 0x040fe20000410000 */
[C---:B--2---:R-:W-:Y:S03]  /*b040*/  HMMA.16816.F32 R68, R128.reuse, R104, R68 ;  /* 0x000000688044723c */ /* 0x044fe60000001844 */
[C---:B------:R-:W-:Y:S01]  /*b050*/  FMUL.FTZ R84, R132.reuse, R84 ;  /* 0x0000005484547220 */ /* 0x040fe20000410000 */
[----:B------:R-:W-:Y:S01]  /*b060*/  MUFU.EX2 R221, R221 ;  /* 0x000000dd00dd7308 */ /* 0x000fe20000000800 */
[----:B------:R-:W-:Y:S02]  /*b070*/  FMUL.FTZ R85, R132, R85 ;  /* 0x0000005584557220 */ /* 0x000fe40000410000 */
[C---:B------:R-:W-:Y:S01]  /*b080*/  FMUL.FTZ R86, R3.reuse, R86 ;  /* 0x0000005603567220 */ /* 0x040fe20000410000 */
[C---:B------:R-:W-:Y:S01]  /*b090*/  HMMA.16816.F32 R72, R128.reuse, R106, R72 ;  /* 0x0000006a8048723c */ /* 0x040fe20000001848 */
[----:B------:R-:W2:Y:S03]  /*b0a0*/  LDSM.16.MT88.4 R104, [R160+0x4100] ;  /* 0x00410000a068783b */ /* 0x000ea60000004200 */
[----:B------:R-:W-:Y:S02]  /*b0b0*/  FMUL.FTZ R87, R3, R87 ;  /* 0x0000005703577220 */ /* 0x000fe40000410000 */
[--C-:B------:R-:W-:Y:S02]  /*b0c0*/  FFMA.FTZ R169, R169, c[0x0][0x2d0], -R148.reuse ;  /* 0x0000b400a9a97a23 */ /* 0x100fe40000010894 */
[C---:B---3--:R-:W-:Y:S04]  /*b0d0*/  HMMA.16816.F32 R76, R128.reuse, R100, R76 ;  /* 0x00000064804c723c */ /* 0x048fe8000000184c */
[----:B------:R-:W-:Y:S01]  /*b0e0*/  FFMA.FTZ R148, R143, c[0x0][0x2d0], -R148 ;  /* 0x0000b4008f947a23 */ /* 0x000fe20000010894 */
[----:B------:R-:W3:Y:S01]  /*b0f0*/  MUFU.EX2 R169, R169 ;  /* 0x000000a900a97308 */ /* 0x000ee20000000800 */
[--C-:B------:R-:W-:Y:S02]  /*b100*/  FFMA.FTZ R173, R176, c[0x0][0x2d0], -R141.reuse ;  /* 0x0000b400b0ad7a23 */ /* 0x100fe4000001088d */
[C---:B------:R-:W-:Y:S04]  /*b110*/  HMMA.16816.F32 R80, R128.reuse, R102, R80 ;  /* 0x000000668050723c */ /* 0x040fe80000001850 */
[--C-:B------:R-:W-:Y:S02]  /*b120*/  FFMA.FTZ R176, R136, c[0x0][0x2d0], -R141.reuse ;  /* 0x0000b40088b07a23 */ /* 0x100fe4000001088d */
[----:B------:R-:W-:Y:S01]  /*b130*/  LDSM.16.MT88.4 R136, [R133+0x2900] ;  /* 0x002900008588783b */ /* 0x000fe20000004200 */
[----:B------:R-:W-:Y:S01]  /*b140*/  FFMA.FTZ R141, R140, c[0x0][0x2d0], -R141 ;  /* 0x0000b4008c8d7a23 */ /* 0x000fe2000001088d */
[C---:B----4-:R-:W-:Y:S01]  /*b150*/  HMMA.16816.F32 R84, R128.reuse, R108, R84 ;  /* 0x0000006c8054723c */ /* 0x050fe20000001854 */
[----:B------:R-:W4:Y:S03]  /*b160*/  MUFU.EX2 R173, R173 ;  /* 0x000000ad00ad7308 */ /* 0x000f260000000800 */
[----:B------:R-:W-:Y:S01]  /*b170*/  FMUL.FTZ R88, R132, R88 ;  /* 0x0000005884587220 */ /* 0x000fe20000410000 */
[----:B-1----:R-:W-:Y:S01]  /*b180*/  F2FP.PACK_AB R102, R172, R171 ;  /* 0x000000abac66723e */ /* 0x002fe200000000ff */
[----:B------:R-:W-:Y:S02]  /*b190*/  FMUL.FTZ R89, R132, R89 ;  /* 0x0000005984597220 */ /* 0x000fe40000410000 */
[C---:B------:R-:W-:Y:S03]  /*b1a0*/  FMUL.FTZ R90, R3.reuse, R90 ;  /* 0x0000005a035a7220 */ /* 0x040fe60000410000 */
[----:B------:R-:W1:Y:S01]  /*b1b0*/  MUFU.EX2 R176, R176 ;  /* 0x000000b000b07308 */ /* 0x000e620000000800 */
[C---:B------:R-:W-:Y:S01]  /*b1c0*/  FMUL.FTZ R91, R3.reuse, R91 ;  /* 0x0000005b035b7220 */ /* 0x040fe20000410000 */
[----:B---3--:R-:W-:Y:S01]  /*b1d0*/  F2FP.PACK_AB R100, R170, R169 ;  /* 0x000000a9aa64723e */ /* 0x008fe200000000ff */
[C---:B------:R-:W-:Y:S02]  /*b1e0*/  FMUL.FTZ R92, R132.reuse, R92 ;  /* 0x0000005c845c7220 */ /* 0x040fe40000410000 */
[C---:B------:R-:W-:Y:S02]  /*b1f0*/  FMUL.FTZ R93, R132.reuse, R93 ;  /* 0x0000005d845d7220 */ /* 0x040fe40000410000 */
[C---:B------:R-:W-:Y:S01]  /*b200*/  FMUL.FTZ R94, R3.reuse, R94 ;  /* 0x0000005e035e7220 */ /* 0x040fe20000410000 */
[C---:B------:R-:W-:Y:S01]  /*b210*/  HMMA.16816.F32 R88, R128.reuse, R110, R88 ;  /* 0x0000006e8058723c */ /* 0x040fe20000001858 */
[----:B------:R-:W3:Y:S01]  /*b220*/  LDSM.16.MT88.4 R108, [R134+UR4+0x900] ;  /* 0x00090004866c783b */ /* 0x000ee20008004200 */
[----:B------:R5:W-:Y:S01]  /*b230*/  MUFU.EX2 R224, R141 ;  /* 0x0000008d00e07308 */ /* 0x000be20000000800 */
[C---:B------:R-:W-:Y:S02]  /*b240*/  FMUL.FTZ R95, R3.reuse, R95 ;  /* 0x0000005f035f7220 */ /* 0x040fe40000410000 */
[----:B------:R-:W-:Y:S01]  /*b250*/  FMUL.FTZ R96, R132, R96 ;  /* 0x0000006084607220 */ /* 0x000fe20000410000 */
[----:B----4-:R-:W-:Y:S01]  /*b260*/  F2FP.PACK_AB R101, R174, R173 ;  /* 0x000000adae65723e */ /* 0x010fe200000000ff */
[----:B------:R-:W-:Y:S02]  /*b270*/  FMUL.FTZ R97, R132, R97 ;  /* 0x0000006184617220 */ /* 0x000fe40000410000 */
[C---:B------:R-:W-:Y:S01]  /*b280*/  FMUL.FTZ R98, R3.reuse, R98 ;  /* 0x0000006203627220 */ /* 0x040fe20000410000 */
[C---:B--2---:R-:W-:Y:S02]  /*b290*/  HMMA.16816.F32 R92, R128.reuse, R104, R92 ;  /* 0x00000068805c723c */ /* 0x044fe4000000185c */
[----:B------:R2:W4:Y:S01]  /*b2a0*/  MUFU.EX2 R220, R148 ;  /* 0x0000009400dc7308 */ /* 0x0005220000000800 */
[C---:B------:R-:W-:Y:S02]  /*b2b0*/  FMUL.FTZ R99, R3.reuse, R99 ;  /* 0x0000006303637220 */ /* 0x040fe40000410000 */
[----:B------:R-:W-:Y:S01]  /*b2c0*/  FFMA.FTZ R166, R3, R206, R166 ;  /* 0x000000ce03a67223 */ /* 0x000fe200000100a6 */
[----:B------:R-:W-:Y:S01]  /*b2d0*/  @P0 IADD3 R3, P4, R196, UR22, RZ ;  /* 0x00000016c4030c10 */ /* 0x000fe2000ff9e0ff */
[----:B------:R-:W-:Y:S01]  /*b2e0*/  FFMA.FTZ R168, R132, R205, R168 ;  /* 0x000000cd84a87223 */ /* 0x000fe200000100a8 */
[----:B-1----:R-:W-:Y:S01]  /*b2f0*/  F2FP.PACK_AB R103, R176, R175 ;  /* 0x000000afb067723e */ /* 0x002fe200000000ff */
[----:B------:R-:W-:Y:S01]  /*b300*/  FADD.FTZ R163, R163, R166 ;  /* 0x000000a6a3a37221 */ /* 0x000fe20000010000 */
[----:B------:R-:W-:Y:S01]  /*b310*/  HMMA.16816.F32 R96, R128, R106, R96 ;  /* 0x0000006a8060723c */ /* 0x000fe20000001860 */
[----:B------:R-:W1:Y:S02]  /*b320*/  LDSM.16.MT88.4 R104, [R134+UR4+0x2900] ;  /* 0x002900048668783b */ /* 0x000e640008004200 */
[----:B------:R-:W-:Y:S02]  /*b330*/  FADD.FTZ R168, R167, R168 ;  /* 0x000000a8a7a87221 */ /* 0x000fe40000010000 */
[----:B------:R-:W-:Y:S02]  /*b340*/  FADD.FTZ R162, R162, R163 ;  /* 0x000000a3a2a27221 */ /* 0x000fe40000010000 */
[----:B------:R-:W-:Y:S01]  /*b350*/  FADD.FTZ R165, R165, R168 ;  /* 0x000000a8a5a57221 */ /* 0x000fe20000010000 */
[C---:B------:R-:W-:Y:S01]  /*b360*/  HMMA.16816.F32 R4, R100.reuse, R112, R4 ;  /* 0x000000706404723c */ /* 0x040fe20000001804 */
[----:B------:R-:W-:Y:S04]  /*b370*/  LDSM.16.MT88.4 R128, [R135+UR4+0x3100] ;  /* 0x003100048780783b */ /* 0x000fe80008004200 */
[----:B------:R-:W-:Y:S02]  /*b380*/  FADD.FTZ R164, R164, R165 ;  /* 0x000000a5a4a47221 */ /* 0x000fe40000010000 */
[----:B------:R-:W-:Y:S01]  /*b390*/  FADD.FTZ R162, R161, R162 ;  /* 0x000000a2a1a27221 */ /* 0x000fe20000010000 */
[C---:B------:R-:W-:Y:S01]  /*b3a0*/  HMMA.16816.F32 R8, R100.reuse, R114, R8 ;  /* 0x000000726408723c */ /* 0x040fe20000001808 */
[----:B------:R-:W1:Y:S03]  /*b3b0*/  LDSM.16.MT88.4 R112, [R160+0x2900] ;  /* 0x00290000a070783b */ /* 0x000e660000004200 */
[----:B------:R-:W-:Y:S02]  /*b3c0*/  FADD.FTZ R169, R169, R164 ;  /* 0x000000a4a9a97221 */ /* 0x000fe40000010000 */
[----:B------:R-:W-:Y:S02]  /*b3d0*/  FADD.FTZ R173, R173, R162 ;  /* 0x000000a2adad7221 */ /* 0x000fe40000010000 */
[C---:B------:R-:W-:Y:S01]  /*b3e0*/  HMMA.16816.F32 R12, R100.reuse, R116, R12 ;  /* 0x00000074640c723c */ /* 0x040fe2000000180c */
[----:B-----5:R-:W-:Y:S03]  /*b3f0*/  LDSM.16.MT88.4 R140, [R134+UR4+0x1900] ;  /* 0x00190004868c783b */ /* 0x020fe60008004200 */
[----:B------:R-:W-:Y:S02]  /*b400*/  FADD.FTZ R170, R170, R169 ;  /* 0x000000a9aaaa7221 */ /* 0x000fe40000010000 */
[----:B------:R-:W-:Y:S02]  /*b410*/  FADD.FTZ R174, R174, R173 ;  /* 0x000000adaeae7221 */ /* 0x000fe40000010000 */
[C---:B------:R-:W-:Y:S01]  /*b420*/  HMMA.16816.F32 R16, R100.reuse, R118, R16 ;  /* 0x000000766410723c */ /* 0x040fe20000001810 */
[----:B------:R-:W-:Y:S03]  /*b430*/  LDSM.16.MT88.4 R116, [R133+0x4900] ;  /* 0x004900008574783b */ /* 0x000fe60000004200 */
[----:B------:R-:W-:Y:S02]  /*b440*/  FADD.FTZ R171, R171, R170 ;  /* 0x000000aaabab7221 */ /* 0x000fe40000010000 */
[----:B------:R-:W-:Y:S02]  /*b450*/  FADD.FTZ R175, R175, R174 ;  /* 0x000000aeafaf7221 */ /* 0x000fe40000010000 */
[C---:B---3--:R-:W-:Y:S01]  /*b460*/  HMMA.16816.F32 R20, R100.reuse, R108, R20 ;  /* 0x0000006c6414723c */ /* 0x048fe20000001814 */
[----:B--2---:R-:W-:Y:S03]  /*b470*/  LDSM.16.MT88.4 R148, [R135+UR4+0x3900] ;  /* 0x003900048794783b */ /* 0x004fe60008004200 */
[----:B------:R-:W-:Y:S02]  /*b480*/  FADD.FTZ R172, R172, R171 ;  /* 0x000000abacac7221 */ /* 0x000fe40000010000 */
[----:B------:R-:W-:Y:S02]  /*b490*/  FADD.FTZ R176, R176, R175 ;  /* 0x000000afb0b07221 */ /* 0x000fe40000010000 */
[C---:B------:R-:W-:Y:S01]  /*b4a0*/  HMMA.16816.F32 R24, R100.reuse, R110, R24 ;  /* 0x0000006e6418723c */ /* 0x040fe20000001818 */
[----:B------:R-:W2:Y:S07]  /*b4b0*/  LDSM.16.MT88.4 R108, [R135+UR4+0x4900] ;  /* 0x00490004876c783b */ /* 0x000eae0008004200 */
        /* <DEDUP_REMOVED lines=11> */
[----:B------:R-:W1:Y:S07]  /*b570*/  LDSM.16.MT88.4 R104, [R134+UR4+0x4900] ;  /* 0x004900048668783b */ /* 0x000e6e0008004200 */
[C---:B------:R-:W-:Y:S08]  /*b580*/  HMMA.16816.F32 R60, R100.reuse, R112, R60 ;  /* 0x00000070643c723c */ /* 0x040ff0000000183c */
[C---:B------:R-:W-:Y:S01]  /*b590*/  HMMA.16816.F32 R64, R100.reuse, R114, R64 ;  /* 0x000000726440723c */ /* 0x040fe20000001840 */
[----:B------:R-:W3:Y:S07]  /*b5a0*/  LDSM.16.MT88.4 R112, [R160+0x4900] ;  /* 0x00490000a070783b */ /* 0x000eee0000004200 */
[C---:B--2---:R-:W-:Y:S08]  /*b5b0*/  HMMA.16816.F32 R68, R100.reuse, R108, R68 ;  /* 0x0000006c6444723c */ /* 0x044ff00000001844 */
[C---:B------:R-:W-:Y:S01]  /*b5c0*/  HMMA.16816.F32 R72, R100.reuse, R110, R72 ;  /* 0x0000006e6448723c */ /* 0x040fe20000001848 */
[----:B------:R-:W2:Y:S07]  /*b5d0*/  LDSM.16.MT88.4 R108, [R135+UR4+0x1100] ;  /* 0x00110004876c783b */ /* 0x000eae0008004200 */
[C---:B------:R-:W-:Y:S08]  /*b5e0*/  HMMA.16816.F32 R76, R100.reuse, R116, R76 ;  /* 0x00000074644c723c */ /* 0x040ff0000000184c */
[C---:B------:R-:W-:Y:S01]  /*b5f0*/  HMMA.16816.F32 R80, R100.reuse, R118, R80 ;  /* 0x000000766450723c */ /* 0x040fe20000001850 */
[----:B------:R-:W5:Y:S07]  /*b600*/  LDSM.16.MT88.4 R116, [R134+UR4+0x1100] ;  /* 0x001100048674783b */ /* 0x000f6e0008004200 */
[C---:B-1----:R-:W-:Y:S08]  /*b610*/  HMMA.16816.F32 R84, R100.reuse, R104, R84 ;  /* 0x000000686454723c */ /* 0x042ff00000001854 */
[C---:B------:R-:W-:Y:S01]  /*b620*/  HMMA.16816.F32 R88, R100.reuse, R106, R88 ;  /* 0x0000006a6458723c */ /* 0x040fe20000001858 */
[----:B------:R-:W1:Y:S07]  /*b630*/  LDSM.16.MT88.4 R104, [R134+UR4+0x3100] ;  /* 0x003100048668783b */ /* 0x000e6e0008004200 */
[C---:B---3--:R-:W-:Y:S08]  /*b640*/  HMMA.16816.F32 R92, R100.reuse, R112, R92 ;  /* 0x00000070645c723c */ /* 0x048ff0000000185c */
[----:B------:R-:W-:Y:S01]  /*b650*/  HMMA.16816.F32 R96, R100, R114, R96 ;  /* 0x000000726460723c */ /* 0x000fe20000001860 */
[----:B------:R-:W-:Y:S06]  /*b660*/  LDSM.16.MT88.4 R112, [R135+UR4+0x5100] ;  /* 0x005100048770783b */ /* 0x000fec0008004200 */
        /* <DEDUP_REMOVED lines=9> */
[C---:B--2---:R-:W-:Y:S03]  /*b700*/  HMMA.16816.F32 R4, R100.reuse, R108, R4 ;  /* 0x0000006c6404723c */ /* 0x044fe60000001804 */
[----:B------:R-:W-:Y:S02]  /*b710*/  FADD.FTZ R183, R183, R182 ;  /* 0x000000b6b7b77221 */ /* 0x000fe40000010000 */
[----:B------:R-:W-:Y:S02]  /*b720*/  FADD.FTZ R180, R180, R179 ;  /* 0x000000b3b4b47221 */ /* 0x000fe40000010000 */
[----:B------:R-:W-:Y:S01]  /*b730*/  FADD.FTZ R216, R216, R183 ;  /* 0x000000b7d8d87221 */ /* 0x000fe20000010000 */
[C---:B------:R-:W-:Y:S01]  /*b740*/  HMMA.16816.F32 R8, R100.reuse, R110, R8 ;  /* 0x0000006e6408723c */ /* 0x040fe20000001808 */
[----:B------:R-:W2:Y:S07]  /*b750*/  LDSM.16.MT88.4 R108, [R160+0x3100] ;  /* 0x00310000a06c783b */ /* 0x000eae0000004200 */
[C---:B------:R-:W-:Y:S08]  /*b760*/  HMMA.16816.F32 R12, R100.reuse, R120, R12 ;  /* 0x00000078640c723c */ /* 0x040ff0000000180c */
[C---:B------:R-:W-:Y:S08]  /*b770*/  HMMA.16816.F32 R16, R100.reuse, R122, R16 ;  /* 0x0000007a6410723c */ /* 0x040ff00000001810 */
[C---:B-----5:R-:W-:Y:S08]  /*b780*/  HMMA.16816.F32 R20, R100.reuse, R116, R20 ;  /* 0x000000746414723c */ /* 0x060ff00000001814 */
[C---:B------:R-:W-:Y:S01]  /*b790*/  HMMA.16816.F32 R24, R100.reuse, R118, R24 ;  /* 0x000000766418723c */ /* 0x040fe20000001818 */
[----:B------:R-:W3:Y:S07]  /*b7a0*/  LDSM.16.MT88.4 R116, [R133+0x5100] ;  /* 0x005100008574783b */ /* 0x000eee0000004200 */
[C---:B------:R-:W-:Y:S08]  /*b7b0*/  HMMA.16816.F32 R28, R100.reuse, R124, R28 ;  /* 0x0000007c641c723c */ /* 0x040ff0000000181c */
[C---:B------:R-:W-:Y:S01]  /*b7c0*/  HMMA.16816.F32 R32, R100.reuse, R126, R32 ;  /* 0x0000007e6420723c */ /* 0x040fe20000001820 */
[----:B------:R-:W-:Y:S07]  /*b7d0*/  LDSM.16.MT88.4 R124, [R135+UR4+0x1900] ;  /* 0x00190004877c783b */ /* 0x000fee0008004200 */
[C---:B------:R-:W-:Y:S08]  /*b7e0*/  HMMA.16816.F32 R36, R100.reuse, R128, R36 ;  /* 0x000000806424723c */ /* 0x040ff00000001824 */
[C---:B------:R-:W-:Y:S08]  /*b7f0*/  HMMA.16816.F32 R40, R100.reuse, R130, R40 ;  /* 0x000000826428723c */ /* 0x040ff00000001828 */
[C---:B------:R-:W-:Y:S07]  /*b800*/  HMMA.16816.F32 R44, R100.reuse, R136, R44 ;  /* 0x00000088642c723c */ /* 0x040fee000000182c */
[----:B------:R-:W-:Y:S01]  /*b810*/  F2FP.PACK_AB R136, R218, R191 ;  /* 0x000000bfda88723e */ /* 0x000fe200000000ff */
[C---:B------:R-:W-:Y:S04]  /*b820*/  HMMA.16816.F32 R48, R100.reuse, R138, R48 ;  /* 0x0000008a6430723c */ /* 0x040fe80000001830 */
[----:B------:R-:W-:Y:S01]  /*b830*/  F2FP.PACK_AB R137, R222, R219 ;  /* 0x000000dbde89723e */ /* 0x000fe200000000ff */
[----:B------:R-:W-:Y:S02]  /*b840*/  FADD.FTZ R191, R191, R180 ;  /* 0x000000b4bfbf7221 */ /* 0x000fe40000010000 */
[----:B----4-:R-:W-:Y:S01]  /*b850*/  F2FP.PACK_AB R138, R220, R217 ;  /* 0x000000d9dc8a723e */ /* 0x010fe200000000ff */
[C---:B-1----:R-:W-:Y:S04]  /*b860*/  HMMA.16816.F32 R52, R100.reuse, R104, R52 ;  /* 0x000000686434723c */ /* 0x042fe80000001834 */
[----:B------:R-:W-:Y:S01]  /*b870*/  F2FP.PACK_AB R139, R224, R221 ;  /* 0x000000dde08b723e */ /* 0x000fe200000000ff */
[----:B------:R-:W-:Y:S02]  /*b880*/  FADD.FTZ R219, R219, R216 ;  /* 0x000000d8dbdb7221 */ /* 0x000fe40000010000 */
[----:B------:R-:W-:Y:S01]  /*b890*/  FADD.FTZ R218, R218, R191 ;  /* 0x000000bfdada7221 */ /* 0x000fe20000010000 */
[C---:B------:R-:W-:Y:S01]  /*b8a0*/  HMMA.16816.F32 R56, R100.reuse, R106, R56 ;  /* 0x0000006a6438723c */ /* 0x040fe20000001838 */
[----:B------:R-:W1:Y:S03]  /*b8b0*/  LDSM.16.MT88.4 R104, [R134+UR4+0x5100] ;  /* 0x005100048668783b */ /* 0x000e660008004200 */
[----:B------:R-:W-:Y:S02]  /*b8c0*/  FADD.FTZ R222, R222, R219 ;  /* 0x000000dbdede7221 */ /* 0x000fe40000010000 */
[----:B------:R-:W-:Y:S02]  /*b8d0*/  FADD.FTZ R205, R217, R218 ;  /* 0x000000dad9cd7221 */ /* 0x000fe40000010000 */
[C---:B--2---:R-:W-:Y:S04]  /*b8e0*/  HMMA.16816.F32 R60, R100.reuse, R108, R60 ;  /* 0x0000006c643c723c */ /* 0x044fe8000000183c */
[----:B------:R-:W-:Y:S02]  /*b8f0*/  FADD.FTZ R221, R221, R222 ;  /* 0x000000dedddd7221 */ /* 0x000fe40000010000 */
[----:B------:R-:W-:Y:S02]  /*b900*/  FADD.FTZ R205, R220, R205 ;  /* 0x000000cddccd7221 */ /* 0x000fe40000010000 */
[C---:B------:R-:W-:Y:S01]  /*b910*/  HMMA.16816.F32 R64, R100.reuse, R110, R64 ;  /* 0x0000006e6440723c */ /* 0x040fe20000001840 */
[----:B------:R-:W2:Y:S03]  /*b920*/  LDSM.16.MT88.4 R108, [R160+0x5100] ;  /* 0x00510000a06c783b */ /* 0x000ea60000004200 */
[----:B------:R-:W-:Y:S04]  /*b930*/  FADD.FTZ R206, R224, R221 ;  /* 0x000000dde0ce7221 */ /* 0x000fe80000010000 */
[C---:B------:R-:W-:Y:S08]  /*b940*/  HMMA.16816.F32 R68, R100.reuse, R112, R68 ;  /* 0x000000706444723c */ /* 0x040ff00000001844 */
        /* <DEDUP_REMOVED lines=13> */
[----:B------:R3:W4:Y:S07]  /*ba20*/  LDSM.16.MT88.4 R12, [R133+0x5900] ;  /* 0x00590000850c783b */ /* 0x00072e0000004200 */
[C---:B------:R-:W-:Y:S07]  /*ba30*/  HMMA.16816.F32 R116, R136.reuse, R114, R16 ;  /* 0x000000728874723c */ /* 0x040fee0000001810 */
[----:B------:R-:W-:Y:S01]  /*ba40*/  @P0 LEA R18, P6, R3, c[0x0][0x1c8], 0x1 ;  /* 0x0000720003120a11 */ /* 0x000fe200078c08ff */
[C---:B------:R-:W-:Y:S08]  /*ba50*/  HMMA.16816.F32 R112, R136.reuse, R140, R20 ;  /* 0x0000008c8870723c */ /* 0x040ff00000001814 */
[C---:B------:R-:W-:Y:S04]  /*ba60*/  HMMA.16816.F32 R108, R136.reuse, R142, R24 ;  /* 0x0000008e886c723c */ /* 0x040fe80000001818 */
[----:B---3--:R-:W-:Y:S04]  /*ba70*/  MOV R133, R2 ;  /* 0x0000000200857202 */ /* 0x008fe80000000f00 */
        /* <DEDUP_REMOVED lines=9> */
[C---:B------:R-:W-:Y:S01]  /*bb10*/  HMMA.16816.F32 R64, R136.reuse, R6, R64 ;  /* 0x000000068840723c */ /* 0x040fe20000001840 */
[----:B------:R-:W1:Y:S07]  /*bb20*/  LDSM.16.MT88.4 R4, [R134+UR4+0x5900] ;  /* 0x005900048604783b */ /* 0x000e6e0008004200 */
[C---:B--2---:R-:W-:Y:S07]  /*bb30*/  HMMA.16816.F32 R68, R136.reuse, R8, R68 ;  /* 0x000000088844723c */ /* 0x044fee0000001844 */
[----:B------:R-:W-:Y:S01]  /*bb40*/  @P0 IADD3 R8, P5, R211, UR22, RZ ;  /* 0x00000016d3080c10 */ /* 0x000fe2000ffbe0ff */
[C---:B------:R-:W-:Y:S04]  /*bb50*/  HMMA.16816.F32 R72, R136.reuse, R10, R72 ;  /* 0x0000000a8848723c */ /* 0x040fe80000001848 */
[----:B------:R-:W-:Y:S02]  /*bb60*/  @P0 IADD3.X R9, R210, UR23, RZ, P5, !PT ;  /* 0x00000017d2090c10 */ /* 0x000fe4000affe4ff */
[----:B------:R-:W-:Y:S02]  /*bb70*/  @P0 IADD3 R24, P5, R196, UR24, RZ ;  /* 0x00000018c4180c10 */ /* 0x000fe4000ffbe0ff */
[----:B------:R-:W-:Y:S01]  /*bb80*/  @P0 IADD3.X R10, R203, UR23, RZ, P4, !PT ;  /* 0x00000017cb0a0c10 */ /* 0x000fe2000a7fe4ff */
[C---:B----4-:R-:W-:Y:S03]  /*bb90*/  HMMA.16816.F32 R76, R136.reuse, R12, R76 ;  /* 0x0000000c884c723c */ /* 0x050fe6000000184c */
[C---:B------:R-:W-:Y:S02]  /*bba0*/  @P0 LEA R16, P4, R8.reuse, c[0x0][0x1c8], 0x1 ;  /* 0x0000720008100a11 */ /* 0x040fe400078808ff */
[----:B------:R-:W-:Y:S02]  /*bbb0*/  @P0 LEA.HI.X R19, R3, c[0x0][0x1cc], R10, 0x1, P6 ;  /* 0x0000730003130a11 */ /* 0x000fe400030f0c0a */
[----:B------:R-:W-:Y:S01]  /*bbc0*/  @P0 LEA.HI.X R17, R8, c[0x0][0x1cc], R9, 0x1, P4 ;  /* 0x0000730008110a11 */ /* 0x000fe200020f0c09 */
[C---:B------:R-:W-:Y:S01]  /*bbd0*/  HMMA.16816.F32 R80, R136.reuse, R14, R80 ;  /* 0x0000000e8850723c */ /* 0x040fe20000001850 */
[----:B------:R-:W2:Y:S03]  /*bbe0*/  LDSM.16.MT88.4 R8, [R160+0x5900] ;  /* 0x00590000a008783b */ /* 0x000ea60000004200 */
[----:B------:R-:W-:Y:S01]  /*bbf0*/  @P0 IADD3 R22, P4, R209, UR22, RZ ;  /* 0x00000016d1160c10 */ /* 0x000fe2000ff9e0ff */
[----:B------:R-:W-:Y:S02]  /*bc00*/  @UP1 UIADD3.X UR22, UR13, UR23, URZ, UP0, !UPT ;  /* 0x000000170d161290 */ /* 0x000fe400087fe43f */
[----:B------:R-:W-:Y:S01]  /*bc10*/  UISETP.GE.AND UP0, UPT, UR15, 0x1, UPT ;  /* 0x000000010f00788c */ /* 0x000fe2000bf06270 */
[----:B------:R-:W-:Y:S01]  /*bc20*/  @P0 LEA R20, P6, R22, c[0x0][0x1c8], 0x1 ;  /* 0x0000720016140a11 */ /* 0x000fe200078c08ff */
[C---:B-1----:R-:W-:Y:S01]  /*bc30*/  HMMA.16816.F32 R84, R136.reuse, R4, R84 ;  /* 0x000000048854723c */ /* 0x042fe20000001854 */
[----:B------:R-:W-:Y:S02]  /*bc40*/  UISETP.GE.AND UP1, UPT, UR5, 0x1, UPT ;  /* 0x000000010500788c */ /* 0x000fe4000bf26270 */
[----:B------:R-:W-:Y:S01]  /*bc50*/  USEL UR15, UR25, URZ, !UP0 ;  /* 0x0000003f190f7287 */ /* 0x000fe2000c000000 */
[----:B------:R-:W-:Y:S01]  /*bc60*/  @P0 IADD3.X R3, R208, UR23, RZ, P4, !PT ;  /* 0x00000017d0030c10 */ /* 0x000fe2000a7fe4ff */
[----:B------:R-:W-:Y:S01]  /*bc70*/  UISETP.GT.AND UP0, UPT, UR21, UR20, UPT ;  /* 0x000000141500728c */ /* 0x000fe2000bf04270 */
[----:B------:R-:W-:Y:S01]  /*bc80*/  @P0 LEA R12, P4, R24, c[0x0][0x1c8], 0x1 ;  /* 0x00007200180c0a11 */ /* 0x000fe200078808ff */
[----:B------:R-:W-:Y:S01]  /*bc90*/  UIADD3 UR21, UR5, 0x1, URZ ;  /* 0x0000000105157890 */ /* 0x000fe2000fffe03f */
[----:B------:R-:W-:Y:S01]  /*bca0*/  @P0 IADD3.X R13, R203, UR22, RZ, P5, !PT ;  /* 0x00000016cb0d0c10 */ /* 0x000fe2000affe4ff */
[C---:B------:R-:W-:Y:S02]  /*bcb0*/  HMMA.16816.F32 R88, R136.reuse, R6, R88 ;  /* 0x000000068858723c */ /* 0x040fe40000001858 */
[----:B------:R-:W-:Y:S01]  /*bcc0*/  USEL UR5, UR21, URZ, !UP1 ;  /* 0x0000003f15057287 */ /* 0x000fe2000c800000 */
[----:B------:R-:W-:Y:S02]  /*bcd0*/  @P0 LEA.HI.X R21, R22, c[0x0][0x1cc], R3, 0x1, P6 ;  /* 0x0000730016150a11 */ /* 0x000fe400030f0c03 */
[----:B------:R-:W-:Y:S01]  /*bce0*/  MOV R22, UR15 ;  /* 0x0000000f00167c02 */ /* 0x000fe20008000f00 */
[----:B------:R-:W-:Y:S01]  /*bcf0*/  UMOV UR21, UR17 ;  /* 0x0000001100157c82 */ /* 0x000fe20008000000 */
[----:B------:R-:W-:Y:S02]  /*bd00*/  @P0 LEA.HI.X R13, R24, c[0x0][0x1cc], R13, 0x1, P4 ;  /* 0x00007300180d0a11 */ /* 0x000fe400020f0c0d */
[----:B------:R-:W-:Y:S03]  /*bd10*/  @P0 IADD3 R3, P4, R211, UR24, RZ ;  /* 0x00000018d3030c10 */ /* 0x000fe6000ff9e0ff */
[----:B------:R-:W-:Y:S01]  /*bd20*/  @P0 IMAD R25, R22, 0x3000, R193 ;  /* 0x0000300016190824 */ /* 0x000fe200078e02c1 */
[----:B------:R-:W-:Y:S02]  /*bd30*/  @P0 LEA R14, P6, R3, c[0x0][0x1c8], 0x1 ;  /* 0x00007200030e0a11 */ /* 0x000fe400078c08ff */
[----:B------:R-:W-:Y:S02]  /*bd40*/  @P0 IADD3.X R24, R210, UR22, RZ, P4, !PT ;  /* 0x00000016d2180c10 */ /* 0x000fe4000a7fe4ff */
[----:B------:R-:W-:Y:S02]  /*bd50*/  @P0 IADD3 R23, P5, R209, UR24, RZ ;  /* 0x00000018d1170c10 */ /* 0x000fe4000ffbe0ff */
[----:B------:R-:W-:Y:S02]  /*bd60*/  @P0 LEA.HI.X R15, R3, c[0x0][0x1cc], R24, 0x1, P6 ;  /* 0x00007300030f0a11 */ /* 0x000fe400030f0c18 */
[----:B------:R-:W-:Y:S02]  /*bd70*/  @P0 SHF.L.U32 R3, R25, 0x1, RZ ;  /* 0x0000000119030819 */ /* 0x000fe400000006ff */
[C---:B------:R-:W-:Y:S01]  /*bd80*/  @P0 LEA R22, P4, R23.reuse, c[0x0][0x1c8], 0x1 ;  /* 0x0000720017160a11 */ /* 0x040fe200078808ff */
[C---:B--2---:R-:W-:Y:S02]  /*bd90*/  HMMA.16816.F32 R92, R136.reuse, R8, R92 ;  /* 0x00000008885c723c */ /* 0x044fe4000000185c */
[----:B------:R-:W-:Y:S01]  /*bda0*/  @!PT LDS RZ, [RZ] ;  /* 0x00000000fffff984 */ /* 0x000fe20000000800 */
[----:B------:R-:W-:Y:S01]  /*bdb0*/  @!PT LDS RZ, [RZ] ;  /* 0x00000000fffff984 */ /* 0x000fe20000000800 */
[----:B------:R-:W-:Y:S01]  /*bdc0*/  @!PT LDS RZ, [RZ] ;  /* 0x00000000fffff984 */ /* 0x000fe20000000800 */
[----:B------:R1:W-:Y:S01]  /*bdd0*/  @P0 LDGSTS.E.BYPASS.LTC128B.128 [R3+0xc100], [R18.64], !P3 ;  /* 0x0c10000012030fae */ /* 0x0003e2000d901d52 */
[----:B------:R-:W-:Y:S04]  /*bde0*/  @P0 IADD3.X R26, R208, UR22, RZ, P5, !PT ;  /* 0x00000016d01a0c10 */ /* 0x000fe8000affe4ff */
[----:B------:R-:W-:Y:S01]  /*bdf0*/  @P0 LEA.HI.X R23, R23, c[0x0][0x1cc], R26, 0x1, P4 ;  /* 0x0000730017170a11 */ /* 0x000fe200020f0c1a */
[----:B------:R-:W-:Y:S02]  /*be00*/  HMMA.16816.F32 R96, R136, R10, R96 ;  /* 0x0000000a8860723c */ /* 0x000fe40000001860 */
        /* <DEDUP_REMOVED lines=9> */
.L_x_818:
[----:B------:R-:W-:-:S06]  /*bea0*/  UISETP.GE.AND UP0, UPT, UR17, UR10, UPT ;  /* 0x0000000a1100728c */ /* 0x000fcc000bf06270 */
[----:B------:R-:W-:-:S13]  /*beb0*/  PLOP3.LUT P0, PT, PT, PT, UP0, 0x80, 0x0 ;  /* 0x000000000000781c */ /* 0x000fda0003f0f008 */
[----:B------:R-:W-:Y:S05]  /*bec0*/  @!P0 BRA `(.L_x_820) ;  /* 0x00003a9000008947 */ /* 0x000fea0003800000 */
[----:B------:R-:W-:Y:S01]  /*bed0*/  PLOP3.LUT P5, PT, PT, PT, UP3, 0x80, 0x0 ;  /* 0x000000000000781c */ /* 0x000fe20003faf038 */
[----:B------:R-:W-:Y:S01]  /*bee0*/  IMAD.MOV.U32 R133, RZ, RZ, 0x40 ;  /* 0x00000040ff857424 */ /* 0x000fe200078e00ff */
[----:B------:R-:W-:Y:S01]  /*bef0*/  PLOP3.LUT P4, PT, PT, PT, UP3, 0x80, 0x0 ;  /* 0x000000000000781c */ /* 0x000fe20003f8f038 */
[----:B------:R-:W-:Y:S01]  /*bf00*/  IMAD.MOV.U32 R3, RZ, RZ, R0 ;  /* 0x000000ffff037224 */ /* 0x000fe200078e0000 */
[----:B------:R-:W-:Y:S01]  /*bf10*/  LOP3.LUT P0, RZ, R207, 0x4, RZ, 0xc0, !PT ;  /* 0x00000004cfff7812 */ /* 0x000fe2000780c0ff */
[----:B------:R-:W-:Y:S01]  /*bf20*/  IMAD.MOV.U32 R132, RZ, RZ, R2 ;  /* 0x000000ffff847224 */ /* 0x000fe200078e0002 */
[C---:B------:R-:W-:Y:S01]  /*bf30*/  IADD3 R207, P6, R194.reuse, 0x40, RZ ;  /* 0x00000040c2cf7810 */ /* 0x040fe20007fde0ff */
[----:B------:R-:W-:Y:S01]  /*bf40*/  ULDC.64 UR8, c[0x0][0x208] ;  /* 0x0000820000087ab9 */ /* 0x000fe20000000a00 */
[----:B------:R-:W-:Y:S02]  /*bf50*/  SEL R133, R133, 0xffffffc0, !P0 ;  /* 0xffffffc085857807 */ /* 0x000fe40004000000 */
[----:B------:R-:W-:Y:S01]  /*bf60*/  IADD3 R214, P0, R194, 0x80, RZ ;  /* 0x00000080c2d67810 */ /* 0x000fe20007f1e0ff */
[----:B------:R-:W-:Y:S01]  /*bf70*/  IMAD.X R215, RZ, RZ, R199, P6 ;  /* 0x000000ffffd77224 */ /* 0x000fe200030e06c7 */
[----:B------:R-:W-:Y:S01]  /*bf80*/  IADD3 R210, P6, R196, 0x80, RZ ;  /* 0x00000080c4d27810 */ /* 0x000fe20007fde0ff */
[----:B------:R-:W-:Y:S01]  /*bf90*/  @P5 IMAD.HI.U32 R208, R200, c[0x0][0x2c8], RZ ;  /* 0x0000b200c8d05a27 */ /* 0x000fe200078e00ff */
[----:B------:R-:W-:-:S03]  /*bfa0*/  IADD3 R212, P5, R196, 0x40, RZ ;  /* 0x00000040c4d47810 */ /* 0x000fc60007fbe0ff */
[----:B------:R-:W-:Y:S01]  /*bfb0*/  IMAD.X R213, RZ, RZ, R199, P0 ;  /* 0x000000ffffd57224 */ /* 0x000fe200000e06c7 */
[----:B------:R-:W-:Y:S01]  /*bfc0*/  @P4 SHF.R.U32.HI R208, RZ, c[0x0][0x2cc], R208 ;  /* 0x0000b300ffd04a19 */ /* 0x000fe200000116d0 */
[--C-:B------:R-:W-:Y:S02]  /*bfd0*/  IMAD.X R211, RZ, RZ, R203.reuse, P5 ;  /* 0x000000ffffd37224 */ /* 0x100fe400028e06cb */
[----:B------:R-:W-:Y:S02]  /*bfe0*/  IMAD.X R209, RZ, RZ, R203, P6 ;  /* 0x000000ffffd17224 */ /* 0x000fe400030e06cb */
.L_x_829:
[----:B------:R-:W-:Y:S04]  /*bff0*/  DEPBAR.LE SB0, 0x2 ;  /* 0x000080800000791a */ /* 0x000fe80000000000 */
[----:B------:R-:W-:Y:S01]  /*c000*/  BAR.SYNC.DEFER_BLOCKING 0x0 ;  /* 0x0000000000007b1d */ /* 0x000fe20000010000 */
[----:B------:R-:W-:Y:S01]  /*c010*/  UIMAD UR4, UR5, 0x6000, URZ ;  /* 0x00006000050478a4 */ /* 0x000fe2000f8e023f */
[----:B------:R-:W-:Y:S01]  /*c020*/  IMAD.U32 R175, RZ, RZ, UR15 ;  /* 0x0000000fffaf7e24 */ /* 0x000fe2000f8e00ff */
[----:B------:R-:W-:Y:S04]  /*c030*/  UISETP.GE.AND UP1, UPT, UR10, UR17, UPT ;  /* 0x000000110a00728c */ /* 0x000fe8000bf26270 */
[----:B------:R-:W-:Y:S02]  /*c040*/  IADD3 R0, R188, UR4, RZ ;  /* 0x00000004bc007c10 */ /* 0x000fe4000fffe0ff */
[----:B------:R-:W-:Y:S03]  /*c050*/  PLOP3.LUT P0, PT, PT, PT, UP1, 0x80, 0x0 ;  /* 0x000000000000781c */ /* 0x000fe60003f0f018 */
[----:B------:R-:W-:Y:S01]  /*c060*/  IMAD.IADD R192, R189, 0x1, R0 ;  /* 0x00000001bdc07824 */ /* 0x000fe200078e0200 */
[----:B------:R-:W-:Y:S01]  /*c070*/  IADD3 R0, R133, R0, RZ ;  /* 0x0000000085007210 */ /* 0x000fe20007ffe0ff */
[----:B------:R-:W-:Y:S04]  /*c080*/  @!UP1 UIADD3 UR7, UR17, -0x1, URZ ;  /* 0xffffffff11079890 */ /* 0x000fe8000fffe03f */
[----:B------:R-:W-:Y:S02]  /*c090*/  @!UP1 USHF.R.S32.HI UR6, URZ, 0x1f, UR7 ;  /* 0x0000001f3f069899 */ /* 0x000fe40008011407 */
[----:B------:R-:W-:Y:S02]  /*c0a0*/  @!UP1 UIMAD.WIDE.U32 UR20, UR7, UR8, URZ ;  /* 0x00000008071492a5 */ /* 0x000fe4000f8e003f */
[----:B------:R-:W-:Y:S01]  /*c0b0*/  @!UP1 UIMAD UR6, UR6, UR8, URZ ;  /* 0x00000008060692a4 */ /* 0x000fe2000f8e023f */
[----:B------:R-:W-:Y:S01]  /*c0c0*/  @!P0 IMAD R175, R175, 0x6000, R204 ;  /* 0x00006000afaf8824 */ /* 0x000fe200078e02cc */
[----:B------:R-:W-:Y:S02]  /*c0d0*/  LDSM.16.M88.4 R32, [R190] ;  /* 0x00000000be20783b */ /* 0x000fe40000000200 */
[----:B------:R-:W-:Y:S02]  /*c0e0*/  @!UP1 UIMAD UR6, UR7, UR9, UR6 ;  /* 0x00000009070692a4 */ /* 0x000fe4000f8e0206 */
[----:B------:R-:W-:Y:S02]  /*c0f0*/  @!UP1 USHF.L.U32 UR7, UR20, 0x6, URZ ;  /* 0x0000000614079899 */ /* 0x000fe4000800063f */
[----:B------:R-:W-:Y:S01]  /*c100*/  @!UP1 UIADD3 UR6, UR21, UR6, URZ ;  /* 0x0000000615069290 */ /* 0x000fe2000fffe03f */
[----:B------:R-:W1:Y:S03]  /*c110*/  LDSM.16.M88.4 R8, [R188+UR4+0xc100] ;  /* 0x00c10004bc08783b */ /* 0x000e660008000200 */
[----:B------:R-:W-:Y:S01]  /*c120*/  @!P0 IADD3 R2, P5, R194, UR7, RZ ;  /* 0x00000007c2028c10 */ /* 0x000fe2000ffbe0ff */
[----:B------:R-:W-:Y:S02]  /*c130*/  @!UP1 USHF.L.U64.HI UR6, UR20, 0x6, UR6 ;  /* 0x0000000614069899 */ /* 0x000fe40008010206 */
[----:B------:R-:W-:Y:S01]  /*c140*/  @!UP1 UIADD3 UR20, UP0, UR12, UR7, URZ ;  /* 0x000000070c149290 */ /* 0x000fe2000ff1e03f */
[----:B------:R-:W2:Y:S01]  /*c150*/  LDSM.16.M88.4 R16, [R188+UR4+0xc900] ;  /* 0x00c90004bc10783b */ /* 0x000ea20008000200 */
[----:B------:R-:W-:Y:S02]  /*c160*/  @!P0 LEA R176, P4, R2, c[0x0][0x1f8], 0x1 ;  /* 0x00007e0002b08a11 */ /* 0x000fe400078808ff */
[----:B------:R-:W-:Y:S02]  /*c170*/  @!P0 IADD3.X R29, R199, UR6, RZ, P5, !PT ;  /* 0x00000006c71d8c10 */ /* 0x000fe4000affe4ff */
[----:B------:R-:W-:Y:S02]  /*c180*/  @!P0 IADD3 R30, P5, R214, UR7, RZ ;  /* 0x00000007d61e8c10 */ /* 0x000fe4000ffbe0ff */
[----:B------:R-:W3:Y:S01]  /*c190*/  LDSM.16.M88.4 R24, [R188+UR4+0xd100] ;  /* 0x00d10004bc18783b */ /* 0x000ee20008000200 */
[----:B------:R-:W-:Y:S02]  /*c1a0*/  @!P0 LEA.HI.X R177, R2, c[0x0][0x1fc], R29, 0x1, P4 ;  /* 0x00007f0002b18a11 */ /* 0x000fe400020f0c1d */
[----:B------:R-:W-:Y:S01]  /*c1b0*/  @!P0 IADD3 R29, P6, R207, UR7, RZ ;  /* 0x00000007cf1d8c10 */ /* 0x000fe2000ffde0ff */
[----:B------:R-:W-:Y:S01]  /*c1c0*/  @!UP1 UIADD3.X UR7, UR11, UR6, URZ, UP0, !UPT ;  /* 0x000000060b079290 */ /* 0x000fe200087fe43f */
[----:B------:R-:W-:Y:S01]  /*c1d0*/  @!P0 IADD3.X R31, R213, UR6, RZ, P5, !PT ;  /* 0x00000006d51f8c10 */ /* 0x000fe2000affe4ff */
[----:B------:R-:W-:Y:S01]  /*c1e0*/  UISETP.GE.AND UP0, UPT, UR15, 0x1, UPT ;  /* 0x000000010f00788c */ /* 0x000fe2000bf06270 */
[----:B------:R-:W4:Y:S01]  /*c1f0*/  LDSM.16.M88.4 R136, [R188+UR4+0xd900] ;  /* 0x00d90004bc88783b */ /* 0x000f220008000200 */
[C---:B------:R-:W-:Y:S02]  /*c200*/  @!P0 LEA R170, P5, R30.reuse, c[0x0][0x1f8], 0x1 ;  /* 0x00007e001eaa8a11 */ /* 0x040fe400078a08ff */
[----:B------:R-:W-:Y:S01]  /*c210*/  @!P0 IADD3.X R28, R215, UR6, RZ, P6, !PT ;  /* 0x00000006d71c8c10 */ /* 0x000fe2000b7fe4ff */
[----:B------:R-:W-:Y:S01]  /*c220*/  USHF.L.U32 UR6, UR17, 0x6, URZ ;  /* 0x0000000611067899 */ /* 0x000fe2000800063f */
[C---:B------:R-:W-:Y:S02]  /*c230*/  @!P0 LEA R172, P6, R29.reuse, c[0x0][0x1f8], 0x1 ;  /* 0x00007e001dac8a11 */ /* 0x040fe400078c08ff */
[----:B------:R-:W-:Y:S01]  /*c240*/  LDSM.16.M88.4 R140, [R186] ;  /* 0x00000000ba8c783b */ /* 0x000fe20000000200 */
[----:B------:R-:W-:Y:S02]  /*c250*/  @!P0 LEA.HI.X R171, R30, c[0x0][0x1fc], R31, 0x1, P5 ;  /* 0x00007f001eab8a11 */ /* 0x000fe400028f0c1f */
[----:B------:R-:W-:Y:S02]  /*c260*/  @!P0 LEA.HI.X R173, R29, c[0x0][0x1fc], R28, 0x1, P6 ;  /* 0x00007f001dad8a11 */ /* 0x000fe400030f0c1c */
[----:B------:R-:W-:Y:S02]  /*c270*/  @!P0 IADD3 R2, P4, R194, UR20, RZ ;  /* 0x00000014c2028c10 */ /* 0x000fe4000ff9e0ff */
[----:B------:R-:W5:Y:S02]  /*c280*/  LDSM.16.M88.4 R144, [R192+0xc100] ;  /* 0x00c10000c090783b */ /* 0x000f640000000200 */
[----:B------:R-:W-:Y:S02]  /*c290*/  @!P0 IADD3.X R149, R199, UR7, RZ, P4, !PT ;  /* 0x00000007c7958c10 */ /* 0x000fe4000a7fe4ff */
[C---:B------:R-:W-:Y:S01]  /*c2a0*/  @!P0 LEA R168, P4, R2.reuse, c[0x0][0x1f8], 0x1 ;  /* 0x00007e0002a88a11 */ /* 0x040fe200078808ff */
[C---:B-1----:R-:W-:Y:S03]  /*c2b0*/  HMMA.16816.F32 R4, R32.reuse, R8, RZ ;  /* 0x000000082004723c */ /* 0x042fe600000018ff */
[----:B------:R-:W-:Y:S02]  /*c2c0*/  @!P0 LEA.HI.X R169, R2, c[0x0][0x1fc], R149, 0x1, P4 ;  /* 0x00007f0002a98a11 */ /* 0x000fe400020f0c95 */
[----:B------:R-:W1:Y:S01]  /*c2d0*/  LDSM.16.M88.4 R148, [R192+0xc900] ;  /* 0x00c90000c094783b */ /* 0x000e620000000200 */
[----:B------:R-:W-:Y:S02]  /*c2e0*/  @!P0 IADD3 R2, P5, R214, UR20, RZ ;  /* 0x00000014d6028c10 */ /* 0x000fe4000ffbe0ff */
[C---:B------:R-:W-:Y:S04]  /*c2f0*/  HMMA.16816.F32 R8, R32.reuse, R10, RZ ;  /* 0x0000000a2008723c */ /* 0x040fe800000018ff */
[----:B------:R-:W-:Y:S04]  /*c300*/  @!P0 IADD3.X R153, R213, UR7, RZ, P5, !PT ;  /* 0x00000007d5998c10 */ /* 0x000fe8000affe4ff */
[C---:B--2---:R-:W-:Y:S08]  /*c310*/  HMMA.16816.F32 R12, R32.reuse, R16, RZ ;  /* 0x00000010200c723c */ /* 0x044ff000000018ff */
[C---:B------:R-:W-:Y:S08]  /*c320*/  HMMA.16816.F32 R16, R32.reuse, R18, RZ ;  /* 0x000000122010723c */ /* 0x040ff000000018ff */
[C---:B---3--:R-:W-:Y:S08]  /*c330*/  HMMA.16816.F32 R20, R32.reuse, R24, RZ ;  /* 0x000000182014723c */ /* 0x048ff000000018ff */
[C---:B------:R-:W-:Y:S08]  /*c340*/  HMMA.16816.F32 R24, R32.reuse, R26, RZ ;  /* 0x0000001a2018723c */ /* 0x040ff000000018ff */
[C---:B----4-:R-:W-:Y:S07]  /*c350*/  HMMA.16816.F32 R28, R32.reuse, R136, RZ ;  /* 0x00000088201c723c */ /* 0x050fee00000018ff */
[----:B------:R-:W-:Y:S01]  /*c360*/  @!P0 IADD3 R137, P4, R207, UR20, RZ ;  /* 0x00000014cf898c10 */ /* 0x000fe2000ff9e0ff */
[----:B------:R-:W-:Y:S04]  /*c370*/  HMMA.16816.F32 R32, R32, R138, RZ ;  /* 0x0000008a2020723c */ /* 0x000fe800000018ff */
[----:B------:R-:W-:Y:S02]  /*c380*/  @!P0 LEA R178, P6, R137, c[0x0][0x1f8], 0x1 ;  /* 0x00007e0089b28a11 */ /* 0x000fe400078c08ff */
[----:B------:R-:W-:Y:S02]  /*c390*/  @!P0 IADD3.X R136, R215, UR7, RZ, P4, !PT ;  /* 0x00000007d7888c10 */ /* 0x000fe4000a7fe4ff */
[C---:B-----5:R-:W-:Y:S05]  /*c3a0*/  HMMA.16816.F32 R4, R140.reuse, R144, R4 ;  /* 0x000000908c04723c */ /* 0x060fea0000001804 */
[C---:B------:R-:W-:Y:S02]  /*c3b0*/  @!P0 LEA R180, P4, R2.reuse, c[0x0][0x1f8], 0x1 ;  /* 0x00007e0002b48a11 */ /* 0x040fe400078808ff */
[----:B------:R-:W-:Y:S01]  /*c3c0*/  @!P0 LEA.HI.X R179, R137, c[0x0][0x1fc], R136, 0x1, P6 ;  /* 0x00007f0089b38a11 */ /* 0x000fe200030f0c88 */
[C---:B------:R-:W-:Y:S01]  /*c3d0*/  HMMA.16816.F32 R8, R140.reuse, R146, R8 ;  /* 0x000000928c08723c */ /* 0x040fe20000001808 */
[----:B------:R-:W2:Y:S03]  /*c3e0*/  LDSM.16.M88.4 R136, [R192+0xd100] ;  /* 0x00d10000c088783b */ /* 0x000ea60000000200 */
[----:B------:R-:W-:Y:S01]  /*c3f0*/  @!P0 LEA.HI.X R181, R2, c[0x0][0x1fc], R153, 0x1, P4 ;  /* 0x00007f0002b58a11 */ /* 0x000fe200020f0c99 */
[C---:B------:R-:W-:Y:S03]  /*c400*/  IMAD.IADD R2, R133.reuse, 0x1, R192 ;  /* 0x0000000185027824 */ /* 0x040fe600078e02c0 */
[C---:B-1----:R-:W-:Y:S01]  /*c410*/  HMMA.16816.F32 R12, R140.reuse, R148, R12 ;  /* 0x000000948c0c723c */ /* 0x042fe2000000180c */
[----:B------:R-:W1:Y:S07]  /*c420*/  LDSM.16.M88.4 R152, [R192+0xd900] ;  /* 0x00d90000c098783b */ /* 0x000e6e0000000200 */
[C---:B------:R-:W-:Y:S01]  /*c430*/  HMMA.16816.F32 R16, R140.reuse, R150, R16 ;  /* 0x000000968c10723c */ /* 0x040fe20000001810 */
[----:B------:R-:W-:Y:S01]  /*c440*/  @!PT LDS RZ, [RZ] ;  /* 0x00000000fffff984 */ /* 0x000fe20000000800 */
[----:B------:R-:W-:Y:S01]  /*c450*/  @!PT LDS RZ, [RZ] ;  /* 0x00000000fffff984 */ /* 0x000fe20000000800 */
[----:B------:R-:W-:Y:S01]  /*c460*/  @!PT LDS RZ, [RZ] ;  /* 0x00000000fffff984 */ /* 0x000fe20000000800 */
[----:B------:R3:W-:Y:S07]  /*c470*/  @!P0 LDGSTS.E.BYPASS.LTC128B.128 [R175], [R176.64], !P3 ;  /* 0x00000000b0af8fae */ /* 0x0007ee000d901d52 */
[----:B------:R3:W-:Y:S07]  /*c480*/  @!P0 LDGSTS.E.BYPASS.LTC128B.128 [R175+0x2000], [R172.64], !P2 ;  /* 0x02000000acaf8fae */ /* 0x0007ee000d101d52 */
[----:B------:R4:W-:Y:S07]  /*c490*/  @!P0 LDGSTS.E.BYPASS.LTC128B.128 [R175+0x4000], [R170.64], !P1 ;  /* 0x04000000aaaf8fae */ /* 0x0009ee000c901d52 */
[----:B------:R4:W-:Y:S01]  /*c4a0*/  @!P0 LDGSTS.E.BYPASS.LTC128B.128 [R175+0x1000], [R168.64], !P3 ;  /* 0x01000000a8af8fae */ /* 0x0009e2000d901d52 */
[C---:B--2---:R-:W-:Y:S06]  /*c4b0*/  HMMA.16816.F32 R20, R140.reuse, R136, R20 ;  /* 0x000000888c14723c */ /* 0x044fec0000001814 */
[----:B------:R3:W-:Y:S02]  /*c4c0*/  @!P0 LDGSTS.E.BYPASS.LTC128B.128 [R175+0x3000], [R178.64], !P2 ;  /* 0x03000000b2af8fae */ /* 0x0007e4000d101d52 */
[C---:B------:R-:W-:Y:S05]  /*c4d0*/  HMMA.16816.F32 R24, R140.reuse, R138, R24 ;  /* 0x0000008a8c18723c */ /* 0x040fea0000001818 */
[----:B------:R3:W-:Y:S01]  /*c4e0*/  @!P0 LDGSTS.E.BYPASS.LTC128B.128 [R175+0x5000], [R180.64], !P1 ;  /* 0x05000000b4af8fae */ /* 0x0007e2000c901d52 */
[----:B------:R-:W-:Y:S02]  /*c4f0*/  PLOP3.LUT P0, PT, PT, PT, UP3, 0x80, 0x0 ;  /* 0x000000000000781c */ /* 0x000fe40003f0f038 */
[C---:B-1----:R-:W-:Y:S04]  /*c500*/  HMMA.16816.F32 R28, R140.reuse, R152, R28 ;  /* 0x000000988c1c723c */ /* 0x042fe8000000181c */
[----:B------:R-:W-:Y:S04]  /*c510*/  LDSM.16.M88.4 R156, [R185] ;  /* 0x00000000b99c783b */ /* 0x000fe80000000200 */
[----:B------:R-:W-:Y:S03]  /*c520*/  HMMA.16816.F32 R32, R140, R154, R32 ;  /* 0x0000009a8c20723c */ /* 0x000fe60000001820 */
[----:B------:R-:W1:Y:S07]  /*c530*/  LDSM.16.M88.4 R160, [R0+0xc100] ;  /* 0x00c1000000a0783b */ /* 0x000e6e0000000200 */
[----:B------:R-:W2:Y:S07]  /*c540*/  LDSM.16.M88.4 R164, [R0+0xc900] ;  /* 0x00c9000000a4783b */ /* 0x000eae0000000200 */
[----:B------:R-:W5:Y:S07]  /*c550*/  LDSM.16.M88.4 R144, [R0+0xd100] ;  /* 0x00d100000090783b */ /* 0x000f6e0000000200 */
[----:B------:R-:W3:Y:S07]  /*c560*/  LDSM.16.M88.4 R148, [R0+0xd900] ;  /* 0x00d900000094783b */ /* 0x000eee0000000200 */
[----:B------:R-:W-:Y:S07]  /*c570*/  LDSM.16.M88.4 R136, [R184] ;  /* 0x00000000b888783b */ /* 0x000fee0000000200 */
[----:B----4-:R-:W4:Y:S01]  /*c580*/  LDSM.16.M88.4 R168, [R2+0xc100] ;  /* 0x00c1000002a8783b */ /* 0x010f220000000200 */
[C---:B-1----:R-:W-:Y:S06]  /*c590*/  HMMA.16816.F32 R4, R156.reuse, R160, R4 ;  /* 0x000000a09c04723c */ /* 0x042fec0000001804 */
[----:B------:R-:W1:Y:S02]  /*c5a0*/  LDSM.16.M88.4 R140, [R2+0xc900] ;  /* 0x00c90000028c783b */ /* 0x000e640000000200 */
[C---:B------:R-:W-:Y:S05]  /*c5b0*/  HMMA.16816.F32 R8, R156.reuse, R162, R8 ;  /* 0x000000a29c08723c */ /* 0x040fea0000001808 */
[----:B------:R-:W1:Y:S03]  /*c5c0*/  LDSM.16.M88.4 R152, [R2+0xd100] ;  /* 0x00d100000298783b */ /* 0x000e660000000200 */
[C---:B--2---:R-:W-:Y:S04]  /*c5d0*/  HMMA.16816.F32 R12, R156.reuse, R164, R12 ;  /* 0x000000a49c0c723c */ /* 0x044fe8000000180c */
[----:B------:R-:W2:Y:S04]  /*c5e0*/  LDSM.16.M88.4 R160, [R2+0xd900] ;  /* 0x00d9000002a0783b */ /* 0x000ea80000000200 */
[C---:B------:R-:W-:Y:S03]  /*c5f0*/  HMMA.16816.F32 R16, R156.reuse, R166, R16 ;  /* 0x000000a69c10723c */ /* 0x040fe60000001810 */
[----:B------:R-:W-:Y:S05]  /*c600*/  LDSM.16.M88.4 R164, [R188+UR4+0xe100] ;  /* 0x00e10004bca4783b */ /* 0x000fea0008000200 */
[C---:B-----5:R-:W-:Y:S02]  /*c610*/  HMMA.16816.F32 R20, R156.reuse, R144, R20 ;  /* 0x000000909c14723c */ /* 0x060fe40000001814 */
[----:B---3--:R-:W-:Y:S06]  /*c620*/  LDSM.16.M88.4 R172, [R192+0xf900] ;  /* 0x00f90000c0ac783b */ /* 0x008fec0000000200 */
[C---:B------:R-:W-:Y:S01]  /*c630*/  HMMA.16816.F32 R24, R156.reuse, R146, R24 ;  /* 0x000000929c18723c */ /* 0x040fe20000001818 */
[----:B------:R-:W3:Y:S07]  /*c640*/  LDSM.16.M88.4 R144, [R190+0x4000] ;  /* 0x00400000be90783b */ /* 0x000eee0000000200 */
[C---:B------:R-:W-:Y:S01]  /*c650*/  HMMA.16816.F32 R28, R156.reuse, R148, R28 ;  /* 0x000000949c1c723c */ /* 0x040fe2000000181c */
[----:B------:R-:W-:Y:S07]  /*c660*/  LDSM.16.M88.4 R176, [R190+0x8000] ;  /* 0x00800000beb0783b */ /* 0x000fee0000000200 */
[----:B------:R-:W-:Y:S01]  /*c670*/  HMMA.16816.F32 R32, R156, R150, R32 ;  /* 0x000000969c20723c */ /* 0x000fe20000001820 */
[----:B------:R-:W5:Y:S07]  /*c680*/  LDSM.16.M88.4 R148, [R188+UR4+0xe900] ;  /* 0x00e90004bc94783b */ /* 0x000f6e0008000200 */
[C---:B----4-:R-:W-:Y:S01]  /*c690*/  HMMA.16816.F32 R4, R136.reuse, R168, R4 ;  /* 0x000000a88804723c */ /* 0x050fe20000001804 */
[----:B------:R-:W4:Y:S07]  /*c6a0*/  LDSM.16.M88.4 R156, [R188+UR4+0xf100] ;  /* 0x00f10004bc9c783b */ /* 0x000f2e0008000200 */
[C---:B------:R-:W-:Y:S01]  /*c6b0*/  HMMA.16816.F32 R8, R136.reuse, R170, R8 ;  /* 0x000000aa8808723c */ /* 0x040fe20000001808 */
[----:B------:R-:W3:Y:S07]  /*c6c0*/  LDSM.16.M88.4 R168, [R188+UR4+0xf900] ;  /* 0x00f90004bca8783b */ /* 0x000eee0008000200 */
[C---:B-1----:R-:W-:Y:S01]  /*c6d0*/  HMMA.16816.F32 R12, R136.reuse, R140, R12 ;  /* 0x0000008c880c723c */ /* 0x042fe2000000180c */
[----:B------:R-:W-:Y:S07]  /*c6e0*/  LDSM.16.M88.4 R180, [R188+UR4+0x10100] ;  /* 0x01010004bcb4783b */ /* 0x000fee0008000200 */
[C---:B------:R-:W-:Y:S01]  /*c6f0*/  HMMA.16816.F32 R16, R136.reuse, R142, R16 ;  /* 0x0000008e8810723c */ /* 0x040fe20000001810 */
[----:B------:R-:W-:Y:S07]  /*c700*/  LDSM.16.M88.4 R140, [R192+0xe100] ;  /* 0x00e10000c08c783b */ /* 0x000fee0000000200 */
[C---:B------:R-:W-:Y:S01]  /*c710*/  HMMA.16816.F32 R20, R136.reuse, R152, R20 ;  /* 0x000000988814723c */ /* 0x040fe20000001814 */
[----:B------:R-:W0:Y:S07]  /*c720*/  LDGDEPBAR ;  /* 0x00000000000079af */ /* 0x000e2e0000000000 */
[C---:B------:R-:W-:Y:S01]  /*c730*/  HMMA.16816.F32 R24, R136.reuse, R154, R24 ;  /* 0x0000009a8818723c */ /* 0x040fe20000001818 */
[----:B------:R-:W-:Y:S07]  /*c740*/  LDSM.16.M88.4 R152, [R192+0xe900] ;  /* 0x00e90000c098783b */ /* 0x000fee0000000200 */
[C---:B--2---:R-:W-:Y:S08]  /*c750*/  HMMA.16816.F32 R28, R136.reuse, R160, R28 ;  /* 0x000000a0881c723c */ /* 0x044ff0000000181c */
[----:B------:R-:W-:Y:S01]  /*c760*/  HMMA.16816.F32 R32, R136, R162, R32 ;  /* 0x000000a28820723c */ /* 0x000fe20000001820 */
[----:B------:R-:W1:Y:S07]  /*c770*/  LDSM.16.M88.4 R136, [R186+0x4000] ;  /* 0x00400000ba88783b */ /* 0x000e6e0000000200 */
[C---:B---3--:R-:W-:Y:S01]  /*c780*/  HMMA.16816.F32 R4, R144.reuse, R164, R4 ;  /* 0x000000a49004723c */ /* 0x048fe20000001804 */
[----:B------:R-:W2:Y:S07]  /*c790*/  LDSM.16.M88.4 R160, [R192+0xf100] ;  /* 0x00f10000c0a0783b */ /* 0x000eae0000000200 */
[C---:B------:R-:W-:Y:S01]  /*c7a0*/  HMMA.16816.F32 R8, R144.reuse, R166, R8 ;  /* 0x000000a69008723c */ /* 0x040fe20000001808 */
[----:B------:R-:W-:Y:S07]  /*c7b0*/  LDSM.16.M88.4 R164, [R2+0xe100] ;  /* 0x00e1000002a4783b */ /* 0x000fee0000000200 */
[C---:B-----5:R-:W-:Y:S08]  /*c7c0*/  HMMA.16816.F32 R12, R144.reuse, R148, R12 ;  /* 0x00000094900c723c */ /* 0x060ff0000000180c */
[C---:B------:R-:W-:Y:S01]  /*c7d0*/  HMMA.16816.F32 R16, R144.reuse, R150, R16 ;  /* 0x000000969010723c */ /* 0x040fe20000001810 */
[----:B------:R-:W-:Y:S07]  /*c7e0*/  LDSM.16.M88.4 R148, [R185+0x4000] ;  /* 0x00400000b994783b */ /* 0x000fee0000000200 */
[C---:B----4-:R-:W-:Y:S08]  /*c7f0*/  HMMA.16816.F32 R20, R144.reuse, R156, R20 ;  /* 0x0000009c9014723c */ /* 0x050ff00000001814 */
[C---:B------:R-:W-:Y:S01]  /*c800*/  HMMA.16816.F32 R24, R144.reuse, R158, R24 ;  /* 0x0000009e9018723c */ /* 0x040fe20000001818 */
[----:B------:R-:W3:Y:S07]  /*c810*/  LDSM.16.M88.4 R156, [R0+0xe100] ;  /* 0x00e10000009c783b */ /* 0x000eee0000000200 */
        /* <DEDUP_REMOVED lines=9> */
[C---:B--2---:R-:W-:Y:S08]  /*c8b0*/  HMMA.16816.F32 R20, R136.reuse, R160, R20 ;  /* 0x000000a08814723c */ /* 0x044ff00000001814 */
[C---:B------:R-:W-:Y:S01]  /*c8c0*/  HMMA.16816.F32 R24, R136.reuse, R162, R24 ;  /* 0x000000a28818723c */ /* 0x040fe20000001818 */
[----:B------:R-:W2:Y:S07]  /*c8d0*/  LDSM.16.M88.4 R160, [R184+0x4000] ;  /* 0x00400000b8a0783b */ /* 0x000eae0000000200 */
[C---:B------:R-:W-:Y:S08]  /*c8e0*/  HMMA.16816.F32 R28, R136.reuse, R172, R28 ;  /* 0x000000ac881c723c */ /* 0x040ff0000000181c */
[----:B------:R-:W-:Y:S07]  /*c8f0*/  HMMA.16816.F32 R32, R136, R174, R32 ;  /* 0x000000ae8820723c */ /* 0x000fee0000001820 */
[----:B------:R-:W-:Y:S01]  /*c900*/  IADD3 R136, R133, UR4, R188 ;  /* 0x0000000485887c10 */ /* 0x000fe2000fffe0bc */
[C---:B---3--:R-:W-:Y:S05]  /*c910*/  HMMA.16816.F32 R4, R148.reuse, R156, R4 ;  /* 0x0000009c9404723c */ /* 0x048fea0000001804 */
[----:B------:R-:W-:Y:S03]  /*c920*/  IADD3 R191, R189, R136, RZ ;  /* 0x00000088bdbf7210 */ /* 0x000fe60007ffe0ff */
[C---:B------:R-:W-:Y:S01]  /*c930*/  HMMA.16816.F32 R8, R148.reuse, R158, R8 ;  /* 0x0000009e9408723c */ /* 0x040fe20000001808 */
[----:B------:R-:W-:Y:S07]  /*c940*/  LDSM.16.M88.4 R156, [R192+0x10100] ;  /* 0x01010000c09c783b */ /* 0x000fee0000000200 */
[C---:B-1----:R-:W-:Y:S01]  /*c950*/  HMMA.16816.F32 R12, R148.reuse, R140, R12 ;  /* 0x0000008c940c723c */ /* 0x042fe2000000180c */
[----:B------:R-:W1:Y:S07]  /*c960*/  LDSM.16.M88.4 R136, [R191+0xe900] ;  /* 0x00e90000bf88783b */ /* 0x000e6e0000000200 */
[C---:B------:R-:W-:Y:S01]  /*c970*/  HMMA.16816.F32 R16, R148.reuse, R142, R16 ;  /* 0x0000008e9410723c */ /* 0x040fe20000001810 */
[----:B------:R-:W3:Y:S07]  /*c980*/  LDSM.16.M88.4 R168, [R191+0xf100] ;  /* 0x00f10000bfa8783b */ /* 0x000eee0000000200 */
[C---:B------:R-:W-:Y:S01]  /*c990*/  HMMA.16816.F32 R20, R148.reuse, R144, R20 ;  /* 0x000000909414723c */ /* 0x040fe20000001814 */
[----:B------:R-:W5:Y:S07]  /*c9a0*/  LDSM.16.M88.4 R172, [R191+0xf900] ;  /* 0x00f90000bfac783b */ /* 0x000f6e0000000200 */
[C---:B------:R-:W-:Y:S01]  /*c9b0*/  HMMA.16816.F32 R24, R148.reuse, R146, R24 ;  /* 0x000000929418723c */ /* 0x040fe20000001818 */
[----:B------:R-:W3:Y:S07]  /*c9c0*/  LDSM.16.M88.4 R140, [R188+UR4+0x10900] ;  /* 0x01090004bc8c783b */ /* 0x000eee0008000200 */
[C---:B----4-:R-:W-:Y:S01]  /*c9d0*/  HMMA.16816.F32 R28, R148.reuse, R152, R28 ;  /* 0x00000098941c723c */ /* 0x050fe2000000181c */
[----:B------:R-:W4:Y:S07]  /*c9e0*/  LDSM.16.M88.4 R144, [R188+UR4+0x11100] ;  /* 0x01110004bc90783b */ /* 0x000f2e0008000200 */
[----:B------:R-:W-:Y:S01]  /*c9f0*/  HMMA.16816.F32 R32, R148, R154, R32 ;  /* 0x0000009a9420723c */ /* 0x000fe20000001820 */
[----:B------:R-:W4:Y:S07]  /*ca00*/  LDSM.16.M88.4 R148, [R188+UR4+0x11900] ;  /* 0x01190004bc94783b */ /* 0x000f2e0008000200 */
[C---:B--2---:R-:W-:Y:S01]  /*ca10*/  HMMA.16816.F32 R4, R160.reuse, R164, R4 ;  /* 0x000000a4a004723c */ /* 0x044fe20000001804 */
[----:B------:R-:W2:Y:S07]  /*ca20*/  LDSM.16.M88.4 R152, [R186+0x8000] ;  /* 0x00800000ba98783b */ /* 0x000eae0000000200 */
[C---:B------:R-:W-:Y:S01]  /*ca30*/  HMMA.16816.F32 R8, R160.reuse, R166, R8 ;  /* 0x000000a6a008723c */ /* 0x040fe20000001808 */
[----:B------:R-:W-:Y:S07]  /*ca40*/  LDSM.16.M88.4 R164, [R192+0x11900] ;  /* 0x01190000c0a4783b */ /* 0x000fee0000000200 */
[C---:B-1----:R-:W-:Y:S08]  /*ca50*/  HMMA.16816.F32 R12, R160.reuse, R136, R12 ;  /* 0x00000088a00c723c */ /* 0x042ff0000000180c */
[C---:B------:R-:W-:Y:S01]  /*ca60*/  HMMA.16816.F32 R16, R160.reuse, R138, R16 ;  /* 0x0000008aa010723c */ /* 0x040fe20000001810 */
[----:B------:R-:W1:Y:S07]  /*ca70*/  LDSM.16.M88.4 R136, [R192+0x10900] ;  /* 0x01090000c088783b */ /* 0x000e6e0000000200 */
[C---:B---3--:R-:W-:Y:S08]  /*ca80*/  HMMA.16816.F32 R20, R160.reuse, R168, R20 ;  /* 0x000000a8a014723c */ /* 0x048ff00000001814 */
[C---:B------:R-:W-:Y:S01]  /*ca90*/  HMMA.16816.F32 R24, R160.reuse, R170, R24 ;  /* 0x000000aaa018723c */ /* 0x040fe20000001818 */
[----:B------:R-:W-:Y:S07]  /*caa0*/  LDSM.16.M88.4 R168, [R185+0x8000] ;  /* 0x00800000b9a8783b */ /* 0x000fee0000000200 */
[C---:B-----5:R-:W-:Y:S08]  /*cab0*/  HMMA.16816.F32 R28, R160.reuse, R172, R28 ;  /* 0x000000aca01c723c */ /* 0x060ff0000000181c */
[----:B------:R-:W-:Y:S01]  /*cac0*/  HMMA.16816.F32 R32, R160, R174, R32 ;  /* 0x000000aea020723c */ /* 0x000fe20000001820 */
[----:B------:R-:W3:Y:S07]  /*cad0*/  LDSM.16.M88.4 R160, [R192+0x11100] ;  /* 0x01110000c0a0783b */ /* 0x000eee0000000200 */
[C---:B------:R-:W-:Y:S01]  /*cae0*/  HMMA.16816.F32 R4, R176.reuse, R180, R4 ;  /* 0x000000b4b004723c */ /* 0x040fe20000001804 */
[----:B------:R-:W5:Y:S07]  /*caf0*/  LDSM.16.M88.4 R172, [R0+0x10100] ;  /* 0x0101000000ac783b */ /* 0x000f6e0000000200 */
[C---:B------:R-:W-:Y:S01]  /*cb00*/  HMMA.16816.F32 R8, R176.reuse, R182, R8 ;  /* 0x000000b6b008723c */ /* 0x040fe20000001808 */
[----:B------:R-:W-:Y:S07]  /*cb10*/  LDSM.16.M88.4 R180, [R2+0x10100] ;  /* 0x0101000002b4783b */ /* 0x000fee0000000200 */
[C---:B------:R-:W-:Y:S08]  /*cb20*/  HMMA.16816.F32 R12, R176.reuse, R140, R12 ;  /* 0x0000008cb00c723c */ /* 0x040ff0000000180c */
[C---:B------:R-:W-:Y:S01]  /*cb30*/  HMMA.16816.F32 R16, R176.reuse, R142, R16 ;  /* 0x0000008eb010723c */ /* 0x040fe20000001810 */
[----:B------:R-:W1:Y:S07]  /*cb40*/  LDSM.16.M88.4 R140, [R0+0x10900] ;  /* 0x01090000008c783b */ /* 0x000e6e0000000200 */
[C---:B----4-:R-:W-:Y:S08]  /*cb50*/  HMMA.16816.F32 R20, R176.reuse, R144, R20 ;  /* 0x00000090b014723c */ /* 0x050ff00000001814 */
[C---:B------:R-:W-:Y:S01]  /*cb60*/  HMMA.16816.F32 R24, R176.reuse, R146, R24 ;  /* 0x00000092b018723c */ /* 0x040fe20000001818 */
[----:B------:R-:W4:Y:S07]  /*cb70*/  LDSM.16.M88.4 R144, [R0+0x11100] ;  /* 0x011100000090783b */ /* 0x000f2e0000000200 */
[C---:B------:R-:W-:Y:S08]  /*cb80*/  HMMA.16816.F32 R28, R176.reuse, R148, R28 ;  /* 0x00000094b01c723c */ /* 0x040ff0000000181c */
[----:B------:R-:W-:Y:S01]  /*cb90*/  HMMA.16816.F32 R32, R176, R150, R32 ;  /* 0x00000096b020723c */ /* 0x000fe20000001820 */
[----:B------:R-:W3:Y:S07]  /*cba0*/  LDSM.16.M88.4 R148, [R0+0x11900] ;  /* 0x011900000094783b */ /* 0x000eee0000000200 */
[----:B------:R-:W4:Y:S01]  /*cbb0*/  LDSM.16.M88.4 R176, [R184+0x8000] ;  /* 0x00800000b8b0783b */ /* 0x000f220000000200 */
[C---:B--2---:R-:W-:Y:S08]  /*cbc0*/  HMMA.16816.F32 R4, R152.reuse, R156, R4 ;  /* 0x0000009c9804723c */ /* 0x044ff00000001804 */
[C---:B------:R-:W-:Y:S08]  /*cbd0*/  HMMA.16816.F32 R8, R152.reuse, R158, R8 ;  /* 0x0000009e9808723c */ /* 0x040ff00000001808 */
[C---:B-1----:R-:W-:Y:S08]  /*cbe0*/  HMMA.16816.F32 R12, R152.reuse, R136, R12 ;  /* 0x00000088980c723c */ /* 0x042ff0000000180c */
[C---:B------:R-:W-:Y:S01]  /*cbf0*/  HMMA.16816.F32 R16, R152.reuse, R138, R16 ;  /* 0x0000008a9810723c */ /* 0x040fe20000001810 */
[----:B------:R-:W1:Y:S07]  /*cc00*/  LDSM.16.M88.4 R136, [R191+0x10900] ;  /* 0x01090000bf88783b */ /* 0x000e6e0000000200 */
[C---:B---3--:R-:W-:Y:S08]  /*cc10*/  HMMA.16816.F32 R20, R152.reuse, R160, R20 ;  /* 0x000000a09814723c */ /* 0x048ff00000001814 */
[C---:B------:R-:W-:Y:S08]  /*cc20*/  HMMA.16816.F32 R24, R152.reuse, R162, R24 ;  /* 0x000000a29818723c */ /* 0x040ff00000001818 */
[C---:B------:R-:W-:Y:S08]  /*cc30*/  HMMA.16816.F32 R28, R152.reuse, R164, R28 ;  /* 0x000000a4981c723c */ /* 0x040ff0000000181c */
[----:B------:R-:W-:Y:S08]  /*cc40*/  HMMA.16816.F32 R32, R152, R166, R32 ;  /* 0x000000a69820723c */ /* 0x000ff00000001820 */
[C---:B-----5:R-:W-:Y:S08]  /*cc50*/  HMMA.16816.F32 R4, R168.reuse, R172, R4 ;  /* 0x000000aca804723c */ /* 0x060ff00000001804 */
[C---:B------:R-:W-:Y:S08]  /*cc60*/  HMMA.16816.F32 R8, R168.reuse, R174, R8 ;  /* 0x000000aea808723c */ /* 0x040ff00000001808 */
[C---:B------:R-:W-:Y:S08]  /*cc70*/  HMMA.16816.F32 R12, R168.reuse, R140, R12 ;  /* 0x0000008ca80c723c */ /* 0x040ff0000000180c */
[C---:B------:R-:W-:Y:S08]  /*cc80*/  HMMA.16816.F32 R16, R168.reuse, R142, R16 ;  /* 0x0000008ea810723c */ /* 0x040ff00000001810 */
[C---:B----4-:R-:W-:Y:S08]  /*cc90*/  HMMA.16816.F32 R20, R168.reuse, R144, R20 ;  /* 0x00000090a814723c */ /* 0x050ff00000001814 */
[C---:B------:R-:W-:Y:S08]  /*cca0*/  HMMA.16816.F32 R24, R168.reuse, R146, R24 ;  /* 0x00000092a818723c */ /* 0x040ff00000001818 */
[C---:B------:R-:W-:Y:S08]  /*ccb0*/  HMMA.16816.F32 R28, R168.reuse, R148, R28 ;  /* 0x00000094a81c723c */ /* 0x040ff0000000181c */
[----:B------:R-:W-:Y:S08]  /*ccc0*/  HMMA.16816.F32 R32, R168, R150, R32 ;  /* 0x00000096a820723c */ /* 0x000ff00000001820 */
[C---:B------:R-:W-:Y:S08]  /*ccd0*/  HMMA.16816.F32 R4, R176.reuse, R180, R4 ;  /* 0x000000b4b004723c */ /* 0x040ff00000001804 */
[C---:B------:R-:W-:Y:S08]  /*cce0*/  HMMA.16816.F32 R8, R176.reuse, R182, R8 ;  /* 0x000000b6b008723c */ /* 0x040ff00000001808 */
[C---:B-1----:R-:W-:Y:S08]  /*ccf0*/  HMMA.16816.F32 R12, R176.reuse, R136, R12 ;  /* 0x00000088b00c723c */ /* 0x042ff0000000180c */
        /* <DEDUP_REMOVED lines=18> */
[----:B------:R-:W-:Y:S03]  /*ce20*/  FMUL.FTZ R14, R17, c[0x0][0x320] ;  /* 0x0000c800110e7a20 */ /* 0x000fe60000410000 */
[----:B------:R5:W1:Y:S10]  /*ce30*/  MUFU.TANH R137, R11 ;  /* 0x0000000b00897308 */ /* 0x000a740000002400 */
[----:B------:R-:W1:Y:S10]  /*ce40*/  MUFU.TANH R141, R141 ;  /* 0x0000008d008d7308 */ /* 0x000e740000002400 */
[----:B------:R-:W1:Y:S01]  /*ce50*/  MUFU.TANH R0, R0 ;  /* 0x0000000000007308 */ /* 0x000e620000002400 */
[C---:B---3--:R-:W-:Y:S01]  /*ce60*/  HMMA.16816.F32 R20, R176.reuse, R4, R20 ;  /* 0x00000004b014723c */ /* 0x048fe20000001814 */
[----:B-----5:R-:W3:Y:S08]  /*ce70*/  LDSM.16.M88.4 R8, [R191+0x11900] ;  /* 0x01190000bf08783b */ /* 0x020ef00000000200 */
[----:B------:R-:W1:Y:S01]  /*ce80*/  MUFU.TANH R2, R2 ;  /* 0x0000000200027308 */ /* 0x000e620000002400 */
[C---:B------:R-:W-:Y:S03]  /*ce90*/  HMMA.16816.F32 R24, R176.reuse, R6, R24 ;  /* 0x00000006b018723c */ /* 0x040fe60000001818 */
[----:B------:R-:W-:Y:S02]  /*cea0*/  FMUL.FTZ R5, R18, c[0x0][0x320] ;  /* 0x0000c80012057a20 */ /* 0x000fe40000410000 */
[----:B------:R-:W-:Y:S04]  /*ceb0*/  FMUL.FTZ R4, R19, c[0x0][0x320] ;  /* 0x0000c80013047a20 */ /* 0x000fe80000410000 */
[----:B------:R-:W1:Y:S05]  /*cec0*/  MUFU.TANH R142, R142 ;  /* 0x0000008e008e7308 */ /* 0x000e6a0000002400 */
[----:B------:R-:W-:Y:S02]  /*ced0*/  FMUL.FTZ R7, R20, c[0x0][0x320] ;  /* 0x0000c80014077a20 */ /* 0x000fe40000410000 */
[----:B------:R-:W-:Y:S03]  /*cee0*/  IMAD.MOV.U32 R20, RZ, RZ, R200 ;  /* 0x000000ffff147224 */ /* 0x000fe600078e00c8 */
[----:B------:R-:W1:Y:S01]  /*cef0*/  MUFU.TANH R173, R173 ;  /* 0x000000ad00ad7308 */ /* 0x000e620000002400 */
[----:B------:R-:W-:Y:S01]  /*cf00*/  @P0 MOV R20, R208 ;  /* 0x000000d000140202 */ /* 0x000fe20000000f00 */
[----:B------:R-:W-:Y:S01]  /*cf10*/  FMUL.FTZ R6, R22, c[0x0][0x320] ;  /* 0x0000c80016067a20 */ /* 0x000fe20000410000 */
[----:B------:R-:W-:Y:S01]  /*cf20*/  PLOP3.LUT P0, PT, PT, PT, UP2, 0x40, 0x0 ;  /* 0x000000000000781c */ /* 0x000fe20003f0e828 */
[----:B------:R-:W-:Y:S02]  /*cf30*/  FMUL.FTZ R21, R21, c[0x0][0x320] ;  /* 0x0000c80015157a20 */ /* 0x000fe40000410000 */
[----:B------:R-:W-:Y:S02]  /*cf40*/  FMUL.FTZ R157, R24, c[0x0][0x320] ;  /* 0x0000c800189d7a20 */ /* 0x000fe40000410000 */
[----:B------:R-:W-:Y:S02]  /*cf50*/  FMUL.FTZ R23, R23, c[0x0][0x320] ;  /* 0x0000c80017177a20 */ /* 0x000fe40000410000 */
[----:B------:R-:W1:Y:S01]  /*cf60*/  MUFU.TANH R171, R171 ;  /* 0x000000ab00ab7308 */ /* 0x000e620000002400 */
[----:B------:R-:W-:Y:S02]  /*cf70*/  FMUL.FTZ R25, R25, c[0x0][0x320] ;  /* 0x0000c80019197a20 */ /* 0x000fe40000410000 */
[----:B------:R-:W-:Y:S01]  /*cf80*/  FMUL.FTZ R26, R26, c[0x0][0x320] ;  /* 0x0000c8001a1a7a20 */ /* 0x000fe20000410000 */
[C---:B---3--:R-:W-:Y:S01]  /*cf90*/  HMMA.16816.F32 R28, R176.reuse, R8, R28 ;  /* 0x00000008b01c723c */ /* 0x048fe2000000181c */
[----:B------:R-:W3:Y:S02]  /*cfa0*/  SHFL.IDX PT, R9, R20, RZ, 0x1c1f ;  /* 0x001c1fff14097589 */ /* 0x000ee400000e0000 */
[----:B------:R-:W-:Y:S03]  /*cfb0*/  FMUL.FTZ R27, R27, c[0x0][0x320] ;  /* 0x0000c8001b1b7a20 */ /* 0x000fe60000410000 */
[----:B------:R-:W1:Y:S01]  /*cfc0*/  MUFU.TANH R174, R174 ;  /* 0x000000ae00ae7308 */ /* 0x000e620000002400 */
[----:B------:R-:W-:Y:S01]  /*cfd0*/  IMAD.U32 R8, RZ, RZ, UR6 ;  /* 0x00000006ff087e24 */ /* 0x000fe2000f8e00ff */
[----:B------:R-:W-:Y:S01]  /*cfe0*/  HMMA.16816.F32 R32, R176, R10, R32 ;  /* 0x0000000ab020723c */ /* 0x000fe20000001820 */
[----:B------:R-:W-:Y:S04]  /*cff0*/  UIADD3 UR6, UR15, 0x1, URZ ;  /* 0x000000010f067890 */ /* 0x000fe8000fffe03f */
[----:B------:R-:W-:Y:S02]  /*d000*/  USEL UR15, UR6, URZ, !UP0 ;  /* 0x0000003f060f7287 */ /* 0x000fe4000c000000 */
[----:B------:R-:W-:Y:S01]  /*d010*/  IADD3 R10, -R201, 0x1, -R8 ;  /* 0x00000001c90a7810 */ /* 0x000fe20007ffe908 */
[----:B------:R-:W1:Y:S04]  /*d020*/  MUFU.TANH R12, R12 ;  /* 0x0000000c000c7308 */ /* 0x000e680000002400 */
[----:B------:R-:W-:Y:S04]  /*d030*/  IADD3 R10, R10, c[0x0][0x1d0], RZ ;  /* 0x000074000a0a7a10 */ /* 0x000fe80007ffe0ff */
[----:B------:R-:W-:Y:S01]  /*d040*/  FMUL.FTZ R153, R28, c[0x0][0x320] ;  /* 0x0000c8001c997a20 */ /* 0x000fe20000410000 */
[----:B------:R-:W-:Y:S01]  /*d050*/  IADD3 R10, R10, -c[0x0][0x168], RZ ;  /* 0x80005a000a0a7a10 */ /* 0x000fe20007ffe0ff */
[----:B------:R-:W1:Y:S01]  /*d060*/  MUFU.TANH R13, R13 ;  /* 0x0000000d000d7308 */ /* 0x000e620000002400 */
[----:B------:R-:W-:Y:S02]  /*d070*/  FMUL.FTZ R29, R29, c[0x0][0x320] ;  /* 0x0000c8001d1d7a20 */ /* 0x000fe40000410000 */
[----:B------:R-:W-:Y:S01]  /*d080*/  FMUL.FTZ R30, R30, c[0x0][0x320] ;  /* 0x0000c8001e1e7a20 */ /* 0x000fe20000410000 */
[C---:B------:R-:W-:Y:S01]  /*d090*/  IADD3 R16, R10.reuse, c[0x0][0x328], RZ ;  /* 0x0000ca000a107a10 */ /* 0x040fe20007ffe0ff */
[----:B------:R-:W-:Y:S01]  /*d0a0*/  FMUL.FTZ R31, R31, c[0x0][0x320] ;  /* 0x0000c8001f1f7a20 */ /* 0x000fe20000410000 */
[----:B------:R-:W-:Y:S01]  /*d0b0*/  IADD3 R10, R10, UR16, RZ ;  /* 0x000000100a0a7c10 */ /* 0x000fe2000fffe0ff */
[----:B------:R-:W-:Y:S01]  /*d0c0*/  FMUL.FTZ R149, R32, c[0x0][0x320] ;  /* 0x0000c80020957a20 */ /* 0x000fe20000410000 */
[-C--:B---3--:R-:W-:Y:S01]  /*d0d0*/  IADD3 R19, R16, R9.reuse, RZ ;  /* 0x0000000910137210 */ /* 0x088fe20007ffe0ff */
[----:B------:R-:W-:Y:S01]  /*d0e0*/  FMUL.FTZ R33, R33, c[0x0][0x320] ;  /* 0x0000c80021217a20 */ /* 0x000fe20000410000 */
[----:B------:R-:W3:Y:S01]  /*d0f0*/  MUFU.TANH R14, R14 ;  /* 0x0000000e000e7308 */ /* 0x000ee20000002400 */
[----:B------:R-:W-:Y:S01]  /*d100*/  FMUL.FTZ R34, R34, c[0x0][0x320] ;  /* 0x0000c80022227a20 */ /* 0x000fe20000410000 */
[----:B------:R-:W-:Y:S01]  /*d110*/  IADD3 R18, R10, R9, RZ ;  /* 0x000000090a127210 */ /* 0x000fe20007ffe0ff */
[----:B------:R-:W-:Y:S07]  /*d120*/  FMUL.FTZ R35, R35, c[0x0][0x320] ;  /* 0x0000c80023237a20 */ /* 0x000fee0000410000 */
[----:B------:R-:W1:Y:S10]  /*d130*/  MUFU.TANH R5, R5 ;  /* 0x0000000500057308 */ /* 0x000e740000002400 */
[----:B------:R-:W1:Y:S10]  /*d140*/  MUFU.TANH R4, R4 ;  /* 0x0000000400047308 */ /* 0x000e740000002400 */
[----:B------:R-:W1:Y:S10]  /*d150*/  MUFU.TANH R7, R7 ;  /* 0x0000000700077308 */ /* 0x000e740000002400 */
[----:B------:R1:W1:Y:S10]  /*d160*/  MUFU.TANH R159, R21 ;  /* 0x00000015009f7308 */ /* 0x0002740000002400 */
[----:B------:R-:W1:Y:S10]  /*d170*/  MUFU.TANH R6, R6 ;  /* 0x0000000600067308 */ /* 0x000e740000002400 */
[----:B------:R1:W1:Y:S10]  /*d180*/  MUFU.TANH R158, R23 ;  /* 0x00000017009e7308 */ /* 0x0002740000002400 */
[----:B------:R-:W1:Y:S10]  /*d190*/  MUFU.TANH R157, R157 ;  /* 0x0000009d009d7308 */ /* 0x000e740000002400 */
[----:B------:R1:W1:Y:S10]  /*d1a0*/  MUFU.TANH R155, R25 ;  /* 0x00000019009b7308 */ /* 0x0002740000002400 */
[----:B------:R1:W1:Y:S10]  /*d1b0*/  MUFU.TANH R156, R26 ;  /* 0x0000001a009c7308 */ /* 0x0002740000002400 */
        /* <DEDUP_REMOVED lines=24> */
.L_x_823:
[----:B------:R-:W-:Y:S04]  /*d340*/  MOV R9, c[0x0][0x32c] ;  /* 0x0000cb0000097a02 */ /* 0x000fe80000000f00 */
[----:B------:R-:W-:Y:S11]  /*d350*/  ISETP.NE.AND P0, PT, R9, 0x1, PT ;  /* 0x000000010900780c */ /* 0x000ff60003f05270 */
[----:B------:R-:W-:Y:S02]  /*d360*/  @!UPT UIADD3 URZ, URZ, URZ, URZ ;  /* 0x0000003f3f3ff290 */ /* 0x000fe4000fffe03f */
[----:B------:R-:W-:Y:S05]  /*d370*/  @P0 IMAD.HI.U32 R9, R11, c[0x0][0x330], RZ ;  /* 0x0000cc000b090a27 */ /* 0x000fea00078e00ff */
[----:B------:R-:W-:Y:S02]  /*d380*/  @P0 SHF.R.U32.HI R11, RZ, c[0x0][0x334], R9 ;  /* 0x0000cd00ff0b0a19 */ /* 0x000fe40000011609 */
.L_x_824:
[----:B------:R-:W-:Y:S05]  /*d390*/  BSYNC B0 ;  /* 0x0000000000007941 */ /* 0x000fea0003800000 */
.L_x_822:
[----:B------:R-:W-:Y:S04]  /*d3a0*/  IMAD R22, R11, c[0x0][0x32c], -R8 ;  /* 0x0000cb000b167a24 */ /* 0x000fe800078e0a08 */
[----:B------:R-:W-:Y:S05]  /*d3b0*/  IMAD.IADD R9, R22, 0x1, -R201 ;  /* 0x0000000116097824 */ /* 0x000fea00078e0ac9 */
[----:B------:R-:W-:Y:S02]  /*d3c0*/  IADD3 R22, R9, c[0x0][0x32c], RZ ;  /* 0x0000cb0009167a10 */ /* 0x000fe40007ffe0ff */
[----:B------:R-:W-:Y:S02]  /*d3d0*/  IMNMX R18, R18, R9, !PT ;  /* 0x0000000912127217 */ /* 0x000fe40007800200 */
[----:B------:R-:W-:Y:S02]  /*d3e0*/  IMNMX R19, R19, R22, PT ;  /* 0x0000001613137217 */ /* 0x000fe40003800200 */
.L_x_821:
[----:B--234-:R-:W-:Y:S01]  /*d3f0*/  UISETP.GT.AND UP0, UPT, UR17, -0x1, UPT ;  /* 0xffffffff1100788c */ /* 0x01cfe2000bf04270 */
[----:B-1----:R-:W1:Y:S05]  /*d400*/  SHFL.IDX PT, R21, R20, 0x1, 0x1c1f ;  /* 0x003c1f0014157f89 */ /* 0x002e6a00000e0000 */
        /* <DEDUP_REMOVED lines=27> */
[----:B------:R-:W-:Y:S01]  /*d5c0*/  FSEL R143, R13, -INF , !P5 ;  /* 0xff8000000d8f7808 */ /* 0x000fe20006800000 */
[--C-:B-1----:R-:W-:Y:S01]  /*d5d0*/  IMAD.IADD R13, R10, 0x1, R21.reuse ;  /* 0x000000010a0d7824 */ /* 0x102fe200078e0215 */
[C---:B------:R-:W-:Y:S02]  /*d5e0*/  ISETP.GT.AND P5, PT, R18.reuse, 0x21, P0 ;  /* 0x000000211200780c */ /* 0x040fe400007a4270 */
[----:B------:R-:W-:Y:S02]  /*d5f0*/  FSEL R157, R157, -INF , !P4 ;  /* 0xff8000009d9d7808 */ /* 0x000fe40006000000 */
[----:B------:R-:W-:Y:S02]  /*d600*/  ISETP.GT.AND P4, PT, R18, 0x31, P0 ;  /* 0x000000311200780c */ /* 0x000fe40000784270 */
[C---:B------:R-:W-:Y:S02]  /*d610*/  ISETP.LT.OR P6, PT, R19.reuse, 0x21, P6 ;  /* 0x000000211300780c */ /* 0x040fe400037c1670 */
[C---:B------:R-:W-:Y:S02]  /*d620*/  ISETP.LT.OR P5, PT, R19.reuse, 0x22, P5 ;  /* 0x000000221300780c */ /* 0x040fe40002fa1670 */
[----:B------:R-:W-:Y:S02]  /*d630*/  ISETP.LT.OR P4, PT, R19, 0x32, P4 ;  /* 0x000000321300780c */ /* 0x000fe40002781670 */
[----:B------:R-:W-:Y:S01]  /*d640*/  FSEL R179, R7, -INF , !P6 ;  /* 0xff80000007b37808 */ /* 0x000fe20007000000 */
[----:B------:R-:W-:Y:S01]  /*d650*/  IMAD.IADD R7, R16, 0x1, R21 ;  /* 0x0000000110077824 */ /* 0x000fe200078e0215 */
        /* <DEDUP_REMOVED lines=30> */
.L_x_827:
[----:B------:R-:W-:Y:S04]  /*d840*/  MOV R10, c[0x0][0x32c] ;  /* 0x0000cb00000a7a02 */ /* 0x000fe80000000f00 */
[----:B------:R-:W-:Y:S11]  /*d850*/  ISETP.NE.AND P4, PT, R10, 0x1, PT ;  /* 0x000000010a00780c */ /* 0x000ff60003f85270 */
[----:B------:R-:W-:Y:S02]  /*d860*/  @!UPT UIADD3 URZ, URZ, URZ, URZ ;  /* 0x0000003f3f3ff290 */ /* 0x000fe4000fffe03f */
[----:B------:R-:W-:Y:S05]  /*d870*/  @P4 IMAD.HI.U32 R10, R19, c[0x0][0x330], RZ ;  /* 0x0000cc00130a4a27 */ /* 0x000fea00078e00ff */
[----:B------:R-:W-:Y:S02]  /*d880*/  @P4 SHF.R.U32.HI R19, RZ, c[0x0][0x334], R10 ;  /* 0x0000cd00ff134a19 */ /* 0x000fe4000001160a */
.L_x_828:
[----:B------:R-:W-:Y:S05]  /*d890*/  BSYNC B0 ;  /* 0x0000000000007941 */ /* 0x000fea0003800000 */
.L_x_826:
[----:B------:R-:W-:Y:S04]  /*d8a0*/  IMAD R8, R19, c[0x0][0x32c], -R8 ;  /* 0x0000cb0013087a24 */ /* 0x000fe800078e0a08 */
[----:B------:R-:W-:Y:S05]  /*d8b0*/  IMAD.IADD R10, R8, 0x1, -R201 ;  /* 0x00000001080a7824 */ /* 0x000fea00078e0ac9 */
[----:B------:R-:W-:Y:S02]  /*d8c0*/  IADD3 R8, R10, c[0x0][0x32c], RZ ;  /* 0x0000cb000a087a10 */ /* 0x000fe40007ffe0ff */
[----:B------:R-:W-:Y:S02]  /*d8d0*/  IMNMX R13, R13, R10, !PT ;  /* 0x0000000a0d0d7217 */ /* 0x000fe40007800200 */
[----:B------:R-:W-:Y:S02]  /*d8e0*/  IMNMX R7, R7, R8, PT ;  /* 0x0000000807077217 */ /* 0x000fe40003800200 */
.L_x_825:
[----:B------:R-:W-:Y:S01]  /*d8f0*/  FMNMX.FTZ R8, R17, R132, !PT ;  /* 0x0000008411087209 */ /* 0x000fe20007810000 */
[----:B------:R-:W-:Y:S04]  /*d900*/  DEPBAR.LE SB0, 0x2 ;  /* 0x000080800000791a */ /* 0x000fe80000000000 */
[----:B------:R-:W-:Y:S01]  /*d910*/  FMNMX.FTZ R8, R15, R8, !PT ;  /* 0x000000080f087209 */ /* 0x000fe20007810000 */
[----:B------:R-:W-:Y:S01]  /*d920*/  BAR.SYNC.DEFER_BLOCKING 0x0 ;  /* 0x0000000000007b1d */ /* 0x000fe20000010000 */
[----:B------:R-:W-:Y:S01]  /*d930*/  ISETP.GT.AND P6, PT, R13, RZ, P0 ;  /* 0x000000ff0d00720c */ /* 0x000fe200007c4270 */
        /* <DEDUP_REMOVED lines=8> */
[----:B------:R-:W-:Y:S02]  /*d9c0*/  FMNMX.FTZ R8, R171, R8, !PT ;  /* 0x00000008ab087209 */ /* 0x000fe40007810000 */
[----:B------:R-:W-:Y:S01]  /*d9d0*/  ISETP.GT.AND P4, PT, R13, 0x8, P0 ;  /* 0x000000080d00780c */ /* 0x000fe20000784270 */
[----:B------:R-:W-:Y:S01]  /*d9e0*/  @UP1 USHF.R.S32.HI UR21, URZ, 0x1f, UR20 ;  /* 0x0000001f3f151899 */ /* 0x000fe20008011414 */
[----:B------:R-:W-:Y:S02]  /*d9f0*/  ISETP.LT.OR P5, PT, R7, 0x2, P5 ;  /* 0x000000020700780c */ /* 0x000fe40002fa1670 */
[----:B------:R-:W-:Y:S02]  /*da00*/  FMNMX.FTZ R8, R143, R8, !PT ;  /* 0x000000088f087209 */ /* 0x000fe40007810000 */
[----:B------:R-:W-:Y:S01]  /*da10*/  FMNMX.FTZ R19, R14, R3, !PT ;  /* 0x000000030e137209 */ /* 0x000fe20007810000 */
[----:B------:R-:W-:Y:S01]  /*da20*/  LDSM.16.MT88.4 R28, [R134+UR4+0x100] ;  /* 0x00010004861c783b */ /* 0x000fe20008004200 */
[----:B------:R-:W-:Y:S01]  /*da30*/  ISETP.GT.AND P6, PT, R13, 0x9, P0 ;  /* 0x000000090d00780c */ /* 0x000fe200007c4270 */
[----:B------:R-:W-:Y:S01]  /*da40*/  ULDC.64 UR6, c[0x0][0x1e0] ;  /* 0x0000780000067ab9 */ /* 0x000fe20000000a00 */
[----:B------:R-:W-:Y:S02]  /*da50*/  ISETP.LT.OR P4, PT, R7, 0x9, P4 ;  /* 0x000000090700780c */ /* 0x000fe40002781670 */
[----:B------:R-:W-:Y:S02]  /*da60*/  FSEL R10, R2, -INF , !P5 ;  /* 0xff800000020a7808 */ /* 0x000fe40006800000 */
[----:B------:R-:W-:Y:S01]  /*da70*/  FMNMX.FTZ R0, R141, R8, !PT ;  /* 0x000000088d007209 */ /* 0x000fe20007810000 */
[----:B------:R-:W-:Y:S01]  /*da80*/  @UP1 UIMAD UR21, UR21, UR6, URZ ;  /* 0x00000006151512a4 */ /* 0x000fe2000f8e023f */
[----:B------:R-:W-:Y:S01]  /*da90*/  ISETP.GT.AND P5, PT, R13, 0x10, P0 ;  /* 0x000000100d00780c */ /* 0x000fe200007a4270 */
[----:B------:R-:W-:Y:S01]  /*daa0*/  @UP1 UIMAD.WIDE.U32 UR22, UR20, UR6, URZ ;  /* 0x00000006141612a5 */ /* 0x000fe2000f8e003f */
[----:B------:R-:W-:Y:S01]  /*dab0*/  ISETP.LT.OR P6, PT, R7, 0xa, P6 ;  /* 0x0000000a0700780c */ /* 0x000fe200037c1670 */
[----:B------:R-:W-:Y:S01]  /*dac0*/  @UP1 UIMAD UR21, UR20, UR7, UR21 ;  /* 0x00000007141512a4 */ /* 0x000fe2000f8e0215 */
[----:B------:R-:W-:Y:S01]  /*dad0*/  FMNMX.FTZ R19, R10, R19, !PT ;  /* 0x000000130a137209 */ /* 0x000fe20007810000 */
[----:B------:R-:W-:Y:S01]  /*dae0*/  @UP1 USHF.L.U32 UR6, UR22, 0x6, URZ ;  /* 0x0000000616061899 */ /* 0x000fe2000800063f */
[----:B------:R-:W-:Y:S01]  /*daf0*/  FSEL R136, R136, -INF , !P4 ;  /* 0xff80000088887808 */ /* 0x000fe20006000000 */
[----:B------:R-:W-:Y:S01]  /*db00*/  @UP1 UIADD3 UR21, UR23, UR21, URZ ;  /* 0x0000001517151290 */ /* 0x000fe2000fffe03f */
[----:B------:R-:W-:Y:S01]  /*db10*/  FMNMX.FTZ R0, R179, R0, !PT ;  /* 0x00000000b3007209 */ /* 0x000fe20007810000 */
[----:B------:R-:W-:Y:S01]  /*db20*/  @UP1 UIADD3 UR7, UP0, UR14, UR6, URZ ;  /* 0x000000060e071290 */ /* 0x000fe2000ff1e03f */
[----:B------:R-:W-:Y:S01]  /*db30*/  ISETP.GT.AND P4, PT, R13, 0x11, P0 ;  /* 0x000000110d00780c */ /* 0x000fe20000784270 */
[----:B------:R-:W-:Y:S01]  /*db40*/  @UP1 USHF.L.U64.HI UR21, UR22, 0x6, UR21 ;  /* 0x0000000616151899 */ /* 0x000fe20008010215 */
[----:B------:R-:W-:Y:S02]  /*db50*/  FSEL R8, R137, -INF , !P6 ;  /* 0xff80000089087808 */ /* 0x000fe40007000000 */
[----:B------:R-:W-:Y:S02]  /*db60*/  ISETP.LT.OR P5, PT, R7, 0x11, P5 ;  /* 0x000000110700780c */ /* 0x000fe40002fa1670 */
[----:B------:R-:W-:Y:S02]  /*db70*/  FMNMX.FTZ R19, R136, R19, !PT ;  /* 0x0000001388137209 */ /* 0x000fe40007810000 */
[----:B------:R-:W-:Y:S02]  /*db80*/  FMNMX.FTZ R0, R159, R0, !PT ;  /* 0x000000009f007209 */ /* 0x000fe40007810000 */
[----:B------:R-:W-:Y:S02]  /*db90*/  ISETP.GT.AND P6, PT, R13, 0x18, P0 ;  /* 0x000000180d00780c */ /* 0x000fe400007c4270 */
[----:B------:R-:W-:Y:S02]  /*dba0*/  ISETP.LT.OR P4, PT, R7, 0x12, P4 ;  /* 0x000000120700780c */ /* 0x000fe40002781670 */
[----:B------:R-:W-:Y:S02]  /*dbb0*/  FMNMX.FTZ R19, R8, R19, !PT ;  /* 0x0000001308137209 */ /* 0x000fe40007810000 */
[----:B------:R-:W-:Y:S02]  /*dbc0*/  FSEL R174, R174, -INF , !P5 ;  /* 0xff800000aeae7808 */ /* 0x000fe40006800000 */
[----:B------:R-:W-:Y:S02]  /*dbd0*/  FMNMX.FTZ R0, R157, R0, !PT ;  /* 0x000000009d007209 */ /* 0x000fe40007810000 */
[----:B------:R-:W-:Y:S02]  /*dbe0*/  FSEL R176, R12, -INF , !P4 ;  /* 0xff8000000cb07808 */ /* 0x000fe40006000000 */
[----:B------:R-:W-:Y:S02]  /*dbf0*/  ISETP.GT.AND P5, PT, R13, 0x19, P0 ;  /* 0x000000190d00780c */ /* 0x000fe400007a4270 */
[----:B------:R-:W-:Y:S02]  /*dc00*/  ISETP.LT.OR P6, PT, R7, 0x19, P6 ;  /* 0x000000190700780c */ /* 0x000fe400037c1670 */
[----:B------:R-:W-:Y:S02]  /*dc10*/  FMNMX.FTZ R19, R174, R19, !PT ;  /* 0x00000013ae137209 */ /* 0x000fe40007810000 */
[----:B------:R-:W-:Y:S02]  /*dc20*/  FMNMX.FTZ R0, R155, R0, !PT ;  /* 0x000000009b007209 */ /* 0x000fe40007810000 */
[----:B------:R-:W-:Y:S02]  /*dc30*/  FSEL R142, R5, -INF , !P6 ;  /* 0xff800000058e7808 */ /* 0x000fe40007000000 */
[----:B------:R-:W-:Y:S02]  /*dc40*/  ISETP.GT.AND P4, PT, R13, 0x20, P0 ;  /* 0x000000200d00780c */ /* 0x000fe40000784270 */
[----:B------:R-:W-:Y:S02]  /*dc50*/  ISETP.LT.OR P5, PT, R7, 0x1a, P5 ;  /* 0x0000001a0700780c */ /* 0x000fe40002fa1670 */
[----:B------:R-:W-:Y:S02]  /*dc60*/  FMNMX.FTZ R19, R176, R19, !PT ;  /* 0x00000013b0137209 */ /* 0x000fe40007810000 */
[----:B------:R-:W-:Y:S02]  /*dc70*/  FMNMX.FTZ R0, R153, R0, !PT ;  /* 0x0000000099007209 */ /* 0x000fe40007810000 */
[----:B------:R-:W-:Y:S02]  /*dc80*/  FSEL R140, R4, -INF , !P5 ;  /* 0xff800000048c7808 */ /* 0x000fe40006800000 */
[----:B------:R-:W-:Y:S02]  /*dc90*/  FMNMX.FTZ R19, R142, R19, !PT ;  /* 0x000000138e137209 */ /* 0x000fe40007810000 */
[----:B------:R-:W-:Y:S02]  /*dca0*/  ISETP.GT.AND P6, PT, R13, 0x21, P0 ;  /* 0x000000210d00780c */ /* 0x000fe400007c4270 */
[----:B------:R-:W-:Y:S02]  /*dcb0*/  ISETP.LT.OR P4, PT, R7, 0x21, P4 ;  /* 0x000000210700780c */ /* 0x000fe40002781670 */
[----:B------:R-:W-:Y:S02]  /*dcc0*/  FMNMX.FTZ R0, R151, R0, !PT ;  /* 0x0000000097007209 */ /* 0x000fe40007810000 */
[----:B------:R-:W-:Y:S02]  /*dcd0*/  FMNMX.FTZ R19, R140, R19, !PT ;  /* 0x000000138c137209 */ /* 0x000fe40007810000 */
[----:B------:R-:W-:Y:S02]  /*dce0*/  ISETP.GT.AND P5, PT, R13, 0x28, P0 ;  /* 0x000000280d00780c */ /* 0x000fe400007a4270 */
[----:B------:R-:W-:Y:S02]  /*dcf0*/  ISETP.LT.OR P6, PT, R7, 0x22, P6 ;  /* 0x000000220700780c */ /* 0x000fe400037c1670 */
        /* <DEDUP_REMOVED lines=8> */
[----:B------:R-:W-:Y:S01]  /*dd80*/  FMNMX.FTZ R19, R158, R19, !PT ;  /* 0x000000139e137209 */ /* 0x000fe20007810000 */
[----:B------:R-:W1:Y:S01]  /*dd90*/  SHFL.BFLY PT, R0, R5, 0x2, 0x1f ;  /* 0x0c401f0005007f89 */ /* 0x000e6200000e0000 */
[----:B------:R-:W-:Y:S02]  /*dda0*/  ISETP.GT.AND P6, PT, R13, 0x30, P0 ;  /* 0x000000300d00780c */ /* 0x000fe400007c4270 */
[C---:B------:R-:W-:Y:S02]  /*ddb0*/  ISETP.LT.OR P4, PT, R7.reuse, 0x2a, P4 ;  /* 0x0000002a0700780c */ /* 0x040fe40002781670 */
[----:B------:R-:W-:Y:S02]  /*ddc0*/  FMNMX.FTZ R19, R156, R19, !PT ;  /* 0x000000139c137209 */ /* 0x000fe40007810000 */
[----:B------:R-:W-:Y:S02]  /*ddd0*/  FSEL R154, R154, -INF , !P4 ;  /* 0xff8000009a9a7808 */ /* 0x000fe40006000000 */
[----:B------:R-:W-:Y:S02]  /*dde0*/  ISETP.LT.OR P6, PT, R7, 0x31, P6 ;  /* 0x000000310700780c */ /* 0x000fe400037c1670 */
[C---:B------:R-:W-:Y:S02]  /*ddf0*/  ISETP.GT.AND P5, PT, R13.reuse, 0x31, P0 ;  /* 0x000000310d00780c */ /* 0x040fe400007a4270 */
[----:B------:R-:W-:Y:S02]  /*de00*/  FSEL R150, R150, -INF , !P6 ;  /* 0xff80000096967808 */ /* 0x000fe40007000000 */
[----:B------:R-:W-:Y:S02]  /*de10*/  FMNMX.FTZ R19, R154, R19, !PT ;  /* 0x000000139a137209 */ /* 0x000fe40007810000 */
[----:B------:R-:W-:Y:S02]  /*de20*/  ISETP.GT.AND P4, PT, R13, 0x38, P0 ;  /* 0x000000380d00780c */ /* 0x000fe40000784270 */
[C---:B------:R-:W-:Y:S02]  /*de30*/  ISETP.LT.OR P5, PT, R7.reuse, 0x32, P5 ;  /* 0x000000320700780c */ /* 0x040fe40002fa1670 */
[----:B------:R-:W-:Y:S02]  /*de40*/  FMNMX.FTZ R19, R150, R19, !PT ;  /* 0x0000001396137209 */ /* 0x000fe40007810000 */
[----:B------:R-:W-:Y:S02]  /*de50*/  FSEL R148, R148, -INF , !P5 ;  /* 0xff80000094947808 */ /* 0x000fe40006800000 */
[----:B------:R-:W-:Y:S02]  /*de60*/  ISETP.LT.OR P4, PT, R7, 0x39, P4 ;  /* 0x000000390700780c */ /* 0x000fe40002781670 */
[----:B------:R-:W-:Y:S02]  /*de70*/  ISETP.GT.AND P0, PT, R13, 0x39, P0 ;  /* 0x000000390d00780c */ /* 0x000fe40000704270 */
[----:B------:R-:W-:Y:S02]  /*de80*/  FSEL R146, R146, -INF , !P4 ;  /* 0xff80000092927808 */ /* 0x000fe40006000000 */
[----:B------:R-:W-:Y:S02]  /*de90*/  FMNMX.FTZ R19, R148, R19, !PT ;  /* 0x0000001394137209 */ /* 0x000fe40007810000 */
[----:B------:R-:W-:Y:S02]  /*dea0*/  ISETP.LT.OR P0, PT, R7, 0x3a, P0 ;  /* 0x0000003a0700780c */ /* 0x000fe40000701670 */
[----:B------:R-:W-:Y:S02]  /*deb0*/  FMNMX.FTZ R19, R146, R19, !PT ;  /* 0x0000001392137209 */ /* 0x000fe40007810000 */
[----:B------:R-:W-:Y:S02]  /*dec0*/  FSEL R144, R144, -INF , !P0 ;  /* 0xff80000090907808 */ /* 0x000fe40004000000 */
[----:B-1----:R-:W-:Y:S02]  /*ded0*/  FMNMX.FTZ R5, R5, R0, !PT ;  /* 0x0000000005057209 */ /* 0x002fe40007810000 */
[----:B------:R-:W-:Y:S02]  /*dee0*/  FMNMX.FTZ R13, R144, R19, !PT ;  /* 0x00000013900d7209 */ /* 0x000fe40007810000 */
[----:B------:R-:W-:Y:S01]  /*def0*/  IADD3 R16, R134, UR4, RZ ;  /* 0x0000000486107c10 */ /* 0x000fe2000fffe0ff */
[----:B------:R-:W1:Y:S03]  /*df00*/  SHFL.BFLY PT, R2, R5, 0x1, 0x1f ;  /* 0x0c201f0005027f89 */ /* 0x000e6600000e0000 */
[----:B------:R-:W-:Y:S05]  /*df10*/  IADD3 R161, R187, R16, RZ ;  /* 0x00000010bba17210 */ /* 0x000fea0007ffe0ff */
[----:B------:R-:W2:Y:S01]  /*df20*/  SHFL.BFLY PT, R0, R13, 0x2, 0x1f ;  /* 0x0c401f000d007f89 */ /* 0x000ea200000e0000 */
[----:B-1----:R-:W-:Y:S04]  /*df30*/  FMNMX.FTZ R2, R5, R2, !PT ;  /* 0x0000000205027209 */ /* 0x002fe80007810000 */
[C---:B------:R-:W-:Y:S01]  /*df40*/  FSETP.NEU.FTZ.AND P0, PT, R2.reuse, -INF , PT ;  /* 0xff8000000200780b */ /* 0x040fe20003f1d000 */
[C---:B------:R-:W-:Y:S01]  /*df50*/  FMUL.FTZ R152, R2.reuse, c[0x0][0x2d0] ;  /* 0x0000b40002987a20 */ /* 0x040fe20000410000 */
[----:B--2---:R-:W-:Y:S02]  /*df60*/  FMNMX.FTZ R7, R13, R0, !PT ;  /* 0x000000000d077209 */ /* 0x004fe40007810000 */
[----:B------:R-:W-:Y:S02]  /*df70*/  FSEL R5, R2, RZ, P0 ;  /* 0x000000ff02057208 */ /* 0x000fe40000000000 */
[----:B------:R-:W-:Y:S01]  /*df80*/  FSEL R152, R152, RZ, P0 ;  /* 0x000000ff98987208 */ /* 0x000fe20000000000 */
[----:B------:R-:W1:Y:S02]  /*df90*/  SHFL.BFLY PT, R0, R7, 0x1, 0x1f ;  /* 0x0c201f0007007f89 */ /* 0x000e6400000e0000 */
[----:B------:R-:W-:Y:S02]  /*dfa0*/  FADD.FTZ R4, -R5, R132 ;  /* 0x0000008405047221 */ /* 0x000fe40000010100 */
[--C-:B------:R-:W-:Y:S02]  /*dfb0*/  FFMA.FTZ R168, R15, c[0x0][0x2d0], -R152.reuse ;  /* 0x0000b4000fa87a23 */ /* 0x100fe40000010898 */
[----:B------:R-:W-:Y:S02]  /*dfc0*/  FMUL.FTZ R132, R4, c[0x0][0x2d0] ;  /* 0x0000b40004847a20 */ /* 0x000fe40000410000 */
[--C-:B------:R-:W-:Y:S02]  /*dfd0*/  FFMA.FTZ R169, R17, c[0x0][0x2d0], -R152.reuse ;  /* 0x0000b40011a97a23 */ /* 0x100fe40000010898 */
[--C-:B------:R-:W-:Y:S01]  /*dfe0*/  FFMA.FTZ R163, R11, c[0x0][0x2d0], -R152.reuse ;  /* 0x0000b4000ba37a23 */ /* 0x100fe20000010898 */
[----:B------:R-:W-:Y:S01]  /*dff0*/  MUFU.EX2 R168, R168 ;  /* 0x000000a800a87308 */ /* 0x000fe20000000800 */
[--C-:B------:R-:W-:Y:S02]  /*e000*/  FFMA.FTZ R164, R9, c[0x0][0x2d0], -R152.reuse ;  /* 0x0000b40009a47a23 */ /* 0x100fe40000010898 */
[--C-:B------:R-:W-:Y:S02]  /*e010*/  FFMA.FTZ R172, R143, c[0x0][0x2d0], -R152.reuse ;  /* 0x0000b4008fac7a23 */ /* 0x100fe40000010898 */
[--C-:B------:R-:W-:Y:S02]  /*e020*/  FFMA.FTZ R180, R159, c[0x0][0x2d0], -R152.reuse ;  /* 0x0000b4009fb47a23 */ /* 0x100fe40000010898 */
        /* <DEDUP_REMOVED lines=8> */
[C---:B------:R-:W-:Y:S03]  /*e0b0*/  FMUL.FTZ R145, R0.reuse, c[0x0][0x2d0] ;  /* 0x0000b40000917a20 */ /* 0x040fe60000410000 */
[----:B------:R-:W1:Y:S01]  /*e0c0*/  MUFU.EX2 R169, R169 ;  /* 0x000000a900a97308 */ /* 0x000e620000000800 */
[----:B------:R-:W-:Y:S01]  /*e0d0*/  FSEL R4, R0, RZ, P0 ;  /* 0x000000ff00047208 */ /* 0x000fe20000000000 */
[--C-:B------:R-:W-:Y:S01]  /*e0e0*/  FFMA.FTZ R170, R173, c[0x0][0x2d0], -R152.reuse ;  /* 0x0000b400adaa7a23 */ /* 0x100fe20000010898 */
[----:B------:R-:W-:Y:S01]  /*e0f0*/  FSEL R145, R145, RZ, P0 ;  /* 0x000000ff91917208 */ /* 0x000fe20000000000 */
[--C-:B------:R-:W-:Y:S01]  /*e100*/  FFMA.FTZ R173, R141, c[0x0][0x2d0], -R152.reuse ;  /* 0x0000b4008dad7a23 */ /* 0x100fe20000010898 */
[----:B------:R-:W-:Y:S01]  /*e110*/  PLOP3.LUT P0, PT, PT, PT, UP1, 0x80, 0x0 ;  /* 0x000000000000781c */ /* 0x000fe20003f0f018 */
[----:B------:R-:W-:Y:S02]  /*e120*/  FADD.FTZ R4, -R4, R3 ;  /* 0x0000000304047221 */ /* 0x000fe40000010100 */
[--C-:B------:R-:W-:Y:S02]  /*e130*/  FFMA.FTZ R167, R14, c[0x0][0x2d0], -R145.reuse ;  /* 0x0000b4000ea77a23 */ /* 0x100fe40000010891 */
[----:B------:R-:W3:Y:S01]  /*e140*/  LDSM.16.MT88.4 R12, [R135+UR4+0x100] ;  /* 0x00010004870c783b */ /* 0x000ee20008004200 */
[--C-:B------:R-:W-:Y:S01]  /*e150*/  FFMA.FTZ R166, R10, c[0x0][0x2d0], -R145.reuse ;  /* 0x0000b4000aa67a23 */ /* 0x100fe20000010891 */
[----:B------:R-:W-:Y:S01]  /*e160*/  MUFU.EX2 R163, R163 ;  /* 0x000000a300a37308 */ /* 0x000fe20000000800 */
[--C-:B------:R-:W-:Y:S02]  /*e170*/  FFMA.FTZ R162, R136, c[0x0][0x2d0], -R145.reuse ;  /* 0x0000b40088a27a23 */ /* 0x100fe40000010891 */
[--C-:B------:R-:W-:Y:S02]  /*e180*/  FFMA.FTZ R165, R8, c[0x0][0x2d0], -R145.reuse ;  /* 0x0000b40008a57a23 */ /* 0x100fe40000010891 */
[----:B------:R-:W-:Y:S01]  /*e190*/  FMUL.FTZ R3, R4, c[0x0][0x2d0] ;  /* 0x0000b40004037a20 */ /* 0x000fe20000410000 */
[----:B------:R-:W-:Y:S01]  /*e1a0*/  IADD3 R4, R135, UR4, RZ ;  /* 0x0000000487047c10 */ /* 0x000fe2000fffe0ff */
[C---:B--2---:R-:W-:Y:S02]  /*e1b0*/  FMUL.FTZ R5, R132.reuse, R129 ;  /* 0x0000008184057220 */ /* 0x044fe40000410000 */
[C---:B------:R-:W-:Y:S01]  /*e1c0*/  FMUL.FTZ R8, R132.reuse, R124 ;  /* 0x0000007c84087220 */ /* 0x040fe20000410000 */
[----:B------:R-:W2:Y:S01]  /*e1d0*/  MUFU.EX2 R164, R164 ;  /* 0x000000a400a47308 */ /* 0x000ea20000000800 */
[----:B------:R-:W-:Y:S01]  /*e1e0*/  IADD3 R160, R187, R4, RZ ;  /* 0x00000004bba07210 */ /* 0x000fe20007ffe0ff */
[----:B------:R-:W-:Y:S01]  /*e1f0*/  FMUL.FTZ R4, R132, R128 ;  /* 0x0000008084047220 */ /* 0x000fe20000410000 */
[----:B-1----:R-:W-:Y:S01]  /*e200*/  F2FP.PACK_AB R136, R168, R169 ;  /* 0x000000a9a888723e */ /* 0x002fe200000000ff */
[C---:B------:R-:W-:Y:S02]  /*e210*/  FMUL.FTZ R9, R132.reuse, R125 ;  /* 0x0000007d84097220 */ /* 0x040fe40000410000 */
[----:B------:R-:W1:Y:S01]  /*e220*/  LDSM.16.MT88.4 R20, [R160+0x100] ;  /* 0x00010000a014783b */ /* 0x000e620000004200 */
[C---:B------:R-:W-:Y:S02]  /*e230*/  FMUL.FTZ R16, R132.reuse, R116 ;  /* 0x0000007484107220 */ /* 0x040fe40000410000 */
[C---:B------:R-:W-:Y:S01]  /*e240*/  FMUL.FTZ R17, R132.reuse, R117 ;  /* 0x0000007584117220 */ /* 0x040fe20000410000 */
[----:B------:R-:W4:Y:S01]  /*e250*/  MUFU.EX2 R3, R3 ;  /* 0x0000000300037308 */ /* 0x000f220000000800 */
[C---:B------:R-:W-:Y:S02]  /*e260*/  FMUL.FTZ R24, R132.reuse, R108 ;  /* 0x0000006c84187220 */ /* 0x040fe40000410000 */
[C---:B------:R-:W-:Y:S02]  /*e270*/  FMUL.FTZ R25, R132.reuse, R109 ;  /* 0x0000006d84197220 */ /* 0x040fe40000410000 */
[C---:B------:R-:W-:Y:S02]  /*e280*/  FMUL.FTZ R32, R132.reuse, R100 ;  /* 0x0000006484207220 */ /* 0x040fe40000410000 */
[----:B------:R-:W-:Y:S02]  /*e290*/  FMUL.FTZ R33, R132, R101 ;  /* 0x0000006584217220 */ /* 0x000fe40000410000 */
[--C-:B------:R-:W-:Y:S01]  /*e2a0*/  FFMA.FTZ R177, R140, c[0x0][0x2d0], -R145.reuse ;  /* 0x0000b4008cb17a23 */ /* 0x100fe20000010891 */
[----:B------:R-:W-:Y:S01]  /*e2b0*/  MUFU.EX2 R167, R167 ;  /* 0x000000a700a77308 */ /* 0x000fe20000000800 */
[--C-:B------:R-:W-:Y:S02]  /*e2c0*/  FFMA.FTZ R183, R158, c[0x0][0x2d0], -R145.reuse ;  /* 0x0000b4009eb77a23 */ /* 0x100fe40000010891 */
[--C-:B------:R-:W-:Y:S01]  /*e2d0*/  FFMA.FTZ R191, R156, c[0x0][0x2d0], -R145.reuse ;  /* 0x0000b4009cbf7a23 */ /* 0x100fe20000010891 */
[----:B--2---:R-:W-:Y:S01]  /*e2e0*/  F2FP.PACK_AB R138, R164, R163 ;  /* 0x000000a3a48a723e */ /* 0x004fe200000000ff */
[----:B------:R-:W-:Y:S01]  /*e2f0*/  LDSM.16.MT88.4 R156, [R134+UR4+0x3900] ;  /* 0x00390004869c783b */ /* 0x000fe20008004200 */
[--C-:B------:R-:W-:Y:S02]  /*e300*/  FFMA.FTZ R192, R154, c[0x0][0x2d0], -R145.reuse ;  /* 0x0000b4009ac07a23 */ /* 0x100fe40000010891 */
[--C-:B------:R-:W-:Y:S02]  /*e310*/  FFMA.FTZ R220, R150, c[0x0][0x2d0], -R145.reuse ;  /* 0x0000b40096dc7a23 */ /* 0x100fe40000010891 */
[----:B------:R-:W2:Y:S01]  /*e320*/  MUFU.EX2 R166, R166 ;  /* 0x000000a600a67308 */ /* 0x000ea20000000800 */
[--C-:B------:R-:W-:Y:S02]  /*e330*/  FFMA.FTZ R221, R148, c[0x0][0x2d0], -R145.reuse ;  /* 0x0000b40094dd7a23 */ /* 0x100fe40000010891 */
[----:B------:R-:W-:Y:S01]  /*e340*/  LDSM.16.MT88.4 R148, [R135+UR4+0x3900] ;  /* 0x003900048794783b */ /* 0x000fe20008004200 */
[C---:B----4-:R-:W-:Y:S02]  /*e350*/  FMUL.FTZ R6, R3.reuse, R130 ;  /* 0x0000008203067220 */ /* 0x050fe40000410000 */
[C---:B------:R-:W-:Y:S02]  /*e360*/  FMUL.FTZ R7, R3.reuse, R131 ;  /* 0x0000008303077220 */ /* 0x040fe40000410000 */
[C---:B------:R-:W-:Y:S02]  /*e370*/  FMUL.FTZ R10, R3.reuse, R126 ;  /* 0x0000007e030a7220 */ /* 0x040fe40000410000 */
[----:B------:R-:W-:Y:S01]  /*e380*/  MUFU.EX2 R162, R162 ;  /* 0x000000a200a27308 */ /* 0x000fe20000000800 */
[C---:B------:R-:W-:Y:S01]  /*e390*/  FMUL.FTZ R11, R3.reuse, R127 ;  /* 0x0000007f030b7220 */ /* 0x040fe20000410000 */
[----:B------:R-:W-:Y:S01]  /*e3a0*/  LDSM.16.MT88.4 R128, [R160+0x2900] ;  /* 0x00290000a080783b */ /* 0x000fe20000004200 */
[C---:B------:R-:W-:Y:S02]  /*e3b0*/  FMUL.FTZ R18, R3.reuse, R118 ;  /* 0x0000007603127220 */ /* 0x040fe40000410000 */
[C---:B------:R-:W-:Y:S02]  /*e3c0*/  FMUL.FTZ R19, R3.reuse, R119 ;  /* 0x0000007703137220 */ /* 0x040fe40000410000 */
[C---:B------:R-:W-:Y:S02]  /*e3d0*/  FMUL.FTZ R26, R3.reuse, R110 ;  /* 0x0000006e031a7220 */ /* 0x040fe40000410000 */
[C---:B------:R-:W-:Y:S01]  /*e3e0*/  FMUL.FTZ R27, R3.reuse, R111 ;  /* 0x0000006f031b7220 */ /* 0x040fe20000410000 */
[----:B------:R-:W4:Y:S01]  /*e3f0*/  MUFU.EX2 R165, R165 ;  /* 0x000000a500a57308 */ /* 0x000f220000000800 */
[C---:B------:R-:W-:Y:S01]  /*e400*/  FMUL.FTZ R34, R3.reuse, R102 ;  /* 0x0000006603227220 */ /* 0x040fe20000410000 */
[----:B------:R-:W-:Y:S01]  /*e410*/  LDSM.16.MT88.4 R108, [R161+0x2100] ;  /* 0x00210000a16c783b */ /* 0x000fe20000004200 */
[C---:B------:R-:W-:Y:S01]  /*e420*/  FMUL.FTZ R35, R3.reuse, R103 ;  /* 0x0000006703237220 */ /* 0x040fe20000410000 */
[----:B--2---:R-:W-:Y:S01]  /*e430*/  F2FP.PACK_AB R137, R166, R167 ;  /* 0x000000a7a689723e */ /* 0x004fe200000000ff */
[--C-:B------:R-:W-:Y:S02]  /*e440*/  FFMA.FTZ R222, R146, c[0x0][0x2d0], -R145.reuse ;  /* 0x0000b40092de7a23 */ /* 0x100fe40000010891 */
[C---:B------:R-:W-:Y:S02]  /*e450*/  FMUL.FTZ R36, R132.reuse, R36 ;  /* 0x0000002484247220 */ /* 0x040fe40000410000 */
[C---:B------:R-:W-:Y:S01]  /*e460*/  FMUL.FTZ R37, R132.reuse, R37 ;  /* 0x0000002584257220 */ /* 0x040fe20000410000 */
[----:B------:R-:W-:Y:S01]  /*e470*/  LDSM.16.MT88.4 R100, [R134+UR4+0x2100] ;  /* 0x002100048664783b */ /* 0x000fe20008004200 */
[C---:B------:R-:W-:Y:S01]  /*e480*/  FMUL.FTZ R38, R3.reuse, R38 ;  /* 0x0000002603267220 */ /* 0x040fe20000410000 */
[----:B------:R-:W-:Y:S01]  /*e490*/  MUFU.EX2 R170, R170 ;  /* 0x000000aa00aa7308 */ /* 0x000fe20000000800 */
[C---:B------:R-:W-:Y:S02]  /*e4a0*/  FMUL.FTZ R39, R3.reuse, R39 ;  /* 0x0000002703277220 */ /* 0x040fe40000410000 */
[C---:B------:R-:W-:Y:S02]  /*e4b0*/  FMUL.FTZ R40, R132.reuse, R40 ;  /* 0x0000002884287220 */ /* 0x040fe40000410000 */
[C---:B------:R-:W-:Y:S01]  /*e4c0*/  FMUL.FTZ R41, R132.reuse, R41 ;  /* 0x0000002984297220 */ /* 0x040fe20000410000 */
[----:B------:R-:W-:Y:S01]  /*e4d0*/  LDSM.16.MT88.4 R116, [R160+0x900] ;  /* 0x00090000a074783b */ /* 0x000fe20000004200 */
[C---:B------:R-:W-:Y:S02]  /*e4e0*/  FMUL.FTZ R42, R3.reuse, R42 ;  /* 0x0000002a032a7220 */ /* 0x040fe40000410000 */
[----:B------:R-:W-:Y:S01]  /*e4f0*/  FMUL.FTZ R43, R3, R43 ;  /* 0x0000002b032b7220 */ /* 0x000fe20000410000 */
[----:B------:R-:W-:Y:S01]  /*e500*/  MUFU.EX2 R172, R172 ;  /* 0x000000ac00ac7308 */ /* 0x000fe20000000800 */
[C---:B------:R-:W-:Y:S01]  /*e510*/  FMUL.FTZ R44, R132.reuse, R44 ;  /* 0x0000002c842c7220 */ /* 0x040fe20000410000 */
[----:B----4-:R-:W-:Y:S01]  /*e520*/  F2FP.PACK_AB R139, R165, R162 ;  /* 0x000000a2a58b723e */ /* 0x010fe200000000ff */
[C---:B------:R-:W-:Y:S01]  /*e530*/  FMUL.FTZ R45, R132.reuse, R45 ;  /* 0x0000002d842d7220 */ /* 0x040fe20000410000 */
[----:B------:R-:W-:Y:S01]  /*e540*/  LDSM.16.MT88.4 R124, [R135+UR4+0x2900] ;  /* 0x00290004877c783b */ /* 0x000fe20008004200 */
[C---:B------:R-:W-:Y:S02]  /*e550*/  FMUL.FTZ R46, R3.reuse, R46 ;  /* 0x0000002e032e7220 */ /* 0x040fe40000410000 */
[C---:B------:R-:W-:Y:S02]  /*e560*/  FMUL.FTZ R47, R3.reuse, R47 ;  /* 0x0000002f032f7220 */ /* 0x040fe40000410000 */
[C---:B---3--:R-:W-:Y:S01]  /*e570*/  HMMA.16816.F32 R4, R136.reuse, R12, R4 ;  /* 0x0000000c8804723c */ /* 0x048fe20000001804 */
        /* <DEDUP_REMOVED lines=13> */
[C---:B-1----:R-:W-:Y:S03]  /*e650*/  HMMA.16816.F32 R12, R136.reuse, R20, R12 ;  /* 0x00000014880c723c */ /* 0x042fe6000000180c */
        /* <DEDUP_REMOVED lines=10> */
[----:B------:R-:W1:Y:S01]  /*e700*/  LDSM.16.MT88.4 R112, [R135+UR4+0x2100] ;  /* 0x002100048770783b */ /* 0x000e620008004200 */
        /* <DEDUP_REMOVED lines=27> */
[C---:B-1----:R-:W-:Y:S04]  /*e8c0*/  HMMA.16816.F32 R36, R136.reuse, R112, R36 ;  /* 0x000000708824723c */ /* 0x042fe80000001824 */
        /* <DEDUP_REMOVED lines=11> */
[C---:B------:R-:W-:Y:S02]  /*e980*/  FMUL.FTZ R73, R132.reuse, R73 ;  /* 0x0000004984497220 */ /* 0x040fe40000410000 */
[C---:B------:R-:W-:Y:S01]  /*e990*/  FMUL.FTZ R74, R3.reuse, R74 ;  /* 0x0000004a034a7220 */ /* 0x040fe20000410000 */
[C---:B------:R-:W-:Y:S01]  /*e9a0*/  HMMA.16816.F32 R48, R136.reuse, R106, R48 ;  /* 0x0000006a8830723c */ /* 0x040fe20000001830 */
[----:B------:R-:W1:Y:S01]  /*e9b0*/  LDSM.16.MT88.4 R104, [R135+UR4+0x4100] ;  /* 0x004100048768783b */ /* 0x000e620008004200 */
[----:B------:R-:W-:Y:S02]  /*e9c0*/  MUFU.EX2 R221, R221 ;  /* 0x000000dd00dd7308 */ /* 0x000fe40000000800 */
[C---:B------:R-:W-:Y:S02]  /*e9d0*/  FMUL.FTZ R75, R3.reuse, R75 ;  /* 0x0000004b034b7220 */ /* 0x040fe40000410000 */
[C---:B------:R-:W-:Y:S02]  /*e9e0*/  FMUL.FTZ R84, R132.reuse, R84 ;  /* 0x0000005484547220 */ /* 0x040fe40000410000 */
[C---:B------:R-:W-:Y:S04]  /*e9f0*/  HMMA.16816.F32 R52, R136.reuse, R100, R52 ;  /* 0x000000648834723c */ /* 0x040fe80000001834 */
[----:B------:R-:W-:Y:S01]  /*ea00*/  FMUL.FTZ R85, R132, R85 ;  /* 0x0000005584557220 */ /* 0x000fe20000410000 */
[----:B------:R-:W-:Y:S01]  /*ea10*/  MUFU.EX2 R222, R222 ;  /* 0x000000de00de7308 */ /* 0x000fe20000000800 */
[C---:B------:R-:W-:Y:S02]  /*ea20*/  FMUL.FTZ R86, R3.reuse, R86 ;  /* 0x0000005603567220 */ /* 0x040fe40000410000 */
[C---:B------:R-:W-:Y:S01]  /*ea30*/  HMMA.16816.F32 R56, R136.reuse, R102, R56 ;  /* 0x000000668838723c */ /* 0x040fe20000001838 */
[----:B------:R-:W2:Y:S03]  /*ea40*/  LDSM.16.MT88.4 R100, [R160+0x4100] ;  /* 0x00410000a064783b */ /* 0x000ea60000004200 */
[----:B------:R-:W-:Y:S02]  /*ea50*/  FMUL.FTZ R87, R3, R87 ;  /* 0x0000005703577220 */ /* 0x000fe40000410000 */
[--C-:B------:R-:W-:Y:S02]  /*ea60*/  FFMA.FTZ R171, R171, c[0x0][0x2d0], -R152.reuse ;  /* 0x0000b400abab7a23 */ /* 0x100fe40000010898 */
[C---:B------:R-:W-:Y:S04]  /*ea70*/  HMMA.16816.F32 R60, R136.reuse, R108, R60 ;  /* 0x0000006c883c723c */ /* 0x040fe8000000183c */
[--C-:B------:R-:W-:Y:S01]  /*ea80*/  FFMA.FTZ R174, R174, c[0x0][0x2d0], -R145.reuse ;  /* 0x0000b400aeae7a23 */ /* 0x100fe20000010891 */
[----:B------:R-:W3:Y:S01]  /*ea90*/  MUFU.EX2 R171, R171 ;  /* 0x000000ab00ab7308 */ /* 0x000ee20000000800 */
[--C-:B------:R-:W-:Y:S02]  /*eaa0*/  FFMA.FTZ R175, R176, c[0x0][0x2d0], -R145.reuse ;  /* 0x0000b400b0af7a23 */ /* 0x100fe40000010891 */
[C---:B------:R-:W-:Y:S01]  /*eab0*/  HMMA.16816.F32 R64, R136.reuse, R110, R64 ;  /* 0x0000006e8840723c */ /* 0x040fe20000001840 */
[----:B------:R-:W4:Y:S03]  /*eac0*/  LDSM.16.MT88.4 R108, [R134+UR4+0x4100] ;  /* 0x00410004866c783b */ /* 0x000f260008004200 */
[--C-:B------:R-:W-:Y:S02]  /*ead0*/  FFMA.FTZ R176, R142, c[0x0][0x2d0], -R145.reuse ;  /* 0x0000b4008eb07a23 */ /* 0x100fe40000010891 */
[C---:B------:R-:W-:Y:S01]  /*eae0*/  FMUL.FTZ R88, R132.reuse, R88 ;  /* 0x0000005884587220 */ /* 0x040fe20000410000 */
[----:B------:R-:W-:Y:S01]  /*eaf0*/  MUFU.EX2 R174, R174 ;  /* 0x000000ae00ae7308 */ /* 0x000fe20000000800 */
[C---:B------:R-:W-:Y:S01]  /*eb00*/  FMUL.FTZ R89, R132.reuse, R89 ;  /* 0x0000005984597220 */ /* 0x040fe20000410000 */
[C---:B-1----:R-:W-:Y:S01]  /*eb10*/  HMMA.16816.F32 R68, R136.reuse, R104, R68 ;  /* 0x000000688844723c */ /* 0x042fe20000001844 */
[----:B------:R-:W-:Y:S02]  /*eb20*/  LDSM.16.MT88.4 R140, [R134+UR4+0x2900] ;  /* 0x00290004868c783b */ /* 0x000fe40008004200 */
[C---:B------:R-:W-:Y:S02]  /*eb30*/  FMUL.FTZ R90, R3.reuse, R90 ;  /* 0x0000005a035a7220 */ /* 0x040fe40000410000 */
[C---:B------:R-:W-:Y:S02]  /*eb40*/  FMUL.FTZ R91, R3.reuse, R91 ;  /* 0x0000005b035b7220 */ /* 0x040fe40000410000 */
[C---:B------:R-:W-:Y:S01]  /*eb50*/  FMUL.FTZ R92, R132.reuse, R92 ;  /* 0x0000005c845c7220 */ /* 0x040fe20000410000 */
[C---:B------:R-:W-:Y:S01]  /*eb60*/  HMMA.16816.F32 R72, R136.reuse, R106, R72 ;  /* 0x0000006a8848723c */ /* 0x040fe20000001848 */
[----:B------:R-:W1:Y:S01]  /*eb70*/  LDSM.16.MT88.4 R104, [R161+0x4100] ;  /* 0x00410000a168783b */ /* 0x000e620000004200 */
[----:B------:R-:W5:Y:S02]  /*eb80*/  MUFU.EX2 R175, R175 ;  /* 0x000000af00af7308 */ /* 0x000f640000000800 */
[C---:B------:R-:W-:Y:S02]  /*eb90*/  FMUL.FTZ R76, R132.reuse, R76 ;  /* 0x0000004c844c7220 */ /* 0x040fe40000410000 */
[C---:B------:R-:W-:Y:S02]  /*eba0*/  FMUL.FTZ R77, R132.reuse, R77 ;  /* 0x0000004d844d7220 */ /* 0x040fe40000410000 */
[C---:B------:R-:W-:Y:S04]  /*ebb0*/  FMUL.FTZ R78, R3.reuse, R78 ;  /* 0x0000004e034e7220 */ /* 0x040fe80000410000 */
[C---:B------:R-:W-:Y:S01]  /*ebc0*/  FMUL.FTZ R79, R3.reuse, R79 ;  /* 0x0000004f034f7220 */ /* 0x040fe20000410000 */
[----:B------:R-:W1:Y:S01]  /*ebd0*/  MUFU.EX2 R176, R176 ;  /* 0x000000b000b07308 */ /* 0x000e620000000800 */
[C---:B------:R-:W-:Y:S02]  /*ebe0*/  FMUL.FTZ R93, R132.reuse, R93 ;  /* 0x0000005d845d7220 */ /* 0x040fe40000410000 */
[C---:B------:R-:W-:Y:S02]  /*ebf0*/  FMUL.FTZ R94, R3.reuse, R94 ;  /* 0x0000005e035e7220 */ /* 0x040fe40000410000 */
[C---:B------:R-:W-:Y:S01]  /*ec00*/  FMUL.FTZ R95, R3.reuse, R95 ;  /* 0x0000005f035f7220 */ /* 0x040fe20000410000 */
[C---:B--2---:R-:W-:Y:S03]  /*ec10*/  HMMA.16816.F32 R76, R136.reuse, R100, R76 ;  /* 0x00000064884c723c */ /* 0x044fe6000000184c */
[C---:B------:R-:W-:Y:S02]  /*ec20*/  FMUL.FTZ R80, R132.reuse, R80 ;  /* 0x0000005084507220 */ /* 0x040fe40000410000 */
[C---:B------:R-:W-:Y:S02]  /*ec30*/  FMUL.FTZ R81, R132.reuse, R81 ;  /* 0x0000005184517220 */ /* 0x040fe40000410000 */
[----:B------:R-:W-:Y:S01]  /*ec40*/  FMUL.FTZ R82, R3, R82 ;  /* 0x0000005203527220 */ /* 0x000fe20000410000 */
[----:B---3--:R-:W-:Y:S01]  /*ec50*/  F2FP.PACK_AB R100, R171, R170 ;  /* 0x000000aaab64723e */ /* 0x008fe200000000ff */
[----:B------:R-:W-:Y:S03]  /*ec60*/  FMUL.FTZ R83, R3, R83 ;  /* 0x0000005303537220 */ /* 0x000fe60000410000 */
[C---:B------:R-:W-:Y:S01]  /*ec70*/  FMUL.FTZ R96, R132.reuse, R96 ;  /* 0x0000006084607220 */ /* 0x040fe20000410000 */
[----:B-----5:R-:W-:Y:S01]  /*ec80*/  F2FP.PACK_AB R101, R175, R174 ;  /* 0x000000aeaf65723e */ /* 0x020fe200000000ff */
[----:B------:R-:W-:Y:S02]  /*ec90*/  FMUL.FTZ R97, R132, R97 ;  /* 0x0000006184617220 */ /* 0x000fe40000410000 */
[C---:B------:R-:W-:Y:S03]  /*eca0*/  HMMA.16816.F32 R80, R136.reuse, R102, R80 ;  /* 0x000000668850723c */ /* 0x040fe60000001850 */
[C---:B------:R-:W-:Y:S02]  /*ecb0*/  FMUL.FTZ R98, R3.reuse, R98 ;  /* 0x0000006203627220 */ /* 0x040fe40000410000 */
[----:B------:R-:W-:Y:S02]  /*ecc0*/  FMUL.FTZ R99, R3, R99 ;  /* 0x0000006303637220 */ /* 0x000fe40000410000 */
[----:B------:R-:W-:Y:S01]  /*ecd0*/  F2FP.PACK_AB R102, R173, R172 ;  /* 0x000000acad66723e */ /* 0x000fe200000000ff */
[C---:B----4-:R-:W-:Y:S04]  /*ece0*/  HMMA.16816.F32 R84, R136.reuse, R108, R84 ;  /* 0x0000006c8854723c */ /* 0x050fe80000001854 */
[----:B-1----:R-:W-:Y:S01]  /*ecf0*/  F2FP.PACK_AB R103, R177, R176 ;  /* 0x000000b0b167723e */ /* 0x002fe200000000ff */
[--C-:B------:R-:W-:Y:S02]  /*ed00*/  FFMA.FTZ R179, R179, c[0x0][0x2d0], -R152.reuse ;  /* 0x0000b400b3b37a23 */ /* 0x100fe40000010898 */
[----:B------:R-:W-:Y:S01]  /*ed10*/  FFMA.FTZ R152, R147, c[0x0][0x2d0], -R152 ;  /* 0x0000b40093987a23 */ /* 0x000fe20000010898 */
[C---:B------:R-:W-:Y:S01]  /*ed20*/  HMMA.16816.F32 R88, R136.reuse, R110, R88 ;  /* 0x0000006e8858723c */ /* 0x040fe20000001858 */
[----:B------:R-:W1:Y:S02]  /*ed30*/  LDSM.16.MT88.4 R108, [R134+UR4+0x900] ;  /* 0x00090004866c783b */ /* 0x000e640008004200 */
[----:B------:R2:W3:Y:S01]  /*ed40*/  MUFU.EX2 R219, R152 ;  /* 0x0000009800db7308 */ /* 0x0004e20000000800 */
[--C-:B------:R-:W-:Y:S02]  /*ed50*/  FFMA.FTZ R178, R178, c[0x0][0x2d0], -R145.reuse ;  /* 0x0000b400b2b27a23 */ /* 0x100fe40000010891 */
[----:B------:R-:W-:Y:S02]  /*ed60*/  FFMA.FTZ R145, R144, c[0x0][0x2d0], -R145 ;  /* 0x0000b40090917a23 */ /* 0x000fe40000010891 */
[C---:B------:R-:W-:Y:S04]  /*ed70*/  HMMA.16816.F32 R92, R136.reuse, R104, R92 ;  /* 0x00000068885c723c */ /* 0x040fe8000000185c */
[----:B------:R-:W-:Y:S01]  /*ed80*/  FFMA.FTZ R167, R3, R206, R167 ;  /* 0x000000ce03a77223 */ /* 0x000fe200000100a7 */
[----:B------:R-:W4:Y:S01]  /*ed90*/  MUFU.EX2 R223, R145 ;  /* 0x0000009100df7308 */ /* 0x000f220000000800 */
[----:B------:R-:W-:Y:S01]  /*eda0*/  FFMA.FTZ R169, R132, R205, R169 ;  /* 0x000000cd84a97223 */ /* 0x000fe200000100a9 */
[----:B------:R-:W-:Y:S01]  /*edb0*/  MOV R132, R2 ;  /* 0x0000000200847202 */ /* 0x000fe20000000f00 */
[----:B------:R-:W-:Y:S01]  /*edc0*/  HMMA.16816.F32 R96, R136, R106, R96 ;  /* 0x0000006a8860723c */ /* 0x000fe20000001860 */
[----:B------:R-:W5:Y:S03]  /*edd0*/  LDSM.16.MT88.4 R104, [R161+0x2900] ;  /* 0x00290000a168783b */ /* 0x000f660000004200 */
[----:B------:R-:W-:Y:S02]  /*ede0*/  FADD.FTZ R168, R168, R169 ;  /* 0x000000a9a8a87221 */ /* 0x000fe40000010000 */
[----:B------:R-:W-:Y:S01]  /*edf0*/  FADD.FTZ R167, R166, R167 ;  /* 0x000000a7a6a77221 */ /* 0x000fe20000010000 */
[----:B------:R-:W-:Y:S01]  /*ee00*/  F2FP.PACK_AB R136, R217, R216 ;  /* 0x000000d8d988723e */ /* 0x000fe200000000ff */
[C---:B------:R-:W-:Y:S01]  /*ee10*/  HMMA.16816.F32 R4, R100.reuse, R112, R4 ;  /* 0x000000706404723c */ /* 0x040fe20000001804 */
[----:B------:R-:W1:Y:S01]  /*ee20*/  MUFU.EX2 R179, R179 ;  /* 0x000000b300b37308 */ /* 0x000e620000000800 */
[----:B--2---:R-:W-:Y:S03]  /*ee30*/  LDSM.16.MT88.4 R152, [R160+0x3900] ;  /* 0x00390000a098783b */ /* 0x004fe60000004200 */
[----:B---3--:R-:W-:Y:S01]  /*ee40*/  F2FP.PACK_AB R138, R219, R218 ;  /* 0x000000dadb8a723e */ /* 0x008fe200000000ff */
[----:B------:R-:W-:Y:S01]  /*ee50*/  FADD.FTZ R163, R163, R168 ;  /* 0x000000a8a3a37221 */ /* 0x000fe20000010000 */
[----:B------:R-:W-:Y:S01]  /*ee60*/  F2FP.PACK_AB R137, R221, R220 ;  /* 0x000000dcdd89723e */ /* 0x000fe200000000ff */
[C---:B------:R-:W-:Y:S02]  /*ee70*/  HMMA.16816.F32 R8, R100.reuse, R114, R8 ;  /* 0x000000726408723c */ /* 0x040fe40000001808 */
[----:B------:R-:W-:Y:S01]  /*ee80*/  LDSM.16.MT88.4 R112, [R160+0x4900] ;  /* 0x00490000a070783b */ /* 0x000fe20000004200 */
[----:B------:R-:W2:Y:S01]  /*ee90*/  MUFU.EX2 R178, R178 ;  /* 0x000000b200b27308 */ /* 0x000ea20000000800 */
[----:B----4-:R-:W-:Y:S01]  /*eea0*/  F2FP.PACK_AB R139, R223, R222 ;  /* 0x000000dedf8b723e */ /* 0x010fe200000000ff */
[----:B------:R-:W-:Y:S03]  /*eeb0*/  FADD.FTZ R3, R164, R163 ;  /* 0x000000a3a4037221 */ /* 0x000fe60000010000 */
[C---:B------:R-:W-:Y:S02]  /*eec0*/  HMMA.16816.F32 R12, R100.reuse, R116, R12 ;  /* 0x00000074640c723c */ /* 0x040fe4000000180c */
[----:B------:R-:W-:Y:S02]  /*eed0*/  LDSM.16.MT88.4 R144, [R161+0x1900] ;  /* 0x00190000a190783b */ /* 0x000fe40000004200 */
[----:B------:R-:W-:Y:S02]  /*eee0*/  FADD.FTZ R170, R170, R3 ;  /* 0x00000003aaaa7221 */ /* 0x000fe40000010000 */
[----:B------:R-:W-:Y:S02]  /*eef0*/  FADD.FTZ R162, R162, R167 ;  /* 0x000000a7a2a27221 */ /* 0x000fe40000010000 */
[C---:B------:R-:W-:Y:S02]  /*ef00*/  HMMA.16816.F32 R16, R100.reuse, R118, R16 ;  /* 0x000000766410723c */ /* 0x040fe40000001810 */
[----:B------:R-:W-:Y:S02]  /*ef10*/  LDSM.16.MT88.4 R116, [R134+UR4+0x4900] ;  /* 0x004900048674783b */ /* 0x000fe40008004200 */
[----:B------:R-:W-:Y:S02]  /*ef20*/  FADD.FTZ R165, R165, R162 ;  /* 0x000000a2a5a57221 */ /* 0x000fe40000010000 */
[----:B------:R-:W-:Y:S02]  /*ef30*/  FADD.FTZ R171, R171, R170 ;  /* 0x000000aaabab7221 */ /* 0x000fe40000010000 */
[C---:B-1----:R-:W-:Y:S04]  /*ef40*/  HMMA.16816.F32 R20, R100.reuse, R108, R20 ;  /* 0x0000006c6414723c */ /* 0x042fe80000001814 */
[----:B------:R-:W-:Y:S02]  /*ef50*/  FADD.FTZ R174, R174, R165 ;  /* 0x000000a5aeae7221 */ /* 0x000fe40000010000 */
[----:B------:R-:W-:Y:S02]  /*ef60*/  FADD.FTZ R172, R172, R171 ;  /* 0x000000abacac7221 */ /* 0x000fe40000010000 */
[C---:B------:R-:W-:Y:S01]  /*ef70*/  HMMA.16816.F32 R24, R100.reuse, R110, R24 ;  /* 0x0000006e6418723c */ /* 0x040fe20000001818 */
[----:B------:R-:W1:Y:S03]  /*ef80*/  LDSM.16.MT88.4 R108, [R135+UR4+0x4900] ;  /* 0x00490004876c783b */ /* 0x000e660008004200 */
[----:B------:R-:W-:Y:S02]  /*ef90*/  FADD.FTZ R175, R175, R174 ;  /* 0x000000aeafaf7221 */ /* 0x000fe40000010000 */
[----:B------:R-:W-:Y:S02]  /*efa0*/  FADD.FTZ R172, R173, R172 ;  /* 0x000000acadac7221 */ /* 0x000fe40000010000 */
[C---:B------:R-:W-:Y:S04]  /*efb0*/  HMMA.16816.F32 R28, R100.reuse, R120, R28 ;  /* 0x00000078641c723c */ /* 0x040fe8000000181c */
[----:B------:R-:W-:Y:S04]  /*efc0*/  FADD.FTZ R176, R176, R175 ;  /* 0x000000afb0b07221 */ /* 0x000fe80000010000 */
[C---:B------:R-:W-:Y:S01]  /*efd0*/  HMMA.16816.F32 R32, R100.reuse, R122, R32 ;  /* 0x0000007a6420723c */ /* 0x040fe20000001820 */
[----:B------:R-:W-:Y:S03]  /*efe0*/  LDSM.16.MT88.4 R120, [R160+0x1100] ;  /* 0x00110000a078783b */ /* 0x000fe60000004200 */
[----:B------:R-:W-:Y:S04]  /*eff0*/  FADD.FTZ R177, R177, R176 ;  /* 0x000000b0b1b17221 */ /* 0x000fe80000010000 */
        /* <DEDUP_REMOVED lines=23> */
[----:B------:R-:W-:Y:S01]  /*f170*/  F2FP.PACK_AB R100, R180, R179 ;  /* 0x000000b3b464723e */ /* 0x000fe200000000ff */
[----:B------:R-:W-:Y:S01]  /*f180*/  FADD.FTZ R179, R179, R172 ;  /* 0x000000acb3b37221 */ /* 0x000fe20000010000 */
[----:B------:R-:W-:Y:S03]  /*f190*/  F2FP.PACK_AB R102, R182, R181 ;  /* 0x000000b5b666723e */ /* 0x000fe600000000ff */
[C---:B--2---:R-:W-:Y:S01]  /*f1a0*/  F2FP.PACK_AB R101, R183.reuse, R178 ;  /* 0x000000b2b765723e */ /* 0x044fe200000000ff */
        /* <DEDUP_REMOVED lines=10> */
[----:B------:R-:W1:Y:S03]  /*f250*/  LDSM.16.MT88.4 R108, [R134+UR4+0x3100] ;  /* 0x00310004866c783b */ /* 0x000e660008004200 */
        /* <DEDUP_REMOVED lines=55> */
[----:B------:R-:W-:Y:S01]  /*f5d0*/  @P0 IADD3 R4, P5, R196, UR6, RZ ;  /* 0x00000006c4040c10 */ /* 0x000fe2000ffbe0ff */
[C---:B------:R-:W-:Y:S04]  /*f5e0*/  HMMA.16816.F32 R64, R136.reuse, R6, R64 ;  /* 0x000000068840723c */ /* 0x040fe80000001840 */
[C---:B------:R-:W-:Y:S02]  /*f5f0*/  @P0 LEA R16, P4, R4.reuse, c[0x0][0x1c8], 0x1 ;  /* 0x0000720004100a11 */ /* 0x040fe400078808ff */
[----:B------:R-:W-:Y:S02]  /*f600*/  @P0 IADD3.X R5, R203, UR21, RZ, P5, !PT ;  /* 0x00000015cb050c10 */ /* 0x000fe4000affe4ff */
[C---:B--2---:R-:W-:Y:S04]  /*f610*/  HMMA.16816.F32 R68, R136.reuse, R8, R68 ;  /* 0x000000088844723c */ /* 0x044fe80000001844 */
[----:B------:R-:W-:Y:S02]  /*f620*/  @P0 LEA.HI.X R17, R4, c[0x0][0x1cc], R5, 0x1, P4 ;  /* 0x0000730004110a11 */ /* 0x000fe400020f0c05 */
[----:B------:R-:W1:Y:S01]  /*f630*/  LDSM.16.MT88.4 R4, [R134+UR4+0x5900] ;  /* 0x005900048604783b */ /* 0x000e620008004200 */
[----:B------:R-:W-:Y:S01]  /*f640*/  @P0 IADD3 R8, P5, R212, UR6, RZ ;  /* 0x00000006d4080c10 */ /* 0x000fe2000ffbe0ff */
[C---:B------:R-:W-:Y:S04]  /*f650*/  HMMA.16816.F32 R72, R136.reuse, R10, R72 ;  /* 0x0000000a8848723c */ /* 0x040fe80000001848 */
[C---:B------:R-:W-:Y:S02]  /*f660*/  @P0 LEA R18, P4, R8.reuse, c[0x0][0x1c8], 0x1 ;  /* 0x0000720008120a11 */ /* 0x040fe400078808ff */
        /* <DEDUP_REMOVED lines=8> */
[----:B------:R-:W-:Y:S02]  /*f6f0*/  UISETP.GE.AND UP0, UPT, UR10, UR17, UPT ;  /* 0x000000110a00728c */ /* 0x000fe4000bf06270 */
[C---:B------:R-:W-:Y:S01]  /*f700*/  @P0 LEA R22, P6, R20.reuse, c[0x0][0x1c8], 0x1 ;  /* 0x0000720014160a11 */ /* 0x040fe200078c08ff */
[----:B------:R-:W-:Y:S01]  /*f710*/  UISETP.GE.AND UP1, UPT, UR5, 0x1, UPT ;  /* 0x000000010500788c */ /* 0x000fe2000bf26270 */
[----:B------:R-:W-:Y:S01]  /*f720*/  @P0 IADD3.X R13, R209, UR21, RZ, P4, !PT ;  /* 0x00000015d10d0c10 */ /* 0x000fe2000a7fe4ff */
[----:B------:R-:W-:Y:S01]  /*f730*/  UIADD3 UR17, UR17, -0x1, URZ ;  /* 0xffffffff11117890 */ /* 0x000fe2000fffe03f */
[----:B------:R-:W-:Y:S02]  /*f740*/  @P0 LEA R12, P4, R21, c[0x0][0x1c8], 0x1 ;  /* 0x00007200150c0a11 */ /* 0x000fe400078808ff */
[----:B------:R-:W-:Y:S03]  /*f750*/  @P0 IADD3.X R24, R203, UR6, RZ, P5, !PT ;  /* 0x00000006cb180c10 */ /* 0x000fe6000affe4ff */
[----:B------:R-:W-:Y:S02]  /*f760*/  @P0 LEA.HI.X R23, R20, c[0x0][0x1cc], R13, 0x1, P6 ;  /* 0x0000730014170a11 */ /* 0x000fe400030f0c0d */
[----:B------:R-:W-:Y:S02]  /*f770*/  MOV R20, UR15 ;  /* 0x0000000f00147c02 */ /* 0x000fe40008000f00 */
[----:B------:R-:W-:Y:S02]  /*f780*/  @P0 LEA.HI.X R13, R21, c[0x0][0x1cc], R24, 0x1, P4 ;  /* 0x00007300150d0a11 */ /* 0x000fe400020f0c18 */
[----:B------:R-:W-:Y:S01]  /*f790*/  @P0 IADD3 R3, P4, R212, UR7, RZ ;  /* 0x00000007d4030c10 */ /* 0x000fe2000ff9e0ff */
[----:B------:R-:W-:Y:S01]  /*f7a0*/  @P0 IMAD R25, R20, 0x3000, R193 ;  /* 0x0000300014190824 */ /* 0x000fe200078e02c1 */
[----:B------:R-:W-:Y:S01]  /*f7b0*/  @P0 IADD3 R21, P5, R210, UR7, RZ ;  /* 0x00000007d2150c10 */ /* 0x000fe2000ffbe0ff */
[C---:B-1----:R-:W-:Y:S03]  /*f7c0*/  HMMA.16816.F32 R84, R136.reuse, R4, R84 ;  /* 0x000000048854723c */ /* 0x042fe60000001854 */
[----:B------:R-:W-:Y:S02]  /*f7d0*/  @P0 LEA R14, P6, R3, c[0x0][0x1c8], 0x1 ;  /* 0x00007200030e0a11 */ /* 0x000fe400078c08ff */
[----:B------:R-:W-:Y:S02]  /*f7e0*/  @P0 IADD3.X R24, R211, UR6, RZ, P4, !PT ;  /* 0x00000006d3180c10 */ /* 0x000fe4000a7fe4ff */
[----:B------:R-:W-:Y:S01]  /*f7f0*/  @P0 LEA R20, P4, R21, c[0x0][0x1c8], 0x1 ;  /* 0x0000720015140a11 */ /* 0x000fe200078808ff */
[C---:B------:R-:W-:Y:S04]  /*f800*/  HMMA.16816.F32 R88, R136.reuse, R6, R88 ;  /* 0x000000068858723c */ /* 0x040fe80000001858 */
[----:B------:R-:W-:Y:S02]  /*f810*/  @P0 LEA.HI.X R15, R3, c[0x0][0x1cc], R24, 0x1, P6 ;  /* 0x00007300030f0a11 */ /* 0x000fe400030f0c18 */
[----:B------:R-:W-:Y:S02]  /*f820*/  @P0 SHF.L.U32 R3, R25, 0x1, RZ ;  /* 0x0000000119030819 */ /* 0x000fe400000006ff */
[----:B------:R-:W-:Y:S01]  /*f830*/  @P0 IADD3.X R26, R209, UR6, RZ, P5, !PT ;  /* 0x00000006d11a0c10 */ /* 0x000fe2000affe4ff */
[C---:B--2---:R-:W-:Y:S01]  /*f840*/  HMMA.16816.F32 R92, R136.reuse, R8, R92 ;  /* 0x00000008885c723c */ /* 0x044fe2000000185c */
[----:B------:R-:W-:Y:S01]  /*f850*/  UIADD3 UR6, UR5, 0x1, URZ ;  /* 0x0000000105067890 */ /* 0x000fe2000fffe03f */
[----:B------:R-:W-:Y:S01]  /*f860*/  @!PT LDS RZ, [RZ] ;  /* 0x00000000fffff984 */ /* 0x000fe20000000800 */
[----:B------:R-:W-:Y:S01]  /*f870*/  @!PT LDS RZ, [RZ] ;  /* 0x00000000fffff984 */ /* 0x000fe20000000800 */
[----:B------:R-:W-:Y:S01]  /*f880*/  @!PT LDS RZ, [RZ] ;  /* 0x00000000fffff984 */ /* 0x000fe20000000800 */
[----:B------:R1:W-:Y:S01]  /*f890*/  @P0 LDGSTS.E.BYPASS.LTC128B.128 [R3+0xc100], [R16.64], !P3 ;  /* 0x0c10000010030fae */ /* 0x0003e2000d901d52 */
[----:B------:R-:W-:Y:S02]  /*f8a0*/  @P0 LEA.HI.X R21, R21, c[0x0][0x1cc], R26, 0x1, P4 ;  /* 0x0000730015150a11 */ /* 0x000fe400020f0c1a */
[----:B------:R-:W-:Y:S03]  /*f8b0*/  USEL UR5, UR6, URZ, !UP1 ;  /* 0x0000003f06057287 */ /* 0x000fe6000c800000 */
        /* <DEDUP_REMOVED lines=9> */
[----:B------:R-:W-:-:S05]  /*f950*/  @!P0 BRA `(.L_x_829) ;  /* 0xffffc69000008947 */ /* 0x000fca000383ffff */
.L_x_820:
[----:B------:R-:W1:Y:S01]  /*f960*/  SHFL.BFLY PT, R4, R205, 0x2, 0x1f ;  /* 0x0c401f00cd047f89 */ /* 0x000e6200000e0000 */
[----:B------:R-:W-:-:S02]  /*f970*/  MOV R6, RZ ;  /* 0x000000ff00067202 */ /* 0x000fc40000000f00 */
[----:B------:R-:W-:Y:S01]  /*f980*/  MOV R5, RZ ;  /* 0x000000ff00057202 */ /* 0x000fe20000000f00 */
[----:B------:R-:W2:Y:S01]  /*f990*/  SHFL.BFLY PT, R3, R206, 0x2, 0x1f ;  /* 0x0c401f00ce037f89 */ /* 0x000ea200000e0000 */
[----:B------:R-:W-:Y:S01]  /*f9a0*/  PLOP3.LUT P2, PT, PT, PT, PT, 0x8, 0x0 ;  /* 0x000000000000781c */ /* 0x000fe20003f4e170 */
[----:B-1----:R-:W-:Y:S02]  /*f9b0*/  FADD.FTZ R7, R4, R205 ;  /* 0x000000cd04077221 */ /* 0x002fe40000010000 */
        /* <DEDUP_REMOVED lines=117> */
.L_x_793:
        /* <DEDUP_REMOVED lines=223> */
[----:B-1----:R-:W-:-:S03]  /*10f00*/  IMAD.IADD R5, R17, 0x1, R2 ;  /* 0x0000000111057824 */ /* 0x002fc600078e0202 */
[----:B------:R-:W-:Y:S02]  /*10f10*/  STS [R29+0x8000], R96 ;  /* 0x008000601d007388 */ /* 0x000fe40000000800 */
[----:B------:R-:W-:Y:S02]  /*10f20*/  LEA.HI.X R2, R16, c[0x0][0x384], R5, 0x1, P0 ;  /* 0x0000e10010027a11 */ /* 0x000fe400000f0c05 */
[----:B------:R-:W-:Y:S04]  /*10f30*/  STS [R29+0x8400], R98 ;  /* 0x008400621d007388 */ /* 0x000fe80000000800 */
[----:B------:R-:W-:Y:S01]  /*10f40*/  BAR.SYNC.DEFER_BLOCKING 0x1, 0x100 ;  /* 0x0044000000007b1d */ /* 0x000fe20000010000 */
[----:B------:R-:W-:-:S05]  /*10f50*/  ISETP.GE.AND P0, PT, R57, R10, PT ;  /* 0x0000000a3900720c */ /* 0x000fca0003f06270 */
[----:B------:R-:W-:Y:S04]  /*10f60*/  SHFL.IDX PT, R30, R12, RZ, 0x1c1f ;  /* 0x001c1fff0c1e7589 */ /* 0x000fe800000e0000 */
[----:B------:R-:W1:Y:S04]  /*10f70*/  SHFL.IDX PT, R31, R23, RZ, 0x1c1f ;  /* 0x001c1fff171f7589 */ /* 0x000e6800000e0000 */
[----:B------:R-:W-:Y:S04]  /*10f80*/  SHFL.IDX PT, R100, R12, 0x1, 0x1c1f ;  /* 0x003c1f000c647f89 */ /* 0x000fe800000e0000 */
[----:B------:R-:W2:Y:S04]  /*10f90*/  SHFL.IDX PT, R101, R23, 0x1, 0x1c1f ;  /* 0x003c1f0017657f89 */ /* 0x000ea800000e0000 */
[----:B------:R3:W4:Y:S04]  /*10fa0*/  SHFL.IDX PT, R60, R0, RZ, 0x181f ;  /* 0x00181fff003c7589 */ /* 0x00072800000e0000 */
[----:B------:R3:W3:Y:S04]  /*10fb0*/  SHFL.IDX PT, R61, R2, RZ, 0x181f ;  /* 0x00181fff023d7589 */ /* 0x0006e800000e0000 */
[----:B-1----:R1:W-:Y:S04]  /*10fc0*/  @!P5 ST.E [R30.64], R6 ;  /* 0x000000061e00d985 */ /* 0x0023e8000c101912 */
[----:B--2---:R1:W-:Y:S04]  /*10fd0*/  @!P4 ST.E [R100.64], R7 ;  /* 0x000000076400c985 */ /* 0x0043e8000c101912 */
[----:B------:R1:W2:Y:S04]  /*10fe0*/  LDS.128 R52, [R58+0x1080] ;  /* 0x001080003a347984 */ /* 0x0002a80000000c00 */
        /* <DEDUP_REMOVED lines=9> */
[----:B-1-34-:R-:W1:Y:S01]  /*11080*/  LDS.128 R28, [R58+0x80] ;  /* 0x000080003a1c7984 */ /* 0x01ae620000000c00 */
[----:B------:R-:W-:-:S02]  /*11090*/  IADD3 R56, R3, 0x40, RZ ;  /* 0x0000004003387810 */ /* 0x000fc40007ffe0ff */
[----:B------:R-:W-:Y:S01]  /*110a0*/  IADD3 R9, R3, 0x80, RZ ;  /* 0x0000008003097810 */ /* 0x000fe20007ffe0ff */
[----:B------:R-:W3:Y:S01]  /*110b0*/  LDS.128 R16, [R58+0x4080] ;  /* 0x004080003a107984 */ /* 0x000ee20000000c00 */
        /* <DEDUP_REMOVED lines=13> */
[----:B-1----:R1:W-:Y:S04]  /*11190*/  @!P2 ST.E.128 [R58.64], R28 ;  /* 0x0000001c3a00a985 */ /* 0x0023e8000c101d12 */
[----:B---3--:R1:W-:Y:S04]  /*111a0*/  @!P1 ST.E.128 [R62.64], R16 ;  /* 0x000000103e009985 */ /* 0x0083e8000c101d12 */
[----:B-----5:R1:W-:Y:S02]  /*111b0*/  @!P0 ST.E.128 [R8.64], R4 ;  /* 0x0000000408008985 */ /* 0x0203e4000c101d12 */
.L_x_832:
[----:B---34-:R-:W-:Y:S05]  /*111c0*/  BSYNC B0 ;  /* 0x0000000000007941 */ /* 0x018fea0003800000 */
.L_x_831:
[----:B-1----:R-:W-:Y:S01]  /*111d0*/  IADD3 R5, R57, 0x20, RZ ;  /* 0x0000002039057810 */ /* 0x002fe20007ffe0ff */
[----:B------:R1:W3:Y:S01]  /*111e0*/  SHFL.IDX PT, R9, R2, 0x1, 0x181f ;  /* 0x00381f0002097f89 */ /* 0x0002e200000e0000 */
        /* <DEDUP_REMOVED lines=16> */
[----:B--2---:R2:W-:Y:S02]  /*112f0*/  @!P2 ST.E.128 [R16.64], R52 ;  /* 0x000000341000a985 */ /* 0x0045e4000c101d12 */
[----:B------:R-:W-:-:S04]  /*11300*/  @!P1 IMAD.WIDE R6, R6, 0x2, R8 ;  /* 0x0000000206069825 */ /* 0x000fc800078e0208 */
[----:B------:R-:W-:Y:S01]  /*11310*/  @!P0 IMAD.WIDE R4, R4, 0x2, R8 ;  /* 0x0000000204048825 */ /* 0x000fe200078e0208 */
[----:B------:R2:W-:Y:S04]  /*11320*/  @!P1 ST.E.128 [R6.64], R40 ;  /* 0x0000002806009985 */ /* 0x0005e8000c101d12 */
[----:B------:R2:W-:Y:S02]  /*11330*/  @!P0 ST.E.128 [R4.64], R24 ;  /* 0x0000001804008985 */ /* 0x0005e4000c101d12 */
.L_x_834:
[----:B------:R-:W-:Y:S05]  /*11340*/  BSYNC B0 ;  /* 0x0000000000007941 */ /* 0x000fea0003800000 */
.L_x_833:
[----:B--2---:R-:W-:Y:S01]  /*11350*/  IADD3 R5, R57, 0x40, RZ ;  /* 0x0000004039057810 */ /* 0x004fe20007ffe0ff */
[----:B---3--:R2:W3:Y:S01]  /*11360*/  SHFL.IDX PT, R9, R2, 0x2, 0x181f ;  /* 0x00581f0002097f89 */ /* 0x0084e200000e0000 */
        /* <DEDUP_REMOVED lines=21> */
.L_x_836:
[----:B------:R-:W-:Y:S05]  /*114c0*/  BSYNC B0 ;  /* 0x0000000000007941 */ /* 0x000fea0003800000 */
.L_x_835:
[----:B------:R-:W-:Y:S01]  /*114d0*/  IADD3 R57, R57, 0x60, RZ ;  /* 0x0000006039397810 */ /* 0x000fe20007ffe0ff */
[----:B---3--:R3:W1:Y:S03]  /*114e0*/  SHFL.IDX PT, R7, R2, 0x3, 0x181f ;  /* 0x00781f0002077f89 */ /* 0x00866600000e0000 */
[----:B------:R-:W-:Y:S01]  /*114f0*/  ISETP.GE.AND P0, PT, R57, R10, PT ;  /* 0x0000000a3900720c */ /* 0x000fe20003f06270 */
[----:B------:R3:W2:-:S12]  /*11500*/  SHFL.IDX PT, R6, R0, 0x3, 0x181f ;  /* 0x00781f0000067f89 */ /* 0x00069800000e0000 */
        /* <DEDUP_REMOVED lines=20> */
.L_x_830:
        /* <DEDUP_REMOVED lines=40> */
.L_x_838:
[----:B------:R-:W-:Y:S05]  /*118d0*/  BSYNC B0 ;  /* 0x0000000000007941 */ /* 0x000fea0003800000 */
.L_x_837:
        /* <DEDUP_REMOVED lines=62> */
.L_x_840:
[----:B------:R-:W-:Y:S05]  /*11cc0*/  BSYNC B0 ;  /* 0x0000000000007941 */ /* 0x000fea0003800000 */
.L_x_839:
        /* <DEDUP_REMOVED lines=21> */
.L_x_842:
[----:B------:R-:W-:Y:S05]  /*11e20*/  BSYNC B0 ;  /* 0x0000000000007941 */ /* 0x000fea0003800000 */
.L_x_841:
        /* <DEDUP_REMOVED lines=21> */
.L_x_844:
[----:B------:R-:W-:Y:S05]  /*11f80*/  BSYNC B0 ;  /* 0x0000000000007941 */ /* 0x000fea0003800000 */
.L_x_843:
        /* <DEDUP_REMOVED lines=22> */
.L_x_845:
        /* <DEDUP_REMOVED lines=9> */
.L_x_2580:


//--------------------- .text._ZN7cutlass13device_kernelIN5flash19enable_sm80_to_sm89INS1_16FlashAttnFwdSm80INS1_25CollectiveMainloopFwdSm80ILi8ELi2ELb0EN4cute5tupleIJNS5_1CILi128EEENS7_ILi64EEENS7_ILi192EEEEEELi192ENS_6half_tEfNS_4arch4Sm80ELb0ELb1ELb1ELb1ELb0ELb0ELb1ELb0EEENS1_21CollectiveEpilogueFwdINS6_IJS8_SA_S9_EEENS6_IJNS7_ILi1EEESI_SI_EEESC_SE_Li256ELb1ELb1ELb0ELb0EEENS1_19SingleTileSchedulerILb1ELb0ELb1ELi128EEEEEEEEEvNT_6ParamsE --------------------------
	.section	.text._ZN7cutlass13device_kernelIN5flash19enable_sm80_to_sm89INS1_16FlashAttnFwdSm80INS1_25CollectiveMainloopFwdSm80ILi8ELi2ELb0EN4cute5tupleIJNS5_1CILi128EEENS7_ILi64EEENS7_ILi192EEEEEELi192ENS_6half_tEfNS_4arch4Sm80ELb0ELb1ELb1ELb1ELb0ELb0ELb1ELb0EEENS1_21CollectiveEpilogueFwdINS6_IJS8_SA_S9_EEENS6_IJNS7_ILi1EEESI_SI_EEESC_SE_Li256ELb1ELb1ELb0ELb0EEENS1_19SingleTileSchedulerILb1ELb0ELb1ELi128EEEEEEEEEvNT_6ParamsE,"ax",@progbits
	.sectioninfo	@"SHI_REGISTERS=252"
	.align	128
.text._ZN7cutlass13device_kernelIN5flash19enable_sm80_to_sm89INS1_16FlashAttnFwdSm80INS1_25CollectiveMainloopFwdSm80ILi8ELi2ELb0EN4cute5tupleIJNS5_1CILi128EEENS7_ILi64EEENS7_ILi192EEEEEELi192ENS_6half_tEfNS_4arch4Sm80ELb0ELb1ELb1ELb1ELb0ELb0ELb1ELb0EEENS1_21CollectiveEpilogueFwdINS6_IJS8_SA_S9_EEENS6_IJNS7_ILi1EEESI_SI_EEESC_SE_Li256ELb1ELb1ELb0ELb0EEENS1_19SingleTileSchedulerILb1ELb0ELb1ELi128EEEEEEEEEvNT_6ParamsE:
        .type           _ZN7cutlass13device_kernelIN5flash19enable_sm80_to_sm89INS1_16FlashAttnFwdSm80INS1_25CollectiveMainloopFwdSm80ILi8ELi2ELb0EN4cute5tupleIJNS5_1CILi128EEENS7_ILi64EEENS7_ILi192EEEEEELi192ENS_6half_tEfNS_4arch4Sm80ELb0ELb1ELb1ELb1ELb0ELb0ELb1ELb0EEENS1_21CollectiveEpilogueFwdINS6_IJS8_SA_S9_EEENS6_IJNS7_ILi1EEESI_SI_EEESC_SE_Li256ELb1ELb1ELb0ELb0EEENS1_19SingleTileSchedulerILb1ELb0ELb1ELi128EEEEEEEEEvNT_6ParamsE,@function
        .size           _ZN7cutlass13device_kernelIN5flash19enable_sm80_to_sm89INS1_16FlashAttnFwdSm80INS1_25CollectiveMainloopFwdSm80ILi8ELi2ELb0EN4cute5tupleIJNS5_1CILi128EEENS7_ILi64EEENS7_ILi192EEEEEELi192ENS_6half_tEfNS_4arch4Sm80ELb0ELb1ELb1ELb1ELb0ELb0ELb1ELb0EEENS1_21CollectiveEpilogueFwdINS6_IJS8_SA_S9_EEENS6_IJNS7_ILi1EEESI_SI_EEESC_SE_Li256ELb1ELb1ELb0ELb0EEENS1_19SingleTileSchedulerILb1ELb0ELb1ELi128EEEEEEEEEvNT_6ParamsE,(.L_x_2581 - _ZN7cutlass13device_kernelIN5flash19enable_sm80_to_sm89INS1_16FlashAttnFwdSm80INS1_25CollectiveMainloopFwdSm80ILi8ELi2ELb0EN4cute5tupleIJNS5_1CILi128EEENS7_ILi64EEENS7_ILi192EEEEEELi192ENS_6half_tEfNS_4arch4Sm80ELb0ELb1ELb1ELb1ELb0ELb0ELb1ELb0EEENS1_21CollectiveEpilogueFwdINS6_IJS8_SA_S9_EEENS6_IJNS7_ILi1EEESI_SI_EEESC_SE_Li256ELb1ELb1ELb0ELb0EEENS1_19SingleTileSchedulerILb1ELb0ELb1ELi128EEEEEEEEEvNT_6ParamsE)
        .other          _ZN7cutlass13device_kernelIN5flash19enable_sm80_to_sm89INS1_16FlashAttnFwdSm80INS1_25CollectiveMainloopFwdSm80ILi8ELi2ELb0EN4cute5tupleIJNS5_1CILi128EEENS7_ILi64EEENS7_ILi192EEEEEELi192ENS_6half_tEfNS_4arch4Sm80ELb0ELb1ELb1ELb1ELb0ELb0ELb1ELb0EEENS1_21CollectiveEpilogueFwdINS6_IJS8_SA_S9_EEENS6_IJNS7_ILi1EEESI_SI_EEESC_SE_Li256ELb1ELb1ELb0ELb0EEENS1_19SingleTileSchedulerILb1ELb0ELb1ELi128EEEEEEEEEvNT_6ParamsE,@"STO_CUDA_ENTRY STV_DEFAULT"
_ZN7cutlass13device_kernelIN5flash19enable_sm80_to_sm89INS1_16FlashAttnFwdSm80INS1_25CollectiveMainloopFwdSm80ILi8ELi2ELb0EN4cute5tupleIJNS5_1CILi128EEENS7_ILi64EEENS7_ILi192EEEEEELi192ENS_6half_tEfNS_4arch4Sm80ELb0ELb1ELb1ELb1ELb0ELb0ELb1ELb0EEENS1_21CollectiveEpilogueFwdINS6_IJS8_SA_S9_EEENS6_IJNS7_ILi1EEESI_SI_EEESC_SE_Li256ELb1ELb1ELb0ELb0EEENS1_19SingleTileSchedulerILb1ELb0ELb1ELi128EEEEEEEEEvNT_6ParamsE:
        /* <DEDUP_REMOVED lines=16> */
.L_x_847:
        /* <DEDUP_REMOVED lines=8> */
.L_x_849:
[----:B------:R-:W-:-:S05]  /*0180*/  MOV R3, c[0x0][0x54c] ;  /* 0x0001530000037a02 */ /* 0x000fca0000000f00 */
.L_x_848:
[----:B-----5:R-:W-:Y:S01]  /*0190*/  IMAD R3, R3, c[0x0][0x548], RZ ;  /* 0x0001520003037a24 */ /* 0x020fe200078e02ff */
[----:B------:R-:W-:-:S04]  /*01a0*/  SHF.L.U32 R144, R219, 0x7, RZ ;  /* 0x00000007db907819 */ /* 0x000fc800000006ff */
[----:B------:R-:W-:-:S04]  /*01b0*/  ISETP.GE.AND P0, PT, R144, R3, PT ;  /* 0x000000039000720c */ /* 0x000fc80003f06270 */
[----:B------:R-:W-:Y:S01]  /*01c0*/  SEL R202, R202, 0xffffffff, !P0 ;  /* 0xffffffffcaca7807 */ /* 0x000fe20004000000 */
[----:B------:R-:W-:Y:S05]  /*01d0*/  BRA `(.L_x_850) ;  /* 0x0000012000007947 */ /* 0x000fea0003800000 */
.L_x_846:
[----:B---3--:R-:W-:-:S04]  /*01e0*/  ISETP.NE.U32.AND P0, PT, RZ, c[0x0][0x568], PT ;  /* 0x00015a00ff007a0c */ /* 0x008fc80003f05070 */
[----:B------:R-:W-:-:S13]  /*01f0*/  ISETP.NE.AND.EX P0, PT, RZ, c[0x0][0x56c], PT, P0 ;  /* 0x00015b00ff007a0c */ /* 0x000fda0003f05300 */
[----:B------:R-:W-:Y:S05]  /*0200*/  @!P0 BRA `(.L_x_851) ;  /* 0x0000002000008947 */ /* 0x000fea0003800000 */
[----:B------:R1:W5:Y:S01]  /*0210*/  LDG.E R3, [R2.64] ;  /* 0x0000000802037981 */ /* 0x000362000c1e1900 */
[----:B------:R-:W-:Y:S05]  /*0220*/  BRA `(.L_x_852) ;  /* 0x0000009000007947 */ /* 0x000fea0003800000 */
.L_x_851:
        /* <DEDUP_REMOVED lines=8> */
.L_x_853:
[----:B------:R-:W-:-:S05]  /*02b0*/  MOV R3, c[0x0][0x54c] ;  /* 0x0001530000037a02 */ /* 0x000fca0000000f00 */
.L_x_852:
[----:B-----5:R-:W-:Y:S01]  /*02c0*/  IMAD R3, R3, c[0x0][0x548], RZ ;  /* 0x0001520003037a24 */ /* 0x020fe200078e02ff */
[----:B------:R-:W-:-:S04]  /*02d0*/  SHF.L.U32 R144, R219, 0x7, RZ ;  /* 0x00000007db907819 */ /* 0x000fc800000006ff */
[----:B------:R-:W-:-:S04]  /*02e0*/  ISETP.GE.AND P0, PT, R144, R3, PT ;  /* 0x000000039000720c */ /* 0x000fc80003f06270 */
[----:B------:R-:W-:-:S04]  /*02f0*/  SEL R202, R202, 0xffffffff, !P0 ;  /* 0xffffffffcaca7807 */ /* 0x000fc80004000000 */
.L_x_850:
        /* <DEDUP_REMOVED lines=12> */
[----:B-1----:R-:W-:Y:S01]  /*03c0*/  IMAD.WIDE R2, R202, R11, c[0x0][0x350] ;  /* 0x0000d400ca027625 */ /* 0x002fe200078e020b */
        /* <DEDUP_REMOVED lines=8> */
[----:B------:R-:W-:Y:S01]  /*0450*/  IMAD.MOV.U32 R194, RZ, RZ, c[0x0][0x1d0] ;  /* 0x00007400ffc27624 */ /* 0x000fe200078e00ff */
[----:B------:R-:W-:Y:S05]  /*0460*/  @P0 BRA `(.L_x_854) ;  /* 0x0000004000000947 */ /* 0x000fea0003800000 */
[----:B------:R-:W-:Y:S05]  /*0470*/  @!P3 BRA `(.L_x_854) ;  /* 0x000000300000b947 */ /* 0x000fea0003800000 */
[----:B-----5:R-:W2:Y:S04]  /*0480*/  LDG.E R203, [R8.64] ;  /* 0x0000000808cb7981 */ /* 0x020ea8000c1e1900 */
[----:B------:R-:W2:Y:S02]  /*0490*/  LDG.E R0, [R8.64+0x4] ;  /* 0x0000040808007981 */ /* 0x000ea4000c1e1900 */
[----:B--2---:R-:W-:-:S02]  /*04a0*/  IADD3 R203, -R203, R0, RZ ;  /* 0x00000000cbcb7210 */ /* 0x004fc40007ffe1ff */
.L_x_854:
[----:B------:R-:W-:-:S04]  /*04b0*/  ISETP.NE.U32.AND P0, PT, RZ, c[0x0][0x368], PT ;  /* 0x0000da00ff007a0c */ /* 0x000fc80003f05070 */
[----:B------:R-:W-:-:S13]  /*04c0*/  ISETP.NE.AND.EX P0, PT, RZ, c[0x0][0x36c], PT, P0 ;  /* 0x0000db00ff007a0c */ /* 0x000fda0003f05300 */
[----:B------:R-:W-:Y:S05]  /*04d0*/  @!P0 BRA `(.L_x_855) ;  /* 0x0000003000008947 */ /* 0x000fea0003800000 */
[----:B------:R-:W-:-:S06]  /*04e0*/  IMAD.WIDE R194, R202, R11, c[0x0][0x368] ;  /* 0x0000da00cac27625 */ /* 0x000fcc00078e020b */
[----:B------:R2:W5:Y:S01]  /*04f0*/  LDG.E R194, [R194.64] ;  /* 0x00000008c2c27981 */ /* 0x000562000c1e1900 */
[----:B------:R-:W-:Y:S05]  /*0500*/  BRA `(.L_x_856) ;  /* 0x0000004000007947 */ /* 0x000fea0003800000 */
.L_x_855:
[----:B------:R-:W-:Y:S05]  /*0510*/  @!P4 BRA `(.L_x_856) ;  /* 0x000000300000c947 */ /* 0x000fea0003800000 */
[----:B------:R-:W2:Y:S04]  /*0520*/  LDG.E R194, [R2.64] ;  /* 0x0000000802c27981 */ /* 0x000ea8000c1e1900 */
[----:B------:R-:W2:Y:S02]  /*0530*/  LDG.E R5, [R2.64+0x4] ;  /* 0x0000040802057981 */ /* 0x000ea4000c1e1900 */
[----:B--2---:R-:W-:Y:S02]  /*0540*/  IADD3 R194, -R194, R5, RZ ;  /* 0x00000005c2c27210 */ /* 0x004fe40007ffe1ff */
.L_x_856:
[----:B------:R-:W-:Y:S01]  /*0550*/  IMAD.MOV.U32 R196, RZ, RZ, c[0x0][0x2c4] ;  /* 0x0000b100ffc47624 */ /* 0x000fe200078e00ff */
[----:B------:R-:W-:Y:S01]  /*0560*/  LOP3.LUT R0, R0, 0xfffffff7, RZ, 0xc0, !PT ;  /* 0xfffffff700007812 */ /* 0x000fe200078ec0ff */
[----:B--2---:R-:W-:Y:S01]  /*0570*/  IMAD.MOV.U32 R195, RZ, RZ, c[0x0][0x32c] ;  /* 0x0000cb00ffc37624 */ /* 0x004fe200078e00ff */
[----:B------:R-:W-:Y:S01]  /*0580*/  IADD3 R5, R144, 0x7f, RZ ;  /* 0x0000007f90057810 */ /* 0x000fe20007ffe0ff */
[----:B-----5:R-:W-:Y:S01]  /*0590*/  IMAD.IADD R194, R194, 0x1, -R7 ;  /* 0x00000001c2c27824 */ /* 0x020fe200078e0a07 */
[----:B------:R-:W-:-:S02]  /*05a0*/  ISETP.NE.AND P2, PT, R196, 0x1, PT ;  /* 0x00000001c400780c */ /* 0x000fc40003f45270 */
[----:B------:R-:W-:Y:S02]  /*05b0*/  ISETP.GE.AND P1, PT, R195, 0x1, PT ;  /* 0x00000001c300780c */ /* 0x000fe40003f26270 */
[----:B-1----:R-:W-:-:S09]  /*05c0*/  IADD3 R2, R194, 0x1, -R203 ;  /* 0x00000001c2027810 */ /* 0x002fd20007ffe8cb */
[----:B------:R-:W-:Y:S02]  /*05d0*/  @P2 IADD3 R3, R144, 0x7f, RZ ;  /* 0x0000007f90032810 */ /* 0x000fe40007ffe0ff */
[----:B------:R-:W-:-:S03]  /*05e0*/  @P2 LOP3.LUT R0, R0, 0x8, RZ, 0xfc, !PT ;  /* 0x0000000800002812 */ /* 0x000fc600078efcff */
[----:B------:R-:W-:Y:S01]  /*05f0*/  @P2 IMAD.HI.U32 R3, R3, c[0x0][0x2c8], RZ ;  /* 0x0000b20003032a27 */ /* 0x000fe200078e00ff */
[----:B------:R-:W-:-:S04]  /*0600*/  LOP3.LUT R0, R0, 0xfffffffb, RZ, 0xc0, !PT ;  /* 0xfffffffb00007812 */ /* 0x000fc800078ec0ff */
[----:B------:R-:W-:Y:S02]  /*0610*/  @P2 SHF.R.U32.HI R5, RZ, c[0x0][0x2cc], R3 ;  /* 0x0000b300ff052a19 */ /* 0x000fe40000011603 */
[----:B------:R-:W-:-:S03]  /*0620*/  @P1 LOP3.LUT R0, R0, 0x4, RZ, 0xfc, !PT ;  /* 0x0000000400001812 */ /* 0x000fc600078efcff */
[----:B------:R-:W-:Y:S02]  /*0630*/  IMAD.IADD R5, R2, 0x1, R5 ;  /* 0x0000000102057824 */ /* 0x000fe400078e0205 */
[----:B------:R-:W-:-:S03]  /*0640*/  IMAD.IADD R2, R6, 0x1, R7 ;  /* 0x0000000106027824 */ /* 0x000fc600078e0207 */
[----:B------:R-:W-:Y:S01]  /*0650*/  IADD3 R8, R5, c[0x0][0x328], RZ ;  /* 0x0000ca0005087a10 */ /* 0x000fe20007ffe0ff */
[----:B------:R-:W-:Y:S05]  /*0660*/  @!P1 BRA `(.L_x_857) ;  /* 0x000000e000009947 */ /* 0x000fea0003800000 */
[C---:B------:R-:W-:Y:S02]  /*0670*/  ISETP.GT.AND P0, PT, R5.reuse, RZ, PT ;  /* 0x000000ff0500720c */ /* 0x040fe40003f04270 */
[----:B------:R-:W-:-:S11]  /*0680*/  IADD3 R6, R5, -0x1, RZ ;  /* 0xffffffff05067810 */ /* 0x000fd60007ffe0ff */
[----:B------:R-:W-:Y:S05]  /*0690*/  @P0 BRA `(.L_x_858) ;  /* 0x0000006000000947 */ /* 0x000fea0003800000 */
[----:B------:R-:W-:Y:S01]  /*06a0*/  ISETP.NE.AND P0, PT, R195, 0x1, PT ;  /* 0x00000001c300780c */ /* 0x000fe20003f05270 */
[----:B------:R-:W-:-:S12]  /*06b0*/  IMAD.MOV R5, RZ, RZ, -R5 ;  /* 0x000000ffff057224 */ /* 0x000fd800078e0a05 */
[----:B------:R-:W-:-:S05]  /*06c0*/  @P0 IMAD.HI.U32 R3, R5, c[0x0][0x330], RZ ;  /* 0x0000cc0005030a27 */ /* 0x000fca00078e00ff */
[----:B------:R-:W-:-:S04]  /*06d0*/  @P0 SHF.R.U32.HI R5, RZ, c[0x0][0x334], R3 ;  /* 0x0000cd00ff050a19 */ /* 0x000fc80000011603 */
[----:B------:R-:W-:Y:S01]  /*06e0*/  LOP3.LUT R6, RZ, R5, RZ, 0x33, !PT ;  /* 0x00000005ff067212 */ /* 0x000fe200078e33ff */
[----:B------:R-:W-:Y:S05]  /*06f0*/  BRA `(.L_x_859) ;  /* 0x0000003000007947 */ /* 0x000fea0003800000 */
.L_x_858:
[----:B------:R-:W-:-:S13]  /*0700*/  ISETP.NE.AND P0, PT, R195, 0x1, PT ;  /* 0x00000001c300780c */ /* 0x000fda0003f05270 */
[----:B------:R-:W-:-:S05]  /*0710*/  @P0 IMAD.HI.U32 R3, R6, c[0x0][0x330], RZ ;  /* 0x0000cc0006030a27 */ /* 0x000fca00078e00ff */
[----:B------:R-:W-:-:S05]  /*0720*/  @P0 SHF.R.U32.HI R6, RZ, c[0x0][0x334], R3 ;  /* 0x0000cd00ff060a19 */ /* 0x000fca0000011603 */
.L_x_859:
[----:B------:R-:W-:-:S05]  /*0730*/  IMAD R3, R6, R195, c[0x0][0x32c] ;  /* 0x0000cb0006037624 */ /* 0x000fca00078e02c3 */
[----:B------:R-:W-:-:S04]  /*0740*/  IMNMX R8, R8, R3, PT ;  /* 0x0000000308087217 */ /* 0x000fc80003800200 */
.L_x_857:
[----:B------:R-:W-:Y:S01]  /*0750*/  IADD3 R8, R8, 0x3f, RZ ;  /* 0x0000003f08087810 */ /* 0x000fe20007ffe0ff */
[----:B------:R-:W-:Y:S01]  /*0760*/  @P2 IMAD.HI.U32 R7, R144, c[0x0][0x2c8], RZ ;  /* 0x0000b20090072a27 */ /* 0x000fe200078e00ff */
[C---:B------:R-:W-:Y:S02]  /*0770*/  IADD3 R10, R194.reuse, 0x3f, RZ ;  /* 0x0000003fc20a7810 */ /* 0x040fe40007ffe0ff */
[----:B------:R-:W-:Y:S01]  /*0780*/  SHF.R.S32.HI R3, RZ, 0x1f, R8 ;  /* 0x0000001fff037819 */ /* 0x000fe20000011408 */
[----:B------:R-:W-:Y:S01]  /*0790*/  IMAD.MOV.U32 R6, RZ, RZ, R144 ;  /* 0x000000ffff067224 */ /* 0x000fe200078e0090 */
[----:B------:R-:W-:Y:S01]  /*07a0*/  SHF.R.S32.HI R5, RZ, 0x1f, R10 ;  /* 0x0000001fff057819 */ /* 0x000fe2000001140a */
[----:B------:R-:W-:Y:S01]  /*07b0*/  IMAD.IADD R133, R194, 0x1, -R203 ;  /* 0x00000001c2857824 */ /* 0x000fe200078e0acb */
[----:B------:R-:W-:Y:S02]  /*07c0*/  @P2 SHF.R.U32.HI R6, RZ, c[0x0][0x2cc], R7 ;  /* 0x0000b300ff062a19 */ /* 0x000fe40000011607 */
[----:B------:R-:W-:-:S02]  /*07d0*/  LEA.HI R3, R3, R8, RZ, 0x6 ;  /* 0x0000000803037211 */ /* 0x000fc400078f30ff */
[----:B------:R-:W-:Y:S01]  /*07e0*/  LEA.HI R10, R5, R10, RZ, 0x6 ;  /* 0x0000000a050a7211 */ /* 0x000fe200078f30ff */
[----:B------:R-:W-:Y:S01]  /*07f0*/  IMAD.IADD R5, R133, 0x1, R6 ;  /* 0x0000000185057824 */ /* 0x000fe200078e0206 */
[----:B------:R-:W-:Y:S02]  /*0800*/  SHF.R.S32.HI R3, RZ, 0x6, R3 ;  /* 0x00000006ff037819 */ /* 0x000fe40000011403 */
[----:B------:R-:W-:Y:S02]  /*0810*/  SHF.R.S32.HI R10, RZ, 0x6, R10 ;  /* 0x00000006ff0a7819 */ /* 0x000fe4000001140a */
[----:B------:R-:W-:Y:S02]  /*0820*/  IADD3 R6, R5, -c[0x0][0x324], RZ ;  /* 0x8000c90005067a10 */ /* 0x000fe40007ffe0ff */
[----:B------:R-:W-:Y:S01]  /*0830*/  IMNMX R132, R10, R3, PT ;  /* 0x000000030a847217 */ /* 0x000fe20003800200 */
[----:B------:R-:W-:Y:S05]  /*0840*/  @!P1 BRA `(.L_x_860) ;  /* 0x000000d000009947 */ /* 0x000fea0003800000 */
[----:B------:R-:W-:-:S13]  /*0850*/  ISETP.GT.AND P0, PT, R5, -0x1, PT ;  /* 0xffffffff0500780c */ /* 0x000fda0003f04270 */
[----:B------:R-:W-:Y:S05]  /*0860*/  @P0 BRA `(.L_x_861) ;  /* 0x0000006000000947 */ /* 0x000fea0003800000 */
[----:B------:R-:W-:Y:S02]  /*0870*/  ISETP.NE.AND P0, PT, R195, 0x1, PT ;  /* 0x00000001c300780c */ /* 0x000fe40003f05270 */
[----:B------:R-:W-:-:S11]  /*0880*/  LOP3.LUT R5, RZ, R5, RZ, 0x33, !PT ;  /* 0x00000005ff057212 */ /* 0x000fd600078e33ff */
[----:B------:R-:W-:-:S05]  /*0890*/  @P0 IMAD.HI.U32 R3, R5, c[0x0][0x330], RZ ;  /* 0x0000cc0005030a27 */ /* 0x000fca00078e00ff */
[----:B------:R-:W-:-:S04]  /*08a0*/  @P0 SHF.R.U32.HI R5, RZ, c[0x0][0x334], R3 ;  /* 0x0000cd00ff050a19 */ /* 0x000fc80000011603 */
[----:B------:R-:W-:Y:S01]  /*08b0*/  LOP3.LUT R5, RZ, R5, RZ, 0x33, !PT ;  /* 0x00000005ff057212 */ /* 0x000fe200078e33ff */
[----:B------:R-:W-:Y:S05]  /*08c0*/  BRA `(.L_x_862) ;  /* 0x0000003000007947 */ /* 0x000fea0003800000 */
.L_x_861:
[----:B------:R-:W-:-:S13]  /*08d0*/  ISETP.NE.AND P0, PT, R195, 0x1, PT ;  /* 0x00000001c300780c */ /* 0x000fda0003f05270 */
[----:B------:R-:W-:-:S05]  /*08e0*/  @P0 IMAD.HI.U32 R3, R5, c[0x0][0x330], RZ ;  /* 0x0000cc0005030a27 */ /* 0x000fca00078e00ff */
[----:B------:R-:W-:-:S05]  /*08f0*/  @P0 SHF.R.U32.HI R5, RZ, c[0x0][0x334], R3 ;  /* 0x0000cd00ff050a19 */ /* 0x000fca0000011603 */
.L_x_862:
[----:B------:R-:W-:-:S05]  /*0900*/  IMAD R5, R5, c[0x0][0x32c], RZ ;  /* 0x0000cb0005057a24 */ /* 0x000fca00078e02ff */
[----:B------:R-:W-:-:S04]  /*0910*/  IMNMX R6, R6, R5, !PT ;  /* 0x0000000506067217 */ /* 0x000fc80007800200 */
.L_x_860:
[----:B------:R-:W-:Y:S01]  /*0920*/  SHF.R.S32.HI R193, RZ, 0x1f, R6 ;  /* 0x0000001fffc17819 */ /* 0x000fe20000011406 */
[----:B------:R-:W-:Y:S01]  /*0930*/  CS2R R98, SRZ ;  /* 0x0000000000627805 */ /* 0x000fe2000001ff00 */
[----:B------:R-:W-:Y:S01]  /*0940*/  PLOP3.LUT P2, PT, PT, PT, PT, 0x80, 0x0 ;  /* 0x000000000000781c */ /* 0x000fe20003f4f070 */
[----:B------:R-:W-:Y:S01]  /*0950*/  IMAD.MOV.U32 R5, RZ, RZ, RZ ;  /* 0x000000ffff057224 */ /* 0x000fe200078e00ff */
[----:B------:R-:W-:Y:S01]  /*0960*/  LEA.HI R193, R193, R6, RZ, 0x6 ;  /* 0x00000006c1c17211 */ /* 0x000fe200078f30ff */
[----:B------:R-:W-:Y:S01]  /*0970*/  IMAD.MOV.U32 R96, RZ, RZ, RZ ;  /* 0x000000ffff607224 */ /* 0x000fe200078e00ff */
[----:B------:R-:W-:Y:S01]  /*0980*/  CS2R R94, SRZ ;  /* 0x00000000005e7805 */ /* 0x000fe2000001ff00 */
[----:B------:R-:W-:Y:S01]  /*0990*/  CS2R R92, SRZ ;  /* 0x00000000005c7805 */ /* 0x000fe2000001ff00 */
[----:B------:R-:W-:Y:S01]  /*09a0*/  SHF.R.S32.HI R193, RZ, 0x6, R193 ;  /* 0x00000006ffc17819 */ /* 0x000fe200000114c1 */
[----:B------:R-:W-:Y:S01]  /*09b0*/  CS2R R90, SRZ ;  /* 0x00000000005a7805 */ /* 0x000fe2000001ff00 */
[----:B------:R-:W-:Y:S01]  /*09c0*/  CS2R R88, SRZ ;  /* 0x0000000000587805 */ /* 0x000fe2000001ff00 */
[----:B------:R-:W-:Y:S01]  /*09d0*/  CS2R R86, SRZ ;  /* 0x0000000000567805 */ /* 0x000fe2000001ff00 */
[----:B------:R-:W-:Y:S01]  /*09e0*/  IMNMX R193, RZ, R193, !PT ;  /* 0x000000c1ffc17217 */ /* 0x000fe20007800200 */
[----:B------:R-:W-:Y:S01]  /*09f0*/  CS2R R8, SRZ ;  /* 0x0000000000087805 */ /* 0x000fe2000001ff00 */
[----:B------:R-:W-:Y:S01]  /*0a00*/  IMAD.MOV.U32 R7, RZ, RZ, RZ ;  /* 0x000000ffff077224 */ /* 0x000fe200078e00ff */
[----:B------:R-:W-:Y:S01]  /*0a10*/  CS2R R82, SRZ ;  /* 0x0000000000527805 */ /* 0x000fe2000001ff00 */
[----:B------:R-:W-:Y:S01]  /*0a20*/  ISETP.GT.AND P0, PT, R132, R193, PT ;  /* 0x000000c18400720c */ /* 0x000fe20003f04270 */
        /* <DEDUP_REMOVED lines=43> */
[----:B------:R-:W-:-:S05]  /*0ce0*/  @P0 IMAD.WIDE R14, R202, R11, c[0x0][0x340] ;  /* 0x0000d000ca0e0625 */ /* 0x000fca00078e020b */
[----:B------:R1:W2:Y:S01]  /*0cf0*/  @P0 LDG.E R6, [R14.64] ;  /* 0x000000080e060981 */ /* 0x0002a2000c1e1900 */
[----:B------:R-:W-:Y:S01]  /*0d00*/  SHF.R.S32.HI R87, RZ, 0x1f, R84 ;  /* 0x0000001fff577819 */ /* 0x000fe20000011454 */
[C---:B------:R-:W-:Y:S01]  /*0d10*/  IMAD.WIDE.U32 R24, R4.reuse, c[0x0][0x178], RZ ;  /* 0x00005e0004187a25 */ /* 0x040fe200078e00ff */
[----:B------:R-:W-:Y:S01]  /*0d20*/  SHF.R.S32.HI R9, RZ, 0x1f, R4 ;  /* 0x0000001fff097819 */ /* 0x000fe20000011404 */
[----:B------:R-:W3:Y:S01]  /*0d30*/  S2R R3, SR_CTAID.Y ;  /* 0x0000000000037919 */ /* 0x000ee20000002600 */
[CC--:B------:R-:W-:Y:S01]  /*0d40*/  LEA.HI R7, R87.reuse, R84.reuse, RZ, 0x3 ;  /* 0x0000005457077211 */ /* 0x0c0fe200078f18ff */
[----:B------:R-:W-:Y:S01]  /*0d50*/  BSSY B0, `(.L_x_864) ;  /* 0x000009b000007945 */ /* 0x000fe20003800000 */
[----:B------:R-:W-:Y:S01]  /*0d60*/  LEA.HI R11, R87, R84, RZ, 0x4 ;  /* 0x00000054570b7211 */ /* 0x000fe200078f20ff */
[----:B------:R-:W-:Y:S01]  /*0d70*/  IMAD R9, R9, c[0x0][0x178], RZ ;  /* 0x00005e0009097a24 */ /* 0x000fe200078e02ff */
[----:B------:R-:W-:Y:S02]  /*0d80*/  SHF.R.S32.HI R13, RZ, 0x3, R7 ;  /* 0x00000003ff0d7819 */ /* 0x000fe40000011407 */
[----:B------:R-:W-:Y:S01]  /*0d90*/  LOP3.LUT R5, R7, 0xfffffff8, RZ, 0xc0, !PT ;  /* 0xfffffff807057812 */ /* 0x000fe200078ec0ff */
[----:B------:R-:W-:Y:S01]  /*0da0*/  IMAD R9, R4, c[0x0][0x17c], R9 ;  /* 0x00005f0004097a24 */ /* 0x000fe200078e0209 */
[----:B------:R-:W-:Y:S01]  /*0db0*/  SHF.R.S32.HI R8, RZ, 0x4, R11 ;  /* 0x00000004ff087819 */ /* 0x000fe2000001140b */
[----:B------:R-:W-:Y:S01]  /*0dc0*/  IMAD.SHL.U32 R201, R13, 0x40, RZ ;  /* 0x000000400dc97824 */ /* 0x000fe200078e00ff */
[----:B------:R-:W-:Y:S01]  /*0dd0*/  ISETP.NE.AND P5, PT, R196, 0x1, PT ;  /* 0x00000001c400780c */ /* 0x000fe20003fa5270 */
[----:B------:R-:W-:Y:S01]  /*0de0*/  IMAD.IADD R218, R84, 0x1, -R5 ;  /* 0x0000000154da7824 */ /* 0x000fe200078e0a05 */
[----:B------:R-:W-:Y:S01]  /*0df0*/  LEA.HI R5, R11, R8, RZ, 0x1 ;  /* 0x000000080b057211 */ /* 0x000fe200078f08ff */
[----:B------:R-:W-:Y:S01]  /*0e00*/  IMAD.IADD R25, R25, 0x1, R9 ;  /* 0x0000000119197824 */ /* 0x000fe200078e0209 */
[----:B------:R-:W-:Y:S01]  /*0e10*/  LOP3.LUT R201, R201, 0x1c0, RZ, 0xc0, !PT ;  /* 0x000001c0c9c97812 */ /* 0x000fe200078ec0ff */
[C---:B------:R-:W-:Y:S01]  /*0e20*/  IMAD.SHL.U32 R18, R218.reuse, 0x8, RZ ;  /* 0x00000008da127824 */ /* 0x040fe200078e00ff */
[----:B------:R-:W-:Y:S01]  /*0e30*/  LOP3.LUT R5, R5, 0xfffffffe, RZ, 0xc0, !PT ;  /* 0xfffffffe05057812 */ /* 0x000fe200078ec0ff */
[----:B------:R-:W-:Y:S01]  /*0e40*/  IMAD.SHL.U32 R20, R218, 0x40, RZ ;  /* 0x00000040da147824 */ /* 0x000fe200078e00ff */
[----:B------:R-:W-:-:S02]  /*0e50*/  IADD3 R27, P1, R2, R13, RZ ;  /* 0x0000000d021b7210 */ /* 0x000fc40007f3e0ff */
[----:B------:R-:W-:Y:S01]  /*0e60*/  LOP3.LUT R10, R201, 0x38, R18, 0xf8, !PT ;  /* 0x00000038c90a7812 */ /* 0x000fe200078ef812 */
[----:B------:R-:W-:Y:S01]  /*0e70*/  IMAD.IADD R4, R8, 0x1, -R5 ;  /* 0x0000000108047824 */ /* 0x000fe200078e0a05 */
[----:B------:R-:W-:Y:S01]  /*0e80*/  SHF.R.U32.HI R201, RZ, 0x3, R201 ;  /* 0x00000003ffc97819 */ /* 0x000fe200000116c9 */
[----:B-1----:R-:W-:Y:S01]  /*0e90*/  IMAD R15, R218, 0x20, R13 ;  /* 0x00000020da0f7824 */ /* 0x002fe200078e020d */
[----:B---3--:R-:W-:Y:S01]  /*0ea0*/  SHF.R.S32.HI R5, RZ, 0x1f, R3 ;  /* 0x0000001fff057819 */ /* 0x008fe20000011403 */
[----:B------:R-:W-:Y:S01]  /*0eb0*/  IMAD.WIDE.U32 R24, R3, c[0x0][0x1b8], R24 ;  /* 0x00006e0003187a25 */ /* 0x000fe200078e0018 */
[----:B------:R-:W-:Y:S02]  /*0ec0*/  LOP3.LUT R201, R10, R201, RZ, 0x3c, !PT ;  /* 0x000000c90ac97212 */ /* 0x000fe400078e3cff */
[----:B------:R-:W-:Y:S01]  /*0ed0*/  SHF.R.S32.HI R10, RZ, 0x1f, R2 ;  /* 0x0000001fff0a7819 */ /* 0x000fe20000011402 */
[----:B------:R-:W-:Y:S01]  /*0ee0*/  IMAD R2, R5, c[0x0][0x1b8], RZ ;  /* 0x00006e0005027a24 */ /* 0x000fe200078e02ff */
[----:B------:R-:W-:-:S02]  /*0ef0*/  IADD3 R8, R18, 0x80, RZ ;  /* 0x0000008012087810 */ /* 0x000fc40007ffe0ff */
[----:B------:R-:W-:Y:S01]  /*0f00*/  LOP3.LUT R11, R11, 0xfffffff0, RZ, 0xc0, !PT ;  /* 0xfffffff00b0b7812 */ /* 0x000fe200078ec0ff */
[----:B------:R-:W-:Y:S01]  /*0f10*/  IMAD R9, R3, c[0x0][0x1bc], R2 ;  /* 0x00006f0003097a24 */ /* 0x000fe200078e0202 */
[----:B------:R-:W-:Y:S02]  /*0f20*/  LEA.HI.X.SX32 R10, R13, R10, 0x1, P1 ;  /* 0x0000000a0d0a7211 */ /* 0x000fe400008f0eff */
[----:B------:R-:W-:Y:S01]  /*0f30*/  ISETP.GE.AND P6, PT, R8, c[0x0][0x1d4], PT ;  /* 0x0000750008007a0c */ /* 0x000fe20003fc6270 */
[----:B------:R-:W-:Y:S01]  /*0f40*/  IMAD.IADD R22, R84, 0x1, -R11 ;  /* 0x0000000154167824 */ /* 0x000fe200078e0a0b */
[----:B------:R-:W-:Y:S01]  /*0f50*/  ISETP.GE.AND P1, PT, R8, c[0x0][0x198], PT ;  /* 0x0000660008007a0c */ /* 0x000fe20003f26270 */
[----:B------:R-:W-:Y:S01]  /*0f60*/  IMAD.IADD R8, R144, 0x1, R15 ;  /* 0x0000000190087824 */ /* 0x000fe200078e020f */
[----:B------:R-:W-:Y:S01]  /*0f70*/  SHF.R.S32.HI R15, RZ, 0x1f, R202 ;  /* 0x0000001fff0f7819 */ /* 0x000fe200000114ca */
[----:B------:R-:W-:Y:S01]  /*0f80*/  IMAD.IADD R25, R25, 0x1, R9 ;  /* 0x0000000119197824 */ /* 0x000fe200078e0209 */
[----:B------:R-:W-:Y:S01]  /*0f90*/  SHF.R.S32.HI R17, RZ, 0x1f, R22 ;  /* 0x0000001fff117819 */ /* 0x000fe20000011416 */
[----:B------:R-:W-:Y:S01]  /*0fa0*/  @P5 IMAD.HI.U32 R2, R8, c[0x0][0x2c8], RZ ;  /* 0x0000b20008025a27 */ /* 0x000fe200078e00ff */
[----:B------:R-:W-:-:S02]  /*0fb0*/  SEL R16, R15, RZ, !P3 ;  /* 0x000000ff0f107207 */ /* 0x000fc40005800000 */
[----:B------:R-:W-:Y:S01]  /*0fc0*/  SEL R9, R202, RZ, !P3 ;  /* 0x000000ffca097207 */ /* 0x000fe20005800000 */
[----:B------:R-:W-:Y:S01]  /*0fd0*/  IMAD.MOV.U32 R14, RZ, RZ, R8 ;  /* 0x000000ffff0e7224 */ /* 0x000fe200078e0008 */
[----:B------:R-:W-:Y:S01]  /*0fe0*/  @P5 SHF.R.U32.HI R14, RZ, c[0x0][0x2cc], R2 ;  /* 0x0000b300ff0e5a19 */ /* 0x000fe20000011602 */
[----:B------:R-:W-:Y:S01]  /*0ff0*/  IMAD R16, R16, c[0x0][0x1c0], RZ ;  /* 0x0000700010107a24 */ /* 0x000fe200078e02ff */
[----:B------:R-:W-:Y:S01]  /*1000*/  LEA.HI R2, R17, R22, RZ, 0x3 ;  /* 0x0000001611027211 */ /* 0x000fe200078f18ff */
[----:B------:R-:W-:Y:S01]  /*1010*/  IMAD R12, R10, c[0x0][0x1e0], RZ ;  /* 0x000078000a0c7a24 */ /* 0x000fe200078e02ff */
[----:B------:R-:W-:Y:S01]  /*1020*/  LEA.HI R21, R87, R84, RZ, 0x6 ;  /* 0x0000005457157211 */ /* 0x000fe200078f30ff */
[C---:B------:R-:W-:Y:S01]  /*1030*/  IMAD R16, R9.reuse, c[0x0][0x1c4], R16 ;  /* 0x0000710009107a24 */ /* 0x040fe200078e0210 */
[----:B------:R-:W-:Y:S01]  /*1040*/  SHF.R.S32.HI R19, RZ, 0x1f, R18 ;  /* 0x0000001fff137819 */ /* 0x000fe20000011412 */
[----:B------:R-:W-:Y:S01]  /*1050*/  IMAD.WIDE.U32 R24, R9, c[0x0][0x1c0], R24 ;  /* 0x0000700009187a25 */ /* 0x000fe200078e0018 */
[----:B------:R-:W-:-:S02]  /*1060*/  LOP3.LUT R17, R2, 0xfffffff8, RZ, 0xc0, !PT ;  /* 0xfffffff802117812 */ /* 0x000fc400078ec0ff */
[----:B------:R-:W-:Y:S01]  /*1070*/  SHF.L.U32 R30, R21, 0x3, RZ ;  /* 0x00000003151e7819 */ /* 0x000fe200000006ff */
[--C-:B------:R-:W-:Y:S01]  /*1080*/  IMAD.MOV R21, RZ, RZ, -R14.reuse ;  /* 0x000000ffff157224 */ /* 0x100fe200078e0a0e */
[----:B------:R-:W-:Y:S01]  /*1090*/  SHF.R.S32.HI R9, RZ, 0x1f, R14 ;  /* 0x0000001fff097819 */ /* 0x000fe2000001140e */
[C---:B------:R-:W-:Y:S01]  /*10a0*/  IMAD R12, R27.reuse, c[0x0][0x1e4], R12 ;  /* 0x000079001b0c7a24 */ /* 0x040fe200078e020c */
[----:B------:R-:W-:Y:S01]  /*10b0*/  LOP3.LUT R20, R20, 0x1c0, RZ, 0xc0, !PT ;  /* 0x000001c014147812 */ /* 0x000fe200078ec0ff */
[----:B------:R-:W-:Y:S01]  /*10c0*/  IMAD.WIDE.U32 R28, R27, c[0x0][0x1e0], R18 ;  /* 0x000078001b1c7a25 */ /* 0x000fe200078e0012 */
[----:B------:R-:W-:Y:S02]  /*10d0*/  LOP3.LUT R0, R0, 0xffffffef, RZ, 0xc0, !PT ;  /* 0xffffffef00007812 */ /* 0x000fe400078ec0ff */
[----:B------:R-:W-:Y:S01]  /*10e0*/  LOP3.LUT R7, R20, 0x8, R7, 0xf8, !PT ;  /* 0x0000000814077812 */ /* 0x000fe200078ef807 */
[----:B------:R-:W-:Y:S01]  /*10f0*/  IMAD.IADD R17, R22, 0x1, -R17 ;  /* 0x0000000116117824 */ /* 0x000fe200078e0a11 */
[----:B------:R-:W-:Y:S01]  /*1100*/  SHF.R.U32.HI R20, RZ, 0x3, R20 ;  /* 0x00000003ff147819 */ /* 0x000fe20000011614 */
[----:B------:R-:W-:Y:S01]  /*1110*/  IMAD R21, R21, c[0x0][0x2c4], R8 ;  /* 0x0000b10015157a24 */ /* 0x000fe200078e0208 */
[----:B------:R-:W-:Y:S01]  /*1120*/  LEA.HI R86, R87, R84, RZ, 0x5 ;  /* 0x0000005457567211 */ /* 0x000fe200078f28ff */
[----:B------:R-:W-:Y:S01]  /*1130*/  IMAD.IADD R29, R29, 0x1, R12 ;  /* 0x000000011d1d7824 */ /* 0x000fe200078e020c */
[----:B------:R-:W-:Y:S01]  /*1140*/  LOP3.LUT R7, R7, R20, RZ, 0x3c, !PT ;  /* 0x0000001407077212 */ /* 0x000fe200078e3cff */
[----:B------:R-:W-:Y:S01]  /*1150*/  IMAD.IADD R25, R25, 0x1, R16 ;  /* 0x0000000119197824 */ /* 0x000fe200078e0210 */
[----:B------:R-:W-:Y:S01]  /*1160*/  LOP3.LUT P3, RZ, R17, 0x4, RZ, 0xc0, !PT ;  /* 0x0000000411ff7812 */ /* 0x000fe2000786c0ff */
[----:B------:R-:W-:Y:S01]  /*1170*/  IMAD R9, R9, c[0x0][0x1b0], RZ ;  /* 0x00006c0009097a24 */ /* 0x000fe200078e02ff */
[----:B------:R-:W-:Y:S01]  /*1180*/  LOP3.LUT P2, RZ, R17, 0x2, RZ, 0xc0, !PT ;  /* 0x0000000211ff7812 */ /* 0x000fe2000784c0ff */
[----:B------:R-:W-:Y:S01]  /*1190*/  IMAD R8, R5, c[0x0][0x210], RZ ;  /* 0x0000840005087a24 */ /* 0x000fe200078e02ff */
[----:B------:R-:W-:Y:S01]  /*11a0*/  SHF.L.U32 R17, R17, 0x6, RZ ;  /* 0x0000000611117819 */ /* 0x000fe200000006ff */
[----:B------:R-:W-:Y:S01]  /*11b0*/  IMAD.WIDE.U32 R206, R3, c[0x0][0x1e8], R28 ;  /* 0x00007a0003ce7a25 */ /* 0x000fe200078e001c */
[----:B------:R-:W-:-:S02]  /*11c0*/  P2R R11, PR, RZ, 0x2 ;  /* 0x00000002ff0b7803 */ /* 0x000fc40000000000 */
[----:B------:R-:W-:Y:S01]  /*11d0*/  LOP3.LUT R17, R17, 0x1c0, RZ, 0xc0, !PT ;  /* 0x000001c011117812 */ /* 0x000fe200078ec0ff */
[C---:B------:R-:W-:Y:S01]  /*11e0*/  IMAD R9, R14.reuse, c[0x0][0x1b4], R9 ;  /* 0x00006d000e097a24 */ /* 0x040fe200078e0209 */
[----:B------:R-:W-:Y:S01]  /*11f0*/  LOP3.LUT R201, R201, 0xfffffe00, R30, 0xf8, !PT ;  /* 0xfffffe00c9c97812 */ /* 0x000fe200078ef81e */
[----:B------:R-:W-:Y:S01]  /*1200*/  IMAD.WIDE.U32 R24, R14, c[0x0][0x1b0], R24 ;  /* 0x00006c000e187a25 */ /* 0x000fe200078e0018 */
[----:B------:R-:W-:Y:S02]  /*1210*/  SHF.R.S32.HI R85, RZ, 0x5, R86 ;  /* 0x00000005ff557819 */ /* 0x000fe40000011456 */
[----:B------:R-:W-:Y:S01]  /*1220*/  LOP3.LUT P1, RZ, R218, 0x4, RZ, 0xc0, !PT ;  /* 0x00000004daff7812 */ /* 0x000fe2000782c0ff */
[----:B------:R-:W-:Y:S01]  /*1230*/  IMAD R10, R10, c[0x0][0x208], RZ ;  /* 0x000082000a0a7a24 */ /* 0x000fe200078e02ff */
[----:B------:R-:W-:Y:S01]  /*1240*/  ISETP.GE.AND P5, PT, R18, c[0x0][0x1d4], PT ;  /* 0x0000750012007a0c */ /* 0x000fe20003fa6270 */
[----:B------:R-:W-:Y:S02]  /*1250*/  IMAD.IADD R25, R25, 0x1, R9 ;  /* 0x0000000119197824 */ /* 0x000fe400078e0209 */
[----:B------:R-:W-:-:S02]  /*1260*/  IMAD R10, R27, c[0x0][0x20c], R10 ;  /* 0x000083001b0a7a24 */ /* 0x000fc400078e020a */
[----:B------:R-:W-:-:S04]  /*1270*/  IMAD.WIDE.U32 R26, R27, c[0x0][0x208], R18 ;  /* 0x000082001b1a7a25 */ /* 0x000fc800078e0012 */
[----:B------:R-:W-:-:S04]  /*1280*/  IMAD.WIDE.U32 R24, R21, c[0x0][0x1a8], R24 ;  /* 0x00006a0015187a25 */ /* 0x000fc800078e0018 */
[----:B------:R-:W-:Y:S02]  /*1290*/  IMAD.IADD R27, R27, 0x1, R10 ;  /* 0x000000011b1b7824 */ /* 0x000fe400078e020a */
[C---:B------:R-:W-:Y:S02]  /*12a0*/  IMAD R188, R4.reuse, 0x200, R7 ;  /* 0x0000020004bc7824 */ /* 0x040fe400078e0207 */
[----:B------:R-:W-:Y:S02]  /*12b0*/  IMAD R8, R3, c[0x0][0x214], R8 ;  /* 0x0000850003087a24 */ /* 0x000fe400078e0208 */
[----:B------:R-:W-:-:S05]  /*12c0*/  IMAD.SHL.U32 R4, R4, 0x8, RZ ;  /* 0x0000000804047824 */ /* 0x000fca00078e00ff */
[----:B------:R-:W-:Y:S02]  /*12d0*/  LOP3.LUT R4, R17, 0x8, R4, 0xf8, !PT ;  /* 0x0000000811047812 */ /* 0x000fe400078ef804 */
[----:B------:R-:W-:-:S04]  /*12e0*/  SHF.R.U32.HI R17, RZ, 0x3, R17 ;  /* 0x00000003ff117819 */ /* 0x000fc80000011611 */
[----:B------:R-:W-:Y:S02]  /*12f0*/  LOP3.LUT R4, R4, R17, RZ, 0x3c, !PT ;  /* 0x0000001104047212 */ /* 0x000fe400078e3cff */
[--C-:B--2---:R-:W-:Y:S01]  /*1300*/  @P0 SHF.R.S32.HI R23, RZ, 0x1f, R6.reuse ;  /* 0x0000001fff170819 */ /* 0x104fe20000011406 */
[----:B------:R-:W-:Y:S02]  /*1310*/  @P0 IMAD.MOV.U32 R22, RZ, RZ, R6 ;  /* 0x000000ffff160224 */ /* 0x000fe400078e0006 */
[----:B------:R-:W-:Y:S01]  /*1320*/  IMAD R6, R5, c[0x0][0x1e8], RZ ;  /* 0x00007a0005067a24 */ /* 0x000fe200078e02ff */
[----:B------:R-:W-:Y:S01]  /*1330*/  SHF.R.S32.HI R5, RZ, 0x1f, R21 ;  /* 0x0000001fff057819 */ /* 0x000fe20000011415 */
[----:B------:R-:W-:Y:S02]  /*1340*/  @!P0 IMAD.MOV.U32 R22, RZ, RZ, R202 ;  /* 0x000000ffff168224 */ /* 0x000fe400078e00ca */
[----:B------:R-:W-:Y:S02]  /*1350*/  IMAD R6, R3, c[0x0][0x1ec], R6 ;  /* 0x00007b0003067a24 */ /* 0x000fe400078e0206 */
[----:B------:R-:W-:Y:S01]  /*1360*/  @!P0 IMAD.MOV.U32 R23, RZ, RZ, R15 ;  /* 0x000000ffff178224 */ /* 0x000fe200078e000f */
[----:B------:R-:W-:Y:S01]  /*1370*/  LEA R9, P0, R24, c[0x0][0x160], 0x1 ;  /* 0x0000580018097a11 */ /* 0x000fe200078008ff */
[----:B------:R-:W-:Y:S01]  /*1380*/  IMAD.IADD R207, R207, 0x1, R6 ;  /* 0x00000001cfcf7824 */ /* 0x000fe200078e0206 */
[----:B------:R-:W-:Y:S01]  /*1390*/  SEL R205, R22, RZ, !P4 ;  /* 0x000000ff16cd7207 */ /* 0x000fe20006000000 */
[----:B------:R-:W-:Y:S01]  /*13a0*/  IMAD R6, R5, c[0x0][0x1a8], RZ ;  /* 0x00006a0005067a24 */ /* 0x000fe200078e02ff */
[----:B------:R-:W-:Y:S01]  /*13b0*/  SEL R22, R23, RZ, !P4 ;  /* 0x000000ff17167207 */ /* 0x000fe20006000000 */
[----:B------:R-:W-:Y:S01]  /*13c0*/  IMAD.WIDE.U32 R14, R3, c[0x0][0x210], R26 ;  /* 0x00008400030e7a25 */ /* 0x000fe200078e001a */
[----:B------:R1:W2:Y:S03]  /*13d0*/  SHFL.IDX PT, R20, R9, RZ, 0x181f ;  /* 0x00181fff09147589 */ /* 0x0002a600000e0000 */
[----:B------:R-:W-:-:S02]  /*13e0*/  IMAD R6, R21, c[0x0][0x1ac], R6 ;  /* 0x00006b0015067a24 */ /* 0x000fc400078e0206 */
[----:B------:R-:W-:Y:S01]  /*13f0*/  IMAD.SHL.U32 R3, R2, 0x40, RZ ;  /* 0x0000004002037824 */ /* 0x000fe200078e00ff */
[----:B------:R-:W-:Y:S01]  /*1400*/  LEA.HI R2, R87, R84, RZ, 0x3 ;  /* 0x0000005457027211 */ /* 0x000fe200078f18ff */
[----:B------:R-:W-:Y:S02]  /*1410*/  IMAD.IADD R7, R25, 0x1, R6 ;  /* 0x0000000119077824 */ /* 0x000fe400078e0206 */
[----:B------:R-:W-:Y:S01]  /*1420*/  IMAD R6, R22, c[0x0][0x1f0], RZ ;  /* 0x00007c0016067a24 */ /* 0x000fe200078e02ff */
[----:B------:R-:W-:Y:S01]  /*1430*/  LOP3.LUT R5, R2, 0xfffffff8, RZ, 0xc0, !PT ;  /* 0xfffffff802057812 */ /* 0x000fe200078ec0ff */
[----:B------:R-:W-:Y:S01]  /*1440*/  IMAD R22, R22, c[0x0][0x218], RZ ;  /* 0x0000860016167a24 */ /* 0x000fe200078e02ff */
[----:B------:R-:W-:Y:S01]  /*1450*/  LEA.HI.X R7, R24, c[0x0][0x164], R7, 0x1, P0 ;  /* 0x0000590018077a11 */ /* 0x000fe200000f0c07 */
[----:B------:R-:W-:Y:S01]  /*1460*/  IMAD R213, R205, c[0x0][0x1f4], R6 ;  /* 0x00007d00cdd57a24 */ /* 0x000fe200078e0206 */
[----:B------:R-:W-:Y:S01]  /*1470*/  LOP3.LUT P0, RZ, R218, 0x2, RZ, 0xc0, !PT ;  /* 0x00000002daff7812 */ /* 0x000fe2000780c0ff */
[----:B------:R-:W-:Y:S01]  /*1480*/  IMAD.IADD R10, R84, 0x1, -R5 ;  /* 0x00000001540a7824 */ /* 0x000fe200078e0a05 */
[----:B------:R-:W-:Y:S01]  /*1490*/  LOP3.LUT R4, R4, 0xfffffe00, R3, 0xf8, !PT ;  /* 0xfffffe0004047812 */ /* 0x000fe200078ef803 */
[----:B------:R-:W-:Y:S01]  /*14a0*/  IMAD R6, R203, c[0x0][0x2c4], RZ ;  /* 0x0000b100cb067a24 */ /* 0x000fe200078e02ff */
[----:B------:R-:W-:Y:S01]  /*14b0*/  MOV R2, 0x10 ;  /* 0x0000001000027802 */ /* 0x000fe20000000f00 */
[----:B------:R-:W-:Y:S01]  /*14c0*/  IMAD.IADD R5, R144, 0x1, R13 ;  /* 0x0000000190057824 */ /* 0x000fe200078e020d */
[----:B------:R1:W3:Y:S01]  /*14d0*/  SHFL.IDX PT, R21, R7, RZ, 0x181f ;  /* 0x00181fff07157589 */ /* 0x0002e200000e0000 */
[----:B------:R-:W-:Y:S01]  /*14e0*/  IMAD.IADD R15, R15, 0x1, R8 ;  /* 0x000000010f0f7824 */ /* 0x000fe200078e0208 */
[----:B------:R-:W-:Y:S01]  /*14f0*/  SEL R2, R2, 0xfffffff0, !P2 ;  /* 0xfffffff002027807 */ /* 0x000fe20005000000 */
[----:B------:R-:W-:-:S02]  /*1500*/  IMAD R209, R205, c[0x0][0x21c], R22 ;  /* 0x00008700cdd17a24 */ /* 0x000fc400078e0216 */
[----:B------:R-:W-:Y:S02]  /*1510*/  IMAD.WIDE.U32 R206, R205, c[0x0][0x1f0], R206 ;  /* 0x00007c00cdce7a25 */ /* 0x000fe400078e00ce */
[----:B------:R-:W-:Y:S02]  /*1520*/  @P0 LOP3.LUT R0, R0, 0x10, RZ, 0xfc, !PT ;  /* 0x0000001000000812 */ /* 0x000fe400078efcff */
[----:B------:R-:W-:Y:S01]  /*1530*/  ISETP.GE.AND P0, PT, R5, R6, PT ;  /* 0x000000060500720c */ /* 0x000fe20003f06270 */
[----:B------:R-:W-:Y:S02]  /*1540*/  IMAD.MOV.U32 R3, RZ, RZ, 0x20 ;  /* 0x00000020ff037424 */ /* 0x000fe400078e00ff */
[----:B------:R-:W-:Y:S01]  /*1550*/  IMAD.WIDE.U32 R204, R205, c[0x0][0x218], R14 ;  /* 0x00008600cdcc7a25 */ /* 0x000fe200078e000e */
[----:B------:R-:W-:Y:S02]  /*1560*/  IADD3 R15, R18, 0x40, RZ ;  /* 0x00000040120f7810 */ /* 0x000fe40007ffe0ff */
[----:B------:R-:W-:Y:S01]  /*1570*/  SEL R3, R3, 0xffffffe0, !P3 ;  /* 0xffffffe003037807 */ /* 0x000fe20005800000 */
[----:B------:R-:W-:Y:S01]  /*1580*/  IMAD.SHL.U32 R10, R10, 0x8, RZ ;  /* 0x000000080a0a7824 */ /* 0x000fe200078e00ff */
[----:B------:R-:W-:Y:S01]  /*1590*/  ISETP.GE.AND P4, PT, R15, c[0x0][0x1d4], PT ;  /* 0x000075000f007a0c */ /* 0x000fe20003f86270 */
[----:B------:R-:W-:Y:S01]  /*15a0*/  IMAD.IADD R213, R207, 0x1, R213 ;  /* 0x00000001cfd57824 */ /* 0x000fe200078e02d5 */
[----:B------:R-:W-:Y:S01]  /*15b0*/  ISETP.GE.AND P3, PT, R15, c[0x0][0x198], PT ;  /* 0x000066000f007a0c */ /* 0x000fe20003f66270 */
[----:B------:R-:W-:Y:S01]  /*15c0*/  IMAD.IADD R209, R205, 0x1, R209 ;  /* 0x00000001cdd17824 */ /* 0x000fe200078e02d1 */
[----:B------:R-:W-:Y:S01]  /*15d0*/  ISETP.GE.AND P2, PT, R10, c[0x0][0x198], PT ;  /* 0x000066000a007a0c */ /* 0x000fe20003f46270 */
[----:B------:R-:W-:Y:S07]  /*15e0*/  @P0 BRA `(.L_x_865) ;  /* 0x0000011000000947 */ /* 0x000fee0003800000 */
[----:B--2---:R-:W-:Y:S02]  /*15f0*/  IADD3 R0, R10, 0x80, RZ ;  /* 0x000000800a007810 */ /* 0x004fe40007ffe0ff */
[----:B------:R-:W-:-:S02]  /*1600*/  SHF.R.S32.HI R8, RZ, 0x1f, R15 ;  /* 0x0000001fff087819 */ /* 0x000fc4000001140f */
[----:B------:R-:W-:Y:S02]  /*1610*/  LEA R22, P0, R10, R20, 0x1 ;  /* 0x000000140a167211 */ /* 0x000fe400078008ff */
[----:B------:R-:W-:Y:S02]  /*1620*/  SHF.R.S32.HI R17, RZ, 0x1f, R0 ;  /* 0x0000001fff117819 */ /* 0x000fe40000011400 */
[----:B------:R-:W-:Y:S02]  /*1630*/  LEA.HI R8, R8, R15, RZ, 0x3 ;  /* 0x0000000f08087211 */ /* 0x000fe400078f18ff */
[----:B---3--:R-:W-:Y:S02]  /*1640*/  LEA.HI.X R23, R10, R21, R19, 0x1, P0 ;  /* 0x000000150a177211 */ /* 0x008fe400000f0c13 */
[----:B------:R-:W-:Y:S01]  /*1650*/  LEA.HI R17, R17, R0, RZ, 0x3 ;  /* 0x0000000011117211 */ /* 0x000fe200078f18ff */
[----:B------:R-:W-:Y:S01]  /*1660*/  IMAD.SHL.U32 R0, R201, 0x2, RZ ;  /* 0x00000002c9007824 */ /* 0x000fe200078e00ff */
[----:B------:R-:W-:-:S02]  /*1670*/  ISETP.NE.AND P0, PT, R11, RZ, PT ;  /* 0x000000ff0b00720c */ /* 0x000fc40003f05270 */
        /* <DEDUP_REMOVED lines=8> */
.L_x_865:
[----:B--2---:R-:W-:Y:S05]  /*1700*/  BSYNC B0 ;  /* 0x0000000000007941 */ /* 0x004fea0003800000 */
.L_x_864:
[----:B------:R-:W-:Y:S01]  /*1710*/  IADD3 R17, R5, 0x20, RZ ;  /* 0x0000002005117810 */ /* 0x000fe20007ffe0ff */
[----:B---3--:R2:W3:Y:S01]  /*1720*/  SHFL.IDX PT, R21, R7, 0x1, 0x181f ;  /* 0x00381f0007157f89 */ /* 0x0084e200000e0000 */
[----:B------:R-:W-:Y:S02]  /*1730*/  BSSY B0, `(.L_x_866) ;  /* 0x0000015000007945 */ /* 0x000fe40003800000 */
[----:B------:R-:W-:Y:S01]  /*1740*/  ISETP.GE.AND P0, PT, R17, R6, PT ;  /* 0x000000061100720c */ /* 0x000fe20003f06270 */
[----:B------:R2:W4:-:S12]  /*1750*/  SHFL.IDX PT, R20, R9, 0x1, 0x181f ;  /* 0x00381f0009147f89 */ /* 0x00051800000e0000 */
[----:B------:R-:W-:Y:S05]  /*1760*/  @P0 BRA `(.L_x_867) ;  /* 0x0000011000000947 */ /* 0x000fea0003800000 */
[C---:B------:R-:W-:Y:S01]  /*1770*/  IADD3 R17, R10.reuse, 0x80, RZ ;  /* 0x000000800a117810 */ /* 0x040fe20007ffe0ff */
[----:B------:R-:W-:Y:S01]  /*1780*/  IMAD.SHL.U32 R12, R201, 0x2, RZ ;  /* 0x00000002c90c7824 */ /* 0x000fe200078e00ff */
[----:B------:R-:W-:Y:S02]  /*1790*/  SHF.R.S32.HI R8, RZ, 0x1f, R15 ;  /* 0x0000001fff087819 */ /* 0x000fe4000001140f */
[----:B----4-:R-:W-:Y:S02]  /*17a0*/  LEA R22, P0, R10, R20, 0x1 ;  /* 0x000000140a167211 */ /* 0x010fe400078008ff */
[----:B------:R-:W-:Y:S02]  /*17b0*/  SHF.R.S32.HI R0, RZ, 0x1f, R17 ;  /* 0x0000001fff007819 */ /* 0x000fe40000011411 */
[----:B------:R-:W-:Y:S02]  /*17c0*/  LEA.HI R8, R8, R15, RZ, 0x3 ;  /* 0x0000000f08087211 */ /* 0x000fe400078f18ff */
[----:B---3--:R-:W-:-:S02]  /*17d0*/  LEA.HI.X R23, R10, R21, R19, 0x1, P0 ;  /* 0x000000150a177211 */ /* 0x008fc400000f0c13 */
[----:B------:R-:W-:Y:S02]  /*17e0*/  LEA.HI R0, R0, R17, RZ, 0x3 ;  /* 0x0000001100007211 */ /* 0x000fe400078f18ff */
[----:B------:R-:W-:Y:S01]  /*17f0*/  ISETP.NE.AND P0, PT, R11, RZ, PT ;  /* 0x000000ff0b00720c */ /* 0x000fe20003f05270 */
[----:B------:R-:W-:Y:S01]  /*1800*/  @!PT LDS RZ, [RZ] ;  /* 0x00000000fffff984 */ /* 0x000fe20000000800 */
[----:B------:R3:W-:Y:S01]  /*1810*/  LDGSTS.E.BYPASS.LTC128B.128 [R12+0x19100], [R22.64], !P2 ;  /* 0x19100000160c7fae */ /* 0x0007e2000d101d48 */
[----:B------:R-:W-:Y:S02]  /*1820*/  LOP3.LUT R8, R8, 0xfffffff8, RZ, 0xc0, !PT ;  /* 0xfffffff808087812 */ /* 0x000fe400078ec0ff */
[----:B------:R-:W-:-:S03]  /*1830*/  LOP3.LUT R0, R0, 0xfffffff8, RZ, 0xc0, !PT ;  /* 0xfffffff800007812 */ /* 0x000fc600078ec0ff */
[----:B------:R-:W-:-:S04]  /*1840*/  IMAD.WIDE R16, R8, 0x2, R20 ;  /* 0x0000000208107825 */ /* 0x000fc800078e0214 */
[----:B------:R-:W-:Y:S01]  /*1850*/  IMAD.WIDE R20, R0, 0x2, R20 ;  /* 0x0000000200147825 */ /* 0x000fe200078e0214 */
[----:B------:R3:W-:Y:S04]  /*1860*/  LDGSTS.E.BYPASS.LTC128B.128 [R12+0x1d100], [R16.64], !P3 ;  /* 0x1d100000100c7fae */ /* 0x0007e8000d901d48 */
[----:B------:R3:W-:Y:S02]  /*1870*/  LDGSTS.E.BYPASS.LTC128B.128 [R12+0x21100], [R20.64], !P0 ;  /* 0x21100000140c7fae */ /* 0x0007e4000c101d48 */
.L_x_867:
[----:B------:R-:W-:Y:S05]  /*1880*/  BSYNC B0 ;  /* 0x0000000000007941 */ /* 0x000fea0003800000 */
.L_x_866:
[----:B---3--:R-:W-:Y:S01]  /*1890*/  IADD3 R17, R5, 0x40, RZ ;  /* 0x0000004005117810 */ /* 0x008fe20007ffe0ff */
[----:B------:R3:W1:Y:S01]  /*18a0*/  SHFL.IDX PT, R21, R7, 0x2, 0x181f ;  /* 0x00581f0007157f89 */ /* 0x00066200000e0000 */
[----:B------:R-:W-:Y:S02]  /*18b0*/  BSSY B0, `(.L_x_868) ;  /* 0x0000015000007945 */ /* 0x000fe40003800000 */
[----:B------:R-:W-:Y:S01]  /*18c0*/  ISETP.GE.AND P0, PT, R17, R6, PT ;  /* 0x000000061100720c */ /* 0x000fe20003f06270 */
[----:B----4-:R3:W4:-:S12]  /*18d0*/  SHFL.IDX PT, R20, R9, 0x2, 0x181f ;  /* 0x00581f0009147f89 */ /* 0x01071800000e0000 */
[----:B------:R-:W-:Y:S05]  /*18e0*/  @P0 BRA `(.L_x_869) ;  /* 0x0000011000000947 */ /* 0x000fea0003800000 */
[C---:B------:R-:W-:Y:S01]  /*18f0*/  IADD3 R17, R10.reuse, 0x80, RZ ;  /* 0x000000800a117810 */ /* 0x040fe20007ffe0ff */
[----:B------:R-:W-:Y:S01]  /*1900*/  IMAD.SHL.U32 R12, R201, 0x2, RZ ;  /* 0x00000002c90c7824 */ /* 0x000fe200078e00ff */
[----:B------:R-:W-:Y:S02]  /*1910*/  SHF.R.S32.HI R8, RZ, 0x1f, R15 ;  /* 0x0000001fff087819 */ /* 0x000fe4000001140f */
[----:B----4-:R-:W-:Y:S02]  /*1920*/  LEA R22, P0, R10, R20, 0x1 ;  /* 0x000000140a167211 */ /* 0x010fe400078008ff */
[----:B------:R-:W-:Y:S02]  /*1930*/  SHF.R.S32.HI R0, RZ, 0x1f, R17 ;  /* 0x0000001fff007819 */ /* 0x000fe40000011411 */
[----:B------:R-:W-:Y:S02]  /*1940*/  LEA.HI R8, R8, R15, RZ, 0x3 ;  /* 0x0000000f08087211 */ /* 0x000fe400078f18ff */
[----:B-1----:R-:W-:-:S02]  /*1950*/  LEA.HI.X R23, R10, R21, R19, 0x1, P0 ;  /* 0x000000150a177211 */ /* 0x002fc400000f0c13 */
        /* <DEDUP_REMOVED lines=10> */
.L_x_869:
[----:B------:R-:W-:Y:S05]  /*1a00*/  BSYNC B0 ;  /* 0x0000000000007941 */ /* 0x000fea0003800000 */
.L_x_868:
[----:B-1----:R-:W1:Y:S01]  /*1a10*/  SHFL.IDX PT, R16, R9, 0x3, 0x181f ;  /* 0x00781f0009107f89 */ /* 0x002e6200000e0000 */
[----:B------:R-:W-:Y:S01]  /*1a20*/  IADD3 R5, R5, 0x60, RZ ;  /* 0x0000006005057810 */ /* 0x000fe20007ffe0ff */
[----:B------:R-:W-:Y:S01]  /*1a30*/  IMAD.MOV.U32 R12, RZ, RZ, c[0x0][0x208] ;  /* 0x00008200ff0c7624 */ /* 0x000fe200078e00ff */
[----:B------:R-:W-:Y:S01]  /*1a40*/  P2R R0, PR, RZ, 0x40 ;  /* 0x00000040ff007803 */ /* 0x000fe20000000000 */
[----:B------:R-:W5:Y:S01]  /*1a50*/  SHFL.IDX PT, R17, R7, 0x3, 0x181f ;  /* 0x00781f0007117f89 */ /* 0x000f6200000e0000 */
[----:B------:R-:W-:Y:S01]  /*1a60*/  ISETP.GE.AND P0, PT, R5, R6, PT ;  /* 0x000000060500720c */ /* 0x000fe20003f06270 */
[----:B------:R-:W-:Y:S01]  /*1a70*/  IMAD.SHL.U32 R145, R201, 0x2, RZ ;  /* 0x00000002c9917824 */ /* 0x000fe200078e00ff */
[----:B------:R-:W-:Y:S01]  /*1a80*/  P2R R8, PR, RZ, 0x2 ;  /* 0x00000002ff087803 */ /* 0x000fe20000000000 */
[----:B------:R-:W-:Y:S01]  /*1a90*/  IMAD.MOV.U32 R208, RZ, RZ, R204 ;  /* 0x000000ffffd07224 */ /* 0x000fe200078e00cc */
[----:B------:R-:W-:Y:S01]  /*1aa0*/  ISETP.NE.AND P1, PT, R11, RZ, PT ;  /* 0x000000ff0b00720c */ /* 0x000fe20003f25270 */
[----:B------:R-:W-:Y:S01]  /*1ab0*/  IMAD.MOV.U32 R200, RZ, RZ, c[0x0][0x1e0] ;  /* 0x00007800ffc87624 */ /* 0x000fe200078e00ff */
[----:B------:R-:W-:Y:S01]  /*1ac0*/  IADD3 R11, R10, 0x80, RZ ;  /* 0x000000800a0b7810 */ /* 0x000fe20007ffe0ff */
[----:B------:R-:W-:Y:S01]  /*1ad0*/  IMAD.MOV.U32 R212, RZ, RZ, R206 ;  /* 0x000000ffffd47224 */ /* 0x000fe200078e00ce */
[----:B------:R-:W-:Y:S01]  /*1ae0*/  IADD3 R21, R132, -0x1, RZ ;  /* 0xffffffff84157810 */ /* 0x000fe20007ffe0ff */
[----:B------:R-:W-:Y:S01]  /*1af0*/  IMAD.MOV.U32 R197, RZ, RZ, 0x5 ;  /* 0x00000005ffc57424 */ /* 0x000fe200078e00ff */
[----:B------:R-:W-:Y:S01]  /*1b00*/  LEA.HI R87, R87, R84, RZ, 0x2 ;  /* 0x0000005457577211 */ /* 0x000fe200078f10ff */
[----:B------:R-:W-:Y:S01]  /*1b10*/  IMAD.SHL.U32 R198, R12, 0x20, RZ ;  /* 0x000000200cc67824 */ /* 0x000fe200078e00ff */
[----:B------:R-:W-:Y:S01]  /*1b20*/  SHF.R.S32.HI R14, RZ, 0x1f, R21 ;  /* 0x0000001fff0e7819 */ /* 0x000fe20000011415 */
[----:B------:R-:W-:Y:S01]  /*1b30*/  IMAD.MOV.U32 R192, RZ, RZ, 0x40 ;  /* 0x00000040ffc07424 */ /* 0x000fe200078e00ff */
[-C--:B------:R-:W-:Y:S01]  /*1b40*/  SHF.L.U64.HI R199, R200, R197.reuse, c[0x0][0x1e4] ;  /* 0x00007900c8c77619 */ /* 0x080fe200000102c5 */
[----:B------:R-:W-:Y:S01]  /*1b50*/  IMAD.SHL.U32 R77, R198, 0x2, RZ ;  /* 0x00000002c64d7824 */ /* 0x000fe200078e00ff */
[----:B------:R-:W-:Y:S01]  /*1b60*/  SHF.L.U64.HI R197, R12, R197, c[0x0][0x20c] ;  /* 0x000083000cc57619 */ /* 0x000fe200000102c5 */
[----:B------:R-:W-:Y:S01]  /*1b70*/  IMAD.SHL.U32 R188, R188, 0x2, RZ ;  /* 0x00000002bcbc7824 */ /* 0x000fe200078e00ff */
[----:B------:R-:W-:Y:S01]  /*1b80*/  LOP3.LUT R87, R87, 0xfffffffc, RZ, 0xc0, !PT ;  /* 0xfffffffc57577812 */ /* 0x000fe200078ec0ff */
[----:B------:R-:W-:Y:S01]  /*1b90*/  IMAD.MOV.U32 R189, RZ, RZ, 0x20 ;  /* 0x00000020ffbd7424 */ /* 0x000fe200078e00ff */
[----:B-1----:R-:W-:Y:S01]  /*1ba0*/  @!P0 LEA R18, P6, R10, R16, 0x1 ;  /* 0x000000100a128211 */ /* 0x002fe200078c08ff */
[----:B------:R-:W-:Y:S01]  /*1bb0*/  IMAD.SHL.U32 R187, R2, 0x2, RZ ;  /* 0x0000000202bb7824 */ /* 0x000fe200078e00ff */
[----:B------:R-:W-:Y:S01]  /*1bc0*/  ULDC UR6, c[0x0][0x324] ;  /* 0x0000c90000067ab9 */ /* 0x000fe20000000800 */
[----:B------:R-:W-:Y:S01]  /*1bd0*/  IADD3 R214, R145, 0x100, RZ ;  /* 0x0000010091d67810 */ /* 0x000fe20007ffe0ff */
[----:B------:R-:W-:Y:S01]  /*1be0*/  ULOP3.LUT UR6, URZ, UR6, URZ, 0x33, !UPT ;  /* 0x000000063f067292 */ /* 0x000fe2000f8e333f */
[----:B-----5:R-:W-:-:S02]  /*1bf0*/  @!P0 LEA.HI.X R19, R10, R17, R19, 0x1, P6 ;  /* 0x000000110a138211 */ /* 0x020fc400030f0c13 */
[----:B------:R-:W-:Y:S02]  /*1c00*/  ISETP.NE.AND P6, PT, R0, RZ, PT ;  /* 0x000000ff0000720c */ /* 0x000fe40003fc5270 */
[----:B------:R-:W-:Y:S01]  /*1c10*/  @!P0 SHF.R.S32.HI R0, RZ, 0x1f, R15 ;  /* 0x0000001fff008819 */ /* 0x000fe2000001140f */
[----:B------:R-:W-:Y:S01]  /*1c20*/  @!PT LDS RZ, [RZ] ;  /* 0x00000000fffff984 */ /* 0x000fe20000000800 */
[----:B------:R1:W-:Y:S03]  /*1c30*/  @!P0 LDGSTS.E.BYPASS.LTC128B.128 [R145+0x1b100], [R18.64], !P2 ;  /* 0x1b10000012918fae */ /* 0x0003e6000d101d48 */
[----:B------:R-:W-:Y:S02]  /*1c40*/  @!P0 LEA.HI R5, R0, R15, RZ, 0x3 ;  /* 0x0000000f00058211 */ /* 0x000fe400078f18ff */
[----:B------:R-:W-:Y:S02]  /*1c50*/  @!P0 SHF.R.S32.HI R0, RZ, 0x1f, R11 ;  /* 0x0000001fff008819 */ /* 0x000fe4000001140b */
[----:B------:R-:W-:-:S05]  /*1c60*/  @!P0 LOP3.LUT R5, R5, 0xfffffff8, RZ, 0xc0, !PT ;  /* 0xfffffff805058812 */ /* 0x000fca00078ec0ff */
[----:B------:R-:W-:Y:S01]  /*1c70*/  @!P0 IMAD.WIDE R22, R5, 0x2, R16 ;  /* 0x0000000205168825 */ /* 0x000fe200078e0210 */
[----:B------:R-:W-:-:S04]  /*1c80*/  @!P0 LEA.HI R5, R0, R11, RZ, 0x3 ;  /* 0x0000000b00058211 */ /* 0x000fc800078f18ff */
[----:B------:R-:W-:Y:S01]  /*1c90*/  @!P0 LOP3.LUT R5, R5, 0xfffffff8, RZ, 0xc0, !PT ;  /* 0xfffffff805058812 */ /* 0x000fe200078ec0ff */
[----:B------:R5:W-:Y:S04]  /*1ca0*/  @!P0 LDGSTS.E.BYPASS.LTC128B.128 [R145+0x1f100], [R22.64], !P3 ;  /* 0x1f10000016918fae */ /* 0x000be8000d901d48 */
[----:B------:R-:W-:-:S04]  /*1cb0*/  @!P0 IMAD.WIDE R24, R5, 0x2, R16 ;  /* 0x0000000205188825 */ /* 0x000fc800078e0210 */
[----:B------:R-:W-:Y:S01]  /*1cc0*/  IMAD.MOV.U32 R5, RZ, RZ, 0x6 ;  /* 0x00000006ff057424 */ /* 0x000fe200078e00ff */
[----:B------:R2:W-:Y:S01]  /*1cd0*/  @!P0 LDGSTS.E.BYPASS.LTC128B.128 [R145+0x23100], [R24.64], !P1 ;  /* 0x2310000018918fae */ /* 0x0005e2000c901d48 */
[----:B------:R-:W-:-:S03]  /*1ce0*/  IMAD.SHL.U32 R17, R12, 0x40, RZ ;  /* 0x000000400c117824 */ /* 0x000fc600078e00ff */
[----:B------:R-:W-:Y:S01]  /*1cf0*/  SHF.L.U64.HI R6, R12, R5, c[0x0][0x20c] ;  /* 0x000083000c067619 */ /* 0x000fe20000010205 */
[----:B------:R-:W0:Y:S04]  /*1d00*/  LDGDEPBAR ;  /* 0x00000000000079af */ /* 0x000e280000000000 */
[----:B------:R-:W-:-:S04]  /*1d10*/  IMAD R0, R6, R21, RZ ;  /* 0x0000001506007224 */ /* 0x000fc800078e02ff */
[-C--:B------:R-:W-:Y:S02]  /*1d20*/  IMAD R0, R14, R17.reuse, R0 ;  /* 0x000000110e007224 */ /* 0x080fe400078e0200 */
[----:B-----5:R-:W-:-:S04]  /*1d30*/  IMAD.WIDE.U32 R22, R21, R17, R208 ;  /* 0x0000001115167225 */ /* 0x020fc800078e00d0 */
[----:B------:R-:W-:Y:S01]  /*1d40*/  IMAD.IADD R0, R23, 0x1, R0 ;  /* 0x0000000117007824 */ /* 0x000fe200078e0200 */
[----:B------:R-:W-:Y:S01]  /*1d50*/  BAR.SYNC.DEFER_BLOCKING 0x0 ;  /* 0x0000000000007b1d */ /* 0x000fe20000010000 */
[----:B-1----:R-:W-:-:S04]  /*1d60*/  LEA R18, P0, R22, c[0x0][0x1f8], 0x1 ;  /* 0x00007e0016127a11 */ /* 0x002fc800078008ff */
[----:B------:R-:W-:Y:S02]  /*1d70*/  LEA.HI.X R19, R22, c[0x0][0x1fc], R0, 0x1, P0 ;  /* 0x00007f0016137a11 */ /* 0x000fe400000f0c00 */
[----:B------:R-:W-:-:S13]  /*1d80*/  ISETP.GT.AND P0, PT, R21, R193, PT ;  /* 0x000000c11500720c */ /* 0x000fda0003f04270 */
[----:B--23--:R-:W-:-:S04]  /*1d90*/  @P0 IADD3 R7, R132, -0x2, RZ ;  /* 0xfffffffe84070810 */ /* 0x00cfc80007ffe0ff */
[----:B------:R-:W-:Y:S01]  /*1da0*/  @P0 SHF.R.S32.HI R0, RZ, 0x1f, R7 ;  /* 0x0000001fff000819 */ /* 0x000fe20000011407 */
[----:B------:R-:W-:Y:S02]  /*1db0*/  @P0 IMAD R9, R6, R7, RZ ;  /* 0x0000000706090224 */ /* 0x000fe400078e02ff */
[----:B------:R-:W-:-:S04]  /*1dc0*/  @P0 IMAD.WIDE.U32 R6, R7, R17, R208 ;  /* 0x0000001107060225 */ /* 0x000fc800078e00d0 */
[----:B------:R-:W-:Y:S01]  /*1dd0*/  @P0 IMAD R0, R0, R17, R9 ;  /* 0x0000001100000224 */ /* 0x000fe200078e0209 */
[----:B------:R-:W-:Y:S02]  /*1de0*/  @P0 LEA R52, P2, R6, c[0x0][0x1f8], 0x1 ;  /* 0x00007e0006340a11 */ /* 0x000fe400078408ff */
[----:B------:R-:W-:Y:S01]  /*1df0*/  @P0 IADD3 R9, R132, -0x2, RZ ;  /* 0xfffffffe84090810 */ /* 0x000fe20007ffe0ff */
[----:B------:R-:W-:Y:S02]  /*1e00*/  @P0 IMAD.IADD R0, R7, 0x1, R0 ;  /* 0x0000000107000824 */ /* 0x000fe400078e0200 */
[----:B------:R-:W-:-:S03]  /*1e10*/  IMAD.SHL.U32 R7, R200, 0x40, RZ ;  /* 0x00000040c8077824 */ /* 0x000fc600078e00ff */
[----:B------:R-:W-:Y:S01]  /*1e20*/  @P0 LEA.HI.X R53, R6, c[0x0][0x1fc], R0, 0x1, P2 ;  /* 0x00007f0006350a11 */ /* 0x000fe200010f0c00 */
[----:B------:R-:W-:Y:S01]  /*1e30*/  @P0 IMAD.WIDE.U32 R22, R9, R7, R212 ;  /* 0x0000000709160225 */ /* 0x000fe200078e00d4 */
[C---:B------:R-:W-:Y:S02]  /*1e40*/  SHF.L.U64.HI R6, R200.reuse, R5, c[0x0][0x1e4] ;  /* 0x00007900c8067619 */ /* 0x040fe40000010205 */
[----:B------:R-:W-:Y:S01]  /*1e50*/  @P0 SHF.R.S32.HI R5, RZ, 0x1f, R9 ;  /* 0x0000001fff050819 */ /* 0x000fe20000011409 */
[----:B------:R-:W-:Y:S01]  /*1e60*/  IMAD.SHL.U32 R200, R200, 0x20, RZ ;  /* 0x00000020c8c87824 */ /* 0x000fe200078e00ff */
[----:B------:R-:W-:Y:S01]  /*1e70*/  @P0 LEA R16, P2, R22, c[0x0][0x1c8], 0x1 ;  /* 0x0000720016100a11 */ /* 0x000fe200078408ff */
[----:B------:R-:W-:Y:S01]  /*1e80*/  @P0 IMAD R0, R6, R9, RZ ;  /* 0x0000000906000224 */ /* 0x000fe200078e02ff */
[----:B------:R-:W-:-:S03]  /*1e90*/  P2R R9, PR, RZ, 0x1 ;  /* 0x00000001ff097803 */ /* 0x000fc60000000000 */
[----:B------:R-:W-:Y:S02]  /*1ea0*/  @P0 IMAD R0, R5, R7, R0 ;  /* 0x0000000705000224 */ /* 0x000fe400078e0200 */
[----:B------:R-:W-:Y:S02]  /*1eb0*/  IMAD.SHL.U32 R5, R21, 0x40, RZ ;  /* 0x0000004015057824 */ /* 0x000fe400078e00ff */
[----:B------:R-:W-:-:S05]  /*1ec0*/  @P0 IMAD.IADD R0, R23, 0x1, R0 ;  /* 0x0000000117000824 */ /* 0x000fca00078e0200 */
[----:B------:R-:W-:Y:S01]  /*1ed0*/  @P0 LEA.HI.X R17, R22, c[0x0][0x1cc], R0, 0x1, P2 ;  /* 0x0000730016110a11 */ /* 0x000fe200010f0c00 */
[----:B------:R-:W-:Y:S02]  /*1ee0*/  IMAD R0, R6, R21, RZ ;  /* 0x0000001506007224 */ /* 0x000fe400078e02ff */
[----:B----4-:R-:W-:-:S04]  /*1ef0*/  IMAD.WIDE.U32 R20, R21, R7, R212 ;  /* 0x0000000715147225 */ /* 0x010fc800078e00d4 */
[----:B------:R-:W-:Y:S01]  /*1f00*/  IMAD R14, R14, R7, R0 ;  /* 0x000000070e0e7224 */ /* 0x000fe200078e0200 */
[----:B------:R-:W-:-:S03]  /*1f10*/  IADD3 R0, -R5, R194, -R13 ;  /* 0x000000c205007210 */ /* 0x000fc60007ffe90d */
[----:B------:R-:W-:Y:S01]  /*1f20*/  IMAD.IADD R14, R21, 0x1, R14 ;  /* 0x00000001150e7824 */ /* 0x000fe200078e020e */
[----:B------:R-:W-:-:S13]  /*1f30*/  ISETP.GE.AND P3, PT, R0, 0x1, PT ;  /* 0x000000010000780c */ /* 0x000fda0003f66270 */
[----:B------:R-:W-:-:S04]  /*1f40*/  @P3 LEA R22, P2, R20, c[0x0][0x1c8], 0x1 ;  /* 0x0000720014163a11 */ /* 0x000fc800078408ff */
[----:B------:R-:W-:Y:S02]  /*1f50*/  @P3 LEA.HI.X R23, R20, c[0x0][0x1cc], R14, 0x1, P2 ;  /* 0x0000730014173a11 */ /* 0x000fe400010f0c0e */
[----:B------:R-:W-:-:S03]  /*1f60*/  ISETP.GT.AND P2, PT, R0, 0x20, PT ;  /* 0x000000200000780c */ /* 0x000fc60003f44270 */
[----:B------:R-:W-:Y:S01]  /*1f70*/  @!PT LDS RZ, [RZ] ;  /* 0x00000000fffff984 */ /* 0x000fe20000000800 */
[----:B------:R-:W-:Y:S01]  /*1f80*/  @!PT LDS RZ, [RZ] ;  /* 0x00000000fffff984 */ /* 0x000fe20000000800 */
[----:B------:R-:W-:Y:S01]  /*1f90*/  @!PT LDS RZ, [RZ] ;  /* 0x00000000fffff984 */ /* 0x000fe20000000800 */
[----:B------:R1:W-:Y:S04]  /*1fa0*/  @P3 LDGSTS.E.BYPASS.LTC128B.128 [R145+0xc100], [R22.64], !P5 ;  /* 0x0c10000016913fae */ /* 0x0003e8000e901d48 */
[----:B------:R1:W-:Y:S04]  /*1fb0*/  @P3 LDGSTS.E.BYPASS.LTC128B.128 [R145+0xe100], [R22.64+0x80], !P4 ;  /* 0x0e10008016913fae */ /* 0x0003e8000e101d48 */
[----:B------:R1:W-:Y:S01]  /*1fc0*/  @P3 LDGSTS.E.BYPASS.LTC128B.128 [R145+0x10100], [R22.64+0x100], !P6 ;  /* 0x1010010016913fae */ /* 0x0003e2000f101d48 */
[----:B------:R-:W-:Y:S02]  /*1fd0*/  ISETP.GE.AND P3, PT, R15, c[0x0][0x1d4], PT ;  /* 0x000075000f007a0c */ /* 0x000fe40003f66270 */
[----:B------:R-:W-:-:S04]  /*1fe0*/  @P2 IADD3 R13, P1, R200, R20, RZ ;  /* 0x00000014c80d2210 */ /* 0x000fc80007f3e0ff */
[----:B------:R-:W-:Y:S01]  /*1ff0*/  @P2 LEA R20, P0, R13, c[0x0][0x1c8], 0x1 ;  /* 0x000072000d142a11 */ /* 0x000fe200078008ff */
[----:B------:R-:W-:Y:S01]  /*2000*/  @P2 IMAD.X R14, R199, 0x1, R14, P1 ;  /* 0x00000001c70e2824 */ /* 0x000fe200008e060e */
[----:B------:R-:W-:-:S04]  /*2010*/  ISETP.GE.AND P1, PT, R10, c[0x0][0x1d4], PT ;  /* 0x000075000a007a0c */ /* 0x000fc80003f26270 */
[----:B------:R-:W-:-:S05]  /*2020*/  @P2 LEA.HI.X R21, R13, c[0x0][0x1cc], R14, 0x1, P0 ;  /* 0x000073000d152a11 */ /* 0x000fca00000f0c0e */
[----:B------:R1:W-:Y:S04]  /*2030*/  @P2 LDGSTS.E.BYPASS.LTC128B.128 [R145+0xd100], [R20.64], !P5 ;  /* 0x0d10000014912fae */ /* 0x0003e8000e901d48 */
[----:B------:R1:W-:Y:S04]  /*2040*/  @P2 LDGSTS.E.BYPASS.LTC128B.128 [R145+0xf100], [R20.64+0x80], !P4 ;  /* 0x0f10008014912fae */ /* 0x0003e8000e101d48 */
[----:B------:R1:W-:Y:S01]  /*2050*/  @P2 LDGSTS.E.BYPASS.LTC128B.128 [R145+0x11100], [R20.64+0x100], !P6 ;  /* 0x1110010014912fae */ /* 0x0003e2000f101d48 */
[C---:B------:R-:W-:Y:S02]  /*2060*/  ISETP.LT.OR P2, PT, R0.reuse, 0x1, P1 ;  /* 0x000000010000780c */ /* 0x040fe40000f41670 */
[C---:B------:R-:W-:Y:S01]  /*2070*/  ISETP.LT.OR P1, PT, R0.reuse, 0x21, P1 ;  /* 0x000000210000780c */ /* 0x040fe20000f21670 */
[----:B------:R-:W0:Y:S10]  /*2080*/  LDGDEPBAR ;  /* 0x00000000000079af */ /* 0x000e340000000000 */
[----:B------:R2:W-:Y:S01]  /*2090*/  LDGSTS.E.BYPASS.LTC128B.128 [R145+0x100], [R18.64], !P2 ;  /* 0x0010000012917fae */ /* 0x0005e2000d101d48 */
[----:B------:R-:W-:-:S02]  /*20a0*/  ISETP.LT.OR P2, PT, R0, 0x1, P3 ;  /* 0x000000010000780c */ /* 0x000fc40001f41670 */
[----:B------:R-:W-:-:S11]  /*20b0*/  ISETP.LT.OR P3, PT, R0, 0x21, P3 ;  /* 0x000000210000780c */ /* 0x000fd60001f61670 */
[----:B------:R2:W-:Y:S01]  /*20c0*/  LDGSTS.E.BYPASS.LTC128B.128 [R145+0x2100], [R18.64+0x80], !P2 ;  /* 0x0210008012917fae */ /* 0x0005e2000d101d48 */
[----:B------:R-:W-:Y:S02]  /*20d0*/  ISETP.GE.AND P2, PT, R11, c[0x0][0x1d4], PT ;  /* 0x000075000b007a0c */ /* 0x000fe40003f46270 */
[----:B------:R-:W-:Y:S02]  /*20e0*/  SHF.L.U64.HI R11, R198, 0x1, R197 ;  /* 0x00000001c60b7819 */ /* 0x000fe400000102c5 */
[C---:B------:R-:W-:Y:S02]  /*20f0*/  ISETP.LT.OR P0, PT, R0.reuse, 0x1, P2 ;  /* 0x000000010000780c */ /* 0x040fe40001701670 */
[----:B------:R-:W-:Y:S01]  /*2100*/  ISETP.LT.OR P2, PT, R0, 0x21, P2 ;  /* 0x000000210000780c */ /* 0x000fe20001741670 */
[----:B------:R-:W-:-:S04]  /*2110*/  IMAD R0, R85, 0x400, R4 ;  /* 0x0000040055007824 */ /* 0x000fc800078e0204 */
[C---:B------:R-:W-:Y:S01]  /*2120*/  IMAD.SHL.U32 R72, R0.reuse, 0x2, RZ ;  /* 0x0000000200487824 */ /* 0x040fe200078e00ff */
[----:B------:R-:W-:-:S05]  /*2130*/  LEA R190, R0, 0x18100, 0x1 ;  /* 0x0001810000be7811 */ /* 0x000fca00078e08ff */
[----:B------:R2:W-:Y:S01]  /*2140*/  LDGSTS.E.BYPASS.LTC128B.128 [R145+0x4100], [R18.64+0x100], !P0 ;  /* 0x0410010012917fae */ /* 0x0005e2000c101d48 */
[----:B------:R-:W-:Y:S01]  /*2150*/  IADD3 R12, P0, R77, R18, RZ ;  /* 0x000000124d0c7210 */ /* 0x000fe20007f1e0ff */
[----:B------:R-:W-:Y:S02]  /*2160*/  IMAD.IADD R186, R190, 0x1, R187 ;  /* 0x00000001beba7824 */ /* 0x000fe400078e02bb */
[----:B------:R-:W-:Y:S02]  /*2170*/  IMAD R185, R3, 0x2, R190 ;  /* 0x0000000203b97824 */ /* 0x000fe400078e02be */
[----:B------:R-:W-:Y:S01]  /*2180*/  IMAD.X R13, R11, 0x1, R19, P0 ;  /* 0x000000010b0d7824 */ /* 0x000fe200000e0613 */
[----:B------:R-:W-:Y:S01]  /*2190*/  ISETP.NE.AND P0, PT, R9, RZ, PT ;  /* 0x000000ff0900720c */ /* 0x000fe20003f05270 */
[----:B------:R-:W-:-:S03]  /*21a0*/  IMAD R184, R3, 0x2, R186 ;  /* 0x0000000203b87824 */ /* 0x000fc600078e02ba */
[----:B------:R3:W-:Y:S01]  /*21b0*/  LDGSTS.E.BYPASS.LTC128B.128 [R145+0x1100], [R12.64], !P1 ;  /* 0x011000000c917fae */ /* 0x0007e2000c901d48 */
[----:B------:R-:W-:-:S03]  /*21c0*/  ISETP.NE.AND P1, PT, R8, RZ, PT ;  /* 0x000000ff0800720c */ /* 0x000fc60003f25270 */
[----:B------:R3:W-:Y:S01]  /*21d0*/  LDGSTS.E.BYPASS.LTC128B.128 [R145+0x3100], [R12.64+0x80], !P3 ;  /* 0x031000800c917fae */ /* 0x0007e2000d901d48 */
[----:B------:R-:W-:Y:S02]  /*21e0*/  SEL R192, R192, 0xffffffc0, !P1 ;  /* 0xffffffc0c0c07807 */ /* 0x000fe40004800000 */
[----:B------:R-:W-:Y:S01]  /*21f0*/  LOP3.LUT P3, RZ, R218, 0x2, RZ, 0xc0, !PT ;  /* 0x00000002daff7812 */ /* 0x000fe2000786c0ff */
[----:B------:R3:W-:Y:S01]  /*2200*/  LDGSTS.E.BYPASS.LTC128B.128 [R145+0x5100], [R12.64+0x100], !P2 ;  /* 0x051001000c917fae */ /* 0x0007e2000d101d48 */
[----:B------:R-:W-:Y:S01]  /*2210*/  @P0 IADD3 R76, P1, R77, R52, RZ ;  /* 0x000000344d4c0210 */ /* 0x000fe20007f3e0ff */
[----:B------:R-:W-:Y:S01]  /*2220*/  IMAD.IADD R2, R188, 0x1, R192 ;  /* 0x00000001bc027824 */ /* 0x000fe200078e02c0 */
[----:B------:R-:W-:Y:S01]  /*2230*/  SEL R189, R189, 0xffffffe0, !P3 ;  /* 0xffffffe0bdbd7807 */ /* 0x000fe20005800000 */
[----:B------:R-:W0:Y:S01]  /*2240*/  LDGDEPBAR ;  /* 0x00000000000079af */ /* 0x000e220000000000 */
[----:B------:R-:W-:Y:S01]  /*2250*/  ISETP.NE.AND P3, PT, R196, 0x1, PT ;  /* 0x00000001c400780c */ /* 0x000fe20003f65270 */
[----:B------:R-:W-:Y:S01]  /*2260*/  @P0 IMAD.X R77, R11, 0x1, R53, P1 ;  /* 0x000000010b4d0824 */ /* 0x000fe200008e0635 */
[----:B------:R-:W-:Y:S01]  /*2270*/  @P0 LEA R8, P1, R200, R16, 0x1 ;  /* 0x00000010c8080211 */ /* 0x000fe200078208ff */
[----:B------:R2:W-:Y:S01]  /*2280*/  @P0 LDGSTS.E.BYPASS.LTC128B.128 [R145+0x12100], [R16.64], !P5 ;  /* 0x1210000010910fae */ /* 0x0005e2000e901d48 */
[----:B------:R-:W-:-:S02]  /*2290*/  IMAD.IADD R89, R188, 0x1, R189 ;  /* 0x00000001bc597824 */ /* 0x000fc400078e02bd */
[----:B------:R-:W-:Y:S01]  /*22a0*/  @P0 LEA.HI.X R9, R200, R17, R199, 0x1, P1 ;  /* 0x00000011c8090211 */ /* 0x000fe200008f0cc7 */
[----:B------:R2:W-:Y:S01]  /*22b0*/  @P0 LDGSTS.E.BYPASS.LTC128B.128 [R145+0x14100], [R16.64+0x80], !P4 ;  /* 0x1410008010910fae */ /* 0x0005e2000e101d48 */
[----:B------:R-:W-:-:S03]  /*22c0*/  IMAD.IADD R0, R192, 0x1, R89 ;  /* 0x00000001c0007824 */ /* 0x000fc600078e0259 */
[----:B------:R2:W-:Y:S04]  /*22d0*/  @P0 LDGSTS.E.BYPASS.LTC128B.128 [R145+0x16100], [R16.64+0x100], !P6 ;  /* 0x1610010010910fae */ /* 0x0005e8000f101d48 */
[----:B------:R4:W-:Y:S04]  /*22e0*/  @P0 LDGSTS.E.BYPASS.LTC128B.128 [R145+0x13100], [R8.64], !P5 ;  /* 0x1310000008910fae */ /* 0x0009e8000e901d48 */
[----:B------:R4:W-:Y:S04]  /*22f0*/  @P0 LDGSTS.E.BYPASS.LTC128B.128 [R145+0x15100], [R8.64+0x80], !P4 ;  /* 0x1510008008910fae */ /* 0x0009e8000e101d48 */
[----:B------:R4:W-:Y:S04]  /*2300*/  @P0 LDGSTS.E.BYPASS.LTC128B.128 [R145+0x17100], [R8.64+0x100], !P6 ;  /* 0x1710010008910fae */ /* 0x0009e8000f101d48 */
[----:B------:R-:W0:Y:S01]  /*2310*/  LDGDEPBAR ;  /* 0x00000000000079af */ /* 0x000e220000000000 */
[----:B------:R-:W-:-:S04]  /*2320*/  DEPBAR.LE SB0, 0x3 ;  /* 0x000080c00000791a */ /* 0x000fc80000000000 */
[----:B------:R-:W-:-:S04]  /*2330*/  DEPBAR.LE SB0, 0x2 ;  /* 0x000080800000791a */ /* 0x000fc80000000000 */
[----:B------:R-:W-:Y:S06]  /*2340*/  BAR.SYNC.DEFER_BLOCKING 0x0 ;  /* 0x0000000000007b1d */ /* 0x000fec0000010000 */
[----:B------:R-:W-:Y:S04]  /*2350*/  LDSM.16.M88.4 R72, [R72+0x18100] ;  /* 0x018100004848783b */ /* 0x000fe80000000200 */
[----:B------:R-:W5:Y:S04]  /*2360*/  LDSM.16.M88.4 R36, [R188+0xc900] ;  /* 0x00c90000bc24783b */ /* 0x000f680000000200 */
[----:B------:R-:W5:Y:S04]  /*2370*/  LDSM.16.M88.4 R28, [R188+0xd100] ;  /* 0x00d10000bc1c783b */ /* 0x000f680000000200 */
[----:B------:R-:W5:Y:S04]  /*2380*/  LDSM.16.M88.4 R44, [R188+0xc100] ;  /* 0x00c10000bc2c783b */ /* 0x000f680000000200 */
[----:B-1----:R-:W1:Y:S04]  /*2390*/  LDSM.16.M88.4 R20, [R188+0xd900] ;  /* 0x00d90000bc14783b */ /* 0x002e680000000200 */
[----:B------:R-:W-:Y:S04]  /*23a0*/  LDSM.16.M88.4 R64, [R186] ;  /* 0x00000000ba40783b */ /* 0x000fe80000000200 */
[----:B----4-:R-:W4:Y:S04]  /*23b0*/  LDSM.16.M88.4 R8, [R89+0xc900] ;  /* 0x00c900005908783b */ /* 0x010f280000000200 */
[----:B---3--:R-:W3:Y:S04]  /*23c0*/  LDSM.16.M88.4 R12, [R89+0xd100] ;  /* 0x00d10000590c783b */ /* 0x008ee80000000200 */
[----:B--2---:R-:W2:Y:S04]  /*23d0*/  LDSM.16.M88.4 R16, [R89+0xc100] ;  /* 0x00c100005910783b */ /* 0x004ea80000000200 */
[----:B------:R-:W1:Y:S04]  /*23e0*/  LDSM.16.M88.4 R68, [R89+0xd900] ;  /* 0x00d900005944783b */ /* 0x000e680000000200 */
[----:B------:R-:W-:Y:S01]  /*23f0*/  @!PT LDS RZ, [RZ] ;  /* 0x00000000fffff984 */ /* 0x000fe20000000800 */
[----:B------:R-:W-:Y:S01]  /*2400*/  @!PT LDS RZ, [RZ] ;  /* 0x00000000fffff984 */ /* 0x000fe20000000800 */
[----:B------:R-:W-:Y:S01]  /*2410*/  @!PT LDS RZ, [RZ] ;  /* 0x00000000fffff984 */ /* 0x000fe20000000800 */
[----:B------:R1:W-:Y:S01]  /*2420*/  @P0 LDGSTS.E.BYPASS.LTC128B.128 [R145+0x6100], [R52.64], !P5 ;  /* 0x0610000034910fae */ /* 0x0003e2000e901d48 */
[C---:B-----5:R-:W-:Y:S03]  /*2430*/  HMMA.16816.F32 R40, R72.reuse, R36, RZ ;  /* 0x000000244828723c */ /* 0x060fe600000018ff */
[----:B------:R1:W-:Y:S04]  /*2440*/  @P0 LDGSTS.E.BYPASS.LTC128B.128 [R145+0x8100], [R52.64+0x80], !P4 ;  /* 0x0810008034910fae */ /* 0x0003e8000e101d48 */
[----:B------:R1:W-:Y:S01]  /*2450*/  @P0 LDGSTS.E.BYPASS.LTC128B.128 [R145+0xa100], [R52.64+0x100], !P6 ;  /* 0x0a10010034910fae */ /* 0x0003e2000f101d48 */
[C---:B------:R-:W-:Y:S03]  /*2460*/  HMMA.16816.F32 R36, R72.reuse, R38, RZ ;  /* 0x000000264824723c */ /* 0x040fe600000018ff */
[----:B------:R5:W-:Y:S04]  /*2470*/  @P0 LDGSTS.E.BYPASS.LTC128B.128 [R145+0x7100], [R76.64], !P5 ;  /* 0x071000004c910fae */ /* 0x000be8000e901d48 */
[----:B------:R5:W-:Y:S01]  /*2480*/  @P0 LDGSTS.E.BYPASS.LTC128B.128 [R145+0x9100], [R76.64+0x80], !P4 ;  /* 0x091000804c910fae */ /* 0x000be2000e101d48 */
[C---:B------:R-:W-:Y:S03]  /*2490*/  HMMA.16816.F32 R32, R72.reuse, R28, RZ ;  /* 0x0000001c4820723c */ /* 0x040fe600000018ff */
[----:B------:R5:W-:Y:S04]  /*24a0*/  @P0 LDGSTS.E.BYPASS.LTC128B.128 [R145+0xb100], [R76.64+0x100], !P6 ;  /* 0x0b1001004c910fae */ /* 0x000be8000f101d48 */
[----:B------:R-:W-:Y:S01]  /*24b0*/  LDSM.16.M88.4 R56, [R2+0xc900] ;  /* 0x00c900000238783b */ /* 0x000fe20000000200 */
[C---:B------:R-:W-:Y:S03]  /*24c0*/  HMMA.16816.F32 R28, R72.reuse, R30, RZ ;  /* 0x0000001e481c723c */ /* 0x040fe600000018ff */
[----:B------:R-:W-:Y:S04]  /*24d0*/  LDSM.16.M88.4 R60, [R2+0xc100] ;  /* 0x00c10000023c783b */ /* 0x000fe80000000200 */
[----:B------:R-:W-:Y:S01]  /*24e0*/  LDSM.16.M88.4 R80, [R0+0xd900] ;  /* 0x00d900000050783b */ /* 0x000fe20000000200 */
[C---:B------:R-:W-:Y:S03]  /*24f0*/  HMMA.16816.F32 R48, R72.reuse, R44, RZ ;  /* 0x0000002c4830723c */ /* 0x040fe600000018ff */
[----:B-1----:R-:W-:Y:S04]  /*2500*/  LDSM.16.M88.4 R52, [R2+0xd900] ;  /* 0x00d900000234783b */ /* 0x002fe80000000200 */
[----:B------:R-:W0:Y:S01]  /*2510*/  LDGDEPBAR ;  /* 0x00000000000079af */ /* 0x000e220000000000 */
[C---:B------:R-:W-:Y:S03]  /*2520*/  HMMA.16816.F32 R44, R72.reuse, R46, RZ ;  /* 0x0000002e482c723c */ /* 0x040fe600000018ff */
[----:B-----5:R-:W-:Y:S05]  /*2530*/  LDSM.16.M88.4 R76, [R184] ;  /* 0x00000000b84c783b */ /* 0x020fea0000000200 */
[C---:B------:R-:W-:Y:S08]  /*2540*/  HMMA.16816.F32 R24, R72.reuse, R20, RZ ;  /* 0x000000144818723c */ /* 0x040ff000000018ff */
[----:B------:R-:W-:Y:S01]  /*2550*/  HMMA.16816.F32 R72, R72, R22, RZ ;  /* 0x000000164848723c */ /* 0x000fe200000018ff */
[----:B------:R-:W-:Y:S07]  /*2560*/  LDSM.16.M88.4 R20, [R185] ;  /* 0x00000000b914783b */ /* 0x000fee0000000200 */
[C---:B----4-:R-:W-:Y:S08]  /*2570*/  HMMA.16816.F32 R40, R64.reuse, R8, R40 ;  /* 0x000000084028723c */ /* 0x050ff00000001828 */
[C---:B------:R-:W-:Y:S01]  /*2580*/  HMMA.16816.F32 R36, R64.reuse, R10, R36 ;  /* 0x0000000a4024723c */ /* 0x040fe20000001824 */
[----:B------:R-:W1:Y:S07]  /*2590*/  LDSM.16.M88.4 R8, [R2+0xd100] ;  /* 0x00d100000208783b */ /* 0x000e6e0000000200 */
[C---:B---3--:R-:W-:Y:S08]  /*25a0*/  HMMA.16816.F32 R32, R64.reuse, R12, R32 ;  /* 0x0000000c4020723c */ /* 0x048ff00000001820 */
[C---:B------:R-:W-:Y:S01]  /*25b0*/  HMMA.16816.F32 R28, R64.reuse, R14, R28 ;  /* 0x0000000e401c723c */ /* 0x040fe2000000181c */
[----:B------:R-:W3:Y:S07]  /*25c0*/  LDSM.16.M88.4 R12, [R0+0xc900] ;  /* 0x00c90000000c783b */ /* 0x000eee0000000200 */
[C---:B--2---:R-:W-:Y:S08]  /*25d0*/  HMMA.16816.F32 R48, R64.reuse, R16, R48 ;  /* 0x000000104030723c */ /* 0x044ff00000001830 */
[C---:B------:R-:W-:Y:S01]  /*25e0*/  HMMA.16816.F32 R44, R64.reuse, R18, R44 ;  /* 0x00000012402c723c */ /* 0x040fe2000000182c */
[----:B------:R-:W2:Y:S07]  /*25f0*/  LDSM.16.M88.4 R16, [R0+0xc100] ;  /* 0x00c100000010783b */ /* 0x000eae0000000200 */
[----:B------:R-:W-:Y:S08]  /*2600*/  HMMA.16816.F32 R24, R64, R68, R24 ;  /* 0x000000444018723c */ /* 0x000ff00000001818 */
[C---:B-1----:R-:W-:Y:S08]  /*2610*/  HMMA.16816.F32 R32, R20.reuse, R8, R32 ;  /* 0x000000081420723c */ /* 0x042ff00000001820 */
[----:B------:R-:W-:Y:S01]  /*2620*/  HMMA.16816.F32 R28, R20, R10, R28 ;  /* 0x0000000a141c723c */ /* 0x000fe2000000181c */
[----:B------:R-:W1:Y:S07]  /*2630*/  LDSM.16.M88.4 R8, [R0+0xd100] ;  /* 0x00d100000008783b */ /* 0x000e6e0000000200 */
[----:B------:R-:W-:Y:S01]  /*2640*/  HMMA.16816.F32 R72, R64, R70, R72 ;  /* 0x000000464048723c */ /* 0x000fe20000001848 */
[----:B------:R-:W-:Y:S04]  /*2650*/  LDSM.16.M88.4 R68, [R190+0x4000] ;  /* 0x00400000be44783b */ /* 0x000fe80000000200 */
[----:B------:R-:W-:Y:S03]  /*2660*/  LDSM.16.M88.4 R64, [R188+0xe100] ;  /* 0x00e10000bc40783b */ /* 0x000fe60000000200 */
[C---:B------:R-:W-:Y:S08]  /*2670*/  HMMA.16816.F32 R40, R20.reuse, R56, R40 ;  /* 0x000000381428723c */ /* 0x040ff00000001828 */
[C---:B------:R-:W-:Y:S01]  /*2680*/  HMMA.16816.F32 R36, R20.reuse, R58, R36 ;  /* 0x0000003a1424723c */ /* 0x040fe20000001824 */
[----:B------:R-:W-:Y:S07]  /*2690*/  LDSM.16.M88.4 R56, [R188+0xf100] ;  /* 0x00f10000bc38783b */ /* 0x000fee0000000200 */
[C---:B------:R-:W-:Y:S08]  /*26a0*/  HMMA.16816.F32 R48, R20.reuse, R60, R48 ;  /* 0x0000003c1430723c */ /* 0x040ff00000001830 */
[C---:B------:R-:W-:Y:S01]  /*26b0*/  HMMA.16816.F32 R44, R20.reuse, R62, R44 ;  /* 0x0000003e142c723c */ /* 0x040fe2000000182c */
[----:B------:R-:W4:Y:S07]  /*26c0*/  LDSM.16.M88.4 R60, [R188+0xe900] ;  /* 0x00e90000bc3c783b */ /* 0x000f2e0000000200 */
[C---:B------:R-:W-:Y:S08]  /*26d0*/  HMMA.16816.F32 R24, R20.reuse, R52, R24 ;  /* 0x000000341418723c */ /* 0x040ff00000001818 */
[----:B------:R-:W-:Y:S01]  /*26e0*/  HMMA.16816.F32 R72, R20, R54, R72 ;  /* 0x000000361448723c */ /* 0x000fe20000001848 */
[----:B------:R-:W5:Y:S04]  /*26f0*/  LDSM.16.M88.4 R52, [R188+0xf900] ;  /* 0x00f90000bc34783b */ /* 0x000f680000000200 */
[----:B------:R-:W-:Y:S03]  /*2700*/  LDSM.16.M88.4 R20, [R186+0x4000] ;  /* 0x00400000ba14783b */ /* 0x000fe60000000200 */
[C---:B---3--:R-:W-:Y:S08]  /*2710*/  HMMA.16816.F32 R40, R76.reuse, R12, R40 ;  /* 0x0000000c4c28723c */ /* 0x048ff00000001828 */
[C---:B------:R-:W-:Y:S01]  /*2720*/  HMMA.16816.F32 R36, R76.reuse, R14, R36 ;  /* 0x0000000e4c24723c */ /* 0x040fe20000001824 */
[----:B------:R-:W3:Y:S07]  /*2730*/  LDSM.16.M88.4 R12, [R89+0xe900] ;  /* 0x00e90000590c783b */ /* 0x000eee0000000200 */
[C---:B--2---:R-:W-:Y:S08]  /*2740*/  HMMA.16816.F32 R48, R76.reuse, R16, R48 ;  /* 0x000000104c30723c */ /* 0x044ff00000001830 */
[C---:B------:R-:W-:Y:S01]  /*2750*/  HMMA.16816.F32 R44, R76.reuse, R18, R44 ;  /* 0x000000124c2c723c */ /* 0x040fe2000000182c */
[----:B------:R-:W2:Y:S07]  /*2760*/  LDSM.16.M88.4 R16, [R89+0xe100] ;  /* 0x00e100005910783b */ /* 0x000eae0000000200 */
[C---:B-1----:R-:W-:Y:S08]  /*2770*/  HMMA.16816.F32 R32, R76.reuse, R8, R32 ;  /* 0x000000084c20723c */ /* 0x042ff00000001820 */
[C---:B------:R-:W-:Y:S01]  /*2780*/  HMMA.16816.F32 R28, R76.reuse, R10, R28 ;  /* 0x0000000a4c1c723c */ /* 0x040fe2000000181c */
[----:B------:R-:W1:Y:S07]  /*2790*/  LDSM.16.M88.4 R8, [R89+0xf100] ;  /* 0x00f100005908783b */ /* 0x000e6e0000000200 */
[----:B------:R-:W-:Y:S08]  /*27a0*/  HMMA.16816.F32 R24, R76, R80, R24 ;  /* 0x000000504c18723c */ /* 0x000ff00000001818 */
[C---:B----4-:R-:W-:Y:S08]  /*27b0*/  HMMA.16816.F32 R40, R68.reuse, R60, R40 ;  /* 0x0000003c4428723c */ /* 0x050ff00000001828 */
        /* <DEDUP_REMOVED lines=8> */
[----:B------:R-:W4:Y:S07]  /*2840*/  LDSM.16.M88.4 R56, [R89+0xf900] ;  /* 0x00f900005938783b */ /* 0x000f2e0000000200 */
[----:B-----5:R-:W-:Y:S01]  /*2850*/  HMMA.16816.F32 R64, R68, R52, R24 ;  /* 0x000000344440723c */ /* 0x020fe20000001818 */
[----:B------:R-:W5:Y:S07]  /*2860*/  LDSM.16.M88.4 R24, [R2+0xe100] ;  /* 0x00e100000218783b */ /* 0x000f6e0000000200 */
[C---:B---3--:R-:W-:Y:S08]  /*2870*/  HMMA.16816.F32 R40, R20.reuse, R12, R40 ;  /* 0x0000000c1428723c */ /* 0x048ff00000001828 */
[----:B------:R-:W-:Y:S01]  /*2880*/  HMMA.16816.F32 R36, R20, R14, R36 ;  /* 0x0000000e1424723c */ /* 0x000fe20000001824 */
[----:B------:R-:W3:Y:S07]  /*2890*/  LDSM.16.M88.4 R12, [R2+0xe900] ;  /* 0x00e90000020c783b */ /* 0x000eee0000000200 */
[----:B------:R-:W-:Y:S01]  /*28a0*/  HMMA.16816.F32 R72, R68, R54, R72 ;  /* 0x000000364448723c */ /* 0x000fe20000001848 */
[----:B------:R-:W3:Y:S07]  /*28b0*/  LDSM.16.M88.4 R52, [R2+0xf100] ;  /* 0x00f100000234783b */ /* 0x000eee0000000200 */
[C---:B--2---:R-:W-:Y:S08]  /*28c0*/  HMMA.16816.F32 R48, R20.reuse, R16, R48 ;  /* 0x000000101430723c */ /* 0x044ff00000001830 */
[C---:B------:R-:W-:Y:S01]  /*28d0*/  HMMA.16816.F32 R44, R20.reuse, R18, R44 ;  /* 0x00000012142c723c */ /* 0x040fe2000000182c */
[----:B------:R-:W2:Y:S07]  /*28e0*/  LDSM.16.M88.4 R16, [R2+0xf900] ;  /* 0x00f900000210783b */ /* 0x000eae0000000200 */
[C---:B-1----:R-:W-:Y:S08]  /*28f0*/  HMMA.16816.F32 R32, R20.reuse, R8, R32 ;  /* 0x000000081420723c */ /* 0x042ff00000001820 */
[C---:B------:R-:W-:Y:S01]  /*2900*/  HMMA.16816.F32 R68, R20.reuse, R10, R28 ;  /* 0x0000000a1444723c */ /* 0x040fe2000000181c */
[----:B------:R-:W-:Y:S04]  /*2910*/  LDSM.16.M88.4 R28, [R184+0x4000] ;  /* 0x00400000b81c783b */ /* 0x000fe80000000200 */
[----:B------:R-:W1:Y:S03]  /*2920*/  LDSM.16.M88.4 R8, [R0+0xe100] ;  /* 0x00e100000008783b */ /* 0x000e660000000200 */
[C---:B----4-:R-:W-:Y:S08]  /*2930*/  HMMA.16816.F32 R64, R20.reuse, R56, R64 ;  /* 0x000000381440723c */ /* 0x050ff00000001840 */
[----:B------:R-:W-:Y:S01]  /*2940*/  HMMA.16816.F32 R72, R20, R58, R72 ;  /* 0x0000003a1448723c */ /* 0x000fe20000001848 */
[----:B------:R-:W4:Y:S04]  /*2950*/  LDSM.16.M88.4 R56, [R0+0xe900] ;  /* 0x00e900000038783b */ /* 0x000f280000000200 */
[----:B------:R-:W1:Y:S03]  /*2960*/  LDSM.16.M88.4 R20, [R0+0xf100] ;  /* 0x00f100000014783b */ /* 0x000e660000000200 */
[C---:B-----5:R-:W-:Y:S08]  /*2970*/  HMMA.16816.F32 R48, R60.reuse, R24, R48 ;  /* 0x000000183c30723c */ /* 0x060ff00000001830 */
        /* <DEDUP_REMOVED lines=8> */
[C---:B--2---:R-:W-:Y:S08]  /*2a00*/  HMMA.16816.F32 R64, R60.reuse, R16, R64 ;  /* 0x000000103c40723c */ /* 0x044ff00000001840 */
[----:B------:R-:W-:Y:S01]  /*2a10*/  HMMA.16816.F32 R72, R60, R18, R72 ;  /* 0x000000123c48723c */ /* 0x000fe20000001848 */
[----:B------:R-:W2:Y:S04]  /*2a20*/  LDSM.16.M88.4 R16, [R188+0x10100] ;  /* 0x01010000bc10783b */ /* 0x000ea80000000200 */
[----:B------:R-:W-:Y:S03]  /*2a30*/  LDSM.16.M88.4 R60, [R89+0x10900] ;  /* 0x01090000593c783b */ /* 0x000fe60000000200 */
[C---:B-1----:R-:W-:Y:S08]  /*2a40*/  HMMA.16816.F32 R48, R28.reuse, R8, R48 ;  /* 0x000000081c30723c */ /* 0x042ff00000001830 */
[C---:B------:R-:W-:Y:S01]  /*2a50*/  HMMA.16816.F32 R44, R28.reuse, R10, R44 ;  /* 0x0000000a1c2c723c */ /* 0x040fe2000000182c */
[----:B------:R-:W1:Y:S07]  /*2a60*/  LDSM.16.M88.4 R8, [R188+0x10900] ;  /* 0x01090000bc08783b */ /* 0x000e6e0000000200 */
[C---:B----4-:R-:W-:Y:S08]  /*2a70*/  HMMA.16816.F32 R40, R28.reuse, R56, R40 ;  /* 0x000000381c28723c */ /* 0x050ff00000001828 */
[C---:B------:R-:W-:Y:S01]  /*2a80*/  HMMA.16816.F32 R36, R28.reuse, R58, R36 ;  /* 0x0000003a1c24723c */ /* 0x040fe20000001824 */
[----:B------:R-:W-:Y:S07]  /*2a90*/  LDSM.16.M88.4 R56, [R186+0x8000] ;  /* 0x00800000ba38783b */ /* 0x000fee0000000200 */
[C---:B------:R-:W-:Y:S08]  /*2aa0*/  HMMA.16816.F32 R32, R28.reuse, R20, R32 ;  /* 0x000000141c20723c */ /* 0x040ff00000001820 */
[C---:B------:R-:W-:Y:S01]  /*2ab0*/  HMMA.16816.F32 R68, R28.reuse, R22, R68 ;  /* 0x000000161c44723c */ /* 0x040fe20000001844 */
[----:B------:R-:W4:Y:S07]  /*2ac0*/  LDSM.16.M88.4 R20, [R89+0x10100] ;  /* 0x010100005914783b */ /* 0x000f2e0000000200 */
[C---:B---3--:R-:W-:Y:S08]  /*2ad0*/  HMMA.16816.F32 R64, R28.reuse, R12, R64 ;  /* 0x0000000c1c40723c */ /* 0x048ff00000001840 */
[----:B------:R-:W-:Y:S01]  /*2ae0*/  HMMA.16816.F32 R72, R28, R14, R72 ;  /* 0x0000000e1c48723c */ /* 0x000fe20000001848 */
[----:B------:R-:W3:Y:S04]  /*2af0*/  LDSM.16.M88.4 R12, [R188+0x11900] ;  /* 0x01190000bc0c783b */ /* 0x000ee80000000200 */
[----:B------:R-:W-:Y:S03]  /*2b00*/  LDSM.16.M88.4 R28, [R89+0x11100] ;  /* 0x01110000591c783b */ /* 0x000fe60000000200 */
[C---:B--2---:R-:W-:Y:S08]  /*2b10*/  HMMA.16816.F32 R48, R24.reuse, R16, R48 ;  /* 0x000000101830723c */ /* 0x044ff00000001830 */
[C---:B------:R-:W-:Y:S01]  /*2b20*/  HMMA.16816.F32 R44, R24.reuse, R18, R44 ;  /* 0x00000012182c723c */ /* 0x040fe2000000182c */
[----:B------:R-:W-:Y:S07]  /*2b30*/  LDSM.16.M88.4 R16, [R185+0x8000] ;  /* 0x00800000b910783b */ /* 0x000fee0000000200 */
[C---:B-1----:R-:W-:Y:S08]  /*2b40*/  HMMA.16816.F32 R40, R24.reuse, R8, R40 ;  /* 0x000000081828723c */ /* 0x042ff00000001828 */
[----:B------:R-:W-:Y:S01]  /*2b50*/  HMMA.16816.F32 R36, R24, R10, R36 ;  /* 0x0000000a1824723c */ /* 0x000fe20000001824 */
[----:B------:R-:W1:Y:S07]  /*2b60*/  LDSM.16.M88.4 R8, [R2+0x10100] ;  /* 0x010100000208783b */ /* 0x000e6e0000000200 */
[C---:B----4-:R-:W-:Y:S08]  /*2b70*/  HMMA.16816.F32 R48, R56.reuse, R20, R48 ;  /* 0x000000143830723c */ /* 0x050ff00000001830 */
[----:B------:R-:W-:Y:S01]  /*2b80*/  HMMA.16816.F32 R44, R56, R22, R44 ;  /* 0x00000016382c723c */ /* 0x000fe2000000182c */
[----:B------:R-:W-:Y:S07]  /*2b90*/  LDSM.16.M88.4 R20, [R2+0x10900] ;  /* 0x010900000214783b */ /* 0x000fee0000000200 */
[C---:B------:R-:W-:Y:S08]  /*2ba0*/  HMMA.16816.F32 R32, R24.reuse, R52, R32 ;  /* 0x000000341820723c */ /* 0x040ff00000001820 */
[C---:B------:R-:W-:Y:S01]  /*2bb0*/  HMMA.16816.F32 R68, R24.reuse, R54, R68 ;  /* 0x000000361844723c */ /* 0x040fe20000001844 */
[----:B------:R-:W-:Y:S07]  /*2bc0*/  LDSM.16.M88.4 R52, [R2+0x11100] ;  /* 0x011100000234783b */ /* 0x000fee0000000200 */
[C---:B---3--:R-:W-:Y:S08]  /*2bd0*/  HMMA.16816.F32 R64, R24.reuse, R12, R64 ;  /* 0x0000000c1840723c */ /* 0x048ff00000001840 */
[----:B------:R-:W-:Y:S01]  /*2be0*/  HMMA.16816.F32 R72, R24, R14, R72 ;  /* 0x0000000e1848723c */ /* 0x000fe20000001848 */
[----:B------:R-:W-:Y:S04]  /*2bf0*/  LDSM.16.M88.4 R24, [R184+0x8000] ;  /* 0x00800000b818783b */ /* 0x000fe80000000200 */
[----:B------:R-:W2:Y:S03]  /*2c00*/  LDSM.16.M88.4 R12, [R0+0x10100] ;  /* 0x01010000000c783b */ /* 0x000ea60000000200 */
[C---:B-1----:R-:W-:Y:S08]  /*2c10*/  HMMA.16816.F32 R48, R16.reuse, R8, R48 ;  /* 0x000000081030723c */ /* 0x042ff00000001830 */
[----:B------:R-:W-:Y:S01]  /*2c20*/  HMMA.16816.F32 R44, R16, R10, R44 ;  /* 0x0000000a102c723c */ /* 0x000fe2000000182c */
[----:B------:R-:W1:Y:S07]  /*2c30*/  LDSM.16.M88.4 R8, [R0+0x11100] ;  /* 0x011100000008783b */ /* 0x000e6e0000000200 */
[C---:B------:R-:W-:Y:S08]  /*2c40*/  HMMA.16816.F32 R32, R56.reuse, R28, R32 ;  /* 0x0000001c3820723c */ /* 0x040ff00000001820 */
[C---:B------:R-:W-:Y:S01]  /*2c50*/  HMMA.16816.F32 R68, R56.reuse, R30, R68 ;  /* 0x0000001e3844723c */ /* 0x040fe20000001844 */
[----:B------:R-:W-:Y:S07]  /*2c60*/  LDSM.16.M88.4 R28, [R0+0x10900] ;  /* 0x01090000001c783b */ /* 0x000fee0000000200 */
[----:B------:R-:W-:Y:S08]  /*2c70*/  HMMA.16816.F32 R40, R56, R60, R40 ;  /* 0x0000003c3828723c */ /* 0x000ff00000001828 */
[C---:B--2---:R-:W-:Y:S08]  /*2c80*/  HMMA.16816.F32 R48, R24.reuse, R12, R48 ;  /* 0x0000000c1830723c */ /* 0x044ff00000001830 */
[----:B------:R-:W-:Y:S01]  /*2c90*/  HMMA.16816.F32 R44, R24, R14, R44 ;  /* 0x0000000e182c723c */ /* 0x000fe2000000182c */
[----:B------:R2:W3:Y:S07]  /*2ca0*/  LDSM.16.M88.4 R12, [R2+0x11900] ;  /* 0x01190000020c783b */ /* 0x0004ee0000000200 */
[----:B------:R-:W-:Y:S08]  /*2cb0*/  HMMA.16816.F32 R36, R56, R62, R36 ;  /* 0x0000003e3824723c */ /* 0x000ff00000001824 */
[----:B------:R-:W-:Y:S01]  /*2cc0*/  HMMA.16816.F32 R32, R16, R52, R32 ;  /* 0x000000341020723c */ /* 0x000fe20000001820 */
[----:B------:R-:W-:-:S06]  /*2cd0*/  FMUL.FTZ R48, R48, c[0x0][0x320] ;  /* 0x0000c80030307a20 */ /* 0x000fcc0000410000 */
[----:B------:R-:W4:Y:S01]  /*2ce0*/  MUFU.TANH R48, R48 ;  /* 0x0000003000307308 */ /* 0x000f220000002400 */
[----:B------:R-:W-:Y:S01]  /*2cf0*/  HMMA.16816.F32 R72, R56, R78, R72 ;  /* 0x0000004e3848723c */ /* 0x000fe20000001848 */
[----:B------:R-:W-:-:S06]  /*2d00*/  FMUL.FTZ R44, R44, c[0x0][0x320] ;  /* 0x0000c8002c2c7a20 */ /* 0x000fcc0000410000 */
[----:B--2---:R2:W1:Y:S01]  /*2d10*/  MUFU.TANH R2, R44 ;  /* 0x0000002c00027308 */ /* 0x0044620000002400 */
[----:B------:R-:W-:Y:S08]  /*2d20*/  HMMA.16816.F32 R64, R56, R76, R64 ;  /* 0x0000004c3840723c */ /* 0x000ff00000001840 */
[C---:B------:R-:W-:Y:S08]  /*2d30*/  HMMA.16816.F32 R68, R16.reuse, R54, R68 ;  /* 0x000000361044723c */ /* 0x040ff00000001844 */
[C---:B------:R-:W-:Y:S08]  /*2d40*/  HMMA.16816.F32 R40, R16.reuse, R20, R40 ;  /* 0x000000141028723c */ /* 0x040ff00000001828 */
[----:B------:R-:W-:Y:S01]  /*2d50*/  HMMA.16816.F32 R36, R16, R22, R36 ;  /* 0x000000161024723c */ /* 0x000fe20000001824 */
[----:B------:R-:W5:Y:S07]  /*2d60*/  LDSM.16.M88.4 R20, [R0+0x11900] ;  /* 0x011900000014783b */ /* 0x000f6e0000000200 */
[----:B-1----:R-:W-:Y:S07]  /*2d70*/  HMMA.16816.F32 R32, R24, R8, R32 ;  /* 0x000000081820723c */ /* 0x002fee0000001820 */
[----:B------:R-:W-:Y:S01]  /*2d80*/  LOP3.LUT R9, R86, 0xffffffe0, RZ, 0xc0, !PT ;  /* 0xffffffe056097812 */ /* 0x000fe200078ec0ff */
[----:B---3--:R-:W-:Y:S04]  /*2d90*/  HMMA.16816.F32 R72, R16, R14, R72 ;  /* 0x0000000e1048723c */ /* 0x008fe80000001848 */
[----:B------:R-:W-:-:S02]  /*2da0*/  IMAD.IADD R9, R84, 0x1, -R9 ;  /* 0x0000000154097824 */ /* 0x000fc400078e0a09 */
[----:B------:R-:W-:Y:S01]  /*2db0*/  IMAD.IADD R84, R84, 0x1, -R87 ;  /* 0x0000000154547824 */ /* 0x000fe200078e0a57 */
[----:B------:R-:W-:Y:S01]  /*2dc0*/  SHF.R.S32.HI R14, RZ, 0x1f, R85 ;  /* 0x0000001fff0e7819 */ /* 0x000fe20000011455 */
[----:B------:R-:W-:Y:S08]  /*2dd0*/  HMMA.16816.F32 R64, R16, R12, R64 ;  /* 0x0000000c1040723c */ /* 0x000ff00000001840 */
[----:B------:R-:W-:Y:S01]  /*2de0*/  HMMA.16816.F32 R68, R24, R10, R68 ;  /* 0x0000000a1844723c */ /* 0x000fe20000001844 */
[----:B------:R-:W-:-:S02]  /*2df0*/  FMUL.FTZ R32, R32, c[0x0][0x320] ;  /* 0x0000c80020207a20 */ /* 0x000fc40000410000 */
[----:B------:R-:W-:Y:S02]  /*2e00*/  FMUL.FTZ R33, R33, c[0x0][0x320] ;  /* 0x0000c80021217a20 */ /* 0x000fe40000410000 */
[----:B------:R2:W1:Y:S02]  /*2e10*/  MUFU.TANH R166, R32 ;  /* 0x0000002000a67308 */ /* 0x0004640000002400 */
[----:B------:R-:W-:Y:S01]  /*2e20*/  LEA.HI R11, R14, R85, RZ, 0x3 ;  /* 0x000000550e0b7211 */ /* 0x000fe200078f18ff */
[C---:B------:R-:W-:Y:S01]  /*2e30*/  HMMA.16816.F32 R40, R24.reuse, R28, R40 ;  /* 0x0000001c1828723c */ /* 0x040fe20000001828 */
[----:B------:R-:W-:Y:S02]  /*2e40*/  SHF.R.S32.HI R14, RZ, 0x1f, R9 ;  /* 0x0000001fff0e7819 */ /* 0x000fe40000011409 */
[----:B------:R-:W-:Y:S02]  /*2e50*/  LOP3.LUT R16, R11, 0xffffff8, RZ, 0xc0, !PT ;  /* 0x0ffffff80b107812 */ /* 0x000fe400078ec0ff */
[----:B------:R-:W-:Y:S01]  /*2e60*/  LEA.HI R13, R14, R9, RZ, 0x2 ;  /* 0x000000090e0d7211 */ /* 0x000fe200078f10ff */
[----:B------:R2:W3:Y:S01]  /*2e70*/  MUFU.TANH R176, R33 ;  /* 0x0000002100b07308 */ /* 0x0004e20000002400 */
[----:B------:R-:W-:Y:S01]  /*2e80*/  LEA.HI R11, R84, R84, RZ, 0x1 ;  /* 0x00000054540b7211 */ /* 0x000fe200078f08ff */
[----:B------:R-:W-:Y:S01]  /*2e90*/  IMAD.IADD R85, R85, 0x1, -R16 ;  /* 0x0000000155557824 */ /* 0x000fe200078e0a10 */
[----:B------:R-:W-:Y:S01]  /*2ea0*/  LEA.HI.SX32 R210, R13, R144, 0x1e ;  /* 0x000000900dd27211 */ /* 0x000fe200078ff2ff */
[----:B------:R-:W-:Y:S01]  /*2eb0*/  HMMA.16816.F32 R36, R24, R30, R36 ;  /* 0x0000001e1824723c */ /* 0x000fe20000001824 */
[----:B------:R-:W-:Y:S01]  /*2ec0*/  LOP3.LUT R11, R11, 0x1ffffffe, RZ, 0xc0, !PT ;  /* 0x1ffffffe0b0b7812 */ /* 0x000fe200078ec0ff */
[----:B------:R-:W-:Y:S01]  /*2ed0*/  FMUL.FTZ R29, R49, c[0x0][0x320] ;  /* 0x0000c800311d7a20 */ /* 0x000fe20000410000 */
[----:B------:R-:W-:Y:S01]  /*2ee0*/  LOP3.LUT R16, R13, 0x7ffffffc, RZ, 0xc0, !PT ;  /* 0x7ffffffc0d107812 */ /* 0x000fe200078ec0ff */
[----:B------:R-:W-:-:S02]  /*2ef0*/  IMAD R210, R85, 0x10, R210 ;  /* 0x0000001055d27824 */ /* 0x000fc400078e02d2 */
[----:B------:R-:W-:Y:S02]  /*2f00*/  IMAD.IADD R11, R84, 0x1, -R11 ;  /* 0x00000001540b7824 */ /* 0x000fe400078e0a0b */
[C---:B-----5:R-:W-:Y:S01]  /*2f10*/  HMMA.16816.F32 R64, R24.reuse, R20, R64 ;  /* 0x000000141840723c */ /* 0x060fe20000001840 */
[----:B------:R-:W-:Y:S01]  /*2f20*/  IMAD.IADD R211, R9, 0x1, -R16 ;  /* 0x0000000109d37824 */ /* 0x000fe200078e0a10 */
[----:B------:R-:W-:Y:S01]  /*2f30*/  IADD3 R16, R194, 0x1, -R5 ;  /* 0x00000001c2107810 */ /* 0x000fe20007ffe805 */
[----:B------:R-:W-:Y:S01]  /*2f40*/  IMAD R210, R11, 0x8, R210 ;  /* 0x000000080bd27824 */ /* 0x000fe200078e02d2 */
[----:B------:R-:W1:Y:S01]  /*2f50*/  MUFU.TANH R29, R29 ;  /* 0x0000001d001d7308 */ /* 0x000e620000002400 */
[----:B------:R-:W-:Y:S02]  /*2f60*/  IMAD.SHL.U32 R211, R211, 0x2, RZ ;  /* 0x00000002d3d37824 */ /* 0x000fe400078e00ff */
[----:B------:R-:W-:Y:S01]  /*2f70*/  @P3 IMAD.HI.U32 R14, R210, c[0x0][0x2c8], RZ ;  /* 0x0000b200d20e3a27 */ /* 0x000fe200078e00ff */
[----:B------:R-:W-:Y:S02]  /*2f80*/  HMMA.16816.F32 R72, R24, R22, R72 ;  /* 0x000000161848723c */ /* 0x000fe40000001848 */
[----:B------:R-:W-:Y:S01]  /*2f90*/  IADD3 R13, -R203, R16, -R211 ;  /* 0x00000010cb0d7210 */ /* 0x000fe20007ffe9d3 */
[----:B------:R-:W-:Y:S01]  /*2fa0*/  IMAD.MOV.U32 R11, RZ, RZ, R210 ;  /* 0x000000ffff0b7224 */ /* 0x000fe200078e00d2 */
[----:B------:R-:W-:Y:S01]  /*2fb0*/  @P3 SHF.R.U32.HI R11, RZ, c[0x0][0x2cc], R14 ;  /* 0x0000b300ff0b3a19 */ /* 0x000fe2000001160e */
[----:B------:R-:W-:Y:S01]  /*2fc0*/  FMUL.FTZ R28, R50, c[0x0][0x320] ;  /* 0x0000c800321c7a20 */ /* 0x000fe20000410000 */
[----:B------:R-:W-:Y:S01]  /*2fd0*/  ISETP.GE.AND P3, PT, R195, 0x1, PT ;  /* 0x00000001c300780c */ /* 0x000fe20003f66270 */
[----:B------:R-:W-:Y:S01]  /*2fe0*/  FMUL.FTZ R30, R45, c[0x0][0x320] ;  /* 0x0000c8002d1e7a20 */ /* 0x000fe20000410000 */
[----:B------:R-:W-:Y:S01]  /*2ff0*/  IADD3 R15, R13, c[0x0][0x328], RZ ;  /* 0x0000ca000d0f7a10 */ /* 0x000fe20007ffe0ff */
[----:B------:R-:W5:Y:S01]  /*3000*/  SHFL.IDX PT, R14, R11, RZ, 0x1c1f ;  /* 0x001c1fff0b0e7589 */ /* 0x000f6200000e0000 */
[----:B------:R-:W-:Y:S01]  /*3010*/  FMUL.FTZ R8, R40, c[0x0][0x320] ;  /* 0x0000c80028087a20 */ /* 0x000fe20000410000 */
[----:B------:R-:W1:Y:S01]  /*3020*/  MUFU.TANH R28, R28 ;  /* 0x0000001c001c7308 */ /* 0x000e620000002400 */
[----:B------:R-:W-:Y:S01]  /*3030*/  FMUL.FTZ R12, R41, c[0x0][0x320] ;  /* 0x0000c800290c7a20 */ /* 0x000fe20000410000 */
[----:B------:R-:W-:Y:S01]  /*3040*/  IADD3 R13, R13, UR6, RZ ;  /* 0x000000060d0d7c10 */ /* 0x000fe2000fffe0ff */
[----:B------:R-:W-:Y:S01]  /*3050*/  FMUL.FTZ R10, R36, c[0x0][0x320] ;  /* 0x0000c800240a7a20 */ /* 0x000fe20000410000 */
[----:B------:R-:W-:Y:S01]  /*3060*/  IADD3 R9, -R211, R194, -R5 ;  /* 0x000000c2d3097210 */ /* 0x000fe20007ffe905 */
[----:B------:R-:W-:-:S02]  /*3070*/  FMUL.FTZ R0, R37, c[0x0][0x320] ;  /* 0x0000c80025007a20 */ /* 0x000fc40000410000 */
[----:B------:R-:W-:Y:S01]  /*3080*/  FMUL.FTZ R68, R68, c[0x0][0x320] ;  /* 0x0000c80044447a20 */ /* 0x000fe20000410000 */
[----:B------:R-:W1:Y:S01]  /*3090*/  MUFU.TANH R30, R30 ;  /* 0x0000001e001e7308 */ /* 0x000e620000002400 */
[----:B------:R-:W-:Y:S02]  /*30a0*/  FMUL.FTZ R69, R69, c[0x0][0x320] ;  /* 0x0000c80045457a20 */ /* 0x000fe40000410000 */
[----:B------:R-:W-:Y:S02]  /*30b0*/  FMUL.FTZ R64, R64, c[0x0][0x320] ;  /* 0x0000c80040407a20 */ /* 0x000fe40000410000 */
[----:B------:R-:W-:Y:S02]  /*30c0*/  FMUL.FTZ R65, R65, c[0x0][0x320] ;  /* 0x0000c80041417a20 */ /* 0x000fe40000410000 */
[----:B------:R-:W-:Y:S01]  /*30d0*/  FMUL.FTZ R72, R72, c[0x0][0x320] ;  /* 0x0000c80048487a20 */ /* 0x000fe20000410000 */
[----:B------:R-:W1:Y:S01]  /*30e0*/  MUFU.TANH R8, R8 ;  /* 0x0000000800087308 */ /* 0x000e620000002400 */
[----:B------:R-:W-:-:S02]  /*30f0*/  FMUL.FTZ R73, R73, c[0x0][0x320] ;  /* 0x0000c80049497a20 */ /* 0x000fc40000410000 */
[----:B-----5:R-:W-:-:S05]  /*3100*/  IMAD.IADD R16, R15, 0x1, R14 ;  /* 0x000000010f107824 */ /* 0x020fca00078e020e */
[----:B------:R-:W1:Y:S01]  /*3110*/  MUFU.TANH R12, R12 ;  /* 0x0000000c000c7308 */ /* 0x000e620000002400 */
[----:B------:R-:W-:Y:S01]  /*3120*/  IMAD.IADD R17, R13, 0x1, R14 ;  /* 0x000000010d117824 */ /* 0x000fe200078e020e */
[----:B------:R-:W-:-:S06]  /*3130*/  IMNMX R19, R16, R9, PT ;  /* 0x0000000910137217 */ /* 0x000fcc0003800200 */
[----:B------:R-:W1:Y:S08]  /*3140*/  MUFU.TANH R10, R10 ;  /* 0x0000000a000a7308 */ /* 0x000e700000002400 */
[----:B------:R-:W1:Y:S08]  /*3150*/  MUFU.TANH R0, R0 ;  /* 0x0000000000007308 */ /* 0x000e700000002400 */
[----:B------:R2:W1:Y:S08]  /*3160*/  MUFU.TANH R174, R68 ;  /* 0x0000004400ae7308 */ /* 0x0004700000002400 */
[----:B------:R2:W1:Y:S08]  /*3170*/  MUFU.TANH R168, R69 ;  /* 0x0000004500a87308 */ /* 0x0004700000002400 */
[----:B------:R2:W1:Y:S08]  /*3180*/  MUFU.TANH R180, R64 ;  /* 0x0000004000b47308 */ /* 0x0004700000002400 */
[----:B------:R2:W1:Y:S08]  /*3190*/  MUFU.TANH R178, R65 ;  /* 0x0000004100b27308 */ /* 0x0004700000002400 */
[----:B------:R2:W1:Y:S08]  /*31a0*/  MUFU.TANH R142, R72 ;  /* 0x00000048008e7308 */ /* 0x0004700000002400 */
[----:B------:R2:W1:Y:S01]  /*31b0*/  MUFU.TANH R140, R73 ;  /* 0x00000049008c7308 */ /* 0x0004620000002400 */
[----:B------:R-:W-:Y:S05]  /*31c0*/  @!P3 BRA `(.L_x_870) ;  /* 0x000001500000b947 */ /* 0x000fea0003800000 */
[----:B---34-:R-:W-:Y:S01]  /*31d0*/  IADD3 R16, -R203, R194, R14 ;  /* 0x000000c2cb107210 */ /* 0x018fe20007ffe10e */
[----:B------:R-:W-:Y:S03]  /*31e0*/  BSSY B0, `(.L_x_871) ;  /* 0x000000e000007945 */ /* 0x000fe60003800000 */
        /* <DEDUP_REMOVED lines=9> */
.L_x_872:
[----:B------:R-:W-:-:S04]  /*3280*/  MOV R14, c[0x0][0x32c] ;  /* 0x0000cb00000e7a02 */ /* 0x000fc80000000f00 */
[----:B------:R-:W-:-:S13]  /*3290*/  ISETP.NE.AND P0, PT, R14, 0x1, PT ;  /* 0x000000010e00780c */ /* 0x000fda0003f05270 */
[----:B------:R-:W-:-:S05]  /*32a0*/  @P0 IMAD.HI.U32 R14, R16, c[0x0][0x330], RZ ;  /* 0x0000cc00100e0a27 */ /* 0x000fca00078e00ff */
[----:B------:R-:W-:Y:S02]  /*32b0*/  @P0 SHF.R.U32.HI R16, RZ, c[0x0][0x334], R14 ;  /* 0x0000cd00ff100a19 */ /* 0x000fe4000001160e */
.L_x_873:
[----:B------:R-:W-:Y:S05]  /*32c0*/  BSYNC B0 ;  /* 0x0000000000007941 */ /* 0x000fea0003800000 */
.L_x_871:
[----:B------:R-:W-:-:S04]  /*32d0*/  IMAD R16, R16, c[0x0][0x32c], -R5 ;  /* 0x0000cb0010107a24 */ /* 0x000fc800078e0a05 */
[----:B------:R-:W-:-:S05]  /*32e0*/  IMAD.IADD R16, R16, 0x1, -R211 ;  /* 0x0000000110107824 */ /* 0x000fca00078e0ad3 */
[----:B------:R-:W-:Y:S02]  /*32f0*/  IADD3 R14, R16, c[0x0][0x32c], RZ ;  /* 0x0000cb00100e7a10 */ /* 0x000fe40007ffe0ff */
[----:B------:R-:W-:Y:S02]  /*3300*/  IMNMX R17, R17, R16, !PT ;  /* 0x0000001011117217 */ /* 0x000fe40007800200 */
[----:B------:R-:W-:Y:S02]  /*3310*/  IMNMX R19, R19, R14, PT ;  /* 0x0000000e13137217 */ /* 0x000fe40003800200 */
.L_x_870:
[----:B---34-:R-:W-:Y:S01]  /*3320*/  ISETP.GT.AND P1, PT, R132, RZ, PT ;  /* 0x000000ff8400720c */ /* 0x018fe20003f24270 */
[----:B------:R-:W3:Y:S01]  /*3330*/  SHFL.IDX PT, R24, R11, 0x1, 0x1c1f ;  /* 0x003c1f000b187f89 */ /* 0x000ee200000e0000 */
[----:B------:R-:W-:Y:S02]  /*3340*/  FMUL.FTZ R22, R42, c[0x0][0x320] ;  /* 0x0000c8002a167a20 */ /* 0x000fe40000410000 */
[----:B------:R-:W-:Y:S01]  /*3350*/  ISETP.GT.AND P0, PT, R17, RZ, P1 ;  /* 0x000000ff1100720c */ /* 0x000fe20000f04270 */
[----:B------:R-:W-:Y:S02]  /*3360*/  FMUL.FTZ R23, R43, c[0x0][0x320] ;  /* 0x0000c8002b177a20 */ /* 0x000fe40000410000 */
[----:B------:R-:W-:Y:S01]  /*3370*/  FMUL.FTZ R34, R34, c[0x0][0x320] ;  /* 0x0000c80022227a20 */ /* 0x000fe20000410000 */
[----:B------:R-:W-:Y:S01]  /*3380*/  ISETP.LT.OR P0, PT, R19, 0x1, P0 ;  /* 0x000000011300780c */ /* 0x000fe20000701670 */
[----:B------:R-:W-:Y:S01]  /*3390*/  FMUL.FTZ R35, R35, c[0x0][0x320] ;  /* 0x0000c80023237a20 */ /* 0x000fe20000410000 */
[----:B------:R-:W4:Y:S01]  /*33a0*/  MUFU.TANH R22, R22 ;  /* 0x0000001600167308 */ /* 0x000f220000002400 */
[----:B------:R-:W-:Y:S01]  /*33b0*/  FMUL.FTZ R47, R47, c[0x0][0x320] ;  /* 0x0000c8002f2f7a20 */ /* 0x000fe20000410000 */
[----:B------:R-:W-:Y:S01]  /*33c0*/  FSEL R48, R48, -INF , !P0 ;  /* 0xff80000030307808 */ /* 0x000fe20004000000 */
[----:B------:R-:W-:Y:S01]  /*33d0*/  FMUL.FTZ R70, R70, c[0x0][0x320] ;  /* 0x0000c80046467a20 */ /* 0x000fe20000410000 */
[----:B------:R-:W-:Y:S01]  /*33e0*/  ISETP.GT.AND P0, PT, R17, 0x1, P1 ;  /* 0x000000011100780c */ /* 0x000fe20000f04270 */
[----:B------:R-:W-:-:S02]  /*33f0*/  FMUL.FTZ R66, R66, c[0x0][0x320] ;  /* 0x0000c80042427a20 */ /* 0x000fc40000410000 */
[----:B------:R-:W-:Y:S01]  /*3400*/  FMUL.FTZ R67, R67, c[0x0][0x320] ;  /* 0x0000c80043437a20 */ /* 0x000fe20000410000 */
[----:B------:R-:W-:Y:S01]  /*3410*/  ISETP.LT.OR P0, PT, R19, 0x2, P0 ;  /* 0x000000021300780c */ /* 0x000fe20000701670 */
[----:B------:R-:W-:Y:S01]  /*3420*/  FMUL.FTZ R74, R74, c[0x0][0x320] ;  /* 0x0000c8004a4a7a20 */ /* 0x000fe20000410000 */
[----:B------:R2:W1:Y:S01]  /*3430*/  MUFU.TANH R173, R34 ;  /* 0x0000002200ad7308 */ /* 0x0004620000002400 */
[----:B------:R-:W-:Y:S01]  /*3440*/  FMUL.FTZ R75, R75, c[0x0][0x320] ;  /* 0x0000c8004b4b7a20 */ /* 0x000fe20000410000 */
[----:B-1----:R-:W-:Y:S01]  /*3450*/  FSEL R18, R29, -INF , !P0 ;  /* 0xff8000001d127808 */ /* 0x002fe20004000000 */
[----:B------:R-:W-:Y:S01]  /*3460*/  FMUL.FTZ R71, R71, c[0x0][0x320] ;  /* 0x0000c80047477a20 */ /* 0x000fe20000410000 */
[----:B------:R-:W-:Y:S01]  /*3470*/  ISETP.GT.AND P0, PT, R17, 0x8, P1 ;  /* 0x000000081100780c */ /* 0x000fe20000f04270 */
[--C-:B---3--:R-:W-:Y:S02]  /*3480*/  IMAD.IADD R20, R15, 0x1, R24.reuse ;  /* 0x000000010f147824 */ /* 0x108fe400078e0218 */
[----:B------:R-:W-:Y:S01]  /*3490*/  IMAD.IADD R21, R13, 0x1, R24 ;  /* 0x000000010d157824 */ /* 0x000fe200078e0218 */
[----:B------:R-:W-:Y:S01]  /*34a0*/  ISETP.LT.OR P0, PT, R19, 0x9, P0 ;  /* 0x000000091300780c */ /* 0x000fe20000701670 */
[----:B------:R2:W1:Y:S01]  /*34b0*/  MUFU.TANH R183, R35 ;  /* 0x0000002300b77308 */ /* 0x0004620000002400 */
[----:B------:R-:W-:-:S02]  /*34c0*/  IMNMX R20, R20, R9, PT ;  /* 0x0000000914147217 */ /* 0x000fc40003800200 */
[----:B------:R-:W-:Y:S01]  /*34d0*/  FSEL R16, R2, -INF , !P0 ;  /* 0xff80000002107808 */ /* 0x000fe20004000000 */
[----:B------:R-:W-:Y:S01]  /*34e0*/  FMUL.FTZ R2, R38, c[0x0][0x320] ;  /* 0x0000c80026027a20 */ /* 0x000fe20000410000 */
[----:B------:R-:W-:-:S03]  /*34f0*/  ISETP.GT.AND P0, PT, R17, 0x9, P1 ;  /* 0x000000091100780c */ /* 0x000fc60000f04270 */
[----:B------:R2:W3:Y:S01]  /*3500*/  MUFU.TANH R157, R47 ;  /* 0x0000002f009d7308 */ /* 0x0004e20000002400 */
[----:B------:R-:W-:-:S04]  /*3510*/  ISETP.LT.OR P0, PT, R19, 0xa, P0 ;  /* 0x0000000a1300780c */ /* 0x000fc80000701670 */
[----:B------:R-:W-:Y:S02]  /*3520*/  FSEL R30, R30, -INF , !P0 ;  /* 0xff8000001e1e7808 */ /* 0x000fe40004000000 */
[----:B------:R-:W-:Y:S01]  /*3530*/  ISETP.GT.AND P0, PT, R17, 0x10, P1 ;  /* 0x000000101100780c */ /* 0x000fe20000f04270 */
[----:B------:R-:W1:Y:S03]  /*3540*/  MUFU.TANH R2, R2 ;  /* 0x0000000200027308 */ /* 0x000e660000002400 */
[----:B------:R-:W-:-:S04]  /*3550*/  ISETP.LT.OR P0, PT, R19, 0x11, P0 ;  /* 0x000000111300780c */ /* 0x000fc80000701670 */
[----:B------:R-:W-:Y:S01]  /*3560*/  FSEL R14, R8, -INF , !P0 ;  /* 0xff800000080e7808 */ /* 0x000fe20004000000 */
[----:B------:R2:W1:Y:S01]  /*3570*/  MUFU.TANH R175, R70 ;  /* 0x0000004600af7308 */ /* 0x0004620000002400 */
[----:B------:R-:W-:-:S04]  /*3580*/  ISETP.GT.AND P0, PT, R17, 0x11, P1 ;  /* 0x000000111100780c */ /* 0x000fc80000f04270 */
[----:B------:R-:W-:-:S03]  /*3590*/  ISETP.LT.OR P0, PT, R19, 0x12, P0 ;  /* 0x000000121300780c */ /* 0x000fc60000701670 */
[----:B------:R2:W1:Y:S01]  /*35a0*/  MUFU.TANH R177, R66 ;  /* 0x0000004200b17308 */ /* 0x0004620000002400 */
[----:B------:R-:W-:Y:S02]  /*35b0*/  FSEL R12, R12, -INF , !P0 ;  /* 0xff8000000c0c7808 */ /* 0x000fe40004000000 */
[----:B------:R-:W-:-:S04]  /*35c0*/  ISETP.GT.AND P0, PT, R17, 0x18, P1 ;  /* 0x000000181100780c */ /* 0x000fc80000f04270 */
[----:B------:R-:W-:Y:S01]  /*35d0*/  ISETP.LT.OR P0, PT, R19, 0x19, P0 ;  /* 0x000000191300780c */ /* 0x000fe20000701670 */
[----:B------:R2:W1:Y:S03]  /*35e0*/  MUFU.TANH R143, R67 ;  /* 0x00000043008f7308 */ /* 0x0004660000002400 */
[----:B------:R-:W-:Y:S02]  /*35f0*/  FSEL R10, R10, -INF , !P0 ;  /* 0xff8000000a0a7808 */ /* 0x000fe40004000000 */
[----:B------:R-:W-:-:S03]  /*3600*/  ISETP.GT.AND P0, PT, R17, 0x19, P1 ;  /* 0x000000191100780c */ /* 0x000fc60000f04270 */
[----:B------:R-:W1:Y:S01]  /*3610*/  MUFU.TANH R23, R23 ;  /* 0x0000001700177308 */ /* 0x000e620000002400 */
[----:B------:R-:W-:-:S04]  /*3620*/  ISETP.LT.OR P0, PT, R19, 0x1a, P0 ;  /* 0x0000001a1300780c */ /* 0x000fc80000701670 */
[----:B------:R-:W-:Y:S01]  /*3630*/  FSEL R8, R0, -INF , !P0 ;  /* 0xff80000000087808 */ /* 0x000fe20004000000 */
[----:B------:R-:W-:Y:S01]  /*3640*/  FMUL.FTZ R0, R39, c[0x0][0x320] ;  /* 0x0000c80027007a20 */ /* 0x000fe20000410000 */
[----:B------:R-:W-:Y:S01]  /*3650*/  ISETP.GT.AND P0, PT, R17, 0x20, P1 ;  /* 0x000000201100780c */ /* 0x000fe20000f04270 */
[----:B------:R2:W1:Y:S03]  /*3660*/  MUFU.TANH R141, R74 ;  /* 0x0000004a008d7308 */ /* 0x0004660000002400 */
[----:B------:R-:W-:-:S04]  /*3670*/  ISETP.LT.OR P0, PT, R19, 0x21, P0 ;  /* 0x000000211300780c */ /* 0x000fc80000701670 */
[----:B------:R-:W-:Y:S01]  /*3680*/  FSEL R166, R166, -INF , !P0 ;  /* 0xff800000a6a67808 */ /* 0x000fe20004000000 */
[----:B------:R-:W1:Y:S01]  /*3690*/  MUFU.TANH R0, R0 ;  /* 0x0000000000007308 */ /* 0x000e620000002400 */
        /* <DEDUP_REMOVED lines=8> */
[----:B------:R-:W-:-:S04]  /*3720*/  ISETP.GT.AND P0, PT, R17, 0x29, P1 ;  /* 0x000000291100780c */ /* 0x000fc80000f04270 */
[----:B------:R-:W-:-:S04]  /*3730*/  ISETP.LT.OR P0, PT, R19, 0x2a, P0 ;  /* 0x0000002a1300780c */ /* 0x000fc80000701670 */
        /* <DEDUP_REMOVED lines=10> */
[----:B------:R-:W-:Y:S01]  /*37e0*/  ISETP.GT.AND P0, PT, R17, 0x39, P1 ;  /* 0x000000391100780c */ /* 0x000fe20000f04270 */
[----:B------:R-:W-:-:S03]  /*37f0*/  FMUL.FTZ R17, R51, c[0x0][0x320] ;  /* 0x0000c80033117a20 */ /* 0x000fc60000410000 */
[----:B------:R-:W-:Y:S01]  /*3800*/  ISETP.LT.OR P0, PT, R19, 0x3a, P0 ;  /* 0x0000003a1300780c */ /* 0x000fe20000701670 */
[----:B------:R-:W-:Y:S02]  /*3810*/  FMUL.FTZ R19, R46, c[0x0][0x320] ;  /* 0x0000c8002e137a20 */ /* 0x000fe40000410000 */
[----:B------:R-:W1:Y:S01]  /*3820*/  MUFU.TANH R17, R17 ;  /* 0x0000001100117308 */ /* 0x000e620000002400 */
[----:B------:R-:W-:-:S07]  /*3830*/  FSEL R140, R140, -INF , !P0 ;  /* 0xff8000008c8c7808 */ /* 0x000fce0004000000 */
[----:B------:R-:W1:Y:S01]  /*3840*/  MUFU.TANH R19, R19 ;  /* 0x0000001300137308 */ /* 0x000e620000002400 */
[----:B------:R-:W-:Y:S05]  /*3850*/  @!P3 BRA `(.L_x_874) ;  /* 0x000001500000b947 */ /* 0x000fea0003800000 */
[----:B--234-:R-:W-:Y:S01]  /*3860*/  IADD3 R24, -R203, R194, R24 ;  /* 0x000000c2cb187210 */ /* 0x01cfe20007ffe118 */
        /* <DEDUP_REMOVED lines=10> */
.L_x_876:
[----:B------:R-:W-:-:S04]  /*3910*/  MOV R9, c[0x0][0x32c] ;  /* 0x0000cb0000097a02 */ /* 0x000fc80000000f00 */
[----:B------:R-:W-:-:S13]  /*3920*/  ISETP.NE.AND P0, PT, R9, 0x1, PT ;  /* 0x000000010900780c */ /* 0x000fda0003f05270 */
[----:B------:R-:W-:-:S05]  /*3930*/  @P0 IMAD.HI.U32 R9, R24, c[0x0][0x330], RZ ;  /* 0x0000cc0018090a27 */ /* 0x000fca00078e00ff */
[----:B------:R-:W-:Y:S02]  /*3940*/  @P0 SHF.R.U32.HI R24, RZ, c[0x0][0x334], R9 ;  /* 0x0000cd00ff180a19 */ /* 0x000fe40000011609 */
.L_x_877:
[----:B------:R-:W-:Y:S05]  /*3950*/  BSYNC B0 ;  /* 0x0000000000007941 */ /* 0x000fea0003800000 */
.L_x_875:
[----:B------:R-:W-:-:S04]  /*3960*/  IMAD R24, R24, c[0x0][0x32c], -R5 ;  /* 0x0000cb0018187a24 */ /* 0x000fc800078e0a05 */
[----:B------:R-:W-:-:S05]  /*3970*/  IMAD.IADD R24, R24, 0x1, -R211 ;  /* 0x0000000118187824 */ /* 0x000fca00078e0ad3 */
[----:B------:R-:W-:Y:S02]  /*3980*/  IADD3 R5, R24, c[0x0][0x32c], RZ ;  /* 0x0000cb0018057a10 */ /* 0x000fe40007ffe0ff */
[----:B------:R-:W-:Y:S02]  /*3990*/  IMNMX R21, R21, R24, !PT ;  /* 0x0000001815157217 */ /* 0x000fe40007800200 */
[----:B------:R-:W-:Y:S02]  /*39a0*/  IMNMX R20, R20, R5, PT ;  /* 0x0000000514147217 */ /* 0x000fe40003800200 */
.L_x_874:
[----:B--234-:R-:W-:Y:S01]  /*39b0*/  ISETP.GT.AND P0, PT, R21, 0x1, P1 ;  /* 0x000000011500780c */ /* 0x01cfe20000f04270 */
[----:B------:R-:W-:-:S04]  /*39c0*/  DEPBAR.LE SB0, 0x2 ;  /* 0x000080800000791a */ /* 0x000fc80000000000 */
[----:B------:R-:W-:Y:S01]  /*39d0*/  BAR.SYNC.DEFER_BLOCKING 0x0 ;  /* 0x0000000000007b1d */ /* 0x000fe20000010000 */
[----:B------:R-:W-:Y:S01]  /*39e0*/  ISETP.LT.OR P0, PT, R20, 0x2, P0 ;  /* 0x000000021400780c */ /* 0x000fe20000701670 */
[----:B------:R-:W-:Y:S01]  /*39f0*/  IMAD.SHL.U32 R135, R4, 0x2, RZ ;  /* 0x0000000204877824 */ /* 0x000fe200078e00ff */
[C---:B------:R-:W-:Y:S02]  /*3a00*/  IADD3 R9, R132.reuse, -0x3, RZ ;  /* 0xfffffffd84097810 */ /* 0x040fe40007ffe0ff */
[----:B-1----:R-:W-:Y:S01]  /*3a10*/  FSEL R17, R17, -INF , !P0 ;  /* 0xff80000011117808 */ /* 0x002fe20004000000 */
[--C-:B------:R-:W-:Y:S01]  /*3a20*/  IMAD R134, R3, 0x2, R135.reuse ;  /* 0x0000000203867824 */ /* 0x100fe200078e0287 */
[----:B------:R-:W-:Y:S01]  /*3a30*/  ISETP.GT.AND P0, PT, R21, 0x8, P1 ;  /* 0x000000081500780c */ /* 0x000fe20000f04270 */
[C---:B------:R-:W-:Y:S01]  /*3a40*/  IMAD.IADD R172, R187.reuse, 0x1, R135 ;  /* 0x00000001bbac7824 */ /* 0x040fe200078e0287 */
[----:B------:R-:W-:Y:S01]  /*3a50*/  IADD3 R220, R132, -0x2, RZ ;  /* 0xfffffffe84dc7810 */ /* 0x000fe20007ffe0ff */
[----:B------:R-:W-:Y:S01]  /*3a60*/  IMAD.IADD R165, R187, 0x1, R134 ;  /* 0x00000001bba57824 */ /* 0x000fe200078e0286 */
[----:B------:R-:W-:Y:S01]  /*3a70*/  ISETP.LT.OR P0, PT, R20, 0x9, P0 ;  /* 0x000000091400780c */ /* 0x000fe20000701670 */
[----:B------:R-:W-:-:S03]  /*3a80*/  IMAD R3, R3, 0x2, R172 ;  /* 0x0000000203037824 */ /* 0x000fc600078e02ac */
[----:B------:R-:W-:Y:S02]  /*3a90*/  FSEL R5, R19, -INF , !P0 ;  /* 0xff80000013057808 */ /* 0x000fe40004000000 */
[C---:B------:R-:W-:Y:S01]  /*3aa0*/  ISETP.GE.AND P0, PT, R9.reuse, R193, PT ;  /* 0x000000c10900720c */ /* 0x040fe20003f06270 */
[----:B------:R-:W-:Y:S04]  /*3ab0*/  LDSM.16.MT88.4 R40, [R135+0x2100] ;  /* 0x002100008728783b */ /* 0x000fe80000004200 */
[----:B------:R-:W-:Y:S08]  /*3ac0*/  LDSM.16.MT88.4 R56, [R134+0x2100] ;  /* 0x002100008638783b */ /* 0x000ff00000004200 */
[----:B------:R-:W-:Y:S01]  /*3ad0*/  @P0 SHF.R.S32.HI R24, RZ, 0x1f, R9 ;  /* 0x0000001fff180819 */ /* 0x000fe20000011409 */
[----:B------:R-:W-:Y:S01]  /*3ae0*/  @P0 IMAD R6, R6, R9, RZ ;  /* 0x0000000906060224 */ /* 0x000fe200078e02ff */
[----:B------:R-:W-:Y:S01]  /*3af0*/  LDSM.16.MT88.4 R124, [R135+0x100] ;  /* 0x00010000877c783b */ /* 0x000fe20000004200 */
[----:B------:R-:W-:-:S03]  /*3b00*/  @P0 IMAD.WIDE.U32 R26, R9, R7, R212 ;  /* 0x00000007091a0225 */ /* 0x000fc600078e00d4 */
[----:B------:R-:W-:Y:S01]  /*3b10*/  LDSM.16.MT88.4 R116, [R172+0x100] ;  /* 0x00010000ac74783b */ /* 0x000fe20000004200 */
[----:B------:R-:W-:Y:S01]  /*3b20*/  @P0 IMAD R6, R24, R7, R6 ;  /* 0x0000000718060224 */ /* 0x000fe200078e0206 */
[----:B------:R-:W-:Y:S02]  /*3b30*/  @P0 LEA R148, P2, R26, c[0x0][0x1c8], 0x1 ;  /* 0x000072001a940a11 */ /* 0x000fe400078408ff */
[----:B------:R-:W-:Y:S01]  /*3b40*/  FMNMX.FTZ R7, R48, R18, !PT ;  /* 0x0000001230077209 */ /* 0x000fe20007810000 */
[----:B------:R-:W-:Y:S01]  /*3b50*/  @P0 IMAD.IADD R6, R27, 0x1, R6 ;  /* 0x000000011b060824 */ /* 0x000fe200078e0206 */
[----:B------:R-:W-:Y:S02]  /*3b60*/  LDSM.16.MT88.4 R108, [R134+0x100] ;  /* 0x00010000866c783b */ /* 0x000fe40000004200 */
[----:B------:R-:W-:Y:S02]  /*3b70*/  FMNMX.FTZ R7, R16, R7, !PT ;  /* 0x0000000710077209 */ /* 0x000fe40007810000 */
[----:B------:R-:W-:Y:S01]  /*3b80*/  @P0 LEA.HI.X R149, R26, c[0x0][0x1cc], R6, 0x1, P2 ;  /* 0x000073001a950a11 */ /* 0x000fe200010f0c06 */
[----:B------:R-:W-:Y:S01]  /*3b90*/  LDSM.16.MT88.4 R100, [R3+0x100] ;  /* 0x000100000364783b */ /* 0x000fe20000004200 */
[----:B------:R-:W-:-:S02]  /*3ba0*/  ISETP.GT.AND P2, PT, R21, 0x9, P1 ;  /* 0x000000091500780c */ /* 0x000fc40000f44270 */
[----:B------:R-:W-:Y:S01]  /*3bb0*/  FMNMX.FTZ R7, R30, R7, !PT ;  /* 0x000000071e077209 */ /* 0x000fe20007810000 */
[----:B------:R-:W-:Y:S01]  /*3bc0*/  LDSM.16.MT88.4 R64, [R165+0x2100] ;  /* 0x00210000a540783b */ /* 0x000fe20000004200 */
[----:B------:R-:W-:Y:S02]  /*3bd0*/  ISETP.LT.OR P2, PT, R20, 0xa, P2 ;  /* 0x0000000a1400780c */ /* 0x000fe40001741670 */
[----:B------:R-:W-:Y:S01]  /*3be0*/  FMNMX.FTZ R7, R14, R7, !PT ;  /* 0x000000070e077209 */ /* 0x000fe20007810000 */
[----:B------:R-:W-:Y:S01]  /*3bf0*/  LDSM.16.MT88.4 R72, [R135+0x4100] ;  /* 0x004100008748783b */ /* 0x000fe20000004200 */
[----:B------:R-:W-:Y:S02]  /*3c00*/  FSEL R157, R157, -INF , !P2 ;  /* 0xff8000009d9d7808 */ /* 0x000fe40005000000 */
[----:B------:R-:W-:Y:S01]  /*3c10*/  ISETP.GT.AND P2, PT, R21, 0x10, P1 ;  /* 0x000000101500780c */ /* 0x000fe20000f44270 */
[----:B------:R-:W-:Y:S01]  /*3c20*/  LDSM.16.MT88.4 R80, [R172+0x4100] ;  /* 0x00410000ac50783b */ /* 0x000fe20000004200 */
[----:B------:R-:W-:-:S02]  /*3c30*/  FMNMX.FTZ R7, R12, R7, !PT ;  /* 0x000000070c077209 */ /* 0x000fc40007810000 */
[----:B------:R-:W-:Y:S01]  /*3c40*/  ISETP.LT.OR P2, PT, R20, 0x11, P2 ;  /* 0x000000111400780c */ /* 0x000fe20001741670 */
[----:B------:R-:W-:Y:S01]  /*3c50*/  LDSM.16.MT88.4 R88, [R134+0x4100] ;  /* 0x004100008658783b */ /* 0x000fe20000004200 */
[----:B------:R-:W-:Y:S02]  /*3c60*/  FMNMX.FTZ R7, R10, R7, !PT ;  /* 0x000000070a077209 */ /* 0x000fe40007810000 */
[----:B------:R-:W-:Y:S01]  /*3c70*/  FSEL R15, R22, -INF , !P2 ;  /* 0xff800000160f7808 */ /* 0x000fe20005000000 */
[----:B------:R-:W-:Y:S01]  /*3c80*/  LDSM.16.MT88.4 R136, [R172+0x900] ;  /* 0x00090000ac88783b */ /* 0x000fe20000004200 */
[----:B------:R-:W-:Y:S02]  /*3c90*/  ISETP.GT.AND P2, PT, R21, 0x11, P1 ;  /* 0x000000111500780c */ /* 0x000fe40000f44270 */
[----:B------:R-:W-:Y:S01]  /*3ca0*/  FMNMX.FTZ R7, R8, R7, !PT ;  /* 0x0000000708077209 */ /* 0x000fe20007810000 */
[----:B------:R-:W-:Y:S01]  /*3cb0*/  LDSM.16.MT88.4 R32, [R134+0x900] ;  /* 0x000900008620783b */ /* 0x000fe20000004200 */
[----:B------:R-:W-:-:S02]  /*3cc0*/  ISETP.LT.OR P2, PT, R20, 0x12, P2 ;  /* 0x000000121400780c */ /* 0x000fc40001741670 */
[----:B------:R-:W-:Y:S01]  /*3cd0*/  FMNMX.FTZ R7, R166, R7, !PT ;  /* 0x00000007a6077209 */ /* 0x000fe20007810000 */
[----:B------:R-:W-:Y:S01]  /*3ce0*/  LDSM.16.MT88.4 R24, [R172+0x2900] ;  /* 0x00290000ac18783b */ /* 0x000fe20000004200 */
[----:B------:R-:W-:Y:S02]  /*3cf0*/  FSEL R13, R23, -INF , !P2 ;  /* 0xff800000170d7808 */ /* 0x000fe40005000000 */
[----:B------:R-:W-:Y:S02]  /*3d00*/  ISETP.GT.AND P2, PT, R21, 0x18, P1 ;  /* 0x000000181500780c */ /* 0x000fe40000f44270 */
[----:B------:R-:W-:Y:S02]  /*3d10*/  FMNMX.FTZ R7, R176, R7, !PT ;  /* 0x00000007b0077209 */ /* 0x000fe40007810000 */
[----:B------:R-:W-:Y:S02]  /*3d20*/  ISETP.LT.OR P2, PT, R20, 0x19, P2 ;  /* 0x000000191400780c */ /* 0x000fe40001741670 */
[----:B------:R-:W-:-:S02]  /*3d30*/  FMNMX.FTZ R7, R174, R7, !PT ;  /* 0x00000007ae077209 */ /* 0x000fc40007810000 */
[----:B------:R-:W-:Y:S02]  /*3d40*/  FSEL R11, R2, -INF , !P2 ;  /* 0xff800000020b7808 */ /* 0x000fe40005000000 */
[----:B------:R-:W-:Y:S02]  /*3d50*/  ISETP.GT.AND P2, PT, R21, 0x19, P1 ;  /* 0x000000191500780c */ /* 0x000fe40000f44270 */
[----:B------:R-:W-:Y:S02]  /*3d60*/  FMNMX.FTZ R7, R168, R7, !PT ;  /* 0x00000007a8077209 */ /* 0x000fe40007810000 */
[----:B------:R-:W-:Y:S02]  /*3d70*/  ISETP.LT.OR P2, PT, R20, 0x1a, P2 ;  /* 0x0000001a1400780c */ /* 0x000fe40001741670 */
[----:B------:R-:W-:Y:S02]  /*3d80*/  FMNMX.FTZ R7, R180, R7, !PT ;  /* 0x00000007b4077209 */ /* 0x000fe40007810000 */
[----:B------:R-:W-:-:S02]  /*3d90*/  FSEL R9, R0, -INF , !P2 ;  /* 0xff80000000097808 */ /* 0x000fc40005000000 */
[----:B------:R-:W-:Y:S02]  /*3da0*/  ISETP.GT.AND P2, PT, R21, 0x20, P1 ;  /* 0x000000201500780c */ /* 0x000fe40000f44270 */
[----:B------:R-:W-:Y:S02]  /*3db0*/  FMNMX.FTZ R7, R178, R7, !PT ;  /* 0x00000007b2077209 */ /* 0x000fe40007810000 */
[----:B------:R-:W-:Y:S02]  /*3dc0*/  ISETP.LT.OR P2, PT, R20, 0x21, P2 ;  /* 0x000000211400780c */ /* 0x000fe40001741670 */
[----:B------:R-:W-:Y:S02]  /*3dd0*/  FMNMX.FTZ R7, R142, R7, !PT ;  /* 0x000000078e077209 */ /* 0x000fe40007810000 */
[----:B------:R-:W-:Y:S02]  /*3de0*/  FSEL R173, R173, -INF , !P2 ;  /* 0xff800000adad7808 */ /* 0x000fe40005000000 */
[----:B------:R-:W-:-:S02]  /*3df0*/  ISETP.GT.AND P2, PT, R21, 0x21, P1 ;  /* 0x000000211500780c */ /* 0x000fc40000f44270 */
[----:B------:R-:W-:Y:S02]  /*3e00*/  FMNMX.FTZ R0, R140, R7, !PT ;  /* 0x000000078c007209 */ /* 0x000fe40007810000 */
[----:B------:R-:W-:-:S03]  /*3e10*/  ISETP.LT.OR P2, PT, R20, 0x22, P2 ;  /* 0x000000221400780c */ /* 0x000fc60001741670 */
[----:B------:R-:W1:Y:S01]  /*3e20*/  SHFL.BFLY PT, R7, R0, 0x2, 0x1f ;  /* 0x0c401f0000077f89 */ /* 0x000e6200000e0000 */
[----:B------:R-:W-:Y:S02]  /*3e30*/  FSEL R183, R183, -INF , !P2 ;  /* 0xff800000b7b77808 */ /* 0x000fe40005000000 */
[----:B------:R-:W-:-:S04]  /*3e40*/  ISETP.GT.AND P2, PT, R21, 0x28, P1 ;  /* 0x000000281500780c */ /* 0x000fc80000f44270 */
[----:B------:R-:W-:-:S04]  /*3e50*/  ISETP.LT.OR P2, PT, R20, 0x29, P2 ;  /* 0x000000291400780c */ /* 0x000fc80001741670 */
[----:B------:R-:W-:Y:S02]  /*3e60*/  FSEL R175, R175, -INF , !P2 ;  /* 0xff800000afaf7808 */ /* 0x000fe40005000000 */
[----:B------:R-:W-:-:S04]  /*3e70*/  ISETP.GT.AND P2, PT, R21, 0x29, P1 ;  /* 0x000000291500780c */ /* 0x000fc80000f44270 */
[----:B------:R-:W-:-:S04]  /*3e80*/  ISETP.LT.OR P2, PT, R20, 0x2a, P2 ;  /* 0x0000002a1400780c */ /* 0x000fc80001741670 */
[----:B------:R-:W-:Y:S02]  /*3e90*/  FSEL R181, R181, -INF , !P2 ;  /* 0xff800000b5b57808 */ /* 0x000fe40005000000 */
[----:B------:R-:W-:Y:S02]  /*3ea0*/  ISETP.GT.AND P2, PT, R21, 0x30, P1 ;  /* 0x000000301500780c */ /* 0x000fe40000f44270 */
[----:B-1----:R-:W-:Y:S02]  /*3eb0*/  FMNMX.FTZ R7, R0, R7, !PT ;  /* 0x0000000700077209 */ /* 0x002fe40007810000 */
        /* <DEDUP_REMOVED lines=9> */
[C---:B------:R-:W-:Y:S02]  /*3f50*/  ISETP.GT.AND P2, PT, R21.reuse, RZ, P1 ;  /* 0x000000ff1500720c */ /* 0x040fe40000f44270 */
[----:B------:R-:W-:Y:S02]  /*3f60*/  ISETP.GT.AND P1, PT, R21, 0x39, P1 ;  /* 0x000000391500780c */ /* 0x000fe40000f24270 */
[C---:B------:R-:W-:Y:S02]  /*3f70*/  ISETP.LT.OR P2, PT, R20.reuse, 0x1, P2 ;  /* 0x000000011400780c */ /* 0x040fe40001741670 */
[----:B------:R-:W-:Y:S02]  /*3f80*/  ISETP.LT.OR P1, PT, R20, 0x3a, P1 ;  /* 0x0000003a1400780c */ /* 0x000fe40000f21670 */
[----:B------:R-:W-:Y:S01]  /*3f90*/  FSEL R28, R28, -INF , !P2 ;  /* 0xff8000001c1c7808 */ /* 0x000fe20005000000 */
[----:B------:R-:W-:Y:S01]  /*3fa0*/  LDSM.16.MT88.4 R20, [R135+0x900] ;  /* 0x000900008714783b */ /* 0x000fe20000004200 */
[----:B------:R-:W-:-:S02]  /*3fb0*/  FSEL R171, R171, -INF , !P1 ;  /* 0xff800000abab7808 */ /* 0x000fc40004800000 */
[----:B------:R-:W-:Y:S02]  /*3fc0*/  FMNMX.FTZ R6, R28, R17, !PT ;  /* 0x000000111c067209 */ /* 0x000fe40007810000 */
[----:B-1----:R-:W-:Y:S02]  /*3fd0*/  FMNMX.FTZ R2, R7, R2, !PT ;  /* 0x0000000207027209 */ /* 0x002fe40007810000 */
[----:B------:R-:W-:Y:S02]  /*3fe0*/  FMNMX.FTZ R6, R5, R6, !PT ;  /* 0x0000000605067209 */ /* 0x000fe40007810000 */
[----:B------:R-:W-:Y:S01]  /*3ff0*/  @P0 LEA R146, P1, R200, R148, 0x1 ;  /* 0x00000094c8920211 */ /* 0x000fe200078208ff */
[----:B------:R-:W-:Y:S01]  /*4000*/  FMUL.FTZ R179, R2, c[0x0][0x2d0] ;  /* 0x0000b40002b37a20 */ /* 0x000fe20000410000 */
[----:B------:R-:W-:Y:S02]  /*4010*/  FMNMX.FTZ R6, R157, R6, !PT ;  /* 0x000000069d067209 */ /* 0x000fe40007810000 */
[----:B------:R-:W-:-:S02]  /*4020*/  @P0 LEA.HI.X R147, R200, R149, R199, 0x1, P1 ;  /* 0x00000095c8930211 */ /* 0x000fc400008f0cc7 */
[----:B------:R-:W-:Y:S02]  /*4030*/  FMNMX.FTZ R6, R15, R6, !PT ;  /* 0x000000060f067209 */ /* 0x000fe40007810000 */
[----:B------:R-:W-:Y:S02]  /*4040*/  FSETP.NEU.FTZ.AND P1, PT, R2, -INF , PT ;  /* 0xff8000000200780b */ /* 0x000fe40003f3d000 */
[----:B------:R-:W-:Y:S02]  /*4050*/  FMNMX.FTZ R6, R13, R6, !PT ;  /* 0x000000060d067209 */ /* 0x000fe40007810000 */
[----:B------:R-:W-:Y:S02]  /*4060*/  FSEL R179, R179, RZ, P1 ;  /* 0x000000ffb3b37208 */ /* 0x000fe40000800000 */
[----:B------:R-:W-:Y:S02]  /*4070*/  FMNMX.FTZ R6, R11, R6, !PT ;  /* 0x000000060b067209 */ /* 0x000fe40007810000 */
[----:B------:R-:W-:Y:S01]  /*4080*/  ISETP.NE.AND P2, PT, R196, 0x1, PT ;  /* 0x00000001c400780c */ /* 0x000fe20003f45270 */
[--C-:B------:R-:W-:Y:S01]  /*4090*/  FFMA.FTZ R161, R48, c[0x0][0x2d0], -R179.reuse ;  /* 0x0000b40030a17a23 */ /* 0x100fe200000108b3 */
[----:B------:R-:W-:Y:S01]  /*40a0*/  FMNMX.FTZ R6, R9, R6, !PT ;  /* 0x0000000609067209 */ /* 0x000fe20007810000 */
[--C-:B------:R-:W-:Y:S01]  /*40b0*/  FFMA.FTZ R160, R18, c[0x0][0x2d0], -R179.reuse ;  /* 0x0000b40012a07a23 */ /* 0x100fe200000108b3 */
[----:B------:R-:W-:Y:S01]  /*40c0*/  LDSM.16.MT88.4 R48, [R172+0x2100] ;  /* 0x00210000ac30783b */ /* 0x000fe20000004200 */
[--C-:B------:R-:W-:Y:S01]  /*40d0*/  FFMA.FTZ R158, R16, c[0x0][0x2d0], -R179.reuse ;  /* 0x0000b400109e7a23 */ /* 0x100fe200000108b3 */
[----:B------:R-:W-:Y:S01]  /*40e0*/  FMNMX.FTZ R6, R173, R6, !PT ;  /* 0x00000006ad067209 */ /* 0x000fe20007810000 */
[--C-:B------:R-:W-:Y:S01]  /*40f0*/  FFMA.FTZ R155, R30, c[0x0][0x2d0], -R179.reuse ;  /* 0x0000b4001e9b7a23 */ /* 0x100fe200000108b3 */
[----:B------:R-:W-:Y:S01]  /*4100*/  MUFU.EX2 R161, R161 ;  /* 0x000000a100a17308 */ /* 0x000fe20000000800 */
[--C-:B------:R-:W-:Y:S01]  /*4110*/  FFMA.FTZ R153, R10, c[0x0][0x2d0], -R179.reuse ;  /* 0x0000b4000a997a23 */ /* 0x100fe200000108b3 */
[----:B------:R-:W-:Y:S01]  /*4120*/  FMNMX.FTZ R6, R183, R6, !PT ;  /* 0x00000006b7067209 */ /* 0x000fe20007810000 */
[----:B------:R-:W-:-:S02]  /*4130*/  FFMA.FTZ R150, R8, c[0x0][0x2d0], -R179 ;  /* 0x0000b40008967a23 */ /* 0x000fc400000108b3 */
[--C-:B------:R-:W-:Y:S01]  /*4140*/  FFMA.FTZ R159, R14, c[0x0][0x2d0], -R179.reuse ;  /* 0x0000b4000e9f7a23 */ /* 0x100fe200000108b3 */
[----:B------:R-:W-:Y:S01]  /*4150*/  FMNMX.FTZ R6, R175, R6, !PT ;  /* 0x00000006af067209 */ /* 0x000fe20007810000 */
[--C-:B------:R-:W-:Y:S01]  /*4160*/  FFMA.FTZ R154, R12, c[0x0][0x2d0], -R179.reuse ;  /* 0x0000b4000c9a7a23 */ /* 0x100fe200000108b3 */
[----:B------:R-:W1:Y:S01]  /*4170*/  MUFU.EX2 R160, R160 ;  /* 0x000000a000a07308 */ /* 0x000e620000000800 */
[--C-:B------:R-:W-:Y:S01]  /*4180*/  FFMA.FTZ R169, R176, c[0x0][0x2d0], -R179.reuse ;  /* 0x0000b400b0a97a23 */ /* 0x100fe200000108b3 */
[----:B------:R-:W-:Y:S01]  /*4190*/  FMNMX.FTZ R6, R181, R6, !PT ;  /* 0x00000006b5067209 */ /* 0x000fe20007810000 */
[--C-:B------:R-:W-:Y:S02]  /*41a0*/  FFMA.FTZ R167, R174, c[0x0][0x2d0], -R179.reuse ;  /* 0x0000b400aea77a23 */ /* 0x100fe400000108b3 */
[--C-:B------:R-:W-:Y:S01]  /*41b0*/  FFMA.FTZ R166, R166, c[0x0][0x2d0], -R179.reuse ;  /* 0x0000b400a6a67a23 */ /* 0x100fe200000108b3 */
[----:B------:R-:W-:Y:S01]  /*41c0*/  FMNMX.FTZ R6, R177, R6, !PT ;  /* 0x00000006b1067209 */ /* 0x000fe20007810000 */
[--C-:B------:R-:W-:Y:S01]  /*41d0*/  FFMA.FTZ R168, R168, c[0x0][0x2d0], -R179.reuse ;  /* 0x0000b400a8a87a23 */ /* 0x100fe200000108b3 */
[----:B------:R-:W-:Y:S01]  /*41e0*/  MUFU.EX2 R158, R158 ;  /* 0x0000009e009e7308 */ /* 0x000fe20000000800 */
[--C-:B------:R-:W-:Y:S01]  /*41f0*/  FFMA.FTZ R180, R180, c[0x0][0x2d0], -R179.reuse ;  /* 0x0000b400b4b47a23 */ /* 0x100fe200000108b3 */
[----:B------:R-:W-:Y:S01]  /*4200*/  FMNMX.FTZ R6, R143, R6, !PT ;  /* 0x000000068f067209 */ /* 0x000fe20007810000 */
[----:B------:R-:W-:-:S03]  /*4210*/  FFMA.FTZ R217, R140, c[0x0][0x2d0], -R179 ;  /* 0x0000b4008cd97a23 */ /* 0x000fc600000108b3 */
[----:B------:R-:W-:Y:S02]  /*4220*/  FMNMX.FTZ R6, R141, R6, !PT ;  /* 0x000000068d067209 */ /* 0x000fe40007810000 */
[----:B------:R-:W2:Y:S01]  /*4230*/  MUFU.EX2 R155, R155 ;  /* 0x0000009b009b7308 */ /* 0x000ea20000000800 */
[----:B-1----:R-:W-:Y:S01]  /*4240*/  F2FP.PACK_AB R96, R160, R161 ;  /* 0x000000a1a060723e */ /* 0x002fe200000000ff */
[----:B------:R-:W-:Y:S01]  /*4250*/  FADD.FTZ R161, R161, R160 ;  /* 0x000000a0a1a17221 */ /* 0x000fe20000010000 */
[----:B------:R-:W-:-:S05]  /*4260*/  FMNMX.FTZ R6, R171, R6, !PT ;  /* 0x00000006ab067209 */ /* 0x000fca0007810000 */
[----:B------:R-:W1:Y:S01]  /*4270*/  SHFL.BFLY PT, R7, R6, 0x2, 0x1f ;  /* 0x0c401f0006077f89 */ /* 0x000e6200000e0000 */
[----:B------:R-:W-:Y:S01]  /*4280*/  MUFU.EX2 R159, R159 ;  /* 0x0000009f009f7308 */ /* 0x000fe20000000800 */
[----:B--2---:R-:W-:-:S07]  /*4290*/  F2FP.PACK_AB R98, R155, R158 ;  /* 0x0000009e9b62723e */ /* 0x004fce00000000ff */
[----:B------:R-:W-:Y:S01]  /*42a0*/  MUFU.EX2 R154, R154 ;  /* 0x0000009a009a7308 */ /* 0x000fe20000000800 */
[----:B------:R-:W-:-:S04]  /*42b0*/  FADD.FTZ R158, R158, R161 ;  /* 0x000000a19e9e7221 */ /* 0x000fc80000010000 */
[----:B------:R-:W-:-:S03]  /*42c0*/  FADD.FTZ R158, R155, R158 ;  /* 0x0000009e9b9e7221 */ /* 0x000fc60000010000 */
[----:B------:R-:W-:Y:S01]  /*42d0*/  MUFU.EX2 R153, R153 ;  /* 0x0000009900997308 */ /* 0x000fe20000000800 */
[----:B-1----:R-:W-:-:S07]  /*42e0*/  FMNMX.FTZ R7, R6, R7, !PT ;  /* 0x0000000706077209 */ /* 0x002fce0007810000 */
[----:B------:R-:W-:Y:S01]  /*42f0*/  MUFU.EX2 R150, R150 ;  /* 0x0000009600967308 */ /* 0x000fe20000000800 */
[----:B------:R-:W1:Y:S07]  /*4300*/  SHFL.BFLY PT, R0, R7, 0x1, 0x1f ;  /* 0x0c201f0007007f89 */ /* 0x000e6e00000e0000 */
[----:B------:R-:W-:Y:S08]  /*4310*/  MUFU.EX2 R166, R166 ;  /* 0x000000a600a67308 */ /* 0x000ff00000000800 */
[----:B------:R-:W-:Y:S08]  /*4320*/  MUFU.EX2 R169, R169 ;  /* 0x000000a900a97308 */ /* 0x000ff00000000800 */
[----:B------:R-:W-:Y:S01]  /*4330*/  MUFU.EX2 R167, R167 ;  /* 0x000000a700a77308 */ /* 0x000fe20000000800 */
[----:B-1----:R-:W-:-:S04]  /*4340*/  FMNMX.FTZ R0, R7, R0, !PT ;  /* 0x0000000007007209 */ /* 0x002fc80007810000 */
[C---:B------:R-:W-:Y:S01]  /*4350*/  FSETP.NEU.FTZ.AND P1, PT, R0.reuse, -INF , PT ;  /* 0xff8000000000780b */ /* 0x040fe20003f3d000 */
[----:B------:R-:W-:Y:S02]  /*4360*/  FMUL.FTZ R170, R0, c[0x0][0x2d0] ;  /* 0x0000b40000aa7a20 */ /* 0x000fe40000410000 */
[----:B------:R-:W-:Y:S03]  /*4370*/  MUFU.EX2 R168, R168 ;  /* 0x000000a800a87308 */ /* 0x000fe60000000800 */
[----:B------:R-:W-:-:S05]  /*4380*/  FSEL R170, R170, RZ, P1 ;  /* 0x000000ffaaaa7208 */ /* 0x000fca0000800000 */
[----:B------:R-:W-:Y:S01]  /*4390*/  MUFU.EX2 R180, R180 ;  /* 0x000000b400b47308 */ /* 0x000fe20000000800 */
[--C-:B------:R-:W-:Y:S02]  /*43a0*/  FFMA.FTZ R163, R28, c[0x0][0x2d0], -R170.reuse ;  /* 0x0000b4001ca37a23 */ /* 0x100fe400000108aa */
[--C-:B------:R-:W-:Y:S01]  /*43b0*/  FFMA.FTZ R162, R17, c[0x0][0x2d0], -R170.reuse ;  /* 0x0000b40011a27a23 */ /* 0x100fe200000108aa */
[----:B------:R-:W-:Y:S01]  /*43c0*/  LDSM.16.MT88.4 R28, [R165+0x900] ;  /* 0x00090000a51c783b */ /* 0x000fe20000004200 */
[--C-:B------:R-:W-:Y:S02]  /*43d0*/  FFMA.FTZ R164, R5, c[0x0][0x2d0], -R170.reuse ;  /* 0x0000b40005a47a23 */ /* 0x100fe400000108aa */
[--C-:B------:R-:W-:Y:S01]  /*43e0*/  FFMA.FTZ R157, R157, c[0x0][0x2d0], -R170.reuse ;  /* 0x0000b4009d9d7a23 */ /* 0x100fe200000108aa */
[----:B------:R1:W2:Y:S01]  /*43f0*/  LDSM.16.MT88.4 R4, [R3+0x4100] ;  /* 0x004100000304783b */ /* 0x0002a20000004200 */
[----:B------:R-:W-:Y:S01]  /*4400*/  MUFU.EX2 R163, R163 ;  /* 0x000000a300a37308 */ /* 0x000fe20000000800 */
[----:B------:R-:W-:-:S02]  /*4410*/  FFMA.FTZ R152, R11, c[0x0][0x2d0], -R170 ;  /* 0x0000b4000b987a23 */ /* 0x000fc400000108aa */
[----:B------:R-:W-:Y:S01]  /*4420*/  LDSM.16.MT88.4 R16, [R134+0x2900] ;  /* 0x002900008610783b */ /* 0x000fe20000004200 */
[--C-:B------:R-:W-:Y:S02]  /*4430*/  FFMA.FTZ R156, R15, c[0x0][0x2d0], -R170.reuse ;  /* 0x0000b4000f9c7a23 */ /* 0x100fe400000108aa */
[--C-:B------:R-:W-:Y:S02]  /*4440*/  FFMA.FTZ R151, R13, c[0x0][0x2d0], -R170.reuse ;  /* 0x0000b4000d977a23 */ /* 0x100fe400000108aa */
[----:B------:R-:W3:Y:S01]  /*4450*/  MUFU.EX2 R162, R162 ;  /* 0x000000a200a27308 */ /* 0x000ee20000000800 */
[----:B------:R-:W-:Y:S01]  /*4460*/  LDSM.16.MT88.4 R12, [R165+0x2900] ;  /* 0x00290000a50c783b */ /* 0x000fe20000004200 */
[--C-:B------:R-:W-:Y:S02]  /*4470*/  FFMA.FTZ R173, R173, c[0x0][0x2d0], -R170.reuse ;  /* 0x0000b400adad7a23 */ /* 0x100fe400000108aa */
[--C-:B------:R-:W-:Y:S02]  /*4480*/  FFMA.FTZ R174, R183, c[0x0][0x2d0], -R170.reuse ;  /* 0x0000b400b7ae7a23 */ /* 0x100fe400000108aa */
[----:B------:R-:W-:-:S02]  /*4490*/  FFMA.FTZ R175, R175, c[0x0][0x2d0], -R170 ;  /* 0x0000b400afaf7a23 */ /* 0x000fc400000108aa */
[----:B------:R-:W-:Y:S01]  /*44a0*/  MUFU.EX2 R164, R164 ;  /* 0x000000a400a47308 */ /* 0x000fe20000000800 */
[--C-:B------:R-:W-:Y:S02]  /*44b0*/  FFMA.FTZ R176, R181, c[0x0][0x2d0], -R170.reuse ;  /* 0x0000b400b5b07a23 */ /* 0x100fe400000108aa */
[--C-:B------:R-:W-:Y:S02]  /*44c0*/  FFMA.FTZ R181, R178, c[0x0][0x2d0], -R179.reuse ;  /* 0x0000b400b2b57a23 */ /* 0x100fe400000108b3 */
[----:B------:R-:W-:Y:S02]  /*44d0*/  FFMA.FTZ R178, R142, c[0x0][0x2d0], -R179 ;  /* 0x0000b4008eb27a23 */ /* 0x000fe400000108b3 */
[--C-:B-1----:R-:W-:Y:S01]  /*44e0*/  FFMA.FTZ R3, R9, c[0x0][0x2d0], -R170.reuse ;  /* 0x0000b40009037a23 */ /* 0x102fe200000108aa */
[----:B------:R-:W1:Y:S01]  /*44f0*/  MUFU.EX2 R157, R157 ;  /* 0x0000009d009d7308 */ /* 0x000e620000000800 */
[----:B------:R-:W4:Y:S01]  /*4500*/  LDSM.16.MT88.4 R8, [R135+0x2900] ;  /* 0x002900008708783b */ /* 0x000f220000004200 */
[----:B---3--:R-:W-:Y:S01]  /*4510*/  F2FP.PACK_AB R97, R162, R163 ;  /* 0x000000a3a261723e */ /* 0x008fe200000000ff */
[----:B------:R-:W-:-:S02]  /*4520*/  FFMA.FTZ R177, R177, c[0x0][0x2d0], -R170 ;  /* 0x0000b400b1b17a23 */ /* 0x000fc400000108aa */
[--C-:B------:R-:W-:Y:S02]  /*4530*/  FFMA.FTZ R182, R143, c[0x0][0x2d0], -R170.reuse ;  /* 0x0000b4008fb67a23 */ /* 0x100fe400000108aa */
[--C-:B------:R-:W-:Y:S01]  /*4540*/  FFMA.FTZ R179, R141, c[0x0][0x2d0], -R170.reuse ;  /* 0x0000b4008db37a23 */ /* 0x100fe200000108aa */
[----:B------:R-:W-:Y:S01]  /*4550*/  MUFU.EX2 R156, R156 ;  /* 0x0000009c009c7308 */ /* 0x000fe20000000800 */
[----:B------:R-:W-:Y:S01]  /*4560*/  FFMA.FTZ R216, R171, c[0x0][0x2d0], -R170 ;  /* 0x0000b400abd87a23 */ /* 0x000fe200000108aa */
[----:B------:R-:W-:Y:S01]  /*4570*/  LDSM.16.MT88.4 R140, [R172+0x3900] ;  /* 0x00390000ac8c783b */ /* 0x000fe20000004200 */
[----:B------:R-:W-:Y:S01]  /*4580*/  FADD.FTZ R163, R163, R162 ;  /* 0x000000a2a3a37221 */ /* 0x000fe20000010000 */
[----:B-1----:R-:W-:-:S04]  /*4590*/  F2FP.PACK_AB R99, R157, R164 ;  /* 0x000000a49d63723e */ /* 0x002fc800000000ff */
[----:B------:R-:W1:Y:S01]  /*45a0*/  MUFU.EX2 R151, R151 ;  /* 0x0000009700977308 */ /* 0x000e620000000800 */
[----:B------:R-:W-:-:S04]  /*45b0*/  FADD.FTZ R164, R164, R163 ;  /* 0x000000a3a4a47221 */ /* 0x000fc80000010000 */
[----:B------:R-:W-:Y:S01]  /*45c0*/  FADD.FTZ R157, R157, R164 ;  /* 0x000000a49d9d7221 */ /* 0x000fe20000010000 */
[C---:B------:R-:W-:Y:S02]  /*45d0*/  HMMA.16816.F32 R36, R96.reuse, R40, RZ ;  /* 0x000000286024723c */ /* 0x040fe400000018ff */
[----:B------:R-:W-:Y:S06]  /*45e0*/  MUFU.EX2 R152, R152 ;  /* 0x0000009800987308 */ /* 0x000fec0000000800 */
[C---:B------:R-:W-:Y:S02]  /*45f0*/  HMMA.16816.F32 R52, R96.reuse, R56, RZ ;  /* 0x000000386034723c */ /* 0x040fe400000018ff */
[----:B------:R-:W3:Y:S06]  /*4600*/  MUFU.EX2 R3, R3 ;  /* 0x0000000300037308 */ /* 0x000eec0000000800 */
        /* <DEDUP_REMOVED lines=31> */
[C---:B--2---:R-:W-:Y:S07]  /*4800*/  HMMA.16816.F32 R92, R96.reuse, R4, RZ ;  /* 0x00000004605c723c */ /* 0x044fee00000018ff */
[----:B------:R-:W-:Y:S01]  /*4810*/  F2FP.PACK_AB R4, R154, R159 ;  /* 0x0000009f9a04723e */ /* 0x000fe200000000ff */
[----:B------:R-:W-:Y:S01]  /*4820*/  HMMA.16816.F32 R96, R96, R6, RZ ;  /* 0x000000066060723c */ /* 0x000fe200000018ff */
[----:B-1----:R-:W-:Y:S01]  /*4830*/  F2FP.PACK_AB R5, R151, R156 ;  /* 0x0000009c9705723e */ /* 0x002fe200000000ff */
[----:B------:R-:W-:-:S02]  /*4840*/  FADD.FTZ R159, R159, R158 ;  /* 0x0000009e9f9f7221 */ /* 0x000fc40000010000 */
[----:B------:R-:W-:Y:S02]  /*4850*/  FADD.FTZ R156, R156, R157 ;  /* 0x0000009d9c9c7221 */ /* 0x000fe40000010000 */
[----:B------:R-:W-:Y:S01]  /*4860*/  FADD.FTZ R154, R154, R159 ;  /* 0x0000009f9a9a7221 */ /* 0x000fe20000010000 */
[----:B------:R-:W-:Y:S01]  /*4870*/  F2FP.PACK_AB R6, R150, R153 ;  /* 0x000000999606723e */ /* 0x000fe200000000ff */
[----:B------:R-:W-:Y:S01]  /*4880*/  FADD.FTZ R151, R151, R156 ;  /* 0x0000009c97977221 */ /* 0x000fe20000010000 */
[----:B---3--:R-:W-:Y:S01]  /*4890*/  F2FP.PACK_AB R7, R3, R152 ;  /* 0x000000980307723e */ /* 0x008fe200000000ff */
[----:B------:R-:W-:Y:S02]  /*48a0*/  FADD.FTZ R153, R153, R154 ;  /* 0x0000009a99997221 */ /* 0x000fe40000010000 */
[----:B------:R-:W-:Y:S02]  /*48b0*/  FADD.FTZ R152, R152, R151 ;  /* 0x0000009798987221 */ /* 0x000fe40000010000 */
[----:B------:R-:W-:-:S02]  /*48c0*/  FADD.FTZ R153, R150, R153 ;  /* 0x0000009996997221 */ /* 0x000fc40000010000 */
[----:B----4-:R-:W-:Y:S01]  /*48d0*/  HMMA.16816.F32 R36, R4, R8, R36 ;  /* 0x000000080424723c */ /* 0x010fe20000001824 */
[----:B------:R-:W-:Y:S02]  /*48e0*/  FADD.FTZ R152, R3, R152 ;  /* 0x0000009803987221 */ /* 0x000fe40000010000 */
[----:B------:R-:W-:-:S05]  /*48f0*/  @P2 IMAD.HI.U32 R3, R144, c[0x0][0x2c8], RZ ;  /* 0x0000b20090032a27 */ /* 0x000fca00078e00ff */
[----:B------:R-:W-:Y:S01]  /*4900*/  HMMA.16816.F32 R40, R4, R10, R40 ;  /* 0x0000000a0428723c */ /* 0x000fe20000001828 */
[----:B------:R-:W1:Y:S01]  /*4910*/  LDSM.16.MT88.4 R8, [R172+0x4900] ;  /* 0x00490000ac08783b */ /* 0x000e620000004200 */
[----:B------:R-:W-:-:S05]  /*4920*/  @P2 SHF.R.U32.HI R144, RZ, c[0x0][0x2cc], R3 ;  /* 0x0000b300ff902a19 */ /* 0x000fca0000011603 */
[----:B------:R-:W-:Y:S01]  /*4930*/  IMAD.IADD R133, R133, 0x1, R144 ;  /* 0x0000000185857824 */ /* 0x000fe200078e0290 */
        /* <DEDUP_REMOVED lines=36> */
[----:B-----5:R-:W-:Y:S01]  /*4b80*/  F2FP.PACK_AB R5, R174, R173 ;  /* 0x000000adae05723e */ /* 0x020fe200000000ff */
        /* <DEDUP_REMOVED lines=64> */
[----:B------:R-:W2:Y:S04]  /*4f90*/  LDSM.16.MT88.4 R16, [R165+0x5900] ;  /* 0x00590000a510783b */ /* 0x000ea80000004200 */
[----:B------:R-:W-:Y:S01]  /*4fa0*/  @!PT LDS RZ, [RZ] ;  /* 0x00000000fffff984 */ /* 0x000fe20000000800 */
[----:B------:R-:W-:Y:S01]  /*4fb0*/  @!PT LDS RZ, [RZ] ;  /* 0x00000000fffff984 */ /* 0x000fe20000000800 */
[----:B------:R-:W-:Y:S01]  /*4fc0*/  @!PT LDS RZ, [RZ] ;  /* 0x00000000fffff984 */ /* 0x000fe20000000800 */
[----:B------:R1:W-:Y:S03]  /*4fd0*/  @P0 LDGSTS.E.BYPASS.LTC128B.128 [R145+0xc100], [R148.64], !P5 ;  /* 0x0c10000094910fae */ /* 0x0003e6000e901d48 */
[C---:B------:R-:W-:Y:S01]  /*4fe0*/  HMMA.16816.F32 R44, R4.reuse, R140, R44 ;  /* 0x0000008c042c723c */ /* 0x040fe2000000182c */
[----:B------:R1:W-:Y:S04]  /*4ff0*/  @P0 LDGSTS.E.BYPASS.LTC128B.128 [R145+0xe100], [R148.64+0x80], !P4 ;  /* 0x0e10008094910fae */ /* 0x0003e8000e101d48 */
[----:B------:R1:W-:Y:S03]  /*5000*/  @P0 LDGSTS.E.BYPASS.LTC128B.128 [R145+0x10100], [R148.64+0x100], !P6 ;  /* 0x1010010094910fae */ /* 0x0003e6000f101d48 */
[C---:B------:R-:W-:Y:S01]  /*5010*/  HMMA.16816.F32 R48, R4.reuse, R142, R48 ;  /* 0x0000008e0430723c */ /* 0x040fe20000001830 */
[----:B------:R1:W-:Y:S04]  /*5020*/  @P0 LDGSTS.E.BYPASS.LTC128B.128 [R145+0xd100], [R146.64], !P5 ;  /* 0x0d10000092910fae */ /* 0x0003e8000e901d48 */
[----:B------:R1:W-:Y:S03]  /*5030*/  @P0 LDGSTS.E.BYPASS.LTC128B.128 [R145+0xf100], [R146.64+0x80], !P4 ;  /* 0x0f10008092910fae */ /* 0x0003e6000e101d48 */
[C---:B------:R-:W-:Y:S01]  /*5040*/  HMMA.16816.F32 R76, R4.reuse, R136, R76 ;  /* 0x00000088044c723c */ /* 0x040fe2000000184c */
[----:B------:R1:W-:Y:S04]  /*5050*/  @P0 LDGSTS.E.BYPASS.LTC128B.128 [R145+0x11100], [R146.64+0x100], !P6 ;  /* 0x1110010092910fae */ /* 0x0003e8000f101d48 */
[----:B------:R-:W0:Y:S03]  /*5060*/  LDGDEPBAR ;  /* 0x00000000000079af */ /* 0x000e260000000000 */
        /* <DEDUP_REMOVED lines=14> */
[----:B------:R-:W-:Y:S07]  /*5150*/  HMMA.16816.F32 R96, R4, R18, R96 ;  /* 0x000000120460723c */ /* 0x000fee0000001860 */
[----:B------:R-:W-:Y:S01]  /*5160*/  IADD3 R4, R133, c[0x0][0x328], RZ ;  /* 0x0000ca0085047a10 */ /* 0x000fe20007ffe0ff */
[----:B------:R-:W-:Y:S05]  /*5170*/  @!P3 BRA `(.L_x_878) ;  /* 0x000000f00000b947 */ /* 0x000fea0003800000 */
[C---:B------:R-:W-:Y:S01]  /*5180*/  ISETP.GT.AND P0, PT, R133.reuse, RZ, PT ;  /* 0x000000ff8500720c */ /* 0x040fe20003f04270 */
[----:B------:R-:W-:Y:S01]  /*5190*/  IMAD.MOV.U32 R3, RZ, RZ, c[0x0][0x32c] ;  /* 0x0000cb00ff037624 */ /* 0x000fe200078e00ff */
        /* <DEDUP_REMOVED lines=8> */
.L_x_879:
[----:B------:R-:W-:-:S13]  /*5220*/  ISETP.NE.AND P0, PT, R3, 0x1, PT ;  /* 0x000000010300780c */ /* 0x000fda0003f05270 */
[----:B------:R-:W-:-:S05]  /*5230*/  @P0 IMAD.HI.U32 R5, R6, c[0x0][0x330], RZ ;  /* 0x0000cc0006050a27 */ /* 0x000fca00078e00ff */
[----:B------:R-:W-:-:S05]  /*5240*/  @P0 SHF.R.U32.HI R6, RZ, c[0x0][0x334], R5 ;  /* 0x0000cd00ff060a19 */ /* 0x000fca0000011605 */
.L_x_880:
[----:B------:R-:W-:-:S05]  /*5250*/  IMAD R3, R6, R3, c[0x0][0x32c] ;  /* 0x0000cb0006037624 */ /* 0x000fca00078e0203 */
[----:B------:R-:W-:-:S04]  /*5260*/  IMNMX R4, R4, R3, PT ;  /* 0x0000000304047217 */ /* 0x000fc80003800200 */
.L_x_878:
[----:B------:R-:W-:Y:S01]  /*5270*/  SHF.R.S32.HI R3, RZ, 0x1f, R4 ;  /* 0x0000001fff037819 */ /* 0x000fe20000011404 */
[----:B------:R-:W-:Y:S01]  /*5280*/  UMOV UR5, 0x1 ;  /* 0x0000000100057882 */ /* 0x000fe20000000000 */
[----:B------:R-:W-:Y:S02]  /*5290*/  IMAD.MOV.U32 R215, RZ, RZ, RZ ;  /* 0x000000ffffd77224 */ /* 0x000fe400078e00ff */
[----:B------:R-:W-:-:S04]  /*52a0*/  LEA.HI R4, R3, R4, RZ, 0x6 ;  /* 0x0000000403047211 */ /* 0x000fc800078f30ff */
[----:B------:R-:W-:-:S04]  /*52b0*/  SHF.R.S32.HI R4, RZ, 0x6, R4 ;  /* 0x00000006ff047819 */ /* 0x000fc80000011404 */
[----:B------:R-:W-:-:S04]  /*52c0*/  IMNMX R231, R193, R4, !PT ;  /* 0x00000004c1e77217 */ /* 0x000fc80007800200 */
[----:B------:R-:W-:-:S13]  /*52d0*/  ISETP.GE.AND P0, PT, R220, R231, PT ;  /* 0x000000e7dc00720c */ /* 0x000fda0003f06270 */
[----:B------:R-:W-:Y:S05]  /*52e0*/  @!P0 BRA `(.L_x_881) ;  /* 0x000039c000008947 */ /* 0x000fea0003800000 */
[----:B------:R-:W-:Y:S01]  /*52f0*/  ISETP.NE.AND P3, PT, R196, 0x1, PT ;  /* 0x00000001c400780c */ /* 0x000fe20003f65270 */
[----:B------:R-:W-:Y:S01]  /*5300*/  IMAD.MOV.U32 R189, RZ, RZ, 0x20 ;  /* 0x00000020ffbd7424 */ /* 0x000fe200078e00ff */
[----:B------:R-:W-:Y:S01]  /*5310*/  LOP3.LUT P1, RZ, R218, 0x2, RZ, 0xc0, !PT ;  /* 0x00000002daff7812 */ /* 0x000fe2000782c0ff */
[----:B------:R-:W-:Y:S01]  /*5320*/  IMAD.MOV.U32 R3, RZ, RZ, R0 ;  /* 0x000000ffff037224 */ /* 0x000fe200078e0000 */
[C---:B------:R-:W-:Y:S01]  /*5330*/  IADD3 R229, P0, R204.reuse, 0x40, RZ ;  /* 0x00000040cce57810 */ /* 0x040fe20007f1e0ff */
[----:B------:R-:W-:Y:S01]  /*5340*/  IMAD.MOV.U32 R215, RZ, RZ, RZ ;  /* 0x000000ffffd77224 */ /* 0x000fe200078e00ff */
[----:B------:R-:W-:Y:S01]  /*5350*/  SEL R189, R189, 0xffffffe0, !P1 ;  /* 0xffffffe0bdbd7807 */ /* 0x000fe20004800000 */
[----:B------:R-:W-:Y:S01]  /*5360*/  UMOV UR5, 0x1 ;  /* 0x0000000100057882 */ /* 0x000fe20000000000 */
[----:B------:R-:W-:Y:S01]  /*5370*/  IADD3 R227, P2, R204, 0x80, RZ ;  /* 0x00000080cce37810 */ /* 0x000fe20007f5e0ff */
[----:B------:R-:W-:Y:S01]  /*5380*/  IMAD.X R228, RZ, RZ, R209, P0 ;  /* 0x000000ffffe47224 */ /* 0x000fe200000e06d1 */
[----:B------:R-:W-:-:S02]  /*5390*/  IADD3 R225, P1, R206, 0x40, RZ ;  /* 0x00000040cee17810 */ /* 0x000fc40007f3e0ff */
[----:B------:R-:W-:Y:S01]  /*53a0*/  IADD3 R223, P0, R206, 0x80, RZ ;  /* 0x00000080cedf7810 */ /* 0x000fe20007f1e0ff */
[----:B------:R-:W-:Y:S01]  /*53b0*/  @P3 IMAD.HI.U32 R221, R210, c[0x0][0x2c8], RZ ;  /* 0x0000b200d2dd3a27 */ /* 0x000fe200078e00ff */
[----:B------:R-:W-:Y:S02]  /*53c0*/  MOV R132, R2 ;  /* 0x0000000200847202 */ /* 0x000fe40000000f00 */
[----:B------:R-:W-:Y:S01]  /*53d0*/  IADD3.X R222, RZ, R213, RZ, P0, !PT ;  /* 0x000000d5ffde7210 */ /* 0x000fe200007fe4ff */
[----:B------:R-:W-:Y:S01]  /*53e0*/  IMAD.X R226, RZ, RZ, R209, P2 ;  /* 0x000000ffffe27224 */ /* 0x000fe200010e06d1 */
[----:B------:R-:W-:Y:S01]  /*53f0*/  @P3 SHF.R.U32.HI R221, RZ, c[0x0][0x2cc], R221 ;  /* 0x0000b300ffdd3a19 */ /* 0x000fe200000116dd */
[----:B------:R-:W-:Y:S02]  /*5400*/  IMAD.X R224, RZ, RZ, R213, P1 ;  /* 0x000000ffffe07224 */ /* 0x000fe400008e06d5 */
.L_x_890:
[----:B------:R-:W-:Y:S04]  /*5410*/  DEPBAR.LE SB0, 0x2 ;  /* 0x000080800000791a */ /* 0x000fe80000000000 */
[----:B------:R-:W-:Y:S01]  /*5420*/  BAR.SYNC.DEFER_BLOCKING 0x0 ;  /* 0x0000000000007b1d */ /* 0x000fe20000010000 */
[----:B------:R-:W-:Y:S01]  /*5430*/  UIMAD UR4, UR5, 0x6000, URZ ;  /* 0x00006000050478a4 */ /* 0x000fe2000f8e023f */
[----:B------:R-:W-:Y:S01]  /*5440*/  ISETP.GE.AND P0, PT, R193, R220, PT ;  /* 0x000000dcc100720c */ /* 0x000fe20003f06270 */
[----:B------:R-:W-:Y:S01]  /*5450*/  IMAD.SHL.U32 R244, R220, 0x40, RZ ;  /* 0x00000040dcf47824 */ /* 0x000fe200078e00ff */
[----:B------:R-:W-:Y:S02]  /*5460*/  ISETP.NE.AND P2, PT, R196, 0x1, PT ;  /* 0x00000001c400780c */ /* 0x000fe40003f45270 */
[----:B------:R-:W-:Y:S02]  /*5470*/  MOV R249, R210 ;  /* 0x000000d200f97202 */ /* 0x000fe40000000f00 */
[----:B------:R-:W-:Y:S02]  /*5480*/  IADD3 R180, R188, UR4, RZ ;  /* 0x00000004bcb47c10 */ /* 0x000fe4000fffe0ff */
[----:B------:R-:W-:Y:S02]  /*5490*/  ISETP.GE.AND P3, PT, R195, 0x1, PT ;  /* 0x00000001c300780c */ /* 0x000fe40003f66270 */
[-C--:B------:R-:W-:Y:S01]  /*54a0*/  IADD3 R0, R192, R180.reuse, RZ ;  /* 0x000000b4c0007210 */ /* 0x080fe20007ffe0ff */
[C---:B------:R-:W-:Y:S01]  /*54b0*/  IMAD.IADD R133, R189.reuse, 0x1, R180 ;  /* 0x00000001bd857824 */ /* 0x040fe200078e02b4 */
[----:B------:R-:W-:Y:S02]  /*54c0*/  IADD3 R191, R189, R180, R192 ;  /* 0x000000b4bdbf7210 */ /* 0x000fe40007ffe0c0 */
[----:B------:R-:W-:Y:S02]  /*54d0*/  @!P0 IADD3 R165, R220, -0x1, RZ ;  /* 0xffffffffdca58810 */ /* 0x000fe40007ffe0ff */
[----:B------:R-:W-:Y:S02]  /*54e0*/  @P2 MOV R249, R221 ;  /* 0x000000dd00f92202 */ /* 0x000fe40000000f00 */
[----:B------:R-:W-:Y:S02]  /*54f0*/  @!P0 SHF.R.S32.HI R2, RZ, 0x1f, R165 ;  /* 0x0000001fff028819 */ /* 0x000fe400000114a5 */
[----:B------:R-:W-:Y:S01]  /*5500*/  IADD3 R245, -R211, 0x1, -R244 ;  /* 0x00000001d3f57810 */ /* 0x000fe20007ffe9f4 */
[----:B------:R-:W-:Y:S02]  /*5510*/  LDSM.16.M88.4 R136, [R190] ;  /* 0x00000000be88783b */ /* 0x000fe40000000200 */
[----:B------:R-:W-:Y:S01]  /*5520*/  @!P0 IMAD R2, R2, c[0x0][0x208], RZ ;  /* 0x0000820002028a24 */ /* 0x000fe200078e02ff */
[----:B------:R-:W-:Y:S03]  /*5530*/  IADD3 R245, -R203, R245, R194 ;  /* 0x000000f5cbf57210 */ /* 0x000fe60007ffe1c2 */
[----:B------:R-:W-:Y:S01]  /*5540*/  @!P0 IMAD R2, R165, c[0x0][0x20c], R2 ;  /* 0x00008300a5028a24 */ /* 0x000fe200078e0202 */
[----:B------:R-:W-:Y:S01]  /*5550*/  IADD3 R246, R245, c[0x0][0x328], RZ ;  /* 0x0000ca00f5f67a10 */ /* 0x000fe20007ffe0ff */
[----:B------:R-:W1:Y:S01]  /*5560*/  LDSM.16.M88.4 R140, [R188+UR4+0xc100] ;  /* 0x00c10004bc8c783b */ /* 0x000e620008000200 */
[----:B------:R-:W-:Y:S01]  /*5570*/  @!P0 IMAD.WIDE.U32 R164, R165, c[0x0][0x208], RZ ;  /* 0x00008200a5a48a25 */ /* 0x000fe200078e00ff */
[----:B------:R-:W-:Y:S04]  /*5580*/  IADD3 R245, R245, UR6, RZ ;  /* 0x00000006f5f57c10 */ /* 0x000fe8000fffe0ff */
[----:B------:R-:W-:Y:S01]  /*5590*/  @!P0 IADD3 R171, R165, R2, RZ ;  /* 0x00000002a5ab8210 */ /* 0x000fe20007ffe0ff */
[----:B------:R-:W2:Y:S01]  /*55a0*/  LDSM.16.M88.4 R144, [R188+UR4+0xc900] ;  /* 0x00c90004bc90783b */ /* 0x000ea20008000200 */
[C---:B------:R-:W-:Y:S02]  /*55b0*/  @!P0 IMAD.SHL.U32 R2, R164.reuse, 0x40, RZ ;  /* 0x00000040a4028824 */ /* 0x040fe400078e00ff */
[----:B------:R-:W-:Y:S03]  /*55c0*/  @!P0 SHF.L.U64.HI R171, R164, 0x6, R171 ;  /* 0x00000006a4ab8819 */ /* 0x000fe600000102ab */
[C---:B------:R-:W-:Y:S01]  /*55d0*/  @!P0 IADD3 R165, P1, R2.reuse, R204, RZ ;  /* 0x000000cc02a58210 */ /* 0x040fe20007f3e0ff */
[----:B------:R-:W3:Y:S03]  /*55e0*/  LDSM.16.M88.4 R148, [R188+UR4+0xd100] ;  /* 0x00d10004bc94783b */ /* 0x000ee60008000200 */
[----:B------:R-:W-:Y:S02]  /*55f0*/  @!P0 IADD3.X R164, R171, R209, RZ, P1, !PT ;  /* 0x000000d1aba48210 */ /* 0x000fe40000ffe4ff */
[C---:B------:R-:W-:Y:S02]  /*5600*/  @!P0 LEA R166, P1, R165.reuse, c[0x0][0x1f8], 0x1 ;  /* 0x00007e00a5a68a11 */ /* 0x040fe400078208ff */
[----:B------:R-:W4:Y:S02]  /*5610*/  LDSM.16.M88.4 R152, [R188+UR4+0xd900] ;  /* 0x00d90004bc98783b */ /* 0x000f240008000200 */
[----:B------:R-:W-:Y:S02]  /*5620*/  @!P0 LEA.HI.X R167, R165, c[0x0][0x1fc], R164, 0x1, P1 ;  /* 0x00007f00a5a78a11 */ /* 0x000fe400008f0ca4 */
[----:B------:R-:W-:Y:S03]  /*5630*/  @!P0 IADD3 R168, P1, R2, R229, RZ ;  /* 0x000000e502a88210 */ /* 0x000fe60007f3e0ff */
[----:B------:R-:W-:Y:S02]  /*5640*/  LDSM.16.M88.4 R156, [R133+0xd100] ;  /* 0x00d10000859c783b */ /* 0x000fe40000000200 */
[C---:B------:R-:W-:Y:S01]  /*5650*/  @!P0 IMAD.X R165, R171.reuse, 0x1, R228, P1 ;  /* 0x00000001aba58824 */ /* 0x040fe200008e06e4 */
[C---:B------:R-:W-:Y:S04]  /*5660*/  @!P0 LEA R164, P1, R168.reuse, c[0x0][0x1f8], 0x1 ;  /* 0x00007e00a8a48a11 */ /* 0x040fe800078208ff */
[----:B------:R-:W-:Y:S02]  /*5670*/  @!P0 LEA.HI.X R165, R168, c[0x0][0x1fc], R165, 0x1, P1 ;  /* 0x00007f00a8a58a11 */ /* 0x000fe400008f0ca5 */
[----:B------:R-:W-:Y:S01]  /*5680*/  @!P0 IADD3 R169, P1, R2, R227, RZ ;  /* 0x000000e302a98210 */ /* 0x000fe20007f3e0ff */
[C---:B-1----:R-:W-:Y:S03]  /*5690*/  HMMA.16816.F32 R4, R136.reuse, R140, RZ ;  /* 0x0000008c8804723c */ /* 0x042fe600000018ff */
[----:B------:R-:W-:Y:S02]  /*56a0*/  @!P0 IADD3.X R170, R171, R226, RZ, P1, !PT ;  /* 0x000000e2abaa8210 */ /* 0x000fe40000ffe4ff */
[C---:B------:R-:W-:Y:S03]  /*56b0*/  @!P0 LEA R168, P1, R169.reuse, c[0x0][0x1f8], 0x1 ;  /* 0x00007e00a9a88a11 */ /* 0x040fe600078208ff */
[C---:B------:R-:W-:Y:S01]  /*56c0*/  HMMA.16816.F32 R8, R136.reuse, R142, RZ ;  /* 0x0000008e8808723c */ /* 0x040fe200000018ff */
[----:B------:R-:W-:Y:S03]  /*56d0*/  LDSM.16.M88.4 R140, [R186] ;  /* 0x00000000ba8c783b */ /* 0x000fe60000000200 */
[----:B------:R-:W-:Y:S02]  /*56e0*/  @!P0 LEA.HI.X R169, R169, c[0x0][0x1fc], R170, 0x1, P1 ;  /* 0x00007f00a9a98a11 */ /* 0x000fe400008f0caa */
[----:B------:R-:W-:Y:S02]  /*56f0*/  @!P0 IADD3 R2, P1, R198, R2, RZ ;  /* 0x00000002c6028210 */ /* 0x000fe40007f3e0ff */
[C---:B--2---:R-:W-:Y:S04]  /*5700*/  HMMA.16816.F32 R12, R136.reuse, R144, RZ ;  /* 0x00000090880c723c */ /* 0x044fe800000018ff */
[----:B------:R-:W-:Y:S01]  /*5710*/  @!P0 IMAD.X R171, R197, 0x1, R171, P1 ;  /* 0x00000001c5ab8824 */ /* 0x000fe200008e06ab */
[----:B------:R-:W-:Y:S03]  /*5720*/  @!P0 IADD3 R170, P1, R2, R204, RZ ;  /* 0x000000cc02aa8210 */ /* 0x000fe60007f3e0ff */
[C---:B------:R-:W-:Y:S01]  /*5730*/  HMMA.16816.F32 R16, R136.reuse, R146, RZ ;  /* 0x000000928810723c */ /* 0x040fe200000018ff */
[----:B------:R-:W1:Y:S03]  /*5740*/  LDSM.16.M88.4 R144, [R133+0xc100] ;  /* 0x00c100008590783b */ /* 0x000e660000000200 */
[C---:B------:R-:W-:Y:S02]  /*5750*/  @!P0 IADD3.X R173, R171.reuse, R209, RZ, P1, !PT ;  /* 0x000000d1abad8210 */ /* 0x040fe40000ffe4ff */
[C---:B------:R-:W-:Y:S02]  /*5760*/  @!P0 LEA R172, P1, R170.reuse, c[0x0][0x1f8], 0x1 ;  /* 0x00007e00aaac8a11 */ /* 0x040fe400078208ff */
[C---:B---3--:R-:W-:Y:S04]  /*5770*/  HMMA.16816.F32 R20, R136.reuse, R148, RZ ;  /* 0x000000948814723c */ /* 0x048fe800000018ff */
[----:B------:R-:W-:Y:S02]  /*5780*/  @!P0 LEA.HI.X R173, R170, c[0x0][0x1fc], R173, 0x1, P1 ;  /* 0x00007f00aaad8a11 */ /* 0x000fe400008f0cad */
[C---:B------:R-:W-:Y:S02]  /*5790*/  @!P0 IADD3 R175, P1, R2.reuse, R229, RZ ;  /* 0x000000e502af8210 */ /* 0x040fe40007f3e0ff */
[C---:B------:R-:W-:Y:S01]  /*57a0*/  HMMA.16816.F32 R24, R136.reuse, R150, RZ ;  /* 0x000000968818723c */ /* 0x040fe200000018ff */
[----:B------:R-:W2:Y:S03]  /*57b0*/  LDSM.16.M88.4 R148, [R133+0xc900] ;  /* 0x00c900008594783b */ /* 0x000ea60000000200 */
[----:B------:R-:W-:Y:S02]  /*57c0*/  @!P0 IADD3.X R170, R171, R228, RZ, P1, !PT ;  /* 0x000000e4abaa8210 */ /* 0x000fe40000ffe4ff */
[C---:B------:R-:W-:Y:S02]  /*57d0*/  @!P0 LEA R174, P1, R175.reuse, c[0x0][0x1f8], 0x1 ;  /* 0x00007e00afae8a11 */ /* 0x040fe400078208ff */
[C---:B----4-:R-:W-:Y:S04]  /*57e0*/  HMMA.16816.F32 R28, R136.reuse, R152, RZ ;  /* 0x00000098881c723c */ /* 0x050fe800000018ff */
[----:B------:R-:W-:Y:S02]  /*57f0*/  @!P0 LEA.HI.X R175, R175, c[0x0][0x1fc], R170, 0x1, P1 ;  /* 0x00007f00afaf8a11 */ /* 0x000fe400008f0caa */
[----:B------:R-:W-:Y:S02]  /*5800*/  @!P0 IADD3 R2, P1, R2, R227, RZ ;  /* 0x000000e302028210 */ /* 0x000fe40007f3e0ff */
[----:B------:R-:W-:Y:S01]  /*5810*/  HMMA.16816.F32 R32, R136, R154, RZ ;  /* 0x0000009a8820723c */ /* 0x000fe200000018ff */
[----:B------:R-:W3:Y:S03]  /*5820*/  LDSM.16.M88.4 R136, [R133+0xd900] ;  /* 0x00d900008588783b */ /* 0x000ee60000000200 */
[----:B------:R-:W-:Y:S01]  /*5830*/  @!P0 IMAD.X R177, R171, 0x1, R226, P1 ;  /* 0x00000001abb18824 */ /* 0x000fe200008e06e2 */
[C---:B------:R-:W-:Y:S01]  /*5840*/  @!P0 LEA R176, P1, R2.reuse, c[0x0][0x1f8], 0x1 ;  /* 0x00007e0002b08a11 */ /* 0x040fe200078208ff */
[C---:B------:R-:W-:Y:S02]  /*5850*/  @!P0 IMAD R171, R215.reuse, 0x6000, R214 ;  /* 0x00006000d7ab8824 */ /* 0x040fe400078e02d6 */
[C---:B-1----:R-:W-:Y:S03]  /*5860*/  HMMA.16816.F32 R4, R140.reuse, R144, R4 ;  /* 0x000000908c04723c */ /* 0x042fe60000001804 */
[----:B------:R-:W-:Y:S01]  /*5870*/  @!PT LDS RZ, [RZ] ;  /* 0x00000000fffff984 */ /* 0x000fe20000000800 */
[----:B------:R-:W-:Y:S01]  /*5880*/  @!PT LDS RZ, [RZ] ;  /* 0x00000000fffff984 */ /* 0x000fe20000000800 */
[----:B------:R-:W-:Y:S01]  /*5890*/  @!PT LDS RZ, [RZ] ;  /* 0x00000000fffff984 */ /* 0x000fe20000000800 */
[----:B------:R1:W-:Y:S02]  /*58a0*/  @!P0 LDGSTS.E.BYPASS.LTC128B.128 [R171], [R166.64], !P5 ;  /* 0x00000000a6ab8fae */ /* 0x0003e4000e901d48 */
[----:B------:R-:W-:Y:S01]  /*58b0*/  @!P0 LEA.HI.X R177, R2, c[0x0][0x1fc], R177, 0x1, P1 ;  /* 0x00007f0002b18a11 */ /* 0x000fe200008f0cb1 */
[----:B------:R-:W-:Y:S02]  /*58c0*/  IMAD.IADD R2, R192, 0x1, R133 ;  /* 0x00000001c0027824 */ /* 0x000fe400078e0285 */
[C---:B------:R-:W-:Y:S02]  /*58d0*/  HMMA.16816.F32 R8, R140.reuse, R146, R8 ;  /* 0x000000928c08723c */ /* 0x040fe40000001808 */
[----:B------:R1:W-:Y:S06]  /*58e0*/  @!P0 LDGSTS.E.BYPASS.LTC128B.128 [R171+0x2000], [R164.64], !P4 ;  /* 0x02000000a4ab8fae */ /* 0x0003ec000e101d48 */
[C---:B--2---:R-:W-:Y:S01]  /*58f0*/  HMMA.16816.F32 R12, R140.reuse, R148, R12 ;  /* 0x000000948c0c723c */ /* 0x044fe2000000180c */
[----:B------:R2:W-:Y:S07]  /*5900*/  @!P0 LDGSTS.E.BYPASS.LTC128B.128 [R171+0x4000], [R168.64], !P6 ;  /* 0x04000000a8ab8fae */ /* 0x0005ee000f101d48 */
[C---:B------:R-:W-:Y:S01]  /*5910*/  HMMA.16816.F32 R16, R140.reuse, R150, R16 ;  /* 0x000000968c10723c */ /* 0x040fe20000001810 */
[----:B------:R2:W-:Y:S07]  /*5920*/  @!P0 LDGSTS.E.BYPASS.LTC128B.128 [R171+0x1000], [R172.64], !P5 ;  /* 0x01000000acab8fae */ /* 0x0005ee000e901d48 */
[C---:B------:R-:W-:Y:S01]  /*5930*/  HMMA.16816.F32 R20, R140.reuse, R156, R20 ;  /* 0x0000009c8c14723c */ /* 0x040fe20000001814 */
[----:B------:R2:W-:Y:S07]  /*5940*/  @!P0 LDGSTS.E.BYPASS.LTC128B.128 [R171+0x3000], [R174.64], !P4 ;  /* 0x03000000aeab8fae */ /* 0x0005ee000e101d48 */
[C---:B------:R-:W-:Y:S01]  /*5950*/  HMMA.16816.F32 R24, R140.reuse, R158, R24 ;  /* 0x0000009e8c18723c */ /* 0x040fe20000001818 */
[----:B------:R2:W-:Y:S02]  /*5960*/  @!P0 LDGSTS.E.BYPASS.LTC128B.128 [R171+0x5000], [R176.64], !P6 ;  /* 0x05000000b0ab8fae */ /* 0x0005e4000f101d48 */
[C---:B------:R-:W-:Y:S02]  /*5970*/  ISETP.GE.AND P0, PT, R215.reuse, 0x1, PT ;  /* 0x00000001d700780c */ /* 0x040fe40003f06270 */
[----:B------:R-:W-:Y:S03]  /*5980*/  IADD3 R215, R215, 0x1, RZ ;  /* 0x00000001d7d77810 */ /* 0x000fe60007ffe0ff */
[C---:B---3--:R-:W-:Y:S01]  /*5990*/  HMMA.16816.F32 R28, R140.reuse, R136, R28 ;  /* 0x000000888c1c723c */ /* 0x048fe2000000181c */
[----:B------:R-:W-:Y:S03]  /*59a0*/  LDSM.16.M88.4 R152, [R185] ;  /* 0x00000000b998783b */ /* 0x000fe60000000200 */
[----:B------:R-:W-:Y:S04]  /*59b0*/  SEL R215, R215, RZ, !P0 ;  /* 0x000000ffd7d77207 */ /* 0x000fe80004000000 */
[----:B------:R-:W-:Y:S01]  /*59c0*/  HMMA.16816.F32 R32, R140, R138, R32 ;  /* 0x0000008a8c20723c */ /* 0x000fe20000001820 */
[----:B------:R-:W3:Y:S07]  /*59d0*/  LDSM.16.M88.4 R160, [R0+0xc100] ;  /* 0x00c1000000a0783b */ /* 0x000eee0000000200 */
[----:B------:R-:W4:Y:S07]  /*59e0*/  LDSM.16.M88.4 R144, [R0+0xc900] ;  /* 0x00c900000090783b */ /* 0x000f2e0000000200 */
[----:B------:R-:W5:Y:S07]  /*59f0*/  LDSM.16.M88.4 R148, [R0+0xd100] ;  /* 0x00d100000094783b */ /* 0x000f6e0000000200 */
[----:B------:R-:W5:Y:S07]  /*5a00*/  LDSM.16.M88.4 R156, [R0+0xd900] ;  /* 0x00d90000009c783b */ /* 0x000f6e0000000200 */
[----:B-1----:R-:W-:Y:S07]  /*5a10*/  LDSM.16.M88.4 R164, [R184] ;  /* 0x00000000b8a4783b */ /* 0x002fee0000000200 */
[----:B--2---:R-:W1:Y:S01]  /*5a20*/  LDSM.16.M88.4 R168, [R2+0xc100] ;  /* 0x00c1000002a8783b */ /* 0x004e620000000200 */
[C---:B---3--:R-:W-:Y:S06]  /*5a30*/  HMMA.16816.F32 R4, R152.reuse, R160, R4 ;  /* 0x000000a09804723c */ /* 0x048fec0000001804 */
[----:B------:R-:W2:Y:S02]  /*5a40*/  LDSM.16.M88.4 R136, [R2+0xc900] ;  /* 0x00c900000288783b */ /* 0x000ea40000000200 */
[C---:B------:R-:W-:Y:S05]  /*5a50*/  HMMA.16816.F32 R8, R152.reuse, R162, R8 ;  /* 0x000000a29808723c */ /* 0x040fea0000001808 */
[----:B------:R-:W3:Y:S03]  /*5a60*/  LDSM.16.M88.4 R140, [R2+0xd100] ;  /* 0x00d10000028c783b */ /* 0x000ee60000000200 */
[C---:B----4-:R-:W-:Y:S04]  /*5a70*/  HMMA.16816.F32 R12, R152.reuse, R144, R12 ;  /* 0x00000090980c723c */ /* 0x050fe8000000180c */
[----:B------:R-:W-:Y:S04]  /*5a80*/  LDSM.16.M88.4 R160, [R188+UR4+0xf900] ;  /* 0x00f90004bca0783b */ /* 0x000fe80008000200 */
[C---:B------:R-:W-:Y:S03]  /*5a90*/  HMMA.16816.F32 R16, R152.reuse, R146, R16 ;  /* 0x000000929810723c */ /* 0x040fe60000001810 */
[----:B------:R-:W4:Y:S05]  /*5aa0*/  LDSM.16.M88.4 R144, [R2+0xd900] ;  /* 0x00d900000290783b */ /* 0x000f2a0000000200 */
        /* <DEDUP_REMOVED lines=9> */
[----:B------:R-:W1:Y:S07]  /*5b40*/  LDSM.16.M88.4 R156, [R188+UR4+0xe900] ;  /* 0x00e90004bc9c783b */ /* 0x000e6e0008000200 */
[C---:B------:R-:W-:Y:S01]  /*5b50*/  HMMA.16816.F32 R8, R164.reuse, R170, R8 ;  /* 0x000000aaa408723c */ /* 0x040fe20000001808 */
[----:B------:R-:W-:Y:S07]  /*5b60*/  LDSM.16.M88.4 R168, [R133+0xe100] ;  /* 0x00e1000085a8783b */ /* 0x000fee0000000200 */
[C---:B--2---:R-:W-:Y:S01]  /*5b70*/  HMMA.16816.F32 R12, R164.reuse, R136, R12 ;  /* 0x00000088a40c723c */ /* 0x044fe2000000180c */
[----:B------:R-:W-:Y:S07]  /*5b80*/  LDSM.16.M88.4 R180, [R188+UR4+0x10100] ;  /* 0x01010004bcb4783b */ /* 0x000fee0008000200 */
[C---:B------:R-:W-:Y:S01]  /*5b90*/  HMMA.16816.F32 R16, R164.reuse, R138, R16 ;  /* 0x0000008aa410723c */ /* 0x040fe20000001810 */
[----:B------:R-:W2:Y:S07]  /*5ba0*/  LDSM.16.M88.4 R136, [R188+UR4+0xf100] ;  /* 0x00f10004bc88783b */ /* 0x000eae0008000200 */
[C---:B---3--:R-:W-:Y:S01]  /*5bb0*/  HMMA.16816.F32 R20, R164.reuse, R140, R20 ;  /* 0x0000008ca414723c */ /* 0x048fe20000001814 */
[----:B------:R-:W0:Y:S07]  /*5bc0*/  LDGDEPBAR ;  /* 0x00000000000079af */ /* 0x000e2e0000000000 */
[C---:B------:R-:W-:Y:S01]  /*5bd0*/  HMMA.16816.F32 R24, R164.reuse, R142, R24 ;  /* 0x0000008ea418723c */ /* 0x040fe20000001818 */
[----:B------:R-:W3:Y:S07]  /*5be0*/  LDSM.16.M88.4 R140, [R186+0x4000] ;  /* 0x00400000ba8c783b */ /* 0x000eee0000000200 */
[C---:B----4-:R-:W-:Y:S08]  /*5bf0*/  HMMA.16816.F32 R28, R164.reuse, R144, R28 ;  /* 0x00000090a41c723c */ /* 0x050ff0000000181c */
        /* <DEDUP_REMOVED lines=11> */
[----:B------:R-:W1:Y:S07]  /*5cb0*/  LDSM.16.M88.4 R136, [R0+0xe900] ;  /* 0x00e900000088783b */ /* 0x000e6e0000000200 */
[C---:B------:R-:W-:Y:S08]  /*5cc0*/  HMMA.16816.F32 R28, R148.reuse, R160, R28 ;  /* 0x000000a0941c723c */ /* 0x040ff0000000181c */
[----:B------:R-:W-:Y:S01]  /*5cd0*/  HMMA.16816.F32 R32, R148, R162, R32 ;  /* 0x000000a29420723c */ /* 0x000fe20000001820 */
[----:B------:R-:W2:Y:S07]  /*5ce0*/  LDSM.16.M88.4 R148, [R0+0xf100] ;  /* 0x00f100000094783b */ /* 0x000eae0000000200 */
[C---:B---3--:R-:W-:Y:S01]  /*5cf0*/  HMMA.16816.F32 R4, R140.reuse, R168, R4 ;  /* 0x000000a88c04723c */ /* 0x048fe20000001804 */
[----:B------:R-:W-:Y:S07]  /*5d00*/  LDSM.16.M88.4 R160, [R184+0x4000] ;  /* 0x00400000b8a0783b */ /* 0x000fee0000000200 */
[C---:B------:R-:W-:Y:S01]  /*5d10*/  HMMA.16816.F32 R8, R140.reuse, R170, R8 ;  /* 0x000000aa8c08723c */ /* 0x040fe20000001808 */
[----:B------:R-:W3:Y:S07]  /*5d20*/  LDSM.16.M88.4 R168, [R2+0xe100] ;  /* 0x00e1000002a8783b */ /* 0x000eee0000000200 */
[C---:B------:R-:W-:Y:S08]  /*5d30*/  HMMA.16816.F32 R12, R140.reuse, R172, R12 ;  /* 0x000000ac8c0c723c */ /* 0x040ff0000000180c */
[C---:B------:R-:W-:Y:S01]  /*5d40*/  HMMA.16816.F32 R16, R140.reuse, R174, R16 ;  /* 0x000000ae8c10723c */ /* 0x040fe20000001810 */
[----:B------:R-:W-:Y:S07]  /*5d50*/  LDSM.16.M88.4 R172, [R190+0x8000] ;  /* 0x00800000beac783b */ /* 0x000fee0000000200 */
[C---:B----4-:R-:W-:Y:S08]  /*5d60*/  HMMA.16816.F32 R20, R140.reuse, R144, R20 ;  /* 0x000000908c14723c */ /* 0x050ff00000001814 */
[C---:B------:R-:W-:Y:S01]  /*5d70*/  HMMA.16816.F32 R24, R140.reuse, R146, R24 ;  /* 0x000000928c18723c */ /* 0x040fe20000001818 */
[----:B------:R-:W-:Y:S07]  /*5d80*/  LDSM.16.M88.4 R144, [R191+0xf100] ;  /* 0x00f10000bf90783b */ /* 0x000fee0000000200 */
        /* <DEDUP_REMOVED lines=10> */
[C---:B--2---:R-:W-:Y:S08]  /*5e30*/  HMMA.16816.F32 R20, R164.reuse, R148, R20 ;  /* 0x00000094a414723c */ /* 0x044ff00000001814 */
[C---:B------:R-:W-:Y:S01]  /*5e40*/  HMMA.16816.F32 R24, R164.reuse, R150, R24 ;  /* 0x00000096a418723c */ /* 0x040fe20000001818 */
[----:B------:R-:W2:Y:S07]  /*5e50*/  LDSM.16.M88.4 R148, [R188+UR4+0x11100] ;  /* 0x01110004bc94783b */ /* 0x000eae0008000200 */
[C---:B------:R-:W-:Y:S08]  /*5e60*/  HMMA.16816.F32 R28, R164.reuse, R156, R28 ;  /* 0x0000009ca41c723c */ /* 0x040ff0000000181c */
[----:B------:R-:W-:Y:S01]  /*5e70*/  HMMA.16816.F32 R32, R164, R158, R32 ;  /* 0x0000009ea420723c */ /* 0x000fe20000001820 */
[----:B------:R-:W1:Y:S07]  /*5e80*/  LDSM.16.M88.4 R156, [R188+UR4+0x11900] ;  /* 0x01190004bc9c783b */ /* 0x000e6e0008000200 */
[C---:B---3--:R-:W-:Y:S01]  /*5e90*/  HMMA.16816.F32 R4, R160.reuse, R168, R4 ;  /* 0x000000a8a004723c */ /* 0x048fe20000001804 */
[----:B------:R-:W3:Y:S07]  /*5ea0*/  LDSM.16.M88.4 R164, [R186+0x8000] ;  /* 0x00800000baa4783b */ /* 0x000eee0000000200 */
        /* <DEDUP_REMOVED lines=11> */
[----:B------:R-:W3:Y:S01]  /*5f60*/  LDSM.16.M88.4 R160, [R185+0x8000] ;  /* 0x00800000b9a0783b */ /* 0x000ee20000000200 */
        /* <DEDUP_REMOVED lines=9> */
[C---:B------:R-:W-:Y:S08]  /*6000*/  HMMA.16816.F32 R28, R172.reuse, R156, R28 ;  /* 0x0000009cac1c723c */ /* 0x040ff0000000181c */
[----:B------:R-:W-:Y:S01]  /*6010*/  HMMA.16816.F32 R32, R172, R158, R32 ;  /* 0x0000009eac20723c */ /* 0x000fe20000001820 */
[----:B------:R-:W1:Y:S07]  /*6020*/  LDSM.16.M88.4 R156, [R0+0x11900] ;  /* 0x01190000009c783b */ /* 0x000e6e0000000200 */
[----:B------:R-:W1:Y:S01]  /*6030*/  LDSM.16.M88.4 R172, [R184+0x8000] ;  /* 0x00800000b8ac783b */ /* 0x000e620000000200 */
[C---:B---3--:R-:W-:Y:S08]  /*6040*/  HMMA.16816.F32 R4, R164.reuse, R176, R4 ;  /* 0x000000b0a404723c */ /* 0x048ff00000001804 */
[C---:B------:R-:W-:Y:S08]  /*6050*/  HMMA.16816.F32 R8, R164.reuse, R178, R8 ;  /* 0x000000b2a408723c */ /* 0x040ff00000001808 */
[C---:B----4-:R-:W-:Y:S08]  /*6060*/  HMMA.16816.F32 R12, R164.reuse, R140, R12 ;  /* 0x0000008ca40c723c */ /* 0x050ff0000000180c */
[C---:B------:R-:W-:Y:S01]  /*6070*/  HMMA.16816.F32 R16, R164.reuse, R142, R16 ;  /* 0x0000008ea410723c */ /* 0x040fe20000001810 */
[----:B------:R-:W-:Y:S07]  /*6080*/  LDSM.16.M88.4 R140, [R191+0x11100] ;  /* 0x01110000bf8c783b */ /* 0x000fee0000000200 */
[C---:B------:R-:W-:Y:S08]  /*6090*/  HMMA.16816.F32 R20, R164.reuse, R144, R20 ;  /* 0x00000090a414723c */ /* 0x040ff00000001814 */
        /* <DEDUP_REMOVED lines=8> */
[C---:B--2---:R-:W-:Y:S08]  /*6120*/  HMMA.16816.F32 R20, R160.reuse, R148, R20 ;  /* 0x00000094a014723c */ /* 0x044ff00000001814 */
        /* <DEDUP_REMOVED lines=32> */
[----:B------:R2:W1:Y:S01]  /*6330*/  MUFU.TANH R232, R240 ;  /* 0x000000f000e87308 */ /* 0x0004620000002400 */
[----:B------:R-:W5:Y:S02]  /*6340*/  SHFL.IDX PT, R173, R249, RZ, 0x1c1f ;  /* 0x001c1ffff9ad7589 */ /* 0x000f6400000e0000 */
        /* <DEDUP_REMOVED lines=12> */
[----:B------:R-:W-:Y:S01]  /*6410*/  FMUL.FTZ R239, R30, c[0x0][0x320] ;  /* 0x0000c8001eef7a20 */ /* 0x000fe20000410000 */
[-C--:B-----5:R-:W-:Y:S01]  /*6420*/  IADD3 R248, R246, R173.reuse, RZ ;  /* 0x000000adf6f87210 */ /* 0x0a0fe20007ffe0ff */
[----:B------:R-:W-:Y:S01]  /*6430*/  FMUL.FTZ R238, R31, c[0x0][0x320] ;  /* 0x0000c8001fee7a20 */ /* 0x000fe20000410000 */
[----:B------:R-:W-:Y:S01]  /*6440*/  IADD3 R247, R245, R173, RZ ;  /* 0x000000adf5f77210 */ /* 0x000fe20007ffe0ff */
[----:B------:R-:W-:Y:S01]  /*6450*/  FMUL.FTZ R243, R32, c[0x0][0x320] ;  /* 0x0000c80020f37a20 */ /* 0x000fe20000410000 */
[----:B------:R-:W1:Y:S01]  /*6460*/  MUFU.TANH R176, R176 ;  /* 0x000000b000b07308 */ /* 0x000e620000002400 */
[----:B------:R-:W-:Y:S02]  /*6470*/  FMUL.FTZ R242, R33, c[0x0][0x320] ;  /* 0x0000c80021f27a20 */ /* 0x000fe40000410000 */
[----:B------:R-:W-:Y:S02]  /*6480*/  FMUL.FTZ R241, R34, c[0x0][0x320] ;  /* 0x0000c80022f17a20 */ /* 0x000fe40000410000 */
[----:B--2---:R-:W-:Y:S05]  /*6490*/  FMUL.FTZ R240, R35, c[0x0][0x320] ;  /* 0x0000c80023f07a20 */ /* 0x004fea0000410000 */
        /* <DEDUP_REMOVED lines=24> */
[----:B------:R-:W-:-:S05]  /*6620*/  @!P3 BRA `(.L_x_882) ;  /* 0x000001800000b947 */ /* 0x000fca0003800000 */
[----:B--234-:R-:W-:Y:S01]  /*6630*/  IADD3 R5, -R203, R194, R173 ;  /* 0x000000c2cb057210 */ /* 0x01cfe20007ffe1ad */
[----:B------:R-:W-:Y:S03]  /*6640*/  BSSY B0, `(.L_x_883) ;  /* 0x0000011000007945 */ /* 0x000fe60003800000 */
        /* <DEDUP_REMOVED lines=11> */
.L_x_884:
[----:B------:R-:W-:Y:S04]  /*6700*/  MOV R0, c[0x0][0x32c] ;  /* 0x0000cb0000007a02 */ /* 0x000fe80000000f00 */
[----:B------:R-:W-:Y:S11]  /*6710*/  ISETP.NE.AND P0, PT, R0, 0x1, PT ;  /* 0x000000010000780c */ /* 0x000ff60003f05270 */
[----:B------:R-:W-:Y:S02]  /*6720*/  @!UPT UIADD3 URZ, URZ, URZ, URZ ;  /* 0x0000003f3f3ff290 */ /* 0x000fe4000fffe03f */
[----:B------:R-:W-:Y:S05]  /*6730*/  @P0 IMAD.HI.U32 R0, R5, c[0x0][0x330], RZ ;  /* 0x0000cc0005000a27 */ /* 0x000fea00078e00ff */
[----:B------:R-:W-:Y:S02]  /*6740*/  @P0 SHF.R.U32.HI R5, RZ, c[0x0][0x334], R0 ;  /* 0x0000cd00ff050a19 */ /* 0x000fe40000011600 */
.L_x_885:
[----:B------:R-:W-:Y:S05]  /*6750*/  BSYNC B0 ;  /* 0x0000000000007941 */ /* 0x000fea0003800000 */
.L_x_883:
[----:B------:R-:W-:Y:S04]  /*6760*/  IMAD R0, R5, c[0x0][0x32c], -R244 ;  /* 0x0000cb0005007a24 */ /* 0x000fe800078e0af4 */
[----:B------:R-:W-:Y:S05]  /*6770*/  IMAD.IADD R0, R0, 0x1, -R211 ;  /* 0x0000000100007824 */ /* 0x000fea00078e0ad3 */
[----:B------:R-:W-:Y:S02]  /*6780*/  IADD3 R5, R0, c[0x0][0x32c], RZ ;  /* 0x0000cb0000057a10 */ /* 0x000fe40007ffe0ff */
[----:B------:R-:W-:Y:S02]  /*6790*/  IMNMX R247, R247, R0, !PT ;  /* 0x00000000f7f77217 */ /* 0x000fe40007800200 */
[----:B------:R-:W-:Y:S02]  /*67a0*/  IMNMX R248, R248, R5, PT ;  /* 0x00000005f8f87217 */ /* 0x000fe40003800200 */
.L_x_882:
[----:B--234-:R-:W-:Y:S01]  /*67b0*/  ISETP.GT.AND P2, PT, R220, -0x1, PT ;  /* 0xffffffffdc00780c */ /* 0x01cfe20003f44270 */
[----:B------:R-:W2:Y:S03]  /*67c0*/  SHFL.IDX PT, R0, R249, 0x1, 0x1c1f ;  /* 0x003c1f00f9007f89 */ /* 0x000ea600000e0000 */
[----:B------:R-:W-:Y:S04]  /*67d0*/  ISETP.GT.AND P0, PT, R247, RZ, P2 ;  /* 0x000000fff700720c */ /* 0x000fe80001704270 */
[C---:B------:R-:W-:Y:S04]  /*67e0*/  ISETP.LT.OR P0, PT, R248.reuse, 0x1, P0 ;  /* 0x00000001f800780c */ /* 0x040fe80000701670 */
[----:B------:R-:W-:Y:S02]  /*67f0*/  FSEL R9, R165, -INF , !P0 ;  /* 0xff800000a5097808 */ /* 0x000fe40004000000 */
[----:B------:R-:W-:Y:S04]  /*6800*/  ISETP.GT.AND P0, PT, R247, 0x1, P2 ;  /* 0x00000001f700780c */ /* 0x000fe80001704270 */
[----:B------:R-:W-:Y:S04]  /*6810*/  ISETP.LT.OR P0, PT, R248, 0x2, P0 ;  /* 0x00000002f800780c */ /* 0x000fe80000701670 */
[----:B------:R-:W-:Y:S02]  /*6820*/  FSEL R5, R167, -INF , !P0 ;  /* 0xff800000a7057808 */ /* 0x000fe40004000000 */
[----:B------:R-:W-:Y:S01]  /*6830*/  ISETP.GT.AND P0, PT, R247, 0x8, P2 ;  /* 0x00000008f700780c */ /* 0x000fe20001704270 */
[--C-:B--2---:R-:W-:Y:S02]  /*6840*/  IMAD.IADD R246, R246, 0x1, R0.reuse ;  /* 0x00000001f6f67824 */ /* 0x104fe400078e0200 */
[----:B------:R-:W-:Y:S01]  /*6850*/  IMAD.IADD R245, R245, 0x1, R0 ;  /* 0x00000001f5f57824 */ /* 0x000fe200078e0200 */
[C---:B------:R-:W-:Y:S04]  /*6860*/  ISETP.LT.OR P0, PT, R248.reuse, 0x9, P0 ;  /* 0x00000009f800780c */ /* 0x040fe80000701670 */
[----:B-1----:R-:W-:Y:S02]  /*6870*/  FSEL R169, R169, -INF , !P0 ;  /* 0xff800000a9a97808 */ /* 0x002fe40004000000 */
[C---:B------:R-:W-:Y:S04]  /*6880*/  ISETP.GT.AND P0, PT, R247.reuse, 0x9, P2 ;  /* 0x00000009f700780c */ /* 0x040fe80001704270 */
[----:B------:R-:W-:Y:S04]  /*6890*/  ISETP.LT.OR P0, PT, R248, 0xa, P0 ;  /* 0x0000000af800780c */ /* 0x000fe80000701670 */
[----:B------:R-:W-:Y:S02]  /*68a0*/  FSEL R7, R176, -INF , !P0 ;  /* 0xff800000b0077808 */ /* 0x000fe40004000000 */
[----:B------:R-:W-:Y:S04]  /*68b0*/  ISETP.GT.AND P0, PT, R247, 0x10, P2 ;  /* 0x00000010f700780c */ /* 0x000fe80001704270 */
[C---:B------:R-:W-:Y:S04]  /*68c0*/  ISETP.LT.OR P0, PT, R248.reuse, 0x11, P0 ;  /* 0x00000011f800780c */ /* 0x040fe80000701670 */
[----:B------:R-:W-:Y:S02]  /*68d0*/  FSEL R165, R181, -INF , !P0 ;  /* 0xff800000b5a57808 */ /* 0x000fe40004000000 */
[----:B------:R-:W-:Y:S04]  /*68e0*/  ISETP.GT.AND P0, PT, R247, 0x11, P2 ;  /* 0x00000011f700780c */ /* 0x000fe80001704270 */
[C---:B------:R-:W-:Y:S04]  /*68f0*/  ISETP.LT.OR P0, PT, R248.reuse, 0x12, P0 ;  /* 0x00000012f800780c */ /* 0x040fe80000701670 */
[----:B------:R-:W-:Y:S02]  /*6900*/  FSEL R167, R177, -INF , !P0 ;  /* 0xff800000b1a77808 */ /* 0x000fe40004000000 */
[C---:B------:R-:W-:Y:S04]  /*6910*/  ISETP.GT.AND P0, PT, R247.reuse, 0x18, P2 ;  /* 0x00000018f700780c */ /* 0x040fe80001704270 */
[----:B------:R-:W-:Y:S04]  /*6920*/  ISETP.LT.OR P0, PT, R248, 0x19, P0 ;  /* 0x00000019f800780c */ /* 0x000fe80000701670 */
[----:B------:R-:W-:Y:S02]  /*6930*/  FSEL R143, R182, -INF , !P0 ;  /* 0xff800000b68f7808 */ /* 0x000fe40004000000 */
[C---:B------:R-:W-:Y:S04]  /*6940*/  ISETP.GT.AND P0, PT, R247.reuse, 0x19, P2 ;  /* 0x00000019f700780c */ /* 0x040fe80001704270 */
[----:B------:R-:W-:Y:S04]  /*6950*/  ISETP.LT.OR P0, PT, R248, 0x1a, P0 ;  /* 0x0000001af800780c */ /* 0x000fe80000701670 */
        /* <DEDUP_REMOVED lines=22> */
[----:B------:R-:W-:Y:S04]  /*6ac0*/  ISETP.GT.AND P0, PT, R247, 0x39, P2 ;  /* 0x00000039f700780c */ /* 0x000fe80001704270 */
[----:B------:R-:W-:Y:S04]  /*6ad0*/  ISETP.LT.OR P0, PT, R248, 0x3a, P0 ;  /* 0x0000003af800780c */ /* 0x000fe80000701670 */
[----:B------:R-:W-:Y:S01]  /*6ae0*/  FSEL R147, R242, -INF , !P0 ;  /* 0xff800000f2937808 */ /* 0x000fe20004000000 */
[----:B------:R-:W-:-:S05]  /*6af0*/  @!P3 BRA `(.L_x_886) ;  /* 0x000001800000b947 */ /* 0x000fca0003800000 */
[----:B------:R-:W-:Y:S01]  /*6b00*/  IADD3 R11, -R203, R194, R0 ;  /* 0x000000c2cb0b7210 */ /* 0x000fe20007ffe100 */
        /* <DEDUP_REMOVED lines=12> */
.L_x_888:
[----:B------:R-:W-:Y:S04]  /*6bd0*/  MOV R0, c[0x0][0x32c] ;  /* 0x0000cb0000007a02 */ /* 0x000fe80000000f00 */
[----:B------:R-:W-:Y:S11]  /*6be0*/  ISETP.NE.AND P0, PT, R0, 0x1, PT ;  /* 0x000000010000780c */ /* 0x000ff60003f05270 */
[----:B------:R-:W-:Y:S02]  /*6bf0*/  @!UPT UIADD3 URZ, URZ, URZ, URZ ;  /* 0x0000003f3f3ff290 */ /* 0x000fe4000fffe03f */
[----:B------:R-:W-:Y:S05]  /*6c00*/  @P0 IMAD.HI.U32 R0, R11, c[0x0][0x330], RZ ;  /* 0x0000cc000b000a27 */ /* 0x000fea00078e00ff */
[----:B------:R-:W-:Y:S02]  /*6c10*/  @P0 SHF.R.U32.HI R11, RZ, c[0x0][0x334], R0 ;  /* 0x0000cd00ff0b0a19 */ /* 0x000fe40000011600 */
.L_x_889:
[----:B------:R-:W-:Y:S05]  /*6c20*/  BSYNC B0 ;  /* 0x0000000000007941 */ /* 0x000fea0003800000 */
.L_x_887:
[----:B------:R-:W-:Y:S04]  /*6c30*/  IMAD R244, R11, c[0x0][0x32c], -R244 ;  /* 0x0000cb000bf47a24 */ /* 0x000fe800078e0af4 */
[----:B------:R-:W-:Y:S05]  /*6c40*/  IMAD.IADD R244, R244, 0x1, -R211 ;  /* 0x00000001f4f47824 */ /* 0x000fea00078e0ad3 */
[----:B------:R-:W-:Y:S02]  /*6c50*/  IADD3 R11, R244, c[0x0][0x32c], RZ ;  /* 0x0000cb00f40b7a10 */ /* 0x000fe40007ffe0ff */
[----:B------:R-:W-:Y:S02]  /*6c60*/  IMNMX R245, R245, R244, !PT ;  /* 0x000000f4f5f57217 */ /* 0x000fe40007800200 */
[----:B------:R-:W-:Y:S02]  /*6c70*/  IMNMX R246, R246, R11, PT ;  /* 0x0000000bf6f67217 */ /* 0x000fe40003800200 */
.L_x_886:
[----:B------:R-:W-:Y:S01]  /*6c80*/  ISETP.GT.AND P0, PT, R245, RZ, P2 ;  /* 0x000000fff500720c */ /* 0x000fe20001704270 */
[----:B------:R-:W-:Y:S04]  /*6c90*/  DEPBAR.LE SB0, 0x2 ;  /* 0x000080800000791a */ /* 0x000fe80000000000 */
[----:B------:R-:W-:Y:S01]  /*6ca0*/  BAR.SYNC.DEFER_BLOCKING 0x0 ;  /* 0x0000000000007b1d */ /* 0x000fe20000010000 */
[----:B------:R-:W-:Y:S01]  /*6cb0*/  ISETP.LT.OR P0, PT, R246, 0x1, P0 ;  /* 0x00000001f600780c */ /* 0x000fe20000701670 */
[----:B------:R-:W-:Y:S01]  /*6cc0*/  UIADD3 UR7, UR5, 0x1, URZ ;  /* 0x0000000105077890 */ /* 0x000fe2000fffe03f */
[----:B------:R-:W-:Y:S01]  /*6cd0*/  FMNMX.FTZ R0, R9, R132, !PT ;  /* 0x0000008409007209 */ /* 0x000fe20007810000 */
[----:B------:R-:W-:Y:S01]  /*6ce0*/  UISETP.GE.AND UP0, UPT, UR5, 0x1, UPT ;  /* 0x000000010500788c */ /* 0x000fe2000bf06270 */
[----:B------:R-:W-:Y:S02]  /*6cf0*/  FSEL R8, R2, -INF , !P0 ;  /* 0xff80000002087808 */ /* 0x000fe40004000000 */
[----:B------:R-:W-:Y:S01]  /*6d00*/  ISETP.GT.AND P0, PT, R245, 0x1, P2 ;  /* 0x00000001f500780c */ /* 0x000fe20001704270 */
[----:B------:R-:W-:Y:S01]  /*6d10*/  USEL UR5, UR7, URZ, !UP0 ;  /* 0x0000003f07057287 */ /* 0x000fe2000c000000 */
[----:B------:R-:W-:Y:S02]  /*6d20*/  FMNMX.FTZ R0, R5, R0, !PT ;  /* 0x0000000005007209 */ /* 0x000fe40007810000 */
[----:B------:R-:W-:Y:S02]  /*6d30*/  ISETP.LT.OR P0, PT, R246, 0x2, P0 ;  /* 0x00000002f600780c */ /* 0x000fe40000701670 */
[----:B------:R-:W-:Y:S02]  /*6d40*/  FMNMX.FTZ R0, R169, R0, !PT ;  /* 0x00000000a9007209 */ /* 0x000fe40007810000 */
[----:B------:R-:W-:Y:S02]  /*6d50*/  FSEL R6, R164, -INF , !P0 ;  /* 0xff800000a4067808 */ /* 0x000fe40004000000 */
[----:B------:R-:W-:Y:S02]  /*6d60*/  ISETP.GT.AND P0, PT, R245, 0x8, P2 ;  /* 0x00000008f500780c */ /* 0x000fe40001704270 */
[----:B------:R-:W-:Y:S02]  /*6d70*/  FMNMX.FTZ R0, R7, R0, !PT ;  /* 0x0000000007007209 */ /* 0x000fe40007810000 */
[----:B------:R-:W-:Y:S02]  /*6d80*/  ISETP.LT.OR P0, PT, R246, 0x9, P0 ;  /* 0x00000009f600780c */ /* 0x000fe40000701670 */
[----:B------:R-:W-:Y:S01]  /*6d90*/  FMNMX.FTZ R0, R165, R0, !PT ;  /* 0x00000000a5007209 */ /* 0x000fe20007810000 */
[----:B------:R-:W-:Y:S01]  /*6da0*/  LDSM.16.MT88.4 R28, [R134+UR4+0x100] ;  /* 0x00010004861c783b */ /* 0x000fe20008004200 */
[----:B------:R-:W-:Y:S02]  /*6db0*/  FSEL R166, R166, -INF , !P0 ;  /* 0xff800000a6a67808 */ /* 0x000fe40004000000 */
[----:B------:R-:W-:Y:S02]  /*6dc0*/  ISETP.GT.AND P0, PT, R245, 0x9, P2 ;  /* 0x00000009f500780c */ /* 0x000fe40001704270 */
[----:B------:R-:W-:Y:S02]  /*6dd0*/  FMNMX.FTZ R0, R167, R0, !PT ;  /* 0x00000000a7007209 */ /* 0x000fe40007810000 */
[----:B------:R-:W-:Y:S02]  /*6de0*/  ISETP.LT.OR P0, PT, R246, 0xa, P0 ;  /* 0x0000000af600780c */ /* 0x000fe40000701670 */
[----:B------:R-:W-:Y:S02]  /*6df0*/  FMNMX.FTZ R0, R143, R0, !PT ;  /* 0x000000008f007209 */ /* 0x000fe40007810000 */
        /* <DEDUP_REMOVED lines=45> */
[----:B------:R-:W-:Y:S01]  /*70d0*/  FMNMX.FTZ R13, R176, R13, !PT ;  /* 0x0000000db00d7209 */ /* 0x000fe20007810000 */
[----:B------:R-:W1:Y:S01]  /*70e0*/  SHFL.BFLY PT, R11, R0, 0x2, 0x1f ;  /* 0x0c401f00000b7f89 */ /* 0x000e6200000e0000 */
[----:B------:R-:W-:Y:S02]  /*70f0*/  FSEL R150, R239, -INF , !P0 ;  /* 0xff800000ef967808 */ /* 0x000fe40004000000 */
[----:B------:R-:W-:Y:S02]  /*7100*/  FMNMX.FTZ R13, R174, R13, !PT ;  /* 0x0000000dae0d7209 */ /* 0x000fe40007810000 */
[C---:B------:R-:W-:Y:S02]  /*7110*/  ISETP.GT.AND P0, PT, R245.reuse, 0x31, P2 ;  /* 0x00000031f500780c */ /* 0x040fe40001704270 */
[----:B------:R-:W-:Y:S02]  /*7120*/  FMNMX.FTZ R13, R154, R13, !PT ;  /* 0x0000000d9a0d7209 */ /* 0x000fe40007810000 */
[----:B------:R-:W-:Y:S02]  /*7130*/  ISETP.LT.OR P0, PT, R246, 0x32, P0 ;  /* 0x00000032f600780c */ /* 0x000fe40000701670 */
[C---:B------:R-:W-:Y:S02]  /*7140*/  ISETP.GT.AND P1, PT, R245.reuse, 0x38, P2 ;  /* 0x00000038f500780c */ /* 0x040fe40001724270 */
        /* <DEDUP_REMOVED lines=17> */
[----:B------:R-:W-:Y:S01]  /*7260*/  FMUL.FTZ R152, R2, c[0x0][0x2d0] ;  /* 0x0000b40002987a20 */ /* 0x000fe20000410000 */
[----:B--2---:R-:W-:Y:S04]  /*7270*/  FMNMX.FTZ R11, R15, R0, !PT ;  /* 0x000000000f0b7209 */ /* 0x004fe80007810000 */
[----:B------:R-:W-:Y:S01]  /*7280*/  FSEL R152, R152, RZ, P0 ;  /* 0x000000ff98987208 */ /* 0x000fe20000000000 */
[----:B------:R-:W-:Y:S04]  /*7290*/  LDSM.16.MT88.4 R12, [R135+UR4+0x100] ;  /* 0x00010004870c783b */ /* 0x000fe80008004200 */
[--C-:B------:R-:W-:Y:S01]  /*72a0*/  FFMA.FTZ R159, R5, c[0x0][0x2d0], -R152.reuse ;  /* 0x0000b400059f7a23 */ /* 0x100fe20000010898 */
[----:B------:R-:W-:Y:S01]  /*72b0*/  FSEL R5, R2, RZ, P0 ;  /* 0x000000ff02057208 */ /* 0x000fe20000000000 */
[--C-:B------:R-:W-:Y:S02]  /*72c0*/  FFMA.FTZ R162, R9, c[0x0][0x2d0], -R152.reuse ;  /* 0x0000b40009a27a23 */ /* 0x100fe40000010898 */
[----:B------:R-:W1:Y:S01]  /*72d0*/  SHFL.BFLY PT, R0, R11, 0x1, 0x1f ;  /* 0x0c201f000b007f89 */ /* 0x000e6200000e0000 */
[----:B------:R-:W-:Y:S01]  /*72e0*/  FFMA.FTZ R160, R169, c[0x0][0x2d0], -R152 ;  /* 0x0000b400a9a07a23 */ /* 0x000fe20000010898 */
[----:B------:R-:W-:Y:S01]  /*72f0*/  MUFU.EX2 R159, R159 ;  /* 0x0000009f009f7308 */ /* 0x000fe20000000800 */
[----:B------:R-:W-:Y:S02]  /*7300*/  FADD.FTZ R4, -R5, R132 ;  /* 0x0000008405047221 */ /* 0x000fe40000010100 */
[--C-:B------:R-:W-:Y:S02]  /*7310*/  FFMA.FTZ R157, R7, c[0x0][0x2d0], -R152.reuse ;  /* 0x0000b400079d7a23 */ /* 0x100fe40000010898 */
[----:B------:R-:W-:Y:S02]  /*7320*/  FMUL.FTZ R132, R4, c[0x0][0x2d0] ;  /* 0x0000b40004847a20 */ /* 0x000fe40000410000 */
[--C-:B------:R-:W-:Y:S02]  /*7330*/  FFMA.FTZ R182, R155, c[0x0][0x2d0], -R152.reuse ;  /* 0x0000b4009bb67a23 */ /* 0x100fe40000010898 */
[--C-:B------:R-:W-:Y:S01]  /*7340*/  FFMA.FTZ R181, R151, c[0x0][0x2d0], -R152.reuse ;  /* 0x0000b40097b57a23 */ /* 0x100fe20000010898 */
[----:B------:R-:W2:Y:S01]  /*7350*/  MUFU.EX2 R162, R162 ;  /* 0x000000a200a27308 */ /* 0x000ea20000000800 */
[--C-:B------:R-:W-:Y:S02]  /*7360*/  FFMA.FTZ R183, R149, c[0x0][0x2d0], -R152.reuse ;  /* 0x0000b40095b77a23 */ /* 0x100fe40000010898 */
[--C-:B------:R-:W-:Y:S02]  /*7370*/  FFMA.FTZ R165, R165, c[0x0][0x2d0], -R152.reuse ;  /* 0x0000b400a5a57a23 */ /* 0x100fe40000010898 */
[--C-:B------:R-:W-:Y:S02]  /*7380*/  FFMA.FTZ R173, R173, c[0x0][0x2d0], -R152.reuse ;  /* 0x0000b400adad7a23 */ /* 0x100fe40000010898 */
[--C-:B------:R-:W-:Y:S02]  /*7390*/  FFMA.FTZ R180, R177, c[0x0][0x2d0], -R152.reuse ;  /* 0x0000b400b1b47a23 */ /* 0x100fe40000010898 */
[--C-:B------:R-:W-:Y:S01]  /*73a0*/  FFMA.FTZ R175, R175, c[0x0][0x2d0], -R152.reuse ;  /* 0x0000b400afaf7a23 */ /* 0x100fe20000010898 */
[----:B------:R-:W-:Y:S01]  /*73b0*/  MUFU.EX2 R160, R160 ;  /* 0x000000a000a07308 */ /* 0x000fe20000000800 */
[----:B-1----:R-:W-:Y:S04]  /*73c0*/  FMNMX.FTZ R0, R11, R0, !PT ;  /* 0x000000000b007209 */ /* 0x002fe80007810000 */
[C---:B------:R-:W-:Y:S01]  /*73d0*/  FSETP.NEU.FTZ.AND P0, PT, R0.reuse, -INF , PT ;  /* 0xff8000000000780b */ /* 0x040fe20003f1d000 */
[C---:B------:R-:W-:Y:S03]  /*73e0*/  FMUL.FTZ R145, R0.reuse, c[0x0][0x2d0] ;  /* 0x0000b40000917a20 */ /* 0x040fe60000410000 */
[----:B------:R-:W-:Y:S01]  /*73f0*/  FSEL R4, R0, RZ, P0 ;  /* 0x000000ff00047208 */ /* 0x000fe20000000000 */
[----:B------:R-:W1:Y:S01]  /*7400*/  MUFU.EX2 R157, R157 ;  /* 0x0000009d009d7308 */ /* 0x000e620000000800 */
[----:B------:R-:W-:Y:S02]  /*7410*/  FSEL R145, R145, RZ, P0 ;  /* 0x000000ff91917208 */ /* 0x000fe40000000000 */
[----:B--2---:R-:W-:Y:S01]  /*7420*/  F2FP.PACK_AB R136, R159, R162 ;  /* 0x000000a29f88723e */ /* 0x004fe200000000ff */
[----:B------:R-:W-:Y:S02]  /*7430*/  FADD.FTZ R4, -R4, R3 ;  /* 0x0000000304047221 */ /* 0x000fe40000010100 */
[--C-:B------:R-:W-:Y:S02]  /*7440*/  FFMA.FTZ R164, R8, c[0x0][0x2d0], -R145.reuse ;  /* 0x0000b40008a47a23 */ /* 0x100fe40000010891 */
[--C-:B------:R-:W-:Y:S02]  /*7450*/  FFMA.FTZ R163, R6, c[0x0][0x2d0], -R145.reuse ;  /* 0x0000b40006a37a23 */ /* 0x100fe40000010891 */
[--C-:B------:R-:W-:Y:S01]  /*7460*/  FFMA.FTZ R158, R166, c[0x0][0x2d0], -R145.reuse ;  /* 0x0000b400a69e7a23 */ /* 0x100fe20000010891 */
[----:B------:R-:W2:Y:S01]  /*7470*/  MUFU.EX2 R132, R132 ;  /* 0x0000008400847308 */ /* 0x000ea20000000800 */
[--C-:B------:R-:W-:Y:S02]  /*7480*/  FFMA.FTZ R161, R168, c[0x0][0x2d0], -R145.reuse ;  /* 0x0000b400a8a17a23 */ /* 0x100fe40000010891 */
[----:B------:R-:W-:Y:S01]  /*7490*/  FMUL.FTZ R3, R4, c[0x0][0x2d0] ;  /* 0x0000b40004037a20 */ /* 0x000fe20000410000 */
[----:B------:R-:W-:Y:S01]  /*74a0*/  IADD3 R4, R135, UR4, RZ ;  /* 0x0000000487047c10 */ /* 0x000fe2000fffe0ff */
[--C-:B------:R-:W-:Y:S02]  /*74b0*/  FFMA.FTZ R168, R141, c[0x0][0x2d0], -R152.reuse ;  /* 0x0000b4008da87a23 */ /* 0x100fe40000010898 */
[--C-:B------:R-:W-:Y:S01]  /*74c0*/  FFMA.FTZ R171, R142, c[0x0][0x2d0], -R145.reuse ;  /* 0x0000b4008eab7a23 */ /* 0x100fe20000010891 */
[----:B------:R-:W-:Y:S01]  /*74d0*/  IADD3 R133, R187, R4, RZ ;  /* 0x00000004bb857210 */ /* 0x000fe20007ffe0ff */
[--C-:B------:R-:W-:Y:S01]  /*74e0*/  FFMA.FTZ R179, R154, c[0x0][0x2d0], -R145.reuse ;  /* 0x0000b4009ab37a23 */ /* 0x100fe20000010891 */
[----:B------:R-:W-:Y:S01]  /*74f0*/  MUFU.EX2 R164, R164 ;  /* 0x000000a400a47308 */ /* 0x000fe20000000800 */
[--C-:B------:R-:W-:Y:S02]  /*7500*/  FFMA.FTZ R191, R150, c[0x0][0x2d0], -R145.reuse ;  /* 0x0000b40096bf7a23 */ /* 0x100fe40000010891 */
[----:B------:R-:W3:Y:S01]  /*7510*/  LDSM.16.MT88.4 R20, [R133+0x100] ;  /* 0x000100008514783b */ /* 0x000ee20000004200 */
[----:B-1----:R-:W-:Y:S01]  /*7520*/  F2FP.PACK_AB R138, R157, R160 ;  /* 0x000000a09d8a723e */ /* 0x002fe200000000ff */
[--C-:B------:R-:W-:Y:S02]  /*7530*/  FFMA.FTZ R232, R148, c[0x0][0x2d0], -R145.reuse ;  /* 0x0000b40094e87a23 */ /* 0x100fe40000010891 */
[--C-:B------:R-:W-:Y:S02]  /*7540*/  FFMA.FTZ R233, R146, c[0x0][0x2d0], -R145.reuse ;  /* 0x0000b40092e97a23 */ /* 0x100fe40000010891 */
[--C-:B------:R-:W-:Y:S01]  /*7550*/  FFMA.FTZ R166, R167, c[0x0][0x2d0], -R152.reuse ;  /* 0x0000b400a7a67a23 */ /* 0x100fe20000010898 */
[----:B------:R-:W1:Y:S01]  /*7560*/  MUFU.EX2 R163, R163 ;  /* 0x000000a300a37308 */ /* 0x000e620000000800 */
[----:B------:R-:W-:Y:S01]  /*7570*/  LDSM.16.MT88.4 R148, [R135+UR4+0x3900] ;  /* 0x003900048794783b */ /* 0x000fe20008004200 */
[--C-:B------:R-:W-:Y:S02]  /*7580*/  FFMA.FTZ R167, R143, c[0x0][0x2d0], -R152.reuse ;  /* 0x0000b4008fa77a23 */ /* 0x100fe40000010898 */
[C---:B--2---:R-:W-:Y:S02]  /*7590*/  FMUL.FTZ R4, R132.reuse, R128 ;  /* 0x0000008084047220 */ /* 0x044fe40000410000 */
[C---:B------:R-:W-:Y:S02]  /*75a0*/  FMUL.FTZ R5, R132.reuse, R129 ;  /* 0x0000008184057220 */ /* 0x040fe40000410000 */
[C---:B------:R-:W-:Y:S02]  /*75b0*/  FMUL.FTZ R8, R132.reuse, R124 ;  /* 0x0000007c84087220 */ /* 0x040fe40000410000 */
        /* <DEDUP_REMOVED lines=8> */
[C---:B------:R-:W-:Y:S01]  /*7640*/  FMUL.FTZ R33, R132.reuse, R101 ;  /* 0x0000006584217220 */ /* 0x040fe20000410000 */
[----:B-1----:R-:W-:Y:S01]  /*7650*/  F2FP.PACK_AB R137, R163, R164 ;  /* 0x000000a4a389723e */ /* 0x002fe200000000ff */
[C---:B------:R-:W-:Y:S02]  /*7660*/  FMUL.FTZ R36, R132.reuse, R36 ;  /* 0x0000002484247220 */ /* 0x040fe40000410000 */
[C---:B------:R-:W-:Y:S02]  /*7670*/  FMUL.FTZ R37, R132.reuse, R37 ;  /* 0x0000002584257220 */ /* 0x040fe40000410000 */
[C---:B------:R-:W-:Y:S01]  /*7680*/  FMUL.FTZ R40, R132.reuse, R40 ;  /* 0x0000002884287220 */ /* 0x040fe20000410000 */
[----:B------:R-:W1:Y:S01]  /*7690*/  MUFU.EX2 R3, R3 ;  /* 0x0000000300037308 */ /* 0x000e620000000800 */
[C---:B------:R-:W-:Y:S02]  /*76a0*/  FMUL.FTZ R41, R132.reuse, R41 ;  /* 0x0000002984297220 */ /* 0x040fe40000410000 */
[C---:B------:R-:W-:Y:S02]  /*76b0*/  FMUL.FTZ R44, R132.reuse, R44 ;  /* 0x0000002c842c7220 */ /* 0x040fe40000410000 */
        /* <DEDUP_REMOVED lines=20> */
[----:B------:R-:W-:Y:S02]  /*7800*/  LDSM.16.MT88.4 R124, [R135+UR4+0x2900] ;  /* 0x00290004877c783b */ /* 0x000fe40008004200 */
[C---:B------:R-:W-:Y:S02]  /*7810*/  FMUL.FTZ R18, R3.reuse, R118 ;  /* 0x0000007603127220 */ /* 0x040fe40000410000 */
[C---:B------:R-:W-:Y:S01]  /*7820*/  FMUL.FTZ R12, R132.reuse, R120 ;  /* 0x00000078840c7220 */ /* 0x040fe20000410000 */
[C---:B------:R-:W-:Y:S01]  /*7830*/  HMMA.16816.F32 R8, R136.reuse, R14, R8 ;  /* 0x0000000e8808723c */ /* 0x040fe20000001808 */
[----:B------:R-:W1:Y:S03]  /*7840*/  MUFU.EX2 R168, R168 ;  /* 0x000000a800a87308 */ /* 0x000e660000000800 */
[C---:B------:R-:W-:Y:S02]  /*7850*/  FMUL.FTZ R13, R132.reuse, R121 ;  /* 0x00000079840d7220 */ /* 0x040fe40000410000 */
[C---:B------:R-:W-:Y:S02]  /*7860*/  FMUL.FTZ R19, R3.reuse, R119 ;  /* 0x0000007703137220 */ /* 0x040fe40000410000 */
[C---:B------:R-:W-:Y:S01]  /*7870*/  FMUL.FTZ R14, R3.reuse, R122 ;  /* 0x0000007a030e7220 */ /* 0x040fe20000410000 */
[----:B------:R-:W-:Y:S02]  /*7880*/  LDSM.16.MT88.4 R116, [R133+0x900] ;  /* 0x000900008574783b */ /* 0x000fe40000004200 */
[----:B------:R-:W-:Y:S01]  /*7890*/  MUFU.EX2 R171, R171 ;  /* 0x000000ab00ab7308 */ /* 0x000fe20000000800 */
[C---:B------:R-:W-:Y:S02]  /*78a0*/  FMUL.FTZ R15, R3.reuse, R123 ;  /* 0x0000007b030f7220 */ /* 0x040fe40000410000 */
[C---:B------:R-:W-:Y:S02]  /*78b0*/  FMUL.FTZ R26, R3.reuse, R110 ;  /* 0x0000006e031a7220 */ /* 0x040fe40000410000 */
[C---:B------:R-:W-:Y:S01]  /*78c0*/  FMUL.FTZ R27, R3.reuse, R111 ;  /* 0x0000006f031b7220 */ /* 0x040fe20000410000 */
[----:B------:R-:W4:Y:S01]  /*78d0*/  LDSM.16.MT88.4 R120, [R156+0x100] ;  /* 0x000100009c78783b */ /* 0x000f220000004200 */
[C---:B------:R-:W-:Y:S01]  /*78e0*/  FMUL.FTZ R34, R3.reuse, R102 ;  /* 0x0000006603227220 */ /* 0x040fe20000410000 */
[C---:B---3--:R-:W-:Y:S02]  /*78f0*/  HMMA.16816.F32 R12, R136.reuse, R20, R12 ;  /* 0x00000014880c723c */ /* 0x048fe4000000180c */
[----:B------:R-:W-:Y:S01]  /*7900*/  MUFU.EX2 R173, R173 ;  /* 0x000000ad00ad7308 */ /* 0x000fe20000000800 */
[C---:B------:R-:W-:Y:S02]  /*7910*/  FMUL.FTZ R35, R3.reuse, R103 ;  /* 0x0000006703237220 */ /* 0x040fe40000410000 */
[C---:B------:R-:W-:Y:S01]  /*7920*/  FMUL.FTZ R38, R3.reuse, R38 ;  /* 0x0000002603267220 */ /* 0x040fe20000410000 */
[----:B------:R-:W-:Y:S01]  /*7930*/  LDSM.16.MT88.4 R100, [R134+UR4+0x2100] ;  /* 0x002100048664783b */ /* 0x000fe20008004200 */
[C---:B------:R-:W-:Y:S01]  /*7940*/  FMUL.FTZ R20, R132.reuse, R112 ;  /* 0x0000007084147220 */ /* 0x040fe20000410000 */
[C---:B------:R-:W-:Y:S04]  /*7950*/  HMMA.16816.F32 R16, R136.reuse, R22, R16 ;  /* 0x000000168810723c */ /* 0x040fe80000001810 */
[C---:B------:R-:W-:Y:S01]  /*7960*/  FMUL.FTZ R21, R132.reuse, R113 ;  /* 0x0000007184157220 */ /* 0x040fe20000410000 */
[----:B------:R-:W-:Y:S01]  /*7970*/  MUFU.EX2 R180, R180 ;  /* 0x000000b400b47308 */ /* 0x000fe20000000800 */
[C---:B------:R-:W-:Y:S01]  /*7980*/  FMUL.FTZ R39, R3.reuse, R39 ;  /* 0x0000002703277220 */ /* 0x040fe20000410000 */
[----:B------:R-:W-:Y:S01]  /*7990*/  LDSM.16.MT88.4 R108, [R156+0x2100] ;  /* 0x002100009c6c783b */ /* 0x000fe20000004200 */
[C---:B------:R-:W-:Y:S04]  /*79a0*/  FMUL.FTZ R22, R3.reuse, R114 ;  /* 0x0000007203167220 */ /* 0x040fe80000410000 */
[C---:B------:R-:W-:Y:S02]  /*79b0*/  FMUL.FTZ R23, R3.reuse, R115 ;  /* 0x0000007303177220 */ /* 0x040fe40000410000 */
[C---:B------:R-:W-:Y:S01]  /*79c0*/  FMUL.FTZ R42, R3.reuse, R42 ;  /* 0x0000002a032a7220 */ /* 0x040fe20000410000 */
[----:B------:R-:W3:Y:S01]  /*79d0*/  LDSM.16.MT88.4 R112, [R135+UR4+0x2100] ;  /* 0x002100048770783b */ /* 0x000ee20008004200 */
[C---:B------:R-:W-:Y:S01]  /*79e0*/  FMUL.FTZ R43, R3.reuse, R43 ;  /* 0x0000002b032b7220 */ /* 0x040fe20000410000 */
[----:B------:R-:W-:Y:S01]  /*79f0*/  MUFU.EX2 R175, R175 ;  /* 0x000000af00af7308 */ /* 0x000fe20000000800 */
[C---:B------:R-:W-:Y:S01]  /*7a00*/  FMUL.FTZ R46, R3.reuse, R46 ;  /* 0x0000002e032e7220 */ /* 0x040fe20000410000 */
        /* <DEDUP_REMOVED lines=11> */
[----:B------:R-:W5:Y:S01]  /*7ac0*/  LDSM.16.MT88.4 R104, [R133+0x2100] ;  /* 0x002100008568783b */ /* 0x000f620000004200 */
[C---:B------:R-:W-:Y:S02]  /*7ad0*/  FMUL.FTZ R54, R3.reuse, R54 ;  /* 0x0000003603367220 */ /* 0x040fe40000410000 */
[C---:B------:R-:W-:Y:S02]  /*7ae0*/  FMUL.FTZ R55, R3.reuse, R55 ;  /* 0x0000003703377220 */ /* 0x040fe40000410000 */
[C---:B----4-:R-:W-:Y:S02]  /*7af0*/  HMMA.16816.F32 R28, R136.reuse, R120, R28 ;  /* 0x00000078881c723c */ /* 0x050fe4000000181c */
[----:B------:R-:W-:Y:S01]  /*7b00*/  MUFU.EX2 R181, R181 ;  /* 0x000000b500b57308 */ /* 0x000fe20000000800 */
[C---:B------:R-:W-:Y:S02]  /*7b10*/  FMUL.FTZ R58, R3.reuse, R58 ;  /* 0x0000003a033a7220 */ /* 0x040fe40000410000 */
[C---:B------:R-:W-:Y:S02]  /*7b20*/  FMUL.FTZ R59, R3.reuse, R59 ;  /* 0x0000003b033b7220 */ /* 0x040fe40000410000 */
[C---:B------:R-:W-:Y:S01]  /*7b30*/  FMUL.FTZ R62, R3.reuse, R62 ;  /* 0x0000003e033e7220 */ /* 0x040fe20000410000 */
[C---:B------:R-:W-:Y:S01]  /*7b40*/  HMMA.16816.F32 R32, R136.reuse, R122, R32 ;  /* 0x0000007a8820723c */ /* 0x040fe20000001820 */
[----:B------:R-:W-:Y:S03]  /*7b50*/  LDSM.16.MT88.4 R120, [R134+UR4+0x900] ;  /* 0x000900048678783b */ /* 0x000fe60008004200 */
        /* <DEDUP_REMOVED lines=13> */
[C---:B-----5:R-:W-:Y:S03]  /*7c30*/  HMMA.16816.F32 R44, R136.reuse, R104, R44 ;  /* 0x00000068882c723c */ /* 0x060fe6000000182c */
[C---:B------:R-:W-:Y:S02]  /*7c40*/  FMUL.FTZ R71, R3.reuse, R71 ;  /* 0x0000004703477220 */ /* 0x040fe40000410000 */
[C---:B------:R-:W-:Y:S02]  /*7c50*/  FMUL.FTZ R72, R132.reuse, R72 ;  /* 0x0000004884487220 */ /* 0x040fe40000410000 */
[C---:B------:R-:W-:Y:S01]  /*7c60*/  FMUL.FTZ R73, R132.reuse, R73 ;  /* 0x0000004984497220 */ /* 0x040fe20000410000 */
[C---:B------:R-:W-:Y:S01]  /*7c70*/  HMMA.16816.F32 R48, R136.reuse, R106, R48 ;  /* 0x0000006a8830723c */ /* 0x040fe20000001830 */
[----:B------:R-:W3:Y:S01]  /*7c80*/  LDSM.16.MT88.4 R104, [R135+UR4+0x4100] ;  /* 0x004100048768783b */ /* 0x000ee20008004200 */
[----:B------:R-:W-:Y:S02]  /*7c90*/  MUFU.EX2 R233, R233 ;  /* 0x000000e900e97308 */ /* 0x000fe40000000800 */
[C---:B------:R-:W-:Y:S02]  /*7ca0*/  FMUL.FTZ R74, R3.reuse, R74 ;  /* 0x0000004a034a7220 */ /* 0x040fe40000410000 */
[C---:B------:R-:W-:Y:S02]  /*7cb0*/  FMUL.FTZ R75, R3.reuse, R75 ;  /* 0x0000004b034b7220 */ /* 0x040fe40000410000 */
[C---:B------:R-:W-:Y:S04]  /*7cc0*/  HMMA.16816.F32 R52, R136.reuse, R100, R52 ;  /* 0x000000648834723c */ /* 0x040fe80000001834 */
[C---:B------:R-:W-:Y:S02]  /*7cd0*/  FMUL.FTZ R76, R132.reuse, R76 ;  /* 0x0000004c844c7220 */ /* 0x040fe40000410000 */
[C---:B------:R-:W-:Y:S02]  /*7ce0*/  FMUL.FTZ R77, R132.reuse, R77 ;  /* 0x0000004d844d7220 */ /* 0x040fe40000410000 */
[C---:B------:R-:W-:Y:S01]  /*7cf0*/  HMMA.16816.F32 R56, R136.reuse, R102, R56 ;  /* 0x000000668838723c */ /* 0x040fe20000001838 */
[----:B------:R-:W4:Y:S03]  /*7d00*/  LDSM.16.MT88.4 R100, [R133+0x4100] ;  /* 0x004100008564783b */ /* 0x000f260000004200 */
[C---:B------:R-:W-:Y:S02]  /*7d10*/  FMUL.FTZ R78, R3.reuse, R78 ;  /* 0x0000004e034e7220 */ /* 0x040fe40000410000 */
[C---:B------:R-:W-:Y:S02]  /*7d20*/  FMUL.FTZ R79, R3.reuse, R79 ;  /* 0x0000004f034f7220 */ /* 0x040fe40000410000 */
[C---:B------:R-:W-:Y:S04]  /*7d30*/  HMMA.16816.F32 R60, R136.reuse, R108, R60 ;  /* 0x0000006c883c723c */ /* 0x040fe8000000183c */
[C---:B------:R-:W-:Y:S02]  /*7d40*/  FMUL.FTZ R80, R132.reuse, R80 ;  /* 0x0000005084507220 */ /* 0x040fe40000410000 */
[C---:B------:R-:W-:Y:S02]  /*7d50*/  FMUL.FTZ R81, R132.reuse, R81 ;  /* 0x0000005184517220 */ /* 0x040fe40000410000 */
[C---:B------:R-:W-:Y:S01]  /*7d60*/  HMMA.16816.F32 R64, R136.reuse, R110, R64 ;  /* 0x0000006e8840723c */ /* 0x040fe20000001840 */
[----:B------:R-:W5:Y:S03]  /*7d70*/  LDSM.16.MT88.4 R108, [R134+UR4+0x4100] ;  /* 0x00410004866c783b */ /* 0x000f660008004200 */
[C---:B------:R-:W-:Y:S02]  /*7d80*/  FMUL.FTZ R82, R3.reuse, R82 ;  /* 0x0000005203527220 */ /* 0x040fe40000410000 */
[C---:B------:R-:W-:Y:S02]  /*7d90*/  FMUL.FTZ R83, R3.reuse, R83 ;  /* 0x0000005303537220 */ /* 0x040fe40000410000 */
[C---:B------:R-:W-:Y:S01]  /*7da0*/  FMUL.FTZ R84, R132.reuse, R84 ;  /* 0x0000005484547220 */ /* 0x040fe20000410000 */
[C---:B---3--:R-:W-:Y:S03]  /*7db0*/  HMMA.16816.F32 R68, R136.reuse, R104, R68 ;  /* 0x000000688844723c */ /* 0x048fe60000001844 */
[----:B------:R-:W-:Y:S02]  /*7dc0*/  FMUL.FTZ R85, R132, R85 ;  /* 0x0000005584557220 */ /* 0x000fe40000410000 */
[C---:B------:R-:W-:Y:S02]  /*7dd0*/  FMUL.FTZ R86, R3.reuse, R86 ;  /* 0x0000005603567220 */ /* 0x040fe40000410000 */
[C---:B------:R-:W-:Y:S01]  /*7de0*/  FMUL.FTZ R87, R3.reuse, R87 ;  /* 0x0000005703577220 */ /* 0x040fe20000410000 */
[C---:B------:R-:W-:Y:S01]  /*7df0*/  HMMA.16816.F32 R72, R136.reuse, R106, R72 ;  /* 0x0000006a8848723c */ /* 0x040fe20000001848 */
[----:B------:R-:W3:Y:S03]  /*7e00*/  LDSM.16.MT88.4 R104, [R156+0x4100] ;  /* 0x004100009c68783b */ /* 0x000ee60000004200 */
[--C-:B------:R-:W-:Y:S02]  /*7e10*/  FFMA.FTZ R169, R172, c[0x0][0x2d0], -R145.reuse ;  /* 0x0000b400aca97a23 */ /* 0x100fe40000010891 */
[--C-:B------:R-:W-:Y:S02]  /*7e20*/  FFMA.FTZ R172, R140, c[0x0][0x2d0], -R145.reuse ;  /* 0x0000b4008cac7a23 */ /* 0x100fe40000010891 */
[C---:B----4-:R-:W-:Y:S01]  /*7e30*/  HMMA.16816.F32 R76, R136.reuse, R100, R76 ;  /* 0x00000064884c723c */ /* 0x050fe2000000184c */
[----:B------:R-:W-:Y:S01]  /*7e40*/  LDSM.16.MT88.4 R140, [R134+UR4+0x2900] ;  /* 0x00290004868c783b */ /* 0x000fe20008004200 */
[----:B------:R-:W-:Y:S02]  /*7e50*/  MUFU.EX2 R169, R169 ;  /* 0x000000a900a97308 */ /* 0x000fe40000000800 */
[--C-:B------:R-:W-:Y:S02]  /*7e60*/  FFMA.FTZ R170, R170, c[0x0][0x2d0], -R145.reuse ;  /* 0x0000b400aaaa7a23 */ /* 0x100fe40000010891 */
[----:B------:R-:W-:Y:S01]  /*7e70*/  FMUL.FTZ R88, R132, R88 ;  /* 0x0000005884587220 */ /* 0x000fe20000410000 */
[----:B--2---:R-:W-:Y:S01]  /*7e80*/  F2FP.PACK_AB R100, R166, R165 ;  /* 0x000000a5a664723e */ /* 0x004fe200000000ff */
[C---:B------:R-:W-:Y:S04]  /*7e90*/  HMMA.16816.F32 R80, R136.reuse, R102, R80 ;  /* 0x000000668850723c */ /* 0x040fe80000001850 */
[----:B------:R-:W-:Y:S01]  /*7ea0*/  FMUL.FTZ R89, R132, R89 ;  /* 0x0000005984597220 */ /* 0x000fe20000410000 */
[----:B------:R-:W2:Y:S01]  /*7eb0*/  MUFU.EX2 R170, R170 ;  /* 0x000000aa00aa7308 */ /* 0x000ea20000000800 */
[C---:B------:R-:W-:Y:S01]  /*7ec0*/  FMUL.FTZ R90, R3.reuse, R90 ;  /* 0x0000005a035a7220 */ /* 0x040fe20000410000 */
[----:B-1----:R-:W-:Y:S01]  /*7ed0*/  F2FP.PACK_AB R102, R168, R167 ;  /* 0x000000a7a866723e */ /* 0x002fe200000000ff */
[C---:B-----5:R-:W-:Y:S04]  /*7ee0*/  HMMA.16816.F32 R84, R136.reuse, R108, R84 ;  /* 0x0000006c8854723c */ /* 0x060fe80000001854 */
[C---:B------:R-:W-:Y:S02]  /*7ef0*/  FMUL.FTZ R91, R3.reuse, R91 ;  /* 0x0000005b035b7220 */ /* 0x040fe40000410000 */
[C---:B------:R-:W-:Y:S01]  /*7f00*/  FMUL.FTZ R92, R132.reuse, R92 ;  /* 0x0000005c845c7220 */ /* 0x040fe20000410000 */
[----:B------:R-:W1:Y:S01]  /*7f10*/  MUFU.EX2 R172, R172 ;  /* 0x000000ac00ac7308 */ /* 0x000e620000000800 */
[C---:B------:R-:W-:Y:S03]  /*7f20*/  FMUL.FTZ R93, R132.reuse, R93 ;  /* 0x0000005d845d7220 */ /* 0x040fe60000410000 */
[C---:B------:R-:W-:Y:S01]  /*7f30*/  HMMA.16816.F32 R88, R136.reuse, R110, R88 ;  /* 0x0000006e8858723c */ /* 0x040fe20000001858 */
[----:B------:R-:W4:Y:S02]  /*7f40*/  LDSM.16.MT88.4 R108, [R156+0x900] ;  /* 0x000900009c6c783b */ /* 0x000f240000004200 */
[C---:B------:R-:W-:Y:S02]  /*7f50*/  FMUL.FTZ R94, R3.reuse, R94 ;  /* 0x0000005e035e7220 */ /* 0x040fe40000410000 */
[C---:B------:R-:W-:Y:S02]  /*7f60*/  FMUL.FTZ R95, R3.reuse, R95 ;  /* 0x0000005f035f7220 */ /* 0x040fe40000410000 */
[C---:B------:R-:W-:Y:S02]  /*7f70*/  FMUL.FTZ R96, R132.reuse, R96 ;  /* 0x0000006084607220 */ /* 0x040fe40000410000 */
[----:B------:R-:W-:Y:S03]  /*7f80*/  FMUL.FTZ R97, R132, R97 ;  /* 0x0000006184617220 */ /* 0x000fe60000410000 */
[C---:B---3--:R-:W-:Y:S03]  /*7f90*/  HMMA.16816.F32 R92, R136.reuse, R104, R92 ;  /* 0x00000068885c723c */ /* 0x048fe6000000185c */
[C---:B------:R-:W-:Y:S01]  /*7fa0*/  FMUL.FTZ R98, R3.reuse, R98 ;  /* 0x0000006203627220 */ /* 0x040fe20000410000 */
[----:B--2---:R-:W-:Y:S01]  /*7fb0*/  F2FP.PACK_AB R101, R170, R169 ;  /* 0x000000a9aa65723e */ /* 0x004fe200000000ff */
[----:B------:R-:W-:Y:S02]  /*7fc0*/  FMUL.FTZ R99, R3, R99 ;  /* 0x0000006303637220 */ /* 0x000fe40000410000 */
[--C-:B------:R-:W-:Y:S01]  /*7fd0*/  FFMA.FTZ R177, R178, c[0x0][0x2d0], -R145.reuse ;  /* 0x0000b400b2b17a23 */ /* 0x100fe20000010891 */
[----:B-1----:R-:W-:Y:S01]  /*7fe0*/  F2FP.PACK_AB R103, R172, R171 ;  /* 0x000000abac67723e */ /* 0x002fe200000000ff */
[--C-:B------:R-:W-:Y:S03]  /*7ff0*/  FFMA.FTZ R178, R153, c[0x0][0x2d0], -R152.reuse ;  /* 0x0000b40099b27a23 */ /* 0x100fe60000010898 */
[----:B------:R-:W-:Y:S01]  /*8000*/  HMMA.16816.F32 R96, R136, R106, R96 ;  /* 0x0000006a8860723c */ /* 0x000fe20000001860 */
[----:B------:R-:W1:Y:S01]  /*8010*/  LDSM.16.MT88.4 R104, [R156+0x2900] ;  /* 0x002900009c68783b */ /* 0x000e620000004200 */
[----:B------:R-:W-:Y:S01]  /*8020*/  MUFU.EX2 R177, R177 ;  /* 0x000000b100b17308 */ /* 0x000fe20000000800 */
[----:B------:R-:W-:Y:S02]  /*8030*/  FFMA.FTZ R152, R147, c[0x0][0x2d0], -R152 ;  /* 0x0000b40093987a23 */ /* 0x000fe40000010898 */
[--C-:B------:R-:W-:Y:S02]  /*8040*/  FFMA.FTZ R176, R176, c[0x0][0x2d0], -R145.reuse ;  /* 0x0000b400b0b07a23 */ /* 0x100fe40000010891 */
[--C-:B------:R-:W-:Y:S01]  /*8050*/  FFMA.FTZ R174, R174, c[0x0][0x2d0], -R145.reuse ;  /* 0x0000b400aeae7a23 */ /* 0x100fe20000010891 */
[C---:B------:R-:W-:Y:S01]  /*8060*/  HMMA.16816.F32 R4, R100.reuse, R112, R4 ;  /* 0x000000706404723c */ /* 0x040fe20000001804 */
[----:B------:R-:W-:Y:S03]  /*8070*/  LDSM.16.MT88.4 R136, [R134+UR4+0x3100] ;  /* 0x003100048688783b */ /* 0x000fe60008004200 */
[----:B------:R2:W-:Y:S01]  /*8080*/  MUFU.EX2 R230, R152 ;  /* 0x0000009800e67308 */ /* 0x0005e20000000800 */
[----:B------:R-:W-:Y:S02]  /*8090*/  FFMA.FTZ R145, R144, c[0x0][0x2d0], -R145 ;  /* 0x0000b40090917a23 */ /* 0x000fe40000010891 */
[----:B------:R-:W-:Y:S01]  /*80a0*/  FFMA.FTZ R164, R3, R216, R164 ;  /* 0x000000d803a47223 */ /* 0x000fe200000100a4 */
[C---:B------:R-:W-:Y:S01]  /*80b0*/  HMMA.16816.F32 R8, R100.reuse, R114, R8 ;  /* 0x000000726408723c */ /* 0x040fe20000001808 */
[----:B------:R-:W-:Y:S03]  /*80c0*/  LDSM.16.MT88.4 R112, [R133+0x4900] ;  /* 0x004900008570783b */ /* 0x000fe60000004200 */
[----:B------:R-:W-:Y:S01]  /*80d0*/  FFMA.FTZ R162, R132, R217, R162 ;  /* 0x000000d984a27223 */ /* 0x000fe200000100a2 */
[----:B------:R-:W-:Y:S01]  /*80e0*/  MOV R132, R2 ;  /* 0x0000000200847202 */ /* 0x000fe20000000f00 */
[----:B------:R3:W-:Y:S01]  /*80f0*/  MUFU.EX2 R234, R145 ;  /* 0x0000009100ea7308 */ /* 0x0007e20000000800 */
[----:B------:R-:W-:Y:S01]  /*8100*/  FADD.FTZ R163, R163, R164 ;  /* 0x000000a4a3a37221 */ /* 0x000fe20000010000 */
[C---:B------:R-:W-:Y:S04]  /*8110*/  HMMA.16816.F32 R12, R100.reuse, R116, R12 ;  /* 0x00000074640c723c */ /* 0x040fe8000000180c */
[----:B------:R-:W-:Y:S02]  /*8120*/  FADD.FTZ R159, R159, R162 ;  /* 0x000000a29f9f7221 */ /* 0x000fe40000010000 */
[----:B------:R-:W-:Y:S02]  /*8130*/  FADD.FTZ R158, R158, R163 ;  /* 0x000000a39e9e7221 */ /* 0x000fe40000010000 */
[C---:B------:R-:W-:Y:S01]  /*8140*/  HMMA.16816.F32 R16, R100.reuse, R118, R16 ;  /* 0x000000766410723c */ /* 0x040fe20000001810 */
[----:B------:R-:W-:Y:S01]  /*8150*/  LDSM.16.MT88.4 R116, [R134+UR4+0x4900] ;  /* 0x004900048674783b */ /* 0x000fe20008004200 */
[----:B------:R-:W5:Y:S02]  /*8160*/  MUFU.EX2 R176, R176 ;  /* 0x000000b000b07308 */ /* 0x000f640000000800 */
[----:B------:R-:W-:Y:S02]  /*8170*/  FADD.FTZ R160, R160, R159 ;  /* 0x0000009fa0a07221 */ /* 0x000fe40000010000 */
[----:B------:R-:W-:Y:S02]  /*8180*/  FADD.FTZ R158, R161, R158 ;  /* 0x0000009ea19e7221 */ /* 0x000fe40000010000 */
[C---:B------:R-:W-:Y:S01]  /*8190*/  HMMA.16816.F32 R20, R100.reuse, R120, R20 ;  /* 0x000000786414723c */ /* 0x040fe20000001814 */
[----:B--2---:R-:W-:Y:S03]  /*81a0*/  LDSM.16.MT88.4 R152, [R133+0x3900] ;  /* 0x003900008598783b */ /* 0x004fe60000004200 */
[----:B------:R-:W2:Y:S01]  /*81b0*/  MUFU.EX2 R174, R174 ;  /* 0x000000ae00ae7308 */ /* 0x000ea20000000800 */
[----:B------:R-:W-:Y:S02]  /*81c0*/  FADD.FTZ R160, R157, R160 ;  /* 0x000000a09da07221 */ /* 0x000fe40000010000 */
[----:B------:R-:W-:Y:S01]  /*81d0*/  FADD.FTZ R169, R169, R158 ;  /* 0x0000009ea9a97221 */ /* 0x000fe20000010000 */
[C---:B------:R-:W-:Y:S01]  /*81e0*/  HMMA.16816.F32 R24, R100.reuse, R122, R24 ;  /* 0x0000007a6418723c */ /* 0x040fe20000001818 */
[----:B------:R-:W-:Y:S03]  /*81f0*/  LDSM.16.MT88.4 R120, [R134+UR4+0x1100] ;  /* 0x001100048678783b */ /* 0x000fe60008004200 */
[----:B------:R-:W-:Y:S02]  /*8200*/  FADD.FTZ R165, R165, R160 ;  /* 0x000000a0a5a57221 */ /* 0x000fe40000010000 */
[----:B------:R-:W1:Y:S01]  /*8210*/  MUFU.EX2 R178, R178 ;  /* 0x000000b200b27308 */ /* 0x000e620000000800 */
[----:B------:R-:W-:Y:S01]  /*8220*/  FADD.FTZ R170, R170, R169 ;  /* 0x000000a9aaaa7221 */ /* 0x000fe20000010000 */
[C---:B----4-:R-:W-:Y:S01]  /*8230*/  HMMA.16816.F32 R28, R100.reuse, R108, R28 ;  /* 0x0000006c641c723c */ /* 0x050fe2000000181c */
[----:B---3--:R-:W-:Y:S03]  /*8240*/  LDSM.16.MT88.4 R144, [R156+0x1900] ;  /* 0x001900009c90783b */ /* 0x008fe60000004200 */
[----:B------:R-:W-:Y:S02]  /*8250*/  FADD.FTZ R166, R166, R165 ;  /* 0x000000a5a6a67221 */ /* 0x000fe40000010000 */
[----:B------:R-:W-:Y:S02]  /*8260*/  FADD.FTZ R171, R171, R170 ;  /* 0x000000aaabab7221 */ /* 0x000fe40000010000 */
[C---:B------:R-:W-:Y:S01]  /*8270*/  HMMA.16816.F32 R32, R100.reuse, R110, R32 ;  /* 0x0000006e6420723c */ /* 0x040fe20000001820 */
[----:B------:R-:W3:Y:S03]  /*8280*/  LDSM.16.MT88.4 R108, [R135+UR4+0x4900] ;  /* 0x00490004876c783b */ /* 0x000ee60008004200 */
[----:B------:R-:W-:Y:S02]  /*8290*/  FADD.FTZ R167, R167, R166 ;  /* 0x000000a6a7a77221 */ /* 0x000fe40000010000 */
[----:B------:R-:W-:Y:S02]  /*82a0*/  FADD.FTZ R172, R172, R171 ;  /* 0x000000abacac7221 */ /* 0x000fe40000010000 */
[C---:B------:R-:W-:Y:S04]  /*82b0*/  HMMA.16816.F32 R36, R100.reuse, R124, R36 ;  /* 0x0000007c6424723c */ /* 0x040fe80000001824 */
[----:B------:R-:W-:Y:S04]  /*82c0*/  FADD.FTZ R168, R168, R167 ;  /* 0x000000a7a8a87221 */ /* 0x000fe80000010000 */
[C---:B------:R-:W-:Y:S01]  /*82d0*/  HMMA.16816.F32 R40, R100.reuse, R126, R40 ;  /* 0x0000007e6428723c */ /* 0x040fe20000001828 */
[----:B------:R-:W-:Y:S07]  /*82e0*/  LDSM.16.MT88.4 R124, [R135+UR4+0x3100] ;  /* 0x00310004877c783b */ /* 0x000fee0008004200 */
        /* <DEDUP_REMOVED lines=9> */
[C---:B---3--:R-:W-:Y:S08]  /*8380*/  HMMA.16816.F32 R68, R100.reuse, R108, R68 ;  /* 0x0000006c6444723c */ /* 0x048ff00000001844 */
[C---:B------:R-:W-:Y:S01]  /*8390*/  HMMA.16816.F32 R72, R100.reuse, R110, R72 ;  /* 0x0000006e6448723c */ /* 0x040fe20000001848 */
[----:B------:R-:W3:Y:S07]  /*83a0*/  LDSM.16.MT88.4 R108, [R135+UR4+0x1100] ;  /* 0x00110004876c783b */ /* 0x000eee0008004200 */
[C---:B------:R-:W-:Y:S08]  /*83b0*/  HMMA.16816.F32 R76, R100.reuse, R112, R76 ;  /* 0x00000070644c723c */ /* 0x040ff0000000184c */
[C---:B------:R-:W-:Y:S01]  /*83c0*/  HMMA.16816.F32 R80, R100.reuse, R114, R80 ;  /* 0x000000726450723c */ /* 0x040fe20000001850 */
[----:B------:R-:W4:Y:S07]  /*83d0*/  LDSM.16.MT88.4 R112, [R133+0x1100] ;  /* 0x001100008570783b */ /* 0x000f2e0000004200 */
[C---:B------:R-:W-:Y:S08]  /*83e0*/  HMMA.16816.F32 R84, R100.reuse, R116, R84 ;  /* 0x000000746454723c */ /* 0x040ff00000001854 */
[C---:B------:R-:W-:Y:S01]  /*83f0*/  HMMA.16816.F32 R88, R100.reuse, R118, R88 ;  /* 0x000000766458723c */ /* 0x040fe20000001858 */
[----:B------:R-:W4:Y:S07]  /*8400*/  LDSM.16.MT88.4 R116, [R156+0x1100] ;  /* 0x001100009c74783b */ /* 0x000f2e0000004200 */
[C---:B-1----:R-:W-:Y:S08]  /*8410*/  HMMA.16816.F32 R92, R100.reuse, R104, R92 ;  /* 0x00000068645c723c */ /* 0x042ff0000000185c */
[----:B------:R-:W-:Y:S01]  /*8420*/  HMMA.16816.F32 R96, R100, R106, R96 ;  /* 0x0000006a6460723c */ /* 0x000fe20000001860 */
[----:B------:R-:W1:Y:S06]  /*8430*/  LDSM.16.MT88.4 R104, [R156+0x3100] ;  /* 0x003100009c68783b */ /* 0x000e6c0000004200 */
[----:B------:R-:W-:Y:S01]  /*8440*/  F2FP.PACK_AB R100, R180, R173 ;  /* 0x000000adb464723e */ /* 0x000fe200000000ff */
[----:B------:R-:W-:Y:S01]  /*8450*/  FADD.FTZ R173, R173, R168 ;  /* 0x000000a8adad7221 */ /* 0x000fe20000010000 */
[----:B------:R-:W-:Y:S03]  /*8460*/  F2FP.PACK_AB R102, R182, R175 ;  /* 0x000000afb666723e */ /* 0x000fe600000000ff */
[----:B-----5:R-:W-:Y:S01]  /*8470*/  F2FP.PACK_AB R101, R176, R177 ;  /* 0x000000b1b065723e */ /* 0x020fe200000000ff */
[----:B------:R-:W-:Y:S01]  /*8480*/  FADD.FTZ R177, R177, R172 ;  /* 0x000000acb1b17221 */ /* 0x000fe20000010000 */
[----:B--2---:R-:W-:Y:S01]  /*8490*/  F2FP.PACK_AB R103, R179, R174 ;  /* 0x000000aeb367723e */ /* 0x004fe200000000ff */
[----:B------:R-:W-:Y:S02]  /*84a0*/  FADD.FTZ R180, R180, R173 ;  /* 0x000000adb4b47221 */ /* 0x000fe40000010000 */
[----:B------:R-:W-:Y:S02]  /*84b0*/  FADD.FTZ R177, R176, R177 ;  /* 0x000000b1b0b17221 */ /* 0x000fe40000010000 */
[----:B------:R-:W-:Y:S02]  /*84c0*/  FADD.FTZ R175, R175, R180 ;  /* 0x000000b4afaf7221 */ /* 0x000fe40000010000 */
[C---:B---3--:R-:W-:Y:S03]  /*84d0*/  HMMA.16816.F32 R4, R100.reuse, R108, R4 ;  /* 0x0000006c6404723c */ /* 0x048fe60000001804 */
[----:B------:R-:W-:Y:S02]  /*84e0*/  FADD.FTZ R174, R174, R177 ;  /* 0x000000b1aeae7221 */ /* 0x000fe40000010000 */
[----:B------:R-:W-:Y:S02]  /*84f0*/  FADD.FTZ R175, R182, R175 ;  /* 0x000000afb6af7221 */ /* 0x000fe40000010000 */
[----:B------:R-:W-:Y:S01]  /*8500*/  FADD.FTZ R174, R179, R174 ;  /* 0x000000aeb3ae7221 */ /* 0x000fe20000010000 */
[C---:B------:R-:W-:Y:S01]  /*8510*/  HMMA.16816.F32 R8, R100.reuse, R110, R8 ;  /* 0x0000006e6408723c */ /* 0x040fe20000001808 */
[----:B------:R-:W2:Y:S07]  /*8520*/  LDSM.16.MT88.4 R108, [R135+UR4+0x5100] ;  /* 0x00510004876c783b */ /* 0x000eae0008004200 */
[C---:B----4-:R-:W-:Y:S08]  /*8530*/  HMMA.16816.F32 R12, R100.reuse, R112, R12 ;  /* 0x00000070640c723c */ /* 0x050ff0000000180c */
[C---:B------:R-:W-:Y:S01]  /*8540*/  HMMA.16816.F32 R16, R100.reuse, R114, R16 ;  /* 0x000000726410723c */ /* 0x040fe20000001810 */
[----:B------:R-:W3:Y:S07]  /*8550*/  LDSM.16.MT88.4 R112, [R133+0x5100] ;  /* 0x005100008570783b */ /* 0x000eee0000004200 */
[C---:B------:R-:W-:Y:S08]  /*8560*/  HMMA.16816.F32 R20, R100.reuse, R120, R20 ;  /* 0x000000786414723c */ /* 0x040ff00000001814 */
[C---:B------:R-:W-:Y:S08]  /*8570*/  HMMA.16816.F32 R24, R100.reuse, R122, R24 ;  /* 0x0000007a6418723c */ /* 0x040ff00000001818 */
        /* <DEDUP_REMOVED lines=14> */
[C---:B-1----:R-:W-:Y:S04]  /*8660*/  HMMA.16816.F32 R60, R100.reuse, R104, R60 ;  /* 0x00000068643c723c */ /* 0x042fe8000000183c */
[----:B------:R-:W-:Y:S01]  /*8670*/  F2FP.PACK_AB R139, R234, R233 ;  /* 0x000000e9ea8b723e */ /* 0x000fe200000000ff */
[----:B------:R-:W-:Y:S02]  /*8680*/  FADD.FTZ R191, R191, R174 ;  /* 0x000000aebfbf7221 */ /* 0x000fe40000010000 */
[----:B------:R-:W-:Y:S01]  /*8690*/  FADD.FTZ R178, R181, R178 ;  /* 0x000000b2b5b27221 */ /* 0x000fe20000010000 */
[C---:B------:R-:W-:Y:S01]  /*86a0*/  HMMA.16816.F32 R64, R100.reuse, R106, R64 ;  /* 0x0000006a6440723c */ /* 0x040fe20000001840 */
[----:B------:R-:W1:Y:S03]  /*86b0*/  LDSM.16.MT88.4 R104, [R156+0x5100] ;  /* 0x005100009c68783b */ /* 0x000e660000004200 */
        /* <DEDUP_REMOVED lines=8> */
[C---:B---3--:R-:W-:Y:S08]  /*8740*/  HMMA.16816.F32 R76, R100.reuse, R112, R76 ;  /* 0x00000070644c723c */ /* 0x048ff0000000184c */
[C---:B------:R-:W-:Y:S08]  /*8750*/  HMMA.16816.F32 R80, R100.reuse, R114, R80 ;  /* 0x000000726450723c */ /* 0x040ff00000001850 */
[C---:B----4-:R-:W-:Y:S08]  /*8760*/  HMMA.16816.F32 R84, R100.reuse, R116, R84 ;  /* 0x000000746454723c */ /* 0x050ff00000001854 */
[C---:B------:R-:W-:Y:S08]  /*8770*/  HMMA.16816.F32 R88, R100.reuse, R118, R88 ;  /* 0x000000766458723c */ /* 0x040ff00000001858 */
[C---:B-1----:R-:W-:Y:S08]  /*8780*/  HMMA.16816.F32 R92, R100.reuse, R104, R92 ;  /* 0x00000068645c723c */ /* 0x042ff0000000185c */
[----:B------:R-:W-:Y:S08]  /*8790*/  HMMA.16816.F32 R96, R100, R106, R96 ;  /* 0x0000006a6460723c */ /* 0x000ff00000001860 */
[C---:B------:R-:W-:Y:S01]  /*87a0*/  HMMA.16816.F32 R128, R136.reuse, R124, R4 ;  /* 0x0000007c8880723c */ /* 0x040fe20000001804 */
[----:B------:R-:W1:Y:S07]  /*87b0*/  LDSM.16.MT88.4 R4, [R134+UR4+0x3900] ;  /* 0x003900048604783b */ /* 0x000e6e0008004200 */
[C---:B------:R-:W-:Y:S01]  /*87c0*/  HMMA.16816.F32 R124, R136.reuse, R126, R8 ;  /* 0x0000007e887c723c */ /* 0x040fe20000001808 */
[----:B------:R-:W3:Y:S07]  /*87d0*/  LDSM.16.MT88.4 R8, [R156+0x3900] ;  /* 0x003900009c08783b */ /* 0x000eee0000004200 */
[C---:B--2---:R-:W-:Y:S07]  /*87e0*/  HMMA.16816.F32 R120, R136.reuse, R108, R12 ;  /* 0x0000006c8878723c */ /* 0x044fee000000180c */
[----:B------:R-:W-:Y:S01]  /*87f0*/  IADD3 R12, R220, -0x2, RZ ;  /* 0xfffffffedc0c7810 */ /* 0x000fe20007ffe0ff */
[C---:B------:R-:W-:Y:S03]  /*8800*/  HMMA.16816.F32 R116, R136.reuse, R110, R16 ;  /* 0x0000006e8874723c */ /* 0x040fe60000001810 */
[C---:B------:R-:W-:Y:S05]  /*8810*/  ISETP.GE.AND P0, PT, R12.reuse, R193, PT ;  /* 0x000000c10c00720c */ /* 0x040fea0003f06270 */
[C---:B------:R-:W-:Y:S08]  /*8820*/  HMMA.16816.F32 R112, R136.reuse, R140, R20 ;  /* 0x0000008c8870723c */ /* 0x040ff00000001814 */
[C---:B------:R-:W-:Y:S04]  /*8830*/  HMMA.16816.F32 R108, R136.reuse, R142, R24 ;  /* 0x0000008e886c723c */ /* 0x040fe80000001818 */
[----:B------:R-:W-:Y:S01]  /*8840*/  @P0 SHF.R.S32.HI R16, RZ, 0x1f, R12 ;  /* 0x0000001fff100819 */ /* 0x000fe2000001140c */
[----:B------:R-:W-:Y:S03]  /*8850*/  @P0 IMAD.WIDE.U32 R18, R12, c[0x0][0x1e0], RZ ;  /* 0x000078000c120a25 */ /* 0x000fe600078e00ff */
[C---:B------:R-:W-:Y:S04]  /*8860*/  HMMA.16816.F32 R104, R136.reuse, R144, R28 ;  /* 0x000000908868723c */ /* 0x040fe8000000181c */
[----:B------:R-:W-:Y:S01]  /*8870*/  @P0 SHF.L.U32 R24, R18, 0x6, RZ ;  /* 0x0000000612180819 */ /* 0x000fe200000006ff */
[----:B------:R-:W-:Y:S03]  /*8880*/  @P0 IMAD R16, R16, c[0x0][0x1e0], RZ ;  /* 0x0000780010100a24 */ /* 0x000fe600078e02ff */
[C---:B------:R-:W-:Y:S04]  /*8890*/  HMMA.16816.F32 R100, R136.reuse, R146, R32 ;  /* 0x000000928864723c */ /* 0x040fe80000001820 */
[----:B------:R-:W-:Y:S02]  /*88a0*/  @P0 IMAD R16, R12, c[0x0][0x1e4], R16 ;  /* 0x000079000c100a24 */ /* 0x000fe400078e0210 */
[----:B------:R-:W2:Y:S02]  /*88b0*/  LDSM.16.MT88.4 R12, [R135+UR4+0x5900] ;  /* 0x00590004870c783b */ /* 0x000ea40008004200 */
[C---:B------:R-:W-:Y:S04]  /*88c0*/  HMMA.16816.F32 R36, R136.reuse, R148, R36 ;  /* 0x000000948824723c */ /* 0x040fe80000001824 */
[----:B------:R-:W-:Y:S02]  /*88d0*/  @P0 IADD3 R25, R19, R16, RZ ;  /* 0x0000001013190210 */ /* 0x000fe40007ffe0ff */
[----:B------:R-:W-:Y:S02]  /*88e0*/  @P0 IADD3 R16, P1, R24, R206, RZ ;  /* 0x000000ce18100210 */ /* 0x000fe40007f3e0ff */
[C---:B------:R-:W-:Y:S04]  /*88f0*/  HMMA.16816.F32 R40, R136.reuse, R150, R40 ;  /* 0x000000968828723c */ /* 0x040fe80000001828 */
[----:B------:R-:W-:Y:S04]  /*8900*/  @P0 SHF.L.U64.HI R25, R18, 0x6, R25 ;  /* 0x0000000612190819 */ /* 0x000fe80000010219 */
[C---:B------:R-:W-:Y:S08]  /*8910*/  HMMA.16816.F32 R44, R136.reuse, R152, R44 ;  /* 0x00000098882c723c */ /* 0x040ff0000000182c */
[C---:B------:R-:W-:Y:S08]  /*8920*/  HMMA.16816.F32 R48, R136.reuse, R154, R48 ;  /* 0x0000009a8830723c */ /* 0x040ff00000001830 */
[C---:B-1----:R-:W-:Y:S07]  /*8930*/  HMMA.16816.F32 R52, R136.reuse, R4, R52 ;  /* 0x000000048834723c */ /* 0x042fee0000001834 */
[C---:B------:R-:W-:Y:S01]  /*8940*/  @P0 IADD3.X R5, R25.reuse, R213, RZ, P1, !PT ;  /* 0x000000d519050210 */ /* 0x040fe20000ffe4ff */
[C---:B------:R-:W-:Y:S04]  /*8950*/  HMMA.16816.F32 R56, R136.reuse, R6, R56 ;  /* 0x000000068838723c */ /* 0x040fe80000001838 */
[C---:B------:R-:W-:Y:S04]  /*8960*/  @P0 LEA R20, P1, R16.reuse, c[0x0][0x1c8], 0x1 ;  /* 0x0000720010140a11 */ /* 0x040fe800078208ff */
[C---:B---3--:R-:W-:Y:S04]  /*8970*/  HMMA.16816.F32 R60, R136.reuse, R8, R60 ;  /* 0x00000008883c723c */ /* 0x048fe8000000183c */
[----:B------:R-:W-:Y:S02]  /*8980*/  @P0 LEA.HI.X R21, R16, c[0x0][0x1cc], R5, 0x1, P1 ;  /* 0x0000730010150a11 */ /* 0x000fe400008f0c05 */
[----:B------:R-:W1:Y:S01]  /*8990*/  LDSM.16.MT88.4 R16, [R133+0x5900] ;  /* 0x005900008510783b */ /* 0x000e620000004200 */
[----:B------:R-:W-:Y:S01]  /*89a0*/  @P0 IADD3 R4, P1, R24, R225, RZ ;  /* 0x000000e118040210 */ /* 0x000fe20007f3e0ff */
[C---:B------:R-:W-:Y:S04]  /*89b0*/  HMMA.16816.F32 R64, R136.reuse, R10, R64 ;  /* 0x0000000a8840723c */ /* 0x040fe80000001840 */
[C---:B------:R-:W-:Y:S02]  /*89c0*/  @P0 IADD3.X R5, R25.reuse, R224, RZ, P1, !PT ;  /* 0x000000e019050210 */ /* 0x040fe40000ffe4ff */
[C---:B------:R-:W-:Y:S02]  /*89d0*/  @P0 LEA R22, P1, R4.reuse, c[0x0][0x1c8], 0x1 ;  /* 0x0000720004160a11 */ /* 0x040fe400078208ff */
[C---:B--2---:R-:W-:Y:S04]  /*89e0*/  HMMA.16816.F32 R68, R136.reuse, R12, R68 ;  /* 0x0000000c8844723c */ /* 0x044fe80000001844 */
[----:B------:R-:W-:Y:S02]  /*89f0*/  @P0 LEA.HI.X R23, R4, c[0x0][0x1cc], R5, 0x1, P1 ;  /* 0x0000730004170a11 */ /* 0x000fe400008f0c05 */
[----:B------:R-:W-:Y:S02]  /*8a00*/  @P0 IADD3 R5, P1, R24, R223, RZ ;  /* 0x000000df18050210 */ /* 0x000fe40007f3e0ff */
[C---:B------:R-:W-:Y:S04]  /*8a10*/  HMMA.16816.F32 R72, R136.reuse, R14, R72 ;  /* 0x0000000e8848723c */ /* 0x040fe80000001848 */
[----:B------:R-:W-:Y:S02]  /*8a20*/  @P0 IADD3.X R4, R25, R222, RZ, P1, !PT ;  /* 0x000000de19040210 */ /* 0x000fe40000ffe4ff */
[C---:B------:R-:W-:Y:S06]  /*8a30*/  @P0 LEA R26, P1, R5.reuse, c[0x0][0x1c8], 0x1 ;  /* 0x00007200051a0a11 */ /* 0x040fec00078208ff */
[----:B------:R-:W-:Y:S02]  /*8a40*/  @P0 LEA.HI.X R27, R5, c[0x0][0x1cc], R4, 0x1, P1 ;  /* 0x00007300051b0a11 */ /* 0x000fe400008f0c04 */
[----:B------:R-:W2:Y:S01]  /*8a50*/  LDSM.16.MT88.4 R4, [R134+UR4+0x5900] ;  /* 0x005900048604783b */ /* 0x000ea20008004200 */
[----:B------:R-:W-:Y:S04]  /*8a60*/  @P0 IADD3 R24, P1, R200, R24, RZ ;  /* 0x00000018c8180210 */ /* 0x000fe80007f3e0ff */
[----:B------:R-:W-:Y:S02]  /*8a70*/  @P0 IADD3.X R25, R199, R25, RZ, P1, !PT ;  /* 0x00000019c7190210 */ /* 0x000fe40000ffe4ff */
[----:B------:R-:W-:Y:S01]  /*8a80*/  @P0 IADD3 R8, P1, R24, R206, RZ ;  /* 0x000000ce18080210 */ /* 0x000fe20007f3e0ff */
[C---:B-1----:R-:W-:Y:S03]  /*8a90*/  HMMA.16816.F32 R76, R136.reuse, R16, R76 ;  /* 0x00000010884c723c */ /* 0x042fe6000000184c */
[----:B------:R-:W-:Y:S02]  /*8aa0*/  @P0 IADD3.X R9, R25, R213, RZ, P1, !PT ;  /* 0x000000d519090210 */ /* 0x000fe40000ffe4ff */
[C---:B------:R-:W-:Y:S03]  /*8ab0*/  @P0 LEA R12, P1, R8.reuse, c[0x0][0x1c8], 0x1 ;  /* 0x00007200080c0a11 */ /* 0x040fe600078208ff */
[C---:B------:R-:W-:Y:S04]  /*8ac0*/  HMMA.16816.F32 R80, R136.reuse, R18, R80 ;  /* 0x000000128850723c */ /* 0x040fe80000001850 */
[----:B------:R-:W-:Y:S02]  /*8ad0*/  @P0 LEA.HI.X R13, R8, c[0x0][0x1cc], R9, 0x1, P1 ;  /* 0x00007300080d0a11 */ /* 0x000fe400008f0c09 */
[----:B------:R-:W1:Y:S01]  /*8ae0*/  LDSM.16.MT88.4 R8, [R156+0x5900] ;  /* 0x005900009c08783b */ /* 0x000e620000004200 */
[----:B------:R-:W-:Y:S01]  /*8af0*/  @P0 IADD3 R3, P1, R24, R225, RZ ;  /* 0x000000e118030210 */ /* 0x000fe20007f3e0ff */
[----:B------:R-:W-:Y:S04]  /*8b00*/  @P0 IMAD R18, R215, 0x3000, R201 ;  /* 0x00003000d7120824 */ /* 0x000fe800078e02c9 */
[----:B------:R-:W-:Y:S02]  /*8b10*/  @P0 IADD3.X R16, R25, R224, RZ, P1, !PT ;  /* 0x000000e019100210 */ /* 0x000fe40000ffe4ff */
[C---:B------:R-:W-:Y:S04]  /*8b20*/  @P0 LEA R14, P1, R3.reuse, c[0x0][0x1c8], 0x1 ;  /* 0x00007200030e0a11 */ /* 0x040fe800078208ff */
[----:B------:R-:W-:Y:S02]  /*8b30*/  @P0 LEA.HI.X R15, R3, c[0x0][0x1cc], R16, 0x1, P1 ;  /* 0x00007300030f0a11 */ /* 0x000fe400008f0c10 */
[----:B------:R-:W-:Y:S02]  /*8b40*/  @P0 SHF.L.U32 R3, R18, 0x1, RZ ;  /* 0x0000000112030819 */ /* 0x000fe400000006ff */
[----:B------:R-:W-:Y:S01]  /*8b50*/  @P0 IADD3 R24, P1, R24, R223, RZ ;  /* 0x000000df18180210 */ /* 0x000fe20007f3e0ff */
[C---:B--2---:R-:W-:Y:S02]  /*8b60*/  HMMA.16816.F32 R84, R136.reuse, R4, R84 ;  /* 0x000000048854723c */ /* 0x044fe40000001854 */
[----:B------:R-:W-:Y:S01]  /*8b70*/  @!PT LDS RZ, [RZ] ;  /* 0x00000000fffff984 */ /* 0x000fe20000000800 */
[----:B------:R-:W-:Y:S01]  /*8b80*/  @!PT LDS RZ, [RZ] ;  /* 0x00000000fffff984 */ /* 0x000fe20000000800 */
[----:B------:R-:W-:Y:S01]  /*8b90*/  @!PT LDS RZ, [RZ] ;  /* 0x00000000fffff984 */ /* 0x000fe20000000800 */
[----:B------:R2:W-:Y:S01]  /*8ba0*/  @P0 LDGSTS.E.BYPASS.LTC128B.128 [R3+0xc100], [R20.64], !P5 ;  /* 0x0c10000014030fae */ /* 0x0005e2000e901d48 */
[----:B------:R-:W-:Y:S02]  /*8bb0*/  @P0 IADD3.X R25, R25, R222, RZ, P1, !PT ;  /* 0x000000de19190210 */ /* 0x000fe40000ffe4ff */
[C---:B------:R-:W-:Y:S03]  /*8bc0*/  @P0 LEA R16, P1, R24.reuse, c[0x0][0x1c8], 0x1 ;  /* 0x0000720018100a11 */ /* 0x040fe600078208ff */
[C---:B------:R-:W-:Y:S02]  /*8bd0*/  HMMA.16816.F32 R88, R136.reuse, R6, R88 ;  /* 0x000000068858723c */ /* 0x040fe40000001858 */
[----:B------:R2:W-:Y:S02]  /*8be0*/  @P0 LDGSTS.E.BYPASS.LTC128B.128 [R3+0xe100], [R22.64], !P4 ;  /* 0x0e10000016030fae */ /* 0x0005e4000e101d48 */
[----:B------:R-:W-:Y:S06]  /*8bf0*/  @P0 LEA.HI.X R17, R24, c[0x0][0x1cc], R25, 0x1, P1 ;  /* 0x0000730018110a11 */ /* 0x000fec00008f0c19 */
[----:B------:R2:W-:Y:S01]  /*8c00*/  @P0 LDGSTS.E.BYPASS.LTC128B.128 [R3+0x10100], [R26.64], !P6 ;  /* 0x101000001a030fae */ /* 0x0005e2000f101d48 */
[C---:B-1----:R-:W-:Y:S07]  /*8c10*/  HMMA.16816.F32 R92, R136.reuse, R8, R92 ;  /* 0x00000008885c723c */ /* 0x042fee000000185c */
[----:B------:R2:W-:Y:S01]  /*8c20*/  @P0 LDGSTS.E.BYPASS.LTC128B.128 [R3+0xd100], [R12.64], !P5 ;  /* 0x0d1000000c030fae */ /* 0x0005e2000e901d48 */
[----:B------:R-:W-:Y:S07]  /*8c30*/  HMMA.16816.F32 R96, R136, R10, R96 ;  /* 0x0000000a8860723c */ /* 0x000fee0000001860 */
[----:B------:R2:W-:Y:S08]  /*8c40*/  @P0 LDGSTS.E.BYPASS.LTC128B.128 [R3+0xf100], [R14.64], !P4 ;  /* 0x0f1000000e030fae */ /* 0x0005f0000e101d48 */
[----:B------:R2:W-:Y:S01]  /*8c50*/  @P0 LDGSTS.E.BYPASS.LTC128B.128 [R3+0x11100], [R16.64], !P6 ;  /* 0x1110000010030fae */ /* 0x0005e2000f101d48 */
[C---:B------:R-:W-:Y:S02]  /*8c60*/  ISETP.GT.AND P0, PT, R220.reuse, R231, PT ;  /* 0x000000e7dc00720c */ /* 0x040fe40003f04270 */
[----:B------:R-:W-:Y:S05]  /*8c70*/  IADD3 R220, R220, -0x1, RZ ;  /* 0xffffffffdcdc7810 */ /* 0x000fea0007ffe0ff */
[----:B------:R-:W0:Y:S01]  /*8c80*/  LDGDEPBAR ;  /* 0x00000000000079af */ /* 0x000e220000000000 */
[----:B--2---:R-:W-:Y:S05]  /*8c90*/  MOV R3, R0 ;  /* 0x0000000000037202 */ /* 0x004fea0000000f00 */
[----:B------:R-:W-:-:S05]  /*8ca0*/  @P0 BRA `(.L_x_890) ;  /* 0xffffc76000000947 */ /* 0x000fca000383ffff */
.L_x_881:
[----:B------:R-:W-:Y:S02]  /*8cb0*/  ISETP.NE.AND P1, PT, R196, 0x1, PT ;  /* 0x00000001c400780c */ /* 0x000fe40003f25270 */
[----:B------:R-:W-:-:S02]  /*8cc0*/  LEA R6, R219, 0x7f, 0x7 ;  /* 0x0000007fdb067811 */ /* 0x000fc400078e38ff */
[----:B------:R-:W-:Y:S02]  /*8cd0*/  ISETP.GE.AND P0, PT, R195, 0x1, PT ;  /* 0x00000001c300780c */ /* 0x000fe40003f06270 */
[----:B------:R-:W-:-:S07]  /*8ce0*/  IADD3 R3, R194, 0x1, -R203 ;  /* 0x00000001c2037810 */ /* 0x000fce0007ffe8cb */
[----:B------:R-:W-:-:S05]  /*8cf0*/  @P1 IMAD.HI.U32 R4, R6, c[0x0][0x2c8], RZ ;  /* 0x0000b20006041a27 */ /* 0x000fca00078e00ff */
[----:B------:R-:W-:-:S05]  /*8d00*/  @P1 SHF.R.U32.HI R6, RZ, c[0x0][0x2cc], R4 ;  /* 0x0000b300ff061a19 */ /* 0x000fca0000011604 */
[----:B------:R-:W-:-:S05]  /*8d10*/  IMAD.IADD R5, R3, 0x1, R6 ;  /* 0x0000000103057824 */ /* 0x000fca00078e0206 */
[----:B------:R-:W-:Y:S01]  /*8d20*/  IADD3 R4, R5, -c[0x0][0x324], RZ ;  /* 0x8000c90005047a10 */ /* 0x000fe20007ffe0ff */
[----:B------:R-:W-:Y:S05]  /*8d30*/  @!P0 BRA `(.L_x_891) ;  /* 0x000000f000008947 */ /* 0x000fea0003800000 */
        /* <DEDUP_REMOVED lines=9> */
.L_x_892:
[----:B------:R-:W-:-:S04]  /*8dd0*/  MOV R3, c[0x0][0x32c] ;  /* 0x0000cb0000037a02 */ /* 0x000fc80000000f00 */
[----:B------:R-:W-:-:S13]  /*8de0*/  ISETP.NE.AND P0, PT, R3, 0x1, PT ;  /* 0x000000010300780c */ /* 0x000fda0003f05270 */
[----:B------:R-:W-:-:S05]  /*8df0*/  @P0 IMAD.HI.U32 R3, R5, c[0x0][0x330], RZ ;  /* 0x0000cc0005030a27 */ /* 0x000fca00078e00ff */
[----:B------:R-:W-:-:S05]  /*8e00*/  @P0 SHF.R.U32.HI R5, RZ, c[0x0][0x334], R3 ;  /* 0x0000cd00ff050a19 */ /* 0x000fca0000011603 */
.L_x_893:
[----:B------:R-:W-:-:S05]  /*8e10*/  IMAD R5, R5, c[0x0][0x32c], RZ ;  /* 0x0000cb0005057a24 */ /* 0x000fca00078e02ff */
[----:B------:R-:W-:-:S04]  /*8e20*/  IMNMX R4, R4, R5, !PT ;  /* 0x0000000504047217 */ /* 0x000fc80007800200 */
.L_x_891:
[----:B------:R-:W-:-:S04]  /*8e30*/  IADD3 R4, R4, 0x3f, RZ ;  /* 0x0000003f04047810 */ /* 0x000fc80007ffe0ff */
[----:B------:R-:W-:-:S04]  /*8e40*/  SHF.R.S32.HI R3, RZ, 0x1f, R4 ;  /* 0x0000001fff037819 */ /* 0x000fc80000011404 */
[----:B------:R-:W-:-:S04]  /*8e50*/  LEA.HI R4, R3, R4, RZ, 0x6 ;  /* 0x0000000403047211 */ /* 0x000fc800078f30ff */
[----:B------:R-:W-:-:S04]  /*8e60*/  SHF.R.S32.HI R4, RZ, 0x6, R4 ;  /* 0x00000006ff047819 */ /* 0x000fc80000011404 */
[----:B------:R-:W-:-:S04]  /*8e70*/  IMNMX R229, R193, R4, !PT ;  /* 0x00000004c1e57217 */ /* 0x000fc80007800200 */
[----:B------:R-:W-:-:S13]  /*8e80*/  ISETP.GE.AND P0, PT, R220, R229, PT ;  /* 0x000000e5dc00720c */ /* 0x000fda0003f06270 */
[----:B------:R-:W-:Y:S05]  /*8e90*/  @!P0 BRA `(.L_x_894) ;  /* 0x00002f1000008947 */ /* 0x000fea0003800000 */
[----:B------:R-:W-:Y:S01]  /*8ea0*/  IMAD.MOV.U32 R189, RZ, RZ, 0x20 ;  /* 0x00000020ffbd7424 */ /* 0x000fe200078e00ff */
[----:B------:R-:W-:Y:S01]  /*8eb0*/  LOP3.LUT P0, RZ, R218, 0x2, RZ, 0xc0, !PT ;  /* 0x00000002daff7812 */ /* 0x000fe2000780c0ff */
[----:B------:R-:W-:Y:S01]  /*8ec0*/  IMAD.MOV.U32 R3, RZ, RZ, R0 ;  /* 0x000000ffff037224 */ /* 0x000fe200078e0000 */
[C---:B------:R-:W-:Y:S01]  /*8ed0*/  IADD3 R227, P1, R204.reuse, 0x40, RZ ;  /* 0x00000040cce37810 */ /* 0x040fe20007f3e0ff */
[----:B------:R-:W-:Y:S01]  /*8ee0*/  IMAD.MOV.U32 R228, RZ, RZ, R220 ;  /* 0x000000ffffe47224 */ /* 0x000fe200078e00dc */
[----:B------:R-:W-:Y:S02]  /*8ef0*/  SEL R189, R189, 0xffffffe0, !P0 ;  /* 0xffffffe0bdbd7807 */ /* 0x000fe40004000000 */
[----:B------:R-:W-:Y:S01]  /*8f00*/  IADD3 R225, P0, R204, 0x80, RZ ;  /* 0x00000080cce17810 */ /* 0x000fe20007f1e0ff */
[--C-:B------:R-:W-:Y:S01]  /*8f10*/  IMAD.X R226, RZ, RZ, R209.reuse, P1 ;  /* 0x000000ffffe27224 */ /* 0x100fe200008e06d1 */
[C---:B------:R-:W-:Y:S02]  /*8f20*/  IADD3 R223, P1, R206.reuse, 0x40, RZ ;  /* 0x00000040cedf7810 */ /* 0x040fe40007f3e0ff */
[----:B------:R-:W-:Y:S01]  /*8f30*/  MOV R133, R2 ;  /* 0x0000000200857202 */ /* 0x000fe20000000f00 */
[----:B------:R-:W-:Y:S01]  /*8f40*/  IMAD.X R224, RZ, RZ, R209, P0 ;  /* 0x000000ffffe07224 */ /* 0x000fe200000e06d1 */
[----:B------:R-:W-:Y:S01]  /*8f50*/  IADD3 R221, P0, R206, 0x80, RZ ;  /* 0x00000080cedd7810 */ /* 0x000fe20007f1e0ff */
[----:B------:R-:W-:-:S03]  /*8f60*/  IMAD.X R222, RZ, RZ, R213, P1 ;  /* 0x000000ffffde7224 */ /* 0x000fc600008e06d5 */
[----:B------:R-:W-:Y:S02]  /*8f70*/  IADD3.X R219, RZ, R213, RZ, P0, !PT ;  /* 0x000000d5ffdb7210 */ /* 0x000fe400007fe4ff */
.L_x_895:
[----:B------:R-:W-:Y:S04]  /*8f80*/  DEPBAR.LE SB0, 0x2 ;  /* 0x000080800000791a */ /* 0x000fe80000000000 */
[----:B------:R-:W-:Y:S01]  /*8f90*/  BAR.SYNC.DEFER_BLOCKING 0x0 ;  /* 0x0000000000007b1d */ /* 0x000fe20000010000 */
[----:B------:R-:W-:Y:S01]  /*8fa0*/  ISETP.GE.AND P0, PT, R193, R228, PT ;  /* 0x000000e4c100720c */ /* 0x000fe20003f06270 */
[----:B------:R-:W-:Y:S01]  /*8fb0*/  UIMAD UR4, UR5, 0x6000, URZ ;  /* 0x00006000050478a4 */ /* 0x000fe2000f8e023f */
[----:B------:R-:W-:Y:S01]  /*8fc0*/  IADD3 R220, R228, -0x1, RZ ;  /* 0xffffffffe4dc7810 */ /* 0x000fe20007ffe0ff */
[----:B------:R-:W-:Y:S02]  /*8fd0*/  UIADD3 UR7, UR5, 0x1, URZ ;  /* 0x0000000105077890 */ /* 0x000fe4000fffe03f */
[----:B------:R-:W-:Y:S02]  /*8fe0*/  UISETP.GE.AND UP0, UPT, UR5, 0x1, UPT ;  /* 0x000000010500788c */ /* 0x000fe4000bf06270 */
[----:B------:R-:W-:Y:S02]  /*8ff0*/  IADD3 R132, R188, UR4, RZ ;  /* 0x00000004bc847c10 */ /* 0x000fe4000fffe0ff */
[----:B------:R-:W-:Y:S02]  /*9000*/  USEL UR5, UR7, URZ, !UP0 ;  /* 0x0000003f07057287 */ /* 0x000fe4000c000000 */
[----:B------:R-:W-:Y:S02]  /*9010*/  IADD3 R191, R189, R132, RZ ;  /* 0x00000084bdbf7210 */ /* 0x000fe40007ffe0ff */
[----:B------:R-:W-:Y:S01]  /*9020*/  @!P0 SHF.R.S32.HI R29, RZ, 0x1f, R220 ;  /* 0x0000001fff1d8819 */ /* 0x000fe200000114dc */
[----:B------:R-:W-:Y:S04]  /*9030*/  @!P0 IMAD.WIDE.U32 R4, R220, c[0x0][0x208], RZ ;  /* 0x00008200dc048a25 */ /* 0x000fe800078e00ff */
[----:B------:R-:W-:Y:S01]  /*9040*/  @!P0 IMAD R29, R29, c[0x0][0x208], RZ ;  /* 0x000082001d1d8a24 */ /* 0x000fe200078e02ff */
[----:B------:R-:W-:Y:S01]  /*9050*/  @!P0 SHF.L.U32 R0, R4, 0x6, RZ ;  /* 0x0000000604008819 */ /* 0x000fe200000006ff */
[----:B------:R-:W-:Y:S02]  /*9060*/  @!P0 IMAD R171, R215, 0x6000, R214 ;  /* 0x00006000d7ab8824 */ /* 0x000fe400078e02d6 */
[----:B------:R-:W-:Y:S01]  /*9070*/  @!P0 IMAD R29, R220, c[0x0][0x20c], R29 ;  /* 0x00008300dc1d8a24 */ /* 0x000fe200078e021d */
[----:B------:R-:W-:Y:S04]  /*9080*/  LDSM.16.M88.4 R32, [R190] ;  /* 0x00000000be20783b */ /* 0x000fe80000000200 */
[----:B------:R-:W-:Y:S02]  /*9090*/  @!P0 IADD3 R29, R5, R29, RZ ;  /* 0x0000001d051d8210 */ /* 0x000fe40007ffe0ff */
[----:B------:R-:W-:Y:S02]  /*90a0*/  @!P0 IADD3 R5, P1, R0, R204, RZ ;  /* 0x000000cc00058210 */ /* 0x000fe40007f3e0ff */
[----:B------:R-:W1:Y:S01]  /*90b0*/  LDSM.16.M88.4 R8, [R188+UR4+0xc100] ;  /* 0x00c10004bc08783b */ /* 0x000e620008000200 */
[----:B------:R-:W-:Y:S04]  /*90c0*/  @!P0 SHF.L.U64.HI R29, R4, 0x6, R29 ;  /* 0x00000006041d8819 */ /* 0x000fe8000001021d */
[----:B------:R-:W-:Y:S02]  /*90d0*/  @!P0 IADD3.X R2, R29, R209, RZ, P1, !PT ;  /* 0x000000d11d028210 */ /* 0x000fe40000ffe4ff */
[C---:B------:R-:W-:Y:S01]  /*90e0*/  @!P0 LEA R168, P1, R5.reuse, c[0x0][0x1f8], 0x1 ;  /* 0x00007e0005a88a11 */ /* 0x040fe200078208ff */
[----:B------:R-:W2:Y:S03]  /*90f0*/  LDSM.16.M88.4 R16, [R188+UR4+0xc900] ;  /* 0x00c90004bc10783b */ /* 0x000ea60008000200 */
[----:B------:R-:W-:Y:S02]  /*9100*/  @!P0 LEA.HI.X R169, R5, c[0x0][0x1fc], R2, 0x1, P1 ;  /* 0x00007f0005a98a11 */ /* 0x000fe400008f0c02 */
[C---:B------:R-:W-:Y:S03]  /*9110*/  @!P0 IADD3 R5, P1, R0.reuse, R227, RZ ;  /* 0x000000e300058210 */ /* 0x040fe60007f3e0ff */
[----:B------:R-:W3:Y:S01]  /*9120*/  LDSM.16.M88.4 R24, [R188+UR4+0xd100] ;  /* 0x00d10004bc18783b */ /* 0x000ee20008000200 */
[----:B------:R-:W-:Y:S02]  /*9130*/  @!P0 IADD3.X R2, R29, R226, RZ, P1, !PT ;  /* 0x000000e21d028210 */ /* 0x000fe40000ffe4ff */
[C---:B------:R-:W-:Y:S04]  /*9140*/  @!P0 LEA R164, P1, R5.reuse, c[0x0][0x1f8], 0x1 ;  /* 0x00007e0005a48a11 */ /* 0x040fe800078208ff */
[----:B------:R-:W-:Y:S01]  /*9150*/  @!P0 LEA.HI.X R165, R5, c[0x0][0x1fc], R2, 0x1, P1 ;  /* 0x00007f0005a58a11 */ /* 0x000fe200008f0c02 */
[----:B------:R-:W4:Y:S01]  /*9160*/  LDSM.16.M88.4 R136, [R188+UR4+0xd900] ;  /* 0x00d90004bc88783b */ /* 0x000f220008000200 */
[----:B------:R-:W-:Y:S04]  /*9170*/  @!P0 IADD3 R2, P1, R0, R225, RZ ;  /* 0x000000e100028210 */ /* 0x000fe80007f3e0ff */
[----:B------:R-:W-:Y:S02]  /*9180*/  @!P0 IADD3.X R13, R29, R224, RZ, P1, !PT ;  /* 0x000000e01d0d8210 */ /* 0x000fe40000ffe4ff */
[C---:B------:R-:W-:Y:S01]  /*9190*/  @!P0 LEA R166, P1, R2.reuse, c[0x0][0x1f8], 0x1 ;  /* 0x00007e0002a68a11 */ /* 0x040fe200078208ff */
[----:B------:R-:W-:Y:S03]  /*91a0*/  LDSM.16.M88.4 R140, [R186] ;  /* 0x00000000ba8c783b */ /* 0x000fe60000000200 */
[----:B------:R-:W-:Y:S02]  /*91b0*/  @!P0 LEA.HI.X R167, R2, c[0x0][0x1fc], R13, 0x1, P1 ;  /* 0x00007f0002a78a11 */ /* 0x000fe400008f0c0d */
[----:B------:R-:W-:Y:S01]  /*91c0*/  @!P0 IADD3 R0, P1, R198, R0, RZ ;  /* 0x00000000c6008210 */ /* 0x000fe20007f3e0ff */
[C---:B-1----:R-:W-:Y:S02]  /*91d0*/  HMMA.16816.F32 R4, R32.reuse, R8, RZ ;  /* 0x000000082004723c */ /* 0x042fe400000018ff */
[----:B------:R-:W1:Y:S01]  /*91e0*/  LDSM.16.M88.4 R144, [R191+0xc100] ;  /* 0x00c10000bf90783b */ /* 0x000e620000000200 */
[----:B------:R-:W-:Y:S02]  /*91f0*/  @!P0 IADD3.X R29, R197, R29, RZ, P1, !PT ;  /* 0x0000001dc51d8210 */ /* 0x000fe40000ffe4ff */
[----:B------:R-:W-:Y:S03]  /*9200*/  @!P0 IADD3 R2, P1, R0, R204, RZ ;  /* 0x000000cc00028210 */ /* 0x000fe60007f3e0ff */
[C---:B------:R-:W-:Y:S01]  /*9210*/  HMMA.16816.F32 R8, R32.reuse, R10, RZ ;  /* 0x0000000a2008723c */ /* 0x040fe200000018ff */
[C---:B------:R-:W-:Y:S01]  /*9220*/  @!P0 IADD3.X R21, R29.reuse, R209, RZ, P1, !PT ;  /* 0x000000d11d158210 */ /* 0x040fe20000ffe4ff */
[----:B------:R-:W5:Y:S02]  /*9230*/  LDSM.16.M88.4 R148, [R191+0xc900] ;  /* 0x00c90000bf94783b */ /* 0x000f640000000200 */
[C---:B------:R-:W-:Y:S04]  /*9240*/  @!P0 LEA R172, P1, R2.reuse, c[0x0][0x1f8], 0x1 ;  /* 0x00007e0002ac8a11 */ /* 0x040fe800078208ff */
[C---:B--2---:R-:W-:Y:S01]  /*9250*/  HMMA.16816.F32 R12, R32.reuse, R16, RZ ;  /* 0x00000010200c723c */ /* 0x044fe200000018ff */
[----:B------:R-:W-:Y:S01]  /*9260*/  @!P0 LEA.HI.X R173, R2, c[0x0][0x1fc], R21, 0x1, P1 ;  /* 0x00007f0002ad8a11 */ /* 0x000fe200008f0c15 */
[----:B------:R-:W2:Y:S02]  /*9270*/  LDSM.16.M88.4 R152, [R191+0xd100] ;  /* 0x00d10000bf98783b */ /* 0x000ea40000000200 */
[----:B------:R-:W-:Y:S04]  /*9280*/  @!P0 IADD3 R2, P1, R0, R227, RZ ;  /* 0x000000e300028210 */ /* 0x000fe80007f3e0ff */
[C---:B------:R-:W-:Y:S01]  /*9290*/  HMMA.16816.F32 R16, R32.reuse, R18, RZ ;  /* 0x000000122010723c */ /* 0x040fe200000018ff */
[C---:B------:R-:W-:Y:S03]  /*92a0*/  @!P0 IADD3.X R31, R29.reuse, R226, RZ, P1, !PT ;  /* 0x000000e21d1f8210 */ /* 0x040fe60000ffe4ff */
[C---:B------:R-:W-:Y:S04]  /*92b0*/  @!P0 LEA R174, P1, R2.reuse, c[0x0][0x1f8], 0x1 ;  /* 0x00007e0002ae8a11 */ /* 0x040fe800078208ff */
[C---:B---3--:R-:W-:Y:S01]  /*92c0*/  HMMA.16816.F32 R20, R32.reuse, R24, RZ ;  /* 0x000000182014723c */ /* 0x048fe200000018ff */
[----:B------:R-:W-:Y:S03]  /*92d0*/  @!P0 LEA.HI.X R175, R2, c[0x0][0x1fc], R31, 0x1, P1 ;  /* 0x00007f0002af8a11 */ /* 0x000fe600008f0c1f */
[----:B------:R-:W-:Y:S02]  /*92e0*/  @!P0 IADD3 R157, P1, R0, R225, RZ ;  /* 0x000000e1009d8210 */ /* 0x000fe40007f3e0ff */
[C---:B------:R-:W-:Y:S02]  /*92f0*/  IADD3 R2, R192.reuse, R191, RZ ;  /* 0x000000bfc0027210 */ /* 0x040fe40007ffe0ff */
[C---:B------:R-:W-:Y:S01]  /*9300*/  HMMA.16816.F32 R24, R32.reuse, R26, RZ ;  /* 0x0000001a2018723c */ /* 0x040fe200000018ff */
[----:B------:R-:W-:Y:S03]  /*9310*/  @!P0 IADD3.X R0, R29, R224, RZ, P1, !PT ;  /* 0x000000e01d008210 */ /* 0x000fe60000ffe4ff */
[C---:B------:R-:W-:Y:S04]  /*9320*/  @!P0 LEA R176, P1, R157.reuse, c[0x0][0x1f8], 0x1 ;  /* 0x00007e009db08a11 */ /* 0x040fe800078208ff */
[C---:B----4-:R-:W-:Y:S01]  /*9330*/  HMMA.16816.F32 R28, R32.reuse, R136, RZ ;  /* 0x00000088201c723c */ /* 0x050fe200000018ff */
[----:B------:R-:W-:Y:S02]  /*9340*/  @!P0 LEA.HI.X R177, R157, c[0x0][0x1fc], R0, 0x1, P1 ;  /* 0x00007f009db18a11 */ /* 0x000fe400008f0c00 */
[----:B------:R-:W3:Y:S01]  /*9350*/  LDSM.16.M88.4 R156, [R191+0xd900] ;  /* 0x00d90000bf9c783b */ /* 0x000ee20000000200 */
[-C--:B------:R-:W-:Y:S02]  /*9360*/  IADD3 R0, R192, R132.reuse, RZ ;  /* 0x00000084c0007210 */ /* 0x080fe40007ffe0ff */
[----:B------:R-:W-:Y:S02]  /*9370*/  IADD3 R132, R189, R132, R192 ;  /* 0x00000084bd847210 */ /* 0x000fe40007ffe0c0 */
[----:B------:R-:W-:Y:S03]  /*9380*/  HMMA.16816.F32 R32, R32, R138, RZ ;  /* 0x0000008a2020723c */ /* 0x000fe600000018ff */
[----:B------:R-:W-:Y:S01]  /*9390*/  @!PT LDS RZ, [RZ] ;  /* 0x00000000fffff984 */ /* 0x000fe20000000800 */
[----:B------:R-:W-:Y:S01]  /*93a0*/  @!PT LDS RZ, [RZ] ;  /* 0x00000000fffff984 */ /* 0x000fe20000000800 */
[----:B------:R-:W-:Y:S01]  /*93b0*/  @!PT LDS RZ, [RZ] ;  /* 0x00000000fffff984 */ /* 0x000fe20000000800 */
[----:B------:R4:W-:Y:S05]  /*93c0*/  @!P0 LDGSTS.E.BYPASS.LTC128B.128 [R171], [R168.64], !P5 ;  /* 0x00000000a8ab8fae */ /* 0x0009ea000e901d48 */
[C---:B-1----:R-:W-:Y:S03]  /*93d0*/  HMMA.16816.F32 R4, R140.reuse, R144, R4 ;  /* 0x000000908c04723c */ /* 0x042fe60000001804 */
[----:B------:R1:W-:Y:S05]  /*93e0*/  @!P0 LDGSTS.E.BYPASS.LTC128B.128 [R171+0x2000], [R164.64], !P4 ;  /* 0x02000000a4ab8fae */ /* 0x0003ea000e101d48 */
[C---:B------:R-:W-:Y:S03]  /*93f0*/  HMMA.16816.F32 R8, R140.reuse, R146, R8 ;  /* 0x000000928c08723c */ /* 0x040fe60000001808 */
[----:B------:R1:W-:Y:S05]  /*9400*/  @!P0 LDGSTS.E.BYPASS.LTC128B.128 [R171+0x4000], [R166.64], !P6 ;  /* 0x04000000a6ab8fae */ /* 0x0003ea000f101d48 */
[C---:B-----5:R-:W-:Y:S03]  /*9410*/  HMMA.16816.F32 R12, R140.reuse, R148, R12 ;  /* 0x000000948c0c723c */ /* 0x060fe6000000180c */
[----:B------:R4:W-:Y:S05]  /*9420*/  @!P0 LDGSTS.E.BYPASS.LTC128B.128 [R171+0x1000], [R172.64], !P5 ;  /* 0x01000000acab8fae */ /* 0x0009ea000e901d48 */
[C---:B------:R-:W-:Y:S03]  /*9430*/  HMMA.16816.F32 R16, R140.reuse, R150, R16 ;  /* 0x000000968c10723c */ /* 0x040fe60000001810 */
[----:B------:R4:W-:Y:S05]  /*9440*/  @!P0 LDGSTS.E.BYPASS.LTC128B.128 [R171+0x3000], [R174.64], !P4 ;  /* 0x03000000aeab8fae */ /* 0x0009ea000e101d48 */
[C---:B--2---:R-:W-:Y:S03]  /*9450*/  HMMA.16816.F32 R20, R140.reuse, R152, R20 ;  /* 0x000000988c14723c */ /* 0x044fe60000001814 */
[----:B------:R4:W-:Y:S05]  /*9460*/  @!P0 LDGSTS.E.BYPASS.LTC128B.128 [R171+0x5000], [R176.64], !P6 ;  /* 0x05000000b0ab8fae */ /* 0x0009ea000f101d48 */
[C---:B------:R-:W-:Y:S03]  /*9470*/  HMMA.16816.F32 R24, R140.reuse, R154, R24 ;  /* 0x0000009a8c18723c */ /* 0x040fe60000001818 */
[----:B------:R-:W-:Y:S05]  /*9480*/  LDSM.16.M88.4 R136, [R185] ;  /* 0x00000000b988783b */ /* 0x000fea0000000200 */
[C---:B---3--:R-:W-:Y:S03]  /*9490*/  HMMA.16816.F32 R28, R140.reuse, R156, R28 ;  /* 0x0000009c8c1c723c */ /* 0x048fe6000000181c */
[----:B------:R-:W2:Y:S05]  /*94a0*/  LDSM.16.M88.4 R160, [R0+0xc100] ;  /* 0x00c1000000a0783b */ /* 0x000eaa0000000200 */
[----:B------:R-:W-:Y:S03]  /*94b0*/  HMMA.16816.F32 R32, R140, R158, R32 ;  /* 0x0000009e8c20723c */ /* 0x000fe60000001820 */
[----:B------:R-:W3:Y:S08]  /*94c0*/  LDSM.16.M88.4 R144, [R0+0xc900] ;  /* 0x00c900000090783b */ /* 0x000ef00000000200 */
[----:B------:R-:W5:Y:S08]  /*94d0*/  LDSM.16.M88.4 R148, [R0+0xd100] ;  /* 0x00d100000094783b */ /* 0x000f700000000200 */
[----:B------:R-:W0:Y:S08]  /*94e0*/  LDGDEPBAR ;  /* 0x00000000000079af */ /* 0x000e300000000000 */
[----:B------:R-:W5:Y:S01]  /*94f0*/  LDSM.16.M88.4 R152, [R0+0xd900] ;  /* 0x00d900000098783b */ /* 0x000f620000000200 */
[C---:B--2---:R-:W-:Y:S07]  /*9500*/  HMMA.16816.F32 R4, R136.reuse, R160, R4 ;  /* 0x000000a08804723c */ /* 0x044fee0000001804 */
[----:B-1----:R-:W-:Y:S01]  /*9510*/  LDSM.16.M88.4 R164, [R184] ;  /* 0x00000000b8a4783b */ /* 0x002fe20000000200 */
[C---:B------:R-:W-:Y:S07]  /*9520*/  HMMA.16816.F32 R8, R136.reuse, R162, R8 ;  /* 0x000000a28808723c */ /* 0x040fee0000001808 */
[----:B----4-:R-:W1:Y:S01]  /*9530*/  LDSM.16.M88.4 R168, [R2+0xc100] ;  /* 0x00c1000002a8783b */ /* 0x010e620000000200 */
[C---:B---3--:R-:W-:Y:S07]  /*9540*/  HMMA.16816.F32 R12, R136.reuse, R144, R12 ;  /* 0x00000090880c723c */ /* 0x048fee000000180c */
[----:B------:R-:W2:Y:S01]  /*9550*/  LDSM.16.M88.4 R140, [R2+0xc900] ;  /* 0x00c90000028c783b */ /* 0x000ea20000000200 */
[C---:B------:R-:W-:Y:S07]  /*9560*/  HMMA.16816.F32 R16, R136.reuse, R146, R16 ;  /* 0x000000928810723c */ /* 0x040fee0000001810 */
[----:B------:R-:W3:Y:S01]  /*9570*/  LDSM.16.M88.4 R156, [R2+0xd100] ;  /* 0x00d10000029c783b */ /* 0x000ee20000000200 */
[C---:B-----5:R-:W-:Y:S07]  /*9580*/  HMMA.16816.F32 R20, R136.reuse, R148, R20 ;  /* 0x000000948814723c */ /* 0x060fee0000001814 */
[----:B------:R-:W4:Y:S01]  /*9590*/  LDSM.16.M88.4 R144, [R2+0xd900] ;  /* 0x00d900000290783b */ /* 0x000f220000000200 */
[C---:B------:R-:W-:Y:S07]  /*95a0*/  HMMA.16816.F32 R24, R136.reuse, R150, R24 ;  /* 0x000000968818723c */ /* 0x040fee0000001818 */
[----:B------:R-:W-:Y:S01]  /*95b0*/  LDSM.16.M88.4 R148, [R188+UR4+0xe100] ;  /* 0x00e10004bc94783b */ /* 0x000fe20008000200 */
[C---:B------:R-:W-:Y:S07]  /*95c0*/  HMMA.16816.F32 R28, R136.reuse, R152, R28 ;  /* 0x00000098881c723c */ /* 0x040fee000000181c */
[----:B------:R-:W-:Y:S01]  /*95d0*/  LDSM.16.M88.4 R160, [R188+UR4+0xf900] ;  /* 0x00f90004bca0783b */ /* 0x000fe20008000200 */
[----:B------:R-:W-:Y:S07]  /*95e0*/  HMMA.16816.F32 R32, R136, R154, R32 ;  /* 0x0000009a8820723c */ /* 0x000fee0000001820 */
[----:B------:R-:W5:Y:S01]  /*95f0*/  LDSM.16.M88.4 R136, [R190+0x4000] ;  /* 0x00400000be88783b */ /* 0x000f620000000200 */
        /* <DEDUP_REMOVED lines=8> */
[C---:B---3--:R-:W-:Y:S07]  /*9680*/  HMMA.16816.F32 R20, R164.reuse, R156, R20 ;  /* 0x0000009ca414723c */ /* 0x048fee0000001814 */
[----:B------:R-:W-:Y:S01]  /*9690*/  LDSM.16.M88.4 R176, [R0+0xe100] ;  /* 0x00e1000000b0783b */ /* 0x000fe20000000200 */
[C---:B------:R-:W-:Y:S07]  /*96a0*/  HMMA.16816.F32 R24, R164.reuse, R158, R24 ;  /* 0x0000009ea418723c */ /* 0x040fee0000001818 */
[----:B------:R-:W3:Y:S01]  /*96b0*/  LDSM.16.M88.4 R156, [R186+0x4000] ;  /* 0x00400000ba9c783b */ /* 0x000ee20000000200 */
[C---:B----4-:R-:W-:Y:S07]  /*96c0*/  HMMA.16816.F32 R28, R164.reuse, R144, R28 ;  /* 0x00000090a41c723c */ /* 0x050fee000000181c */
[----:B------:R-:W-:Y:S01]  /*96d0*/  LDSM.16.M88.4 R180, [R188+UR4+0x10100] ;  /* 0x01010004bcb4783b */ /* 0x000fe20008000200 */
[----:B------:R-:W-:Y:S07]  /*96e0*/  HMMA.16816.F32 R32, R164, R146, R32 ;  /* 0x00000092a420723c */ /* 0x000fee0000001820 */
[----:B------:R-:W4:Y:S01]  /*96f0*/  LDSM.16.M88.4 R144, [R191+0xf100] ;  /* 0x00f10000bf90783b */ /* 0x000f220000000200 */
[C---:B-----5:R-:W-:Y:S07]  /*9700*/  HMMA.16816.F32 R4, R136.reuse, R148, R4 ;  /* 0x000000948804723c */ /* 0x060fee0000001804 */
[----:B------:R-:W-:Y:S01]  /*9710*/  LDSM.16.M88.4 R164, [R185+0x4000] ;  /* 0x00400000b9a4783b */ /* 0x000fe20000000200 */
[C---:B------:R-:W-:Y:S07]  /*9720*/  HMMA.16816.F32 R8, R136.reuse, R150, R8 ;  /* 0x000000968808723c */ /* 0x040fee0000001808 */
[----:B------:R-:W5:Y:S01]  /*9730*/  LDSM.16.M88.4 R148, [R191+0xf900] ;  /* 0x00f90000bf94783b */ /* 0x000f620000000200 */
        /* <DEDUP_REMOVED lines=121> */
[----:B------:R-:W-:Y:S01]  /*9ed0*/  MUFU.TANH R163, R13 ;  /* 0x0000000d00a37308 */ /* 0x000fe20000002400 */
[----:B------:R-:W-:Y:S02]  /*9ee0*/  FMUL.FTZ R26, R26, c[0x0][0x320] ;  /* 0x0000c8001a1a7a20 */ /* 0x000fe40000410000 */
[----:B------:R-:W-:Y:S01]  /*9ef0*/  FMUL.FTZ R27, R27, c[0x0][0x320] ;  /* 0x0000c8001b1b7a20 */ /* 0x000fe20000410000 */
[C---:B-1----:R-:W-:Y:S06]  /*9f00*/  HMMA.16816.F32 R28, R172.reuse, R8, R28 ;  /* 0x00000008ac1c723c */ /* 0x042fec000000181c */
[----:B------:R-:W1:Y:S02]  /*9f10*/  MUFU.TANH R150, R150 ;  /* 0x0000009600967308 */ /* 0x000e640000002400 */
[----:B------:R-:W-:Y:S08]  /*9f20*/  HMMA.16816.F32 R32, R172, R10, R32 ;  /* 0x0000000aac20723c */ /* 0x000ff00000001820 */
[----:B------:R-:W2:Y:S10]  /*9f30*/  MUFU.TANH R148, R148 ;  /* 0x0000009400947308 */ /* 0x000eb40000002400 */
[----:B------:R-:W3:Y:S01]  /*9f40*/  MUFU.TANH R153, R153 ;  /* 0x0000009900997308 */ /* 0x000ee20000002400 */
        /* <DEDUP_REMOVED lines=8> */
[----:B--2---:R-:W-:Y:S01]  /*9fd0*/  FMNMX.FTZ R13, R148, R13, !PT ;  /* 0x0000000d940d7209 */ /* 0x004fe20007810000 */
[----:B------:R-:W-:Y:S02]  /*9fe0*/  FMUL.FTZ R34, R34, c[0x0][0x320] ;  /* 0x0000c80022227a20 */ /* 0x000fe40000410000 */
[----:B------:R-:W-:Y:S01]  /*9ff0*/  FMUL.FTZ R35, R35, c[0x0][0x320] ;  /* 0x0000c80023237a20 */ /* 0x000fe20000410000 */
[----:B------:R-:W-:Y:S02]  /*a000*/  FMNMX.FTZ R13, R160, R13, !PT ;  /* 0x0000000da00d7209 */ /* 0x000fe40007810000 */
[----:B------:R-:W2:Y:S02]  /*a010*/  MUFU.TANH R159, R16 ;  /* 0x00000010009f7308 */ /* 0x000ea40000002400 */
[----:B------:R-:W-:Y:S02]  /*a020*/  FMNMX.FTZ R13, R158, R13, !PT ;  /* 0x0000000d9e0d7209 */ /* 0x000fe40007810000 */
[----:B---3--:R-:W-:Y:S02]  /*a030*/  FMNMX.FTZ R0, R153, R0, !PT ;  /* 0x0000000099007209 */ /* 0x008fe40007810000 */
[----:B------:R-:W-:Y:S02]  /*a040*/  FMNMX.FTZ R13, R178, R13, !PT ;  /* 0x0000000db20d7209 */ /* 0x000fe40007810000 */
[----:B------:R-:W-:Y:S02]  /*a050*/  FMNMX.FTZ R0, R137, R0, !PT ;  /* 0x0000000089007209 */ /* 0x000fe40007810000 */
[----:B------:R-:W3:Y:S01]  /*a060*/  MUFU.TANH R161, R17 ;  /* 0x0000001100a17308 */ /* 0x000ee20000002400 */
[----:B------:R-:W-:Y:S02]  /*a070*/  FMNMX.FTZ R13, R162, R13, !PT ;  /* 0x0000000da20d7209 */ /* 0x000fe40007810000 */
[----:B-1----:R-:W-:Y:S04]  /*a080*/  FMNMX.FTZ R0, R157, R0, !PT ;  /* 0x000000009d007209 */ /* 0x002fe80007810000 */
[----:B------:R-:W-:Y:S03]  /*a090*/  FMNMX.FTZ R0, R163, R0, !PT ;  /* 0x00000000a3007209 */ /* 0x000fe60007810000 */
[----:B------:R-:W1:Y:S01]  /*a0a0*/  MUFU.TANH R176, R18 ;  /* 0x0000001200b07308 */ /* 0x000e620000002400 */
[----:B--2---:R-:W-:Y:S02]  /*a0b0*/  FMNMX.FTZ R0, R159, R0, !PT ;  /* 0x000000009f007209 */ /* 0x004fe40007810000 */
[----:B------:R-:W-:Y:S07]  /*a0c0*/  IADD3 R16, R134, UR4, RZ ;  /* 0x0000000486107c10 */ /* 0x000fee000fffe0ff */
        /* <DEDUP_REMOVED lines=29> */
[----:B--2---:R-:W-:Y:S01]  /*a2a0*/  FMNMX.FTZ R13, R140, R13, !PT ;  /* 0x0000000d8c0d7209 */ /* 0x004fe20007810000 */
[----:B------:R-:W-:Y:S08]  /*a2b0*/  LDSM.16.MT88.4 R28, [R134+UR4+0x100] ;  /* 0x00010004861c783b */ /* 0x000ff00008004200 */
[----:B------:R-:W2:Y:S01]  /*a2c0*/  MUFU.TANH R138, R34 ;  /* 0x00000022008a7308 */ /* 0x000ea20000002400 */
[----:B---3--:R-:W-:Y:S09]  /*a2d0*/  FMNMX.FTZ R0, R141, R0, !PT ;  /* 0x000000008d007209 */ /* 0x008ff20007810000 */
[----:B------:R-:W3:Y:S01]  /*a2e0*/  MUFU.TANH R136, R35 ;  /* 0x0000002300887308 */ /* 0x000ee20000002400 */
[----:B-1----:R-:W-:Y:S05]  /*a2f0*/  FMNMX.FTZ R11, R139, R0, !PT ;  /* 0x000000008b0b7209 */ /* 0x002fea0007810000 */
[----:B------:R-:W1:Y:S01]  /*a300*/  SHFL.BFLY PT, R2, R11, 0x2, 0x1f ;  /* 0x0c401f000b027f89 */ /* 0x000e6200000e0000 */
[----:B--2---:R-:W-:Y:S04]  /*a310*/  FMNMX.FTZ R13, R138, R13, !PT ;  /* 0x0000000d8a0d7209 */ /* 0x004fe80007810000 */
[----:B---3--:R-:W-:Y:S03]  /*a320*/  FMNMX.FTZ R9, R136, R13, !PT ;  /* 0x0000000d88097209 */ /* 0x008fe60007810000 */
        /* <DEDUP_REMOVED lines=22> */
[--C-:B------:R-:W-:Y:S01]  /*a490*/  FFMA.FTZ R152, R148, c[0x0][0x2d0], -R137.reuse ;  /* 0x0000b40094987a23 */ /* 0x100fe20000010889 */
[----:B------:R-:W-:Y:S01]  /*a4a0*/  IADD3 R148, R187, R16, RZ ;  /* 0x00000010bb947210 */ /* 0x000fe20007ffe0ff */
[----:B------:R-:W-:Y:S01]  /*a4b0*/  FMUL.FTZ R3, R4, c[0x0][0x2d0] ;  /* 0x0000b40004037a20 */ /* 0x000fe20000410000 */
[----:B------:R-:W-:Y:S01]  /*a4c0*/  IADD3 R4, R135, UR4, RZ ;  /* 0x0000000487047c10 */ /* 0x000fe2000fffe0ff */
[--C-:B------:R-:W-:Y:S02]  /*a4d0*/  FFMA.FTZ R153, R150, c[0x0][0x2d0], -R137.reuse ;  /* 0x0000b40096997a23 */ /* 0x100fe40000010889 */
[--C-:B------:R-:W-:Y:S01]  /*a4e0*/  FFMA.FTZ R150, R160, c[0x0][0x2d0], -R137.reuse ;  /* 0x0000b400a0967a23 */ /* 0x100fe20000010889 */
[----:B------:R-:W1:Y:S01]  /*a4f0*/  MUFU.EX2 R155, R155 ;  /* 0x0000009b009b7308 */ /* 0x000e620000000800 */
[--C-:B------:R-:W-:Y:S01]  /*a500*/  FFMA.FTZ R149, R158, c[0x0][0x2d0], -R137.reuse ;  /* 0x0000b4009e957a23 */ /* 0x100fe20000010889 */
[----:B------:R-:W-:Y:S01]  /*a510*/  IADD3 R133, R187, R4, RZ ;  /* 0x00000004bb857210 */ /* 0x000fe20007ffe0ff */
[C---:B--2---:R-:W-:Y:S02]  /*a520*/  FMUL.FTZ R4, R132.reuse, R128 ;  /* 0x0000008084047220 */ /* 0x044fe40000410000 */
[C---:B------:R-:W-:Y:S02]  /*a530*/  FMUL.FTZ R5, R132.reuse, R129 ;  /* 0x0000008184057220 */ /* 0x040fe40000410000 */
[----:B------:R-:W2:Y:S01]  /*a540*/  LDSM.16.MT88.4 R20, [R133+0x100] ;  /* 0x000100008514783b */ /* 0x000ea20000004200 */
[C---:B------:R-:W-:Y:S02]  /*a550*/  FMUL.FTZ R8, R132.reuse, R124 ;  /* 0x0000007c84087220 */ /* 0x040fe40000410000 */
[----:B------:R-:W3:Y:S01]  /*a560*/  MUFU.EX2 R3, R3 ;  /* 0x0000000300037308 */ /* 0x000ee20000000800 */
[C---:B------:R-:W-:Y:S02]  /*a570*/  FMUL.FTZ R9, R132.reuse, R125 ;  /* 0x0000007d84097220 */ /* 0x040fe40000410000 */
[C---:B------:R-:W-:Y:S02]  /*a580*/  FMUL.FTZ R16, R132.reuse, R116 ;  /* 0x0000007484107220 */ /* 0x040fe40000410000 */
[C---:B------:R-:W-:Y:S02]  /*a590*/  FMUL.FTZ R17, R132.reuse, R117 ;  /* 0x0000007584117220 */ /* 0x040fe40000410000 */
[C---:B------:R-:W-:Y:S02]  /*a5a0*/  FMUL.FTZ R24, R132.reuse, R108 ;  /* 0x0000006c84187220 */ /* 0x040fe40000410000 */
[C---:B------:R-:W-:Y:S01]  /*a5b0*/  FMUL.FTZ R25, R132.reuse, R109 ;  /* 0x0000006d84197220 */ /* 0x040fe20000410000 */
[----:B------:R-:W-:Y:S01]  /*a5c0*/  MUFU.EX2 R154, R154 ;  /* 0x0000009a009a7308 */ /* 0x000fe20000000800 */
[C---:B------:R-:W-:Y:S02]  /*a5d0*/  FMUL.FTZ R32, R132.reuse, R100 ;  /* 0x0000006484207220 */ /* 0x040fe40000410000 */
[----:B------:R-:W-:Y:S01]  /*a5e0*/  FMUL.FTZ R33, R132, R101 ;  /* 0x0000006584217220 */ /* 0x000fe20000410000 */
[----:B-1----:R-:W-:Y:S01]  /*a5f0*/  F2FP.PACK_AB R128, R155, R156 ;  /* 0x0000009c9b80723e */ /* 0x002fe200000000ff */
[--C-:B------:R-:W-:Y:S02]  /*a600*/  FFMA.FTZ R171, R146, c[0x0][0x2d0], -R137.reuse ;  /* 0x0000b40092ab7a23 */ /* 0x100fe40000010889 */
[--C-:B------:R-:W-:Y:S02]  /*a610*/  FFMA.FTZ R177, R142, c[0x0][0x2d0], -R137.reuse ;  /* 0x0000b4008eb17a23 */ /* 0x100fe40000010889 */
[C---:B------:R-:W-:Y:S01]  /*a620*/  FMUL.FTZ R36, R132.reuse, R36 ;  /* 0x0000002484247220 */ /* 0x040fe20000410000 */
[----:B------:R-:W1:Y:S01]  /*a630*/  MUFU.EX2 R151, R151 ;  /* 0x0000009700977308 */ /* 0x000e620000000800 */
[C---:B------:R-:W-:Y:S02]  /*a640*/  FMUL.FTZ R37, R132.reuse, R37 ;  /* 0x0000002584257220 */ /* 0x040fe40000410000 */
[C---:B------:R-:W-:Y:S02]  /*a650*/  FMUL.FTZ R40, R132.reuse, R40 ;  /* 0x0000002884287220 */ /* 0x040fe40000410000 */
[C---:B---3--:R-:W-:Y:S02]  /*a660*/  FMUL.FTZ R6, R3.reuse, R130 ;  /* 0x0000008203067220 */ /* 0x048fe40000410000 */
        /* <DEDUP_REMOVED lines=9> */
[----:B------:R-:W3:Y:S01]  /*a700*/  MUFU.EX2 R152, R152 ;  /* 0x0000009800987308 */ /* 0x000ee20000000800 */
[C---:B------:R-:W-:Y:S01]  /*a710*/  FMUL.FTZ R34, R3.reuse, R102 ;  /* 0x0000006603227220 */ /* 0x040fe20000410000 */
[----:B------:R-:W-:Y:S01]  /*a720*/  LDSM.16.MT88.4 R108, [R148+0x2100] ;  /* 0x00210000946c783b */ /* 0x000fe20000004200 */
[----:B------:R-:W-:Y:S01]  /*a730*/  FMUL.FTZ R35, R3, R103 ;  /* 0x0000006703237220 */ /* 0x000fe20000410000 */
[----:B-1----:R-:W-:Y:S01]  /*a740*/  F2FP.PACK_AB R130, R151, R154 ;  /* 0x0000009a9782723e */ /* 0x002fe200000000ff */
[C---:B------:R-:W-:Y:S02]  /*a750*/  FMUL.FTZ R38, R3.reuse, R38 ;  /* 0x0000002603267220 */ /* 0x040fe40000410000 */
[C---:B------:R-:W-:Y:S02]  /*a760*/  FMUL.FTZ R41, R132.reuse, R41 ;  /* 0x0000002984297220 */ /* 0x040fe40000410000 */
[C---:B------:R-:W-:Y:S01]  /*a770*/  FMUL.FTZ R39, R3.reuse, R39 ;  /* 0x0000002703277220 */ /* 0x040fe20000410000 */
[----:B------:R-:W-:Y:S01]  /*a780*/  MUFU.EX2 R150, R150 ;  /* 0x0000009600967308 */ /* 0x000fe20000000800 */
[----:B------:R-:W-:Y:S01]  /*a790*/  LDSM.16.MT88.4 R100, [R134+UR4+0x2100] ;  /* 0x002100048664783b */ /* 0x000fe20008004200 */
[C---:B------:R-:W-:Y:S02]  /*a7a0*/  FMUL.FTZ R44, R132.reuse, R44 ;  /* 0x0000002c842c7220 */ /* 0x040fe40000410000 */
[C---:B------:R-:W-:Y:S02]  /*a7b0*/  FMUL.FTZ R42, R3.reuse, R42 ;  /* 0x0000002a032a7220 */ /* 0x040fe40000410000 */
[C---:B------:R-:W-:Y:S02]  /*a7c0*/  FMUL.FTZ R45, R132.reuse, R45 ;  /* 0x0000002d842d7220 */ /* 0x040fe40000410000 */
[C---:B------:R-:W-:Y:S01]  /*a7d0*/  FMUL.FTZ R43, R3.reuse, R43 ;  /* 0x0000002b032b7220 */ /* 0x040fe20000410000 */
[----:B------:R-:W-:Y:S01]  /*a7e0*/  LDSM.16.MT88.4 R116, [R134+UR4+0x900] ;  /* 0x000900048674783b */ /* 0x000fe20008004200 */
[----:B------:R-:W1:Y:S01]  /*a7f0*/  MUFU.EX2 R149, R149 ;  /* 0x0000009500957308 */ /* 0x000e620000000800 */
[----:B------:R-:W-:Y:S02]  /*a800*/  FMUL.FTZ R48, R132, R48 ;  /* 0x0000003084307220 */ /* 0x000fe40000410000 */
[C---:B------:R-:W-:Y:S01]  /*a810*/  FMUL.FTZ R46, R3.reuse, R46 ;  /* 0x0000002e032e7220 */ /* 0x040fe20000410000 */
[----:B---3--:R-:W-:Y:S01]  /*a820*/  F2FP.PACK_AB R129, R152, R153 ;  /* 0x000000999881723e */ /* 0x008fe200000000ff */
[C---:B------:R-:W-:Y:S02]  /*a830*/  FMUL.FTZ R49, R132.reuse, R49 ;  /* 0x0000003184317220 */ /* 0x040fe40000410000 */
        /* <DEDUP_REMOVED lines=12> */
[C---:B------:R-:W-:Y:S02]  /*a900*/  FMUL.FTZ R60, R132.reuse, R60 ;  /* 0x0000003c843c7220 */ /* 0x040fe40000410000 */
[C---:B------:R-:W-:Y:S02]  /*a910*/  FMUL.FTZ R58, R3.reuse, R58 ;  /* 0x0000003a033a7220 */ /* 0x040fe40000410000 */
[C---:B------:R-:W-:Y:S01]  /*a920*/  FMUL.FTZ R61, R132.reuse, R61 ;  /* 0x0000003d843d7220 */ /* 0x040fe20000410000 */
[----:B------:R-:W-:Y:S01]  /*a930*/  MUFU.EX2 R173, R173 ;  /* 0x000000ad00ad7308 */ /* 0x000fe20000000800 */
[C---:B------:R-:W-:Y:S05]  /*a940*/  HMMA.16816.F32 R4, R128.reuse, R12, R4 ;  /* 0x0000000c8004723c */ /* 0x040fea0000001804 */
        /* <DEDUP_REMOVED lines=9> */
[----:B------:R-:W1:Y:S01]  /*a9e0*/  LDSM.16.MT88.4 R120, [R148+0x100] ;  /* 0x000100009478783b */ /* 0x000e620000004200 */
[C---:B------:R-:W-:Y:S02]  /*a9f0*/  FMUL.FTZ R63, R3.reuse, R63 ;  /* 0x0000003f033f7220 */ /* 0x040fe40000410000 */
[C---:B------:R-:W-:Y:S02]  /*aa00*/  FMUL.FTZ R64, R132.reuse, R64 ;  /* 0x0000004084407220 */ /* 0x040fe40000410000 */
[C---:B--2---:R-:W-:Y:S03]  /*aa10*/  HMMA.16816.F32 R12, R128.reuse, R20, R12 ;  /* 0x00000014800c723c */ /* 0x044fe6000000180c */
[C---:B------:R-:W-:Y:S02]  /*aa20*/  FMUL.FTZ R66, R3.reuse, R66 ;  /* 0x0000004203427220 */ /* 0x040fe40000410000 */
[C---:B------:R-:W-:Y:S02]  /*aa30*/  FMUL.FTZ R65, R132.reuse, R65 ;  /* 0x0000004184417220 */ /* 0x040fe40000410000 */
[C---:B------:R-:W-:Y:S01]  /*aa40*/  FMUL.FTZ R20, R132.reuse, R112 ;  /* 0x0000007084147220 */ /* 0x040fe20000410000 */
[C---:B------:R-:W-:Y:S04]  /*aa50*/  HMMA.16816.F32 R16, R128.reuse, R22, R16 ;  /* 0x000000168010723c */ /* 0x040fe80000001810 */
[C---:B------:R-:W-:Y:S02]  /*aa60*/  FMUL.FTZ R21, R132.reuse, R113 ;  /* 0x0000007184157220 */ /* 0x040fe40000410000 */
[C---:B------:R-:W-:Y:S02]  /*aa70*/  FMUL.FTZ R67, R3.reuse, R67 ;  /* 0x0000004303437220 */ /* 0x040fe40000410000 */
[C---:B------:R-:W-:Y:S04]  /*aa80*/  FMUL.FTZ R22, R3.reuse, R114 ;  /* 0x0000007203167220 */ /* 0x040fe80000410000 */
[C---:B------:R-:W-:Y:S02]  /*aa90*/  FMUL.FTZ R23, R3.reuse, R115 ;  /* 0x0000007303177220 */ /* 0x040fe40000410000 */
[----:B------:R-:W2:Y:S01]  /*aaa0*/  LDSM.16.MT88.4 R112, [R135+UR4+0x2100] ;  /* 0x002100048770783b */ /* 0x000ea20008004200 */
[C---:B------:R-:W-:Y:S02]  /*aab0*/  FMUL.FTZ R70, R3.reuse, R70 ;  /* 0x0000004603467220 */ /* 0x040fe40000410000 */
[C---:B------:R-:W-:Y:S02]  /*aac0*/  FMUL.FTZ R68, R132.reuse, R68 ;  /* 0x0000004484447220 */ /* 0x040fe40000410000 */
[C---:B------:R-:W-:Y:S03]  /*aad0*/  HMMA.16816.F32 R20, R128.reuse, R28, R20 ;  /* 0x0000001c8014723c */ /* 0x040fe60000001814 */
        /* <DEDUP_REMOVED lines=8> */
[----:B------:R-:W3:Y:S01]  /*ab60*/  LDSM.16.MT88.4 R104, [R133+0x2100] ;  /* 0x002100008568783b */ /* 0x000ee20000004200 */
[C---:B------:R-:W-:Y:S02]  /*ab70*/  FMUL.FTZ R75, R3.reuse, R75 ;  /* 0x0000004b034b7220 */ /* 0x040fe40000410000 */
[C---:B------:R-:W-:Y:S02]  /*ab80*/  FMUL.FTZ R72, R132.reuse, R72 ;  /* 0x0000004884487220 */ /* 0x040fe40000410000 */
[C---:B-1----:R-:W-:Y:S03]  /*ab90*/  HMMA.16816.F32 R28, R128.reuse, R120, R28 ;  /* 0x00000078801c723c */ /* 0x042fe6000000181c */
[C---:B------:R-:W-:Y:S02]  /*aba0*/  FMUL.FTZ R78, R3.reuse, R78 ;  /* 0x0000004e034e7220 */ /* 0x040fe40000410000 */
[C---:B------:R-:W-:Y:S02]  /*abb0*/  FMUL.FTZ R73, R132.reuse, R73 ;  /* 0x0000004984497220 */ /* 0x040fe40000410000 */
[C---:B------:R-:W-:Y:S01]  /*abc0*/  FMUL.FTZ R79, R3.reuse, R79 ;  /* 0x0000004f034f7220 */ /* 0x040fe20000410000 */
[C---:B------:R-:W-:Y:S01]  /*abd0*/  HMMA.16816.F32 R32, R128.reuse, R122, R32 ;  /* 0x0000007a8020723c */ /* 0x040fe20000001820 */
[----:B------:R-:W-:Y:S03]  /*abe0*/  LDSM.16.MT88.4 R120, [R148+0x900] ;  /* 0x000900009478783b */ /* 0x000fe60000004200 */
[C---:B------:R-:W-:Y:S02]  /*abf0*/  FMUL.FTZ R76, R132.reuse, R76 ;  /* 0x0000004c844c7220 */ /* 0x040fe40000410000 */
[C---:B------:R-:W-:Y:S02]  /*ac00*/  FMUL.FTZ R82, R3.reuse, R82 ;  /* 0x0000005203527220 */ /* 0x040fe40000410000 */
[C---:B--2---:R-:W-:Y:S04]  /*ac10*/  HMMA.16816.F32 R36, R128.reuse, R112, R36 ;  /* 0x000000708024723c */ /* 0x044fe80000001824 */
[C---:B------:R-:W-:Y:S02]  /*ac20*/  FMUL.FTZ R77, R132.reuse, R77 ;  /* 0x0000004d844d7220 */ /* 0x040fe40000410000 */
[C---:B------:R-:W-:Y:S02]  /*ac30*/  FMUL.FTZ R83, R3.reuse, R83 ;  /* 0x0000005303537220 */ /* 0x040fe40000410000 */
[C---:B------:R-:W-:Y:S01]  /*ac40*/  HMMA.16816.F32 R40, R128.reuse, R114, R40 ;  /* 0x000000728028723c */ /* 0x040fe20000001828 */
[----:B------:R-:W-:Y:S03]  /*ac50*/  LDSM.16.MT88.4 R112, [R135+UR4+0x900] ;  /* 0x000900048770783b */ /* 0x000fe60008004200 */
[C---:B------:R-:W-:Y:S02]  /*ac60*/  FMUL.FTZ R80, R132.reuse, R80 ;  /* 0x0000005084507220 */ /* 0x040fe40000410000 */
[C---:B------:R-:W-:Y:S02]  /*ac70*/  FMUL.FTZ R86, R3.reuse, R86 ;  /* 0x0000005603567220 */ /* 0x040fe40000410000 */
[C---:B------:R-:W-:Y:S01]  /*ac80*/  FMUL.FTZ R81, R132.reuse, R81 ;  /* 0x0000005184517220 */ /* 0x040fe20000410000 */
[C---:B---3--:R-:W-:Y:S03]  /*ac90*/  HMMA.16816.F32 R44, R128.reuse, R104, R44 ;  /* 0x00000068802c723c */ /* 0x048fe6000000182c */
[C---:B------:R-:W-:Y:S02]  /*aca0*/  FMUL.FTZ R87, R3.reuse, R87 ;  /* 0x0000005703577220 */ /* 0x040fe40000410000 */
[C---:B------:R-:W-:Y:S02]  /*acb0*/  FMUL.FTZ R84, R132.reuse, R84 ;  /* 0x0000005484547220 */ /* 0x040fe40000410000 */
[C---:B------:R-:W-:Y:S01]  /*acc0*/  FMUL.FTZ R90, R3.reuse, R90 ;  /* 0x0000005a035a7220 */ /* 0x040fe20000410000 */
[C---:B------:R-:W-:Y:S01]  /*acd0*/  HMMA.16816.F32 R48, R128.reuse, R106, R48 ;  /* 0x0000006a8030723c */ /* 0x040fe20000001830 */
[----:B------:R-:W1:Y:S03]  /*ace0*/  LDSM.16.MT88.4 R104, [R135+UR4+0x4100] ;  /* 0x004100048768783b */ /* 0x000e660008004200 */
[----:B------:R-:W-:Y:S02]  /*acf0*/  FMUL.FTZ R85, R132, R85 ;  /* 0x0000005584557220 */ /* 0x000fe40000410000 */
[----:B------:R-:W-:Y:S02]  /*ad00*/  FMUL.FTZ R91, R3, R91 ;  /* 0x0000005b035b7220 */ /* 0x000fe40000410000 */
[C---:B------:R-:W-:Y:S04]  /*ad10*/  HMMA.16816.F32 R52, R128.reuse, R100, R52 ;  /* 0x000000648034723c */ /* 0x040fe80000001834 */
[--C-:B------:R-:W-:Y:S02]  /*ad20*/  FFMA.FTZ R157, R157, c[0x0][0x2d0], -R144.reuse ;  /* 0x0000b4009d9d7a23 */ /* 0x100fe40000010890 */
[----:B------:R-:W-:Y:S02]  /*ad30*/  FMUL.FTZ R94, R3, R94 ;  /* 0x0000005e035e7220 */ /* 0x000fe40000410000 */
[C---:B------:R-:W-:Y:S01]  /*ad40*/  HMMA.16816.F32 R56, R128.reuse, R102, R56 ;  /* 0x000000668038723c */ /* 0x040fe20000001838 */
[----:B------:R-:W2:Y:S01]  /*ad50*/  LDSM.16.MT88.4 R100, [R133+0x4100] ;  /* 0x004100008564783b */ /* 0x000ea20000004200 */
[----:B------:R-:W-:Y:S02]  /*ad60*/  MUFU.EX2 R157, R157 ;  /* 0x0000009d009d7308 */ /* 0x000fe40000000800 */
[--C-:B------:R-:W-:Y:S02]  /*ad70*/  FFMA.FTZ R158, R163, c[0x0][0x2d0], -R144.reuse ;  /* 0x0000b400a39e7a23 */ /* 0x100fe40000010890 */
[----:B------:R-:W-:Y:S02]  /*ad80*/  FMUL.FTZ R95, R3, R95 ;  /* 0x0000005f035f7220 */ /* 0x000fe40000410000 */
[C---:B------:R-:W-:Y:S04]  /*ad90*/  HMMA.16816.F32 R60, R128.reuse, R108, R60 ;  /* 0x0000006c803c723c */ /* 0x040fe8000000183c */
[--C-:B------:R-:W-:Y:S01]  /*ada0*/  FFMA.FTZ R159, R159, c[0x0][0x2d0], -R144.reuse ;  /* 0x0000b4009f9f7a23 */ /* 0x100fe20000010890 */
[----:B------:R-:W3:Y:S01]  /*adb0*/  MUFU.EX2 R158, R158 ;  /* 0x0000009e009e7308 */ /* 0x000ee20000000800 */
[----:B------:R-:W-:Y:S02]  /*adc0*/  FMUL.FTZ R98, R3, R98 ;  /* 0x0000006203627220 */ /* 0x000fe40000410000 */
[C---:B------:R-:W-:Y:S01]  /*add0*/  HMMA.16816.F32 R64, R128.reuse, R110, R64 ;  /* 0x0000006e8040723c */ /* 0x040fe20000001840 */
[----:B------:R-:W4:Y:S03]  /*ade0*/  LDSM.16.MT88.4 R108, [R134+UR4+0x4100] ;  /* 0x00410004866c783b */ /* 0x000f260008004200 */
[--C-:B------:R-:W-:Y:S02]  /*adf0*/  FFMA.FTZ R160, R161, c[0x0][0x2d0], -R144.reuse ;  /* 0x0000b400a1a07a23 */ /* 0x100fe40000010890 */
[----:B------:R-:W-:Y:S01]  /*ae00*/  FMUL.FTZ R99, R3, R99 ;  /* 0x0000006303637220 */ /* 0x000fe20000410000 */
[----:B------:R-:W-:Y:S01]  /*ae10*/  MUFU.EX2 R159, R159 ;  /* 0x0000009f009f7308 */ /* 0x000fe20000000800 */
[--C-:B------:R-:W-:Y:S01]  /*ae20*/  FFMA.FTZ R161, R178, c[0x0][0x2d0], -R137.reuse ;  /* 0x0000b400b2a17a23 */ /* 0x100fe20000010889 */
[C---:B-1----:R-:W-:Y:S03]  /*ae30*/  HMMA.16816.F32 R68, R128.reuse, R104, R68 ;  /* 0x000000688044723c */ /* 0x042fe60000001844 */
[--C-:B------:R-:W-:Y:S02]  /*ae40*/  FFMA.FTZ R178, R140, c[0x0][0x2d0], -R137.reuse ;  /* 0x0000b4008cb27a23 */ /* 0x100fe40000010889 */
[----:B------:R-:W-:Y:S01]  /*ae50*/  LDSM.16.MT88.4 R140, [R134+UR4+0x1900] ;  /* 0x00190004868c783b */ /* 0x000fe20008004200 */
[--C-:B------:R-:W-:Y:S02]  /*ae60*/  FFMA.FTZ R163, R176, c[0x0][0x2d0], -R137.reuse ;  /* 0x0000b400b0a37a23 */ /* 0x100fe40000010889 */
[C---:B------:R-:W-:Y:S01]  /*ae70*/  HMMA.16816.F32 R72, R128.reuse, R106, R72 ;  /* 0x0000006a8048723c */ /* 0x040fe20000001848 */
[----:B------:R-:W1:Y:S03]  /*ae80*/  MUFU.EX2 R160, R160 ;  /* 0x000000a000a07308 */ /* 0x000e660000000800 */
[C---:B------:R-:W-:Y:S01]  /*ae90*/  FMUL.FTZ R88, R132.reuse, R88 ;  /* 0x0000005884587220 */ /* 0x040fe20000410000 */
[----:B------:R-:W5:Y:S01]  /*aea0*/  LDSM.16.MT88.4 R104, [R148+0x4100] ;  /* 0x004100009468783b */ /* 0x000f620000004200 */
[C---:B------:R-:W-:Y:S02]  /*aeb0*/  FMUL.FTZ R89, R132.reuse, R89 ;  /* 0x0000005984597220 */ /* 0x040fe40000410000 */
[C---:B--2---:R-:W-:Y:S03]  /*aec0*/  HMMA.16816.F32 R76, R128.reuse, R100, R76 ;  /* 0x00000064804c723c */ /* 0x044fe6000000184c */
[----:B------:R-:W-:Y:S01]  /*aed0*/  MUFU.EX2 R161, R161 ;  /* 0x000000a100a17308 */ /* 0x000fe20000000800 */
[C---:B------:R-:W-:Y:S02]  /*aee0*/  FMUL.FTZ R92, R132.reuse, R92 ;  /* 0x0000005c845c7220 */ /* 0x040fe40000410000 */
[----:B------:R-:W-:Y:S01]  /*aef0*/  FMUL.FTZ R93, R132, R93 ;  /* 0x0000005d845d7220 */ /* 0x000fe20000410000 */
[----:B---3--:R-:W-:Y:S01]  /*af00*/  F2FP.PACK_AB R100, R158, R157 ;  /* 0x0000009d9e64723e */ /* 0x008fe200000000ff */
[C---:B------:R-:W-:Y:S04]  /*af10*/  HMMA.16816.F32 R80, R128.reuse, R102, R80 ;  /* 0x000000668050723c */ /* 0x040fe80000001850 */
[--C-:B------:R-:W-:Y:S01]  /*af20*/  FFMA.FTZ R162, R162, c[0x0][0x2d0], -R137.reuse ;  /* 0x0000b400a2a27a23 */ /* 0x100fe20000010889 */
[----:B------:R-:W-:Y:S01]  /*af30*/  MUFU.EX2 R163, R163 ;  /* 0x000000a300a37308 */ /* 0x000fe20000000800 */
[--C-:B------:R-:W-:Y:S02]  /*af40*/  FFMA.FTZ R164, R164, c[0x0][0x2d0], -R137.reuse ;  /* 0x0000b400a4a47a23 */ /* 0x100fe40000010889 */
[C---:B----4-:R-:W-:Y:S04]  /*af50*/  HMMA.16816.F32 R84, R128.reuse, R108, R84 ;  /* 0x0000006c8054723c */ /* 0x050fe80000001854 */
[----:B------:R-:W-:Y:S01]  /*af60*/  FMUL.FTZ R96, R132, R96 ;  /* 0x0000006084607220 */ /* 0x000fe20000410000 */
[----:B-1----:R-:W-:Y:S01]  /*af70*/  F2FP.PACK_AB R102, R160, R159 ;  /* 0x0000009fa066723e */ /* 0x002fe200000000ff */
[----:B------:R-:W-:Y:S01]  /*af80*/  FMUL.FTZ R97, R132, R97 ;  /* 0x0000006184617220 */ /* 0x000fe20000410000 */
[----:B------:R-:W1:Y:S01]  /*af90*/  MUFU.EX2 R162, R162 ;  /* 0x000000a200a27308 */ /* 0x000e620000000800 */
[C---:B------:R-:W-:Y:S01]  /*afa0*/  HMMA.16816.F32 R88, R128.reuse, R110, R88 ;  /* 0x0000006e8058723c */ /* 0x040fe20000001858 */
[----:B------:R-:W2:Y:S03]  /*afb0*/  LDSM.16.MT88.4 R108, [R133+0x900] ;  /* 0x00090000856c783b */ /* 0x000ea60000004200 */
[--C-:B------:R-:W-:Y:S02]  /*afc0*/  FFMA.FTZ R165, R165, c[0x0][0x2d0], -R144.reuse ;  /* 0x0000b400a5a57a23 */ /* 0x100fe40000010890 */
[--C-:B------:R-:W-:Y:S02]  /*afd0*/  FFMA.FTZ R172, R167, c[0x0][0x2d0], -R144.reuse ;  /* 0x0000b400a7ac7a23 */ /* 0x100fe40000010890 */
[--C-:B------:R-:W-:Y:S01]  /*afe0*/  FFMA.FTZ R167, R169, c[0x0][0x2d0], -R144.reuse ;  /* 0x0000b400a9a77a23 */ /* 0x100fe20000010890 */
[----:B------:R-:W3:Y:S03]  /*aff0*/  MUFU.EX2 R164, R164 ;  /* 0x000000a400a47308 */ /* 0x000ee60000000800 */
[----:B------:R-:W-:Y:S01]  /*b000*/  FFMA.FTZ R169, R170, c[0x0][0x2d0], -R137 ;  /* 0x0000b400aaa97a23 */ /* 0x000fe20000010889 */
[C---:B-----5:R-:W-:Y:S03]  /*b010*/  HMMA.16816.F32 R92, R128.reuse, R104, R92 ;  /* 0x00000068805c723c */ /* 0x060fe6000000185c */
[--C-:B------:R-:W-:Y:S02]  /*b020*/  FFMA.FTZ R170, R145, c[0x0][0x2d0], -R144.reuse ;  /* 0x0000b40091aa7a23 */ /* 0x100fe40000010890 */
[----:B------:R-:W-:Y:S01]  /*b030*/  FFMA.FTZ R144, R139, c[0x0][0x2d0], -R144 ;  /* 0x0000b4008b907a23 */ /* 0x000fe20000010890 */
[----:B------:R-:W-:Y:S01]  /*b040*/  MUFU.EX2 R165, R165 ;  /* 0x000000a500a57308 */ /* 0x000fe20000000800 */
[----:B------:R-:W-:Y:S01]  /*b050*/  FFMA.FTZ R153, R3, R216, R153 ;  /* 0x000000d803997223 */ /* 0x000fe20000010099 */
[----:B------:R-:W-:Y:S01]  /*b060*/  HMMA.16816.F32 R96, R128, R106, R96 ;  /* 0x0000006a8060723c */ /* 0x000fe20000001860 */
[----:B------:R-:W4:Y:S03]  /*b070*/  LDSM.16.MT88.4 R104, [R133+0x2900] ;  /* 0x002900008568783b */ /* 0x000f260000004200 */
[----:B-1----:R-:W-:Y:S01]  /*b080*/  F2FP.PACK_AB R101, R162, R161 ;  /* 0x000000a1a265723e */ /* 0x002fe200000000ff */
[--C-:B------:R-:W-:Y:S02]  /*b090*/  FFMA.FTZ R179, R138, c[0x0][0x2d0], -R137.reuse ;  /* 0x0000b4008ab37a23 */ /* 0x100fe40000010889 */
[--C-:B------:R-:W-:Y:S01]  /*b0a0*/  FFMA.FTZ R166, R166, c[0x0][0x2d0], -R137.reuse ;  /* 0x0000b400a6a67a23 */ /* 0x100fe20000010889 */
[----:B------:R-:W1:Y:S01]  /*b0b0*/  MUFU.EX2 R176, R144 ;  /* 0x0000009000b07308 */ /* 0x000e620000000800 */
[----:B------:R-:W-:Y:S03]  /*b0c0*/  LDSM.16.MT88.4 R128, [R134+UR4+0x1100] ;  /* 0x001100048680783b */ /* 0x000fe60008004200 */
[----:B---3--:R-:W-:Y:S01]  /*b0d0*/  F2FP.PACK_AB R103, R164, R163 ;  /* 0x000000a3a467723e */ /* 0x008fe200000000ff */
[--C-:B------:R-:W-:Y:S02]  /*b0e0*/  FFMA.FTZ R168, R168, c[0x0][0x2d0], -R137.reuse ;  /* 0x0000b400a8a87a23 */ /* 0x100fe40000010889 */
[----:B------:R-:W-:Y:S02]  /*b0f0*/  FFMA.FTZ R137, R136, c[0x0][0x2d0], -R137 ;  /* 0x0000b40088897a23 */ /* 0x000fe40000010889 */
[----:B------:R-:W-:Y:S01]  /*b100*/  FFMA.FTZ R156, R132, R217, R156 ;  /* 0x000000d9849c7223 */ /* 0x000fe2000001009c */
[----:B------:R-:W-:Y:S01]  /*b110*/  MUFU.EX2 R172, R172 ;  /* 0x000000ac00ac7308 */ /* 0x000fe20000000800 */
[C---:B------:R-:W-:Y:S05]  /*b120*/  HMMA.16816.F32 R4, R100.reuse, R112, R4 ;  /* 0x000000706404723c */ /* 0x040fea0000001804 */
[----:B------:R-:W-:Y:S02]  /*b130*/  FADD.FTZ R155, R155, R156 ;  /* 0x0000009c9b9b7221 */ /* 0x000fe40000010000 */
[----:B------:R-:W-:Y:S01]  /*b140*/  FADD.FTZ R153, R152, R153 ;  /* 0x0000009998997221 */ /* 0x000fe20000010000 */
[C---:B------:R-:W-:Y:S01]  /*b150*/  HMMA.16816.F32 R8, R100.reuse, R114, R8 ;  /* 0x000000726408723c */ /* 0x040fe20000001808 */
[----:B------:R-:W3:Y:S01]  /*b160*/  LDSM.16.MT88.4 R112, [R134+UR4+0x2900] ;  /* 0x002900048670783b */ /* 0x000ee20008004200 */
[----:B------:R-:W-:Y:S02]  /*b170*/  MUFU.EX2 R167, R167 ;  /* 0x000000a700a77308 */ /* 0x000fe40000000800 */
[----:B------:R-:W-:Y:S01]  /*b180*/  FADD.FTZ R154, R154, R155 ;  /* 0x0000009b9a9a7221 */ /* 0x000fe20000010000 */
[----:B-1----:R-:W-:Y:S03]  /*b190*/  F2FP.PACK_AB R138, R176, R175 ;  /* 0x000000afb08a723e */ /* 0x002fe600000000ff */
[C---:B--2---:R-:W-:Y:S01]  /*b1a0*/  HMMA.16816.F32 R12, R100.reuse, R108, R12 ;  /* 0x0000006c640c723c */ /* 0x044fe2000000180c */
[----:B------:R-:W-:Y:S03]  /*b1b0*/  LDSM.16.MT88.4 R144, [R148+0x1900] ;  /* 0x001900009490783b */ /* 0x000fe60000004200 */
[----:B------:R-:W-:Y:S01]  /*b1c0*/  MUFU.EX2 R169, R169 ;  /* 0x000000a900a97308 */ /* 0x000fe20000000800 */
[----:B------:R-:W-:Y:S03]  /*b1d0*/  FADD.FTZ R154, R151, R154 ;  /* 0x0000009a979a7221 */ /* 0x000fe60000010000 */
[C---:B------:R-:W-:Y:S01]  /*b1e0*/  HMMA.16816.F32 R16, R100.reuse, R110, R16 ;  /* 0x0000006e6410723c */ /* 0x040fe20000001810 */
[----:B------:R-:W1:Y:S03]  /*b1f0*/  LDSM.16.MT88.4 R108, [R148+0x2900] ;  /* 0x00290000946c783b */ /* 0x000e660000004200 */
[----:B------:R-:W-:Y:S02]  /*b200*/  FADD.FTZ R157, R157, R154 ;  /* 0x0000009a9d9d7221 */ /* 0x000fe40000010000 */
[----:B------:R-:W-:Y:S02]  /*b210*/  MUFU.EX2 R166, R166 ;  /* 0x000000a600a67308 */ /* 0x000fe40000000800 */
[C---:B------:R-:W-:Y:S04]  /*b220*/  HMMA.16816.F32 R20, R100.reuse, R116, R20 ;  /* 0x000000746414723c */ /* 0x040fe80000001814 */
[----:B------:R-:W-:Y:S04]  /*b230*/  FADD.FTZ R158, R158, R157 ;  /* 0x0000009d9e9e7221 */ /* 0x000fe80000010000 */
[C---:B------:R-:W-:Y:S01]  /*b240*/  HMMA.16816.F32 R24, R100.reuse, R118, R24 ;  /* 0x000000766418723c */ /* 0x040fe20000001818 */
[----:B------:R-:W2:Y:S01]  /*b250*/  LDSM.16.MT88.4 R116, [R135+UR4+0x4900] ;  /* 0x004900048774783b */ /* 0x000ea20008004200 */
[----:B------:R-:W-:Y:S02]  /*b260*/  MUFU.EX2 R168, R168 ;  /* 0x000000a800a87308 */ /* 0x000fe40000000800 */
[----:B------:R-:W-:Y:S04]  /*b270*/  FADD.FTZ R159, R159, R158 ;  /* 0x0000009e9f9f7221 */ /* 0x000fe80000010000 */
[C---:B------:R-:W-:Y:S04]  /*b280*/  HMMA.16816.F32 R28, R100.reuse, R120, R28 ;  /* 0x00000078641c723c */ /* 0x040fe8000000181c */
[----:B------:R-:W5:Y:S01]  /*b290*/  MUFU.EX2 R170, R170 ;  /* 0x000000aa00aa7308 */ /* 0x000f620000000800 */
[----:B------:R-:W-:Y:S03]  /*b2a0*/  FADD.FTZ R160, R160, R159 ;  /* 0x0000009fa0a07221 */ /* 0x000fe60000010000 */
[C---:B------:R-:W-:Y:S01]  /*b2b0*/  HMMA.16816.F32 R32, R100.reuse, R122, R32 ;  /* 0x0000007a6420723c */ /* 0x040fe20000001820 */
[----:B------:R-:W-:Y:S05]  /*b2c0*/  LDSM.16.MT88.4 R120, [R148+0x4900] ;  /* 0x004900009478783b */ /* 0x000fea0000004200 */
[----:B------:R-:W1:Y:S02]  /*b2d0*/  MUFU.EX2 R178, R178 ;  /* 0x000000b200b27308 */ /* 0x000e640000000800 */
[C---:B------:R-:W-:Y:S08]  /*b2e0*/  HMMA.16816.F32 R36, R100.reuse, R124, R36 ;  /* 0x0000007c6424723c */ /* 0x040ff00000001824 */
[C---:B------:R-:W-:Y:S01]  /*b2f0*/  HMMA.16816.F32 R40, R100.reuse, R126, R40 ;  /* 0x0000007e6428723c */ /* 0x040fe20000001828 */
[----:B------:R-:W-:Y:S01]  /*b300*/  LDSM.16.MT88.4 R124, [R133+0x1100] ;  /* 0x00110000857c783b */ /* 0x000fe20000004200 */
[----:B------:R-:W-:Y:S02]  /*b310*/  MUFU.EX2 R179, R179 ;  /* 0x000000b300b37308 */ /* 0x000fe40000000800 */
[----:B-----5:R-:W-:Y:S04]  /*b320*/  F2FP.PACK_AB R136, R173, R170 ;  /* 0x000000aaad88723e */ /* 0x020fe800000000ff */
[C---:B----4-:R-:W-:Y:S04]  /*b330*/  HMMA.16816.F32 R44, R100.reuse, R104, R44 ;  /* 0x00000068642c723c */ /* 0x050fe8000000182c */
[----:B------:R1:W4:Y:S04]  /*b340*/  MUFU.EX2 R180, R137 ;  /* 0x0000008900b47308 */ /* 0x0003280000000800 */
[C---:B------:R-:W-:Y:S01]  /*b350*/  HMMA.16816.F32 R48, R100.reuse, R106, R48 ;  /* 0x0000006a6430723c */ /* 0x040fe20000001830 */
[----:B------:R-:W5:Y:S07]  /*b360*/  LDSM.16.MT88.4 R104, [R133+0x4900] ;  /* 0x004900008568783b */ /* 0x000f6e0000004200 */
[C---:B---3--:R-:W-:Y:S08]  /*b370*/  HMMA.16816.F32 R52, R100.reuse, R112, R52 ;  /* 0x000000706434723c */ /* 0x048ff00000001834 */
[C---:B------:R-:W-:Y:S01]  /*b380*/  HMMA.16816.F32 R56, R100.reuse, R114, R56 ;  /* 0x000000726438723c */ /* 0x040fe20000001838 */
[----:B------:R-:W3:Y:S03]  /*b390*/  LDSM.16.MT88.4 R112, [R134+UR4+0x4900] ;  /* 0x004900048670783b */ /* 0x000ee60008004200 */
[----:B-1----:R-:W-:Y:S02]  /*b3a0*/  F2FP.PACK_AB R137, R178, R177 ;  /* 0x000000b1b289723e */ /* 0x002fe400000000ff */
[----:B----4-:R-:W-:Y:S02]  /*b3b0*/  F2FP.PACK_AB R139, R180, R179 ;  /* 0x000000b3b48b723e */ /* 0x010fe400000000ff */
[C---:B------:R-:W-:Y:S08]  /*b3c0*/  HMMA.16816.F32 R60, R100.reuse, R108, R60 ;  /* 0x0000006c643c723c */ /* 0x040ff0000000183c */
[C---:B------:R-:W-:Y:S01]  /*b3d0*/  HMMA.16816.F32 R64, R100.reuse, R110, R64 ;  /* 0x0000006e6440723c */ /* 0x040fe20000001840 */
[----:B------:R-:W1:Y:S07]  /*b3e0*/  LDSM.16.MT88.4 R108, [R135+UR4+0x1100] ;  /* 0x00110004876c783b */ /* 0x000e6e0008004200 */
[C---:B--2---:R-:W-:Y:S08]  /*b3f0*/  HMMA.16816.F32 R68, R100.reuse, R116, R68 ;  /* 0x000000746444723c */ /* 0x044ff00000001844 */
[C---:B------:R-:W-:Y:S01]  /*b400*/  HMMA.16816.F32 R72, R100.reuse, R118, R72 ;  /* 0x000000766448723c */ /* 0x040fe20000001848 */
[----:B------:R-:W2:Y:S07]  /*b410*/  LDSM.16.MT88.4 R116, [R148+0x1100] ;  /* 0x001100009474783b */ /* 0x000eae0000004200 */
[C---:B-----5:R-:W-:Y:S08]  /*b420*/  HMMA.16816.F32 R76, R100.reuse, R104, R76 ;  /* 0x00000068644c723c */ /* 0x060ff0000000184c */
[C---:B------:R-:W-:Y:S01]  /*b430*/  HMMA.16816.F32 R80, R100.reuse, R106, R80 ;  /* 0x0000006a6450723c */ /* 0x040fe20000001850 */
[----:B------:R-:W4:Y:S07]  /*b440*/  LDSM.16.MT88.4 R104, [R135+UR4+0x3100] ;  /* 0x003100048768783b */ /* 0x000f2e0008004200 */
[C---:B---3--:R-:W-:Y:S08]  /*b450*/  HMMA.16816.F32 R84, R100.reuse, R112, R84 ;  /* 0x000000706454723c */ /* 0x048ff00000001854 */
[C---:B------:R-:W-:Y:S01]  /*b460*/  HMMA.16816.F32 R88, R100.reuse, R114, R88 ;  /* 0x000000726458723c */ /* 0x040fe20000001858 */
[----:B------:R-:W-:Y:S07]  /*b470*/  LDSM.16.MT88.4 R112, [R134+UR4+0x3100] ;  /* 0x003100048670783b */ /* 0x000fee0008004200 */
[C---:B------:R-:W-:Y:S08]  /*b480*/  HMMA.16816.F32 R92, R100.reuse, R120, R92 ;  /* 0x00000078645c723c */ /* 0x040ff0000000185c */
[----:B------:R-:W-:Y:S01]  /*b490*/  HMMA.16816.F32 R96, R100, R122, R96 ;  /* 0x0000007a6460723c */ /* 0x000fe20000001860 */
[----:B------:R-:W-:Y:S06]  /*b4a0*/  LDSM.16.MT88.4 R120, [R133+0x5100] ;  /* 0x005100008578783b */ /* 0x000fec0000004200 */
[----:B------:R-:W-:Y:S01]  /*b4b0*/  F2FP.PACK_AB R100, R172, R165 ;  /* 0x000000a5ac64723e */ /* 0x000fe200000000ff */
[----:B------:R-:W-:Y:S01]  /*b4c0*/  FADD.FTZ R165, R165, R160 ;  /* 0x000000a0a5a57221 */ /* 0x000fe20000010000 */
[----:B------:R-:W-:Y:S03]  /*b4d0*/  F2FP.PACK_AB R102, R174, R167 ;  /* 0x000000a7ae66723e */ /* 0x000fe600000000ff */
[----:B------:R-:W-:Y:S01]  /*b4e0*/  F2FP.PACK_AB R101, R166, R169 ;  /* 0x000000a9a665723e */ /* 0x000fe200000000ff */
[----:B------:R-:W-:Y:S01]  /*b4f0*/  FADD.FTZ R172, R172, R165 ;  /* 0x000000a5acac7221 */ /* 0x000fe20000010000 */
[----:B------:R-:W-:Y:S03]  /*b500*/  F2FP.PACK_AB R103, R171, R168 ;  /* 0x000000a8ab67723e */ /* 0x000fe600000000ff */
[----:B------:R-:W-:Y:S04]  /*b510*/  FADD.FTZ R167, R167, R172 ;  /* 0x000000aca7a77221 */ /* 0x000fe80000010000 */
[C---:B-1----:R-:W-:Y:S03]  /*b520*/  HMMA.16816.F32 R4, R100.reuse, R108, R4 ;  /* 0x0000006c6404723c */ /* 0x042fe60000001804 */
[----:B------:R-:W-:Y:S04]  /*b530*/  FADD.FTZ R167, R174, R167 ;  /* 0x000000a7aea77221 */ /* 0x000fe80000010000 */
[----:B------:R-:W-:Y:S01]  /*b540*/  FADD.FTZ R170, R170, R167 ;  /* 0x000000a7aaaa7221 */ /* 0x000fe20000010000 */
[C---:B------:R-:W-:Y:S01]  /*b550*/  HMMA.16816.F32 R8, R100.reuse, R110, R8 ;  /* 0x0000006e6408723c */ /* 0x040fe20000001808 */
[----:B------:R-:W1:Y:S03]  /*b560*/  LDSM.16.MT88.4 R108, [R133+0x3100] ;  /* 0x00310000856c783b */ /* 0x000e660000004200 */
[----:B------:R-:W-:Y:S04]  /*b570*/  FADD.FTZ R170, R173, R170 ;  /* 0x000000aaadaa7221 */ /* 0x000fe80000010000 */
[C---:B------:R-:W-:Y:S04]  /*b580*/  HMMA.16816.F32 R12, R100.reuse, R124, R12 ;  /* 0x0000007c640c723c */ /* 0x040fe8000000180c */
[----:B------:R-:W-:Y:S04]  /*b590*/  FADD.FTZ R175, R175, R170 ;  /* 0x000000aaafaf7221 */ /* 0x000fe80000010000 */
[C---:B------:R-:W-:Y:S01]  /*b5a0*/  HMMA.16816.F32 R16, R100.reuse, R126, R16 ;  /* 0x0000007e6410723c */ /* 0x040fe20000001810 */
[----:B------:R-:W-:Y:S03]  /*b5b0*/  LDSM.16.MT88.4 R124, [R134+UR4+0x5100] ;  /* 0x00510004867c783b */ /* 0x000fe60008004200 */
[----:B------:R-:W-:Y:S04]  /*b5c0*/  FADD.FTZ R217, R176, R175 ;  /* 0x000000afb0d97221 */ /* 0x000fe80000010000 */
[C---:B------:R-:W-:Y:S08]  /*b5d0*/  HMMA.16816.F32 R20, R100.reuse, R128, R20 ;  /* 0x000000806414723c */ /* 0x040ff00000001814 */
[C---:B------:R-:W-:Y:S01]  /*b5e0*/  HMMA.16816.F32 R24, R100.reuse, R130, R24 ;  /* 0x000000826418723c */ /* 0x040fe20000001818 */
[----:B------:R-:W-:Y:S07]  /*b5f0*/  LDSM.16.MT88.4 R128, [R148+0x5100] ;  /* 0x005100009480783b */ /* 0x000fee0000004200 */
[C---:B--2---:R-:W-:Y:S08]  /*b600*/  HMMA.16816.F32 R28, R100.reuse, R116, R28 ;  /* 0x00000074641c723c */ /* 0x044ff0000000181c */
[C---:B------:R-:W-:Y:S01]  /*b610*/  HMMA.16816.F32 R32, R100.reuse, R118, R32 ;  /* 0x000000766420723c */ /* 0x040fe20000001820 */
[----:B------:R-:W2:Y:S07]  /*b620*/  LDSM.16.MT88.4 R116, [R148+0x3100] ;  /* 0x003100009474783b */ /* 0x000eae0000004200 */
[C---:B----4-:R-:W-:Y:S08]  /*b630*/  HMMA.16816.F32 R36, R100.reuse, R104, R36 ;  /* 0x000000686424723c */ /* 0x050ff00000001824 */
[C---:B------:R-:W-:Y:S01]  /*b640*/  HMMA.16816.F32 R40, R100.reuse, R106, R40 ;  /* 0x0000006a6428723c */ /* 0x040fe20000001828 */
[----:B------:R-:W3:Y:S07]  /*b650*/  LDSM.16.MT88.4 R104, [R135+UR4+0x5100] ;  /* 0x005100048768783b */ /* 0x000eee0008004200 */
[C---:B-1----:R-:W-:Y:S08]  /*b660*/  HMMA.16816.F32 R44, R100.reuse, R108, R44 ;  /* 0x0000006c642c723c */ /* 0x042ff0000000182c */
[C---:B------:R-:W-:Y:S01]  /*b670*/  HMMA.16816.F32 R48, R100.reuse, R110, R48 ;  /* 0x0000006e6430723c */ /* 0x040fe20000001830 */
[----:B------:R-:W1:Y:S07]  /*b680*/  LDSM.16.MT88.4 R108, [R135+UR4+0x1900] ;  /* 0x00190004876c783b */ /* 0x000e6e0008004200 */
[C---:B------:R-:W-:Y:S08]  /*b690*/  HMMA.16816.F32 R52, R100.reuse, R112, R52 ;  /* 0x000000706434723c */ /* 0x040ff00000001834 */
[C---:B------:R-:W-:Y:S01]  /*b6a0*/  HMMA.16816.F32 R56, R100.reuse, R114, R56 ;  /* 0x000000726438723c */ /* 0x040fe20000001838 */
[----:B------:R-:W4:Y:S07]  /*b6b0*/  LDSM.16.MT88.4 R112, [R133+0x1900] ;  /* 0x001900008570783b */ /* 0x000f2e0000004200 */
        /* <DEDUP_REMOVED lines=10> */
[C---:B-1----:R-:W-:Y:S01]  /*b760*/  HMMA.16816.F32 R128, R136.reuse, R108, R4 ;  /* 0x0000006c8880723c */ /* 0x042fe20000001804 */
[----:B------:R-:W1:Y:S07]  /*b770*/  LDSM.16.MT88.4 R4, [R135+UR4+0x3900] ;  /* 0x003900048704783b */ /* 0x000e6e0008004200 */
[C---:B------:R-:W-:Y:S01]  /*b780*/  HMMA.16816.F32 R124, R136.reuse, R110, R8 ;  /* 0x0000006e887c723c */ /* 0x040fe20000001808 */
[----:B------:R-:W2:Y:S07]  /*b790*/  LDSM.16.MT88.4 R8, [R133+0x3900] ;  /* 0x003900008508783b */ /* 0x000eae0000004200 */
[C---:B----4-:R-:W-:Y:S01]  /*b7a0*/  HMMA.16816.F32 R120, R136.reuse, R112, R12 ;  /* 0x000000708878723c */ /* 0x050fe2000000180c */
[----:B------:R-:W3:Y:S07]  /*b7b0*/  LDSM.16.MT88.4 R12, [R134+UR4+0x3900] ;  /* 0x00390004860c783b */ /* 0x000eee0008004200 */
[C---:B------:R-:W-:Y:S08]  /*b7c0*/  HMMA.16816.F32 R116, R136.reuse, R114, R16 ;  /* 0x000000728874723c */ /* 0x040ff00000001810 */
[C---:B------:R-:W-:Y:S07]  /*b7d0*/  HMMA.16816.F32 R112, R136.reuse, R140, R20 ;  /* 0x0000008c8870723c */ /* 0x040fee0000001814 */
[----:B------:R-:W-:Y:S01]  /*b7e0*/  IADD3 R20, R228, -0x2, RZ ;  /* 0xfffffffee4147810 */ /* 0x000fe20007ffe0ff */
[C---:B------:R-:W-:Y:S03]  /*b7f0*/  HMMA.16816.F32 R108, R136.reuse, R142, R24 ;  /* 0x0000008e886c723c */ /* 0x040fe60000001818 */
[----:B------:R-:W-:Y:S05]  /*b800*/  ISETP.GE.AND P0, PT, R20, R193, PT ;  /* 0x000000c11400720c */ /* 0x000fea0003f06270 */
[C---:B------:R-:W-:Y:S08]  /*b810*/  HMMA.16816.F32 R104, R136.reuse, R144, R28 ;  /* 0x000000908868723c */ /* 0x040ff0000000181c */
[C---:B------:R-:W-:Y:S04]  /*b820*/  HMMA.16816.F32 R100, R136.reuse, R146, R32 ;  /* 0x000000928864723c */ /* 0x040fe80000001820 */
[----:B------:R-:W-:Y:S04]  /*b830*/  @P0 SHF.R.S32.HI R16, RZ, 0x1f, R20 ;  /* 0x0000001fff100819 */ /* 0x000fe80000011414 */
[C---:B-1----:R-:W-:Y:S07]  /*b840*/  HMMA.16816.F32 R36, R136.reuse, R4, R36 ;  /* 0x000000048824723c */ /* 0x042fee0000001824 */
[----:B------:R-:W-:Y:S01]  /*b850*/  @P0 IMAD R5, R16, c[0x0][0x1e0], RZ ;  /* 0x0000780010050a24 */ /* 0x000fe200078e02ff */
[C---:B------:R-:W-:Y:S01]  /*b860*/  HMMA.16816.F32 R40, R136.reuse, R6, R40 ;  /* 0x000000068828723c */ /* 0x040fe20000001828 */
[----:B------:R-:W1:Y:S03]  /*b870*/  LDSM.16.MT88.4 R16, [R148+0x3900] ;  /* 0x003900009410783b */ /* 0x000e660000004200 */
[C---:B------:R-:W-:Y:S02]  /*b880*/  @P0 IMAD R5, R20.reuse, c[0x0][0x1e4], R5 ;  /* 0x0000790014050a24 */ /* 0x040fe400078e0205 */
[----:B------:R-:W-:Y:S02]  /*b890*/  @P0 IMAD.WIDE.U32 R20, R20, c[0x0][0x1e0], RZ ;  /* 0x0000780014140a25 */ /* 0x000fe400078e00ff */
[C---:B--2---:R-:W-:Y:S04]  /*b8a0*/  HMMA.16816.F32 R44, R136.reuse, R8, R44 ;  /* 0x00000008882c723c */ /* 0x044fe8000000182c */
[----:B------:R-:W-:Y:S02]  /*b8b0*/  @P0 IADD3 R5, R21, R5, RZ ;  /* 0x0000000515050210 */ /* 0x000fe40007ffe0ff */
[C---:B------:R-:W-:Y:S02]  /*b8c0*/  @P0 SHF.L.U32 R25, R20.reuse, 0x6, RZ ;  /* 0x0000000614190819 */ /* 0x040fe400000006ff */
[C---:B------:R-:W-:Y:S04]  /*b8d0*/  HMMA.16816.F32 R48, R136.reuse, R10, R48 ;  /* 0x0000000a8830723c */ /* 0x040fe80000001830 */
[----:B------:R-:W-:Y:S02]  /*b8e0*/  @P0 SHF.L.U64.HI R24, R20, 0x6, R5 ;  /* 0x0000000614180819 */ /* 0x000fe40000010205 */
[----:B------:R-:W2:Y:S01]  /*b8f0*/  LDSM.16.MT88.4 R4, [R135+UR4+0x5900] ;  /* 0x005900048704783b */ /* 0x000ea20008004200 */
[C---:B------:R-:W-:Y:S01]  /*b900*/  @P0 IADD3 R8, P1, R25.reuse, R206, RZ ;  /* 0x000000ce19080210 */ /* 0x040fe20007f3e0ff */
[C---:B---3--:R-:W-:Y:S04]  /*b910*/  HMMA.16816.F32 R52, R136.reuse, R12, R52 ;  /* 0x0000000c8834723c */ /* 0x048fe80000001834 */
[----:B------:R-:W-:Y:S02]  /*b920*/  @P0 IADD3.X R9, R24, R213, RZ, P1, !PT ;  /* 0x000000d518090210 */ /* 0x000fe40000ffe4ff */
[C---:B------:R-:W-:Y:S02]  /*b930*/  @P0 LEA R20, P1, R8.reuse, c[0x0][0x1c8], 0x1 ;  /* 0x0000720008140a11 */ /* 0x040fe400078208ff */
[C---:B------:R-:W-:Y:S04]  /*b940*/  HMMA.16816.F32 R56, R136.reuse, R14, R56 ;  /* 0x0000000e8838723c */ /* 0x040fe80000001838 */
[----:B------:R-:W-:Y:S02]  /*b950*/  @P0 LEA.HI.X R21, R8, c[0x0][0x1cc], R9, 0x1, P1 ;  /* 0x0000730008150a11 */ /* 0x000fe400008f0c09 */
[----:B------:R-:W-:Y:S02]  /*b960*/  @P0 IADD3 R9, P1, R25, R223, RZ ;  /* 0x000000df19090210 */ /* 0x000fe40007f3e0ff */
[C---:B-1----:R-:W-:Y:S04]  /*b970*/  HMMA.16816.F32 R60, R136.reuse, R16, R60 ;  /* 0x00000010883c723c */ /* 0x042fe8000000183c */
[C---:B------:R-:W-:Y:S02]  /*b980*/  @P0 IADD3.X R8, R24.reuse, R222, RZ, P1, !PT ;  /* 0x000000de18080210 */ /* 0x040fe40000ffe4ff */
[C---:B------:R-:W-:Y:S02]  /*b990*/  @P0 LEA R22, P1, R9.reuse, c[0x0][0x1c8], 0x1 ;  /* 0x0000720009160a11 */ /* 0x040fe400078208ff */
[C---:B------:R-:W-:Y:S04]  /*b9a0*/  HMMA.16816.F32 R64, R136.reuse, R18, R64 ;  /* 0x000000128840723c */ /* 0x040fe80000001840 */
[----:B------:R-:W-:Y:S02]  /*b9b0*/  @P0 LEA.HI.X R23, R9, c[0x0][0x1cc], R8, 0x1, P1 ;  /* 0x0000730009170a11 */ /* 0x000fe400008f0c08 */
[----:B------:R1:W3:Y:S01]  /*b9c0*/  LDSM.16.MT88.4 R8, [R133+0x5900] ;  /* 0x005900008508783b */ /* 0x0002e20000004200 */
[----:B------:R-:W-:Y:S05]  /*b9d0*/  @P0 IADD3 R12, P1, R25, R221, RZ ;  /* 0x000000dd190c0210 */ /* 0x000fea0007f3e0ff */
[----:B------:R-:W-:Y:S01]  /*b9e0*/  @P0 IADD3.X R13, R24, R219, RZ, P1, !PT ;  /* 0x000000db180d0210 */ /* 0x000fe20000ffe4ff */
[C---:B--2---:R-:W-:Y:S03]  /*b9f0*/  HMMA.16816.F32 R68, R136.reuse, R4, R68 ;  /* 0x000000048844723c */ /* 0x044fe60000001844 */
[C---:B------:R-:W-:Y:S04]  /*ba00*/  @P0 LEA R16, P1, R12.reuse, c[0x0][0x1c8], 0x1 ;  /* 0x000072000c100a11 */ /* 0x040fe800078208ff */
[----:B------:R-:W-:Y:S01]  /*ba10*/  @P0 LEA.HI.X R17, R12, c[0x0][0x1cc], R13, 0x1, P1 ;  /* 0x000073000c110a11 */ /* 0x000fe200008f0c0d */
[C---:B------:R-:W-:Y:S01]  /*ba20*/  HMMA.16816.F32 R72, R136.reuse, R6, R72 ;  /* 0x000000068848723c */ /* 0x040fe20000001848 */
[----:B------:R-:W2:Y:S03]  /*ba30*/  LDSM.16.MT88.4 R12, [R134+UR4+0x5900] ;  /* 0x00590004860c783b */ /* 0x000ea60008004200 */
[----:B------:R-:W-:Y:S04]  /*ba40*/  @P0 IADD3 R18, P1, R200, R25, RZ ;  /* 0x00000019c8120210 */ /* 0x000fe80007f3e0ff */
[----:B------:R-:W-:Y:S04]  /*ba50*/  @P0 IADD3.X R19, R199, R24, RZ, P1, !PT ;  /* 0x00000018c7130210 */ /* 0x000fe80000ffe4ff */
[C---:B------:R-:W-:Y:S02]  /*ba60*/  @P0 IADD3 R25, P1, R18.reuse, R206, RZ ;  /* 0x000000ce12190210 */ /* 0x040fe40007f3e0ff */
[----:B-1----:R-:W-:Y:S02]  /*ba70*/  MOV R133, R2 ;  /* 0x0000000200857202 */ /* 0x002fe40000000f00 */
[----:B------:R-:W-:Y:S02]  /*ba80*/  @P0 IADD3.X R4, R19, R213, RZ, P1, !PT ;  /* 0x000000d513040210 */ /* 0x000fe40000ffe4ff */
[C---:B------:R-:W-:Y:S04]  /*ba90*/  @P0 LEA R24, P1, R25.reuse, c[0x0][0x1c8], 0x1 ;  /* 0x0000720019180a11 */ /* 0x040fe800078208ff */
[----:B------:R-:W-:Y:S02]  /*baa0*/  @P0 LEA.HI.X R25, R25, c[0x0][0x1cc], R4, 0x1, P1 ;  /* 0x0000730019190a11 */ /* 0x000fe400008f0c04 */
[----:B------:R-:W-:Y:S01]  /*bab0*/  @P0 IADD3 R4, P1, R18, R223, RZ ;  /* 0x000000df12040210 */ /* 0x000fe20007f3e0ff */
[C---:B---3--:R-:W-:Y:S03]  /*bac0*/  HMMA.16816.F32 R76, R136.reuse, R8, R76 ;  /* 0x00000008884c723c */ /* 0x048fe6000000184c */
[----:B------:R-:W-:Y:S02]  /*bad0*/  @P0 IADD3.X R5, R19, R222, RZ, P1, !PT ;  /* 0x000000de13050210 */ /* 0x000fe40000ffe4ff */
[----:B------:R-:W-:Y:S02]  /*bae0*/  @P0 LEA R26, P1, R4, c[0x0][0x1c8], 0x1 ;  /* 0x00007200041a0a11 */ /* 0x000fe400078208ff */
[----:B------:R-:W-:Y:S01]  /*baf0*/  FADD.FTZ R8, R150, R153 ;  /* 0x0000009996087221 */ /* 0x000fe20000010000 */
[C---:B------:R-:W-:Y:S04]  /*bb00*/  HMMA.16816.F32 R80, R136.reuse, R10, R80 ;  /* 0x0000000a8850723c */ /* 0x040fe80000001850 */
[----:B------:R-:W-:Y:S01]  /*bb10*/  @P0 LEA.HI.X R27, R4, c[0x0][0x1cc], R5, 0x1, P1 ;  /* 0x00007300041b0a11 */ /* 0x000fe200008f0c05 */
[----:B------:R-:W-:Y:S01]  /*bb20*/  FADD.FTZ R8, R149, R8 ;  /* 0x0000000895087221 */ /* 0x000fe20000010000 */
[----:B------:R-:W1:Y:S01]  /*bb30*/  LDSM.16.MT88.4 R4, [R148+0x5900] ;  /* 0x005900009404783b */ /* 0x000e620000004200 */
[C---:B------:R-:W-:Y:S01]  /*bb40*/  ISETP.GE.AND P1, PT, R215.reuse, 0x1, PT ;  /* 0x00000001d700780c */ /* 0x040fe20003f26270 */
[C---:B--2---:R-:W-:Y:S04]  /*bb50*/  HMMA.16816.F32 R84, R136.reuse, R12, R84 ;  /* 0x0000000c8854723c */ /* 0x044fe80000001854 */
[----:B------:R-:W-:Y:S01]  /*bb60*/  IADD3 R215, R215, 0x1, RZ ;  /* 0x00000001d7d77810 */ /* 0x000fe20007ffe0ff */
[----:B------:R-:W-:Y:S03]  /*bb70*/  FADD.FTZ R161, R161, R8 ;  /* 0x00000008a1a17221 */ /* 0x000fe60000010000 */
[----:B------:R-:W-:Y:S01]  /*bb80*/  SEL R215, R215, RZ, !P1 ;  /* 0x000000ffd7d77207 */ /* 0x000fe20004800000 */
[----:B------:R-:W-:Y:S01]  /*bb90*/  FADD.FTZ R162, R162, R161 ;  /* 0x000000a1a2a27221 */ /* 0x000fe20000010000 */
[C---:B------:R-:W-:Y:S03]  /*bba0*/  HMMA.16816.F32 R88, R136.reuse, R14, R88 ;  /* 0x0000000e8858723c */ /* 0x040fe60000001858 */
[----:B------:R-:W-:Y:S01]  /*bbb0*/  @P0 IMAD R9, R215, 0x3000, R201 ;  /* 0x00003000d7090824 */ /* 0x000fe200078e02c9 */
[----:B------:R-:W-:Y:S01]  /*bbc0*/  @P0 IADD3 R18, P1, R18, R221, RZ ;  /* 0x000000dd12120210 */ /* 0x000fe20007f3e0ff */
[----:B------:R-:W-:Y:S03]  /*bbd0*/  FADD.FTZ R163, R163, R162 ;  /* 0x000000a2a3a37221 */ /* 0x000fe60000010000 */
[----:B------:R-:W-:Y:S01]  /*bbe0*/  @P0 SHF.L.U32 R3, R9, 0x1, RZ ;  /* 0x0000000109030819 */ /* 0x000fe200000006ff */
[----:B------:R-:W-:Y:S03]  /*bbf0*/  FADD.FTZ R164, R164, R163 ;  /* 0x000000a3a4a47221 */ /* 0x000fe60000010000 */
[----:B------:R-:W-:Y:S01]  /*bc00*/  @P0 IADD3.X R19, R19, R219, RZ, P1, !PT ;  /* 0x000000db13130210 */ /* 0x000fe20000ffe4ff */
[----:B------:R-:W-:Y:S01]  /*bc10*/  @!PT LDS RZ, [RZ] ;  /* 0x00000000fffff984 */ /* 0x000fe20000000800 */
[----:B------:R-:W-:Y:S01]  /*bc20*/  @!PT LDS RZ, [RZ] ;  /* 0x00000000fffff984 */ /* 0x000fe20000000800 */
[----:B------:R-:W-:Y:S01]  /*bc30*/  @!PT LDS RZ, [RZ] ;  /* 0x00000000fffff984 */ /* 0x000fe20000000800 */
[----:B------:R2:W-:Y:S01]  /*bc40*/  @P0 LDGSTS.E.BYPASS.LTC128B.128 [R3+0xc100], [R20.64], !P5 ;  /* 0x0c10000014030fae */ /* 0x0005e2000e901d48 */
[C---:B------:R-:W-:Y:S01]  /*bc50*/  @P0 LEA R10, P1, R18.reuse, c[0x0][0x1c8], 0x1 ;  /* 0x00007200120a0a11 */ /* 0x040fe200078208ff */
[----:B------:R-:W-:Y:S03]  /*bc60*/  FADD.FTZ R169, R169, R164 ;  /* 0x000000a4a9a97221 */ /* 0x000fe60000010000 */
[----:B------:R-:W-:Y:S01]  /*bc70*/  @P0 LEA.HI.X R11, R18, c[0x0][0x1cc], R19, 0x1, P1 ;  /* 0x00007300120b0a11 */ /* 0x000fe200008f0c13 */
[----:B------:R-:W-:Y:S02]  /*bc80*/  FADD.FTZ R169, R166, R169 ;  /* 0x000000a9a6a97221 */ /* 0x000fe40000010000 */
[----:B------:R2:W-:Y:S02]  /*bc90*/  @P0 LDGSTS.E.BYPASS.LTC128B.128 [R3+0xe100], [R22.64], !P4 ;  /* 0x0e10000016030fae */ /* 0x0005e4000e101d48 */
[----:B------:R-:W-:Y:S04]  /*bca0*/  FADD.FTZ R168, R168, R169 ;  /* 0x000000a9a8a87221 */ /* 0x000fe80000010000 */
[----:B------:R-:W-:Y:S01]  /*bcb0*/  FADD.FTZ R168, R171, R168 ;  /* 0x000000a8aba87221 */ /* 0x000fe20000010000 */
[C---:B-1----:R-:W-:Y:S01]  /*bcc0*/  HMMA.16816.F32 R92, R136.reuse, R4, R92 ;  /* 0x00000004885c723c */ /* 0x042fe2000000185c */
[----:B------:R2:W-:Y:S02]  /*bcd0*/  @P0 LDGSTS.E.BYPASS.LTC128B.128 [R3+0x10100], [R16.64], !P6 ;  /* 0x1010000010030fae */ /* 0x0005e4000f101d48 */
[----:B------:R-:W-:Y:S04]  /*bce0*/  FADD.FTZ R177, R177, R168 ;  /* 0x000000a8b1b17221 */ /* 0x000fe80000010000 */
[----:B------:R-:W-:Y:S01]  /*bcf0*/  FADD.FTZ R178, R178, R177 ;  /* 0x000000b1b2b27221 */ /* 0x000fe20000010000 */
[----:B------:R-:W-:Y:S01]  /*bd00*/  HMMA.16816.F32 R96, R136, R6, R96 ;  /* 0x000000068860723c */ /* 0x000fe20000001860 */
[----:B------:R2:W-:Y:S03]  /*bd10*/  @P0 LDGSTS.E.BYPASS.LTC128B.128 [R3+0xd100], [R24.64], !P5 ;  /* 0x0d10000018030fae */ /* 0x0005e6000e901d48 */
[----:B------:R-:W-:Y:S04]  /*bd20*/  FADD.FTZ R179, R179, R178 ;  /* 0x000000b2b3b37221 */ /* 0x000fe80000010000 */
[----:B------:R-:W-:Y:S01]  /*bd30*/  FADD.FTZ R216, R180, R179 ;  /* 0x000000b3b4d87221 */ /* 0x000fe20000010000 */
[----:B------:R2:W-:Y:S08]  /*bd40*/  @P0 LDGSTS.E.BYPASS.LTC128B.128 [R3+0xf100], [R26.64], !P4 ;  /* 0x0f1000001a030fae */ /* 0x0005f0000e101d48 */
[----:B------:R2:W-:Y:S01]  /*bd50*/  @P0 LDGSTS.E.BYPASS.LTC128B.128 [R3+0x11100], [R10.64], !P6 ;  /* 0x111000000a030fae */ /* 0x0005e2000f101d48 */
[----:B------:R-:W-:Y:S02]  /*bd60*/  ISETP.GT.AND P0, PT, R228, R229, PT ;  /* 0x000000e5e400720c */ /* 0x000fe40003f04270 */
[----:B------:R-:W-:Y:S05]  /*bd70*/  MOV R228, R220 ;  /* 0x000000dc00e47202 */ /* 0x000fea0000000f00 */
[----:B------:R-:W0:Y:S01]  /*bd80*/  LDGDEPBAR ;  /* 0x00000000000079af */ /* 0x000e220000000000 */
[----:B--2---:R-:W-:Y:S05]  /*bd90*/  MOV R3, R0 ;  /* 0x0000000000037202 */ /* 0x004fea0000000f00 */
[----:B------:R-:W-:-:S05]  /*bda0*/  @P0 BRA `(.L_x_895) ;  /* 0xffffd1d000000947 */ /* 0x000fca000383ffff */
.L_x_894:
[----:B------:R-:W-:-:S13]  /*bdb0*/  ISETP.GE.AND P0, PT, R220, R193, PT ;  /* 0x000000c1dc00720c */ /* 0x000fda0003f06270 */
[----:B------:R-:W-:Y:S05]  /*bdc0*/  @!P0 BRA `(.L_x_896) ;  /* 0x000039b000008947 */ /* 0x000fea0003800000 */
[----:B------:R-:W-:Y:S01]  /*bdd0*/  ISETP.NE.AND P2, PT, R196, 0x1, PT ;  /* 0x00000001c400780c */ /* 0x000fe20003f45270 */
[----:B------:R-:W-:Y:S01]  /*bde0*/  IMAD.MOV.U32 R133, RZ, RZ, 0x40 ;  /* 0x00000040ff857424 */ /* 0x000fe200078e00ff */
[----:B------:R-:W-:Y:S01]  /*bdf0*/  LOP3.LUT P0, RZ, R218, 0x4, RZ, 0xc0, !PT ;  /* 0x00000004daff7812 */ /* 0x000fe2000780c0ff */
[----:B------:R-:W-:Y:S01]  /*be00*/  IMAD.MOV.U32 R3, RZ, RZ, R0 ;  /* 0x000000ffff037224 */ /* 0x000fe200078e0000 */
[C---:B------:R-:W-:Y:S01]  /*be10*/  IADD3 R218, P1, R204.reuse, 0x40, RZ ;  /* 0x00000040ccda7810 */ /* 0x040fe20007f3e0ff */
[----:B------:R-:W-:Y:S01]  /*be20*/  IMAD.MOV.U32 R132, RZ, RZ, R2 ;  /* 0x000000ffff847224 */ /* 0x000fe200078e0002 */
[----:B------:R-:W-:Y:S02]  /*be30*/  SEL R133, R133, 0xffffffc0, !P0 ;  /* 0xffffffc085857807 */ /* 0x000fe40004000000 */
[----:B------:R-:W-:Y:S01]  /*be40*/  IADD3 R226, P0, R204, 0x80, RZ ;  /* 0x00000080cce27810 */ /* 0x000fe20007f1e0ff */
[----:B------:R-:W-:Y:S01]  /*be50*/  IMAD.X R227, RZ, RZ, R209, P1 ;  /* 0x000000ffffe37224 */ /* 0x000fe200008e06d1 */
[----:B------:R-:W-:-:S03]  /*be60*/  IADD3 R224, P1, R206, 0x40, RZ ;  /* 0x00000040cee07810 */ /* 0x000fc60007f3e0ff */
[----:B------:R-:W-:Y:S01]  /*be70*/  IMAD.X R225, RZ, RZ, R209, P0 ;  /* 0x000000ffffe17224 */ /* 0x000fe200000e06d1 */
[----:B------:R-:W-:Y:S01]  /*be80*/  IADD3 R222, P0, R206, 0x80, RZ ;  /* 0x00000080cede7810 */ /* 0x000fe20007f1e0ff */
[----:B------:R-:W-:-:S04]  /*be90*/  @P2 IMAD.HI.U32 R219, R210, c[0x0][0x2c8], RZ ;  /* 0x0000b200d2db2a27 */ /* 0x000fc800078e00ff */
[----:B------:R-:W-:Y:S01]  /*bea0*/  IMAD.X R223, RZ, RZ, R213, P1 ;  /* 0x000000ffffdf7224 */ /* 0x000fe200008e06d5 */
[----:B------:R-:W-:Y:S01]  /*beb0*/  @P2 SHF.R.U32.HI R219, RZ, c[0x0][0x2cc], R219 ;  /* 0x0000b300ffdb2a19 */ /* 0x000fe200000116db */
[----:B------:R-:W-:Y:S02]  /*bec0*/  IMAD.X R221, RZ, RZ, R213, P0 ;  /* 0x000000ffffdd7224 */ /* 0x000fe400000e06d5 */
.L_x_905:
[----:B------:R-:W-:Y:S04]  /*bed0*/  DEPBAR.LE SB0, 0x2 ;  /* 0x000080800000791a */ /* 0x000fe80000000000 */
[----:B------:R-:W-:Y:S01]  /*bee0*/  BAR.SYNC.DEFER_BLOCKING 0x0 ;  /* 0x0000000000007b1d */ /* 0x000fe20000010000 */
[----:B------:R-:W-:Y:S01]  /*bef0*/  UIMAD UR4, UR5, 0x6000, URZ ;  /* 0x00006000050478a4 */ /* 0x000fe2000f8e023f */
[----:B------:R-:W-:Y:S02]  /*bf00*/  ISETP.GE.AND P0, PT, R193, R220, PT ;  /* 0x000000dcc100720c */ /* 0x000fe40003f06270 */
[----:B------:R-:W-:Y:S02]  /*bf10*/  ISETP.NE.AND P2, PT, R196, 0x1, PT ;  /* 0x00000001c400780c */ /* 0x000fe40003f45270 */
[----:B------:R-:W-:Y:S09]  /*bf20*/  ISETP.GE.AND P3, PT, R195, 0x1, PT ;  /* 0x00000001c300780c */ /* 0x000ff20003f66270 */
[----:B------:R-:W-:Y:S01]  /*bf30*/  @!P0 IADD3 R5, R220, -0x1, RZ ;  /* 0xffffffffdc058810 */ /* 0x000fe20007ffe0ff */
[----:B------:R-:W-:Y:S03]  /*bf40*/  @!P0 IMAD R179, R215, 0x6000, R214 ;  /* 0x00006000d7b38824 */ /* 0x000fe600078e02d6 */
[----:B------:R-:W-:Y:S01]  /*bf50*/  @!P0 SHF.R.S32.HI R2, RZ, 0x1f, R5 ;  /* 0x0000001fff028819 */ /* 0x000fe20000011405 */
[----:B------:R-:W-:Y:S04]  /*bf60*/  LDSM.16.M88.4 R32, [R190] ;  /* 0x00000000be20783b */ /* 0x000fe80000000200 */
[----:B------:R-:W-:Y:S04]  /*bf70*/  @!P0 IMAD R2, R2, c[0x0][0x208], RZ ;  /* 0x0000820002028a24 */ /* 0x000fe800078e02ff */
[C---:B------:R-:W-:Y:S01]  /*bf80*/  @!P0 IMAD R2, R5.reuse, c[0x0][0x20c], R2 ;  /* 0x0000830005028a24 */ /* 0x040fe200078e0202 */
[----:B------:R-:W1:Y:S01]  /*bf90*/  LDSM.16.M88.4 R8, [R188+UR4+0xc100] ;  /* 0x00c10004bc08783b */ /* 0x000e620008000200 */
[----:B------:R-:W-:Y:S04]  /*bfa0*/  @!P0 IMAD.WIDE.U32 R4, R5, c[0x0][0x208], RZ ;  /* 0x0000820005048a25 */ /* 0x000fe800078e00ff */
[C---:B------:R-:W-:Y:S01]  /*bfb0*/  @!P0 IMAD.SHL.U32 R149, R4.reuse, 0x40, RZ ;  /* 0x0000004004958824 */ /* 0x040fe200078e00ff */
[----:B------:R-:W-:Y:S01]  /*bfc0*/  @!P0 IADD3 R2, R5, R2, RZ ;  /* 0x0000000205028210 */ /* 0x000fe20007ffe0ff */
[----:B------:R-:W2:Y:S03]  /*bfd0*/  LDSM.16.M88.4 R16, [R188+UR4+0xc900] ;  /* 0x00c90004bc10783b */ /* 0x000ea60008000200 */
[----:B------:R-:W-:Y:S02]  /*bfe0*/  @!P0 IADD3 R5, P1, R149, R204, RZ ;  /* 0x000000cc95058210 */ /* 0x000fe40007f3e0ff */
[----:B------:R-:W-:Y:S02]  /*bff0*/  @!P0 SHF.L.U64.HI R2, R4, 0x6, R2 ;  /* 0x0000000604028819 */ /* 0x000fe40000010202 */
[----:B------:R-:W3:Y:S02]  /*c000*/  LDSM.16.M88.4 R24, [R188+UR4+0xd100] ;  /* 0x00d10004bc18783b */ /* 0x000ee40008000200 */
[----:B------:R-:W-:Y:S02]  /*c010*/  @!P0 IADD3.X R0, R2, R209, RZ, P1, !PT ;  /* 0x000000d102008210 */ /* 0x000fe40000ffe4ff */
[C---:B------:R-:W-:Y:S03]  /*c020*/  @!P0 LEA R172, P1, R5.reuse, c[0x0][0x1f8], 0x1 ;  /* 0x00007e0005ac8a11 */ /* 0x040fe600078208ff */
[----:B------:R-:W4:Y:S01]  /*c030*/  LDSM.16.M88.4 R136, [R188+UR4+0xd900] ;  /* 0x00d90004bc88783b */ /* 0x000f220008000200 */
[----:B------:R-:W-:Y:S02]  /*c040*/  @!P0 LEA.HI.X R173, R5, c[0x0][0x1fc], R0, 0x1, P1 ;  /* 0x00007f0005ad8a11 */ /* 0x000fe400008f0c00 */
[----:B------:R-:W-:Y:S02]  /*c050*/  IADD3 R0, R188, UR4, RZ ;  /* 0x00000004bc007c10 */ /* 0x000fe4000fffe0ff */
[----:B------:R-:W-:Y:S02]  /*c060*/  @!P0 IADD3 R12, P1, R149, R218, RZ ;  /* 0x000000da950c8210 */ /* 0x000fe40007f3e0ff */
[----:B------:R-:W-:Y:S01]  /*c070*/  LDSM.16.M88.4 R140, [R186] ;  /* 0x00000000ba8c783b */ /* 0x000fe20000000200 */
[-C--:B------:R-:W-:Y:S02]  /*c080*/  IADD3 R192, R189, R0.reuse, RZ ;  /* 0x00000000bdc07210 */ /* 0x080fe40007ffe0ff */
[----:B------:R-:W-:Y:S04]  /*c090*/  IADD3 R0, R133, R0, RZ ;  /* 0x0000000085007210 */ /* 0x000fe80007ffe0ff */
[----:B------:R-:W5:Y:S01]  /*c0a0*/  LDSM.16.M88.4 R144, [R192+0xc100] ;  /* 0x00c10000c090783b */ /* 0x000f620000000200 */
[C---:B-1----:R-:W-:Y:S07]  /*c0b0*/  HMMA.16816.F32 R4, R32.reuse, R8, RZ ;  /* 0x000000082004723c */ /* 0x042fee00000018ff */
[----:B------:R-:W-:Y:S01]  /*c0c0*/  @!P0 IMAD.X R9, R2, 0x1, R227, P1 ;  /* 0x0000000102098824 */ /* 0x000fe200008e06e3 */
[C---:B------:R-:W-:Y:S04]  /*c0d0*/  @!P0 LEA R168, P1, R12.reuse, c[0x0][0x1f8], 0x1 ;  /* 0x00007e000ca88a11 */ /* 0x040fe800078208ff */
[----:B------:R-:W-:Y:S02]  /*c0e0*/  @!P0 LEA.HI.X R169, R12, c[0x0][0x1fc], R9, 0x1, P1 ;  /* 0x00007f000ca98a11 */ /* 0x000fe400008f0c09 */
[C---:B------:R-:W-:Y:S01]  /*c0f0*/  HMMA.16816.F32 R8, R32.reuse, R10, RZ ;  /* 0x0000000a2008723c */ /* 0x040fe200000018ff */
[----:B------:R-:W-:Y:S05]  /*c100*/  @!P0 IADD3 R12, P1, R149, R226, RZ ;  /* 0x000000e2950c8210 */ /* 0x000fea0007f3e0ff */
[----:B------:R-:W-:Y:S01]  /*c110*/  @!P0 IMAD.X R13, R2, 0x1, R225, P1 ;  /* 0x00000001020d8824 */ /* 0x000fe200008e06e1 */
[C---:B------:R-:W-:Y:S05]  /*c120*/  @!P0 LEA R170, P1, R12.reuse, c[0x0][0x1f8], 0x1 ;  /* 0x00007e000caa8a11 */ /* 0x040fea00078208ff */
[----:B------:R-:W-:Y:S02]  /*c130*/  @!P0 LEA.HI.X R171, R12, c[0x0][0x1fc], R13, 0x1, P1 ;  /* 0x00007f000cab8a11 */ /* 0x000fe400008f0c0d */
[C---:B--2---:R-:W-:Y:S01]  /*c140*/  HMMA.16816.F32 R12, R32.reuse, R16, RZ ;  /* 0x00000010200c723c */ /* 0x044fe200000018ff */
[----:B------:R-:W-:Y:S04]  /*c150*/  @!P0 IADD3 R149, P1, R198, R149, RZ ;  /* 0x00000095c6958210 */ /* 0x000fe80007f3e0ff */
[----:B------:R-:W-:Y:S02]  /*c160*/  @!P0 IADD3.X R2, R197, R2, RZ, P1, !PT ;  /* 0x00000002c5028210 */ /* 0x000fe40000ffe4ff */
[C---:B------:R-:W-:Y:S01]  /*c170*/  @!P0 IADD3 R28, P1, R149.reuse, R204, RZ ;  /* 0x000000cc951c8210 */ /* 0x040fe20007f3e0ff */
[C---:B------:R-:W-:Y:S04]  /*c180*/  HMMA.16816.F32 R16, R32.reuse, R18, RZ ;  /* 0x000000122010723c */ /* 0x040fe800000018ff */
[----:B------:R-:W-:Y:S01]  /*c190*/  @!P0 IMAD.X R29, R2, 0x1, R209, P1 ;  /* 0x00000001021d8824 */ /* 0x000fe200008e06d1 */
[C---:B------:R-:W-:Y:S03]  /*c1a0*/  @!P0 LEA R174, P1, R28.reuse, c[0x0][0x1f8], 0x1 ;  /* 0x00007e001cae8a11 */ /* 0x040fe600078208ff */
[C---:B---3--:R-:W-:Y:S01]  /*c1b0*/  HMMA.16816.F32 R20, R32.reuse, R24, RZ ;  /* 0x000000182014723c */ /* 0x048fe200000018ff */
[----:B------:R-:W-:Y:S03]  /*c1c0*/  @!P0 LEA.HI.X R175, R28, c[0x0][0x1fc], R29, 0x1, P1 ;  /* 0x00007f001caf8a11 */ /* 0x000fe600008f0c1d */
[C---:B------:R-:W-:Y:S04]  /*c1d0*/  @!P0 IADD3 R148, P1, R149.reuse, R218, RZ ;  /* 0x000000da95948210 */ /* 0x040fe80007f3e0ff */
[C---:B------:R-:W-:Y:S01]  /*c1e0*/  HMMA.16816.F32 R24, R32.reuse, R26, RZ ;  /* 0x0000001a2018723c */ /* 0x040fe200000018ff */
[----:B------:R-:W-:Y:S03]  /*c1f0*/  @!P0 IADD3.X R151, R2, R227, RZ, P1, !PT ;  /* 0x000000e302978210 */ /* 0x000fe60000ffe4ff */
[C---:B------:R-:W-:Y:S04]  /*c200*/  @!P0 LEA R176, P1, R148.reuse, c[0x0][0x1f8], 0x1 ;  /* 0x00007e0094b08a11 */ /* 0x040fe800078208ff */
[C---:B----4-:R-:W-:Y:S01]  /*c210*/  HMMA.16816.F32 R28, R32.reuse, R136, RZ ;  /* 0x00000088201c723c */ /* 0x050fe200000018ff */
[----:B------:R-:W-:Y:S03]  /*c220*/  @!P0 LEA.HI.X R177, R148, c[0x0][0x1fc], R151, 0x1, P1 ;  /* 0x00007f0094b18a11 */ /* 0x000fe600008f0c97 */
[----:B------:R-:W-:Y:S02]  /*c230*/  @!P0 IADD3 R152, P1, R149, R226, RZ ;  /* 0x000000e295988210 */ /* 0x000fe40007f3e0ff */
[----:B------:R-:W1:Y:S02]  /*c240*/  LDSM.16.M88.4 R148, [R192+0xc900] ;  /* 0x00c90000c094783b */ /* 0x000e640000000200 */
[----:B------:R-:W-:Y:S01]  /*c250*/  HMMA.16816.F32 R32, R32, R138, RZ ;  /* 0x0000008a2020723c */ /* 0x000fe200000018ff */
[----:B------:R-:W-:Y:S03]  /*c260*/  @!P0 IMAD.X R153, R2, 0x1, R225, P1 ;  /* 0x0000000102998824 */ /* 0x000fe600008e06e1 */
[C---:B------:R-:W-:Y:S01]  /*c270*/  @!P0 LEA R180, P1, R152.reuse, c[0x0][0x1f8], 0x1 ;  /* 0x00007e0098b48a11 */ /* 0x040fe200078208ff */
[----:B------:R-:W2:Y:S01]  /*c280*/  LDSM.16.M88.4 R136, [R192+0xd100] ;  /* 0x00d10000c088783b */ /* 0x000ea20000000200 */
[----:B------:R-:W-:Y:S02]  /*c290*/  IMAD.IADD R2, R133, 0x1, R192 ;  /* 0x0000000185027824 */ /* 0x000fe400078e02c0 */
[C---:B-----5:R-:W-:Y:S05]  /*c2a0*/  HMMA.16816.F32 R4, R140.reuse, R144, R4 ;  /* 0x000000908c04723c */ /* 0x060fea0000001804 */
[----:B------:R-:W-:Y:S02]  /*c2b0*/  @!P0 LEA.HI.X R181, R152, c[0x0][0x1fc], R153, 0x1, P1 ;  /* 0x00007f0098b58a11 */ /* 0x000fe400008f0c99 */
[----:B------:R-:W3:Y:S01]  /*c2c0*/  LDSM.16.M88.4 R152, [R192+0xd900] ;  /* 0x00d90000c098783b */ /* 0x000ee20000000200 */
[C---:B------:R-:W-:Y:S06]  /*c2d0*/  HMMA.16816.F32 R8, R140.reuse, R146, R8 ;  /* 0x000000928c08723c */ /* 0x040fec0000001808 */
[----:B------:R-:W-:Y:S01]  /*c2e0*/  @!PT LDS RZ, [RZ] ;  /* 0x00000000fffff984 */ /* 0x000fe20000000800 */
[----:B------:R-:W-:Y:S01]  /*c2f0*/  @!PT LDS RZ, [RZ] ;  /* 0x00000000fffff984 */ /* 0x000fe20000000800 */
[----:B------:R-:W-:Y:S01]  /*c300*/  @!PT LDS RZ, [RZ] ;  /* 0x00000000fffff984 */ /* 0x000fe20000000800 */
[----:B------:R4:W-:Y:S07]  /*c310*/  @!P0 LDGSTS.E.BYPASS.LTC128B.128 [R179], [R172.64], !P5 ;  /* 0x00000000acb38fae */ /* 0x0009ee000e901d48 */
[----:B------:R5:W-:Y:S07]  /*c320*/  @!P0 LDGSTS.E.BYPASS.LTC128B.128 [R179+0x2000], [R168.64], !P4 ;  /* 0x02000000a8b38fae */ /* 0x000bee000e101d48 */
[----:B------:R5:W-:Y:S01]  /*c330*/  @!P0 LDGSTS.E.BYPASS.LTC128B.128 [R179+0x4000], [R170.64], !P6 ;  /* 0x04000000aab38fae */ /* 0x000be2000f101d48 */
[C---:B-1----:R-:W-:Y:S06]  /*c340*/  HMMA.16816.F32 R12, R140.reuse, R148, R12 ;  /* 0x000000948c0c723c */ /* 0x042fec000000180c */
[----:B------:R4:W-:Y:S02]  /*c350*/  @!P0 LDGSTS.E.BYPASS.LTC128B.128 [R179+0x1000], [R174.64], !P5 ;  /* 0x01000000aeb38fae */ /* 0x0009e4000e901d48 */
[C---:B------:R-:W-:Y:S05]  /*c360*/  HMMA.16816.F32 R16, R140.reuse, R150, R16 ;  /* 0x000000968c10723c */ /* 0x040fea0000001810 */
[----:B------:R1:W-:Y:S03]  /*c370*/  @!P0 LDGSTS.E.BYPASS.LTC128B.128 [R179+0x3000], [R176.64], !P4 ;  /* 0x03000000b0b38fae */ /* 0x0003e6000e101d48 */
[C---:B--2---:R-:W-:Y:S04]  /*c380*/  HMMA.16816.F32 R20, R140.reuse, R136, R20 ;  /* 0x000000888c14723c */ /* 0x044fe80000001814 */
[----:B------:R1:W-:Y:S01]  /*c390*/  @!P0 LDGSTS.E.BYPASS.LTC128B.128 [R179+0x5000], [R180.64], !P6 ;  /* 0x05000000b4b38fae */ /* 0x0003e2000f101d48 */
[C---:B------:R-:W-:Y:S02]  /*c3a0*/  ISETP.GE.AND P0, PT, R215.reuse, 0x1, PT ;  /* 0x00000001d700780c */ /* 0x040fe40003f06270 */
[----:B------:R-:W-:Y:S01]  /*c3b0*/  IADD3 R215, R215, 0x1, RZ ;  /* 0x00000001d7d77810 */ /* 0x000fe20007ffe0ff */
[C---:B------:R-:W-:Y:S03]  /*c3c0*/  HMMA.16816.F32 R24, R140.reuse, R138, R24 ;  /* 0x0000008a8c18723c */ /* 0x040fe60000001818 */
[----:B------:R-:W-:Y:S01]  /*c3d0*/  LDSM.16.M88.4 R156, [R185] ;  /* 0x00000000b99c783b */ /* 0x000fe20000000200 */
[----:B------:R-:W-:Y:S04]  /*c3e0*/  SEL R215, R215, RZ, !P0 ;  /* 0x000000ffd7d77207 */ /* 0x000fe80004000000 */
[C---:B---3--:R-:W-:Y:S02]  /*c3f0*/  HMMA.16816.F32 R28, R140.reuse, R152, R28 ;  /* 0x000000988c1c723c */ /* 0x048fe4000000181c */
[----:B------:R-:W2:Y:S06]  /*c400*/  LDSM.16.M88.4 R160, [R0+0xc100] ;  /* 0x00c1000000a0783b */ /* 0x000eac0000000200 */
[----:B------:R-:W-:Y:S01]  /*c410*/  HMMA.16816.F32 R32, R140, R154, R32 ;  /* 0x0000009a8c20723c */ /* 0x000fe20000001820 */
[----:B------:R-:W3:Y:S07]  /*c420*/  LDSM.16.M88.4 R164, [R0+0xc900] ;  /* 0x00c9000000a4783b */ /* 0x000eee0000000200 */
[----:B------:R-:W1:Y:S07]  /*c430*/  LDSM.16.M88.4 R144, [R0+0xd100] ;  /* 0x00d100000090783b */ /* 0x000e6e0000000200 */
[----:B------:R-:W1:Y:S07]  /*c440*/  LDSM.16.M88.4 R148, [R0+0xd900] ;  /* 0x00d900000094783b */ /* 0x000e6e0000000200 */
[----:B------:R-:W-:Y:S07]  /*c450*/  LDSM.16.M88.4 R136, [R184] ;  /* 0x00000000b888783b */ /* 0x000fee0000000200 */
[----:B-----5:R-:W5:Y:S01]  /*c460*/  LDSM.16.M88.4 R168, [R2+0xc100] ;  /* 0x00c1000002a8783b */ /* 0x020f620000000200 */
[C---:B--2---:R-:W-:Y:S06]  /*c470*/  HMMA.16816.F32 R4, R156.reuse, R160, R4 ;  /* 0x000000a09c04723c */ /* 0x044fec0000001804 */
[----:B------:R-:W2:Y:S02]  /*c480*/  LDSM.16.M88.4 R140, [R2+0xc900] ;  /* 0x00c90000028c783b */ /* 0x000ea40000000200 */
[C---:B------:R-:W-:Y:S05]  /*c490*/  HMMA.16816.F32 R8, R156.reuse, R162, R8 ;  /* 0x000000a29c08723c */ /* 0x040fea0000001808 */
[----:B------:R-:W2:Y:S03]  /*c4a0*/  LDSM.16.M88.4 R152, [R2+0xd100] ;  /* 0x00d100000298783b */ /* 0x000ea60000000200 */
[C---:B---3--:R-:W-:Y:S04]  /*c4b0*/  HMMA.16816.F32 R12, R156.reuse, R164, R12 ;  /* 0x000000a49c0c723c */ /* 0x048fe8000000180c */
[----:B------:R-:W3:Y:S04]  /*c4c0*/  LDSM.16.M88.4 R160, [R2+0xd900] ;  /* 0x00d9000002a0783b */ /* 0x000ee80000000200 */
[C---:B------:R-:W-:Y:S03]  /*c4d0*/  HMMA.16816.F32 R16, R156.reuse, R166, R16 ;  /* 0x000000a69c10723c */ /* 0x040fe60000001810 */
[----:B------:R-:W-:Y:S05]  /*c4e0*/  LDSM.16.M88.4 R164, [R188+UR4+0xe100] ;  /* 0x00e10004bca4783b */ /* 0x000fea0008000200 */
[C---:B-1----:R-:W-:Y:S02]  /*c4f0*/  HMMA.16816.F32 R20, R156.reuse, R144, R20 ;  /* 0x000000909c14723c */ /* 0x042fe40000001814 */
[----:B----4-:R-:W-:Y:S06]  /*c500*/  LDSM.16.M88.4 R172, [R192+0xf900] ;  /* 0x00f90000c0ac783b */ /* 0x010fec0000000200 */
[C---:B------:R-:W-:Y:S01]  /*c510*/  HMMA.16816.F32 R24, R156.reuse, R146, R24 ;  /* 0x000000929c18723c */ /* 0x040fe20000001818 */
[----:B------:R-:W1:Y:S07]  /*c520*/  LDSM.16.M88.4 R144, [R190+0x4000] ;  /* 0x00400000be90783b */ /* 0x000e6e0000000200 */
[C---:B------:R-:W-:Y:S01]  /*c530*/  HMMA.16816.F32 R28, R156.reuse, R148, R28 ;  /* 0x000000949c1c723c */ /* 0x040fe2000000181c */
[----:B------:R-:W-:Y:S07]  /*c540*/  LDSM.16.M88.4 R176, [R190+0x8000] ;  /* 0x00800000beb0783b */ /* 0x000fee0000000200 */
[----:B------:R-:W-:Y:S01]  /*c550*/  HMMA.16816.F32 R32, R156, R150, R32 ;  /* 0x000000969c20723c */ /* 0x000fe20000001820 */
[----:B------:R-:W4:Y:S07]  /*c560*/  LDSM.16.M88.4 R148, [R188+UR4+0xe900] ;  /* 0x00e90004bc94783b */ /* 0x000f2e0008000200 */
[C---:B-----5:R-:W-:Y:S01]  /*c570*/  HMMA.16816.F32 R4, R136.reuse, R168, R4 ;  /* 0x000000a88804723c */ /* 0x060fe20000001804 */
[----:B------:R-:W5:Y:S07]  /*c580*/  LDSM.16.M88.4 R156, [R188+UR4+0xf100] ;  /* 0x00f10004bc9c783b */ /* 0x000f6e0008000200 */
[C---:B------:R-:W-:Y:S01]  /*c590*/  HMMA.16816.F32 R8, R136.reuse, R170, R8 ;  /* 0x000000aa8808723c */ /* 0x040fe20000001808 */
[----:B------:R-:W1:Y:S07]  /*c5a0*/  LDSM.16.M88.4 R168, [R188+UR4+0xf900] ;  /* 0x00f90004bca8783b */ /* 0x000e6e0008000200 */
[C---:B--2---:R-:W-:Y:S01]  /*c5b0*/  HMMA.16816.F32 R12, R136.reuse, R140, R12 ;  /* 0x0000008c880c723c */ /* 0x044fe2000000180c */
[----:B------:R-:W-:Y:S07]  /*c5c0*/  LDSM.16.M88.4 R180, [R188+UR4+0x10100] ;  /* 0x01010004bcb4783b */ /* 0x000fee0008000200 */
[C---:B------:R-:W-:Y:S01]  /*c5d0*/  HMMA.16816.F32 R16, R136.reuse, R142, R16 ;  /* 0x0000008e8810723c */ /* 0x040fe20000001810 */
[----:B------:R-:W-:Y:S07]  /*c5e0*/  LDSM.16.M88.4 R140, [R192+0xe100] ;  /* 0x00e10000c08c783b */ /* 0x000fee0000000200 */
[C---:B------:R-:W-:Y:S01]  /*c5f0*/  HMMA.16816.F32 R20, R136.reuse, R152, R20 ;  /* 0x000000988814723c */ /* 0x040fe20000001814 */
[----:B------:R-:W0:Y:S07]  /*c600*/  LDGDEPBAR ;  /* 0x00000000000079af */ /* 0x000e2e0000000000 */
[C---:B------:R-:W-:Y:S01]  /*c610*/  HMMA.16816.F32 R24, R136.reuse, R154, R24 ;  /* 0x0000009a8818723c */ /* 0x040fe20000001818 */
[----:B------:R-:W-:Y:S07]  /*c620*/  LDSM.16.M88.4 R152, [R192+0xe900] ;  /* 0x00e90000c098783b */ /* 0x000fee0000000200 */
[C---:B---3--:R-:W-:Y:S08]  /*c630*/  HMMA.16816.F32 R28, R136.reuse, R160, R28 ;  /* 0x000000a0881c723c */ /* 0x048ff0000000181c */
[----:B------:R-:W-:Y:S01]  /*c640*/  HMMA.16816.F32 R32, R136, R162, R32 ;  /* 0x000000a28820723c */ /* 0x000fe20000001820 */
[----:B------:R-:W2:Y:S07]  /*c650*/  LDSM.16.M88.4 R136, [R186+0x4000] ;  /* 0x00400000ba88783b */ /* 0x000eae0000000200 */
[C---:B-1----:R-:W-:Y:S01]  /*c660*/  HMMA.16816.F32 R4, R144.reuse, R164, R4 ;  /* 0x000000a49004723c */ /* 0x042fe20000001804 */
[----:B------:R-:W1:Y:S07]  /*c670*/  LDSM.16.M88.4 R160, [R192+0xf100] ;  /* 0x00f10000c0a0783b */ /* 0x000e6e0000000200 */
[C---:B------:R-:W-:Y:S01]  /*c680*/  HMMA.16816.F32 R8, R144.reuse, R166, R8 ;  /* 0x000000a69008723c */ /* 0x040fe20000001808 */
[----:B------:R-:W-:Y:S07]  /*c690*/  LDSM.16.M88.4 R164, [R2+0xe100] ;  /* 0x00e1000002a4783b */ /* 0x000fee0000000200 */
[C---:B----4-:R-:W-:Y:S08]  /*c6a0*/  HMMA.16816.F32 R12, R144.reuse, R148, R12 ;  /* 0x00000094900c723c */ /* 0x050ff0000000180c */
[C---:B------:R-:W-:Y:S01]  /*c6b0*/  HMMA.16816.F32 R16, R144.reuse, R150, R16 ;  /* 0x000000969010723c */ /* 0x040fe20000001810 */
[----:B------:R-:W-:Y:S07]  /*c6c0*/  LDSM.16.M88.4 R148, [R185+0x4000] ;  /* 0x00400000b994783b */ /* 0x000fee0000000200 */
[C---:B-----5:R-:W-:Y:S08]  /*c6d0*/  HMMA.16816.F32 R20, R144.reuse, R156, R20 ;  /* 0x0000009c9014723c */ /* 0x060ff00000001814 */
[C---:B------:R-:W-:Y:S01]  /*c6e0*/  HMMA.16816.F32 R24, R144.reuse, R158, R24 ;  /* 0x0000009e9018723c */ /* 0x040fe20000001818 */
[----:B------:R-:W3:Y:S07]  /*c6f0*/  LDSM.16.M88.4 R156, [R0+0xe100] ;  /* 0x00e10000009c783b */ /* 0x000eee0000000200 */
[C---:B------:R-:W-:Y:S08]  /*c700*/  HMMA.16816.F32 R28, R144.reuse, R168, R28 ;  /* 0x000000a8901c723c */ /* 0x040ff0000000181c */
[----:B------:R-:W-:Y:S01]  /*c710*/  HMMA.16816.F32 R32, R144, R170, R32 ;  /* 0x000000aa9020723c */ /* 0x000fe20000001820 */
[----:B------:R-:W-:Y:S07]  /*c720*/  LDSM.16.M88.4 R144, [R0+0xf100] ;  /* 0x00f100000090783b */ /* 0x000fee0000000200 */
[C---:B--2---:R-:W-:Y:S08]  /*c730*/  HMMA.16816.F32 R4, R136.reuse, R140, R4 ;  /* 0x0000008c8804723c */ /* 0x044ff00000001804 */
[C---:B------:R-:W-:Y:S01]  /*c740*/  HMMA.16816.F32 R8, R136.reuse, R142, R8 ;  /* 0x0000008e8808723c */ /* 0x040fe20000001808 */
[----:B------:R-:W2:Y:S07]  /*c750*/  LDSM.16.M88.4 R140, [R0+0xe900] ;  /* 0x00e90000008c783b */ /* 0x000eae0000000200 */
[C---:B------:R-:W-:Y:S08]  /*c760*/  HMMA.16816.F32 R12, R136.reuse, R152, R12 ;  /* 0x00000098880c723c */ /* 0x040ff0000000180c */
[C---:B------:R-:W-:Y:S01]  /*c770*/  HMMA.16816.F32 R16, R136.reuse, R154, R16 ;  /* 0x0000009a8810723c */ /* 0x040fe20000001810 */
[----:B------:R-:W4:Y:S07]  /*c780*/  LDSM.16.M88.4 R152, [R0+0xf900] ;  /* 0x00f900000098783b */ /* 0x000f2e0000000200 */
[C---:B-1----:R-:W-:Y:S08]  /*c790*/  HMMA.16816.F32 R20, R136.reuse, R160, R20 ;  /* 0x000000a08814723c */ /* 0x042ff00000001814 */
[C---:B------:R-:W-:Y:S01]  /*c7a0*/  HMMA.16816.F32 R24, R136.reuse, R162, R24 ;  /* 0x000000a28818723c */ /* 0x040fe20000001818 */
[----:B------:R-:W1:Y:S07]  /*c7b0*/  LDSM.16.M88.4 R160, [R184+0x4000] ;  /* 0x00400000b8a0783b */ /* 0x000e6e0000000200 */
[C---:B------:R-:W-:Y:S08]  /*c7c0*/  HMMA.16816.F32 R28, R136.reuse, R172, R28 ;  /* 0x000000ac881c723c */ /* 0x040ff0000000181c */
[----:B------:R-:W-:Y:S07]  /*c7d0*/  HMMA.16816.F32 R32, R136, R174, R32 ;  /* 0x000000ae8820723c */ /* 0x000fee0000001820 */
[----:B------:R-:W-:Y:S01]  /*c7e0*/  IADD3 R136, R133, UR4, R188 ;  /* 0x0000000485887c10 */ /* 0x000fe2000fffe0bc */
[C---:B---3--:R-:W-:Y:S05]  /*c7f0*/  HMMA.16816.F32 R4, R148.reuse, R156, R4 ;  /* 0x0000009c9404723c */ /* 0x048fea0000001804 */
[----:B------:R-:W-:Y:S03]  /*c800*/  IADD3 R191, R189, R136, RZ ;  /* 0x00000088bdbf7210 */ /* 0x000fe60007ffe0ff */
[C---:B------:R-:W-:Y:S01]  /*c810*/  HMMA.16816.F32 R8, R148.reuse, R158, R8 ;  /* 0x0000009e9408723c */ /* 0x040fe20000001808 */
[----:B------:R-:W-:Y:S07]  /*c820*/  LDSM.16.M88.4 R156, [R192+0x10100] ;  /* 0x01010000c09c783b */ /* 0x000fee0000000200 */
[C---:B--2---:R-:W-:Y:S01]  /*c830*/  HMMA.16816.F32 R12, R148.reuse, R140, R12 ;  /* 0x0000008c940c723c */ /* 0x044fe2000000180c */
[----:B------:R-:W2:Y:S07]  /*c840*/  LDSM.16.M88.4 R136, [R191+0xe900] ;  /* 0x00e90000bf88783b */ /* 0x000eae0000000200 */
        /* <DEDUP_REMOVED lines=10> */
[C---:B-1----:R-:W-:Y:S01]  /*c8f0*/  HMMA.16816.F32 R4, R160.reuse, R164, R4 ;  /* 0x000000a4a004723c */ /* 0x042fe20000001804 */
[----:B------:R-:W1:Y:S07]  /*c900*/  LDSM.16.M88.4 R152, [R186+0x8000] ;  /* 0x00800000ba98783b */ /* 0x000e6e0000000200 */
[C---:B------:R-:W-:Y:S01]  /*c910*/  HMMA.16816.F32 R8, R160.reuse, R166, R8 ;  /* 0x000000a6a008723c */ /* 0x040fe20000001808 */
[----:B------:R-:W-:Y:S07]  /*c920*/  LDSM.16.M88.4 R164, [R192+0x11900] ;  /* 0x01190000c0a4783b */ /* 0x000fee0000000200 */
[C---:B--2---:R-:W-:Y:S08]  /*c930*/  HMMA.16816.F32 R12, R160.reuse, R136, R12 ;  /* 0x00000088a00c723c */ /* 0x044ff0000000180c */
[C---:B------:R-:W-:Y:S01]  /*c940*/  HMMA.16816.F32 R16, R160.reuse, R138, R16 ;  /* 0x0000008aa010723c */ /* 0x040fe20000001810 */
[----:B------:R-:W2:Y:S07]  /*c950*/  LDSM.16.M88.4 R136, [R192+0x10900] ;  /* 0x01090000c088783b */ /* 0x000eae0000000200 */
        /* <DEDUP_REMOVED lines=20> */
[C---:B-1----:R-:W-:Y:S08]  /*caa0*/  HMMA.16816.F32 R4, R152.reuse, R156, R4 ;  /* 0x0000009c9804723c */ /* 0x042ff00000001804 */
[C---:B------:R-:W-:Y:S08]  /*cab0*/  HMMA.16816.F32 R8, R152.reuse, R158, R8 ;  /* 0x0000009e9808723c */ /* 0x040ff00000001808 */
[C---:B--2---:R-:W-:Y:S08]  /*cac0*/  HMMA.16816.F32 R12, R152.reuse, R136, R12 ;  /* 0x00000088980c723c */ /* 0x044ff0000000180c */
        /* <DEDUP_REMOVED lines=37> */
[----:B------:R1:W1:Y:S10]  /*cd20*/  MUFU.TANH R170, R14 ;  /* 0x0000000e00aa7308 */ /* 0x0002740000002400 */
[----:B------:R1:W1:Y:S01]  /*cd30*/  MUFU.TANH R172, R15 ;  /* 0x0000000f00ac7308 */ /* 0x0002620000002400 */
[C---:B---3--:R-:W-:Y:S01]  /*cd40*/  HMMA.16816.F32 R20, R176.reuse, R4, R20 ;  /* 0x00000004b014723c */ /* 0x048fe20000001814 */
[----:B-----5:R-:W3:Y:S08]  /*cd50*/  LDSM.16.M88.4 R8, [R191+0x11900] ;  /* 0x01190000bf08783b */ /* 0x020ef00000000200 */
[----:B------:R-:W2:Y:S01]  /*cd60*/  MUFU.TANH R141, R141 ;  /* 0x0000008d008d7308 */ /* 0x000ea20000002400 */
[C---:B------:R-:W-:Y:S03]  /*cd70*/  HMMA.16816.F32 R24, R176.reuse, R6, R24 ;  /* 0x00000006b018723c */ /* 0x040fe60000001818 */
[----:B------:R-:W-:Y:S02]  /*cd80*/  FMUL.FTZ R5, R18, c[0x0][0x320] ;  /* 0x0000c80012057a20 */ /* 0x000fe40000410000 */
[----:B------:R-:W-:Y:S04]  /*cd90*/  FMUL.FTZ R4, R19, c[0x0][0x320] ;  /* 0x0000c80013047a20 */ /* 0x000fe80000410000 */
[----:B------:R-:W2:Y:S05]  /*cda0*/  MUFU.TANH R0, R0 ;  /* 0x0000000000007308 */ /* 0x000eaa0000002400 */
[----:B-1----:R-:W-:Y:S02]  /*cdb0*/  FMUL.FTZ R14, R21, c[0x0][0x320] ;  /* 0x0000c800150e7a20 */ /* 0x002fe40000410000 */
[----:B------:R-:W-:Y:S03]  /*cdc0*/  IMAD.MOV.U32 R21, RZ, RZ, R210 ;  /* 0x000000ffff157224 */ /* 0x000fe600078e00d2 */
[----:B------:R-:W1:Y:S01]  /*cdd0*/  MUFU.TANH R2, R2 ;  /* 0x0000000200027308 */ /* 0x000e620000002400 */
[----:B------:R-:W-:Y:S01]  /*cde0*/  @P2 MOV R21, R219 ;  /* 0x000000db00152202 */ /* 0x000fe20000000f00 */
[----:B------:R-:W-:Y:S02]  /*cdf0*/  FMUL.FTZ R175, R20, c[0x0][0x320] ;  /* 0x0000c80014af7a20 */ /* 0x000fe40000410000 */
[----:B------:R-:W-:Y:S02]  /*ce00*/  FMUL.FTZ R7, R22, c[0x0][0x320] ;  /* 0x0000c80016077a20 */ /* 0x000fe40000410000 */
[----:B------:R-:W-:Y:S02]  /*ce10*/  FMUL.FTZ R6, R23, c[0x0][0x320] ;  /* 0x0000c80017067a20 */ /* 0x000fe40000410000 */
[----:B------:R-:W-:Y:S02]  /*ce20*/  FMUL.FTZ R15, R24, c[0x0][0x320] ;  /* 0x0000c800180f7a20 */ /* 0x000fe40000410000 */
[----:B------:R-:W1:Y:S01]  /*ce30*/  MUFU.TANH R142, R142 ;  /* 0x0000008e008e7308 */ /* 0x000e620000002400 */
[----:B------:R-:W-:Y:S02]  /*ce40*/  FMUL.FTZ R25, R25, c[0x0][0x320] ;  /* 0x0000c80019197a20 */ /* 0x000fe40000410000 */
[----:B------:R-:W-:Y:S01]  /*ce50*/  FMUL.FTZ R26, R26, c[0x0][0x320] ;  /* 0x0000c8001a1a7a20 */ /* 0x000fe20000410000 */
[C---:B---3--:R-:W-:Y:S03]  /*ce60*/  HMMA.16816.F32 R28, R176.reuse, R8, R28 ;  /* 0x00000008b01c723c */ /* 0x048fe6000000181c */
[----:B------:R-:W-:Y:S03]  /*ce70*/  FMUL.FTZ R27, R27, c[0x0][0x320] ;  /* 0x0000c8001b1b7a20 */ /* 0x000fe60000410000 */
[----:B------:R-:W3:Y:S01]  /*ce80*/  MUFU.TANH R169, R169 ;  /* 0x000000a900a97308 */ /* 0x000ee20000002400 */
[----:B------:R-:W-:Y:S01]  /*ce90*/  IMAD.SHL.U32 R8, R220, 0x40, RZ ;  /* 0x00000040dc087824 */ /* 0x000fe200078e00ff */
[----:B------:R-:W-:Y:S01]  /*cea0*/  HMMA.16816.F32 R32, R176, R10, R32 ;  /* 0x0000000ab020723c */ /* 0x000fe20000001820 */
[----:B------:R-:W5:Y:S06]  /*ceb0*/  SHFL.IDX PT, R11, R21, RZ, 0x1c1f ;  /* 0x001c1fff150b7589 */ /* 0x000f6c00000e0000 */
[----:B------:R-:W-:Y:S01]  /*cec0*/  IADD3 R10, -R211, 0x1, -R8 ;  /* 0x00000001d30a7810 */ /* 0x000fe20007ffe908 */
[----:B------:R-:W1:Y:S04]  /*ced0*/  MUFU.TANH R167, R167 ;  /* 0x000000a700a77308 */ /* 0x000e680000002400 */
[----:B------:R-:W-:Y:S04]  /*cee0*/  IADD3 R10, -R203, R10, R194 ;  /* 0x0000000acb0a7210 */ /* 0x000fe80007ffe1c2 */
[----:B------:R-:W-:Y:S01]  /*cef0*/  FMUL.FTZ R153, R28, c[0x0][0x320] ;  /* 0x0000c8001c997a20 */ /* 0x000fe20000410000 */
[C---:B------:R-:W-:Y:S01]  /*cf00*/  IADD3 R16, R10.reuse, c[0x0][0x328], RZ ;  /* 0x0000ca000a107a10 */ /* 0x040fe20007ffe0ff */
[----:B------:R-:W1:Y:S01]  /*cf10*/  MUFU.TANH R12, R12 ;  /* 0x0000000c000c7308 */ /* 0x000e620000002400 */
[----:B------:R-:W-:Y:S01]  /*cf20*/  FMUL.FTZ R29, R29, c[0x0][0x320] ;  /* 0x0000c8001d1d7a20 */ /* 0x000fe20000410000 */
[----:B------:R-:W-:Y:S01]  /*cf30*/  IADD3 R10, R10, UR6, RZ ;  /* 0x000000060a0a7c10 */ /* 0x000fe2000fffe0ff */
[----:B------:R-:W-:Y:S02]  /*cf40*/  FMUL.FTZ R30, R30, c[0x0][0x320] ;  /* 0x0000c8001e1e7a20 */ /* 0x000fe40000410000 */
[----:B------:R-:W-:Y:S02]  /*cf50*/  FMUL.FTZ R31, R31, c[0x0][0x320] ;  /* 0x0000c8001f1f7a20 */ /* 0x000fe40000410000 */
[----:B------:R-:W-:Y:S01]  /*cf60*/  FMUL.FTZ R149, R32, c[0x0][0x320] ;  /* 0x0000c80020957a20 */ /* 0x000fe20000410000 */
[-C--:B-----5:R-:W-:Y:S01]  /*cf70*/  IADD3 R20, R16, R11.reuse, RZ ;  /* 0x0000000b10147210 */ /* 0x0a0fe20007ffe0ff */
[----:B------:R-:W-:Y:S01]  /*cf80*/  FMUL.FTZ R33, R33, c[0x0][0x320] ;  /* 0x0000c80021217a20 */ /* 0x000fe20000410000 */
[----:B------:R-:W1:Y:S01]  /*cf90*/  MUFU.TANH R13, R13 ;  /* 0x0000000d000d7308 */ /* 0x000e620000002400 */
[----:B------:R-:W-:Y:S01]  /*cfa0*/  FMUL.FTZ R34, R34, c[0x0][0x320] ;  /* 0x0000c80022227a20 */ /* 0x000fe20000410000 */
[----:B------:R-:W-:Y:S01]  /*cfb0*/  IADD3 R18, R10, R11, RZ ;  /* 0x0000000b0a127210 */ /* 0x000fe20007ffe0ff */
[----:B------:R-:W-:Y:S07]  /*cfc0*/  FMUL.FTZ R35, R35, c[0x0][0x320] ;  /* 0x0000c80023237a20 */ /* 0x000fee0000410000 */
        /* <DEDUP_REMOVED lines=32> */
.L_x_899:
[----:B------:R-:W-:Y:S04]  /*d1d0*/  MOV R9, c[0x0][0x32c] ;  /* 0x0000cb0000097a02 */ /* 0x000fe80000000f00 */
[----:B------:R-:W-:Y:S11]  /*d1e0*/  ISETP.NE.AND P0, PT, R9, 0x1, PT ;  /* 0x000000010900780c */ /* 0x000ff60003f05270 */
[----:B------:R-:W-:Y:S02]  /*d1f0*/  @!UPT UIADD3 URZ, URZ, URZ, URZ ;  /* 0x0000003f3f3ff290 */ /* 0x000fe4000fffe03f */
[----:B------:R-:W-:Y:S05]  /*d200*/  @P0 IMAD.HI.U32 R9, R11, c[0x0][0x330], RZ ;  /* 0x0000cc000b090a27 */ /* 0x000fea00078e00ff */
[----:B------:R-:W-:Y:S02]  /*d210*/  @P0 SHF.R.U32.HI R11, RZ, c[0x0][0x334], R9 ;  /* 0x0000cd00ff0b0a19 */ /* 0x000fe40000011609 */
.L_x_900:
[----:B------:R-:W-:Y:S05]  /*d220*/  BSYNC B0 ;  /* 0x0000000000007941 */ /* 0x000fea0003800000 */
.L_x_898:
[----:B------:R-:W-:Y:S04]  /*d230*/  IMAD R22, R11, c[0x0][0x32c], -R8 ;  /* 0x0000cb000b167a24 */ /* 0x000fe800078e0a08 */
[----:B------:R-:W-:Y:S05]  /*d240*/  IMAD.IADD R11, R22, 0x1, -R211 ;  /* 0x00000001160b7824 */ /* 0x000fea00078e0ad3 */
[----:B------:R-:W-:Y:S02]  /*d250*/  IADD3 R9, R11, c[0x0][0x32c], RZ ;  /* 0x0000cb000b097a10 */ /* 0x000fe40007ffe0ff */
[----:B------:R-:W-:Y:S02]  /*d260*/  IMNMX R18, R18, R11, !PT ;  /* 0x0000000b12127217 */ /* 0x000fe40007800200 */
[----:B------:R-:W-:Y:S02]  /*d270*/  IMNMX R20, R20, R9, PT ;  /* 0x0000000914147217 */ /* 0x000fe40003800200 */
.L_x_897:
[----:B--234-:R-:W-:Y:S04]  /*d280*/  ISETP.GT.AND P2, PT, R220, -0x1, PT ;  /* 0xffffffffdc00780c */ /* 0x01cfe80003f44270 */
[----:B------:R-:W-:Y:S04]  /*d290*/  ISETP.GT.AND P0, PT, R18, RZ, P2 ;  /* 0x000000ff1200720c */ /* 0x000fe80001704270 */
[----:B------:R-:W-:Y:S04]  /*d2a0*/  ISETP.LT.OR P0, PT, R20, 0x1, P0 ;  /* 0x000000011400780c */ /* 0x000fe80000701670 */
[----:B------:R-:W-:Y:S02]  /*d2b0*/  FSEL R19, R140, -INF , !P0 ;  /* 0xff8000008c137808 */ /* 0x000fe40004000000 */
[----:B------:R-:W-:Y:S04]  /*d2c0*/  ISETP.GT.AND P0, PT, R18, 0x1, P2 ;  /* 0x000000011200780c */ /* 0x000fe80001704270 */
[----:B------:R-:W-:Y:S04]  /*d2d0*/  ISETP.LT.OR P0, PT, R20, 0x2, P0 ;  /* 0x000000021400780c */ /* 0x000fe80000701670 */
[----:B------:R-:W-:Y:S02]  /*d2e0*/  FSEL R17, R141, -INF , !P0 ;  /* 0xff8000008d117808 */ /* 0x000fe40004000000 */
[----:B------:R-:W-:Y:S04]  /*d2f0*/  ISETP.GT.AND P0, PT, R18, 0x8, P2 ;  /* 0x000000081200780c */ /* 0x000fe80001704270 */
[----:B------:R-:W-:Y:S04]  /*d300*/  ISETP.LT.OR P0, PT, R20, 0x9, P0 ;  /* 0x000000091400780c */ /* 0x000fe80000701670 */
[----:B-1----:R-:W-:Y:S02]  /*d310*/  FSEL R11, R142, -INF , !P0 ;  /* 0xff8000008e0b7808 */ /* 0x002fe40004000000 */
[----:B------:R-:W-:Y:S04]  /*d320*/  ISETP.GT.AND P0, PT, R18, 0x9, P2 ;  /* 0x000000091200780c */ /* 0x000fe80001704270 */
[----:B------:R-:W-:Y:S04]  /*d330*/  ISETP.LT.OR P0, PT, R20, 0xa, P0 ;  /* 0x0000000a1400780c */ /* 0x000fe80000701670 */
[----:B------:R-:W-:Y:S02]  /*d340*/  FSEL R9, R143, -INF , !P0 ;  /* 0xff8000008f097808 */ /* 0x000fe40004000000 */
        /* <DEDUP_REMOVED lines=21> */
[----:B------:R-:W-:Y:S01]  /*d4a0*/  ISETP.GT.AND P0, PT, R18, 0x29, P2 ;  /* 0x000000291200780c */ /* 0x000fe20001704270 */
[----:B------:R-:W1:Y:S03]  /*d4b0*/  SHFL.IDX PT, R15, R21, 0x1, 0x1c1f ;  /* 0x003c1f00150f7f89 */ /* 0x000e6600000e0000 */
[----:B------:R-:W-:Y:S04]  /*d4c0*/  ISETP.LT.OR P0, PT, R20, 0x2a, P0 ;  /* 0x0000002a1400780c */ /* 0x000fe80000701670 */
[----:B------:R-:W-:Y:S02]  /*d4d0*/  FSEL R155, R155, -INF , !P0 ;  /* 0xff8000009b9b7808 */ /* 0x000fe40004000000 */
[----:B------:R-:W-:Y:S04]  /*d4e0*/  ISETP.GT.AND P0, PT, R18, 0x30, P2 ;  /* 0x000000301200780c */ /* 0x000fe80001704270 */
[----:B------:R-:W-:Y:S04]  /*d4f0*/  ISETP.LT.OR P0, PT, R20, 0x31, P0 ;  /* 0x000000311400780c */ /* 0x000fe80000701670 */
[----:B------:R-:W-:Y:S02]  /*d500*/  FSEL R153, R153, -INF , !P0 ;  /* 0xff80000099997808 */ /* 0x000fe40004000000 */
[----:B------:R-:W-:Y:S04]  /*d510*/  ISETP.GT.AND P0, PT, R18, 0x31, P2 ;  /* 0x000000311200780c */ /* 0x000fe80001704270 */
[----:B------:R-:W-:Y:S01]  /*d520*/  ISETP.LT.OR P0, PT, R20, 0x32, P0 ;  /* 0x000000321400780c */ /* 0x000fe20000701670 */
[--C-:B-1----:R-:W-:Y:S02]  /*d530*/  IMAD.IADD R16, R16, 0x1, R15.reuse ;  /* 0x0000000110107824 */ /* 0x102fe400078e020f */
[----:B------:R-:W-:Y:S01]  /*d540*/  IMAD.IADD R13, R10, 0x1, R15 ;  /* 0x000000010a0d7824 */ /* 0x000fe200078e020f */
[----:B------:R-:W-:Y:S02]  /*d550*/  FSEL R151, R151, -INF , !P0 ;  /* 0xff80000097977808 */ /* 0x000fe40004000000 */
[----:B------:R-:W-:Y:S04]  /*d560*/  ISETP.GT.AND P0, PT, R18, 0x38, P2 ;  /* 0x000000381200780c */ /* 0x000fe80001704270 */
[----:B------:R-:W-:Y:S04]  /*d570*/  ISETP.LT.OR P0, PT, R20, 0x39, P0 ;  /* 0x000000391400780c */ /* 0x000fe80000701670 */
        /* <DEDUP_REMOVED lines=18> */
.L_x_903:
[----:B------:R-:W-:Y:S04]  /*d6a0*/  MOV R10, c[0x0][0x32c] ;  /* 0x0000cb00000a7a02 */ /* 0x000fe80000000f00 */
[----:B------:R-:W-:Y:S11]  /*d6b0*/  ISETP.NE.AND P0, PT, R10, 0x1, PT ;  /* 0x000000010a00780c */ /* 0x000ff60003f05270 */
[----:B------:R-:W-:Y:S02]  /*d6c0*/  @!UPT UIADD3 URZ, URZ, URZ, URZ ;  /* 0x0000003f3f3ff290 */ /* 0x000fe4000fffe03f */
[----:B------:R-:W-:Y:S05]  /*d6d0*/  @P0 IMAD.HI.U32 R10, R15, c[0x0][0x330], RZ ;  /* 0x0000cc000f0a0a27 */ /* 0x000fea00078e00ff */
[----:B------:R-:W-:Y:S02]  /*d6e0*/  @P0 SHF.R.U32.HI R15, RZ, c[0x0][0x334], R10 ;  /* 0x0000cd00ff0f0a19 */ /* 0x000fe4000001160a */
.L_x_904:
[----:B------:R-:W-:Y:S05]  /*d6f0*/  BSYNC B0 ;  /* 0x0000000000007941 */ /* 0x000fea0003800000 */
.L_x_902:
[----:B------:R-:W-:Y:S04]  /*d700*/  IMAD R8, R15, c[0x0][0x32c], -R8 ;  /* 0x0000cb000f087a24 */ /* 0x000fe800078e0a08 */
[----:B------:R-:W-:Y:S05]  /*d710*/  IMAD.IADD R8, R8, 0x1, -R211 ;  /* 0x0000000108087824 */ /* 0x000fea00078e0ad3 */
[----:B------:R-:W-:Y:S02]  /*d720*/  IADD3 R15, R8, c[0x0][0x32c], RZ ;  /* 0x0000cb00080f7a10 */ /* 0x000fe40007ffe0ff */
[----:B------:R-:W-:Y:S02]  /*d730*/  IMNMX R13, R13, R8, !PT ;  /* 0x000000080d0d7217 */ /* 0x000fe40007800200 */
[----:B------:R-:W-:Y:S02]  /*d740*/  IMNMX R16, R16, R15, PT ;  /* 0x0000000f10107217 */ /* 0x000fe40003800200 */
.L_x_901:
[C---:B------:R-:W-:Y:S01]  /*d750*/  ISETP.GT.AND P0, PT, R13.reuse, RZ, P2 ;  /* 0x000000ff0d00720c */ /* 0x040fe20001704270 */
[----:B------:R-:W-:Y:S04]  /*d760*/  DEPBAR.LE SB0, 0x2 ;  /* 0x000080800000791a */ /* 0x000fe80000000000 */
[----:B------:R-:W-:Y:S01]  /*d770*/  BAR.SYNC.DEFER_BLOCKING 0x0 ;  /* 0x0000000000007b1d */ /* 0x000fe20000010000 */
[----:B------:R-:W-:Y:S01]  /*d780*/  ISETP.LT.OR P0, PT, R16, 0x1, P0 ;  /* 0x000000011000780c */ /* 0x000fe20000701670 */
[----:B------:R-:W-:Y:S01]  /*d790*/  UIADD3 UR7, UR5, 0x1, URZ ;  /* 0x0000000105077890 */ /* 0x000fe2000fffe03f */
[C---:B------:R-:W-:Y:S01]  /*d7a0*/  ISETP.GT.AND P1, PT, R13.reuse, 0x38, P2 ;  /* 0x000000380d00780c */ /* 0x040fe20001724270 */
        /* <DEDUP_REMOVED lines=16> */
[C---:B------:R-:W-:Y:S02]  /*d8b0*/  ISETP.LT.OR P0, PT, R16.reuse, 0xa, P0 ;  /* 0x0000000a1000780c */ /* 0x040fe40000701670 */
        /* <DEDUP_REMOVED lines=27> */
[----:B------:R-:W-:Y:S01]  /*da70*/  FMNMX.FTZ R7, R12, R3, !PT ;  /* 0x000000030c077209 */ /* 0x000fe20007810000 */
[----:B------:R-:W1:Y:S01]  /*da80*/  SHFL.BFLY PT, R5, R0, 0x2, 0x1f ;  /* 0x0c401f0000057f89 */ /* 0x000e6200000e0000 */
[C---:B------:R-:W-:Y:S02]  /*da90*/  ISETP.GT.AND P0, PT, R13.reuse, 0x21, P2 ;  /* 0x000000210d00780c */ /* 0x040fe40001704270 */
[----:B------:R-:W-:Y:S02]  /*daa0*/  FMNMX.FTZ R7, R10, R7, !PT ;  /* 0x000000070a077209 */ /* 0x000fe40007810000 */
[----:B------:R-:W-:Y:S02]  /*dab0*/  ISETP.LT.OR P0, PT, R16, 0x22, P0 ;  /* 0x000000221000780c */ /* 0x000fe40000701670 */
[----:B------:R-:W-:Y:S02]  /*dac0*/  FMNMX.FTZ R7, R136, R7, !PT ;  /* 0x0000000788077209 */ /* 0x000fe40007810000 */
[----:B------:R-:W-:Y:S02]  /*dad0*/  FSEL R176, R6, -INF , !P0 ;  /* 0xff80000006b07808 */ /* 0x000fe40004000000 */
[----:B------:R-:W-:Y:S02]  /*dae0*/  FMNMX.FTZ R7, R8, R7, !PT ;  /* 0x0000000708077209 */ /* 0x000fe40007810000 */
        /* <DEDUP_REMOVED lines=59> */
[----:B------:R-:W-:Y:S01]  /*dea0*/  MUFU.EX2 R158, R158 ;  /* 0x0000009e009e7308 */ /* 0x000fe20000000800 */
[----:B------:R-:W-:Y:S01]  /*deb0*/  FSEL R4, R0, RZ, P0 ;  /* 0x000000ff00047208 */ /* 0x000fe20000000000 */
[--C-:B------:R-:W-:Y:S01]  /*dec0*/  FFMA.FTZ R175, R175, c[0x0][0x2d0], -R152.reuse ;  /* 0x0000b400afaf7a23 */ /* 0x100fe20000010898 */
[----:B------:R-:W-:Y:S01]  /*ded0*/  FSEL R145, R145, RZ, P0 ;  /* 0x000000ff91917208 */ /* 0x000fe20000000000 */
[--C-:B------:R-:W-:Y:S02]  /*dee0*/  FFMA.FTZ R180, R179, c[0x0][0x2d0], -R152.reuse ;  /* 0x0000b400b3b47a23 */ /* 0x100fe40000010898 */
[----:B------:R-:W-:Y:S02]  /*def0*/  FADD.FTZ R4, -R4, R3 ;  /* 0x0000000304047221 */ /* 0x000fe40000010100 */
[--C-:B------:R-:W-:Y:S02]  /*df00*/  FFMA.FTZ R165, R12, c[0x0][0x2d0], -R145.reuse ;  /* 0x0000b4000ca57a23 */ /* 0x100fe40000010891 */
[----:B------:R-:W1:Y:S01]  /*df10*/  LDSM.16.MT88.4 R12, [R135+UR4+0x100] ;  /* 0x00010004870c783b */ /* 0x000e620008004200 */
[--C-:B------:R-:W-:Y:S01]  /*df20*/  FFMA.FTZ R164, R10, c[0x0][0x2d0], -R145.reuse ;  /* 0x0000b4000aa47a23 */ /* 0x100fe20000010891 */
[----:B------:R-:W3:Y:S01]  /*df30*/  MUFU.EX2 R159, R159 ;  /* 0x0000009f009f7308 */ /* 0x000ee20000000800 */
[--C-:B------:R-:W-:Y:S01]  /*df40*/  FFMA.FTZ R160, R136, c[0x0][0x2d0], -R145.reuse ;  /* 0x0000b40088a07a23 */ /* 0x100fe20000010891 */
[----:B--2---:R-:W-:Y:S01]  /*df50*/  F2FP.PACK_AB R136, R161, R162 ;  /* 0x000000a2a188723e */ /* 0x004fe200000000ff */
[--C-:B------:R-:W-:Y:S02]  /*df60*/  FFMA.FTZ R163, R8, c[0x0][0x2d0], -R145.reuse ;  /* 0x0000b40008a37a23 */ /* 0x100fe40000010891 */
[----:B------:R-:W-:Y:S01]  /*df70*/  FMUL.FTZ R3, R4, c[0x0][0x2d0] ;  /* 0x0000b40004037a20 */ /* 0x000fe20000410000 */
[----:B------:R-:W-:Y:S01]  /*df80*/  IADD3 R4, R135, UR4, RZ ;  /* 0x0000000487047c10 */ /* 0x000fe2000fffe0ff */
[--C-:B------:R-:W-:Y:S02]  /*df90*/  FFMA.FTZ R173, R140, c[0x0][0x2d0], -R145.reuse ;  /* 0x0000b4008cad7a23 */ /* 0x100fe40000010891 */
[--C-:B------:R-:W-:Y:S01]  /*dfa0*/  FFMA.FTZ R181, R154, c[0x0][0x2d0], -R145.reuse ;  /* 0x0000b4009ab57a23 */ /* 0x100fe20000010891 */
[----:B------:R-:W2:Y:S01]  /*dfb0*/  MUFU.EX2 R132, R132 ;  /* 0x0000008400847308 */ /* 0x000ea20000000800 */
[----:B------:R-:W-:Y:S01]  /*dfc0*/  IADD3 R156, R187, R4, RZ ;  /* 0x00000004bb9c7210 */ /* 0x000fe20007ffe0ff */
[--C-:B------:R-:W-:Y:S02]  /*dfd0*/  FFMA.FTZ R228, R150, c[0x0][0x2d0], -R145.reuse ;  /* 0x0000b40096e47a23 */ /* 0x100fe40000010891 */
[--C-:B------:R-:W-:Y:S02]  /*dfe0*/  FFMA.FTZ R229, R148, c[0x0][0x2d0], -R145.reuse ;  /* 0x0000b40094e57a23 */ /* 0x100fe40000010891 */
[----:B------:R-:W4:Y:S01]  /*dff0*/  LDSM.16.MT88.4 R20, [R156+0x100] ;  /* 0x000100009c14783b */ /* 0x000f220000004200 */
[--C-:B------:R-:W-:Y:S02]  /*e000*/  FFMA.FTZ R230, R146, c[0x0][0x2d0], -R145.reuse ;  /* 0x0000b40092e67a23 */ /* 0x100fe40000010891 */
[--C-:B------:R-:W-:Y:S01]  /*e010*/  FFMA.FTZ R170, R170, c[0x0][0x2d0], -R145.reuse ;  /* 0x0000b400aaaa7a23 */ /* 0x100fe20000010891 */
[----:B------:R-:W-:Y:S01]  /*e020*/  MUFU.EX2 R165, R165 ;  /* 0x000000a500a57308 */ /* 0x000fe20000000800 */
[--C-:B------:R-:W-:Y:S02]  /*e030*/  FFMA.FTZ R171, R172, c[0x0][0x2d0], -R145.reuse ;  /* 0x0000b400acab7a23 */ /* 0x100fe40000010891 */
[--C-:B------:R-:W-:Y:S01]  /*e040*/  FFMA.FTZ R172, R142, c[0x0][0x2d0], -R145.reuse ;  /* 0x0000b4008eac7a23 */ /* 0x100fe20000010891 */
[----:B---3--:R-:W-:Y:S01]  /*e050*/  F2FP.PACK_AB R138, R159, R158 ;  /* 0x0000009e9f8a723e */ /* 0x008fe200000000ff */
[----:B------:R-:W-:Y:S01]  /*e060*/  LDSM.16.MT88.4 R140, [R134+UR4+0x2900] ;  /* 0x00290004868c783b */ /* 0x000fe20008004200 */
[--C-:B------:R-:W-:Y:S02]  /*e070*/  FFMA.FTZ R177, R177, c[0x0][0x2d0], -R152.reuse ;  /* 0x0000b400b1b17a23 */ /* 0x100fe40000010898 */
[--C-:B------:R-:W-:Y:S02]  /*e080*/  FFMA.FTZ R178, R178, c[0x0][0x2d0], -R145.reuse ;  /* 0x0000b400b2b27a23 */ /* 0x100fe40000010891 */
[----:B------:R-:W3:Y:S01]  /*e090*/  MUFU.EX2 R164, R164 ;  /* 0x000000a400a47308 */ /* 0x000ee20000000800 */
[--C-:B------:R-:W-:Y:S02]  /*e0a0*/  FFMA.FTZ R179, R176, c[0x0][0x2d0], -R145.reuse ;  /* 0x0000b400b0b37a23 */ /* 0x100fe40000010891 */
[----:B------:R-:W-:Y:S01]  /*e0b0*/  LDSM.16.MT88.4 R148, [R135+UR4+0x3900] ;  /* 0x003900048794783b */ /* 0x000fe20008004200 */
        /* <DEDUP_REMOVED lines=12> */
[----:B---3--:R-:W-:Y:S01]  /*e180*/  F2FP.PACK_AB R137, R164, R165 ;  /* 0x000000a5a489723e */ /* 0x008fe200000000ff */
[C---:B------:R-:W-:Y:S02]  /*e190*/  FMUL.FTZ R36, R132.reuse, R36 ;  /* 0x0000002484247220 */ /* 0x040fe40000410000 */
[C---:B------:R-:W-:Y:S02]  /*e1a0*/  FMUL.FTZ R37, R132.reuse, R37 ;  /* 0x0000002584257220 */ /* 0x040fe40000410000 */
[--C-:B------:R-:W-:Y:S01]  /*e1b0*/  FFMA.FTZ R176, R153, c[0x0][0x2d0], -R152.reuse ;  /* 0x0000b40099b07a23 */ /* 0x100fe20000010898 */
[----:B------:R-:W3:Y:S01]  /*e1c0*/  MUFU.EX2 R3, R3 ;  /* 0x0000000300037308 */ /* 0x000ee20000000800 */
[----:B------:R-:W-:Y:S02]  /*e1d0*/  FFMA.FTZ R152, R147, c[0x0][0x2d0], -R152 ;  /* 0x0000b40093987a23 */ /* 0x000fe40000010898 */
[C---:B------:R-:W-:Y:S02]  /*e1e0*/  FMUL.FTZ R40, R132.reuse, R40 ;  /* 0x0000002884287220 */ /* 0x040fe40000410000 */
[C---:B------:R-:W-:Y:S02]  /*e1f0*/  FMUL.FTZ R41, R132.reuse, R41 ;  /* 0x0000002984297220 */ /* 0x040fe40000410000 */
[C---:B------:R-:W-:Y:S02]  /*e200*/  FMUL.FTZ R44, R132.reuse, R44 ;  /* 0x0000002c842c7220 */ /* 0x040fe40000410000 */
[C---:B------:R-:W-:Y:S01]  /*e210*/  FMUL.FTZ R45, R132.reuse, R45 ;  /* 0x0000002d842d7220 */ /* 0x040fe20000410000 */
[----:B------:R5:W-:Y:S01]  /*e220*/  MUFU.EX2 R192, R152 ;  /* 0x0000009800c07308 */ /* 0x000be20000000800 */
[C---:B------:R-:W-:Y:S02]  /*e230*/  FMUL.FTZ R48, R132.reuse, R48 ;  /* 0x0000003084307220 */ /* 0x040fe40000410000 */
[C---:B------:R-:W-:Y:S01]  /*e240*/  FMUL.FTZ R49, R132.reuse, R49 ;  /* 0x0000003184317220 */ /* 0x040fe20000410000 */
[----:B--2---:R-:W-:Y:S01]  /*e250*/  F2FP.PACK_AB R139, R163, R160 ;  /* 0x000000a0a38b723e */ /* 0x004fe200000000ff */
[C---:B------:R-:W-:Y:S02]  /*e260*/  FMUL.FTZ R52, R132.reuse, R52 ;  /* 0x0000003484347220 */ /* 0x040fe40000410000 */
[C---:B------:R-:W-:Y:S02]  /*e270*/  FMUL.FTZ R53, R132.reuse, R53 ;  /* 0x0000003584357220 */ /* 0x040fe40000410000 */
[C---:B------:R-:W-:Y:S01]  /*e280*/  FMUL.FTZ R56, R132.reuse, R56 ;  /* 0x0000003884387220 */ /* 0x040fe20000410000 */
[----:B------:R-:W-:Y:S01]  /*e290*/  MUFU.EX2 R166, R166 ;  /* 0x000000a600a67308 */ /* 0x000fe20000000800 */
[C---:B------:R-:W-:Y:S02]  /*e2a0*/  FMUL.FTZ R57, R132.reuse, R57 ;  /* 0x0000003984397220 */ /* 0x040fe40000410000 */
[C---:B------:R-:W-:Y:S02]  /*e2b0*/  FMUL.FTZ R60, R132.reuse, R60 ;  /* 0x0000003c843c7220 */ /* 0x040fe40000410000 */
[C---:B---3--:R-:W-:Y:S02]  /*e2c0*/  FMUL.FTZ R6, R3.reuse, R130 ;  /* 0x0000008203067220 */ /* 0x048fe40000410000 */
[C---:B------:R-:W-:Y:S02]  /*e2d0*/  FMUL.FTZ R7, R3.reuse, R131 ;  /* 0x0000008303077220 */ /* 0x040fe40000410000 */
[----:B------:R-:W-:Y:S01]  /*e2e0*/  LDSM.16.MT88.4 R128, [R156+0x2900] ;  /* 0x002900009c80783b */ /* 0x000fe20000004200 */
[C---:B------:R-:W-:Y:S01]  /*e2f0*/  FMUL.FTZ R10, R3.reuse, R126 ;  /* 0x0000007e030a7220 */ /* 0x040fe20000410000 */
[----:B------:R-:W2:Y:S01]  /*e300*/  MUFU.EX2 R167, R167 ;  /* 0x000000a700a77308 */ /* 0x000ea20000000800 */
[C---:B------:R-:W-:Y:S02]  /*e310*/  FMUL.FTZ R11, R3.reuse, R127 ;  /* 0x0000007f030b7220 */ /* 0x040fe40000410000 */
[C---:B-1----:R-:W-:Y:S03]  /*e320*/  HMMA.16816.F32 R4, R136.reuse, R12, R4 ;  /* 0x0000000c8804723c */ /* 0x042fe60000001804 */
[----:B------:R-:W-:Y:S02]  /*e330*/  LDSM.16.MT88.4 R124, [R135+UR4+0x2900] ;  /* 0x00290004877c783b */ /* 0x000fe40008004200 */
[C---:B------:R-:W-:Y:S02]  /*e340*/  FMUL.FTZ R18, R3.reuse, R118 ;  /* 0x0000007603127220 */ /* 0x040fe40000410000 */
[C---:B------:R-:W-:Y:S01]  /*e350*/  FMUL.FTZ R12, R132.reuse, R120 ;  /* 0x00000078840c7220 */ /* 0x040fe20000410000 */
[C---:B------:R-:W-:Y:S01]  /*e360*/  HMMA.16816.F32 R8, R136.reuse, R14, R8 ;  /* 0x0000000e8808723c */ /* 0x040fe20000001808 */
[----:B------:R-:W-:Y:S02]  /*e370*/  MUFU.EX2 R168, R168 ;  /* 0x000000a800a87308 */ /* 0x000fe40000000800 */
[----:B-----5:R-:W-:Y:S01]  /*e380*/  LDSM.16.MT88.4 R152, [R156+0x3900] ;  /* 0x003900009c98783b */ /* 0x020fe20000004200 */
        /* <DEDUP_REMOVED lines=9> */
[C---:B----4-:R-:W-:Y:S01]  /*e420*/  HMMA.16816.F32 R12, R136.reuse, R20, R12 ;  /* 0x00000014880c723c */ /* 0x050fe2000000180c */
[----:B------:R-:W1:Y:S02]  /*e430*/  LDSM.16.MT88.4 R120, [R157+0x100] ;  /* 0x000100009d78783b */ /* 0x000e640000004200 */
[C---:B------:R-:W-:Y:S01]  /*e440*/  FMUL.FTZ R35, R3.reuse, R103 ;  /* 0x0000006703237220 */ /* 0x040fe20000410000 */
[----:B------:R-:W-:Y:S01]  /*e450*/  MUFU.EX2 R170, R170 ;  /* 0x000000aa00aa7308 */ /* 0x000fe20000000800 */
[C---:B------:R-:W-:Y:S02]  /*e460*/  FMUL.FTZ R38, R3.reuse, R38 ;  /* 0x0000002603267220 */ /* 0x040fe40000410000 */
[C---:B------:R-:W-:Y:S01]  /*e470*/  FMUL.FTZ R20, R132.reuse, R112 ;  /* 0x0000007084147220 */ /* 0x040fe20000410000 */
[C---:B------:R-:W-:Y:S01]  /*e480*/  HMMA.16816.F32 R16, R136.reuse, R22, R16 ;  /* 0x000000168810723c */ /* 0x040fe20000001810 */
[----:B------:R-:W-:Y:S03]  /*e490*/  LDSM.16.MT88.4 R100, [R134+UR4+0x2100] ;  /* 0x002100048664783b */ /* 0x000fe60008004200 */
[C---:B------:R-:W-:Y:S02]  /*e4a0*/  FMUL.FTZ R21, R132.reuse, R113 ;  /* 0x0000007184157220 */ /* 0x040fe40000410000 */
[C---:B------:R-:W-:Y:S01]  /*e4b0*/  FMUL.FTZ R39, R3.reuse, R39 ;  /* 0x0000002703277220 */ /* 0x040fe20000410000 */
[----:B------:R-:W3:Y:S01]  /*e4c0*/  MUFU.EX2 R171, R171 ;  /* 0x000000ab00ab7308 */ /* 0x000ee20000000800 */
[C---:B------:R-:W-:Y:S01]  /*e4d0*/  FMUL.FTZ R22, R3.reuse, R114 ;  /* 0x0000007203167220 */ /* 0x040fe20000410000 */
[----:B------:R-:W-:Y:S03]  /*e4e0*/  LDSM.16.MT88.4 R108, [R157+0x2100] ;  /* 0x002100009d6c783b */ /* 0x000fe60000004200 */
[C---:B------:R-:W-:Y:S02]  /*e4f0*/  FMUL.FTZ R23, R3.reuse, R115 ;  /* 0x0000007303177220 */ /* 0x040fe40000410000 */
[C---:B------:R-:W-:Y:S02]  /*e500*/  FMUL.FTZ R42, R3.reuse, R42 ;  /* 0x0000002a032a7220 */ /* 0x040fe40000410000 */
[C---:B------:R-:W-:Y:S01]  /*e510*/  FMUL.FTZ R43, R3.reuse, R43 ;  /* 0x0000002b032b7220 */ /* 0x040fe20000410000 */
[----:B------:R-:W4:Y:S01]  /*e520*/  LDSM.16.MT88.4 R112, [R135+UR4+0x2100] ;  /* 0x002100048770783b */ /* 0x000f220008004200 */
[C---:B------:R-:W-:Y:S01]  /*e530*/  FMUL.FTZ R46, R3.reuse, R46 ;  /* 0x0000002e032e7220 */ /* 0x040fe20000410000 */
[C---:B------:R-:W-:Y:S01]  /*e540*/  HMMA.16816.F32 R20, R136.reuse, R28, R20 ;  /* 0x0000001c8814723c */ /* 0x040fe20000001814 */
[----:B------:R-:W-:Y:S02]  /*e550*/  MUFU.EX2 R172, R172 ;  /* 0x000000ac00ac7308 */ /* 0x000fe40000000800 */
[C---:B------:R-:W-:Y:S02]  /*e560*/  FMUL.FTZ R47, R3.reuse, R47 ;  /* 0x0000002f032f7220 */ /* 0x040fe40000410000 */
[C---:B------:R-:W-:Y:S02]  /*e570*/  FMUL.FTZ R50, R3.reuse, R50 ;  /* 0x0000003203327220 */ /* 0x040fe40000410000 */
[C---:B------:R-:W-:Y:S01]  /*e580*/  FMUL.FTZ R28, R132.reuse, R104 ;  /* 0x00000068841c7220 */ /* 0x040fe20000410000 */
[C---:B------:R-:W-:Y:S03]  /*e590*/  HMMA.16816.F32 R24, R136.reuse, R30, R24 ;  /* 0x0000001e8818723c */ /* 0x040fe60000001818 */
[----:B------:R-:W5:Y:S01]  /*e5a0*/  MUFU.EX2 R173, R173 ;  /* 0x000000ad00ad7308 */ /* 0x000f620000000800 */
        /* <DEDUP_REMOVED lines=10> */
[----:B------:R-:W1:Y:S01]  /*e650*/  MUFU.EX2 R180, R180 ;  /* 0x000000b400b47308 */ /* 0x000e620000000800 */
[C---:B------:R-:W-:Y:S02]  /*e660*/  FMUL.FTZ R59, R3.reuse, R59 ;  /* 0x0000003b033b7220 */ /* 0x040fe40000410000 */
[C---:B------:R-:W-:Y:S01]  /*e670*/  FMUL.FTZ R61, R132.reuse, R61 ;  /* 0x0000003d843d7220 */ /* 0x040fe20000410000 */
[C---:B------:R-:W-:Y:S01]  /*e680*/  HMMA.16816.F32 R32, R136.reuse, R122, R32 ;  /* 0x0000007a8820723c */ /* 0x040fe20000001820 */
[----:B------:R-:W-:Y:S03]  /*e690*/  LDSM.16.MT88.4 R120, [R134+UR4+0x900] ;  /* 0x000900048678783b */ /* 0x000fe60008004200 */
[C---:B------:R-:W-:Y:S02]  /*e6a0*/  FMUL.FTZ R62, R3.reuse, R62 ;  /* 0x0000003e033e7220 */ /* 0x040fe40000410000 */
[C---:B------:R-:W-:Y:S01]  /*e6b0*/  FMUL.FTZ R63, R3.reuse, R63 ;  /* 0x0000003f033f7220 */ /* 0x040fe20000410000 */
[----:B------:R-:W-:Y:S01]  /*e6c0*/  MUFU.EX2 R177, R177 ;  /* 0x000000b100b17308 */ /* 0x000fe20000000800 */
[C---:B----4-:R-:W-:Y:S04]  /*e6d0*/  HMMA.16816.F32 R36, R136.reuse, R112, R36 ;  /* 0x000000708824723c */ /* 0x050fe80000001824 */
[C---:B------:R-:W-:Y:S02]  /*e6e0*/  FMUL.FTZ R64, R132.reuse, R64 ;  /* 0x0000004084407220 */ /* 0x040fe40000410000 */
[C---:B------:R-:W-:Y:S02]  /*e6f0*/  FMUL.FTZ R65, R132.reuse, R65 ;  /* 0x0000004184417220 */ /* 0x040fe40000410000 */
[C---:B------:R-:W-:Y:S01]  /*e700*/  HMMA.16816.F32 R40, R136.reuse, R114, R40 ;  /* 0x000000728828723c */ /* 0x040fe20000001828 */
[----:B------:R-:W-:Y:S01]  /*e710*/  LDSM.16.MT88.4 R112, [R135+UR4+0x900] ;  /* 0x000900048770783b */ /* 0x000fe20008004200 */
[----:B------:R-:W4:Y:S02]  /*e720*/  MUFU.EX2 R182, R182 ;  /* 0x000000b600b67308 */ /* 0x000f240000000800 */
[C---:B------:R-:W-:Y:S02]  /*e730*/  FMUL.FTZ R66, R3.reuse, R66 ;  /* 0x0000004203427220 */ /* 0x040fe40000410000 */
[C---:B------:R-:W-:Y:S02]  /*e740*/  FMUL.FTZ R67, R3.reuse, R67 ;  /* 0x0000004303437220 */ /* 0x040fe40000410000 */
[C---:B------:R-:W-:Y:S01]  /*e750*/  FMUL.FTZ R68, R132.reuse, R68 ;  /* 0x0000004484447220 */ /* 0x040fe20000410000 */
[C---:B--2---:R-:W-:Y:S03]  /*e760*/  HMMA.16816.F32 R44, R136.reuse, R104, R44 ;  /* 0x00000068882c723c */ /* 0x044fe6000000182c */
[----:B------:R-:W-:Y:S01]  /*e770*/  MUFU.EX2 R178, R178 ;  /* 0x000000b200b27308 */ /* 0x000fe20000000800 */
[C---:B------:R-:W-:Y:S02]  /*e780*/  FMUL.FTZ R69, R132.reuse, R69 ;  /* 0x0000004584457220 */ /* 0x040fe40000410000 */
[C---:B------:R-:W-:Y:S02]  /*e790*/  FMUL.FTZ R70, R3.reuse, R70 ;  /* 0x0000004603467220 */ /* 0x040fe40000410000 */
[C---:B------:R-:W-:Y:S01]  /*e7a0*/  FMUL.FTZ R71, R3.reuse, R71 ;  /* 0x0000004703477220 */ /* 0x040fe20000410000 */
[C---:B------:R-:W-:Y:S01]  /*e7b0*/  HMMA.16816.F32 R48, R136.reuse, R106, R48 ;  /* 0x0000006a8830723c */ /* 0x040fe20000001830 */
[----:B------:R-:W2:Y:S03]  /*e7c0*/  LDSM.16.MT88.4 R104, [R135+UR4+0x4100] ;  /* 0x004100048768783b */ /* 0x000ea60008004200 */
[----:B------:R-:W1:Y:S01]  /*e7d0*/  MUFU.EX2 R179, R179 ;  /* 0x000000b300b37308 */ /* 0x000e620000000800 */
[C---:B------:R-:W-:Y:S02]  /*e7e0*/  FMUL.FTZ R72, R132.reuse, R72 ;  /* 0x0000004884487220 */ /* 0x040fe40000410000 */
[C---:B------:R-:W-:Y:S01]  /*e7f0*/  FMUL.FTZ R73, R132.reuse, R73 ;  /* 0x0000004984497220 */ /* 0x040fe20000410000 */
[C---:B------:R-:W-:Y:S04]  /*e800*/  HMMA.16816.F32 R52, R136.reuse, R100, R52 ;  /* 0x000000648834723c */ /* 0x040fe80000001834 */
[C---:B------:R-:W-:Y:S02]  /*e810*/  FMUL.FTZ R74, R3.reuse, R74 ;  /* 0x0000004a034a7220 */ /* 0x040fe40000410000 */
[----:B------:R-:W-:Y:S01]  /*e820*/  MUFU.EX2 R181, R181 ;  /* 0x000000b500b57308 */ /* 0x000fe20000000800 */
        /* <DEDUP_REMOVED lines=18> */
[C---:B------:R-:W-:Y:S02]  /*e950*/  FMUL.FTZ R84, R132.reuse, R84 ;  /* 0x0000005484547220 */ /* 0x040fe40000410000 */
[C---:B------:R-:W-:Y:S01]  /*e960*/  FMUL.FTZ R85, R132.reuse, R85 ;  /* 0x0000005584557220 */ /* 0x040fe20000410000 */
[C---:B------:R-:W-:Y:S01]  /*e970*/  HMMA.16816.F32 R72, R136.reuse, R106, R72 ;  /* 0x0000006a8848723c */ /* 0x040fe20000001848 */
[----:B------:R-:W2:Y:S03]  /*e980*/  LDSM.16.MT88.4 R104, [R157+0x4100] ;  /* 0x004100009d68783b */ /* 0x000ea60000004200 */
[C---:B------:R-:W-:Y:S02]  /*e990*/  FMUL.FTZ R86, R3.reuse, R86 ;  /* 0x0000005603567220 */ /* 0x040fe40000410000 */
[----:B------:R-:W-:Y:S01]  /*e9a0*/  FMUL.FTZ R87, R3, R87 ;  /* 0x0000005703577220 */ /* 0x000fe20000410000 */
[----:B------:R-:W-:Y:S01]  /*e9b0*/  MUFU.EX2 R228, R228 ;  /* 0x000000e400e47308 */ /* 0x000fe20000000800 */
[C---:B-1----:R-:W-:Y:S04]  /*e9c0*/  HMMA.16816.F32 R76, R136.reuse, R100, R76 ;  /* 0x00000064884c723c */ /* 0x042fe8000000184c */
[C---:B------:R-:W-:Y:S02]  /*e9d0*/  FMUL.FTZ R88, R132.reuse, R88 ;  /* 0x0000005884587220 */ /* 0x040fe40000410000 */
[C---:B------:R-:W-:Y:S01]  /*e9e0*/  FMUL.FTZ R89, R132.reuse, R89 ;  /* 0x0000005984597220 */ /* 0x040fe20000410000 */
[----:B------:R-:W-:Y:S01]  /*e9f0*/  F2FP.PACK_AB R100, R167, R166 ;  /* 0x000000a6a764723e */ /* 0x000fe200000000ff */
[C---:B------:R-:W-:Y:S01]  /*ea00*/  HMMA.16816.F32 R80, R136.reuse, R102, R80 ;  /* 0x000000668850723c */ /* 0x040fe20000001850 */
[----:B------:R-:W-:Y:S03]  /*ea10*/  MUFU.EX2 R229, R229 ;  /* 0x000000e500e57308 */ /* 0x000fe60000000800 */
[----:B------:R-:W-:Y:S01]  /*ea20*/  FMUL.FTZ R90, R3, R90 ;  /* 0x0000005a035a7220 */ /* 0x000fe20000410000 */
[----:B---3--:R-:W-:Y:S01]  /*ea30*/  F2FP.PACK_AB R101, R171, R170 ;  /* 0x000000aaab65723e */ /* 0x008fe200000000ff */
[----:B------:R-:W-:Y:S01]  /*ea40*/  FMUL.FTZ R91, R3, R91 ;  /* 0x0000005b035b7220 */ /* 0x000fe20000410000 */
[----:B------:R-:W-:Y:S01]  /*ea50*/  F2FP.PACK_AB R102, R169, R168 ;  /* 0x000000a8a966723e */ /* 0x000fe200000000ff */
[C---:B----4-:R-:W-:Y:S03]  /*ea60*/  HMMA.16816.F32 R84, R136.reuse, R108, R84 ;  /* 0x0000006c8854723c */ /* 0x050fe60000001854 */
[----:B------:R-:W-:Y:S01]  /*ea70*/  MUFU.EX2 R230, R230 ;  /* 0x000000e600e67308 */ /* 0x000fe20000000800 */
[C---:B------:R-:W-:Y:S01]  /*ea80*/  FMUL.FTZ R92, R132.reuse, R92 ;  /* 0x0000005c845c7220 */ /* 0x040fe20000410000 */
[----:B-----5:R-:W-:Y:S01]  /*ea90*/  F2FP.PACK_AB R103, R173, R172 ;  /* 0x000000acad67723e */ /* 0x020fe200000000ff */
[C---:B------:R-:W-:Y:S02]  /*eaa0*/  FMUL.FTZ R93, R132.reuse, R93 ;  /* 0x0000005d845d7220 */ /* 0x040fe40000410000 */
[C---:B------:R-:W-:Y:S01]  /*eab0*/  HMMA.16816.F32 R88, R136.reuse, R110, R88 ;  /* 0x0000006e8858723c */ /* 0x040fe20000001858 */
[----:B------:R-:W1:Y:S03]  /*eac0*/  LDSM.16.MT88.4 R108, [R157+0x900] ;  /* 0x000900009d6c783b */ /* 0x000e660000004200 */
[C---:B------:R-:W-:Y:S02]  /*ead0*/  FMUL.FTZ R94, R3.reuse, R94 ;  /* 0x0000005e035e7220 */ /* 0x040fe40000410000 */
[C---:B------:R-:W-:Y:S02]  /*eae0*/  FMUL.FTZ R95, R3.reuse, R95 ;  /* 0x0000005f035f7220 */ /* 0x040fe40000410000 */
[C---:B------:R-:W-:Y:S04]  /*eaf0*/  FMUL.FTZ R96, R132.reuse, R96 ;  /* 0x0000006084607220 */ /* 0x040fe80000410000 */
[----:B------:R-:W-:Y:S01]  /*eb00*/  FMUL.FTZ R97, R132, R97 ;  /* 0x0000006184617220 */ /* 0x000fe20000410000 */
[C---:B--2---:R-:W-:Y:S03]  /*eb10*/  HMMA.16816.F32 R92, R136.reuse, R104, R92 ;  /* 0x00000068885c723c */ /* 0x044fe6000000185c */
[C---:B------:R-:W-:Y:S02]  /*eb20*/  FMUL.FTZ R98, R3.reuse, R98 ;  /* 0x0000006203627220 */ /* 0x040fe40000410000 */
[C---:B------:R-:W-:Y:S02]  /*eb30*/  FMUL.FTZ R99, R3.reuse, R99 ;  /* 0x0000006303637220 */ /* 0x040fe40000410000 */
[--C-:B------:R-:W-:Y:S02]  /*eb40*/  FFMA.FTZ R174, R174, c[0x0][0x2d0], -R145.reuse ;  /* 0x0000b400aeae7a23 */ /* 0x100fe40000010891 */
[----:B------:R-:W-:Y:S03]  /*eb50*/  FFMA.FTZ R145, R144, c[0x0][0x2d0], -R145 ;  /* 0x0000b40090917a23 */ /* 0x000fe60000010891 */
[----:B------:R-:W-:Y:S01]  /*eb60*/  HMMA.16816.F32 R96, R136, R106, R96 ;  /* 0x0000006a8860723c */ /* 0x000fe20000001860 */
[----:B------:R-:W2:Y:S01]  /*eb70*/  LDSM.16.MT88.4 R104, [R157+0x2900] ;  /* 0x002900009d68783b */ /* 0x000ea20000004200 */
[----:B------:R3:W-:Y:S01]  /*eb80*/  MUFU.EX2 R231, R145 ;  /* 0x0000009100e77308 */ /* 0x0007e20000000800 */
[----:B------:R-:W-:Y:S02]  /*eb90*/  FFMA.FTZ R165, R3, R216, R165 ;  /* 0x000000d803a57223 */ /* 0x000fe400000100a5 */
[----:B------:R-:W-:Y:S01]  /*eba0*/  FFMA.FTZ R162, R132, R217, R162 ;  /* 0x000000d984a27223 */ /* 0x000fe200000100a2 */
[----:B------:R-:W-:Y:S01]  /*ebb0*/  MOV R132, R2 ;  /* 0x0000000200847202 */ /* 0x000fe20000000f00 */
[----:B------:R-:W-:Y:S01]  /*ebc0*/  FADD.FTZ R165, R164, R165 ;  /* 0x000000a5a4a57221 */ /* 0x000fe20000010000 */
[C---:B------:R-:W-:Y:S01]  /*ebd0*/  HMMA.16816.F32 R4, R100.reuse, R112, R4 ;  /* 0x000000706404723c */ /* 0x040fe20000001804 */
[----:B------:R-:W-:Y:S03]  /*ebe0*/  LDSM.16.MT88.4 R136, [R134+UR4+0x3100] ;  /* 0x003100048688783b */ /* 0x000fe60008004200 */
[----:B------:R-:W4:Y:S01]  /*ebf0*/  MUFU.EX2 R174, R174 ;  /* 0x000000ae00ae7308 */ /* 0x000f220000000800 */
[----:B------:R-:W-:Y:S02]  /*ec00*/  FADD.FTZ R161, R161, R162 ;  /* 0x000000a2a1a17221 */ /* 0x000fe40000010000 */
[----:B------:R-:W-:Y:S01]  /*ec10*/  FADD.FTZ R160, R160, R165 ;  /* 0x000000a5a0a07221 */ /* 0x000fe20000010000 */
[C---:B------:R-:W-:Y:S01]  /*ec20*/  HMMA.16816.F32 R8, R100.reuse, R114, R8 ;  /* 0x000000726408723c */ /* 0x040fe20000001808 */
[----:B------:R-:W-:Y:S03]  /*ec30*/  LDSM.16.MT88.4 R112, [R156+0x4900] ;  /* 0x004900009c70783b */ /* 0x000fe60000004200 */
[----:B------:R-:W-:Y:S02]  /*ec40*/  FADD.FTZ R158, R158, R161 ;  /* 0x000000a19e9e7221 */ /* 0x000fe40000010000 */
[----:B------:R-:W-:Y:S02]  /*ec50*/  FADD.FTZ R163, R163, R160 ;  /* 0x000000a0a3a37221 */ /* 0x000fe40000010000 */
[C---:B------:R-:W-:Y:S01]  /*ec60*/  HMMA.16816.F32 R12, R100.reuse, R116, R12 ;  /* 0x00000074640c723c */ /* 0x040fe2000000180c */
[----:B---3--:R-:W-:Y:S03]  /*ec70*/  LDSM.16.MT88.4 R144, [R157+0x1900] ;  /* 0x001900009d90783b */ /* 0x008fe60000004200 */
[----:B------:R-:W-:Y:S02]  /*ec80*/  FADD.FTZ R159, R159, R158 ;  /* 0x0000009e9f9f7221 */ /* 0x000fe40000010000 */
[----:B------:R-:W-:Y:S02]  /*ec90*/  FADD.FTZ R170, R170, R163 ;  /* 0x000000a3aaaa7221 */ /* 0x000fe40000010000 */
[C---:B------:R-:W-:Y:S01]  /*eca0*/  HMMA.16816.F32 R16, R100.reuse, R118, R16 ;  /* 0x000000766410723c */ /* 0x040fe20000001810 */
[----:B------:R-:W-:Y:S03]  /*ecb0*/  LDSM.16.MT88.4 R116, [R134+UR4+0x4900] ;  /* 0x004900048674783b */ /* 0x000fe60008004200 */
[----:B------:R-:W-:Y:S02]  /*ecc0*/  FADD.FTZ R166, R166, R159 ;  /* 0x0000009fa6a67221 */ /* 0x000fe40000010000 */
[----:B------:R-:W-:Y:S02]  /*ecd0*/  FADD.FTZ R171, R171, R170 ;  /* 0x000000aaabab7221 */ /* 0x000fe40000010000 */
[C---:B------:R-:W-:Y:S04]  /*ece0*/  HMMA.16816.F32 R20, R100.reuse, R120, R20 ;  /* 0x000000786414723c */ /* 0x040fe80000001814 */
[----:B------:R-:W-:Y:S02]  /*ecf0*/  FADD.FTZ R167, R167, R166 ;  /* 0x000000a6a7a77221 */ /* 0x000fe40000010000 */
[----:B------:R-:W-:Y:S02]  /*ed00*/  FADD.FTZ R172, R172, R171 ;  /* 0x000000abacac7221 */ /* 0x000fe40000010000 */
[C---:B------:R-:W-:Y:S01]  /*ed10*/  HMMA.16816.F32 R24, R100.reuse, R122, R24 ;  /* 0x0000007a6418723c */ /* 0x040fe20000001818 */
[----:B------:R-:W-:Y:S03]  /*ed20*/  LDSM.16.MT88.4 R120, [R134+UR4+0x1100] ;  /* 0x001100048678783b */ /* 0x000fe60008004200 */
[----:B------:R-:W-:Y:S02]  /*ed30*/  FADD.FTZ R168, R168, R167 ;  /* 0x000000a7a8a87221 */ /* 0x000fe40000010000 */
[----:B------:R-:W-:Y:S02]  /*ed40*/  FADD.FTZ R173, R173, R172 ;  /* 0x000000acadad7221 */ /* 0x000fe40000010000 */
[C---:B-1----:R-:W-:Y:S04]  /*ed50*/  HMMA.16816.F32 R28, R100.reuse, R108, R28 ;  /* 0x0000006c641c723c */ /* 0x042fe8000000181c */
[----:B------:R-:W-:Y:S04]  /*ed60*/  FADD.FTZ R168, R169, R168 ;  /* 0x000000a8a9a87221 */ /* 0x000fe80000010000 */
[C---:B------:R-:W-:Y:S01]  /*ed70*/  HMMA.16816.F32 R32, R100.reuse, R110, R32 ;  /* 0x0000006e6420723c */ /* 0x040fe20000001820 */
[----:B------:R-:W1:Y:S07]  /*ed80*/  LDSM.16.MT88.4 R108, [R135+UR4+0x4900] ;  /* 0x00490004876c783b */ /* 0x000e6e0008004200 */
[C---:B------:R-:W-:Y:S08]  /*ed90*/  HMMA.16816.F32 R36, R100.reuse, R124, R36 ;  /* 0x0000007c6424723c */ /* 0x040ff00000001824 */
        /* <DEDUP_REMOVED lines=8> */
[C---:B--2---:R-:W-:Y:S08]  /*ee20*/  HMMA.16816.F32 R60, R100.reuse, R104, R60 ;  /* 0x00000068643c723c */ /* 0x044ff0000000183c */
[C---:B------:R-:W-:Y:S01]  /*ee30*/  HMMA.16816.F32 R64, R100.reuse, R106, R64 ;  /* 0x0000006a6440723c */ /* 0x040fe20000001840 */
[----:B------:R-:W2:Y:S07]  /*ee40*/  LDSM.16.MT88.4 R104, [R157+0x4900] ;  /* 0x004900009d68783b */ /* 0x000eae0000004200 */
        /* <DEDUP_REMOVED lines=8> */
[----:B------:R-:W5:Y:S07]  /*eed0*/  LDSM.16.MT88.4 R116, [R157+0x1100] ;  /* 0x001100009d74783b */ /* 0x000f6e0000004200 */
        /* <DEDUP_REMOVED lines=8> */
[----:B----4-:R-:W-:Y:S01]  /*ef60*/  F2FP.PACK_AB R103, R181, R174 ;  /* 0x000000aeb567723e */ /* 0x010fe200000000ff */
        /* <DEDUP_REMOVED lines=8> */
[----:B------:R-:W1:Y:S07]  /*eff0*/  LDSM.16.MT88.4 R108, [R135+UR4+0x5100] ;  /* 0x00510004876c783b */ /* 0x000e6e0008004200 */
[C---:B---3--:R-:W-:Y:S08]  /*f000*/  HMMA.16816.F32 R12, R100.reuse, R112, R12 ;  /* 0x00000070640c723c */ /* 0x048ff0000000180c */
[C---:B------:R-:W-:Y:S01]  /*f010*/  HMMA.16816.F32 R16, R100.reuse, R114, R16 ;  /* 0x000000726410723c */ /* 0x040fe20000001810 */
[----:B------:R-:W3:Y:S07]  /*f020*/  LDSM.16.MT88.4 R112, [R156+0x5100] ;  /* 0x005100009c70783b */ /* 0x000eee0000004200 */
[C---:B------:R-:W-:Y:S08]  /*f030*/  HMMA.16816.F32 R20, R100.reuse, R120, R20 ;  /* 0x000000786414723c */ /* 0x040ff00000001814 */
[C---:B------:R-:W-:Y:S08]  /*f040*/  HMMA.16816.F32 R24, R100.reuse, R122, R24 ;  /* 0x0000007a6418723c */ /* 0x040ff00000001818 */
[C---:B-----5:R-:W-:Y:S08]  /*f050*/  HMMA.16816.F32 R28, R100.reuse, R116, R28 ;  /* 0x00000074641c723c */ /* 0x060ff0000000181c */
        /* <DEDUP_REMOVED lines=14> */
[----:B------:R-:W-:Y:S01]  /*f140*/  F2FP.PACK_AB R139, R231, R230 ;  /* 0x000000e6e78b723e */ /* 0x000fe200000000ff */
        /* <DEDUP_REMOVED lines=19> */
[----:B------:R-:W2:Y:S07]  /*f280*/  LDSM.16.MT88.4 R4, [R134+UR4+0x3900] ;  /* 0x003900048604783b */ /* 0x000eae0008004200 */
[C---:B------:R-:W-:Y:S01]  /*f290*/  HMMA.16816.F32 R124, R136.reuse, R126, R8 ;  /* 0x0000007e887c723c */ /* 0x040fe20000001808 */
[----:B------:R-:W3:Y:S07]  /*f2a0*/  LDSM.16.MT88.4 R8, [R157+0x3900] ;  /* 0x003900009d08783b */ /* 0x000eee0000004200 */
[C---:B-1----:R-:W-:Y:S07]  /*f2b0*/  HMMA.16816.F32 R120, R136.reuse, R108, R12 ;  /* 0x0000006c8878723c */ /* 0x042fee000000180c */
[----:B------:R-:W-:Y:S01]  /*f2c0*/  IADD3 R12, R220, -0x2, RZ ;  /* 0xfffffffedc0c7810 */ /* 0x000fe20007ffe0ff */
[C---:B------:R-:W-:Y:S03]  /*f2d0*/  HMMA.16816.F32 R116, R136.reuse, R110, R16 ;  /* 0x0000006e8874723c */ /* 0x040fe60000001810 */
[C---:B------:R-:W-:Y:S05]  /*f2e0*/  ISETP.GE.AND P0, PT, R12.reuse, R193, PT ;  /* 0x000000c10c00720c */ /* 0x040fea0003f06270 */
[C---:B------:R-:W-:Y:S08]  /*f2f0*/  HMMA.16816.F32 R112, R136.reuse, R140, R20 ;  /* 0x0000008c8870723c */ /* 0x040ff00000001814 */
[C---:B------:R-:W-:Y:S04]  /*f300*/  HMMA.16816.F32 R108, R136.reuse, R142, R24 ;  /* 0x0000008e886c723c */ /* 0x040fe80000001818 */
[----:B------:R-:W-:Y:S03]  /*f310*/  @P0 SHF.R.S32.HI R16, RZ, 0x1f, R12 ;  /* 0x0000001fff100819 */ /* 0x000fe6000001140c */
[----:B------:R-:W-:Y:S01]  /*f320*/  @P0 IMAD.WIDE.U32 R24, R12, c[0x0][0x1e0], RZ ;  /* 0x000078000c180a25 */ /* 0x000fe200078e00ff */
[C---:B------:R-:W-:Y:S04]  /*f330*/  HMMA.16816.F32 R104, R136.reuse, R144, R28 ;  /* 0x000000908868723c */ /* 0x040fe8000000181c */
[----:B------:R-:W-:Y:S04]  /*f340*/  @P0 IMAD R16, R16, c[0x0][0x1e0], RZ ;  /* 0x0000780010100a24 */ /* 0x000fe800078e02ff */
[C---:B------:R-:W-:Y:S04]  /*f350*/  HMMA.16816.F32 R100, R136.reuse, R146, R32 ;  /* 0x000000928864723c */ /* 0x040fe80000001820 */
[----:B------:R-:W-:Y:S02]  /*f360*/  @P0 IMAD R16, R12, c[0x0][0x1e4], R16 ;  /* 0x000079000c100a24 */ /* 0x000fe400078e0210 */
[----:B------:R-:W1:Y:S02]  /*f370*/  LDSM.16.MT88.4 R12, [R135+UR4+0x5900] ;  /* 0x00590004870c783b */ /* 0x000e640008004200 */
[C---:B------:R-:W-:Y:S04]  /*f380*/  HMMA.16816.F32 R36, R136.reuse, R148, R36 ;  /* 0x000000948824723c */ /* 0x040fe80000001824 */
[----:B------:R-:W-:Y:S02]  /*f390*/  @P0 IADD3 R17, R25, R16, RZ ;  /* 0x0000001019110210 */ /* 0x000fe40007ffe0ff */
[C---:B------:R-:W-:Y:S02]  /*f3a0*/  @P0 SHF.L.U32 R25, R24.reuse, 0x6, RZ ;  /* 0x0000000618190819 */ /* 0x040fe400000006ff */
[C---:B------:R-:W-:Y:S04]  /*f3b0*/  HMMA.16816.F32 R40, R136.reuse, R150, R40 ;  /* 0x000000968828723c */ /* 0x040fe80000001828 */
[----:B------:R-:W-:Y:S02]  /*f3c0*/  @P0 SHF.L.U64.HI R24, R24, 0x6, R17 ;  /* 0x0000000618180819 */ /* 0x000fe40000010211 */
[C---:B------:R-:W-:Y:S02]  /*f3d0*/  @P0 IADD3 R16, P1, R25.reuse, R206, RZ ;  /* 0x000000ce19100210 */ /* 0x040fe40007f3e0ff */
[C---:B------:R-:W-:Y:S08]  /*f3e0*/  HMMA.16816.F32 R44, R136.reuse, R152, R44 ;  /* 0x00000098882c723c */ /* 0x040ff0000000182c */
[C---:B------:R-:W-:Y:S08]  /*f3f0*/  HMMA.16816.F32 R48, R136.reuse, R154, R48 ;  /* 0x0000009a8830723c */ /* 0x040ff00000001830 */
[C---:B--2---:R-:W-:Y:S07]  /*f400*/  HMMA.16816.F32 R52, R136.reuse, R4, R52 ;  /* 0x000000048834723c */ /* 0x044fee0000001834 */
[----:B------:R-:W-:Y:S01]  /*f410*/  @P0 IADD3.X R5, R24, R213, RZ, P1, !PT ;  /* 0x000000d518050210 */ /* 0x000fe20000ffe4ff */
[C---:B------:R-:W-:Y:S04]  /*f420*/  HMMA.16816.F32 R56, R136.reuse, R6, R56 ;  /* 0x000000068838723c */ /* 0x040fe80000001838 */
[C---:B------:R-:W-:Y:S04]  /*f430*/  @P0 LEA R20, P1, R16.reuse, c[0x0][0x1c8], 0x1 ;  /* 0x0000720010140a11 */ /* 0x040fe800078208ff */
[C---:B---3--:R-:W-:Y:S04]  /*f440*/  HMMA.16816.F32 R60, R136.reuse, R8, R60 ;  /* 0x00000008883c723c */ /* 0x048fe8000000183c */
[----:B------:R-:W-:Y:S02]  /*f450*/  @P0 LEA.HI.X R21, R16, c[0x0][0x1cc], R5, 0x1, P1 ;  /* 0x0000730010150a11 */ /* 0x000fe400008f0c05 */
[----:B------:R-:W2:Y:S01]  /*f460*/  LDSM.16.MT88.4 R16, [R156+0x5900] ;  /* 0x005900009c10783b */ /* 0x000ea20000004200 */
[C---:B------:R-:W-:Y:S01]  /*f470*/  @P0 IADD3 R4, P1, R25.reuse, R224, RZ ;  /* 0x000000e019040210 */ /* 0x040fe20007f3e0ff */
[C---:B------:R-:W-:Y:S04]  /*f480*/  HMMA.16816.F32 R64, R136.reuse, R10, R64 ;  /* 0x0000000a8840723c */ /* 0x040fe80000001840 */
[----:B------:R-:W-:Y:S02]  /*f490*/  @P0 IADD3.X R5, R24, R223, RZ, P1, !PT ;  /* 0x000000df18050210 */ /* 0x000fe40000ffe4ff */
[C---:B------:R-:W-:Y:S02]  /*f4a0*/  @P0 LEA R22, P1, R4.reuse, c[0x0][0x1c8], 0x1 ;  /* 0x0000720004160a11 */ /* 0x040fe400078208ff */
[C---:B-1----:R-:W-:Y:S04]  /*f4b0*/  HMMA.16816.F32 R68, R136.reuse, R12, R68 ;  /* 0x0000000c8844723c */ /* 0x042fe80000001844 */
[----:B------:R-:W-:Y:S02]  /*f4c0*/  @P0 LEA.HI.X R23, R4, c[0x0][0x1cc], R5, 0x1, P1 ;  /* 0x0000730004170a11 */ /* 0x000fe400008f0c05 */
[----:B------:R-:W-:Y:S02]  /*f4d0*/  @P0 IADD3 R5, P1, R25, R222, RZ ;  /* 0x000000de19050210 */ /* 0x000fe40007f3e0ff */
[C---:B------:R-:W-:Y:S04]  /*f4e0*/  HMMA.16816.F32 R72, R136.reuse, R14, R72 ;  /* 0x0000000e8848723c */ /* 0x040fe80000001848 */
[----:B------:R-:W-:Y:S02]  /*f4f0*/  @P0 IADD3.X R4, R24, R221, RZ, P1, !PT ;  /* 0x000000dd18040210 */ /* 0x000fe40000ffe4ff */
[C---:B------:R-:W-:Y:S06]  /*f500*/  @P0 LEA R26, P1, R5.reuse, c[0x0][0x1c8], 0x1 ;  /* 0x00007200051a0a11 */ /* 0x040fec00078208ff */
[----:B------:R-:W-:Y:S02]  /*f510*/  @P0 LEA.HI.X R27, R5, c[0x0][0x1cc], R4, 0x1, P1 ;  /* 0x00007300051b0a11 */ /* 0x000fe400008f0c04 */
[----:B------:R-:W1:Y:S01]  /*f520*/  LDSM.16.MT88.4 R4, [R134+UR4+0x5900] ;  /* 0x005900048604783b */ /* 0x000e620008004200 */
[----:B------:R-:W-:Y:S04]  /*f530*/  @P0 IADD3 R25, P1, R200, R25, RZ ;  /* 0x00000019c8190210 */ /* 0x000fe80007f3e0ff */
[----:B------:R-:W-:Y:S02]  /*f540*/  @P0 IADD3.X R24, R199, R24, RZ, P1, !PT ;  /* 0x00000018c7180210 */ /* 0x000fe40000ffe4ff */
[----:B------:R-:W-:Y:S01]  /*f550*/  @P0 IADD3 R9, P1, R25, R206, RZ ;  /* 0x000000ce19090210 */ /* 0x000fe20007f3e0ff */
[C---:B--2---:R-:W-:Y:S03]  /*f560*/  HMMA.16816.F32 R76, R136.reuse, R16, R76 ;  /* 0x00000010884c723c */ /* 0x044fe6000000184c */
[C---:B------:R-:W-:Y:S02]  /*f570*/  @P0 IADD3.X R8, R24.reuse, R213, RZ, P1, !PT ;  /* 0x000000d518080210 */ /* 0x040fe40000ffe4ff */
[C---:B------:R-:W-:Y:S03]  /*f580*/  @P0 LEA R12, P1, R9.reuse, c[0x0][0x1c8], 0x1 ;  /* 0x00007200090c0a11 */ /* 0x040fe600078208ff */
[C---:B------:R-:W-:Y:S04]  /*f590*/  HMMA.16816.F32 R80, R136.reuse, R18, R80 ;  /* 0x000000128850723c */ /* 0x040fe80000001850 */
[----:B------:R-:W-:Y:S02]  /*f5a0*/  @P0 LEA.HI.X R13, R9, c[0x0][0x1cc], R8, 0x1, P1 ;  /* 0x00007300090d0a11 */ /* 0x000fe400008f0c08 */
[----:B------:R-:W2:Y:S01]  /*f5b0*/  LDSM.16.MT88.4 R8, [R157+0x5900] ;  /* 0x005900009d08783b */ /* 0x000ea20000004200 */
[----:B------:R-:W-:Y:S01]  /*f5c0*/  @P0 IADD3 R3, P1, R25, R224, RZ ;  /* 0x000000e019030210 */ /* 0x000fe20007f3e0ff */
[----:B------:R-:W-:Y:S04]  /*f5d0*/  @P0 IMAD R18, R215, 0x3000, R201 ;  /* 0x00003000d7120824 */ /* 0x000fe800078e02c9 */
[----:B------:R-:W-:Y:S02]  /*f5e0*/  @P0 IADD3.X R16, R24, R223, RZ, P1, !PT ;  /* 0x000000df18100210 */ /* 0x000fe40000ffe4ff */
[C---:B------:R-:W-:Y:S04]  /*f5f0*/  @P0 LEA R14, P1, R3.reuse, c[0x0][0x1c8], 0x1 ;  /* 0x00007200030e0a11 */ /* 0x040fe800078208ff */
[----:B------:R-:W-:Y:S02]  /*f600*/  @P0 LEA.HI.X R15, R3, c[0x0][0x1cc], R16, 0x1, P1 ;  /* 0x00007300030f0a11 */ /* 0x000fe400008f0c10 */
[----:B------:R-:W-:Y:S02]  /*f610*/  @P0 SHF.L.U32 R3, R18, 0x1, RZ ;  /* 0x0000000112030819 */ /* 0x000fe400000006ff */
[----:B------:R-:W-:Y:S01]  /*f620*/  @P0 IADD3 R25, P1, R25, R222, RZ ;  /* 0x000000de19190210 */ /* 0x000fe20007f3e0ff */
[C---:B-1----:R-:W-:Y:S02]  /*f630*/  HMMA.16816.F32 R84, R136.reuse, R4, R84 ;  /* 0x000000048854723c */ /* 0x042fe40000001854 */
        /* <DEDUP_REMOVED lines=10> */
[C---:B--2---:R-:W-:Y:S07]  /*f6e0*/  HMMA.16816.F32 R92, R136.reuse, R8, R92 ;  /* 0x00000008885c723c */ /* 0x044fee000000185c */
[----:B------:R1:W-:Y:S01]  /*f6f0*/  @P0 LDGSTS.E.BYPASS.LTC128B.128 [R3+0xd100], [R12.64], !P5 ;  /* 0x0d1000000c030fae */ /* 0x0003e2000e901d48 */
[----:B------:R-:W-:Y:S07]  /*f700*/  HMMA.16816.F32 R96, R136, R10, R96 ;  /* 0x0000000a8860723c */ /* 0x000fee0000001860 */
[----:B------:R1:W-:Y:S08]  /*f710*/  @P0 LDGSTS.E.BYPASS.LTC128B.128 [R3+0xf100], [R14.64], !P4 ;  /* 0x0f1000000e030fae */ /* 0x0003f0000e101d48 */
[----:B------:R1:W-:Y:S01]  /*f720*/  @P0 LDGSTS.E.BYPASS.LTC128B.128 [R3+0x11100], [R16.64], !P6 ;  /* 0x1110000010030fae */ /* 0x0003e2000f101d48 */
[----:B------:R-:W-:Y:S02]  /*f730*/  ISETP.GE.AND P0, PT, R193, R220, PT ;  /* 0x000000dcc100720c */ /* 0x000fe40003f06270 */
[----:B------:R-:W-:Y:S05]  /*f740*/  IADD3 R220, R220, -0x1, RZ ;  /* 0xffffffffdcdc7810 */ /* 0x000fea0007ffe0ff */
[----:B------:R-:W0:Y:S01]  /*f750*/  LDGDEPBAR ;  /* 0x00000000000079af */ /* 0x000e220000000000 */
[----:B-1----:R-:W-:Y:S05]  /*f760*/  MOV R3, R0 ;  /* 0x0000000000037202 */ /* 0x002fea0000000f00 */
[----:B------:R-:W-:-:S05]  /*f770*/  @!P0 BRA `(.L_x_905) ;  /* 0xffffc75000008947 */ /* 0x000fca000383ffff */
.L_x_896:
[----:B------:R-:W1:Y:S01]  /*f780*/  SHFL.BFLY PT, R4, R217, 0x2, 0x1f ;  /* 0x0c401f00d9047f89 */ /* 0x000e6200000e0000 */
[----:B------:R-:W-:-:S02]  /*f790*/  MOV R9, 0xff800000 ;  /* 0xff80000000097802 */ /* 0x000fc40000000f00 */
[----:B------:R-:W-:Y:S01]  /*f7a0*/  PLOP3.LUT P2, PT, PT, PT, PT, 0x8, 0x0 ;  /* 0x000000000000781c */ /* 0x000fe20003f4e170 */
[----:B------:R-:W2:Y:S01]  /*f7b0*/  SHFL.BFLY PT, R3, R216, 0x2, 0x1f ;  /* 0x0c401f00d8037f89 */ /* 0x000ea200000e0000 */
[----:B-1----:R-:W-:Y:S02]  /*f7c0*/  FADD.FTZ R7, R4, R217 ;  /* 0x000000d904077221 */ /* 0x002fe40000010000 */
[----:B------:R-:W-:Y:S01]  /*f7d0*/  CS2R R4, SRZ ;  /* 0x0000000000047805 */ /* 0x000fe2000001ff00 */
[----:B--2---:R-:W-:Y:S02]  /*f7e0*/  FADD.FTZ R8, R3, R216 ;  /* 0x000000d803087221 */ /* 0x004fe40000010000 */
[----:B------:R-:W1:Y:S04]  /*f7f0*/  SHFL.BFLY PT, R6, R7, 0x1, 0x1f ;  /* 0x0c201f0007067f89 */ /* 0x000e6800000e0000 */
[----:B------:R-:W2:Y:S01]  /*f800*/  SHFL.BFLY PT, R3, R8, 0x1, 0x1f ;  /* 0x0c201f0008037f89 */ /* 0x000ea200000e0000 */
[----:B-1----:R-:W-:-:S02]  /*f810*/  FADD.FTZ R6, R7, R6 ;  /* 0x0000000607067221 */ /* 0x002fc40000010000 */
[----:B--2---:R-:W-:-:S03]  /*f820*/  FADD.FTZ R3, R3, R8 ;  /* 0x0000000803037221 */ /* 0x004fc60000010000 */
[----:B------:R-:W-:Y:S02]  /*f830*/  FSETP.NE.FTZ.AND P1, PT, R6, RZ, PT ;  /* 0x000000ff0600720b */ /* 0x000fe40003f35000 */
[----:B------:R-:W-:-:S11]  /*f840*/  FSETP.NE.FTZ.AND P0, PT, R3, RZ, PT ;  /* 0x000000ff0300720b */ /* 0x000fd60003f15000 */
[----:B------:R-:W1:Y:S01]  /*f850*/  @P1 MUFU.RCP R5, R6 ;  /* 0x0000000600051308 */ /* 0x000e620000001000 */
[----:B------:R-:W-:Y:S02]  /*f860*/  @P1 MOV R12, 0x3f317218 ;  /* 0x3f317218000c1802 */ /* 0x000fe40000000f00 */
[----:B------:R-:W-:-:S05]  /*f870*/  @P0 MOV R13, 0x3f317218 ;  /* 0x3f317218000d0802 */ /* 0x000fca0000000f00 */
[----:B------:R-:W2:Y:S01]  /*f880*/  @P1 MUFU.LG2 R6, R6 ;  /* 0x0000000600061308 */ /* 0x000ea20000000c00 */
[----:B------:R-:W-:-:S07]  /*f890*/  @P0 FMUL.FTZ R13, R13, c[0x0][0x2d0] ;  /* 0x0000b4000d0d0a20 */ /* 0x000fce0000410000 */
[----:B------:R-:W3:Y:S01]  /*f8a0*/  @P0 MUFU.LG2 R10, R3 ;  /* 0x00000003000a0308 */ /* 0x000ee20000000c00 */
[C---:B-1----:R-:W-:Y:S02]  /*f8b0*/  FMUL.FTZ R128, R5.reuse, R128 ;  /* 0x0000008005807220 */ /* 0x042fe40000410000 */
[C---:B------:R-:W-:Y:S02]  /*f8c0*/  FMUL.FTZ R129, R5.reuse, R129 ;  /* 0x0000008105817220 */ /* 0x040fe40000410000 */
[C---:B------:R-:W-:Y:S02]  /*f8d0*/  FMUL.FTZ R124, R5.reuse, R124 ;  /* 0x0000007c057c7220 */ /* 0x040fe40000410000 */
[----:B------:R-:W-:Y:S01]  /*f8e0*/  FMUL.FTZ R125, R5, R125 ;  /* 0x0000007d057d7220 */ /* 0x000fe20000410000 */
[----:B------:R1:W4:Y:S01]  /*f8f0*/  @P0 MUFU.RCP R4, R3 ;  /* 0x0000000300040308 */ /* 0x0003220000001000 */
[----:B--2---:R-:W-:Y:S02]  /*f900*/  @P1 FMUL.FTZ R11, R6, 0.69314718246459960938 ;  /* 0x3f317218060b1820 */ /* 0x004fe40000410000 */
[----:B------:R-:W-:-:S02]  /*f910*/  @P1 FMUL.FTZ R6, R12, c[0x0][0x2d0] ;  /* 0x0000b4000c061a20 */ /* 0x000fc40000410000 */
        /* <DEDUP_REMOVED lines=46> */
[C---:B----4-:R-:W-:Y:S02]  /*fc00*/  FMUL.FTZ R130, R4.reuse, R130 ;  /* 0x0000008204827220 */ /* 0x050fe40000410000 */
        /* <DEDUP_REMOVED lines=49> */
.L_x_863:
[----:B------:R-:W-:Y:S05]  /*ff20*/  @P2 BRA `(.L_x_906) ;  /* 0x000016a000002947 */ /* 0x000fea0003800000 */
[----:B------:R-:W1:Y:S01]  /*ff30*/  S2R R0, SR_TID.X ;  /* 0x0000000000007919 */ /* 0x000e620000002100 */
[----:B------:R-:W-:Y:S01]  /*ff40*/  F2FP.PACK_AB R7, R8, R7 ;  /* 0x000000070807723e */ /* 0x000fe200000000ff */
[----:B------:R-:W-:Y:S01]  /*ff50*/  IMAD.MOV.U32 R8, RZ, RZ, 0x20 ;  /* 0x00000020ff087424 */ /* 0x000fe200078e00ff */
        /* <DEDUP_REMOVED lines=51> */
[--C-:B------:R-:W-:Y:S01]  /*10290*/  IMAD.IADD R19, R8, 0x1, R5.reuse ;  /* 0x0000000108137824 */ /* 0x100fe200078e0205 */
[----:B------:R-:W-:Y:S01]  /*102a0*/  SEL R6, R6, 0xffffffc0, !P2 ;  /* 0xffffffc006067807 */ /* 0x000fe20005000000 */
[----:B------:R-:W-:Y:S01]  /*102b0*/  STS [R5], R124 ;  /* 0x0000007c05007388 */ /* 0x000fe20000000800 */
[----:B------:R-:W-:Y:S02]  /*102c0*/  F2FP.PACK_AB R46, R47, R46 ;  /* 0x0000002e2f2e723e */ /* 0x000fe400000000ff */
[----:B------:R-:W-:Y:S01]  /*102d0*/  F2FP.PACK_AB R48, R49, R48 ;  /* 0x000000303130723e */ /* 0x000fe200000000ff */
[--C-:B------:R-:W-:Y:S01]  /*102e0*/  IMAD.IADD R21, R17, 0x1, R6.reuse ;  /* 0x0000000111157824 */ /* 0x100fe200078e0206 */
[----:B------:R-:W-:Y:S01]  /*102f0*/  STS [R5+0x400], R126 ;  /* 0x0004007e05007388 */ /* 0x000fe20000000800 */
[C---:B------:R-:W-:Y:S01]  /*10300*/  IMAD.IADD R23, R6.reuse, 0x1, R5 ;  /* 0x0000000106177824 */ /* 0x040fe200078e0205 */
[----:B------:R-:W-:Y:S01]  /*10310*/  F2FP.PACK_AB R50, R51, R50 ;  /* 0x000000323332723e */ /* 0x000fe200000000ff */
[----:B------:R-:W-:Y:S01]  /*10320*/  IMAD.IADD R25, R6, 0x1, R13 ;  /* 0x0000000106197824 */ /* 0x000fe200078e020d */
[----:B------:R-:W-:Y:S01]  /*10330*/  STS [R13+0x80], R120 ;  /* 0x000080780d007388 */ /* 0x000fe20000000800 */
[----:B------:R-:W-:Y:S01]  /*10340*/  IMAD.IADD R27, R19, 0x1, R6 ;  /* 0x00000001131b7824 */ /* 0x000fe200078e0206 */
[----:B------:R-:W-:-:S02]  /*10350*/  F2FP.PACK_AB R52, R53, R52 ;  /* 0x000000343534723e */ /* 0x000fc400000000ff */
[----:B------:R-:W-:Y:S01]  /*10360*/  STS [R13+0x480], R122 ;  /* 0x0004807a0d007388 */ /* 0x000fe20000000800 */
[----:B------:R-:W-:Y:S02]  /*10370*/  F2FP.PACK_AB R54, R55, R54 ;  /* 0x000000363736723e */ /* 0x000fe400000000ff */
        /* <DEDUP_REMOVED lines=55> */
[----:B------:R2:W-:Y:S04]  /*106f0*/  STS [R13+0x8480], R78 ;  /* 0x0084804e0d007388 */ /* 0x0005e80000000800 */
[----:B------:R-:W-:Y:S04]  /*10700*/  STS [R19+0x8000], R80 ;  /* 0x0080005013007388 */ /* 0x000fe80000000800 */
[----:B------:R-:W-:Y:S01]  /*10710*/  STS [R19+0x8400], R82 ;  /* 0x0084005213007388 */ /* 0x000fe20000000800 */
[----:B-1----:R-:W-:-:S03]  /*10720*/  IMAD.MOV.U32 R17, RZ, RZ, 0x4 ;  /* 0x00000004ff117424 */ /* 0x002fc600078e00ff */
[----:B------:R1:W-:Y:S04]  /*10730*/  STS [R21+0x8080], R7 ;  /* 0x0080800715007388 */ /* 0x0003e80000000800 */
[----:B------:R3:W-:Y:S04]  /*10740*/  STS [R21+0x8480], R86 ;  /* 0x0084805615007388 */ /* 0x0007e80000000800 */
[----:B------:R4:W-:Y:S04]  /*10750*/  STS [R23+0x8000], R88 ;  /* 0x0080005817007388 */ /* 0x0009e80000000800 */
[----:B------:R4:W-:Y:S01]  /*10760*/  STS [R23+0x8400], R90 ;  /* 0x0084005a17007388 */ /* 0x0009e20000000800 */
[----:B--2---:R-:W-:-:S03]  /*10770*/  IMAD.WIDE R12, R202, R17, c[0x0][0x500] ;  /* 0x00014000ca0c7625 */ /* 0x004fc600078e0211 */
[----:B------:R4:W-:Y:S04]  /*10780*/  STS [R25+0x8080], R92 ;  /* 0x0080805c19007388 */ /* 0x0009e80000000800 */
[----:B------:R4:W-:Y:S04]  /*10790*/  STS [R25+0x8480], R94 ;  /* 0x0084805e19007388 */ /* 0x0009e80000000800 */
[----:B------:R4:W-:Y:S04]  /*107a0*/  STS [R27+0x8000], R96 ;  /* 0x008000601b007388 */ /* 0x0009e80000000800 */
[----:B------:R4:W-:Y:S04]  /*107b0*/  STS [R27+0x8400], R98 ;  /* 0x008400621b007388 */ /* 0x0009e80000000800 */
[----:B------:R-:W-:Y:S01]  /*107c0*/  BAR.SYNC.DEFER_BLOCKING 0x1, 0x100 ;  /* 0x0044000000007b1d */ /* 0x000fe20000010000 */
[----:B------:R-:W-:-:S02]  /*107d0*/  IMAD.MOV.U32 R5, RZ, RZ, c[0x0][0x388] ;  /* 0x0000e200ff057624 */ /* 0x000fc400078e00ff */
[----:B------:R-:W-:-:S03]  /*107e0*/  @P1 IMAD.WIDE R16, R202, R17, c[0x0][0x508] ;  /* 0x00014200ca101625 */ /* 0x000fc600078e0211 */
[----:B-1----:R-:W2:Y:S04]  /*107f0*/  @P0 LDG.E R7, [R12.64] ;  /* 0x000000080c070981 */ /* 0x002ea8000c1e1900 */
[----:B------:R4:W5:Y:S01]  /*10800*/  @P1 LDG.E R5, [R16.64] ;  /* 0x0000000810051981 */ /* 0x000962000c1e1900 */
[----:B---3--:R-:W-:Y:S02]  /*10810*/  CS2R R20, SRZ ;  /* 0x0000000000147805 */ /* 0x008fe4000001ff00 */
[--C-:B--2---:R-:W-:Y:S01]  /*10820*/  @P0 SHF.R.S32.HI R21, RZ, 0x1f, R7.reuse ;  /* 0x0000001fff150819 */ /* 0x104fe20000011407 */
[----:B------:R-:W-:Y:S01]  /*10830*/  @P0 IMAD.MOV.U32 R20, RZ, RZ, R7 ;  /* 0x000000ffff140224 */ /* 0x000fe200078e0007 */
[----:B------:R-:W-:Y:S05]  /*10840*/  @P1 BRA `(.L_x_907) ;  /* 0x0000004000001947 */ /* 0x000fea0003800000 */
[----:B----4-:R-:W-:Y:S05]  /*10850*/  @!P0 BRA `(.L_x_907) ;  /* 0x0000003000008947 */ /* 0x010fea0003800000 */
[----:B-----5:R-:W2:Y:S04]  /*10860*/  LDG.E R5, [R12.64] ;  /* 0x000000080c057981 */ /* 0x020ea8000c1e1900 */
[----:B------:R-:W2:Y:S02]  /*10870*/  LDG.E R6, [R12.64+0x4] ;  /* 0x000004080c067981 */ /* 0x000ea4000c1e1900 */
[----:B--2---:R-:W-:-:S02]  /*10880*/  IADD3 R5, -R5, R6, RZ ;  /* 0x0000000605057210 */ /* 0x004fc40007ffe1ff */
.L_x_907:
[----:B----4-:R-:W-:Y:S01]  /*10890*/  LOP3.LUT R13, R4, 0xffffffe0, RZ, 0xc0, !PT ;  /* 0xffffffe0040d7812 */ /* 0x010fe200078ec0ff */
        /* <DEDUP_REMOVED lines=14> */
[----:B------:R-:W-:Y:S02]  /*10980*/  IADD3 R2, R2, -R7, RZ ;  /* 0x8000000702027210 */ /* 0x000fe40007ffe0ff */
[----:B------:R-:W-:Y:S02]  /*10990*/  LOP3.LUT R6, R6, 0x1ffffffe, RZ, 0xc0, !PT ;  /* 0x1ffffffe06067812 */ /* 0x000fe400078ec0ff */
[-C--:B------:R-:W-:Y:S02]  /*109a0*/  LEA.HI R8, R11, R0.reuse, RZ, 0x3 ;  /* 0x000000000b087211 */ /* 0x080fe400078f18ff */
[----:B------:R-:W-:Y:S01]  /*109b0*/  SHF.R.S32.HI R17, RZ, 0x2, R17 ;  /* 0x00000002ff117819 */ /* 0x000fe20000011411 */
[----:B------:R-:W-:Y:S01]  /*109c0*/  IMAD.IADD R13, R15, 0x1, -R6 ;  /* 0x000000010f0d7824 */ /* 0x000fe200078e0a06 */
[----:B------:R-:W-:Y:S01]  /*109d0*/  LOP3.LUT R7, R8, 0xfffffff8, RZ, 0xc0, !PT ;  /* 0xfffffff808077812 */ /* 0x000fe200078ec0ff */
[----:B------:R-:W-:Y:S01]  /*109e0*/  IMAD R15, R21, c[0x0][0x3a0], RZ ;  /* 0x0000e800150f7a24 */ /* 0x000fe200078e02ff */
[-C--:B------:R-:W-:Y:S01]  /*109f0*/  LEA.HI R11, R11, R0.reuse, RZ, 0x6 ;  /* 0x000000000b0b7211 */ /* 0x080fe200078f30ff */
[----:B------:R-:W-:Y:S01]  /*10a00*/  IMAD R2, R2, 0x10, R17 ;  /* 0x0000001002027824 */ /* 0x000fe200078e0211 */
[----:B------:R-:W-:Y:S01]  /*10a10*/  IADD3 R7, -R7, R0, RZ ;  /* 0x0000000007077210 */ /* 0x000fe20007ffe1ff */
[----:B------:R-:W-:Y:S01]  /*10a20*/  IMAD R15, R20, c[0x0][0x3a4], R15 ;  /* 0x0000e900140f7a24 */ /* 0x000fe200078e020f */
[----:B--2---:R-:W-:Y:S01]  /*10a30*/  SHF.R.S32.HI R17, RZ, 0x1f, R14 ;  /* 0x0000001fff117819 */ /* 0x004fe2000001140e */
[----:B------:R-:W-:Y:S01]  /*10a40*/  IMAD R0, R13, 0x8, R2 ;  /* 0x000000080d007824 */ /* 0x000fe200078e0202 */
[----:B------:R-:W-:Y:S01]  /*10a50*/  MOV R22, R20 ;  /* 0x0000001400167202 */ /* 0x000fe20000000f00 */
[----:B------:R-:W-:Y:S01]  /*10a60*/  IMAD.IADD R19, R19, 0x1, R15 ;  /* 0x0000000113137824 */ /* 0x000fe200078e020f */
[----:B------:R-:W-:Y:S01]  /*10a70*/  LOP3.LUT P2, RZ, R4, 0x3, RZ, 0xc0, !PT ;  /* 0x0000000304ff7812 */ /* 0x000fe2000784c0ff */
[----:B-1----:R-:W-:Y:S01]  /*10a80*/  IMAD R13, R57, 0x80, R0 ;  /* 0x00000080390d7824 */ /* 0x002fe200078e0200 */
[----:B------:R-:W-:Y:S01]  /*10a90*/  SHF.R.S32.HI R4, RZ, 0x1f, R202 ;  /* 0x0000001fff047819 */ /* 0x000fe200000114ca */
[----:B------:R-:W-:Y:S01]  /*10aa0*/  IMAD R15, R17, c[0x0][0x490], RZ ;  /* 0x00012400110f7a24 */ /* 0x000fe200078e02ff */
[----:B------:R-:W-:Y:S01]  /*10ab0*/  SEL R202, R202, RZ, !P0 ;  /* 0x000000ffcaca7207 */ /* 0x000fe20004000000 */
[----:B------:R-:W-:Y:S01]  /*10ac0*/  @P1 IMAD.HI.U32 R0, R13, c[0x0][0x4ec], RZ ;  /* 0x00013b000d001a27 */ /* 0x000fe200078e00ff */
[----:B------:R-:W-:-:S02]  /*10ad0*/  MOV R20, R13 ;  /* 0x0000000d00147202 */ /* 0x000fc40000000f00 */
[----:B------:R-:W-:Y:S01]  /*10ae0*/  SEL R4, R4, RZ, !P0 ;  /* 0x000000ff04047207 */ /* 0x000fe20004000000 */
[C---:B------:R-:W-:Y:S01]  /*10af0*/  IMAD.WIDE.U32 R22, R14.reuse, c[0x0][0x490], R22 ;  /* 0x000124000e167a25 */ /* 0x040fe200078e0016 */
[----:B------:R-:W-:Y:S02]  /*10b00*/  @P1 SHF.R.U32.HI R20, RZ, c[0x0][0x4f0], R0 ;  /* 0x00013c00ff141a19 */ /* 0x000fe40000011600 */
[----:B------:R-:W-:Y:S01]  /*10b10*/  SHF.R.S32.HI R8, RZ, 0x3, R8 ;  /* 0x00000003ff087819 */ /* 0x000fe20000011408 */
[----:B------:R-:W-:Y:S01]  /*10b20*/  IMAD R15, R14, c[0x0][0x494], R15 ;  /* 0x000125000e0f7a24 */ /* 0x000fe200078e020f */
[--C-:B------:R-:W-:Y:S01]  /*10b30*/  SHF.R.S32.HI R16, RZ, 0x1f, R20.reuse ;  /* 0x0000001fff107819 */ /* 0x100fe20000011414 */
[----:B------:R-:W-:Y:S01]  /*10b40*/  IMAD R17, R17, c[0x0][0x3e8], RZ ;  /* 0x0000fa0011117a24 */ /* 0x000fe200078e02ff */
[----:B------:R-:W-:Y:S01]  /*10b50*/  LEA R10, R7, R8, 0x5 ;  /* 0x00000008070a7211 */ /* 0x000fe200078e28ff */
[----:B------:R-:W-:Y:S02]  /*10b60*/  IMAD.MOV R12, RZ, RZ, -R20 ;  /* 0x000000ffff0c7224 */ /* 0x000fe400078e0a14 */
[----:B------:R-:W-:-:S02]  /*10b70*/  IMAD.IADD R23, R23, 0x1, R15 ;  /* 0x0000000117177824 */ /* 0x000fc400078e020f */
[C---:B------:R-:W-:Y:S02]  /*10b80*/  IMAD R17, R14.reuse, c[0x0][0x3ec], R17 ;  /* 0x0000fb000e117a24 */ /* 0x040fe400078e0211 */
        /* <DEDUP_REMOVED lines=9> */
[----:B------:R-:W-:Y:S01]  /*10c20*/  IMAD.SHL.U32 R0, R8, 0x40, RZ ;  /* 0x0000004008007824 */ /* 0x000fe200078e00ff */
[----:B------:R-:W-:Y:S01]  /*10c30*/  IADD3.X R21, R16, R23, R13, P0, !PT ;  /* 0x0000001710157210 */ /* 0x000fe200007fe40d */
[----:B------:R-:W-:Y:S02]  /*10c40*/  IMAD R17, R12, c[0x0][0x48c], R17 ;  /* 0x000123000c117a24 */ /* 0x000fe400078e0211 */
[----:B------:R-:W-:Y:S01]  /*10c50*/  IMAD R10, R57, 0x80, R10 ;  /* 0x00000080390a7824 */ /* 0x000fe200078e020a */
[----:B------:R-:W-:Y:S01]  /*10c60*/  LOP3.LUT R13, R0, 0x1c0, RZ, 0xc0, !PT ;  /* 0x000001c0000d7812 */ /* 0x000fe200078ec0ff */
[----:B------:R-:W-:-:S04]  /*10c70*/  IMAD.WIDE.U32 R20, R12, c[0x0][0x488], R20 ;  /* 0x000122000c147a25 */ /* 0x000fc800078e0014 */
[----:B------:R-:W-:Y:S01]  /*10c80*/  IMAD.SHL.U32 R0, R7, 0x8, RZ ;  /* 0x0000000807007824 */ /* 0x000fe200078e00ff */
[----:B------:R-:W-:Y:S01]  /*10c90*/  LEA R12, P0, R20, c[0x0][0x450], 0x2 ;  /* 0x00011400140c7a11 */ /* 0x000fe200078010ff */
[----:B------:R-:W-:Y:S01]  /*10ca0*/  IMAD R7, R4, c[0x0][0x3f0], RZ ;  /* 0x0000fc0004077a24 */ /* 0x000fe200078e02ff */
[----:B------:R-:W-:Y:S01]  /*10cb0*/  IADD3 R17, R21, R17, RZ ;  /* 0x0000001115117210 */ /* 0x000fe20007ffe0ff */
[----:B------:R-:W-:Y:S01]  /*10cc0*/  @P1 IMAD.HI.U32 R18, R10, c[0x0][0x4ec], RZ ;  /* 0x00013b000a121a27 */ /* 0x000fe200078e00ff */
[----:B------:R-:W-:Y:S01]  /*10cd0*/  SHF.R.U32.HI R4, RZ, 0x3, R13 ;  /* 0x00000003ff047819 */ /* 0x000fe2000001160d */
[----:B------:R-:W-:Y:S01]  /*10ce0*/  SHFL.IDX PT, R34, R12, RZ, 0x1c1f ;  /* 0x001c1fff0c227589 */ /* 0x000fe200000e0000 */
[----:B------:R-:W-:Y:S01]  /*10cf0*/  LEA.HI.X R17, R20, c[0x0][0x454], R17, 0x2, P0 ;  /* 0x0001150014117a11 */ /* 0x000fe200000f1411 */
[C---:B------:R-:W-:Y:S01]  /*10d00*/  IMAD R7, R202.reuse, c[0x0][0x3f4], R7 ;  /* 0x0000fd00ca077a24 */ /* 0x040fe200078e0207 */
[----:B------:R-:W-:Y:S01]  /*10d10*/  LOP3.LUT R13, R13, 0x38, R0, 0xf8, !PT ;  /* 0x000000380d0d7812 */ /* 0x000fe200078ef800 */
[----:B------:R-:W-:Y:S01]  /*10d20*/  IMAD.WIDE.U32 R14, R202, c[0x0][0x3f0], R14 ;  /* 0x0000fc00ca0e7a25 */ /* 0x000fe200078e000e */
[----:B------:R-:W-:Y:S02]  /*10d30*/  SHFL.IDX PT, R48, R12, 0x1, 0x1c1f ;  /* 0x003c1f000c307f89 */ /* 0x000fe400000e0000 */
[----:B------:R-:W-:Y:S01]  /*10d40*/  LOP3.LUT R4, R13, R4, RZ, 0x3c, !PT ;  /* 0x000000040d047212 */ /* 0x000fe200078e3cff */
[----:B------:R-:W-:Y:S01]  /*10d50*/  IMAD.MOV.U32 R6, RZ, RZ, R10 ;  /* 0x000000ffff067224 */ /* 0x000fe200078e000a */
[----:B------:R-:W1:Y:S01]  /*10d60*/  SHFL.IDX PT, R35, R17, RZ, 0x1c1f ;  /* 0x001c1fff11237589 */ /* 0x000e6200000e0000 */
[----:B------:R-:W-:Y:S01]  /*10d70*/  @P1 SHF.R.U32.HI R6, RZ, c[0x0][0x4f0], R18 ;  /* 0x00013c00ff061a19 */ /* 0x000fe20000011612 */
[----:B------:R-:W-:Y:S01]  /*10d80*/  IMAD.IADD R15, R15, 0x1, R7 ;  /* 0x000000010f0f7824 */ /* 0x000fe200078e0207 */
[C---:B------:R-:W-:Y:S01]  /*10d90*/  LEA R7, R57.reuse, R2, 0x7 ;  /* 0x0000000239077211 */ /* 0x040fe200078e38ff */
[----:B------:R-:W2:Y:S01]  /*10da0*/  SHFL.IDX PT, R49, R17, 0x1, 0x1c1f ;  /* 0x003c1f0011317f89 */ /* 0x000ea200000e0000 */
[--C-:B------:R-:W-:Y:S01]  /*10db0*/  SHF.R.S32.HI R16, RZ, 0x1f, R6.reuse ;  /* 0x0000001fff107819 */ /* 0x100fe20000011406 */
[----:B------:R-:W-:Y:S01]  /*10dc0*/  IMAD.MOV R13, RZ, RZ, -R6 ;  /* 0x000000ffff0d7224 */ /* 0x000fe200078e0a06 */
[----:B------:R-:W-:Y:S01]  /*10dd0*/  LEA R57, R57, R8, 0x7 ;  /* 0x0000000839397211 */ /* 0x000fe200078e38ff */
[----:B-----5:R-:W-:Y:S01]  /*10de0*/  IMAD R2, R5, c[0x0][0x4e8], RZ ;  /* 0x00013a0005027a24 */ /* 0x020fe200078e02ff */
[----:B------:R-:W-:Y:S01]  /*10df0*/  IADD3 R5, R7, 0x8, RZ ;  /* 0x0000000807057810 */ /* 0x000fe20007ffe0ff */
[----:B------:R-:W-:-:S02]  /*10e00*/  IMAD R13, R13, c[0x0][0x4e8], R10 ;  /* 0x00013a000d0d7a24 */ /* 0x000fc400078e020a */
[----:B------:R-:W-:Y:S01]  /*10e10*/  IMAD R19, R16, c[0x0][0x3e0], RZ ;  /* 0x0000f80010137a24 */ /* 0x000fe200078e02ff */
[-C--:B------:R-:W-:Y:S01]  /*10e20*/  ISETP.GE.OR P1, PT, R7, R2.reuse, P2 ;  /* 0x000000020700720c */ /* 0x080fe20001726670 */
[----:B------:R-:W-:Y:S01]  /*10e30*/  IMAD.SHL.U32 R11, R11, 0x8, RZ ;  /* 0x000000080b0b7824 */ /* 0x000fe200078e00ff */
[----:B------:R-:W-:Y:S01]  /*10e40*/  ISETP.GE.OR P0, PT, R5, R2, P2 ;  /* 0x000000020500720c */ /* 0x000fe20001706670 */
[C---:B------:R-:W-:Y:S02]  /*10e50*/  IMAD R19, R6.reuse, c[0x0][0x3e4], R19 ;  /* 0x0000f90006137a24 */ /* 0x040fe400078e0213 */
[----:B------:R-:W-:Y:S01]  /*10e60*/  IMAD.WIDE.U32 R14, R6, c[0x0][0x3e0], R14 ;  /* 0x0000f800060e7a25 */ /* 0x000fe200078e000e */
[----:B------:R-:W-:Y:S02]  /*10e70*/  SHF.R.S32.HI R6, RZ, 0x1f, R13 ;  /* 0x0000001fff067819 */ /* 0x000fe4000001140d */
[----:B------:R-:W-:Y:S01]  /*10e80*/  LOP3.LUT R4, R4, 0x7ffffe00, R11, 0xf8, !PT ;  /* 0x7ffffe0004047812 */ /* 0x000fe200078ef80b */
[----:B------:R-:W-:-:S02]  /*10e90*/  IMAD.IADD R15, R15, 0x1, R19 ;  /* 0x000000010f0f7824 */ /* 0x000fc400078e0213 */
[----:B------:R-:W-:Y:S01]  /*10ea0*/  IMAD R6, R6, c[0x0][0x3d8], RZ ;  /* 0x0000f60006067a24 */ /* 0x000fe200078e02ff */
[----:B------:R-:W-:Y:S01]  /*10eb0*/  SHF.L.U32 R58, R4, 0x1, RZ ;  /* 0x00000001043a7819 */ /* 0x000fe200000006ff */
[----:B-1----:R1:W-:Y:S01]  /*10ec0*/  @!P1 ST.E [R34.64], R3 ;  /* 0x0000000322009985 */ /* 0x0023e2000c101908 */
[----:B------:R-:W-:-:S03]  /*10ed0*/  IMAD.WIDE.U32 R32, R13, c[0x0][0x3d8], R14 ;  /* 0x0000f6000d207a25 */ /* 0x000fc600078e000e */
[----:B--2---:R1:W-:Y:S01]  /*10ee0*/  @!P0 ST.E [R48.64], R9 ;  /* 0x0000000930008985 */ /* 0x0043e2000c101908 */
[----:B------:R-:W-:Y:S01]  /*10ef0*/  IMAD R10, R13, c[0x0][0x3dc], R6 ;  /* 0x0000f7000d0a7a24 */ /* 0x000fe200078e0206 */
[----:B------:R-:W-:Y:S02]  /*10f00*/  LEA R56, P0, R32, c[0x0][0x380], 0x1 ;  /* 0x0000e00020387a11 */ /* 0x000fe400078008ff */
[----:B------:R1:W2:Y:S01]  /*10f10*/  LDS.128 R44, [R58+0x1080] ;  /* 0x001080003a2c7984 */ /* 0x0002a20000000c00 */
[----:B------:R-:W-:-:S03]  /*10f20*/  IMAD.IADD R10, R33, 0x1, R10 ;  /* 0x00000001210a7824 */ /* 0x000fc600078e020a */
[----:B------:R1:W3:Y:S02]  /*10f30*/  LDS.128 R40, [R58+0x2080] ;  /* 0x002080003a287984 */ /* 0x0002e40000000c00 */
[----:B------:R-:W-:Y:S02]  /*10f40*/  LEA.HI.X R55, R32, c[0x0][0x384], R10, 0x1, P0 ;  /* 0x0000e10020377a11 */ /* 0x000fe400000f0c0a */
[----:B------:R1:W4:Y:S01]  /*10f50*/  LDS.128 R36, [R58+0x3080] ;  /* 0x003080003a247984 */ /* 0x0003220000000c00 */
[----:B------:R-:W-:-:S03]  /*10f60*/  ISETP.GE.AND P0, PT, R57, R2, PT ;  /* 0x000000023900720c */ /* 0x000fc60003f06270 */
        /* <DEDUP_REMOVED lines=29> */
.L_x_909:
[----:B--2---:R-:W-:Y:S05]  /*11140*/  BSYNC B0 ;  /* 0x0000000000007941 */ /* 0x004fea0003800000 */
.L_x_908:
[----:B-1----:R-:W-:Y:S01]  /*11150*/  IADD3 R3, R57, 0x20, RZ ;  /* 0x0000002039037810 */ /* 0x002fe20007ffe0ff */
[----:B------:R1:W2:Y:S01]  /*11160*/  SHFL.IDX PT, R33, R55, 0x1, 0x181f ;  /* 0x00381f0037217f89 */ /* 0x0002a200000e0000 */
        /* <DEDUP_REMOVED lines=21> */
.L_x_911:
[----:B------:R-:W-:Y:S05]  /*112c0*/  BSYNC B0 ;  /* 0x0000000000007941 */ /* 0x000fea0003800000 */
.L_x_910:
        /* <DEDUP_REMOVED lines=23> */
.L_x_913:
[----:B------:R-:W-:Y:S05]  /*11440*/  BSYNC B0 ;  /* 0x0000000000007941 */ /* 0x000fea0003800000 */
.L_x_912:
        /* <DEDUP_REMOVED lines=24> */
.L_x_906:
        /* <DEDUP_REMOVED lines=18> */
.L_x_914:
        /* <DEDUP_REMOVED lines=42> */
.L_x_916:
[----:B------:R-:W-:Y:S05]  /*11990*/  BSYNC B0 ;  /* 0x0000000000007941 */ /* 0x000fea0003800000 */
.L_x_915:
        /* <DEDUP_REMOVED lines=66> */
.L_x_918:
[----:B------:R-:W-:Y:S05]  /*11dc0*/  BSYNC B0 ;  /* 0x0000000000007941 */ /* 0x000fea0003800000 */
.L_x_917:
        /* <DEDUP_REMOVED lines=21> */
.L_x_920:
[----:B------:R-:W-:Y:S05]  /*11f20*/  BSYNC B0 ;  /* 0x0000000000007941 */ /* 0x000fea0003800000 */
.L_x_919:
        /* <DEDUP_REMOVED lines=21> */
.L_x_922:
[----:B------:R-:W-:Y:S05]  /*12080*/  BSYNC B0 ;  /* 0x0000000000007941 */ /* 0x000fea0003800000 */
.L_x_921:
        /* <DEDUP_REMOVED lines=22> */
.L_x_923:
        /* <DEDUP_REMOVED lines=9> */
.L_x_2581:


//--------------------- .text._ZN7cutlass13device_kernelIN5flash19enable_sm80_to_sm89INS1_16FlashAttnFwdSm80INS1_25CollectiveMainloopFwdSm80ILi8ELi2ELb0EN4cute5tupleIJNS5_1CILi128EEENS7_ILi64EEENS7_ILi192EEEEEELi192ENS_6half_tEfNS_4arch4Sm80ELb0ELb1ELb1ELb1ELb0ELb1ELb1ELb0EEENS1_21CollectiveEpilogueFwdINS6_IJS8_SA_S9_EEENS6_IJNS7_ILi1EEESI_SI_EEESC_SE_Li256ELb1ELb1ELb0ELb0EEENS1_19SingleTileSchedulerILb1ELb0ELb1ELi128EEEEEEEEEvNT_6ParamsE --------------------------
	.section	.text._ZN7cutlass13device_kernelIN5flash19enable_sm80_to_sm89INS1_16FlashAttnFwdSm80INS1_25CollectiveMainloopFwdSm80ILi8ELi2ELb0EN4cute5tupleIJNS5_1CILi128EEENS7_ILi64EEENS7_ILi192EEEEEELi192ENS_6half_tEfNS_4arch4Sm80ELb0ELb1ELb1ELb1ELb0ELb1ELb1ELb0EEENS1_21CollectiveEpilogueFwdINS6_IJS8_SA_S9_EEENS6_IJNS7_ILi1EEESI_SI_EEESC_SE_Li256ELb1ELb1ELb0ELb0EEENS1_19SingleTileSchedulerILb1ELb0ELb1ELi128EEEEEEEEEvNT_6ParamsE,"ax",@progbits
	.sectioninfo	@"SHI_REGISTERS=239"
	.align	128
.text._ZN7cutlass13device_kernelIN5flash19enable_sm80_to_sm89INS1_16FlashAttnFwdSm80INS1_25CollectiveMainloopFwdSm80ILi8ELi2ELb0EN4cute5tupleIJNS5_1CILi128EEENS7_ILi64EEENS7_ILi192EEEEEELi192ENS_6half_tEfNS_4arch4Sm80ELb0ELb1ELb1ELb1ELb0ELb1ELb1ELb0EEENS1_21CollectiveEpilogueFwdINS6_IJS8_SA_S9_EEENS6_IJNS7_ILi1EEESI_SI_EEESC_SE_Li256ELb1ELb1ELb0ELb0EEENS1_19SingleTileSchedulerILb1ELb0ELb1ELi128EEEEEEEEEvNT_6ParamsE:
        .type           _ZN7cutlass13device_kernelIN5flash19enable_sm80_to_sm89INS1_16FlashAttnFwdSm80INS1_25CollectiveMainloopFwdSm80ILi8ELi2ELb0EN4cute5tupleIJNS5_1CILi128EEENS7_ILi64EEENS7_ILi192EEEEEELi192ENS_6half_tEfNS_4arch4Sm80ELb0ELb1ELb1ELb1ELb0ELb1ELb1ELb0EEENS1_21CollectiveEpilogueFwdINS6_IJS8_SA_S9_EEENS6_IJNS7_ILi1EEESI_SI_EEESC_SE_Li256ELb1ELb1ELb0ELb0EEENS1_19SingleTileSchedulerILb1ELb0ELb1ELi128EEEEEEEEEvNT_6ParamsE,@function
        .size           _ZN7cutlass13device_kernelIN5flash19enable_sm80_to_sm89INS1_16FlashAttnFwdSm80INS1_25CollectiveMainloopFwdSm80ILi8ELi2ELb0EN4cute5tupleIJNS5_1CILi128EEENS7_ILi64EEENS7_ILi192EEEEEELi192ENS_6half_tEfNS_4arch4Sm80ELb0ELb1ELb1ELb1ELb0ELb1ELb1ELb0EEENS1_21CollectiveEpilogueFwdINS6_IJS8_SA_S9_EEENS6_IJNS7_ILi1EEESI_SI_EEESC_SE_Li256ELb1ELb1ELb0ELb0EEENS1_19SingleTileSchedulerILb1ELb0ELb1ELi128EEEEEEEEEvNT_6ParamsE,(.L_x_2582 - _ZN7cutlass13device_kernelIN5flash19enable_sm80_to_sm89INS1_16FlashAttnFwdSm80INS1_25CollectiveMainloopFwdSm80ILi8ELi2ELb0EN4cute5tupleIJNS5_1CILi128EEENS7_ILi64EEENS7_ILi192EEEEEELi192ENS_6half_tEfNS_4arch4Sm80ELb0ELb1ELb1ELb1ELb0ELb1ELb1ELb0EEENS1_21CollectiveEpilogueFwdINS6_IJS8_SA_S9_EEENS6_IJNS7_ILi1EEESI_SI_EEESC_SE_Li256ELb1ELb1ELb0ELb0EEENS1_19SingleTileSchedulerILb1ELb0ELb1ELi128EEEEEEEEEvNT_6ParamsE)
        .other          _ZN7cutlass13device_kernelIN5flash19enable_sm80_to_sm89INS1_16FlashAttnFwdSm80INS1_25CollectiveMainloopFwdSm80ILi8ELi2ELb0EN4cute5tupleIJNS5_1CILi128EEENS7_ILi64EEENS7_ILi192EEEEEELi192ENS_6half_tEfNS_4arch4Sm80ELb0ELb1ELb1ELb1ELb0ELb1ELb1ELb0EEENS1_21CollectiveEpilogueFwdINS6_IJS8_SA_S9_EEENS6_IJNS7_ILi1EEESI_SI_EEESC_SE_Li256ELb1ELb1ELb0ELb0EEENS1_19SingleTileSchedulerILb1ELb0ELb1ELi128EEEEEEEEEvNT_6ParamsE,@"STO_CUDA_ENTRY STV_DEFAULT"
_ZN7cutlass13device_kernelIN5flash19enable_sm80_to_sm89INS1_16FlashAttnFwdSm80INS1_25CollectiveMainloopFwdSm80ILi8ELi2ELb0EN4cute5tupleIJNS5_1CILi128EEENS7_ILi64EEENS7_ILi192EEEEEELi192ENS_6half_tEfNS_4arch4Sm80ELb0ELb1ELb1ELb1ELb0ELb1ELb1ELb0EEENS1_21CollectiveEpilogueFwdINS6_IJS8_SA_S9_EEENS6_IJNS7_ILi1EEESI_SI_EEESC_SE_Li256ELb1ELb1ELb0ELb0EEENS1_19SingleTileSchedulerILb1ELb0ELb1ELi128EEEEEEEEEvNT_6ParamsE:
[----:B------:R-:W-:Y:S02]  /*0000*/  MOV R1, c[0x0][0x28] ;  /* 0x00000a0000017a02 */ /* 0x000fe40000000f00 */
[----:B------:R-:W1:Y:S01]  /*0010*/  S2R R84, SR_TID.X ;  /* 0x0000000000547919 */ /* 0x000e620000002100 */
[----:B------:R-:W-:-:S03]  /*0020*/  ULDC.64 UR6, c[0x0][0x118] ;  /* 0x0000460000067ab9 */ /* 0x000fc60000000a00 */
[----:B------:R-:W2:Y:S04]  /*0030*/  S2R R197, SR_CTAID.Z ;  /* 0x0000000000c57919 */ /* 0x000ea80000002700 */
[----:B------:R-:W3:Y:S01]  /*0040*/  S2R R219, SR_CTAID.X ;  /* 0x0000000000db7919 */ /* 0x000ee20000002500 */
[----:B-1----:R-:W-:-:S05]  /*0050*/  SHF.R.U32.HI R4, RZ, 0x5, R84 ;  /* 0x00000005ff047819 */ /* 0x002fca0000011654 */
[----:B------:R-:W1:Y:S02]  /*0060*/  SHFL.IDX PT, R0, R4, RZ, 0x1f ;  /* 0x00001fff04007589 */ /* 0x000e6400000e0000 */
[----:B-1----:R-:W-:Y:S02]  /*0070*/  ISETP.NE.AND P0, PT, R0, RZ, PT ;  /* 0x000000ff0000720c */ /* 0x002fe40003f05270 */
[----:B------:R-:W-:-:S05]  /*0080*/  MOV R0, 0x4 ;  /* 0x0000000400007802 */ /* 0x000fca0000000f00 */
[----:B--2---:R-:W-:-:S06]  /*0090*/  IMAD.WIDE R2, R197, R0, c[0x0][0x568] ;  /* 0x00015a00c5027625 */ /* 0x004fcc00078e0200 */
[----:B------:R-:W-:Y:S05]  /*00a0*/  @!P0 BRA `(.L_x_924) ;  /* 0x0000013000008947 */ /* 0x000fea0003800000 */
[----:B---3--:R-:W-:-:S04]  /*00b0*/  ISETP.NE.U32.AND P0, PT, RZ, c[0x0][0x568], PT ;  /* 0x00015a00ff007a0c */ /* 0x008fc80003f05070 */
[----:B------:R-:W-:-:S13]  /*00c0*/  ISETP.NE.AND.EX P0, PT, RZ, c[0x0][0x56c], PT, P0 ;  /* 0x00015b00ff007a0c */ /* 0x000fda0003f05300 */
[----:B------:R-:W-:Y:S05]  /*00d0*/  @!P0 BRA `(.L_x_925) ;  /* 0x0000002000008947 */ /* 0x000fea0003800000 */
[----:B------:R1:W5:Y:S01]  /*00e0*/  LDG.E R2, [R2.64] ;  /* 0x0000000602027981 */ /* 0x000362000c1e1900 */
[----:B------:R-:W-:Y:S05]  /*00f0*/  BRA `(.L_x_926) ;  /* 0x0000009000007947 */ /* 0x000fea0003800000 */
.L_x_925:
        /* <DEDUP_REMOVED lines=8> */
.L_x_927:
[----:B------:R-:W-:-:S05]  /*0180*/  MOV R2, c[0x0][0x54c] ;  /* 0x0001530000027a02 */ /* 0x000fca0000000f00 */
.L_x_926:
[----:B-----5:R-:W-:Y:S01]  /*0190*/  IMAD R2, R2, c[0x0][0x548], RZ ;  /* 0x0001520002027a24 */ /* 0x020fe200078e02ff */
[----:B------:R-:W-:-:S04]  /*01a0*/  SHF.L.U32 R133, R219, 0x7, RZ ;  /* 0x00000007db857819 */ /* 0x000fc800000006ff */
[----:B------:R-:W-:-:S04]  /*01b0*/  ISETP.GE.AND P0, PT, R133, R2, PT ;  /* 0x000000028500720c */ /* 0x000fc80003f06270 */
[----:B------:R-:W-:Y:S01]  /*01c0*/  SEL R197, R197, 0xffffffff, !P0 ;  /* 0xffffffffc5c57807 */ /* 0x000fe20004000000 */
[----:B------:R-:W-:Y:S05]  /*01d0*/  BRA `(.L_x_928) ;  /* 0x0000012000007947 */ /* 0x000fea0003800000 */
.L_x_924:
[----:B---3--:R-:W-:-:S04]  /*01e0*/  ISETP.NE.U32.AND P0, PT, RZ, c[0x0][0x568], PT ;  /* 0x00015a00ff007a0c */ /* 0x008fc80003f05070 */
[----:B------:R-:W-:-:S13]  /*01f0*/  ISETP.NE.AND.EX P0, PT, RZ, c[0x0][0x56c], PT, P0 ;  /* 0x00015b00ff007a0c */ /* 0x000fda0003f05300 */
[----:B------:R-:W-:Y:S05]  /*0200*/  @!P0 BRA `(.L_x_929) ;  /* 0x0000002000008947 */ /* 0x000fea0003800000 */
[----:B------:R1:W5:Y:S01]  /*0210*/  LDG.E R2, [R2.64] ;  /* 0x0000000602027981 */ /* 0x000362000c1e1900 */
[----:B------:R-:W-:Y:S05]  /*0220*/  BRA `(.L_x_930) ;  /* 0x0000009000007947 */ /* 0x000fea0003800000 */
.L_x_929:
        /* <DEDUP_REMOVED lines=8> */
.L_x_931:
[----:B------:R-:W-:-:S05]  /*02b0*/  MOV R2, c[0x0][0x54c] ;  /* 0x0001530000027a02 */ /* 0x000fca0000000f00 */
.L_x_930:
[----:B-----5:R-:W-:Y:S01]  /*02c0*/  IMAD R2, R2, c[0x0][0x548], RZ ;  /* 0x0001520002027a24 */ /* 0x020fe200078e02ff */
[----:B------:R-:W-:-:S04]  /*02d0*/  SHF.L.U32 R133, R219, 0x7, RZ ;  /* 0x00000007db857819 */ /* 0x000fc800000006ff */
[----:B------:R-:W-:-:S04]  /*02e0*/  ISETP.GE.AND P0, PT, R133, R2, PT ;  /* 0x000000028500720c */ /* 0x000fc80003f06270 */
[----:B------:R-:W-:-:S04]  /*02f0*/  SEL R197, R197, 0xffffffff, !P0 ;  /* 0xffffffffc5c57807 */ /* 0x000fc80004000000 */
.L_x_928:
[----:B------:R-:W-:-:S13]  /*0300*/  ISETP.GE.AND P0, PT, R197, RZ, PT ;  /* 0x000000ffc500720c */ /* 0x000fda0003f06270 */
[----:B------:R-:W-:Y:S05]  /*0310*/  @!P0 EXIT ;  /* 0x000000000000894d */ /* 0x000fea0003800000 */
[----:B------:R-:W-:Y:S01]  /*0320*/  ISETP.NE.U32.AND P0, PT, RZ, c[0x0][0x370], PT ;  /* 0x0000dc00ff007a0c */ /* 0x000fe20003f05070 */
[----:B------:R-:W-:Y:S01]  /*0330*/  IMAD.MOV.U32 R92, RZ, RZ, RZ ;  /* 0x000000ffff5c7224 */ /* 0x000fe200078e00ff */
        /* <DEDUP_REMOVED lines=13> */
[CC--:B------:R-:W-:Y:S01]  /*0410*/  @P2 IMAD.WIDE R12, R197.reuse, R0.reuse, c[0x0][0x370] ;  /* 0x0000dc00c50c2625 */ /* 0x0c0fe200078e0200 */
[----:B------:R-:W-:Y:S02]  /*0420*/  ISETP.NE.AND.EX P4, PT, RZ, c[0x0][0x35c], PT, P4 ;  /* 0x0000d700ff007a0c */ /* 0x000fe40003f85340 */
[----:B------:R-:W-:Y:S01]  /*0430*/  MOV R91, RZ ;  /* 0x000000ff005b7202 */ /* 0x000fe20000000f00 */
        /* <DEDUP_REMOVED lines=8> */
[----:B------:R-:W-:Y:S01]  /*04c0*/  IMAD.MOV.U32 R6, RZ, RZ, c[0x0][0x1d0] ;  /* 0x00007400ff067624 */ /* 0x000fe200078e00ff */
[----:B------:R-:W-:-:S02]  /*04d0*/  MOV R93, c[0x0][0x228] ;  /* 0x00008a00005d7a02 */ /* 0x000fc40000000f00 */
[----:B--2---:R-:W-:Y:S01]  /*04e0*/  SHF.R.S32.HI R86, RZ, 0x1f, R195 ;  /* 0x0000001fff567819 */ /* 0x004fe200000114c3 */
[----:B------:R-:W-:Y:S05]  /*04f0*/  @P0 BRA `(.L_x_932) ;  /* 0x0000004000000947 */ /* 0x000fea0003800000 */
[----:B-1----:R-:W-:Y:S05]  /*0500*/  @!P1 BRA `(.L_x_932) ;  /* 0x0000003000009947 */ /* 0x002fea0003800000 */
[----:B-----5:R-:W2:Y:S04]  /*0510*/  LDG.E R196, [R8.64] ;  /* 0x0000000608c47981 */ /* 0x020ea8000c1e1900 */
[----:B------:R-:W2:Y:S02]  /*0520*/  LDG.E R3, [R8.64+0x4] ;  /* 0x0000040608037981 */ /* 0x000ea4000c1e1900 */
[----:B--2---:R-:W-:Y:S02]  /*0530*/  IADD3 R196, -R196, R3, RZ ;  /* 0x00000003c4c47210 */ /* 0x004fe40007ffe1ff */
.L_x_932:
[----:B-1----:R-:W-:-:S04]  /*0540*/  ISETP.NE.U32.AND P0, PT, RZ, c[0x0][0x368], PT ;  /* 0x0000da00ff007a0c */ /* 0x002fc80003f05070 */
[----:B------:R-:W-:-:S13]  /*0550*/  ISETP.NE.AND.EX P0, PT, RZ, c[0x0][0x36c], PT, P0 ;  /* 0x0000db00ff007a0c */ /* 0x000fda0003f05300 */
[----:B------:R-:W-:Y:S05]  /*0560*/  @!P0 BRA `(.L_x_933) ;  /* 0x0000003000008947 */ /* 0x000fea0003800000 */
[----:B------:R-:W-:-:S06]  /*0570*/  IMAD.WIDE R6, R197, R0, c[0x0][0x368] ;  /* 0x0000da00c5067625 */ /* 0x000fcc00078e0200 */
[----:B------:R1:W5:Y:S01]  /*0580*/  LDG.E R6, [R6.64] ;  /* 0x0000000606067981 */ /* 0x000362000c1e1900 */
[----:B------:R-:W-:Y:S05]  /*0590*/  BRA `(.L_x_934) ;  /* 0x0000004000007947 */ /* 0x000fea0003800000 */
.L_x_933:
[----:B------:R-:W-:Y:S05]  /*05a0*/  @!P5 BRA `(.L_x_934) ;  /* 0x000000300000d947 */ /* 0x000fea0003800000 */
[----:B------:R-:W2:Y:S04]  /*05b0*/  LDG.E R6, [R4.64] ;  /* 0x0000000604067981 */ /* 0x000ea8000c1e1900 */
[----:B------:R-:W2:Y:S02]  /*05c0*/  LDG.E R3, [R4.64+0x4] ;  /* 0x0000040604037981 */ /* 0x000ea4000c1e1900 */
[----:B--2---:R-:W-:Y:S02]  /*05d0*/  IADD3 R6, -R6, R3, RZ ;  /* 0x0000000306067210 */ /* 0x004fe40007ffe1ff */
.L_x_934:
[----:B------:R-:W2:Y:S01]  /*05e0*/  @P4 LDG.E R2, [R10.64] ;  /* 0x000000060a024981 */ /* 0x000ea2000c1e1900 */
[----:B------:R-:W-:-:S03]  /*05f0*/  ISETP.NE.U32.AND P0, PT, RZ, c[0x0][0x378], PT ;  /* 0x0000de00ff007a0c */ /* 0x000fc60003f05070 */
[----:B------:R-:W2:Y:S01]  /*0600*/  @P4 LDG.E R3, [R10.64+0x4] ;  /* 0x000004060a034981 */ /* 0x000ea2000c1e1900 */
[----:B------:R-:W-:Y:S01]  /*0610*/  ISETP.NE.AND.EX P0, PT, RZ, c[0x0][0x37c], PT, P0 ;  /* 0x0000df00ff007a0c */ /* 0x000fe20003f05300 */
[----:B-----5:R-:W-:-:S12]  /*0620*/  IMAD.MOV.U32 R85, RZ, RZ, R6 ;  /* 0x000000ffff557224 */ /* 0x020fd800078e0006 */
[----:B------:R-:W-:-:S05]  /*0630*/  @P0 IMAD.WIDE R8, R197, R0, c[0x0][0x378] ;  /* 0x0000de00c5080625 */ /* 0x000fca00078e0200 */
[----:B------:R3:W5:Y:S01]  /*0640*/  @P0 LDG.E R85, [R8.64] ;  /* 0x0000000608550981 */ /* 0x000762000c1e1900 */
[----:B------:R-:W-:Y:S01]  /*0650*/  IMAD.MOV.U32 R218, RZ, RZ, c[0x0][0x2c4] ;  /* 0x0000b100ffda7624 */ /* 0x000fe200078e00ff */
[----:B------:R-:W-:Y:S01]  /*0660*/  LOP3.LUT R88, R88, 0xfffffffb, RZ, 0xc0, !PT ;  /* 0xfffffffb58587812 */ /* 0x000fe200078ec0ff */
[----:B------:R-:W-:-:S03]  /*0670*/  IMAD.MOV.U32 R194, RZ, RZ, c[0x0][0x32c] ;  /* 0x0000cb00ffc27624 */ /* 0x000fc600078e00ff */
[----:B------:R-:W-:Y:S02]  /*0680*/  ISETP.NE.AND P1, PT, R218, 0x1, PT ;  /* 0x00000001da00780c */ /* 0x000fe40003f25270 */
[----:B------:R-:W-:-:S11]  /*0690*/  ISETP.GE.AND P2, PT, R194, 0x1, PT ;  /* 0x00000001c200780c */ /* 0x000fd60003f46270 */
[----:B------:R-:W-:Y:S02]  /*06a0*/  @P1 IADD3 R4, R133, 0x7f, RZ ;  /* 0x0000007f85041810 */ /* 0x000fe40007ffe0ff */
[----:B------:R-:W-:-:S03]  /*06b0*/  @P2 LOP3.LUT R88, R88, 0x4, RZ, 0xfc, !PT ;  /* 0x0000000458582812 */ /* 0x000fc600078efcff */
[----:B------:R-:W-:-:S04]  /*06c0*/  @P1 IMAD.HI.U32 R4, R4, c[0x0][0x2c8], RZ ;  /* 0x0000b20004041a27 */ /* 0x000fc800078e00ff */
[----:B--2---:R-:W-:Y:S01]  /*06d0*/  @P4 IMAD.IADD R93, R3, 0x1, -R2 ;  /* 0x00000001035d4824 */ /* 0x004fe200078e0a02 */
[----:B------:R-:W-:Y:S01]  /*06e0*/  IADD3 R3, R133, 0x7f, RZ ;  /* 0x0000007f85037810 */ /* 0x000fe20007ffe0ff */
[----:B------:R-:W-:Y:S01]  /*06f0*/  IMAD.IADD R2, R6, 0x1, -R92 ;  /* 0x0000000106027824 */ /* 0x000fe200078e0a5c */
[----:B------:R-:W-:-:S03]  /*0700*/  @P1 SHF.R.U32.HI R3, RZ, c[0x0][0x2cc], R4 ;  /* 0x0000b300ff031a19 */ /* 0x000fc60000011604 */
[----:B------:R-:W-:-:S05]  /*0710*/  IMAD.IADD R193, R2, 0x1, R93 ;  /* 0x0000000102c17824 */ /* 0x000fca00078e025d */
[----:B------:R-:W-:-:S05]  /*0720*/  IADD3 R90, R193, 0x1, -R196 ;  /* 0x00000001c15a7810 */ /* 0x000fca0007ffe8c4 */
[----:B------:R-:W-:-:S05]  /*0730*/  IMAD.IADD R4, R90, 0x1, R3 ;  /* 0x000000015a047824 */ /* 0x000fca00078e0203 */
[----:B------:R-:W-:Y:S01]  /*0740*/  IADD3 R5, R4, c[0x0][0x328], RZ ;  /* 0x0000ca0004057a10 */ /* 0x000fe20007ffe0ff */
[----:B------:R-:W-:Y:S05]  /*0750*/  @!P2 BRA `(.L_x_935) ;  /* 0x000000e00000a947 */ /* 0x000fea0003800000 */
[C---:B---3--:R-:W-:Y:S02]  /*0760*/  ISETP.GT.AND P0, PT, R4.reuse, RZ, PT ;  /* 0x000000ff0400720c */ /* 0x048fe40003f04270 */
        /* <DEDUP_REMOVED lines=8> */
.L_x_936:
[----:B------:R-:W-:-:S13]  /*07f0*/  ISETP.NE.AND P0, PT, R194, 0x1, PT ;  /* 0x00000001c200780c */ /* 0x000fda0003f05270 */
[----:B------:R-:W-:-:S05]  /*0800*/  @P0 IMAD.HI.U32 R4, R3, c[0x0][0x330], RZ ;  /* 0x0000cc0003040a27 */ /* 0x000fca00078e00ff */
[----:B------:R-:W-:-:S05]  /*0810*/  @P0 SHF.R.U32.HI R3, RZ, c[0x0][0x334], R4 ;  /* 0x0000cd00ff030a19 */ /* 0x000fca0000011604 */
.L_x_937:
[----:B------:R-:W-:-:S05]  /*0820*/  IMAD R4, R3, R194, c[0x0][0x32c] ;  /* 0x0000cb0003047624 */ /* 0x000fca00078e02c2 */
[----:B------:R-:W-:Y:S02]  /*0830*/  IMNMX R5, R5, R4, PT ;  /* 0x0000000405057217 */ /* 0x000fe40003800200 */
.L_x_935:
[----:B-1-3--:R-:W-:Y:S01]  /*0840*/  @P1 IMAD.HI.U32 R7, R133, c[0x0][0x2c8], RZ ;  /* 0x0000b20085071a27 */ /* 0x00afe200078e00ff */
[----:B------:R-:W-:-:S03]  /*0850*/  IADD3 R4, R193, 0x3f, RZ ;  /* 0x0000003fc1047810 */ /* 0x000fc60007ffe0ff */
[----:B------:R-:W-:Y:S01]  /*0860*/  IMAD.MOV.U32 R9, RZ, RZ, R133 ;  /* 0x000000ffff097224 */ /* 0x000fe200078e0085 */
[----:B------:R-:W-:Y:S01]  /*0870*/  SHF.R.S32.HI R3, RZ, 0x1f, R4 ;  /* 0x0000001fff037819 */ /* 0x000fe20000011404 */
[----:B------:R-:W-:Y:S01]  /*0880*/  IMAD.IADD R132, R193, 0x1, -R196 ;  /* 0x00000001c1847824 */ /* 0x000fe200078e0ac4 */
[----:B------:R-:W-:Y:S02]  /*0890*/  @P1 SHF.R.U32.HI R9, RZ, c[0x0][0x2cc], R7 ;  /* 0x0000b300ff091a19 */ /* 0x000fe40000011607 */
[----:B------:R-:W-:-:S03]  /*08a0*/  LEA.HI R3, R3, R4, RZ, 0x6 ;  /* 0x0000000403037211 */ /* 0x000fc600078f30ff */
[----:B------:R-:W-:Y:S01]  /*08b0*/  IMAD.IADD R4, R132, 0x1, R9 ;  /* 0x0000000184047824 */ /* 0x000fe200078e0209 */
[----:B------:R-:W-:-:S04]  /*08c0*/  SHF.R.S32.HI R89, RZ, 0x6, R3 ;  /* 0x00000006ff597819 */ /* 0x000fc80000011403 */
[----:B------:R-:W-:Y:S01]  /*08d0*/  IADD3 R8, R4, -c[0x0][0x324], RZ ;  /* 0x8000c90004087a10 */ /* 0x000fe20007ffe0ff */
        /* <DEDUP_REMOVED lines=9> */
.L_x_939:
[----:B------:R-:W-:-:S13]  /*0970*/  ISETP.NE.AND P0, PT, R194, 0x1, PT ;  /* 0x00000001c200780c */ /* 0x000fda0003f05270 */
[----:B------:R-:W-:-:S05]  /*0980*/  @P0 IMAD.HI.U32 R3, R4, c[0x0][0x330], RZ ;  /* 0x0000cc0004030a27 */ /* 0x000fca00078e00ff */
[----:B------:R-:W-:-:S05]  /*0990*/  @P0 SHF.R.U32.HI R4, RZ, c[0x0][0x334], R3 ;  /* 0x0000cd00ff040a19 */ /* 0x000fca0000011603 */
.L_x_940:
[----:B------:R-:W-:-:S05]  /*09a0*/  IMAD R3, R4, c[0x0][0x32c], RZ ;  /* 0x0000cb0004037a24 */ /* 0x000fca00078e02ff */
[----:B------:R-:W-:Y:S02]  /*09b0*/  IMNMX R8, R8, R3, !PT ;  /* 0x0000000308087217 */ /* 0x000fe40007800200 */
.L_x_938:
[----:B------:R-:W-:Y:S02]  /*09c0*/  IADD3 R5, R5, 0x3f, RZ ;  /* 0x0000003f05057810 */ /* 0x000fe40007ffe0ff */
[----:B------:R-:W-:Y:S02]  /*09d0*/  SHF.R.S32.HI R3, RZ, 0x1f, R8 ;  /* 0x0000001fff037819 */ /* 0x000fe40000011408 */
[----:B------:R-:W-:Y:S02]  /*09e0*/  SHF.R.S32.HI R4, RZ, 0x1f, R5 ;  /* 0x0000001fff047819 */ /* 0x000fe40000011405 */
[----:B------:R-:W-:Y:S02]  /*09f0*/  LEA.HI R3, R3, R8, RZ, 0x6 ;  /* 0x0000000803037211 */ /* 0x000fe400078f30ff */
[----:B------:R-:W-:Y:S02]  /*0a00*/  LEA.HI R4, R4, R5, RZ, 0x6 ;  /* 0x0000000504047211 */ /* 0x000fe400078f30ff */
[----:B------:R-:W-:-:S02]  /*0a10*/  SHF.R.S32.HI R3, RZ, 0x6, R3 ;  /* 0x00000006ff037819 */ /* 0x000fc40000011403 */
[----:B------:R-:W-:Y:S02]  /*0a20*/  SHF.R.S32.HI R4, RZ, 0x6, R4 ;  /* 0x00000006ff047819 */ /* 0x000fe40000011404 */
[----:B------:R-:W-:Y:S02]  /*0a30*/  IMNMX R3, RZ, R3, !PT ;  /* 0x00000003ff037217 */ /* 0x000fe40007800200 */
[----:B------:R-:W-:-:S03]  /*0a40*/  IMNMX R5, R4, R89, PT ;  /* 0x0000005904057217 */ /* 0x000fc60003800200 */
[--C-:B------:R-:W-:Y:S02]  /*0a50*/  IMAD R3, R3, 0x40, -R2.reuse ;  /* 0x0000004003037824 */ /* 0x100fe400078e0a02 */
[----:B------:R-:W-:-:S03]  /*0a60*/  IMAD R2, R5, 0x40, -R2 ;  /* 0x0000004005027824 */ /* 0x000fc600078e0a02 */
[----:B------:R-:W-:Y:S02]  /*0a70*/  IMNMX R11, RZ, R3, !PT ;  /* 0x00000003ff0b7217 */ /* 0x000fe40007800200 */
[----:B------:R-:W-:-:S04]  /*0a80*/  IMNMX R2, R2, R93, PT ;  /* 0x0000005d02027217 */ /* 0x000fc80003800200 */
[----:B------:R-:W-:Y:S02]  /*0a90*/  ISETP.GT.AND P0, PT, R2, R11, PT ;  /* 0x0000000b0200720c */ /* 0x000fe40003f04270 */
[----:B------:R-:W-:-:S11]  /*0aa0*/  SHF.R.U32.HI R11, RZ, 0x6, R11 ;  /* 0x00000006ff0b7819 */ /* 0x000fd6000001160b */
[----:B------:R-:W-:Y:S01]  /*0ab0*/  @P0 IADD3 R3, R2, 0x3f, RZ ;  /* 0x0000003f02030810 */ /* 0x000fe20007ffe0ff */
[----:B------:R-:W-:-:S03]  /*0ac0*/  IMAD.MOV.U32 R2, RZ, RZ, R11 ;  /* 0x000000ffff027224 */ /* 0x000fc600078e000b */
[----:B------:R-:W-:-:S04]  /*0ad0*/  @P0 SHF.R.S32.HI R4, RZ, 0x1f, R3 ;  /* 0x0000001fff040819 */ /* 0x000fc80000011403 */
[----:B------:R-:W-:-:S04]  /*0ae0*/  @P0 LEA.HI R4, R4, R3, RZ, 0x6 ;  /* 0x0000000304040211 */ /* 0x000fc800078f30ff */
[----:B------:R-:W-:-:S04]  /*0af0*/  @P0 SHF.R.S32.HI R2, RZ, 0x6, R4 ;  /* 0x00000006ff020819 */ /* 0x000fc80000011404 */
[----:B------:R-:W-:-:S13]  /*0b00*/  ISETP.GT.AND P0, PT, R2, R11, PT ;  /* 0x0000000b0200720c */ /* 0x000fda0003f04270 */
[----:B------:R-:W-:Y:S05]  /*0b10*/  @!P0 BRA `(.L_x_941) ;  /* 0x0000561000008947 */ /* 0x000fea0003800000 */
[----:B------:R-:W-:-:S04]  /*0b20*/  ISETP.NE.U32.AND P3, PT, RZ, c[0x0][0x340], PT ;  /* 0x0000d000ff007a0c */ /* 0x000fc80003f65070 */
[----:B------:R-:W-:-:S13]  /*0b30*/  ISETP.NE.AND.EX P3, PT, RZ, c[0x0][0x344], PT, P3 ;  /* 0x0000d100ff007a0c */ /* 0x000fda0003f65330 */
[----:B------:R-:W-:-:S05]  /*0b40*/  @P3 IMAD.WIDE R14, R197, R0, c[0x0][0x340] ;  /* 0x0000d000c50e3625 */ /* 0x000fca00078e0200 */
[----:B------:R1:W2:Y:S01]  /*0b50*/  @P3 LDG.E R10, [R14.64] ;  /* 0x000000060e0a3981 */ /* 0x0002a2000c1e1900 */
[----:B------:R-:W-:Y:S01]  /*0b60*/  SHF.R.S32.HI R5, RZ, 0x1f, R84 ;  /* 0x0000001fff057819 */ /* 0x000fe20000011454 */
[----:B------:R-:W-:Y:S01]  /*0b70*/  IMAD.MOV.U32 R94, RZ, RZ, c[0x0][0x238] ;  /* 0x00008e00ff5e7624 */ /* 0x000fe200078e00ff */
[----:B------:R-:W-:Y:S01]  /*0b80*/  SHF.R.S32.HI R3, RZ, 0x1f, R23 ;  /* 0x0000001fff037819 */ /* 0x000fe20000011417 */
[----:B------:R-:W-:Y:S01]  /*0b90*/  IMAD.MOV.U32 R131, RZ, RZ, 0x6 ;  /* 0x00000006ff837424 */ /* 0x000fe200078e00ff */
[----:B------:R-:W-:Y:S01]  /*0ba0*/  LEA.HI R7, R5, R84, RZ, 0x3 ;  /* 0x0000005405077211 */ /* 0x000fe200078f18ff */
[----:B------:R-:W-:Y:S01]  /*0bb0*/  IMAD.MOV.U32 R0, RZ, RZ, c[0x0][0x258] ;  /* 0x00009600ff007624 */ /* 0x000fe200078e00ff */
[----:B------:R-:W-:Y:S01]  /*0bc0*/  IADD3 R18, R2, -0x1, RZ ;  /* 0xffffffff02127810 */ /* 0x000fe20007ffe0ff */
[----:B------:R-:W-:Y:S01]  /*0bd0*/  IMAD R148, R86, c[0x0][0x240], RZ ;  /* 0x0000900056947a24 */ /* 0x000fe200078e02ff */
[----:B------:R-:W-:Y:S01]  /*0be0*/  SHF.R.S32.HI R12, RZ, 0x3, R7 ;  /* 0x00000003ff0c7819 */ /* 0x000fe20000011407 */
[----:B------:R-:W-:Y:S01]  /*0bf0*/  IMAD.SHL.U32 R97, R94, 0x40, RZ ;  /* 0x000000405e617824 */ /* 0x000fe200078e00ff */
[----:B------:R-:W-:Y:S01]  /*0c00*/  LOP3.LUT R7, R7, 0x1ffffff8, RZ, 0xc0, !PT ;  /* 0x1ffffff807077812 */ /* 0x000fe200078ec0ff */
[----:B------:R-:W-:Y:S01]  /*0c10*/  IMAD.SHL.U32 R98, R0, 0x40, RZ ;  /* 0x0000004000627824 */ /* 0x000fe200078e00ff */
[----:B------:R-:W-:Y:S01]  /*0c20*/  IADD3 R23, P0, R12, R23, RZ ;  /* 0x000000170c177210 */ /* 0x000fe20007f1e0ff */
[----:B------:R-:W-:Y:S01]  /*0c30*/  IMAD R148, R195, c[0x0][0x244], R148 ;  /* 0x00009100c3947a24 */ /* 0x000fe200078e0294 */
[----:B------:R-:W-:Y:S01]  /*0c40*/  SHF.L.U64.HI R95, R94, R131, c[0x0][0x23c] ;  /* 0x00008f005e5f7619 */ /* 0x000fe20000010283 */
[----:B------:R-:W-:Y:S01]  /*0c50*/  IMAD.IADD R8, R84, 0x1, -R7 ;  /* 0x0000000154087824 */ /* 0x000fe200078e0a07 */
[----:B------:R-:W-:Y:S01]  /*0c60*/  LEA.HI.X.SX32 R16, R12, R3, 0x1, P0 ;  /* 0x000000030c107211 */ /* 0x000fe200000f0eff */
[----:B------:R-:W-:Y:S01]  /*0c70*/  IMAD.IADD R13, R93, 0x1, -R12 ;  /* 0x000000015d0d7824 */ /* 0x000fe200078e0a0c */
[----:B------:R-:W-:Y:S01]  /*0c80*/  SHF.L.U64.HI R96, R0, R131, c[0x0][0x25c] ;  /* 0x0000970000607619 */ /* 0x000fe20000010283 */
[----:B------:R-:W-:Y:S01]  /*0c90*/  IMAD.SHL.U32 R8, R8, 0x8, RZ ;  /* 0x0000000808087824 */ /* 0x000fe200078e00ff */
[----:B------:R-:W-:Y:S01]  /*0ca0*/  SHF.R.S32.HI R7, RZ, 0x1f, R18 ;  /* 0x0000001fff077819 */ /* 0x000fe20000011412 */
[C---:B------:R-:W-:Y:S01]  /*0cb0*/  IMAD R20, R16.reuse, c[0x0][0x238], RZ ;  /* 0x00008e0010147a24 */ /* 0x040fe200078e02ff */
[----:B------:R-:W-:Y:S01]  /*0cc0*/  SHF.R.S32.HI R4, RZ, 0x1f, R197 ;  /* 0x0000001fff047819 */ /* 0x000fe200000114c5 */
[----:B------:R-:W-:Y:S01]  /*0cd0*/  IMAD R16, R16, c[0x0][0x258], RZ ;  /* 0x0000960010107a24 */ /* 0x000fe200078e02ff */
[----:B------:R-:W-:Y:S01]  /*0ce0*/  SHF.R.S32.HI R9, RZ, 0x1f, R8 ;  /* 0x0000001fff097819 */ /* 0x000fe20000011408 */
[----:B------:R-:W-:Y:S01]  /*0cf0*/  IMAD R20, R23, c[0x0][0x23c], R20 ;  /* 0x00008f0017147a24 */ /* 0x000fe200078e0214 */
[----:B------:R-:W-:Y:S01]  /*0d00*/  SEL R151, R4, RZ, !P4 ;  /* 0x000000ff04977207 */ /* 0x000fe20006000000 */
[----:B------:R-:W-:Y:S01]  /*0d10*/  IMAD R3, R96, R18, RZ ;  /* 0x0000001260037224 */ /* 0x000fe200078e02ff */
[----:B------:R-:W-:Y:S01]  /*0d20*/  SEL R146, R197, RZ, !P4 ;  /* 0x000000ffc5927207 */ /* 0x000fe20006000000 */
[----:B-1----:R-:W-:Y:S01]  /*0d30*/  IMAD.WIDE.U32 R14, R23, c[0x0][0x238], R8 ;  /* 0x00008e00170e7a25 */ /* 0x002fe200078e0008 */
[----:B------:R-:W-:-:S03]  /*0d40*/  ULDC.U8 UR4, c[0x0][0x298] ;  /* 0x0000a60000047ab9 */ /* 0x000fc60000000000 */
[----:B------:R-:W-:Y:S02]  /*0d50*/  IMAD.IADD R21, R15, 0x1, R20 ;  /* 0x000000010f157824 */ /* 0x000fe400078e0214 */
[----:B------:R-:W-:Y:S02]  /*0d60*/  IMAD.MOV.U32 R20, RZ, RZ, R14 ;  /* 0x000000ffff147224 */ /* 0x000fe400078e000e */
[----:B------:R-:W-:Y:S02]  /*0d70*/  IMAD R14, R95, R18, RZ ;  /* 0x000000125f0e7224 */ /* 0x000fe400078e02ff */
[C---:B------:R-:W-:Y:S02]  /*0d80*/  IMAD R16, R23.reuse, c[0x0][0x25c], R16 ;  /* 0x0000970017107a24 */ /* 0x040fe400078e0210 */
[----:B------:R-:W-:-:S04]  /*0d90*/  IMAD.WIDE.U32 R22, R23, c[0x0][0x258], R8 ;  /* 0x0000960017167a25 */ /* 0x000fc800078e0008 */
[----:B------:R-:W-:-:S04]  /*0da0*/  IMAD.WIDE.U32 R20, R195, c[0x0][0x240], R20 ;  /* 0x00009000c3147a25 */ /* 0x000fc800078e0014 */
[C---:B------:R-:W-:Y:S02]  /*0db0*/  IMAD R9, R7.reuse, R97, R14 ;  /* 0x0000006107097224 */ /* 0x040fe400078e020e */
[----:B------:R-:W-:Y:S02]  /*0dc0*/  IMAD R7, R7, R98, R3 ;  /* 0x0000006207077224 */ /* 0x000fe400078e0203 */
[----:B------:R-:W-:Y:S02]  /*0dd0*/  IMAD.SHL.U32 R3, R12, 0x40, RZ ;  /* 0x000000400c037824 */ /* 0x000fe400078e00ff */
[----:B------:R-:W-:Y:S02]  /*0de0*/  IMAD.IADD R149, R21, 0x1, R148 ;  /* 0x0000000115957824 */ /* 0x000fe400078e0294 */
[----:B------:R-:W-:Y:S01]  /*0df0*/  IMAD.MOV.U32 R148, RZ, RZ, R20 ;  /* 0x000000ffff947224 */ /* 0x000fe200078e0014 */
[----:B------:R-:W-:Y:S01]  /*0e00*/  LOP3.LUT R3, R3, 0x1c0, RZ, 0xc0, !PT ;  /* 0x000001c003037812 */ /* 0x000fe200078ec0ff */
[----:B------:R-:W-:-:S02]  /*0e10*/  IMAD R153, R151, c[0x0][0x248], RZ ;  /* 0x0000920097997a24 */ /* 0x000fc400078e02ff */
[----:B------:R-:W-:Y:S02]  /*0e20*/  IMAD R14, R86, c[0x0][0x260], RZ ;  /* 0x00009800560e7a24 */ /* 0x000fe400078e02ff */
[----:B------:R-:W-:Y:S02]  /*0e30*/  IMAD.IADD R17, R23, 0x1, R16 ;  /* 0x0000000117117824 */ /* 0x000fe400078e0210 */
[----:B------:R-:W-:Y:S02]  /*0e40*/  IMAD.MOV.U32 R16, RZ, RZ, R22 ;  /* 0x000000ffff107224 */ /* 0x000fe400078e0016 */
[----:B------:R-:W-:Y:S02]  /*0e50*/  IMAD R12, R18, -0x40, R13 ;  /* 0xffffffc0120c7824 */ /* 0x000fe400078e020d */
[C---:B------:R-:W-:Y:S02]  /*0e60*/  IMAD R153, R146.reuse, c[0x0][0x24c], R153 ;  /* 0x0000930092997a24 */ /* 0x040fe400078e0299 */
[----:B------:R-:W-:Y:S01]  /*0e70*/  IMAD.WIDE.U32 R148, R146, c[0x0][0x248], R148 ;  /* 0x0000920092947a25 */ /* 0x000fe200078e0094 */
[----:B------:R-:W-:-:S02]  /*0e80*/  ISETP.GE.AND P1, PT, R12, 0x21, PT ;  /* 0x000000210c00780c */ /* 0x000fc40003f26270 */
[----:B------:R-:W-:Y:S01]  /*0e90*/  ISETP.GE.AND P2, PT, R12, 0x1, PT ;  /* 0x000000010c00780c */ /* 0x000fe20003f46270 */
[----:B------:R-:W-:Y:S01]  /*0ea0*/  IMAD R15, R195, c[0x0][0x264], R14 ;  /* 0x00009900c30f7a24 */ /* 0x000fe200078e020e */
[----:B------:R-:W-:Y:S01]  /*0eb0*/  LOP3.LUT R14, R3, 0x38, R8, 0xf8, !PT ;  /* 0x00000038030e7812 */ /* 0x000fe200078ef808 */
[----:B------:R-:W-:Y:S01]  /*0ec0*/  IMAD.WIDE.U32 R16, R195, c[0x0][0x260], R16 ;  /* 0x00009800c3107a25 */ /* 0x000fe200078e0010 */
[----:B------:R-:W-:-:S03]  /*0ed0*/  SHF.R.U32.HI R3, RZ, 0x3, R3 ;  /* 0x00000003ff037819 */ /* 0x000fc60000011603 */
[----:B------:R-:W-:Y:S01]  /*0ee0*/  IMAD.IADD R153, R149, 0x1, R153 ;  /* 0x0000000195997824 */ /* 0x000fe200078e0299 */
[----:B------:R-:W-:Y:S01]  /*0ef0*/  LOP3.LUT R3, R14, R3, RZ, 0x3c, !PT ;  /* 0x000000030e037212 */ /* 0x000fe200078e3cff */
[----:B------:R-:W-:Y:S02]  /*0f00*/  IMAD.MOV.U32 R152, RZ, RZ, R148 ;  /* 0x000000ffff987224 */ /* 0x000fe400078e0094 */
[----:B------:R-:W-:Y:S02]  /*0f10*/  IMAD.MOV.U32 R14, RZ, RZ, R16 ;  /* 0x000000ffff0e7224 */ /* 0x000fe400078e0010 */
[----:B------:R-:W-:-:S04]  /*0f20*/  IMAD.WIDE.U32 R12, R18, R97, R152 ;  /* 0x00000061120c7225 */ /* 0x000fc800078e0098 */
[----:B------:R-:W-:Y:S01]  /*0f30*/  IMAD R151, R151, c[0x0][0x268], RZ ;  /* 0x00009a0097977a24 */ /* 0x000fe200078e02ff */
[----:B------:R-:W-:Y:S01]  /*0f40*/  @P2 LEA R22, P0, R12, c[0x0][0x220], 0x1 ;  /* 0x000088000c162a11 */ /* 0x000fe200078008ff */
[----:B------:R-:W-:Y:S02]  /*0f50*/  IMAD.IADD R13, R13, 0x1, R9 ;  /* 0x000000010d0d7824 */ /* 0x000fe400078e0209 */
[----:B------:R-:W-:Y:S02]  /*0f60*/  IMAD.IADD R15, R17, 0x1, R15 ;  /* 0x00000001110f7824 */ /* 0x000fe400078e020f */
[----:B------:R-:W-:Y:S01]  /*0f70*/  IMAD.SHL.U32 R99, R94, 0x20, RZ ;  /* 0x000000205e637824 */ /* 0x000fe200078e00ff */
[----:B------:R-:W-:Y:S01]  /*0f80*/  @P2 LEA.HI.X R23, R12, c[0x0][0x224], R13, 0x1, P0 ;  /* 0x000089000c172a11 */ /* 0x000fe200000f0c0d */
[----:B------:R-:W-:Y:S02]  /*0f90*/  IMAD.MOV.U32 R9, RZ, RZ, 0x5 ;  /* 0x00000005ff097424 */ /* 0x000fe400078e00ff */
[----:B------:R-:W-:-:S02]  /*0fa0*/  IMAD R151, R146, c[0x0][0x26c], R151 ;  /* 0x00009b0092977a24 */ /* 0x000fc400078e0297 */
[----:B------:R-:W-:Y:S01]  /*0fb0*/  IMAD.WIDE.U32 R146, R146, c[0x0][0x268], R14 ;  /* 0x00009a0092927a25 */ /* 0x000fe200078e000e */
[----:B------:R-:W-:Y:S02]  /*0fc0*/  @P1 IADD3 R15, P4, R99, R12, RZ ;  /* 0x0000000c630f1210 */ /* 0x000fe40007f9e0ff */
[-C--:B------:R-:W-:Y:S01]  /*0fd0*/  SHF.L.U64.HI R94, R94, R9.reuse, c[0x0][0x23c] ;  /* 0x00008f005e5e7619 */ /* 0x080fe20000010209 */
[----:B------:R-:W-:Y:S01]  /*0fe0*/  IMAD.IADD R151, R147, 0x1, R151 ;  /* 0x0000000193977824 */ /* 0x000fe200078e0297 */
[----:B------:R-:W-:Y:S01]  /*0ff0*/  IADD3 R14, R8, 0x40, RZ ;  /* 0x00000040080e7810 */ /* 0x000fe20007ffe0ff */
[----:B------:R-:W-:Y:S01]  /*1000*/  IMAD.MOV.U32 R150, RZ, RZ, R146 ;  /* 0x000000ffff967224 */ /* 0x000fe200078e0092 */
[----:B------:R-:W-:Y:S01]  /*1010*/  @P1 LEA R20, P0, R15, c[0x0][0x220], 0x1 ;  /* 0x000088000f141a11 */ /* 0x000fe200078008ff */
[C---:B------:R-:W-:Y:S01]  /*1020*/  IMAD.SHL.U32 R105, R0.reuse, 0x20, RZ ;  /* 0x0000002000697824 */ /* 0x040fe200078e00ff */
[----:B------:R-:W-:Y:S01]  /*1030*/  SHF.L.U64.HI R104, R0, R9, c[0x0][0x25c] ;  /* 0x0000970000687619 */ /* 0x000fe20000010209 */
[----:B------:R-:W-:-:S02]  /*1040*/  IMAD.IADD R156, R91, 0x1, R6 ;  /* 0x000000015b9c7824 */ /* 0x000fc400078e0206 */
[----:B------:R-:W-:Y:S02]  /*1050*/  IMAD.MOV.U32 R102, RZ, RZ, 0x1 ;  /* 0x00000001ff667424 */ /* 0x000fe400078e00ff */
[----:B------:R-:W-:Y:S02]  /*1060*/  IMAD R154, R86, c[0x0][0x1e8], RZ ;  /* 0x00007a00569a7a24 */ /* 0x000fe400078e02ff */
[----:B------:R-:W-:Y:S02]  /*1070*/  IMAD.MOV.U32 R69, RZ, RZ, 0x1 ;  /* 0x00000001ff457424 */ /* 0x000fe400078e00ff */
[----:B------:R-:W-:Y:S02]  /*1080*/  IMAD R154, R195, c[0x0][0x1ec], R154 ;  /* 0x00007b00c39a7a24 */ /* 0x000fe400078e029a */
[----:B------:R-:W-:Y:S02]  /*1090*/  IMAD.MOV.U32 R51, RZ, RZ, RZ ;  /* 0x000000ffff337224 */ /* 0x000fe400078e00ff */
[--C-:B--2---:R-:W-:Y:S01]  /*10a0*/  @P3 IMAD.MOV.U32 R16, RZ, RZ, R10.reuse ;  /* 0x000000ffff103224 */ /* 0x104fe200078e000a */
[----:B------:R-:W-:Y:S01]  /*10b0*/  @P3 SHF.R.S32.HI R17, RZ, 0x1f, R10 ;  /* 0x0000001fff113819 */ /* 0x000fe2000001140a */
[----:B------:R-:W-:Y:S01]  /*10c0*/  @!P3 IMAD.MOV.U32 R16, RZ, RZ, R197 ;  /* 0x000000ffff10b224 */ /* 0x000fe200078e00c5 */
[----:B------:R-:W-:Y:S01]  /*10d0*/  IADD3 R10, R8, 0x80, RZ ;  /* 0x00000080080a7810 */ /* 0x000fe20007ffe0ff */
[----:B------:R-:W-:-:S03]  /*10e0*/  @!P3 IMAD.MOV.U32 R17, RZ, RZ, R4 ;  /* 0x000000ffff11b224 */ /* 0x000fc600078e0004 */
[----:B------:R-:W-:Y:S02]  /*10f0*/  SEL R168, R16, RZ, !P5 ;  /* 0x000000ff10a87207 */ /* 0x000fe40006800000 */
[----:B------:R-:W-:Y:S02]  /*1100*/  LEA.HI R16, R5, R84, RZ, 0x6 ;  /* 0x0000005405107211 */ /* 0x000fe400078f30ff */
[----:B------:R-:W-:Y:S02]  /*1110*/  ISETP.GE.AND P3, PT, R10, c[0x0][0x1d4], PT ;  /* 0x000075000a007a0c */ /* 0x000fe40003f66270 */
[----:B------:R-:W-:Y:S01]  /*1120*/  SEL R4, R17, RZ, !P5 ;  /* 0x000000ff11047207 */ /* 0x000fe20006800000 */
[----:B------:R-:W-:Y:S01]  /*1130*/  IMAD.SHL.U32 R10, R16, 0x8, RZ ;  /* 0x00000008100a7824 */ /* 0x000fe200078e00ff */
[----:B------:R-:W-:Y:S01]  /*1140*/  ISETP.GE.AND P5, PT, R8, c[0x0][0x1d4], PT ;  /* 0x0000750008007a0c */ /* 0x000fe20003fa6270 */
[----:B------:R-:W-:Y:S01]  /*1150*/  @P1 IMAD.X R8, R94, 0x1, R13, P4 ;  /* 0x000000015e081824 */ /* 0x000fe200020e060d */
[----:B------:R-:W-:Y:S01]  /*1160*/  ISETP.GE.AND P4, PT, R14, c[0x0][0x1d4], PT ;  /* 0x000075000e007a0c */ /* 0x000fe20003f86270 */
[----:B------:R-:W-:Y:S01]  /*1170*/  IMAD.WIDE.U32 R12, R18, R98, R150 ;  /* 0x00000062120c7225 */ /* 0x000fe200078e0096 */
[----:B------:R-:W-:-:S02]  /*1180*/  LOP3.LUT R10, R3, 0xfffffe00, R10, 0xf8, !PT ;  /* 0xfffffe00030a7812 */ /* 0x000fc400078ef80a */
[----:B------:R-:W-:Y:S01]  /*1190*/  @P1 LEA.HI.X R21, R15, c[0x0][0x224], R8, 0x1, P0 ;  /* 0x000089000f151a11 */ /* 0x000fe200000f0c08 */
[----:B------:R-:W-:Y:S01]  /*11a0*/  IMAD.IADD R7, R13, 0x1, R7 ;  /* 0x000000010d077824 */ /* 0x000fe200078e0207 */
[----:B------:R-:W-:Y:S01]  /*11b0*/  @P2 LEA R16, P0, R12, c[0x0][0x250], 0x1 ;  /* 0x000094000c102a11 */ /* 0x000fe200078008ff */
[C---:B------:R-:W-:Y:S01]  /*11c0*/  @P2 IMAD.SHL.U32 R15, R10.reuse, 0x2, RZ ;  /* 0x000000020a0f2824 */ /* 0x040fe200078e00ff */
[----:B------:R-:W-:Y:S01]  /*11d0*/  SHF.R.S32.HI R3, RZ, 0x1f, R156 ;  /* 0x0000001fff037819 */ /* 0x000fe2000001149c */
[----:B------:R-:W-:Y:S01]  /*11e0*/  @P1 IMAD.SHL.U32 R13, R10, 0x2, RZ ;  /* 0x000000020a0d1824 */ /* 0x000fe200078e00ff */
[----:B------:R-:W-:Y:S01]  /*11f0*/  @P2 LEA.HI.X R17, R12, c[0x0][0x254], R7, 0x1, P0 ;  /* 0x000095000c112a11 */ /* 0x000fe200000f0c07 */
[----:B------:R-:W-:Y:S01]  /*1200*/  @P2 IMAD.SHL.U32 R9, R10, 0x2, RZ ;  /* 0x000000020a092824 */ /* 0x000fe200078e00ff */
[----:B------:R-:W-:Y:S01]  /*1210*/  @!PT LDS RZ, [RZ] ;  /* 0x00000000fffff984 */ /* 0x000fe20000000800 */
[----:B------:R-:W-:Y:S01]  /*1220*/  @!PT LDS RZ, [RZ] ;  /* 0x00000000fffff984 */ /* 0x000fe20000000800 */
[----:B------:R-:W-:Y:S01]  /*1230*/  @!PT LDS RZ, [RZ] ;  /* 0x00000000fffff984 */ /* 0x000fe20000000800 */
[----:B------:R1:W-:Y:S01]  /*1240*/  @P2 LDGSTS.E.BYPASS.LTC128B.128 [R15+0xc100], [R22.64], !P5 ;  /* 0x0c100000160f2fae */ /* 0x0003e2000e901d46 */
[----:B------:R-:W-:Y:S01]  /*1250*/  ISETP.GT.AND P0, PT, R18, R11, PT ;  /* 0x0000000b1200720c */ /* 0x000fe20003f04270 */
[C---:B------:R-:W-:Y:S01]  /*1260*/  IMAD R103, R4.reuse, c[0x0][0x1f0], RZ ;  /* 0x00007c0004677a24 */ /* 0x040fe200078e02ff */
[----:B------:R-:W-:Y:S01]  /*1270*/  LEA.HI R8, R5, R84, RZ, 0x2 ;  /* 0x0000005405087211 */ /* 0x000fe200078f10ff */
[----:B------:R1:W-:Y:S01]  /*1280*/  @P2 LDGSTS.E.BYPASS.LTC128B.128 [R15+0xe100], [R22.64+0x80], !P4 ;  /* 0x0e100080160f2fae */ /* 0x0003e2000e101d46 */
[----:B------:R-:W-:-:S02]  /*1290*/  IMAD R121, R4, c[0x0][0x218], RZ ;  /* 0x0000860004797a24 */ /* 0x000fc400078e02ff */
[----:B------:R-:W-:Y:S01]  /*12a0*/  SHF.R.S32.HI R111, RZ, 0x2, R8 ;  /* 0x00000002ff6f7819 */ /* 0x000fe20000011408 */
[----:B------:R1:W-:Y:S01]  /*12b0*/  @P2 LDGSTS.E.BYPASS.LTC128B.128 [R15+0x10100], [R22.64+0x100], !P3 ;  /* 0x10100100160f2fae */ /* 0x0003e2000d901d46 */
[C---:B------:R-:W-:Y:S02]  /*12c0*/  IMAD R103, R168.reuse, c[0x0][0x1f4], R103 ;  /* 0x00007d00a8677a24 */ /* 0x040fe400078e0267 */
[----:B------:R-:W-:Y:S01]  /*12d0*/  IMAD R121, R168, c[0x0][0x21c], R121 ;  /* 0x00008700a8797a24 */ /* 0x000fe200078e0279 */
[----:B------:R2:W-:Y:S01]  /*12e0*/  @P1 LDGSTS.E.BYPASS.LTC128B.128 [R13+0xd100], [R20.64], !P5 ;  /* 0x0d100000140d1fae */ /* 0x0005e2000e901d46 */
[----:B------:R-:W-:Y:S01]  /*12f0*/  IMAD.WIDE.U32 R158, R111, c[0x0][0x1e0], RZ ;  /* 0x000078006f9e7a25 */ /* 0x000fe200078e00ff */
[----:B------:R-:W-:Y:S02]  /*1300*/  @P0 IADD3 R2, R2, -0x2, RZ ;  /* 0xfffffffe02020810 */ /* 0x000fe40007ffe0ff */
[----:B------:R2:W-:Y:S02]  /*1310*/  @P1 LDGSTS.E.BYPASS.LTC128B.128 [R13+0xf100], [R20.64+0x80], !P4 ;  /* 0x0f100080140d1fae */ /* 0x0005e4000e101d46 */
[----:B------:R-:W-:Y:S01]  /*1320*/  @P0 SHF.R.S32.HI R6, RZ, 0x1f, R2 ;  /* 0x0000001fff060819 */ /* 0x000fe20000011402 */
[----:B------:R-:W-:Y:S01]  /*1330*/  @P0 IMAD R0, R95, R2, RZ ;  /* 0x000000025f000224 */ /* 0x000fe200078e02ff */
[----:B------:R2:W-:Y:S03]  /*1340*/  @P1 LDGSTS.E.BYPASS.LTC128B.128 [R13+0x11100], [R20.64+0x100], !P3 ;  /* 0x11100100140d1fae */ /* 0x0005e6000d901d46 */
[----:B------:R-:W-:Y:S01]  /*1350*/  @P0 IMAD R0, R6, R97, R0 ;  /* 0x0000006106000224 */ /* 0x000fe200078e0200 */
[----:B------:R-:W0:Y:S04]  /*1360*/  LDGDEPBAR ;  /* 0x00000000000079af */ /* 0x000e280000000000 */
[----:B------:R-:W-:Y:S01]  /*1370*/  BAR.SYNC.DEFER_BLOCKING 0x0 ;  /* 0x0000000000007b1d */ /* 0x000fe20000010000 */
[----:B-1----:R-:W-:-:S04]  /*1380*/  IMAD.WIDE.U32 R14, R156, c[0x0][0x1e0], RZ ;  /* 0x000078009c0e7a25 */ /* 0x002fc800078e00ff */
[----:B--2---:R-:W-:-:S04]  /*1390*/  @P0 IMAD.WIDE.U32 R20, R2, R97, R152 ;  /* 0x0000006102140225 */ /* 0x004fc800078e0098 */
[----:B------:R-:W-:Y:S01]  /*13a0*/  @P1 IMAD.SHL.U32 R2, R10, 0x2, RZ ;  /* 0x000000020a021824 */ /* 0x000fe200078e00ff */
[----:B------:R-:W-:Y:S01]  /*13b0*/  @!PT LDS RZ, [RZ] ;  /* 0x00000000fffff984 */ /* 0x000fe20000000800 */
[----:B------:R-:W-:Y:S01]  /*13c0*/  @!PT LDS RZ, [RZ] ;  /* 0x00000000fffff984 */ /* 0x000fe20000000800 */
[----:B------:R-:W-:Y:S01]  /*13d0*/  @!PT LDS RZ, [RZ] ;  /* 0x00000000fffff984 */ /* 0x000fe20000000800 */
[----:B------:R1:W-:Y:S01]  /*13e0*/  @P2 LDGSTS.E.BYPASS.LTC128B.128 [R9+0x100], [R16.64], !P5 ;  /* 0x0010000010092fae */ /* 0x0003e2000e901d46 */
[----:B------:R-:W-:Y:S02]  /*13f0*/  IMAD R13, R3, c[0x0][0x1e0], RZ ;  /* 0x00007800030d7a24 */ /* 0x000fe400078e02ff */
[----:B------:R-:W-:Y:S01]  /*1400*/  @P0 IMAD.IADD R0, R21, 0x1, R0 ;  /* 0x0000000115000824 */ /* 0x000fe200078e0200 */
[----:B------:R1:W-:Y:S01]  /*1410*/  @P2 LDGSTS.E.BYPASS.LTC128B.128 [R9+0x2100], [R16.64+0x80], !P4 ;  /* 0x0210008010092fae */ /* 0x0003e2000e101d46 */
[----:B------:R-:W-:-:S03]  /*1420*/  IMAD R24, R156, c[0x0][0x1e4], R13 ;  /* 0x000079009c187a24 */ /* 0x000fc600078e020d */
[----:B------:R1:W-:Y:S01]  /*1430*/  @P2 LDGSTS.E.BYPASS.LTC128B.128 [R9+0x4100], [R16.64+0x100], !P3 ;  /* 0x0410010010092fae */ /* 0x0003e2000d901d46 */
[----:B------:R-:W-:Y:S01]  /*1440*/  @P1 IADD3 R12, P2, R105, R12, RZ ;  /* 0x0000000c690c1210 */ /* 0x000fe20007f5e0ff */
[----:B------:R-:W-:Y:S02]  /*1450*/  IMAD.IADD R25, R15, 0x1, R24 ;  /* 0x000000010f197824 */ /* 0x000fe400078e0218 */
[----:B------:R-:W-:Y:S02]  /*1460*/  IMAD.MOV.U32 R24, RZ, RZ, R14 ;  /* 0x000000ffff187224 */ /* 0x000fe400078e000e */
[----:B------:R-:W-:Y:S01]  /*1470*/  @P1 IMAD.X R7, R104, 0x1, R7, P2 ;  /* 0x0000000168071824 */ /* 0x000fe200010e0607 */
[----:B------:R-:W-:Y:S01]  /*1480*/  @P1 LEA R6, P2, R12, c[0x0][0x250], 0x1 ;  /* 0x000094000c061a11 */ /* 0x000fe200078408ff */
[----:B------:R-:W-:-:S03]  /*1490*/  IMAD.WIDE.U32 R24, R195, c[0x0][0x1e8], R24 ;  /* 0x00007a00c3187a25 */ /* 0x000fc600078e0018 */
[----:B------:R-:W-:Y:S01]  /*14a0*/  @P1 LEA.HI.X R7, R12, c[0x0][0x254], R7, 0x1, P2 ;  /* 0x000095000c071a11 */ /* 0x000fe200010f0c07 */
[----:B------:R-:W-:Y:S01]  /*14b0*/  IMAD.IADD R155, R25, 0x1, R154 ;  /* 0x00000001199b7824 */ /* 0x000fe200078e029a */
[C---:B------:R-:W-:Y:S01]  /*14c0*/  @P0 LEA R12, P2, R20.reuse, c[0x0][0x220], 0x1 ;  /* 0x00008800140c0a11 */ /* 0x040fe200078408ff */
[----:B------:R-:W-:Y:S02]  /*14d0*/  IMAD.MOV.U32 R154, RZ, RZ, R24 ;  /* 0x000000ffff9a7224 */ /* 0x000fe400078e0018 */
[----:B------:R2:W-:Y:S01]  /*14e0*/  @P1 LDGSTS.E.BYPASS.LTC128B.128 [R2+0x1100], [R6.64], !P5 ;  /* 0x0110000006021fae */ /* 0x0005e2000e901d46 */
[----:B------:R-:W-:Y:S01]  /*14f0*/  @P0 LEA.HI.X R13, R20, c[0x0][0x224], R0, 0x1, P2 ;  /* 0x00008900140d0a11 */ /* 0x000fe200010f0c00 */
[----:B------:R-:W-:Y:S02]  /*1500*/  IMAD R24, R86, c[0x0][0x210], RZ ;  /* 0x0000840056187a24 */ /* 0x000fe400078e02ff */
[----:B------:R2:W-:Y:S01]  /*1510*/  @P1 LDGSTS.E.BYPASS.LTC128B.128 [R2+0x3100], [R6.64+0x80], !P4 ;  /* 0x0310008006021fae */ /* 0x0005e2000e101d46 */
[----:B------:R-:W-:-:S03]  /*1520*/  IMAD.WIDE.U32 R154, R168, c[0x0][0x1f0], R154 ;  /* 0x00007c00a89a7a25 */ /* 0x000fc600078e009a */
[----:B------:R2:W-:Y:S01]  /*1530*/  @P1 LDGSTS.E.BYPASS.LTC128B.128 [R2+0x5100], [R6.64+0x100], !P3 ;  /* 0x0510010006021fae */ /* 0x0005e2000d901d46 */
[----:B------:R-:W-:Y:S01]  /*1540*/  ISETP.LE.AND P1, PT, R102, c[0x0][0x27c], PT ;  /* 0x00009f0066007a0c */ /* 0x000fe20003f23270 */
[----:B------:R-:W-:Y:S01]  /*1550*/  IMAD R24, R195, c[0x0][0x214], R24 ;  /* 0x00008500c3187a24 */ /* 0x000fe200078e0218 */
[----:B-1----:R-:W-:Y:S01]  /*1560*/  LOP3.LUT R9, R8, 0xfffffffc, RZ, 0xc0, !PT ;  /* 0xfffffffc08097812 */ /* 0x002fe200078ec0ff */
[----:B------:R-:W0:Y:S01]  /*1570*/  LDGDEPBAR ;  /* 0x00000000000079af */ /* 0x000e220000000000 */
[----:B------:R-:W-:Y:S01]  /*1580*/  P2R R0, PR, RZ, 0x2 ;  /* 0x00000002ff007803 */ /* 0x000fe20000000000 */
[----:B------:R-:W-:Y:S01]  /*1590*/  @P0 IMAD.SHL.U32 R0, R10, 0x2, RZ ;  /* 0x000000020a000824 */ /* 0x000fe200078e00ff */
[----:B------:R-:W-:Y:S01]  /*15a0*/  @P0 LEA R14, P1, R99, R12, 0x1 ;  /* 0x0000000c630e0211 */ /* 0x000fe200078208ff */
[----:B------:R-:W-:Y:S01]  /*15b0*/  IMAD.IADD R20, R84, 0x1, -R9 ;  /* 0x0000000154147824 */ /* 0x000fe200078e0a09 */
[----:B------:R-:W-:Y:S01]  /*15c0*/  SHF.R.S32.HI R8, RZ, 0x1f, R8 ;  /* 0x0000001fff087819 */ /* 0x000fe20000011408 */
[----:B------:R-:W-:Y:S01]  /*15d0*/  IMAD.IADD R103, R155, 0x1, R103 ;  /* 0x000000019b677824 */ /* 0x000fe200078e0267 */
[----:B------:R-:W-:Y:S01]  /*15e0*/  @P0 LEA.HI.X R15, R99, R13, R94, 0x1, P1 ;  /* 0x0000000d630f0211 */ /* 0x000fe200008f0c5e */
[C---:B------:R-:W-:Y:S01]  /*15f0*/  IMAD.SHL.U32 R22, R20.reuse, 0x8, RZ ;  /* 0x0000000814167824 */ /* 0x040fe200078e00ff */
[----:B------:R1:W-:Y:S01]  /*1600*/  @P0 LDGSTS.E.BYPASS.LTC128B.128 [R0+0x12100], [R12.64], !P5 ;  /* 0x121000000c000fae */ /* 0x0003e2000e901d46 */
[----:B------:R-:W-:Y:S01]  /*1610*/  IMAD.SHL.U32 R20, R20, 0x4, RZ ;  /* 0x0000000414147824 */ /* 0x000fe200078e00ff */
[----:B------:R-:W-:-:S02]  /*1620*/  LEA.HI R8, R8, R111, RZ, 0x3 ;  /* 0x0000006f08087211 */ /* 0x000fc400078f18ff */
[----:B------:R1:W-:Y:S01]  /*1630*/  @P0 LDGSTS.E.BYPASS.LTC128B.128 [R0+0x14100], [R12.64+0x80], !P4 ;  /* 0x141000800c000fae */ /* 0x0003e2000e101d46 */
[--C-:B------:R-:W-:Y:S02]  /*1640*/  SHF.R.S32.HI R23, RZ, 0x1f, R22.reuse ;  /* 0x0000001fff177819 */ /* 0x100fe40000011416 */
[C---:B------:R-:W-:Y:S01]  /*1650*/  IADD3 R19, R20.reuse, 0x20, RZ ;  /* 0x0000002014137810 */ /* 0x040fe20007ffe0ff */
[----:B------:R1:W-:Y:S01]  /*1660*/  @P0 LDGSTS.E.BYPASS.LTC128B.128 [R0+0x16100], [R12.64+0x100], !P3 ;  /* 0x161001000c000fae */ /* 0x0003e2000d901d46 */
[----:B------:R-:W-:Y:S01]  /*1670*/  IADD3 R17, R20, 0x40, RZ ;  /* 0x0000004014117810 */ /* 0x000fe20007ffe0ff */
[C---:B------:R-:W-:Y:S01]  /*1680*/  IMAD.WIDE.U32 R166, R111.reuse, c[0x0][0x290], R22 ;  /* 0x0000a4006fa67a25 */ /* 0x040fe200078e0016 */
[----:B------:R-:W-:Y:S01]  /*1690*/  LOP3.LUT R8, R8, 0xfffffff8, RZ, 0xc0, !PT ;  /* 0xfffffff808087812 */ /* 0x000fe200078ec0ff */
[----:B------:R3:W-:Y:S01]  /*16a0*/  @P0 LDGSTS.E.BYPASS.LTC128B.128 [R0+0x13100], [R14.64], !P5 ;  /* 0x131000000e000fae */ /* 0x0007e2000e901d46 */
[----:B------:R-:W-:Y:S01]  /*16b0*/  SHF.R.S32.HI R21, RZ, 0x1f, R20 ;  /* 0x0000001fff157819 */ /* 0x000fe20000011414 */
[----:B--2---:R-:W-:Y:S01]  /*16c0*/  IMAD.MOV.U32 R2, RZ, RZ, c[0x0][0x27c] ;  /* 0x00009f00ff027624 */ /* 0x004fe200078e00ff */
[----:B------:R-:W-:Y:S01]  /*16d0*/  SHF.R.S32.HI R6, RZ, 0x1f, R111 ;  /* 0x0000001fff067819 */ /* 0x000fe2000001146f */
[----:B------:R3:W-:Y:S01]  /*16e0*/  @P0 LDGSTS.E.BYPASS.LTC128B.128 [R0+0x15100], [R14.64+0x80], !P4 ;  /* 0x151000800e000fae */ /* 0x0007e2000e101d46 */
[----:B------:R-:W-:Y:S01]  /*16f0*/  IMAD.IADD R16, R20, 0x1, R17 ;  /* 0x0000000114107824 */ /* 0x000fe200078e0211 */
[----:B------:R-:W-:Y:S01]  /*1700*/  IADD3 R142, R22, 0x60, RZ ;  /* 0x00000060168e7810 */ /* 0x000fe20007ffe0ff */
[----:B------:R-:W-:Y:S01]  /*1710*/  IMAD.SHL.U32 R2, R2, 0x2, RZ ;  /* 0x0000000202027824 */ /* 0x000fe200078e00ff */
[----:B------:R3:W-:Y:S01]  /*1720*/  @P0 LDGSTS.E.BYPASS.LTC128B.128 [R0+0x17100], [R14.64+0x100], !P3 ;  /* 0x171001000e000fae */ /* 0x0007e2000d901d46 */
[----:B------:R-:W-:Y:S01]  /*1730*/  ISETP.GE.AND P0, PT, R22, c[0x0][0x27c], PT ;  /* 0x00009f0016007a0c */ /* 0x000fe20003f06270 */
[----:B------:R-:W-:Y:S01]  /*1740*/  IMAD R162, R6, c[0x0][0x290], RZ ;  /* 0x0000a40006a27a24 */ /* 0x000fe200078e02ff */
[----:B------:R-:W-:Y:S01]  /*1750*/  IADD3 R141, R22, 0x80, RZ ;  /* 0x00000080168d7810 */ /* 0x000fe20007ffe0ff */
[----:B------:R-:W-:Y:S01]  /*1760*/  IMAD R160, R6, c[0x0][0x280], RZ ;  /* 0x0000a00006a07a24 */ /* 0x000fe200078e02ff */
[----:B------:R-:W-:Y:S01]  /*1770*/  IADD3 R7, -R2, c[0x0][0x1d4], RZ ;  /* 0x0000750002077a10 */ /* 0x000fe20007ffe1ff */
[C---:B------:R-:W-:Y:S01]  /*1780*/  IMAD.IADD R8, R111.reuse, 0x1, -R8 ;  /* 0x000000016f087824 */ /* 0x040fe200078e0a08 */
[----:B------:R-:W-:Y:S01]  /*1790*/  SEL R9, RZ, c[0x0][0x27c], !P0 ;  /* 0x00009f00ff097a07 */ /* 0x000fe20004000000 */
[----:B------:R-:W0:Y:S01]  /*17a0*/  LDGDEPBAR ;  /* 0x00000000000079af */ /* 0x000e220000000000 */
[C---:B------:R-:W-:Y:S01]  /*17b0*/  IMAD R162, R111.reuse, c[0x0][0x294], R162 ;  /* 0x0000a5006fa27a24 */ /* 0x040fe200078e02a2 */
[----:B------:R-:W-:Y:S01]  /*17c0*/  IADD3 R140, R22, 0xa0, RZ ;  /* 0x000000a0168c7810 */ /* 0x000fe20007ffe0ff */
[C---:B------:R-:W-:Y:S01]  /*17d0*/  IMAD R160, R111.reuse, c[0x0][0x284], R160 ;  /* 0x0000a1006fa07a24 */ /* 0x040fe200078e02a0 */
[----:B------:R-:W-:Y:S01]  /*17e0*/  LOP3.LUT P6, RZ, R8, 0x4, RZ, 0xc0, !PT ;  /* 0x0000000408ff7812 */ /* 0x000fe200078cc0ff */
[----:B------:R-:W-:Y:S01]  /*17f0*/  IMAD.IADD R9, R22, 0x1, R9 ;  /* 0x0000000116097824 */ /* 0x000fe200078e0209 */
[----:B-1----:R-:W-:Y:S01]  /*1800*/  SEL R13, R2, R7, !P0 ;  /* 0x00000007020d7207 */ /* 0x002fe20004000000 */
[----:B------:R-:W-:Y:S01]  /*1810*/  IMAD.SHL.U32 R8, R8, 0x40, RZ ;  /* 0x0000004008087824 */ /* 0x000fe200078e00ff */
[----:B------:R-:W-:Y:S01]  /*1820*/  ISETP.GE.AND P0, PT, R16, c[0x0][0x27c], PT ;  /* 0x00009f0010007a0c */ /* 0x000fe20003f06270 */
[----:B------:R-:W-:Y:S01]  /*1830*/  IMAD.WIDE.U32 R164, R111, c[0x0][0x280], R22 ;  /* 0x0000a0006fa47a25 */ /* 0x000fe200078e0016 */
[----:B------:R-:W-:-:S02]  /*1840*/  SHF.R.S32.HI R110, RZ, 0x1f, R9 ;  /* 0x0000001fff6e7819 */ /* 0x000fc40000011409 */
[----:B------:R-:W-:Y:S01]  /*1850*/  LOP3.LUT R8, R8, 0x1c0, RZ, 0xc0, !PT ;  /* 0x000001c008087812 */ /* 0x000fe200078ec0ff */
[C-C-:B------:R-:W-:Y:S01]  /*1860*/  IMAD.WIDE.U32 R30, R111.reuse, c[0x0][0x290], R20.reuse ;  /* 0x0000a4006f1e7a25 */ /* 0x140fe200078e0014 */
[CC--:B------:R-:W-:Y:S02]  /*1870*/  LEA.HI R139, R110.reuse, R9.reuse, RZ, 0x3 ;  /* 0x000000096e8b7211 */ /* 0x0c0fe400078f18ff */
[----:B------:R-:W-:Y:S01]  /*1880*/  LEA.HI R110, R110, R9, RZ, 0x6 ;  /* 0x000000096e6e7211 */ /* 0x000fe200078f30ff */
[----:B------:R-:W-:Y:S01]  /*1890*/  IMAD.WIDE.U32 R28, R111, c[0x0][0x280], R20 ;  /* 0x0000a0006f1c7a25 */ /* 0x000fe200078e0014 */
[----:B---3--:R-:W-:-:S03]  /*18a0*/  SHF.R.S32.HI R0, RZ, 0x1f, R13 ;  /* 0x0000001fff007819 */ /* 0x008fc6000001140d */
[----:B------:R-:W-:Y:S01]  /*18b0*/  IMAD.IADD R15, R20, 0x1, R19 ;  /* 0x00000001140f7824 */ /* 0x000fe200078e0213 */
[----:B------:R-:W-:Y:S01]  /*18c0*/  LEA.HI R0, R0, R13, RZ, 0x4 ;  /* 0x0000000d00007211 */ /* 0x000fe200078f20ff */
[----:B------:R-:W-:Y:S01]  /*18d0*/  IMAD.SHL.U32 R110, R110, 0x40, RZ ;  /* 0x000000406e6e7824 */ /* 0x000fe200078e00ff */
[----:B------:R-:W-:Y:S01]  /*18e0*/  IADD3 R13, R20, 0x50, RZ ;  /* 0x00000050140d7810 */ /* 0x000fe20007ffe0ff */
[----:B------:R-:W-:Y:S01]  /*18f0*/  IMAD.WIDE.U32 R26, R195, c[0x0][0x210], R22 ;  /* 0x00008400c31a7a25 */ /* 0x000fe200078e0016 */
[----:B------:R-:W-:Y:S02]  /*1900*/  ISETP.GE.AND P1, PT, R15, c[0x0][0x27c], PT ;  /* 0x00009f000f007a0c */ /* 0x000fe40003f26270 */
[----:B------:R-:W-:Y:S01]  /*1910*/  SHF.R.S32.HI R0, RZ, 0x4, R0 ;  /* 0x00000004ff007819 */ /* 0x000fe20000011400 */
[----:B------:R-:W-:Y:S01]  /*1920*/  IMAD.IADD R167, R167, 0x1, R162 ;  /* 0x00000001a7a77824 */ /* 0x000fe200078e02a2 */
[CC--:B------:R-:W-:Y:S01]  /*1930*/  SEL R12, R2.reuse, R7.reuse, !P1 ;  /* 0x00000007020c7207 */ /* 0x0c0fe20004800000 */
[----:B------:R-:W-:Y:S01]  /*1940*/  IMAD.IADD R165, R165, 0x1, R160 ;  /* 0x00000001a5a57824 */ /* 0x000fe200078e02a0 */
[----:B------:R-:W-:Y:S01]  /*1950*/  SEL R7, R2, R7, !P0 ;  /* 0x0000000702077207 */ /* 0x000fe20004000000 */
[----:B------:R-:W-:Y:S01]  /*1960*/  IMAD.IADD R163, R162, 0x1, R31 ;  /* 0x00000001a2a37824 */ /* 0x000fe200078e021f */
[----:B------:R-:W-:Y:S01]  /*1970*/  SEL R2, RZ, c[0x0][0x27c], !P1 ;  /* 0x00009f00ff027a07 */ /* 0x000fe20004800000 */
[----:B------:R-:W-:Y:S01]  /*1980*/  IMAD.IADD R161, R160, 0x1, R29 ;  /* 0x00000001a0a17824 */ /* 0x000fe200078e021d */
[----:B------:R-:W-:Y:S01]  /*1990*/  IADD3 R156, P1, R156, R111, RZ ;  /* 0x0000006f9c9c7210 */ /* 0x000fe20007f3e0ff */
[----:B------:R-:W-:Y:S01]  /*19a0*/  IMAD.IADD R25, R27, 0x1, R24 ;  /* 0x000000011b197824 */ /* 0x000fe200078e0218 */
[----:B------:R-:W-:Y:S01]  /*19b0*/  SHF.R.S32.HI R112, RZ, 0x1f, R7 ;  /* 0x0000001fff707819 */ /* 0x000fe20000011407 */
[----:B------:R-:W-:Y:S01]  /*19c0*/  IMAD.MOV.U32 R162, RZ, RZ, R30 ;  /* 0x000000ffffa27224 */ /* 0x000fe200078e001e */
[----:B------:R-:W-:Y:S01]  /*19d0*/  SHF.R.S32.HI R113, RZ, 0x1f, R12 ;  /* 0x0000001fff717819 */ /* 0x000fe2000001140c */
[----:B------:R-:W-:Y:S01]  /*19e0*/  IMAD.X R157, R3, 0x1, R6, P1 ;  /* 0x00000001039d7824 */ /* 0x000fe200008e0606 */
[----:B------:R-:W-:Y:S01]  /*19f0*/  LEA.HI R112, R112, R7, RZ, 0x4 ;  /* 0x0000000770707211 */ /* 0x000fe200078f20ff */
[----:B------:R-:W-:Y:S01]  /*1a00*/  IMAD R6, R6, c[0x0][0x1e0], RZ ;  /* 0x0000780006067a24 */ /* 0x000fe200078e02ff */
[----:B------:R-:W-:Y:S01]  /*1a10*/  LEA.HI R113, R113, R12, RZ, 0x4 ;  /* 0x0000000c71717211 */ /* 0x000fe200078f20ff */
[----:B------:R-:W-:Y:S01]  /*1a20*/  IMAD.IADD R7, R2, 0x1, R15 ;  /* 0x0000000102077824 */ /* 0x000fe200078e020f */
[----:B------:R-:W-:Y:S01]  /*1a30*/  LEA.HI R2, R5, R84, RZ, 0x5 ;  /* 0x0000005405027211 */ /* 0x000fe200078f28ff */
[----:B------:R-:W-:Y:S01]  /*1a40*/  IMAD R3, R111, c[0x0][0x1e4], R6 ;  /* 0x000079006f037a24 */ /* 0x000fe200078e0206 */
[----:B------:R-:W-:Y:S01]  /*1a50*/  LOP3.LUT R12, R8, 0x38, R139, 0xf8, !PT ;  /* 0x00000038080c7812 */ /* 0x000fe200078ef88b */
[----:B------:R-:W-:Y:S01]  /*1a60*/  IMAD.MOV.U32 R160, RZ, RZ, R28 ;  /* 0x000000ffffa07224 */ /* 0x000fe200078e001c */
[----:B------:R-:W-:Y:S01]  /*1a70*/  SHF.R.S32.HI R6, RZ, 0x1f, R7 ;  /* 0x0000001fff067819 */ /* 0x000fe20000011407 */
[----:B------:R-:W-:Y:S01]  /*1a80*/  IMAD.IADD R106, R159, 0x1, R3 ;  /* 0x000000019f6a7824 */ /* 0x000fe200078e0203 */
[----:B------:R-:W-:Y:S01]  /*1a90*/  SEL R3, RZ, c[0x0][0x27c], !P0 ;  /* 0x00009f00ff037a07 */ /* 0x000fe20004000000 */
[----:B------:R-:W-:Y:S01]  /*1aa0*/  IMAD.SHL.U32 R2, R2, 0x10, RZ ;  /* 0x0000001002027824 */ /* 0x000fe200078e00ff */
[CC--:B------:R-:W-:Y:S01]  /*1ab0*/  LEA.HI R138, R6.reuse, R7.reuse, RZ, 0x3 ;  /* 0x00000007068a7211 */ /* 0x0c0fe200078f18ff */
[----:B------:R-:W-:Y:S01]  /*1ac0*/  IMAD.MOV.U32 R24, RZ, RZ, R26 ;  /* 0x000000ffff187224 */ /* 0x000fe200078e001a */
[----:B------:R-:W-:Y:S01]  /*1ad0*/  LEA.HI R6, R6, R7, RZ, 0x6 ;  /* 0x0000000706067211 */ /* 0x000fe200078f30ff */
[----:B------:R-:W-:Y:S01]  /*1ae0*/  IMAD.IADD R3, R3, 0x1, R16 ;  /* 0x0000000103037824 */ /* 0x000fe200078e0210 */
[----:B------:R-:W-:Y:S01]  /*1af0*/  LOP3.LUT R14, R8, 0x38, R138, 0xf8, !PT ;  /* 0x00000038080e7812 */ /* 0x000fe200078ef88a */
[----:B-----5:R-:W-:Y:S01]  /*1b00*/  IMAD.WIDE.U32 R166, R85, c[0x0][0x290], R166 ;  /* 0x0000a40055a67a25 */ /* 0x020fe200078e00a6 */
[----:B------:R-:W-:-:S02]  /*1b10*/  SHF.R.S32.HI R113, RZ, 0x4, R113 ;  /* 0x00000004ff717819 */ /* 0x000fc40000011471 */
[----:B------:R-:W-:Y:S01]  /*1b20*/  SHF.R.S32.HI R108, RZ, 0x1f, R3 ;  /* 0x0000001fff6c7819 */ /* 0x000fe20000011403 */
[----:B------:R-:W-:Y:S01]  /*1b30*/  IMAD.SHL.U32 R6, R6, 0x40, RZ ;  /* 0x0000004006067824 */ /* 0x000fe200078e00ff */
[----:B------:R-:W-:Y:S01]  /*1b40*/  SHF.R.S32.HI R112, RZ, 0x4, R112 ;  /* 0x00000004ff707819 */ /* 0x000fe20000011470 */
[----:B------:R-:W-:Y:S01]  /*1b50*/  IMAD.WIDE.U32 R168, R168, c[0x0][0x218], R24 ;  /* 0x00008600a8a87a25 */ /* 0x000fe200078e0018 */
[CC--:B------:R-:W-:Y:S02]  /*1b60*/  LEA.HI R137, R108.reuse, R3.reuse, RZ, 0x3 ;  /* 0x000000036c897211 */ /* 0x0c0fe400078f18ff */
[----:B------:R-:W-:Y:S01]  /*1b70*/  LEA.HI R108, R108, R3, RZ, 0x6 ;  /* 0x000000036c6c7211 */ /* 0x000fe200078f30ff */
[C---:B------:R-:W-:Y:S01]  /*1b80*/  IMAD.WIDE.U32 R162, R85.reuse, c[0x0][0x290], R162 ;  /* 0x0000a40055a27a25 */ /* 0x040fe200078e00a2 */
[----:B------:R-:W-:Y:S02]  /*1b90*/  SHF.R.U32.HI R3, RZ, 0x3, R8 ;  /* 0x00000003ff037819 */ /* 0x000fe40000011608 */
[----:B------:R-:W-:Y:S01]  /*1ba0*/  LOP3.LUT R2, R2, 0xfffffe00, RZ, 0xc0, !PT ;  /* 0xfffffe0002027812 */ /* 0x000fe200078ec0ff */
[----:B------:R-:W-:Y:S01]  /*1bb0*/  IMAD.SHL.U32 R108, R108, 0x40, RZ ;  /* 0x000000406c6c7824 */ /* 0x000fe200078e00ff */
[----:B------:R-:W-:Y:S01]  /*1bc0*/  LOP3.LUT R7, R12, R3, RZ, 0x3c, !PT ;  /* 0x000000030c077212 */ /* 0x000fe200078e3cff */
[----:B------:R-:W-:Y:S01]  /*1bd0*/  IMAD.WIDE.U32 R164, R85, c[0x0][0x280], R164 ;  /* 0x0000a00055a47a25 */ /* 0x000fe200078e00a4 */
[----:B------:R-:W-:-:S02]  /*1be0*/  LOP3.LUT R12, R8, 0x38, R137, 0xf8, !PT ;  /* 0x00000038080c7812 */ /* 0x000fc400078ef889 */
[----:B------:R-:W-:Y:S01]  /*1bf0*/  LOP3.LUT R6, R6, 0xfffff000, RZ, 0xc0, !PT ;  /* 0xfffff00006067812 */ /* 0x000fe200078ec0ff */
[----:B------:R-:W-:Y:S01]  /*1c00*/  IMAD.WIDE.U32 R160, R85, c[0x0][0x280], R160 ;  /* 0x0000a00055a07a25 */ /* 0x000fe200078e00a0 */
[-C--:B------:R-:W-:Y:S02]  /*1c10*/  LOP3.LUT R109, R14, R3.reuse, RZ, 0x3c, !PT ;  /* 0x000000030e6d7212 */ /* 0x080fe400078e3cff */
[----:B------:R-:W-:Y:S01]  /*1c20*/  LOP3.LUT R108, R108, 0xfffff000, RZ, 0xc0, !PT ;  /* 0xfffff0006c6c7812 */ /* 0x000fe200078ec0ff */
[----:B------:R-:W-:Y:S01]  /*1c30*/  IMAD.IADD R121, R169, 0x1, R121 ;  /* 0x00000001a9797824 */ /* 0x000fe200078e0279 */
[----:B------:R-:W-:Y:S02]  /*1c40*/  LOP3.LUT R5, R12, R3, RZ, 0x3c, !PT ;  /* 0x000000030c057212 */ /* 0x000fe400078e3cff */
[----:B------:R-:W-:Y:S02]  /*1c50*/  LEA.HI.SX32 R107, R139, R0, 0x1d ;  /* 0x000000008b6b7211 */ /* 0x000fe400078feaff */
[----:B------:R-:W-:-:S02]  /*1c60*/  LEA.HI.SX32 R113, R138, R113, 0x1d ;  /* 0x000000718a717211 */ /* 0x000fc400078feaff */
[----:B------:R-:W-:Y:S02]  /*1c70*/  LEA.HI.SX32 R112, R137, R112, 0x1d ;  /* 0x0000007089707211 */ /* 0x000fe400078feaff */
[--C-:B------:R-:W-:Y:S02]  /*1c80*/  IADD3 R109, R109, R6, R2.reuse ;  /* 0x000000066d6d7210 */ /* 0x100fe40007ffe002 */
[----:B------:R-:W-:Y:S02]  /*1c90*/  IADD3 R108, R5, R108, R2 ;  /* 0x0000006c056c7210 */ /* 0x000fe40007ffe002 */
[----:B------:R-:W-:Y:S02]  /*1ca0*/  SHF.R.S32.HI R6, RZ, 0x1f, R107 ;  /* 0x0000001fff067819 */ /* 0x000fe4000001146b */
[----:B------:R-:W-:Y:S02]  /*1cb0*/  SHF.R.S32.HI R114, RZ, 0x1f, R113 ;  /* 0x0000001fff727819 */ /* 0x000fe40000011471 */
[----:B------:R-:W-:-:S02]  /*1cc0*/  SHF.R.S32.HI R5, RZ, 0x1f, R112 ;  /* 0x0000001fff057819 */ /* 0x000fc40000011470 */
        /* <DEDUP_REMOVED lines=8> */
[----:B------:R-:W-:Y:S01]  /*1d50*/  LOP3.LUT R14, R8, 0x38, R107, 0xf8, !PT ;  /* 0x00000038080e7812 */ /* 0x000fe200078ef86b */
[----:B------:R-:W-:Y:S01]  /*1d60*/  IMAD.SHL.U32 R114, R114, 0x200, RZ ;  /* 0x0000020072727824 */ /* 0x000fe200078e00ff */
[----:B------:R-:W-:Y:S01]  /*1d70*/  LOP3.LUT R12, R8, 0x38, R113, 0xf8, !PT ;  /* 0x00000038080c7812 */ /* 0x000fe200078ef871 */
[----:B------:R-:W-:Y:S01]  /*1d80*/  IMAD.SHL.U32 R136, R136, 0x200, RZ ;  /* 0x0000020088887824 */ /* 0x000fe200078e00ff */
[----:B------:R-:W-:-:S02]  /*1d90*/  LOP3.LUT R8, R8, 0x38, R112, 0xf8, !PT ;  /* 0x0000003808087812 */ /* 0x000fc400078ef870 */
[----:B------:R-:W-:Y:S02]  /*1da0*/  LOP3.LUT R0, R2, R0, R3, 0xf6, !PT ;  /* 0x0000000002007212 */ /* 0x000fe400078ef603 */
[-C--:B------:R-:W-:Y:S02]  /*1db0*/  LOP3.LUT R115, R14, R3.reuse, RZ, 0x3c, !PT ;  /* 0x000000030e737212 */ /* 0x080fe400078e3cff */
[-C--:B------:R-:W-:Y:S01]  /*1dc0*/  LOP3.LUT R5, R12, R3.reuse, RZ, 0x3c, !PT ;  /* 0x000000030c057212 */ /* 0x080fe200078e3cff */
[----:B------:R-:W-:Y:S01]  /*1dd0*/  IMAD.MOV.U32 R12, RZ, RZ, c[0x0][0x290] ;  /* 0x0000a400ff0c7624 */ /* 0x000fe200078e00ff */
[----:B------:R-:W-:Y:S02]  /*1de0*/  LOP3.LUT R110, R110, 0xfffff000, RZ, 0xc0, !PT ;  /* 0xfffff0006e6e7812 */ /* 0x000fe400078ec0ff */
[----:B------:R-:W-:Y:S01]  /*1df0*/  LOP3.LUT R3, R8, R3, RZ, 0x3c, !PT ;  /* 0x0000000308037212 */ /* 0x000fe200078e3cff */
[----:B------:R-:W-:Y:S01]  /*1e00*/  IMAD.MOV.U32 R8, RZ, RZ, c[0x0][0x280] ;  /* 0x0000a000ff087624 */ /* 0x000fe200078e00ff */
[----:B------:R-:W-:Y:S01]  /*1e10*/  LOP3.LUT R6, R6, 0xfffff000, RZ, 0xc0, !PT ;  /* 0xfffff00006067812 */ /* 0x000fe200078ec0ff */
[----:B------:R-:W-:Y:S01]  /*1e20*/  IMAD.SHL.U32 R125, R12, 0x40, RZ ;  /* 0x000000400c7d7824 */ /* 0x000fe200078e00ff */
[----:B------:R-:W-:Y:S01]  /*1e30*/  LOP3.LUT R114, R114, 0xfffff000, RZ, 0xc0, !PT ;  /* 0xfffff00072727812 */ /* 0x000fe200078ec0ff */
[----:B------:R-:W-:Y:S01]  /*1e40*/  IMAD.SHL.U32 R129, R8, 0x40, RZ ;  /* 0x0000004008817824 */ /* 0x000fe200078e00ff */
[----:B------:R-:W-:-:S02]  /*1e50*/  LOP3.LUT R136, R136, 0xfffff000, RZ, 0xc0, !PT ;  /* 0xfffff00088887812 */ /* 0x000fc400078ec0ff */
[--C-:B------:R-:W-:Y:S02]  /*1e60*/  IADD3 R110, R7, R110, R2.reuse ;  /* 0x0000006e076e7210 */ /* 0x100fe40007ffe002 */
[--C-:B------:R-:W-:Y:S01]  /*1e70*/  IADD3 R115, R115, R6, R2.reuse ;  /* 0x0000000673737210 */ /* 0x100fe20007ffe002 */
[----:B------:R-:W-:Y:S01]  /*1e80*/  IMAD.MOV.U32 R6, RZ, RZ, c[0x0][0x1e0] ;  /* 0x00007800ff067624 */ /* 0x000fe200078e00ff */
[--C-:B------:R-:W-:Y:S02]  /*1e90*/  IADD3 R114, R5, R114, R2.reuse ;  /* 0x0000007205727210 */ /* 0x100fe40007ffe002 */
[----:B------:R-:W-:Y:S01]  /*1ea0*/  IADD3 R136, R3, R136, R2 ;  /* 0x0000008803887210 */ /* 0x000fe20007ffe002 */
[----:B------:R-:W-:Y:S01]  /*1eb0*/  IMAD.SHL.U32 R135, R6, 0x40, RZ ;  /* 0x0000004006877824 */ /* 0x000fe200078e00ff */
[----:B------:R-:W-:Y:S02]  /*1ec0*/  SHF.R.S32.HI R2, RZ, 0x1f, R85 ;  /* 0x0000001fff027819 */ /* 0x000fe40000011455 */
[----:B------:R-:W-:-:S02]  /*1ed0*/  IADD3 R101, P1, P0, R154, R158, R22 ;  /* 0x0000009e9a657210 */ /* 0x000fc4000783e016 */
[----:B------:R-:W-:Y:S01]  /*1ee0*/  LOP3.LUT R139, R139, 0xfffffff8, RZ, 0xc0, !PT ;  /* 0xfffffff88b8b7812 */ /* 0x000fe200078ec0ff */
[C---:B------:R-:W-:Y:S01]  /*1ef0*/  IMAD R4, R2.reuse, c[0x0][0x290], RZ ;  /* 0x0000a40002047a24 */ /* 0x040fe200078e02ff */
[----:B------:R-:W-:Y:S01]  /*1f00*/  IADD3.X R100, R103, R106, R23, P1, P0 ;  /* 0x0000006a67647210 */ /* 0x000fe20000fe0417 */
[----:B------:R-:W-:Y:S01]  /*1f10*/  IMAD R2, R2, c[0x0][0x280], RZ ;  /* 0x0000a00002027a24 */ /* 0x000fe200078e02ff */
[----:B------:R-:W-:Y:S01]  /*1f20*/  ISETP.NE.AND P0, PT, RZ, UR4, PT ;  /* 0x00000004ff007c0c */ /* 0x000fe2000bf05270 */
[C---:B------:R-:W-:Y:S01]  /*1f30*/  IMAD R117, R85.reuse, c[0x0][0x294], R4 ;  /* 0x0000a50055757a24 */ /* 0x040fe200078e0204 */
[----:B------:R-:W-:Y:S01]  /*1f40*/  LOP3.LUT R138, R138, 0xfffffff8, RZ, 0xc0, !PT ;  /* 0xfffffff88a8a7812 */ /* 0x000fe200078ec0ff */
[----:B------:R-:W-:Y:S01]  /*1f50*/  IMAD R3, R85, c[0x0][0x284], R2 ;  /* 0x0000a10055037a24 */ /* 0x000fe200078e0202 */
[----:B------:R-:W-:Y:S01]  /*1f60*/  LOP3.LUT R137, R137, 0xfffffff8, RZ, 0xc0, !PT ;  /* 0xfffffff889897812 */ /* 0x000fe200078ec0ff */
[----:B------:R-:W-:Y:S01]  /*1f70*/  IMAD.IADD R119, R167, 0x1, R117 ;  /* 0x00000001a7777824 */ /* 0x000fe200078e0275 */
[-C--:B------:R-:W-:Y:S01]  /*1f80*/  SHF.L.U64.HI R123, R12, R131.reuse, c[0x0][0x294] ;  /* 0x0000a5000c7b7619 */ /* 0x080fe20000010283 */
[----:B------:R-:W-:Y:S01]  /*1f90*/  IMAD.IADD R117, R117, 0x1, R163 ;  /* 0x0000000175757824 */ /* 0x000fe200078e02a3 */
[-C--:B------:R-:W-:Y:S01]  /*1fa0*/  SHF.L.U64.HI R127, R8, R131.reuse, c[0x0][0x284] ;  /* 0x0000a100087f7619 */ /* 0x080fe20000010283 */
[----:B------:R-:W-:Y:S01]  /*1fb0*/  IMAD.IADD R118, R165, 0x1, R3 ;  /* 0x00000001a5767824 */ /* 0x000fe200078e0203 */
[----:B------:R-:W-:Y:S01]  /*1fc0*/  SHF.L.U64.HI R131, R6, R131, c[0x0][0x1e4] ;  /* 0x0000790006837619 */ /* 0x000fe20000010283 */
[----:B------:R-:W-:Y:S01]  /*1fd0*/  IMAD.IADD R116, R3, 0x1, R161 ;  /* 0x0000000103747824 */ /* 0x000fe200078e02a1 */
[----:B------:R-:W-:-:S02]  /*1fe0*/  P2R R143, PR, RZ, 0x1 ;  /* 0x00000001ff8f7803 */ /* 0x000fc40000000000 */
[C---:B------:R-:W-:Y:S02]  /*1ff0*/  IADD3 R14, R20.reuse, 0x10, RZ ;  /* 0x00000010140e7810 */ /* 0x040fe40007ffe0ff */
[----:B------:R-:W-:Y:S02]  /*2000*/  IADD3 R12, R20, 0x30, RZ ;  /* 0x00000030140c7810 */ /* 0x000fe40007ffe0ff */
[----:B------:R-:W-:Y:S02]  /*2010*/  SHF.R.S32.HI R134, RZ, 0x1f, R139 ;  /* 0x0000001fff867819 */ /* 0x000fe4000001148b */
[----:B------:R-:W-:Y:S02]  /*2020*/  SHF.R.S32.HI R126, RZ, 0x1f, R107 ;  /* 0x0000001fff7e7819 */ /* 0x000fe4000001146b */
[----:B------:R-:W-:Y:S02]  /*2030*/  SHF.R.S32.HI R130, RZ, 0x1f, R138 ;  /* 0x0000001fff827819 */ /* 0x000fe4000001148a */
[----:B------:R-:W-:-:S02]  /*2040*/  SHF.R.S32.HI R128, RZ, 0x1f, R137 ;  /* 0x0000001fff807819 */ /* 0x000fc40000011489 */
[----:B------:R-:W-:Y:S02]  /*2050*/  SHF.R.S32.HI R124, RZ, 0x1f, R113 ;  /* 0x0000001fff7c7819 */ /* 0x000fe40000011471 */
[----:B------:R-:W-:Y:S02]  /*2060*/  SHF.R.S32.HI R122, RZ, 0x1f, R112 ;  /* 0x0000001fff7a7819 */ /* 0x000fe40000011470 */
.L_x_966:
        /* <DEDUP_REMOVED lines=20> */
[----:B------:R-:W-:Y:S01]  /*21b0*/  ISETP.NE.AND P1, PT, R143, RZ, PT ;  /* 0x000000ff8f00720c */ /* 0x000fe20003f25270 */
        /* <DEDUP_REMOVED lines=69> */
.L_x_946:
[----:B------:R-:W-:Y:S05]  /*2610*/  BSYNC B0 ;  /* 0x0000000000007941 */ /* 0x000fea0003800000 */
.L_x_945:
        /* <DEDUP_REMOVED lines=89> */
.L_x_949:
[----:B------:R-:W-:Y:S05]  /*2bb0*/  BSYNC B0 ;  /* 0x0000000000007941 */ /* 0x000fea0003800000 */
.L_x_948:
        /* <DEDUP_REMOVED lines=56> */
.L_x_951:
[----:B------:R-:W-:Y:S05]  /*2f40*/  BSYNC B0 ;  /* 0x0000000000007941 */ /* 0x000fea0003800000 */
.L_x_950:
        /* <DEDUP_REMOVED lines=56> */
.L_x_953:
[----:B------:R-:W-:Y:S05]  /*32d0*/  BSYNC B0 ;  /* 0x0000000000007941 */ /* 0x000fea0003800000 */
.L_x_952:
        /* <DEDUP_REMOVED lines=56> */
.L_x_955:
[----:B------:R-:W-:Y:S05]  /*3660*/  BSYNC B0 ;  /* 0x0000000000007941 */ /* 0x000fea0003800000 */
.L_x_954:
        /* <DEDUP_REMOVED lines=56> */
.L_x_957:
[----:B------:R-:W-:Y:S05]  /*39f0*/  BSYNC B0 ;  /* 0x0000000000007941 */ /* 0x000fea0003800000 */
.L_x_956:
        /* <DEDUP_REMOVED lines=56> */
.L_x_944:
        /* <DEDUP_REMOVED lines=47> */
.L_x_959:
[----:B------:R-:W-:Y:S05]  /*4070*/  BSYNC B0 ;  /* 0x0000000000007941 */ /* 0x000fea0003800000 */
.L_x_958:
        /* <DEDUP_REMOVED lines=153> */
.L_x_961:
[----:B------:R-:W-:Y:S05]  /*4a10*/  BSYNC B0 ;  /* 0x0000000000007941 */ /* 0x000fea0003800000 */
.L_x_960:
        /* <DEDUP_REMOVED lines=118> */
.L_x_963:
[----:B------:R-:W-:Y:S05]  /*5180*/  BSYNC B0 ;  /* 0x0000000000007941 */ /* 0x000fea0003800000 */
.L_x_962:
[----:B------:R-:W-:Y:S11]  /*5190*/  ISETP.GE.AND P0, PT, R16, c[0x0][0x1d4], PT ;  /* 0x0000750010007a0c */ /* 0x000ff60003f06270 */
[----:B------:R-:W-:Y:S02]  /*51a0*/  @!UPT UIADD3 URZ, URZ, URZ, URZ ;  /* 0x0000003f3f3ff290 */ /* 0x000fe4000fffe03f */
[----:B------:R-:W-:-:S05]  /*51b0*/  @P0 BRA `(.L_x_947) ;  /* 0x0000092000000947 */ /* 0x000fca0003800000 */
[----:B------:R-:W-:Y:S04]  /*51c0*/  IADD3 R55, P1, P0, R154, R171, R137 ;  /* 0x000000ab9a377210 */ /* 0x000fe8000783e089 */
[----:B------:R-:W-:Y:S02]  /*51d0*/  IADD3.X R52, R103, R170, R128, P1, P0 ;  /* 0x000000aa67347210 */ /* 0x000fe40000fe0480 */
[C---:B------:R-:W-:Y:S04]  /*51e0*/  LEA R54, P0, R55.reuse, c[0x0][0x1c8], 0x1 ;  /* 0x0000720037367a11 */ /* 0x040fe800078008ff */
[----:B------:R-:W-:Y:S02]  /*51f0*/  LEA.HI.X R55, R55, c[0x0][0x1cc], R52, 0x1, P0 ;  /* 0x0000730037377a11 */ /* 0x000fe400000f0c34 */
[-C--:B------:R-:W-:Y:S02]  /*5200*/  IADD3 R52, R136, R173.reuse, RZ ;  /* 0x000000ad88347210 */ /* 0x080fe40007ffe0ff */
[----:B------:R-:W-:Y:S02]  /*5210*/  IADD3 R173, R108, R173, RZ ;  /* 0x000000ad6cad7210 */ /* 0x000fe40007ffe0ff */
[----:B-1----:R-:W-:Y:S02]  /*5220*/  SHF.L.U32 R60, R52, 0x1, RZ ;  /* 0x00000001343c7819 */ /* 0x002fe400000006ff */
[----:B------:R-:W-:Y:S01]  /*5230*/  ISETP.GE.AND P0, PT, R16, c[0x0][0x27c], PT ;  /* 0x00009f0010007a0c */ /* 0x000fe20003f06270 */
[----:B------:R-:W-:Y:S02]  /*5240*/  IMAD.SHL.U32 R50, R173, 0x2, RZ ;  /* 0x00000002ad327824 */ /* 0x000fe400078e00ff */
[----:B------:R-:W-:Y:S08]  /*5250*/  LDS.128 R56, [R60+0xc100] ;  /* 0x00c100003c387984 */ /* 0x000ff00000000c00 */
[----:B------:R-:W1:Y:S02]  /*5260*/  LDS.128 R28, [R50+0xc100] ;  /* 0x00c10000321c7984 */ /* 0x000e640000000c00 */
[----:B------:R-:W-:Y:S01]  /*5270*/  @!P0 SHF.R.U64 R26, R26, 0x10, R27 ;  /* 0x000000101a1a8819 */ /* 0x000fe2000000121b */
[----:B------:R-:W-:Y:S01]  /*5280*/  @!P0 HADD2.F32 R34, -RZ, R37.H1_H1 ;  /* 0x30000025ff228230 */ /* 0x000fe20000004100 */
[----:B------:R-:W-:Y:S01]  /*5290*/  @!P0 SHF.R.U64 R32, R24, 0x10, R25 ;  /* 0x0000001018208819 */ /* 0x000fe20000001219 */
[--C-:B------:R-:W-:Y:S01]  /*52a0*/  @!P0 HADD2.F32 R38, -RZ, R68.reuse.H1_H1 ;  /* 0x30000044ff268230 */ /* 0x100fe20000004100 */
[----:B------:R-:W-:Y:S01]  /*52b0*/  @!P0 SHF.R.U32.HI R24, RZ, 0x10, R27 ;  /* 0x00000010ff188819 */ /* 0x000fe2000001161b */
[----:B------:R-:W-:Y:S01]  /*52c0*/  @!P0 HADD2.F32 R41, -RZ, R68.H0_H0 ;  /* 0x20000044ff298230 */ /* 0x000fe20000004100 */
[----:B------:R-:W-:Y:S01]  /*52d0*/  @!P0 SHF.R.U32.HI R25, RZ, 0x10, R25 ;  /* 0x00000010ff198819 */ /* 0x000fe20000011619 */
[--C-:B------:R-:W-:Y:S01]  /*52e0*/  @!P0 HADD2.F32 R49, -RZ, R66.reuse.H1_H1 ;  /* 0x30000042ff318230 */ /* 0x100fe20000004100 */
        /* <DEDUP_REMOVED lines=15> */
[----:B------:R-:W-:Y:S02]  /*53e0*/  @!P0 HADD2.F32 R35, -RZ, R39.H0_H0 ;  /* 0x20000027ff238230 */ /* 0x000fe40000004100 */
[----:B------:R-:W-:Y:S01]  /*53f0*/  @!P0 HADD2.F32 R27, -RZ, R27.H1_H1 ;  /* 0x3000001bff1b8230 */ /* 0x000fe20000004100 */
[-C--:B------:R-:W-:Y:S01]  /*5400*/  @!P0 FMUL.FTZ R2, R33, R34.reuse ;  /* 0x0000002221028220 */ /* 0x080fe20000410000 */
[----:B------:R-:W-:Y:S01]  /*5410*/  @!P0 HADD2.F32 R39, -RZ, R39.H1_H1 ;  /* 0x30000027ff278230 */ /* 0x000fe20000004100 */
[C---:B------:R-:W-:Y:S01]  /*5420*/  @!P0 FMUL.FTZ R50, R35.reuse, R34 ;  /* 0x0000002223328220 */ /* 0x040fe20000410000 */
[--C-:B------:R-:W-:Y:S01]  /*5430*/  @!P0 HADD2.F32 R48, -RZ, R43.reuse.H1_H1 ;  /* 0x3000002bff308230 */ /* 0x100fe20000004100 */
[-C--:B------:R-:W-:Y:S01]  /*5440*/  @!P0 FFMA.FTZ R2, R35, R38.reuse, R2 ;  /* 0x0000002623028223 */ /* 0x080fe20000010002 */
[----:B------:R-:W-:Y:S01]  /*5450*/  @!P0 HADD2.F32 R46, -RZ, R43.H0_H0 ;  /* 0x2000002bff2e8230 */ /* 0x000fe20000004100 */
[----:B------:R-:W-:Y:S01]  /*5460*/  @!P0 FFMA.FTZ R50, R33, R38, -R50 ;  /* 0x0000002621328223 */ /* 0x000fe20000010832 */
[----:B------:R-:W-:Y:S01]  /*5470*/  @!P0 MOV R33, R29 ;  /* 0x0000001d00218202 */ /* 0x000fe20000000f00 */
[----:B------:R-:W-:Y:S01]  /*5480*/  @!P0 IMAD.MOV.U32 R38, RZ, RZ, R57 ;  /* 0x000000ffff268224 */ /* 0x000fe200078e0039 */
[--C-:B------:R-:W-:Y:S01]  /*5490*/  @!P0 HADD2.F32 R43, -RZ, R44.reuse.H0_H0 ;  /* 0x2000002cff2b8230 */ /* 0x100fe20000004100 */
[-C--:B------:R-:W-:Y:S01]  /*54a0*/  @!P0 FMUL.FTZ R61, R39, R32.reuse ;  /* 0x00000020273d8220 */ /* 0x080fe20000410000 */
[----:B------:R-:W-:Y:S01]  /*54b0*/  @!P0 HADD2.F32 R44, -RZ, R44.H1_H1 ;  /* 0x3000002cff2c8230 */ /* 0x000fe20000004100 */
[C---:B------:R-:W-:Y:S01]  /*54c0*/  @!P0 FMUL.FTZ R3, R27.reuse, R32 ;  /* 0x000000201b038220 */ /* 0x040fe20000410000 */
[----:B------:R-:W-:Y:S01]  /*54d0*/  @!P0 HADD2.F32 R32, -RZ, R25.H0_H0 ;  /* 0x20000019ff208230 */ /* 0x000fe20000004100 */
[-C--:B------:R-:W-:Y:S01]  /*54e0*/  @!P0 FFMA.FTZ R61, R27, R40.reuse, -R61 ;  /* 0x000000281b3d8223 */ /* 0x080fe2000001083d */
[--C-:B------:R-:W-:Y:S01]  /*54f0*/  @!P0 HADD2.F32 R35, -RZ, R38.reuse.H0_H0 ;  /* 0x20000026ff238230 */ /* 0x100fe20000004100 */
[----:B------:R-:W-:Y:S01]  /*5500*/  @!P0 FFMA.FTZ R3, R39, R40, R3 ;  /* 0x0000002827038223 */ /* 0x000fe20000010003 */
[----:B------:R-:W-:Y:S02]  /*5510*/  @!P0 HADD2.F32 R38, -RZ, R38.H1_H1 ;  /* 0x30000026ff268230 */ /* 0x000fe40000004100 */
[--C-:B------:R-:W-:Y:S01]  /*5520*/  @!P0 HADD2.F32 R25, -RZ, R33.reuse.H1_H1 ;  /* 0x30000021ff198230 */ /* 0x100fe20000004100 */
[----:B------:R-:W-:Y:S01]  /*5530*/  @!P0 F2FP.PACK_AB R50, R61, R50 ;  /* 0x000000323d32823e */ /* 0x000fe200000000ff */
[----:B------:R-:W-:Y:S01]  /*5540*/  @!P0 HADD2.F32 R34, -RZ, R33.H0_H0 ;  /* 0x20000021ff228230 */ /* 0x000fe20000004100 */
[-C--:B------:R-:W-:Y:S01]  /*5550*/  @!P0 FMUL.FTZ R63, R38, R32.reuse ;  /* 0x00000020263f8220 */ /* 0x080fe20000410000 */
[----:B------:R-:W-:Y:S01]  /*5560*/  @!P0 HADD2.F32 R27, -RZ, R37.H0_H0 ;  /* 0x20000025ff1b8230 */ /* 0x000fe20000004100 */
[----:B------:R-:W-:Y:S02]  /*5570*/  @!P0 IMAD.MOV.U32 R33, RZ, RZ, R31 ;  /* 0x000000ffff218224 */ /* 0x000fe400078e001f */
[C---:B------:R-:W-:Y:S02]  /*5580*/  @!P0 FMUL.FTZ R5, R25.reuse, R32 ;  /* 0x0000002019058220 */ /* 0x040fe40000410000 */
[----:B------:R-:W-:Y:S01]  /*5590*/  @!P0 FFMA.FTZ R63, R25, R42, -R63 ;  /* 0x0000002a193f8223 */ /* 0x000fe2000001083f */
[----:B------:R-:W-:Y:S01]  /*55a0*/  @!P0 HADD2.F32 R25, -RZ, R24.H0_H0 ;  /* 0x20000018ff198230 */ /* 0x000fe20000004100 */
[-C--:B------:R-:W-:Y:S01]  /*55b0*/  @!P0 FMUL.FTZ R52, R35, R27.reuse ;  /* 0x0000001b23348220 */ /* 0x080fe20000410000 */
[--C-:B------:R-:W-:Y:S01]  /*55c0*/  @!P0 HADD2.F32 R24, -RZ, R33.reuse.H1_H1 ;  /* 0x30000021ff188230 */ /* 0x100fe20000004100 */
[----:B------:R-:W-:Y:S01]  /*55d0*/  @!P0 FMUL.FTZ R4, R34, R27 ;  /* 0x0000001b22048220 */ /* 0x000fe20000410000 */
[----:B------:R-:W-:Y:S01]  /*55e0*/  @!P0 HADD2.F32 R32, -RZ, R33.H0_H0 ;  /* 0x20000021ff208230 */ /* 0x000fe20000004100 */
[-C--:B------:R-:W-:Y:S01]  /*55f0*/  @!P0 FMUL.FTZ R65, R48, R25.reuse ;  /* 0x0000001930418220 */ /* 0x080fe20000410000 */
[----:B------:R-:W-:Y:S01]  /*5600*/  @!P0 HADD2.F32 R27, -RZ, R36.H1_H1 ;  /* 0x30000024ff1b8230 */ /* 0x000fe20000004100 */
[C---:B------:R-:W-:Y:S01]  /*5610*/  @!P0 FMUL.FTZ R9, R24.reuse, R25 ;  /* 0x0000001918098220 */ /* 0x040fe20000410000 */
[----:B------:R-:W-:Y:S01]  /*5620*/  @!P0 HADD2.F32 R25, -RZ, R26.H0_H0 ;  /* 0x2000001aff198230 */ /* 0x000fe20000004100 */
[----:B------:R-:W-:Y:S01]  /*5630*/  @!P0 FFMA.FTZ R65, R24, R53, -R65 ;  /* 0x0000003518418223 */ /* 0x000fe20000010841 */
[----:B------:R-:W-:Y:S01]  /*5640*/  @!P0 MOV R24, R30 ;  /* 0x0000001e00188202 */ /* 0x000fe20000000f00 */
[-C--:B------:R-:W-:Y:S02]  /*5650*/  @!P0 FMUL.FTZ R60, R46, R27.reuse ;  /* 0x0000001b2e3c8220 */ /* 0x080fe40000410000 */
[----:B------:R-:W-:Y:S01]  /*5660*/  @!P0 FMUL.FTZ R8, R32, R27 ;  /* 0x0000001b20088220 */ /* 0x000fe20000410000 */
[----:B------:R-:W-:Y:S01]  /*5670*/  @!P0 HADD2.F32 R27, -RZ, R36.H0_H0 ;  /* 0x20000024ff1b8230 */ /* 0x000fe20000004100 */
[----:B------:R-:W-:Y:S01]  /*5680*/  @!P0 FMUL.FTZ R67, R44, R25 ;  /* 0x000000192c438220 */ /* 0x000fe20000410000 */
[--C-:B------:R-:W-:Y:S01]  /*5690*/  @!P0 HADD2.F32 R26, -RZ, R24.reuse.H0_H0 ;  /* 0x20000018ff1a8230 */ /* 0x100fe20000004100 */
[----:B------:R-:W-:Y:S01]  /*56a0*/  @!P0 FFMA.FTZ R52, R34, R41, -R52 ;  /* 0x0000002922348223 */ /* 0x000fe20000010834 */
[----:B------:R-:W-:Y:S01]  /*56b0*/  @!P0 HADD2.F32 R24, -RZ, R24.H1_H1 ;  /* 0x30000018ff188230 */ /* 0x000fe20000004100 */
[----:B------:R-:W-:Y:S02]  /*56c0*/  @!P0 FMUL.FTZ R62, R43, R27 ;  /* 0x0000001b2b3e8220 */ /* 0x000fe40000410000 */
[----:B------:R-:W-:Y:S01]  /*56d0*/  @!P0 FFMA.FTZ R60, R32, R49, -R60 ;  /* 0x00000031203c8223 */ /* 0x000fe2000001083c */
[----:B------:R-:W-:Y:S01]  /*56e0*/  @!P0 F2FP.PACK_AB R63, R63, R52 ;  /* 0x000000343f3f823e */ /* 0x000fe200000000ff */
[----:B------:R-:W-:Y:S01]  /*56f0*/  @!P0 FFMA.FTZ R62, R26, R45, -R62 ;  /* 0x0000002d1a3e8223 */ /* 0x000fe2000001083e */
[----:B------:R-:W-:Y:S01]  /*5700*/  @!P0 F2FP.PACK_AB R52, R3, R2 ;  /* 0x000000020334823e */ /* 0x000fe200000000ff */
[----:B------:R-:W-:Y:S01]  /*5710*/  @!P0 FFMA.FTZ R67, R24, R47, -R67 ;  /* 0x0000002f18438223 */ /* 0x000fe20000010843 */
[----:B------:R-:W-:Y:S01]  /*5720*/  @!P0 F2FP.PACK_AB R60, R65, R60 ;  /* 0x0000003c413c823e */ /* 0x000fe200000000ff */
[----:B------:R-:W-:Y:S01]  /*5730*/  @!P0 FMUL.FTZ R6, R26, R27 ;  /* 0x0000001b1a068220 */ /* 0x000fe20000410000 */
[----:B------:R-:W-:Y:S01]  /*5740*/  @!P0 MOV R29, R63 ;  /* 0x0000003f001d8202 */ /* 0x000fe20000000f00 */
[----:B------:R-:W-:Y:S01]  /*5750*/  @!P0 FFMA.FTZ R4, R35, R41, R4 ;  /* 0x0000002923048223 */ /* 0x000fe20000010004 */
[----:B------:R-:W-:Y:S01]  /*5760*/  @!P0 F2FP.PACK_AB R67, R67, R62 ;  /* 0x0000003e4343823e */ /* 0x000fe200000000ff */
[----:B------:R-:W-:Y:S01]  /*5770*/  @!P0 FMUL.FTZ R7, R24, R25 ;  /* 0x0000001918078220 */ /* 0x000fe20000410000 */
[----:B------:R-:W-:Y:S01]  /*5780*/  @!P0 MOV R31, R60 ;  /* 0x0000003c001f8202 */ /* 0x000fe20000000f00 */
[----:B------:R-:W-:Y:S01]  /*5790*/  @!P0 FFMA.FTZ R5, R38, R42, R5 ;  /* 0x0000002a26058223 */ /* 0x000fe20000010005 */
[----:B------:R-:W-:Y:S01]  /*57a0*/  @!P0 MOV R30, R67 ;  /* 0x00000043001e8202 */ /* 0x000fe20000000f00 */
[----:B------:R-:W-:Y:S02]  /*57b0*/  @!P0 FFMA.FTZ R6, R43, R45, R6 ;  /* 0x0000002d2b068223 */ /* 0x000fe40000010006 */
[----:B------:R-:W-:Y:S01]  /*57c0*/  @!P0 FFMA.FTZ R7, R44, R47, R7 ;  /* 0x0000002f2c078223 */ /* 0x000fe20000010007 */
[----:B------:R-:W-:Y:S01]  /*57d0*/  @!P0 F2FP.PACK_AB R61, R5, R4 ;  /* 0x00000004053d823e */ /* 0x000fe200000000ff */
[----:B------:R-:W-:Y:S02]  /*57e0*/  @!P0 FFMA.FTZ R8, R46, R49, R8 ;  /* 0x000000312e088223 */ /* 0x000fe40000010008 */
        /* <DEDUP_REMOVED lines=18> */
.L_x_943:
        /* <DEDUP_REMOVED lines=29> */
.L_x_947:
[----:B------:R-:W-:Y:S05]  /*5ae0*/  BSYNC B1 ;  /* 0x0000000000017941 */ /* 0x000fea0003800000 */
.L_x_942:
[C---:B------:R-:W-:Y:S01]  /*5af0*/  ISETP.GT.AND P0, PT, R18.reuse, R11, PT ;  /* 0x0000000b1200720c */ /* 0x040fe20003f04270 */
[----:B------:R-:W-:Y:S01]  /*5b00*/  BSSY B0, `(.L_x_964) ;  /* 0x0000041000007945 */ /* 0x000fe20003800000 */
[C---:B------:R-:W-:Y:S02]  /*5b10*/  ISETP.GE.AND P1, PT, R69.reuse, 0x1, PT ;  /* 0x000000014500780c */ /* 0x040fe40003f26270 */
[C---:B-12---:R-:W-:Y:S09]  /*5b20*/  IADD3 R3, R69.reuse, 0x1, RZ ;  /* 0x0000000145037810 */ /* 0x046ff20007ffe0ff */
[----:B------:R-:W-:Y:S01]  /*5b30*/  @P0 IADD3 R5, R18, -0x1, RZ ;  /* 0xffffffff12050810 */ /* 0x000fe20007ffe0ff */
[----:B------:R-:W-:Y:S01]  /*5b40*/  @P0 IMAD R2, R69, 0x3000, R10 ;  /* 0x0000300045020824 */ /* 0x000fe200078e020a */
[----:B------:R-:W-:Y:S01]  /*5b50*/  SEL R69, R3, RZ, !P1 ;  /* 0x000000ff03457207 */ /* 0x000fe20004800000 */
[----:B------:R-:W-:Y:S01]  /*5b60*/  @P0 IMAD.MOV.U32 R6, RZ, RZ, R146 ;  /* 0x000000ffff060224 */ /* 0x000fe200078e0092 */
[----:B------:R-:W-:Y:S01]  /*5b70*/  @P0 SHF.R.S32.HI R4, RZ, 0x1f, R5 ;  /* 0x0000001fff040819 */ /* 0x000fe20000011405 */
[----:B------:R-:W-:Y:S02]  /*5b80*/  @P0 IMAD R3, R96, R5, RZ ;  /* 0x0000000560030224 */ /* 0x000fe400078e02ff */
[----:B------:R-:W-:Y:S02]  /*5b90*/  @P0 IMAD.MOV.U32 R7, RZ, RZ, R151 ;  /* 0x000000ffff070224 */ /* 0x000fe400078e0097 */
[-C--:B------:R-:W-:Y:S02]  /*5ba0*/  @P0 IMAD R3, R4, R98.reuse, R3 ;  /* 0x0000006204030224 */ /* 0x080fe400078e0203 */
[----:B------:R-:W-:Y:S04]  /*5bb0*/  @P0 IMAD.WIDE.U32 R6, R5, R98, R6 ;  /* 0x0000006205060225 */ /* 0x000fe800078e0006 */
[----:B------:R-:W-:Y:S01]  /*5bc0*/  @P0 IMAD.IADD R3, R7, 0x1, R3 ;  /* 0x0000000107030824 */ /* 0x000fe200078e0203 */
[----:B------:R-:W-:Y:S01]  /*5bd0*/  @P0 LEA R8, P1, R6, c[0x0][0x250], 0x1 ;  /* 0x0000940006080a11 */ /* 0x000fe200078208ff */
[----:B------:R-:W-:Y:S03]  /*5be0*/  @P0 IMAD.SHL.U32 R4, R2, 0x2, RZ ;  /* 0x0000000202040824 */ /* 0x000fe600078e00ff */
        /* <DEDUP_REMOVED lines=50> */
.L_x_965:
[----:B-1----:R-:W-:Y:S05]  /*5f10*/  BSYNC B0 ;  /* 0x0000000000007941 */ /* 0x002fea0003800000 */
.L_x_964:
[C---:B------:R-:W-:Y:S02]  /*5f20*/  ISETP.GE.AND P0, PT, R51.reuse, 0x1, PT ;  /* 0x000000013300780c */ /* 0x040fe40003f06270 */
[----:B------:R-:W-:Y:S02]  /*5f30*/  IADD3 R2, R18, -0x2, RZ ;  /* 0xfffffffe12027810 */ /* 0x000fe40007ffe0ff */
[----:B------:R-:W-:Y:S04]  /*5f40*/  IADD3 R4, R51, 0x1, RZ ;  /* 0x0000000133047810 */ /* 0x000fe80007ffe0ff */
[----:B------:R-:W-:Y:S02]  /*5f50*/  SEL R51, R4, RZ, !P0 ;  /* 0x000000ff04337207 */ /* 0x000fe40004000000 */
        /* <DEDUP_REMOVED lines=13> */
[C---:B------:R-:W-:Y:S04]  /*6030*/  @P0 LEA R6, P1, R99.reuse, R8, 0x1 ;  /* 0x0000000863060211 */ /* 0x040fe800078208ff */
        /* <DEDUP_REMOVED lines=10> */
[C---:B------:R-:W-:Y:S02]  /*60e0*/  ISETP.GT.AND P0, PT, R18.reuse, R11, PT ;  /* 0x0000000b1200720c */ /* 0x040fe40003f04270 */
[----:B------:R-:W-:Y:S01]  /*60f0*/  IADD3 R18, R18, -0x1, RZ ;  /* 0xffffffff12127810 */ /* 0x000fe20007ffe0ff */
[----:B------:R-:W0:Y:S10]  /*6100*/  LDGDEPBAR ;  /* 0x00000000000079af */ /* 0x000e340000000000 */
[----:B------:R-:W-:-:S05]  /*6110*/  @P0 BRA `(.L_x_966) ;  /* 0xffffbf5000000947 */ /* 0x000fca000383ffff */
[----:B------:R-:W-:Y:S06]  /*6120*/  BAR.SYNC.DEFER_BLOCKING 0x0 ;  /* 0x0000000000007b1d */ /* 0x000fec0000010000 */
.L_x_941:
[----:B------:R-:W-:Y:S02]  /*6130*/  ISETP.NE.AND P1, PT, R218, 0x1, PT ;  /* 0x00000001da00780c */ /* 0x000fe40003f25270 */
[----:B------:R-:W-:-:S02]  /*6140*/  IADD3 R2, R133, 0x7f, RZ ;  /* 0x0000007f85027810 */ /* 0x000fc40007ffe0ff */
[----:B------:R-:W-:Y:S02]  /*6150*/  ISETP.GE.AND P2, PT, R194, 0x1, PT ;  /* 0x00000001c200780c */ /* 0x000fe40003f46270 */
[----:B------:R-:W-:-:S07]  /*6160*/  LOP3.LUT R88, R88, 0xfffffff7, RZ, 0xc0, !PT ;  /* 0xfffffff758587812 */ /* 0x000fce00078ec0ff */
[----:B------:R-:W-:Y:S01]  /*6170*/  @P1 IMAD.HI.U32 R0, R2, c[0x0][0x2c8], RZ ;  /* 0x0000b20002001a27 */ /* 0x000fe200078e00ff */
[----:B------:R-:W-:-:S04]  /*6180*/  @P1 LOP3.LUT R88, R88, 0x8, RZ, 0xfc, !PT ;  /* 0x0000000858581812 */ /* 0x000fc800078efcff */
[----:B------:R-:W-:Y:S01]  /*6190*/  @P1 SHF.R.U32.HI R2, RZ, c[0x0][0x2cc], R0 ;  /* 0x0000b300ff021a19 */ /* 0x000fe20000011600 */
[----:B------:R-:W-:-:S04]  /*61a0*/  IMAD.IADD R0, R91, 0x1, R92 ;  /* 0x000000015b007824 */ /* 0x000fc800078e025c */
[----:B------:R-:W-:-:S05]  /*61b0*/  IMAD.IADD R2, R90, 0x1, R2 ;  /* 0x000000015a027824 */ /* 0x000fca00078e0202 */
[----:B-1----:R-:W-:Y:S01]  /*61c0*/  IADD3 R5, R2, c[0x0][0x328], RZ ;  /* 0x0000ca0002057a10 */ /* 0x002fe20007ffe0ff */
[----:B------:R-:W-:Y:S05]  /*61d0*/  @!P2 BRA `(.L_x_967) ;  /* 0x000001100000a947 */ /* 0x000fea0003800000 */
[C---:B------:R-:W-:Y:S02]  /*61e0*/  ISETP.GT.AND P0, PT, R2.reuse, RZ, PT ;  /* 0x000000ff0200720c */ /* 0x040fe40003f04270 */
[----:B------:R-:W-:-:S11]  /*61f0*/  IADD3 R3, R2, -0x1, RZ ;  /* 0xffffffff02037810 */ /* 0x000fd60007ffe0ff */
[----:B------:R-:W-:Y:S05]  /*6200*/  @P0 BRA `(.L_x_968) ;  /* 0x0000007000000947 */ /* 0x000fea0003800000 */
[----:B------:R-:W-:-:S05]  /*6210*/  IMAD.MOV.U32 R3, RZ, RZ, 0x1 ;  /* 0x00000001ff037424 */ /* 0x000fca00078e00ff */
[----:B------:R-:W-:Y:S01]  /*6220*/  ISETP.NE.AND P0, PT, R3, c[0x0][0x32c], PT ;  /* 0x0000cb0003007a0c */ /* 0x000fe20003f05270 */
[----:B------:R-:W-:-:S12]  /*6230*/  IMAD.MOV R3, RZ, RZ, -R2 ;  /* 0x000000ffff037224 */ /* 0x000fd800078e0a02 */
[----:B------:R-:W-:-:S05]  /*6240*/  @P0 IMAD.HI.U32 R2, R3, c[0x0][0x330], RZ ;  /* 0x0000cc0003020a27 */ /* 0x000fca00078e00ff */
[----:B------:R-:W-:-:S04]  /*6250*/  @P0 SHF.R.U32.HI R3, RZ, c[0x0][0x334], R2 ;  /* 0x0000cd00ff030a19 */ /* 0x000fc80000011602 */
[----:B------:R-:W-:Y:S01]  /*6260*/  LOP3.LUT R3, RZ, R3, RZ, 0x33, !PT ;  /* 0x00000003ff037212 */ /* 0x000fe200078e33ff */
[----:B------:R-:W-:Y:S05]  /*6270*/  BRA `(.L_x_969) ;  /* 0x0000004000007947 */ /* 0x000fea0003800000 */
.L_x_968:
[----:B------:R-:W-:-:S04]  /*6280*/  MOV R2, 0x1 ;  /* 0x0000000100027802 */ /* 0x000fc80000000f00 */
[----:B------:R-:W-:-:S13]  /*6290*/  ISETP.NE.AND P0, PT, R2, c[0x0][0x32c], PT ;  /* 0x0000cb0002007a0c */ /* 0x000fda0003f05270 */
[----:B------:R-:W-:-:S05]  /*62a0*/  @P0 IMAD.HI.U32 R2, R3, c[0x0][0x330], RZ ;  /* 0x0000cc0003020a27 */ /* 0x000fca00078e00ff */
[----:B------:R-:W-:Y:S02]  /*62b0*/  @P0 SHF.R.U32.HI R3, RZ, c[0x0][0x334], R2 ;  /* 0x0000cd00ff030a19 */ /* 0x000fe40000011602 */
.L_x_969:
[----:B------:R-:W-:-:S05]  /*62c0*/  MOV R2, c[0x0][0x32c] ;  /* 0x0000cb0000027a02 */ /* 0x000fca0000000f00 */
[----:B------:R-:W-:-:S05]  /*62d0*/  IMAD R2, R3, R2, c[0x0][0x32c] ;  /* 0x0000cb0003027624 */ /* 0x000fca00078e0202 */
[----:B------:R-:W-:-:S04]  /*62e0*/  IMNMX R5, R5, R2, PT ;  /* 0x0000000205057217 */ /* 0x000fc80003800200 */
.L_x_967:
[----:B------:R-:W-:Y:S01]  /*62f0*/  IADD3 R5, R5, 0x3f, RZ ;  /* 0x0000003f05057810 */ /* 0x000fe20007ffe0ff */
[----:B------:R-:W-:-:S03]  /*6300*/  @P1 IMAD.HI.U32 R2, R133, c[0x0][0x2c8], RZ ;  /* 0x0000b20085021a27 */ /* 0x000fc600078e00ff */
[----:B------:R-:W-:Y:S01]  /*6310*/  SHF.R.S32.HI R4, RZ, 0x1f, R5 ;  /* 0x0000001fff047819 */ /* 0x000fe20000011405 */
[----:B------:R-:W-:Y:S01]  /*6320*/  IMAD.MOV.U32 R3, RZ, RZ, R133 ;  /* 0x000000ffff037224 */ /* 0x000fe200078e0085 */
[----:B------:R-:W-:Y:S02]  /*6330*/  @P1 SHF.R.U32.HI R3, RZ, c[0x0][0x2cc], R2 ;  /* 0x0000b300ff031a19 */ /* 0x000fe40000011602 */
[----:B------:R-:W-:-:S03]  /*6340*/  LEA.HI R2, R4, R5, RZ, 0x6 ;  /* 0x0000000504027211 */ /* 0x000fc600078f30ff */
[----:B------:R-:W-:Y:S01]  /*6350*/  IMAD.IADD R3, R132, 0x1, R3 ;  /* 0x0000000184037824 */ /* 0x000fe200078e0203 */
[----:B------:R-:W-:-:S04]  /*6360*/  SHF.R.S32.HI R2, RZ, 0x6, R2 ;  /* 0x00000006ff027819 */ /* 0x000fc80000011402 */
[----:B------:R-:W-:Y:S02]  /*6370*/  IADD3 R198, R3, -c[0x0][0x324], RZ ;  /* 0x8000c90003c67a10 */ /* 0x000fe40007ffe0ff */
[----:B------:R-:W-:Y:S01]  /*6380*/  IMNMX R145, R2, R89, PT ;  /* 0x0000005902917217 */ /* 0x000fe20003800200 */
        /* <DEDUP_REMOVED lines=10> */
.L_x_971:
[----:B------:R-:W-:-:S04]  /*6430*/  MOV R2, c[0x0][0x32c] ;  /* 0x0000cb0000027a02 */ /* 0x000fc80000000f00 */
[----:B------:R-:W-:-:S13]  /*6440*/  ISETP.NE.AND P0, PT, R2, 0x1, PT ;  /* 0x000000010200780c */ /* 0x000fda0003f05270 */
[----:B------:R-:W-:-:S05]  /*6450*/  @P0 IMAD.HI.U32 R2, R3, c[0x0][0x330], RZ ;  /* 0x0000cc0003020a27 */ /* 0x000fca00078e00ff */
[----:B------:R-:W-:-:S05]  /*6460*/  @P0 SHF.R.U32.HI R3, RZ, c[0x0][0x334], R2 ;  /* 0x0000cd00ff030a19 */ /* 0x000fca0000011602 */
.L_x_972:
[----:B------:R-:W-:-:S05]  /*6470*/  IMAD R3, R3, c[0x0][0x32c], RZ ;  /* 0x0000cb0003037a24 */ /* 0x000fca00078e02ff */
[----:B------:R-:W-:-:S04]  /*6480*/  IMNMX R198, R198, R3, !PT ;  /* 0x00000003c6c67217 */ /* 0x000fc80007800200 */
.L_x_970:
        /* <DEDUP_REMOVED lines=14> */
[----:B------:R-:W-:Y:S01]  /*6570*/  CS2R R82, SRZ ;  /* 0x0000000000527805 */ /* 0x000fe2000001ff00 */
[----:B------:R-:W-:Y:S01]  /*6580*/  CS2R R80, SRZ ;  /* 0x0000000000507805 */ /* 0x000fe2000001ff00 */
[----:B------:R-:W-:Y:S01]  /*6590*/  ISETP.GT.AND P0, PT, R145, R198, PT ;  /* 0x000000c69100720c */ /* 0x000fe20003f04270 */
        /* <DEDUP_REMOVED lines=38> */
[----:B------:R-:W-:-:S02]  /*6800*/  IMAD.MOV.U32 R13, RZ, RZ, RZ ;  /* 0x000000ffff0d7224 */ /* 0x000fc400078e00ff */
[----:B------:R-:W-:Y:S01]  /*6810*/  IMAD.MOV.U32 R3, RZ, RZ, RZ ;  /* 0x000000ffff037224 */ /* 0x000fe200078e00ff */
[----:B------:R-:W-:Y:S05]  /*6820*/  @!P0 BRA `(.L_x_973) ;  /* 0x0001622000008947 */ /* 0x000fea0003800000 */
[----:B------:R-:W-:-:S04]  /*6830*/  ISETP.NE.U32.AND P0, PT, RZ, c[0x0][0x340], PT ;  /* 0x0000d000ff007a0c */ /* 0x000fc80003f05070 */
[----:B------:R-:W-:-:S13]  /*6840*/  ISETP.NE.AND.EX P2, PT, RZ, c[0x0][0x344], PT, P0 ;  /* 0x0000d100ff007a0c */ /* 0x000fda0003f45300 */
[----:B------:R-:W-:-:S04]  /*6850*/  @P2 IMAD.MOV.U32 R12, RZ, RZ, 0x4 ;  /* 0x00000004ff0c2424 */ /* 0x000fc800078e00ff */
[----:B------:R-:W-:-:S06]  /*6860*/  @P2 IMAD.WIDE R12, R197, R12, c[0x0][0x340] ;  /* 0x0000d000c50c2625 */ /* 0x000fcc00078e020c */
[----:B------:R1:W2:Y:S01]  /*6870*/  @P2 LDG.E R12, [R12.64] ;  /* 0x000000060c0c2981 */ /* 0x0002a2000c1e1900 */
[----:B------:R-:W-:Y:S01]  /*6880*/  SHF.R.S32.HI R89, RZ, 0x1f, R84 ;  /* 0x0000001fff597819 */ /* 0x000fe20000011454 */
[----:B------:R-:W-:Y:S01]  /*6890*/  IMAD.WIDE.U32 R20, R87, c[0x0][0x178], RZ ;  /* 0x00005e0057147a25 */ /* 0x000fe200078e00ff */
[----:B------:R-:W-:Y:S01]  /*68a0*/  SHF.R.S32.HI R2, RZ, 0x1f, R87 ;  /* 0x0000001fff027819 */ /* 0x000fe20000011457 */
[----:B------:R-:W-:Y:S01]  /*68b0*/  BSSY B0, `(.L_x_974) ;  /* 0x000009f000007945 */ /* 0x000fe20003800000 */
[-C--:B------:R-:W-:Y:S01]  /*68c0*/  LEA.HI R3, R89, R84.reuse, RZ, 0x3 ;  /* 0x0000005459037211 */ /* 0x080fe200078f18ff */
[----:B------:R-:W-:Y:S01]  /*68d0*/  IMAD R4, R86, c[0x0][0x1b8], RZ ;  /* 0x00006e0056047a24 */ /* 0x000fe200078e02ff */
[----:B------:R-:W-:Y:S01]  /*68e0*/  ISETP.NE.U32.AND P0, PT, RZ, c[0x0][0x348], PT ;  /* 0x0000d200ff007a0c */ /* 0x000fe20003f05070 */
[----:B------:R-:W-:Y:S01]  /*68f0*/  IMAD R2, R2, c[0x0][0x178], RZ ;  /* 0x00005e0002027a24 */ /* 0x000fe200078e02ff */
[----:B------:R-:W-:Y:S01]  /*6900*/  LOP3.LUT R5, R3, 0xfffffff8, RZ, 0xc0, !PT ;  /* 0xfffffff803057812 */ /* 0x000fe200078ec0ff */
[----:B------:R-:W-:Y:S01]  /*6910*/  IMAD R10, R86, c[0x0][0x1e8], RZ ;  /* 0x00007a00560a7a24 */ /* 0x000fe200078e02ff */
[----:B------:R-:W-:Y:S01]  /*6920*/  SHF.R.S32.HI R11, RZ, 0x3, R3 ;  /* 0x00000003ff0b7819 */ /* 0x000fe20000011403 */
[----:B------:R-:W-:Y:S01]  /*6930*/  IMAD R7, R87, c[0x0][0x17c], R2 ;  /* 0x00005f0057077a24 */ /* 0x000fe200078e0202 */
[----:B------:R-:W-:Y:S01]  /*6940*/  ISETP.NE.AND.EX P0, PT, RZ, c[0x0][0x34c], PT, P0 ;  /* 0x0000d300ff007a0c */ /* 0x000fe20003f05300 */
[----:B------:R-:W-:Y:S01]  /*6950*/  IMAD.IADD R144, R84, 0x1, -R5 ;  /* 0x0000000154907824 */ /* 0x000fe200078e0a05 */
[----:B------:R-:W-:Y:S01]  /*6960*/  LEA.HI R9, R89, R84, RZ, 0x4 ;  /* 0x0000005459097211 */ /* 0x000fe200078f20ff */
[----:B------:R-:W-:Y:S01]  /*6970*/  IMAD.IADD R21, R21, 0x1, R7 ;  /* 0x0000000115157824 */ /* 0x000fe200078e0207 */
[----:B------:R-:W-:Y:S01]  /*6980*/  SEL R22, R197, RZ, !P0 ;  /* 0x000000ffc5167207 */ /* 0x000fe20004000000 */
[C---:B------:R-:W-:Y:S01]  /*6990*/  IMAD R2, R144.reuse, 0x20, R11 ;  /* 0x0000002090027824 */ /* 0x040fe200078e020b */
[----:B------:R-:W-:Y:S01]  /*69a0*/  SHF.L.U32 R8, R144, 0x6, RZ ;  /* 0x0000000690087819 */ /* 0x000fe200000006ff */
[----:B------:R-:W-:Y:S01]  /*69b0*/  IMAD R7, R195, c[0x0][0x1bc], R4 ;  /* 0x00006f00c3077a24 */ /* 0x000fe200078e0204 */
[----:B------:R-:W-:Y:S01]  /*69c0*/  SHF.R.S32.HI R4, RZ, 0x1f, R197 ;  /* 0x0000001fff047819 */ /* 0x000fe200000114c5 */
[----:B------:R-:W-:Y:S01]  /*69d0*/  IMAD.IADD R5, R133, 0x1, R2 ;  /* 0x0000000185057824 */ /* 0x000fe200078e0202 */
[----:B------:R-:W-:Y:S01]  /*69e0*/  SHF.R.S32.HI R6, RZ, 0x4, R9 ;  /* 0x00000004ff067819 */ /* 0x000fe20000011409 */
[----:B------:R-:W-:Y:S01]  /*69f0*/  IMAD.SHL.U32 R15, R11, 0x40, RZ ;  /* 0x000000400b0f7824 */ /* 0x000fe200078e00ff */
[----:B-1----:R-:W-:Y:S01]  /*6a00*/  SEL R13, R4, RZ, !P0 ;  /* 0x000000ff040d7207 */ /* 0x002fe20004000000 */
[----:B------:R-:W-:Y:S01]  /*6a10*/  @P1 IMAD.HI.U32 R2, R5, c[0x0][0x2c8], RZ ;  /* 0x0000b20005021a27 */ /* 0x000fe200078e00ff */
[----:B------:R-:W-:-:S02]  /*6a20*/  LOP3.LUT P0, RZ, R144, 0x2, RZ, 0xc0, !PT ;  /* 0x0000000290ff7812 */ /* 0x000fc4000780c0ff */
[----:B------:R-:W-:Y:S01]  /*6a30*/  LOP3.LUT R15, R15, 0x1c0, RZ, 0xc0, !PT ;  /* 0x000001c00f0f7812 */ /* 0x000fe200078ec0ff */
[----:B------:R-:W-:Y:S01]  /*6a40*/  IMAD.WIDE.U32 R20, R195, c[0x0][0x1b8], R20 ;  /* 0x00006e00c3147a25 */ /* 0x000fe200078e0014 */
[----:B------:R-:W-:Y:S02]  /*6a50*/  LOP3.LUT R88, R88, 0xffffffef, RZ, 0xc0, !PT ;  /* 0xffffffef58587812 */ /* 0x000fe400078ec0ff */
[----:B------:R-:W-:Y:S01]  /*6a60*/  SHF.R.U32.HI R204, RZ, 0x3, R15 ;  /* 0x00000003ffcc7819 */ /* 0x000fe2000001160f */
[----:B------:R-:W-:Y:S01]  /*6a70*/  IMAD.SHL.U32 R16, R144, 0x8, RZ ;  /* 0x0000000890107824 */ /* 0x000fe200078e00ff */
[----:B------:R-:W-:Y:S01]  /*6a80*/  LOP3.LUT R8, R8, 0x1c0, RZ, 0xc0, !PT ;  /* 0x000001c008087812 */ /* 0x000fe200078ec0ff */
[----:B------:R-:W-:Y:S01]  /*6a90*/  IMAD.MOV.U32 R18, RZ, RZ, R5 ;  /* 0x000000ffff127224 */ /* 0x000fe200078e0005 */
[----:B------:R-:W-:Y:S01]  /*6aa0*/  @P1 SHF.R.U32.HI R18, RZ, c[0x0][0x2cc], R2 ;  /* 0x0000b300ff121a19 */ /* 0x000fe20000011602 */
[----:B------:R-:W-:Y:S01]  /*6ab0*/  IMAD.IADD R21, R21, 0x1, R7 ;  /* 0x0000000115157824 */ /* 0x000fe200078e0207 */
[----:B------:R-:W-:Y:S01]  /*6ac0*/  LOP3.LUT R7, R15, 0x38, R16, 0xf8, !PT ;  /* 0x000000380f077812 */ /* 0x000fe200078ef810 */
[----:B------:R-:W-:Y:S01]  /*6ad0*/  IMAD R13, R13, c[0x0][0x1c0], RZ ;  /* 0x000070000d0d7a24 */ /* 0x000fe200078e02ff */
[----:B------:R-:W-:Y:S01]  /*6ae0*/  LEA.HI R2, R9, R6, RZ, 0x1 ;  /* 0x0000000609027211 */ /* 0x000fe200078f08ff */
[--C-:B------:R-:W-:Y:S01]  /*6af0*/  IMAD.MOV R24, RZ, RZ, -R18.reuse ;  /* 0x000000ffff187224 */ /* 0x100fe200078e0a12 */
[----:B------:R-:W-:Y:S01]  /*6b00*/  LOP3.LUT R204, R7, R204, RZ, 0x3c, !PT ;  /* 0x000000cc07cc7212 */ /* 0x000fe200078e3cff */
[C---:B------:R-:W-:Y:S01]  /*6b10*/  IMAD R13, R22.reuse, c[0x0][0x1c4], R13 ;  /* 0x00007100160d7a24 */ /* 0x040fe200078e020d */
[----:B------:R-:W-:Y:S01]  /*6b20*/  SHF.R.S32.HI R7, RZ, 0x1f, R18 ;  /* 0x0000001fff077819 */ /* 0x000fe20000011412 */
[----:B------:R-:W-:Y:S01]  /*6b30*/  IMAD.WIDE.U32 R22, R22, c[0x0][0x1c0], R20 ;  /* 0x0000700016167a25 */ /* 0x000fe200078e0014 */
[----:B------:R-:W-:-:S02]  /*6b40*/  @P0 LOP3.LUT R88, R88, 0x10, RZ, 0xfc, !PT ;  /* 0x0000001058580812 */ /* 0x000fc400078efcff */
[----:B------:R-:W-:Y:S01]  /*6b50*/  SHF.R.S32.HI R14, RZ, 0x1f, R0 ;  /* 0x0000001fff0e7819 */ /* 0x000fe20000011400 */
[----:B------:R-:W-:Y:S01]  /*6b60*/  IMAD R24, R24, c[0x0][0x2c4], R5 ;  /* 0x0000b10018187a24 */ /* 0x000fe200078e0205 */
[----:B------:R-:W-:Y:S01]  /*6b70*/  IADD3 R21, P0, R11, R0, RZ ;  /* 0x000000000b157210 */ /* 0x000fe20007f1e0ff */
[----:B------:R-:W-:Y:S01]  /*6b80*/  IMAD R7, R7, c[0x0][0x1b0], RZ ;  /* 0x00006c0007077a24 */ /* 0x000fe200078e02ff */
[----:B------:R-:W-:Y:S01]  /*6b90*/  LOP3.LUT R0, R8, 0x8, R3, 0xf8, !PT ;  /* 0x0000000808007812 */ /* 0x000fe200078ef803 */
[----:B------:R-:W-:Y:S01]  /*6ba0*/  IMAD.IADD R23, R23, 0x1, R13 ;  /* 0x0000000117177824 */ /* 0x000fe200078e020d */
[----:B------:R-:W-:Y:S01]  /*6bb0*/  LOP3.LUT R2, R2, 0xfffffffe, RZ, 0xc0, !PT ;  /* 0xfffffffe02027812 */ /* 0x000fe200078ec0ff */
[C---:B------:R-:W-:Y:S01]  /*6bc0*/  IMAD R7, R18.reuse, c[0x0][0x1b4], R7 ;  /* 0x00006d0012077a24 */ /* 0x040fe200078e0207 */
[----:B------:R-:W-:Y:S01]  /*6bd0*/  SHF.R.S32.HI R3, RZ, 0x1f, R24 ;  /* 0x0000001fff037819 */ /* 0x000fe20000011418 */
[----:B------:R-:W-:Y:S01]  /*6be0*/  IMAD.WIDE.U32 R18, R18, c[0x0][0x1b0], R22 ;  /* 0x00006c0012127a25 */ /* 0x000fe200078e0016 */
[----:B------:R-:W-:-:S02]  /*6bf0*/  LOP3.LUT R9, R9, 0xfffffff0, RZ, 0xc0, !PT ;  /* 0xfffffff009097812 */ /* 0x000fc400078ec0ff */
[----:B------:R-:W-:Y:S01]  /*6c00*/  LEA.HI.X.SX32 R14, R11, R14, 0x1, P0 ;  /* 0x0000000e0b0e7211 */ /* 0x000fe200000f0eff */
[----:B------:R-:W-:Y:S01]  /*6c10*/  IMAD.IADD R2, R6, 0x1, -R2 ;  /* 0x0000000106027824 */ /* 0x000fe200078e0a02 */
[----:B------:R-:W-:Y:S01]  /*6c20*/  IADD3 R6, R16, 0x80, RZ ;  /* 0x0000008010067810 */ /* 0x000fe20007ffe0ff */
[----:B------:R-:W-:Y:S01]  /*6c30*/  IMAD R3, R3, c[0x0][0x1a8], RZ ;  /* 0x00006a0003037a24 */ /* 0x000fe200078e02ff */
[----:B------:R-:W-:Y:S01]  /*6c40*/  SHF.R.U32.HI R5, RZ, 0x3, R8 ;  /* 0x00000003ff057819 */ /* 0x000fe20000011608 */
[----:B------:R-:W-:Y:S01]  /*6c50*/  IMAD.IADD R19, R19, 0x1, R7 ;  /* 0x0000000113137824 */ /* 0x000fe200078e0207 */
[----:B------:R-:W-:Y:S01]  /*6c60*/  ISETP.GE.AND P0, PT, R6, c[0x0][0x198], PT ;  /* 0x0000660006007a0c */ /* 0x000fe20003f06270 */
[----:B------:R-:W-:Y:S01]  /*6c70*/  IMAD.IADD R9, R84, 0x1, -R9 ;  /* 0x0000000154097824 */ /* 0x000fe200078e0a09 */
[----:B------:R-:W-:Y:S01]  /*6c80*/  LOP3.LUT R5, R0, R5, RZ, 0x3c, !PT ;  /* 0x0000000500057212 */ /* 0x000fe200078e3cff */
[----:B------:R-:W-:Y:S01]  /*6c90*/  IMAD R3, R24, c[0x0][0x1ac], R3 ;  /* 0x00006b0018037a24 */ /* 0x000fe200078e0203 */
[----:B------:R-:W-:Y:S01]  /*6ca0*/  ISETP.GE.AND P6, PT, R6, c[0x0][0x1d4], PT ;  /* 0x0000750006007a0c */ /* 0x000fe20003fc6270 */
[----:B------:R-:W-:Y:S01]  /*6cb0*/  IMAD.WIDE.U32 R24, R24, c[0x0][0x1a8], R18 ;  /* 0x00006a0018187a25 */ /* 0x000fe200078e0012 */
[----:B------:R-:W-:-:S02]  /*6cc0*/  SHF.R.S32.HI R8, RZ, 0x1f, R9 ;  /* 0x0000001fff087819 */ /* 0x000fc40000011409 */
[----:B------:R-:W-:Y:S01]  /*6cd0*/  P2R R7, PR, RZ, 0x1 ;  /* 0x00000001ff077803 */ /* 0x000fe20000000000 */
[----:B------:R-:W-:Y:S01]  /*6ce0*/  IMAD.IADD R0, R25, 0x1, R3 ;  /* 0x0000000119007824 */ /* 0x000fe200078e0203 */
[----:B------:R-:W-:Y:S01]  /*6cf0*/  LEA R6, P0, R24, c[0x0][0x160], 0x1 ;  /* 0x0000580018067a11 */ /* 0x000fe200078008ff */
[----:B------:R-:W-:Y:S01]  /*6d00*/  IMAD R18, R14, c[0x0][0x1e0], RZ ;  /* 0x000078000e127a24 */ /* 0x000fe200078e02ff */
[----:B------:R-:W-:Y:S01]  /*6d10*/  LEA.HI R8, R8, R9, RZ, 0x3 ;  /* 0x0000000908087211 */ /* 0x000fe200078f18ff */
[----:B------:R-:W-:Y:S01]  /*6d20*/  IMAD R14, R14, c[0x0][0x208], RZ ;  /* 0x000082000e0e7a24 */ /* 0x000fe200078e02ff */
[-C--:B------:R-:W-:Y:S01]  /*6d30*/  LEA.HI R3, R89, R84.reuse, RZ, 0x6 ;  /* 0x0000005459037211 */ /* 0x080fe200078f30ff */
[C---:B------:R-:W-:Y:S01]  /*6d40*/  IMAD R18, R21.reuse, c[0x0][0x1e4], R18 ;  /* 0x0000790015127a24 */ /* 0x040fe200078e0212 */
[----:B------:R-:W-:Y:S01]  /*6d50*/  LEA.HI.X R0, R24, c[0x0][0x164], R0, 0x1, P0 ;  /* 0x0000590018007a11 */ /* 0x000fe200000f0c00 */
[----:B------:R-:W-:Y:S01]  /*6d60*/  IMAD R14, R21, c[0x0][0x20c], R14 ;  /* 0x00008300150e7a24 */ /* 0x000fe200078e020e */
[----:B------:R-:W-:Y:S01]  /*6d70*/  ISETP.NE.U32.AND P0, PT, RZ, c[0x0][0x350], PT ;  /* 0x0000d400ff007a0c */ /* 0x000fe20003f05070 */
[----:B------:R-:W-:Y:S01]  /*6d80*/  IMAD.SHL.U32 R3, R3, 0x8, RZ ;  /* 0x0000000803037824 */ /* 0x000fe200078e00ff */
[--C-:B------:R-:W-:Y:S01]  /*6d90*/  SHF.R.S32.HI R17, RZ, 0x1f, R16.reuse ;  /* 0x0000001fff117819 */ /* 0x100fe20000011410 */
[C---:B------:R-:W-:Y:S01]  /*6da0*/  IMAD R5, R2.reuse, 0x200, R5 ;  /* 0x0000020002057824 */ /* 0x040fe200078e0205 */
[----:B------:R-:W-:Y:S01]  /*6db0*/  ISETP.NE.AND.EX P0, PT, RZ, c[0x0][0x354], PT, P0 ;  /* 0x0000d500ff007a0c */ /* 0x000fe20003f05300 */
[----:B------:R-:W-:Y:S01]  /*6dc0*/  IMAD.SHL.U32 R2, R2, 0x8, RZ ;  /* 0x0000000802027824 */ /* 0x000fe200078e00ff */
[----:B------:R-:W-:Y:S01]  /*6dd0*/  LOP3.LUT R204, R204, 0xfffffe00, R3, 0xf8, !PT ;  /* 0xfffffe00cccc7812 */ /* 0x000fe200078ef803 */
[----:B------:R-:W-:Y:S01]  /*6de0*/  IMAD.WIDE.U32 R22, R21, c[0x0][0x1e0], R16 ;  /* 0x0000780015167a25 */ /* 0x000fe200078e0010 */
[----:B------:R-:W-:-:S02]  /*6df0*/  LEA.HI R87, R89, R84, RZ, 0x5 ;  /* 0x0000005459577211 */ /* 0x000fc400078f28ff */
[----:B------:R-:W-:Y:S01]  /*6e00*/  LOP3.LUT P1, RZ, R144, 0x4, RZ, 0xc0, !PT ;  /* 0x0000000490ff7812 */ /* 0x000fe2000782c0ff */
[----:B------:R-:W-:Y:S01]  /*6e10*/  IMAD.WIDE.U32 R20, R21, c[0x0][0x208], R16 ;  /* 0x0000820015147a25 */ /* 0x000fe200078e0010 */
[----:B------:R-:W-:Y:S02]  /*6e20*/  SHF.R.S32.HI R91, RZ, 0x5, R87 ;  /* 0x00000005ff5b7819 */ /* 0x000fe40000011457 */
[----:B------:R-:W-:Y:S01]  /*6e30*/  ISETP.GE.AND P5, PT, R16, c[0x0][0x1d4], PT ;  /* 0x0000750010007a0c */ /* 0x000fe20003fa6270 */
[----:B------:R-:W-:Y:S02]  /*6e40*/  IMAD.IADD R15, R21, 0x1, R14 ;  /* 0x00000001150f7824 */ /* 0x000fe400078e020e */
[----:B------:R-:W-:Y:S02]  /*6e50*/  IMAD.MOV.U32 R14, RZ, RZ, R20 ;  /* 0x000000ffff0e7224 */ /* 0x000fe400078e0014 */
[----:B------:R-:W-:Y:S02]  /*6e60*/  IMAD R86, R86, c[0x0][0x210], RZ ;  /* 0x0000840056567a24 */ /* 0x000fe400078e02ff */
[----:B------:R-:W-:-:S04]  /*6e70*/  IMAD.WIDE.U32 R20, R195, c[0x0][0x210], R14 ;  /* 0x00008400c3147a25 */ /* 0x000fc800078e000e */
[----:B------:R-:W-:Y:S02]  /*6e80*/  IMAD.IADD R19, R23, 0x1, R18 ;  /* 0x0000000117137824 */ /* 0x000fe400078e0212 */
[----:B------:R-:W-:Y:S02]  /*6e90*/  IMAD.MOV.U32 R18, RZ, RZ, R22 ;  /* 0x000000ffff127224 */ /* 0x000fe400078e0016 */
[C---:B------:R-:W-:Y:S02]  /*6ea0*/  IMAD R10, R195.reuse, c[0x0][0x1ec], R10 ;  /* 0x00007b00c30a7a24 */ /* 0x040fe400078e020a */
[----:B------:R-:W-:-:S04]  /*6eb0*/  IMAD.WIDE.U32 R18, R195, c[0x0][0x1e8], R18 ;  /* 0x00007a00c3127a25 */ /* 0x000fc800078e0012 */
[----:B------:R-:W-:Y:S01]  /*6ec0*/  IMAD.IADD R19, R10, 0x1, R19 ;  /* 0x000000010a137824 */ /* 0x000fe200078e0213 */
[----:B--2---:R-:W-:Y:S01]  /*6ed0*/  @P2 SHF.R.S32.HI R13, RZ, 0x1f, R12 ;  /* 0x0000001fff0d2819 */ /* 0x004fe2000001140c */
[----:B------:R-:W-:Y:S01]  /*6ee0*/  @!P2 IMAD.MOV.U32 R13, RZ, RZ, R4 ;  /* 0x000000ffff0da224 */ /* 0x000fe200078e0004 */
[----:B------:R-:W-:Y:S01]  /*6ef0*/  LOP3.LUT R4, R8, 0xfffffff8, RZ, 0xc0, !PT ;  /* 0xfffffff808047812 */ /* 0x000fe200078ec0ff */
[----:B------:R-:W-:-:S03]  /*6f00*/  @!P2 IMAD.MOV.U32 R12, RZ, RZ, R197 ;  /* 0x000000ffff0ca224 */ /* 0x000fc600078e00c5 */
[----:B------:R-:W-:Y:S01]  /*6f10*/  IADD3 R4, R9, -R4, RZ ;  /* 0x8000000409047210 */ /* 0x000fe20007ffe0ff */
[----:B------:R-:W-:Y:S01]  /*6f20*/  IMAD R9, R195, c[0x0][0x214], R86 ;  /* 0x00008500c3097a24 */ /* 0x000fe200078e0256 */
[----:B------:R-:W-:Y:S02]  /*6f30*/  SEL R3, R13, RZ, !P0 ;  /* 0x000000ff0d037207 */ /* 0x000fe40004000000 */
[----:B------:R-:W-:Y:S01]  /*6f40*/  SEL R206, R12, RZ, !P0 ;  /* 0x000000ff0cce7207 */ /* 0x000fe20004000000 */
[C---:B------:R-:W-:Y:S01]  /*6f50*/  IMAD.SHL.U32 R13, R4.reuse, 0x40, RZ ;  /* 0x00000040040d7824 */ /* 0x040fe200078e00ff */
[----:B------:R-:W-:Y:S01]  /*6f60*/  LOP3.LUT P0, RZ, R4, 0x2, RZ, 0xc0, !PT ;  /* 0x0000000204ff7812 */ /* 0x000fe2000780c0ff */
[----:B------:R-:W-:Y:S02]  /*6f70*/  IMAD.MOV.U32 R12, RZ, RZ, 0x10 ;  /* 0x00000010ff0c7424 */ /* 0x000fe400078e00ff */
[----:B------:R-:W-:Y:S01]  /*6f80*/  IMAD.IADD R21, R9, 0x1, R21 ;  /* 0x0000000109157824 */ /* 0x000fe200078e0215 */
[----:B------:R-:W-:Y:S01]  /*6f90*/  LOP3.LUT R13, R13, 0x1c0, RZ, 0xc0, !PT ;  /* 0x000001c00d0d7812 */ /* 0x000fe200078ec0ff */
[C---:B------:R-:W-:Y:S01]  /*6fa0*/  IMAD R213, R3.reuse, c[0x0][0x1f0], RZ ;  /* 0x00007c0003d57a24 */ /* 0x040fe200078e02ff */
[----:B------:R-:W-:Y:S01]  /*6fb0*/  SHF.L.U32 R9, R8, 0x6, RZ ;  /* 0x0000000608097819 */ /* 0x000fe200000006ff */
[----:B------:R-:W-:Y:S01]  /*6fc0*/  IMAD R211, R3, c[0x0][0x218], RZ ;  /* 0x0000860003d37a24 */ /* 0x000fe200078e02ff */
[----:B------:R-:W-:Y:S01]  /*6fd0*/  LOP3.LUT R14, R13, 0x8, R2, 0xf8, !PT ;  /* 0x000000080d0e7812 */ /* 0x000fe200078ef802 */
[----:B------:R-:W-:Y:S01]  /*6fe0*/  IMAD.MOV.U32 R3, RZ, RZ, 0x20 ;  /* 0x00000020ff037424 */ /* 0x000fe200078e00ff */
[----:B------:R-:W-:Y:S01]  /*6ff0*/  SHF.R.U32.HI R13, RZ, 0x3, R13 ;  /* 0x00000003ff0d7819 */ /* 0x000fe2000001160d */
[----:B------:R-:W-:Y:S01]  /*7000*/  IMAD R8, R196, c[0x0][0x2c4], RZ ;  /* 0x0000b100c4087a24 */ /* 0x000fe200078e02ff */
[----:B------:R-:W-:Y:S01]  /*7010*/  SEL R2, R12, 0xfffffff0, !P0 ;  /* 0xfffffff00c027807 */ /* 0x000fe20004000000 */
[----:B------:R-:W-:Y:S01]  /*7020*/  IMAD R213, R206, c[0x0][0x1f4], R213 ;  /* 0x00007d00ced57a24 */ /* 0x000fe200078e02d5 */
[----:B------:R-:W-:Y:S01]  /*7030*/  LOP3.LUT P0, RZ, R4, 0x4, RZ, 0xc0, !PT ;  /* 0x0000000404ff7812 */ /* 0x000fe2000780c0ff */
[----:B------:R-:W-:Y:S01]  /*7040*/  IMAD R211, R206, c[0x0][0x21c], R211 ;  /* 0x00008700ced37a24 */ /* 0x000fe200078e02d3 */
[----:B------:R-:W-:Y:S01]  /*7050*/  LOP3.LUT R4, R14, R13, RZ, 0x3c, !PT ;  /* 0x0000000d0e047212 */ /* 0x000fe200078e3cff */
[----:B------:R-:W-:Y:S01]  /*7060*/  IMAD.WIDE.U32 R208, R206, c[0x0][0x1f0], R18 ;  /* 0x00007c00ced07a25 */ /* 0x000fe200078e0012 */
[----:B------:R-:W-:Y:S01]  /*7070*/  SEL R3, R3, 0xffffffe0, !P0 ;  /* 0xffffffe003037807 */ /* 0x000fe20004000000 */
[----:B------:R1:W2:Y:S01]  /*7080*/  SHFL.IDX PT, R18, R6, RZ, 0x181f ;  /* 0x00181fff06127589 */ /* 0x0002a200000e0000 */
[----:B------:R-:W-:Y:S01]  /*7090*/  LOP3.LUT R4, R4, 0xfffffe00, R9, 0xf8, !PT ;  /* 0xfffffe0004047812 */ /* 0x000fe200078ef809 */
[----:B------:R-:W-:Y:S01]  /*70a0*/  IMAD.WIDE.U32 R206, R206, c[0x0][0x218], R20 ;  /* 0x00008600cece7a25 */ /* 0x000fe200078e0014 */
[----:B------:R-:W-:Y:S01]  /*70b0*/  LEA.HI R9, R89, R84, RZ, 0x3 ;  /* 0x0000005459097211 */ /* 0x000fe200078f18ff */
[----:B------:R1:W3:Y:S01]  /*70c0*/  SHFL.IDX PT, R19, R0, RZ, 0x181f ;  /* 0x00181fff00137589 */ /* 0x0002e200000e0000 */
[----:B------:R-:W-:Y:S01]  /*70d0*/  IADD3 R12, R16, 0x40, RZ ;  /* 0x00000040100c7810 */ /* 0x000fe20007ffe0ff */
[----:B------:R-:W-:Y:S01]  /*70e0*/  IMAD.IADD R213, R209, 0x1, R213 ;  /* 0x00000001d1d57824 */ /* 0x000fe200078e02d5 */
[----:B------:R-:W-:Y:S01]  /*70f0*/  LOP3.LUT R9, R9, 0xfffffff8, RZ, 0xc0, !PT ;  /* 0xfffffff809097812 */ /* 0x000fe200078ec0ff */
[----:B------:R-:W-:Y:S01]  /*7100*/  IMAD.IADD R211, R207, 0x1, R211 ;  /* 0x00000001cfd37824 */ /* 0x000fe200078e02d3 */
[----:B------:R-:W-:-:S02]  /*7110*/  ISETP.GE.AND P4, PT, R12, c[0x0][0x1d4], PT ;  /* 0x000075000c007a0c */ /* 0x000fc40003f86270 */
[----:B------:R-:W-:Y:S01]  /*7120*/  ISETP.GE.AND P3, PT, R12, c[0x0][0x198], PT ;  /* 0x000066000c007a0c */ /* 0x000fe20003f66270 */
[----:B------:R-:W-:Y:S02]  /*7130*/  IMAD.IADD R10, R84, 0x1, -R9 ;  /* 0x00000001540a7824 */ /* 0x000fe400078e0a09 */
[----:B------:R-:W-:Y:S02]  /*7140*/  IMAD.IADD R9, R133, 0x1, R11 ;  /* 0x0000000185097824 */ /* 0x000fe400078e020b */
[----:B------:R-:W-:-:S03]  /*7150*/  IMAD.SHL.U32 R10, R10, 0x8, RZ ;  /* 0x000000080a0a7824 */ /* 0x000fc600078e00ff */
[----:B------:R-:W-:Y:S02]  /*7160*/  ISETP.GE.AND P0, PT, R9, R8, PT ;  /* 0x000000080900720c */ /* 0x000fe40003f06270 */
[----:B------:R-:W-:-:S11]  /*7170*/  ISETP.GE.AND P2, PT, R10, c[0x0][0x198], PT ;  /* 0x000066000a007a0c */ /* 0x000fd60003f46270 */
[----:B------:R-:W-:Y:S05]  /*7180*/  @P0 BRA `(.L_x_975) ;  /* 0x0000011000000947 */ /* 0x000fea0003800000 */
[C---:B-123--:R-:W-:Y:S02]  /*7190*/  IADD3 R13, R10.reuse, 0x80, RZ ;  /* 0x000000800a0d7810 */ /* 0x04efe40007ffe0ff */
[----:B------:R-:W-:Y:S02]  /*71a0*/  SHF.R.S32.HI R15, RZ, 0x1f, R12 ;  /* 0x0000001fff0f7819 */ /* 0x000fe4000001140c */
[C---:B------:R-:W-:Y:S02]  /*71b0*/  LEA R20, P0, R10.reuse, R18, 0x1 ;  /* 0x000000120a147211 */ /* 0x040fe400078008ff */
[----:B------:R-:W-:Y:S02]  /*71c0*/  SHF.R.S32.HI R14, RZ, 0x1f, R13 ;  /* 0x0000001fff0e7819 */ /* 0x000fe4000001140d */
[----:B------:R-:W-:Y:S02]  /*71d0*/  LEA.HI R15, R15, R12, RZ, 0x3 ;  /* 0x0000000c0f0f7211 */ /* 0x000fe400078f18ff */
[----:B------:R-:W-:-:S02]  /*71e0*/  LEA.HI.X R21, R10, R19, R17, 0x1, P0 ;  /* 0x000000130a157211 */ /* 0x000fc400000f0c11 */
        /* <DEDUP_REMOVED lines=11> */
.L_x_975:
[----:B-123--:R-:W-:Y:S05]  /*72a0*/  BSYNC B0 ;  /* 0x0000000000007941 */ /* 0x00efea0003800000 */
.L_x_974:
[----:B------:R-:W-:Y:S01]  /*72b0*/  IADD3 R13, R9, 0x20, RZ ;  /* 0x00000020090d7810 */ /* 0x000fe20007ffe0ff */
[----:B------:R1:W2:Y:S01]  /*72c0*/  SHFL.IDX PT, R19, R0, 0x1, 0x181f ;  /* 0x00381f0000137f89 */ /* 0x0002a200000e0000 */
[----:B------:R-:W-:Y:S02]  /*72d0*/  BSSY B0, `(.L_x_976) ;  /* 0x0000015000007945 */ /* 0x000fe40003800000 */
[----:B------:R-:W-:Y:S01]  /*72e0*/  ISETP.GE.AND P0, PT, R13, R8, PT ;  /* 0x000000080d00720c */ /* 0x000fe20003f06270 */
[----:B------:R1:W3:-:S12]  /*72f0*/  SHFL.IDX PT, R18, R6, 0x1, 0x181f ;  /* 0x00381f0006127f89 */ /* 0x0002d800000e0000 */
[----:B------:R-:W-:Y:S05]  /*7300*/  @P0 BRA `(.L_x_977) ;  /* 0x0000011000000947 */ /* 0x000fea0003800000 */
[C---:B------:R-:W-:Y:S02]  /*7310*/  IADD3 R14, R10.reuse, 0x80, RZ ;  /* 0x000000800a0e7810 */ /* 0x040fe40007ffe0ff */
[----:B------:R-:W-:Y:S02]  /*7320*/  SHF.R.S32.HI R15, RZ, 0x1f, R12 ;  /* 0x0000001fff0f7819 */ /* 0x000fe4000001140c */
[C---:B---3--:R-:W-:Y:S02]  /*7330*/  LEA R20, P0, R10.reuse, R18, 0x1 ;  /* 0x000000120a147211 */ /* 0x048fe400078008ff */
[----:B------:R-:W-:Y:S02]  /*7340*/  SHF.R.S32.HI R13, RZ, 0x1f, R14 ;  /* 0x0000001fff0d7819 */ /* 0x000fe4000001140e */
[----:B------:R-:W-:Y:S02]  /*7350*/  LEA.HI R15, R15, R12, RZ, 0x3 ;  /* 0x0000000c0f0f7211 */ /* 0x000fe400078f18ff */
[----:B--2---:R-:W-:-:S02]  /*7360*/  LEA.HI.X R21, R10, R19, R17, 0x1, P0 ;  /* 0x000000130a157211 */ /* 0x004fc400000f0c11 */
        /* <DEDUP_REMOVED lines=11> */
.L_x_977:
[----:B------:R-:W-:Y:S05]  /*7420*/  BSYNC B0 ;  /* 0x0000000000007941 */ /* 0x000fea0003800000 */
.L_x_976:
[----:B------:R-:W-:Y:S01]  /*7430*/  IADD3 R13, R9, 0x40, RZ ;  /* 0x00000040090d7810 */ /* 0x000fe20007ffe0ff */
[----:B--2---:R2:W4:Y:S01]  /*7440*/  SHFL.IDX PT, R19, R0, 0x2, 0x181f ;  /* 0x00581f0000137f89 */ /* 0x00452200000e0000 */
[----:B------:R-:W-:Y:S02]  /*7450*/  BSSY B0, `(.L_x_978) ;  /* 0x0000015000007945 */ /* 0x000fe40003800000 */
[----:B------:R-:W-:Y:S01]  /*7460*/  ISETP.GE.AND P0, PT, R13, R8, PT ;  /* 0x000000080d00720c */ /* 0x000fe20003f06270 */
[----:B---3--:R2:W3:-:S12]  /*7470*/  SHFL.IDX PT, R18, R6, 0x2, 0x181f ;  /* 0x00581f0006127f89 */ /* 0x0084d800000e0000 */
[----:B------:R-:W-:Y:S05]  /*7480*/  @P0 BRA `(.L_x_979) ;  /* 0x0000011000000947 */ /* 0x000fea0003800000 */
[C---:B------:R-:W-:Y:S02]  /*7490*/  IADD3 R14, R10.reuse, 0x80, RZ ;  /* 0x000000800a0e7810 */ /* 0x040fe40007ffe0ff */
[----:B------:R-:W-:Y:S02]  /*74a0*/  SHF.R.S32.HI R15, RZ, 0x1f, R12 ;  /* 0x0000001fff0f7819 */ /* 0x000fe4000001140c */
[C---:B---3--:R-:W-:Y:S02]  /*74b0*/  LEA R20, P0, R10.reuse, R18, 0x1 ;  /* 0x000000120a147211 */ /* 0x048fe400078008ff */
[----:B------:R-:W-:Y:S02]  /*74c0*/  SHF.R.S32.HI R13, RZ, 0x1f, R14 ;  /* 0x0000001fff0d7819 */ /* 0x000fe4000001140e */
[----:B------:R-:W-:Y:S02]  /*74d0*/  LEA.HI R15, R15, R12, RZ, 0x3 ;  /* 0x0000000c0f0f7211 */ /* 0x000fe400078f18ff */
[----:B----4-:R-:W-:-:S02]  /*74e0*/  LEA.HI.X R21, R10, R19, R17, 0x1, P0 ;  /* 0x000000130a157211 */ /* 0x010fc400000f0c11 */
        /* <DEDUP_REMOVED lines=11> */
.L_x_979:
[----:B------:R-:W-:Y:S05]  /*75a0*/  BSYNC B0 ;  /* 0x0000000000007941 */ /* 0x000fea0003800000 */
.L_x_978:
[----:B------:R-:W-:Y:S01]  /*75b0*/  IADD3 R9, R9, 0x60, RZ ;  /* 0x0000006009097810 */ /* 0x000fe20007ffe0ff */
[----:B---3--:R-:W3:Y:S01]  /*75c0*/  SHFL.IDX PT, R18, R6, 0x3, 0x181f ;  /* 0x00781f0006127f89 */ /* 0x008ee200000e0000 */
[----:B------:R-:W-:Y:S01]  /*75d0*/  P2R R13, PR, RZ, 0x2 ;  /* 0x00000002ff0d7803 */ /* 0x000fe20000000000 */
[----:B------:R-:W-:Y:S01]  /*75e0*/  IMAD.SHL.U32 R146, R204, 0x2, RZ ;  /* 0x00000002cc927824 */ /* 0x000fe200078e00ff */
[----:B------:R-:W-:Y:S01]  /*75f0*/  ISETP.GE.AND P0, PT, R9, R8, PT ;  /* 0x000000080900720c */ /* 0x000fe20003f06270 */
[----:B----4-:R4:W5:Y:S01]  /*7600*/  SHFL.IDX PT, R19, R0, 0x3, 0x181f ;  /* 0x00781f0000137f89 */ /* 0x01096200000e0000 */
[----:B------:R-:W-:Y:S01]  /*7610*/  ISETP.NE.AND P1, PT, R7, RZ, PT ;  /* 0x000000ff0700720c */ /* 0x000fe20003f25270 */
[----:B------:R-:W-:Y:S01]  /*7620*/  IMAD.MOV.U32 R210, RZ, RZ, R206 ;  /* 0x000000ffffd27224 */ /* 0x000fe200078e00ce */
[----:B------:R-:W-:Y:S01]  /*7630*/  P2R R14, PR, RZ, 0x40 ;  /* 0x00000040ff0e7803 */ /* 0x000fe20000000000 */
[----:B------:R-:W-:Y:S01]  /*7640*/  IMAD.MOV.U32 R202, RZ, RZ, c[0x0][0x1e0] ;  /* 0x00007800ffca7624 */ /* 0x000fe200078e00ff */
[----:B------:R-:W-:Y:S01]  /*7650*/  IADD3 R9, R145, -0x1, RZ ;  /* 0xffffffff91097810 */ /* 0x000fe20007ffe0ff */
[----:B------:R-:W-:Y:S01]  /*7660*/  IMAD.MOV.U32 R212, RZ, RZ, R208 ;  /* 0x000000ffffd47224 */ /* 0x000fe200078e00d0 */
[----:B------:R-:W-:Y:S01]  /*7670*/  IADD3 R203, R146, 0x100, RZ ;  /* 0x0000010092cb7810 */ /* 0x000fe20007ffe0ff */
[----:B------:R-:W-:-:S02]  /*7680*/  IMAD.MOV.U32 R199, RZ, RZ, 0x5 ;  /* 0x00000005ffc77424 */ /* 0x000fc400078e00ff */
[----:B------:R-:W-:Y:S02]  /*7690*/  IMAD.SHL.U32 R86, R9, 0x40, RZ ;  /* 0x0000004009567824 */ /* 0x000fe400078e00ff */
[----:B------:R-:W-:Y:S02]  /*76a0*/  @!P0 SHF.R.S32.HI R7, RZ, 0x1f, R12 ;  /* 0x0000001fff078819 */ /* 0x000fe4000001140c */
[----:B------:R-:W-:Y:S02]  /*76b0*/  SHF.L.U64.HI R201, R202, R199, c[0x0][0x1e4] ;  /* 0x00007900cac97619 */ /* 0x000fe400000102c7 */
[----:B------:R-:W-:Y:S02]  /*76c0*/  @!P0 LEA.HI R7, R7, R12, RZ, 0x3 ;  /* 0x0000000c07078211 */ /* 0x000fe400078f18ff */
[----:B------:R-:W-:Y:S02]  /*76d0*/  IADD3 R11, -R86, R193, -R11 ;  /* 0x000000c1560b7210 */ /* 0x000fe40007ffe90b */
[----:B------:R-:W-:-:S02]  /*76e0*/  @!P0 LOP3.LUT R7, R7, 0xfffffff8, RZ, 0xc0, !PT ;  /* 0xfffffff807078812 */ /* 0x000fc400078ec0ff */
[C---:B---3--:R-:W-:Y:S02]  /*76f0*/  @!P0 LEA R16, P6, R10.reuse, R18, 0x1 ;  /* 0x000000120a108211 */ /* 0x048fe400078c08ff */
[C---:B-12-4-:R-:W-:Y:S01]  /*7700*/  IADD3 R0, R10.reuse, 0x80, RZ ;  /* 0x000000800a007810 */ /* 0x056fe20007ffe0ff */
[----:B-----5:R-:W-:Y:S01]  /*7710*/  @!P0 IMAD.WIDE R20, R7, 0x2, R18 ;  /* 0x0000000207148825 */ /* 0x020fe200078e0212 */
[----:B------:R-:W-:Y:S02]  /*7720*/  @!P0 LEA.HI.X R17, R10, R19, R17, 0x1, P6 ;  /* 0x000000130a118211 */ /* 0x000fe400030f0c11 */
[----:B------:R-:W-:Y:S02]  /*7730*/  @!P0 SHF.R.S32.HI R7, RZ, 0x1f, R0 ;  /* 0x0000001fff078819 */ /* 0x000fe40000011400 */
[----:B------:R-:W-:Y:S01]  /*7740*/  ISETP.NE.AND P6, PT, R14, RZ, PT ;  /* 0x000000ff0e00720c */ /* 0x000fe20003fc5270 */
[----:B------:R-:W-:Y:S01]  /*7750*/  IMAD.MOV.U32 R14, RZ, RZ, c[0x0][0x208] ;  /* 0x00008200ff0e7624 */ /* 0x000fe200078e00ff */
[----:B------:R-:W-:Y:S01]  /*7760*/  @!P0 LEA.HI R6, R7, R0, RZ, 0x3 ;  /* 0x0000000007068211 */ /* 0x000fe200078f18ff */
[----:B------:R-:W-:Y:S01]  /*7770*/  IMAD.MOV.U32 R7, RZ, RZ, 0x6 ;  /* 0x00000006ff077424 */ /* 0x000fe200078e00ff */
[----:B------:R-:W-:Y:S01]  /*7780*/  @!PT LDS RZ, [RZ] ;  /* 0x00000000fffff984 */ /* 0x000fe20000000800 */
[----:B------:R1:W-:Y:S01]  /*7790*/  @!P0 LDGSTS.E.BYPASS.LTC128B.128 [R146+0x1b100], [R16.64], !P2 ;  /* 0x1b10000010928fae */ /* 0x0003e2000d101d46 */
[----:B------:R-:W-:Y:S01]  /*77a0*/  IMAD.SHL.U32 R51, R14, 0x40, RZ ;  /* 0x000000400e337824 */ /* 0x000fe200078e00ff */
[----:B------:R-:W-:Y:S01]  /*77b0*/  @!P0 LOP3.LUT R6, R6, 0xfffffff8, RZ, 0xc0, !PT ;  /* 0xfffffff806068812 */ /* 0x000fe200078ec0ff */
[C---:B------:R-:W-:Y:S01]  /*77c0*/  IMAD.SHL.U32 R200, R14.reuse, 0x20, RZ ;  /* 0x000000200ec87824 */ /* 0x040fe200078e00ff */
[----:B------:R-:W-:Y:S01]  /*77d0*/  SHF.L.U64.HI R50, R14, R7, c[0x0][0x20c] ;  /* 0x000083000e327619 */ /* 0x000fe20000010207 */
[----:B------:R2:W-:Y:S01]  /*77e0*/  @!P0 LDGSTS.E.BYPASS.LTC128B.128 [R146+0x1f100], [R20.64], !P3 ;  /* 0x1f10000014928fae */ /* 0x0005e2000d901d46 */
[----:B------:R-:W-:Y:S01]  /*77f0*/  ISETP.GE.AND P2, PT, R11, 0x1, PT ;  /* 0x000000010b00780c */ /* 0x000fe20003f46270 */
[----:B------:R-:W-:Y:S01]  /*7800*/  @!P0 IMAD.WIDE R18, R6, 0x2, R18 ;  /* 0x0000000206128825 */ /* 0x000fe200078e0212 */
[----:B------:R-:W-:-:S03]  /*7810*/  SHF.L.U64.HI R199, R14, R199, c[0x0][0x20c] ;  /* 0x000083000ec77619 */ /* 0x000fc600000102c7 */
[----:B------:R-:W-:Y:S01]  /*7820*/  IMAD R6, R50, R9, RZ ;  /* 0x0000000932067224 */ /* 0x000fe200078e02ff */
[----:B------:R3:W-:Y:S01]  /*7830*/  @!P0 LDGSTS.E.BYPASS.LTC128B.128 [R146+0x23100], [R18.64], !P1 ;  /* 0x2310000012928fae */ /* 0x0007e2000c901d46 */
[C---:B------:R-:W-:Y:S01]  /*7840*/  IMAD.SHL.U32 R49, R200.reuse, 0x2, RZ ;  /* 0x00000002c8317824 */ /* 0x040fe200078e00ff */
[----:B------:R-:W-:Y:S02]  /*7850*/  SHF.L.U64.HI R48, R200, 0x1, R199 ;  /* 0x00000001c8307819 */ /* 0x000fe400000102c7 */
[----:B------:R-:W0:Y:S01]  /*7860*/  LDGDEPBAR ;  /* 0x00000000000079af */ /* 0x000e220000000000 */
[----:B-1----:R-:W-:Y:S01]  /*7870*/  SHF.R.S32.HI R16, RZ, 0x1f, R9 ;  /* 0x0000001fff107819 */ /* 0x002fe20000011409 */
[----:B--2---:R-:W-:-:S04]  /*7880*/  IMAD.WIDE.U32 R20, R9, R51, R210 ;  /* 0x0000003309147225 */ /* 0x004fc800078e00d2 */
[----:B------:R-:W-:Y:S01]  /*7890*/  IMAD R6, R16, R51, R6 ;  /* 0x0000003310067224 */ /* 0x000fe200078e0206 */
[----:B------:R-:W-:Y:S01]  /*78a0*/  BAR.SYNC.DEFER_BLOCKING 0x0 ;  /* 0x0000000000007b1d */ /* 0x000fe20000010000 */
[----:B---3--:R-:W-:Y:S02]  /*78b0*/  LEA R18, P0, R20, c[0x0][0x1f8], 0x1 ;  /* 0x00007e0014127a11 */ /* 0x008fe400078008ff */
[----:B------:R-:W-:-:S05]  /*78c0*/  IMAD.IADD R6, R21, 0x1, R6 ;  /* 0x0000000115067824 */ /* 0x000fca00078e0206 */
[----:B------:R-:W-:Y:S02]  /*78d0*/  LEA.HI.X R19, R20, c[0x0][0x1fc], R6, 0x1, P0 ;  /* 0x00007f0014137a11 */ /* 0x000fe400000f0c06 */
[C---:B------:R-:W-:Y:S01]  /*78e0*/  SHF.L.U64.HI R6, R202.reuse, R7, c[0x0][0x1e4] ;  /* 0x00007900ca067619 */ /* 0x040fe20000010207 */
[C---:B------:R-:W-:Y:S02]  /*78f0*/  IMAD.SHL.U32 R7, R202.reuse, 0x40, RZ ;  /* 0x00000040ca077824 */ /* 0x040fe400078e00ff */
[----:B------:R-:W-:Y:S02]  /*7900*/  IMAD.SHL.U32 R202, R202, 0x20, RZ ;  /* 0x00000020caca7824 */ /* 0x000fe400078e00ff */
[----:B------:R-:W-:Y:S02]  /*7910*/  IMAD R15, R6, R9, RZ ;  /* 0x00000009060f7224 */ /* 0x000fe400078e02ff */
[----:B------:R-:W-:-:S04]  /*7920*/  IMAD.WIDE.U32 R22, R9, R7, R212 ;  /* 0x0000000709167225 */ /* 0x000fc800078e00d4 */
[----:B------:R-:W-:Y:S01]  /*7930*/  IMAD R16, R16, R7, R15 ;  /* 0x0000000710107224 */ /* 0x000fe200078e020f */
[----:B------:R-:W-:-:S03]  /*7940*/  @P2 LEA R20, P0, R22, c[0x0][0x1c8], 0x1 ;  /* 0x0000720016142a11 */ /* 0x000fc600078008ff */
[----:B------:R-:W-:-:S05]  /*7950*/  IMAD.IADD R16, R23, 0x1, R16 ;  /* 0x0000000117107824 */ /* 0x000fca00078e0210 */
        /* <DEDUP_REMOVED lines=9> */
[----:B------:R-:W-:-:S05]  /*79f0*/  @P0 IADD3 R15, P3, R202, R22, RZ ;  /* 0x00000016ca0f0210 */ /* 0x000fca0007f7e0ff */
[----:B------:R-:W-:Y:S01]  /*7a00*/  @P0 IMAD.X R16, R201, 0x1, R16, P3 ;  /* 0x00000001c9100824 */ /* 0x000fe200018e0610 */
[----:B------:R-:W-:-:S04]  /*7a10*/  @P0 LEA R22, P3, R15, c[0x0][0x1c8], 0x1 ;  /* 0x000072000f160a11 */ /* 0x000fc800078608ff */
[----:B------:R-:W-:Y:S02]  /*7a20*/  @P0 LEA.HI.X R23, R15, c[0x0][0x1cc], R16, 0x1, P3 ;  /* 0x000073000f170a11 */ /* 0x000fe400018f0c10 */
[----:B------:R-:W-:-:S03]  /*7a30*/  IADD3 R14, P3, R49, R18, RZ ;  /* 0x00000012310e7210 */ /* 0x000fc60007f7e0ff */
[----:B------:R1:W-:Y:S02]  /*7a40*/  @P0 LDGSTS.E.BYPASS.LTC128B.128 [R146+0xd100], [R22.64], !P5 ;  /* 0x0d10000016920fae */ /* 0x0003e4000e901d46 */
[----:B------:R-:W-:Y:S01]  /*7a50*/  IMAD.X R15, R48, 0x1, R19, P3 ;  /* 0x00000001300f7824 */ /* 0x000fe200018e0613 */
[----:B------:R-:W-:Y:S01]  /*7a60*/  ISETP.GE.AND P3, PT, R10, c[0x0][0x1d4], PT ;  /* 0x000075000a007a0c */ /* 0x000fe20003f66270 */
        /* <DEDUP_REMOVED lines=9> */
[----:B------:R-:W-:-:S04]  /*7b00*/  ISETP.GE.AND P0, PT, R0, c[0x0][0x1d4], PT ;  /* 0x0000750000007a0c */ /* 0x000fc80003f06270 */
[C---:B------:R-:W-:Y:S02]  /*7b10*/  ISETP.LT.OR P1, PT, R11.reuse, 0x1, P0 ;  /* 0x000000010b00780c */ /* 0x040fe40000721670 */
[----:B------:R-:W-:-:S11]  /*7b20*/  ISETP.LT.OR P0, PT, R11, 0x21, P0 ;  /* 0x000000210b00780c */ /* 0x000fd60000701670 */
[----:B------:R1:W-:Y:S01]  /*7b30*/  LDGSTS.E.BYPASS.LTC128B.128 [R146+0x4100], [R18.64+0x100], !P1 ;  /* 0x0410010012927fae */ /* 0x0003e2000c901d46 */
[----:B------:R-:W-:-:S03]  /*7b40*/  ISETP.NE.AND P1, PT, R13, RZ, PT ;  /* 0x000000ff0d00720c */ /* 0x000fc60003f25270 */
[----:B------:R1:W-:Y:S04]  /*7b50*/  LDGSTS.E.BYPASS.LTC128B.128 [R146+0x1100], [R14.64], !P3 ;  /* 0x011000000e927fae */ /* 0x0003e8000d901d46 */
[----:B------:R1:W-:Y:S01]  /*7b60*/  LDGSTS.E.BYPASS.LTC128B.128 [R146+0x3100], [R14.64+0x80], !P2 ;  /* 0x031000800e927fae */ /* 0x0003e2000d101d46 */
[----:B------:R-:W-:-:S03]  /*7b70*/  ISETP.GT.AND P2, PT, R9, R198, PT ;  /* 0x000000c60900720c */ /* 0x000fc60003f44270 */
[----:B------:R1:W-:Y:S04]  /*7b80*/  LDGSTS.E.BYPASS.LTC128B.128 [R146+0x5100], [R14.64+0x100], !P0 ;  /* 0x051001000e927fae */ /* 0x0003e8000c101d46 */
[----:B------:R-:W0:Y:S06]  /*7b90*/  LDGDEPBAR ;  /* 0x00000000000079af */ /* 0x000e2c0000000000 */
[----:B------:R-:W-:Y:S05]  /*7ba0*/  @!P2 BRA `(.L_x_980) ;  /* 0x000001000000a947 */ /* 0x000fea0003800000 */
[----:B------:R-:W-:-:S04]  /*7bb0*/  IADD3 R11, R145, -0x2, RZ ;  /* 0xfffffffe910b7810 */ /* 0x000fc80007ffe0ff */
[----:B------:R-:W-:Y:S01]  /*7bc0*/  SHF.R.S32.HI R9, RZ, 0x1f, R11 ;  /* 0x0000001fff097819 */ /* 0x000fe2000001140b */
[----:B------:R-:W-:Y:S02]  /*7bd0*/  IMAD R0, R6, R11, RZ ;  /* 0x0000000b06007224 */ /* 0x000fe400078e02ff */
[----:B------:R-:W-:-:S04]  /*7be0*/  IMAD.WIDE.U32 R10, R11, R7, R212 ;  /* 0x000000070b0a7225 */ /* 0x000fc800078e00d4 */
[----:B------:R-:W-:Y:S01]  /*7bf0*/  IMAD R0, R9, R7, R0 ;  /* 0x0000000709007224 */ /* 0x000fe200078e0200 */
[----:B------:R-:W-:-:S03]  /*7c00*/  LEA R12, P0, R10, c[0x0][0x1c8], 0x1 ;  /* 0x000072000a0c7a11 */ /* 0x000fc600078008ff */
[----:B------:R-:W-:-:S05]  /*7c10*/  IMAD.IADD R0, R11, 0x1, R0 ;  /* 0x000000010b007824 */ /* 0x000fca00078e0200 */
[----:B------:R-:W-:Y:S02]  /*7c20*/  LEA.HI.X R13, R10, c[0x0][0x1cc], R0, 0x1, P0 ;  /* 0x000073000a0d7a11 */ /* 0x000fe400000f0c00 */
[----:B------:R-:W-:-:S03]  /*7c30*/  LEA R10, P0, R202, R12, 0x1 ;  /* 0x0000000cca0a7211 */ /* 0x000fc600078008ff */
[----:B------:R2:W-:Y:S01]  /*7c40*/  LDGSTS.E.BYPASS.LTC128B.128 [R146+0x12100], [R12.64], !P5 ;  /* 0x121000000c927fae */ /* 0x0005e2000e901d46 */
[----:B------:R-:W-:-:S03]  /*7c50*/  LEA.HI.X R11, R202, R13, R201, 0x1, P0 ;  /* 0x0000000dca0b7211 */ /* 0x000fc600000f0cc9 */
[----:B------:R2:W-:Y:S04]  /*7c60*/  LDGSTS.E.BYPASS.LTC128B.128 [R146+0x14100], [R12.64+0x80], !P4 ;  /* 0x141000800c927fae */ /* 0x0005e8000e101d46 */
[----:B------:R2:W-:Y:S04]  /*7c70*/  LDGSTS.E.BYPASS.LTC128B.128 [R146+0x16100], [R12.64+0x100], !P6 ;  /* 0x161001000c927fae */ /* 0x0005e8000f101d46 */
[----:B------:R2:W-:Y:S04]  /*7c80*/  LDGSTS.E.BYPASS.LTC128B.128 [R146+0x13100], [R10.64], !P5 ;  /* 0x131000000a927fae */ /* 0x0005e8000e901d46 */
[----:B------:R2:W-:Y:S04]  /*7c90*/  LDGSTS.E.BYPASS.LTC128B.128 [R146+0x15100], [R10.64+0x80], !P4 ;  /* 0x151000800a927fae */ /* 0x0005e8000e101d46 */
[----:B------:R2:W-:Y:S02]  /*7ca0*/  LDGSTS.E.BYPASS.LTC128B.128 [R146+0x17100], [R10.64+0x100], !P6 ;  /* 0x171001000a927fae */ /* 0x0005e4000f101d46 */
.L_x_980:
[----:B------:R-:W-:Y:S01]  /*7cb0*/  ISETP.LT.AND P0, PT, RZ, c[0x0][0x27c], PT ;  /* 0x00009f00ff007a0c */ /* 0x000fe20003f01270 */
[----:B------:R-:W0:Y:S01]  /*7cc0*/  LDGDEPBAR ;  /* 0x00000000000079af */ /* 0x000e220000000000 */
[----:B------:R-:W-:Y:S01]  /*7cd0*/  IMAD R0, R91, 0x400, R4 ;  /* 0x000004005b007824 */ /* 0x000fe200078e0204 */
[----:B------:R-:W-:-:S10]  /*7ce0*/  ISETP.NE.AND P3, PT, R218, 0x1, PT ;  /* 0x00000001da00780c */ /* 0x000fd40003f65270 */
[----:B------:R-:W-:Y:S05]  /*7cf0*/  @P0 BRA `(.L_x_981) ;  /* 0x0000002000000947 */ /* 0x000fea0003800000 */
[----:B------:R-:W-:-:S04]  /*7d00*/  DEPBAR.LE SB0, 0x3 ;  /* 0x000080c00000791a */ /* 0x000fc80000000000 */
[----:B------:R-:W-:Y:S05]  /*7d10*/  BRA `(.L_x_982) ;  /* 0x00006de000007947 */ /* 0x000fea0003800000 */
.L_x_981:
[----:B------:R-:W-:Y:S01]  /*7d20*/  ULDC.U8 UR4, c[0x0][0x298] ;  /* 0x0000a60000047ab9 */ /* 0x000fe20000000000 */
[----:B--2---:R-:W-:Y:S01]  /*7d30*/  SHF.R.S32.HI R10, RZ, 0x1f, R85 ;  /* 0x0000001fff0a7819 */ /* 0x004fe20000011455 */
[----:B-1----:R-:W-:Y:S01]  /*7d40*/  IMAD.WIDE.U32 R14, R85, c[0x0][0x280], RZ ;  /* 0x0000a000550e7a25 */ /* 0x002fe200078e00ff */
        /* <DEDUP_REMOVED lines=20> */
[----:B------:R-:W-:Y:S01]  /*7e90*/  CS2R R18, SRZ ;  /* 0x0000000000127805 */ /* 0x000fe2000001ff00 */
[----:B------:R-:W-:Y:S01]  /*7ea0*/  IMAD.MOV.U32 R16, RZ, RZ, R12 ;  /* 0x000000ffff107224 */ /* 0x000fe200078e000c */
[----:B------:R-:W-:Y:S01]  /*7eb0*/  @P3 SHF.R.U32.HI R10, RZ, c[0x0][0x2cc], R11 ;  /* 0x0000b300ff0a3a19 */ /* 0x000fe2000001160b */
[----:B------:R-:W-:Y:S01]  /*7ec0*/  IMAD.SHL.U32 R82, R82, 0x4, RZ ;  /* 0x0000000452527824 */ /* 0x000fe200078e00ff */
        /* <DEDUP_REMOVED lines=11> */
[C---:B------:R-:W-:Y:S01]  /*7f80*/  IMAD R13, R10.reuse, c[0x0][0x284], R13 ;  /* 0x0000a1000a0d7a24 */ /* 0x040fe200078e020d */
[----:B------:R-:W-:Y:S01]  /*7f90*/  CS2R R62, SRZ ;  /* 0x00000000003e7805 */ /* 0x000fe2000001ff00 */
[C---:B------:R-:W-:Y:S01]  /*7fa0*/  IMAD.WIDE.U32 R16, R10.reuse, c[0x0][0x290], R16 ;  /* 0x0000a4000a107a25 */ /* 0x040fe200078e0010 */
[----:B------:R1:W2:Y:S01]  /*7fb0*/  SHFL.IDX PT, R22, R14, RZ, 0x1c1f ;  /* 0x001c1fff0e167589 */ /* 0x0002a200000e0000 */
[----:B------:R-:W-:Y:S01]  /*7fc0*/  CS2R R70, SRZ ;  /* 0x0000000000467805 */ /* 0x000fe2000001ff00 */
[----:B------:R-:W-:Y:S01]  /*7fd0*/  IADD3 R21, R21, R13, RZ ;  /* 0x0000000d15157210 */ /* 0x000fe20007ffe0ff */
[----:B------:R-:W-:Y:S01]  /*7fe0*/  IMAD R11, R10, c[0x0][0x294], R11 ;  /* 0x0000a5000a0b7a24 */ /* 0x000fe200078e020b */
[----:B------:R-:W-:Y:S01]  /*7ff0*/  CS2R R76, SRZ ;  /* 0x00000000004c7805 */ /* 0x000fe2000001ff00 */
[----:B------:R-:W-:Y:S01]  /*8000*/  CS2R R94, SRZ ;  /* 0x00000000005e7805 */ /* 0x000fe2000001ff00 */
[----:B------:R-:W-:Y:S01]  /*8010*/  LEA.HI.X R21, R20, c[0x0][0x274], R21, 0x1, P0 ;  /* 0x00009d0014157a11 */ /* 0x000fe200000f0c15 */
[----:B------:R-:W-:Y:S01]  /*8020*/  CS2R R102, SRZ ;  /* 0x0000000000667805 */ /* 0x000fe2000001ff00 */
[----:B------:R-:W-:Y:S01]  /*8030*/  IADD3 R20, R17, R11, RZ ;  /* 0x0000000b11147210 */ /* 0x000fe20007ffe0ff */
[----:B------:R-:W-:Y:S01]  /*8040*/  CS2R R92, SRZ ;  /* 0x00000000005c7805 */ /* 0x000fe2000001ff00 */
[C---:B------:R-:W-:Y:S01]  /*8050*/  LEA R12, P0, R16.reuse, c[0x0][0x288], 0x1 ;  /* 0x0000a200100c7a11 */ /* 0x040fe200078008ff */
[----:B------:R1:W3:Y:S03]  /*8060*/  SHFL.IDX PT, R23, R21, RZ, 0x1c1f ;  /* 0x001c1fff15177589 */ /* 0x0002e600000e0000 */
[----:B------:R-:W-:-:S02]  /*8070*/  LEA.HI.X R20, R16, c[0x0][0x28c], R20, 0x1, P0 ;  /* 0x0000a30010147a11 */ /* 0x000fc400000f0c14 */
[----:B------:R-:W-:Y:S01]  /*8080*/  ISETP.GE.AND P0, PT, R9, R8, PT ;  /* 0x000000080900720c */ /* 0x000fe20003f06270 */
[----:B------:R1:W4:Y:S04]  /*8090*/  SHFL.IDX PT, R16, R12, RZ, 0x1c1f ;  /* 0x001c1fff0c107589 */ /* 0x00032800000e0000 */
[----:B------:R1:W1:Y:S08]  /*80a0*/  SHFL.IDX PT, R17, R20, RZ, 0x1c1f ;  /* 0x001c1fff14117589 */ /* 0x00027000000e0000 */
[----:B------:R-:W-:Y:S05]  /*80b0*/  @P0 BRA `(.L_x_985) ;  /* 0x000003e000000947 */ /* 0x000fea0003800000 */
[C---:B--2---:R-:W-:Y:S01]  /*80c0*/  ISETP.GE.AND P0, PT, R82.reuse, c[0x0][0x27c], PT ;  /* 0x00009f0052007a0c */ /* 0x044fe20003f06270 */
[----:B------:R-:W-:Y:S01]  /*80d0*/  CS2R R96, SRZ ;  /* 0x0000000000607805 */ /* 0x000fe2000001ff00 */
[----:B------:R-:W-:Y:S01]  /*80e0*/  CS2R R92, SRZ ;  /* 0x00000000005c7805 */ /* 0x000fe2000001ff00 */
[----:B------:R-:W-:-:S10]  /*80f0*/  IADD3 R10, R82, 0x10, RZ ;  /* 0x00000010520a7810 */ /* 0x000fd40007ffe0ff */
[----:B---3--:R-:W-:-:S04]  /*8100*/  @!P0 IMAD.WIDE R26, R82, 0x2, R22 ;  /* 0x00000002521a8825 */ /* 0x008fc800078e0216 */
[----:B-1--4-:R-:W-:Y:S01]  /*8110*/  @!P0 IMAD.WIDE R24, R82, 0x2, R16 ;  /* 0x0000000252188825 */ /* 0x012fe200078e0210 */
        /* <DEDUP_REMOVED lines=20> */
[----:B--2---:R-:W-:-:S04]  /*8260*/  @!P0 IMAD.WIDE R24, R11, 0x2, R22 ;  /* 0x000000020b188825 */ /* 0x004fc800078e0216 */
[----:B-1----:R-:W-:Y:S01]  /*8270*/  @!P0 IMAD.WIDE R26, R11, 0x2, R16 ;  /* 0x000000020b1a8825 */ /* 0x002fe200078e0210 */
[----:B------:R1:W5:Y:S04]  /*8280*/  @!P0 LD.E.64 R98, [R24.64] ;  /* 0x0000000618628980 */ /* 0x000368000c101b00 */
[----:B------:R2:W5:Y:S01]  /*8290*/  @!P0 LD.E.64 R94, [R26.64] ;  /* 0x000000061a5e8980 */ /* 0x000562000c101b00 */
[----:B------:R-:W-:Y:S01]  /*82a0*/  ISETP.GE.AND P0, PT, R10, c[0x0][0x27c], PT ;  /* 0x00009f000a007a0c */ /* 0x000fe20003f06270 */
[----:B------:R-:W-:Y:S01]  /*82b0*/  CS2R R78, SRZ ;  /* 0x00000000004e7805 */ /* 0x000fe2000001ff00 */
[----:B------:R-:W-:-:S11]  /*82c0*/  CS2R R76, SRZ ;  /* 0x00000000004c7805 */ /* 0x000fd6000001ff00 */
[----:B------:R-:W-:-:S04]  /*82d0*/  @!P0 SHF.R.S32.HI R11, RZ, 0x1f, R10 ;  /* 0x0000001fff0b8819 */ /* 0x000fc8000001140a */
[----:B------:R-:W-:-:S04]  /*82e0*/  @!P0 LEA.HI R10, R11, R10, RZ, 0x2 ;  /* 0x0000000a0b0a8211 */ /* 0x000fc800078f10ff */
[----:B------:R-:W-:-:S05]  /*82f0*/  @!P0 LOP3.LUT R10, R10, 0xfffffffc, RZ, 0xc0, !PT ;  /* 0xfffffffc0a0a8812 */ /* 0x000fca00078ec0ff */
[----:B---3--:R-:W-:-:S04]  /*8300*/  @!P0 IMAD.WIDE R28, R10, 0x2, R22 ;  /* 0x000000020a1c8825 */ /* 0x008fc800078e0216 */
[----:B----4-:R-:W-:Y:S01]  /*8310*/  @!P0 IMAD.WIDE R30, R10, 0x2, R16 ;  /* 0x000000020a1e8825 */ /* 0x010fe200078e0210 */
[----:B------:R-:W-:Y:S01]  /*8320*/  IADD3 R10, R82, 0x40, RZ ;  /* 0x00000040520a7810 */ /* 0x000fe20007ffe0ff */
        /* <DEDUP_REMOVED lines=8> */
[----:B-1----:R-:W-:-:S04]  /*83b0*/  @!P0 IMAD.WIDE R24, R10, 0x2, R22 ;  /* 0x000000020a188825 */ /* 0x002fc800078e0216 */
[----:B--2---:R-:W-:Y:S01]  /*83c0*/  @!P0 IMAD.WIDE R26, R10, 0x2, R16 ;  /* 0x000000020a1a8825 */ /* 0x004fe200078e0210 */
        /* <DEDUP_REMOVED lines=13> */
.L_x_985:
[----:B--2---:R-:W-:Y:S05]  /*84a0*/  BSYNC B0 ;  /* 0x0000000000007941 */ /* 0x004fea0003800000 */
.L_x_984:
[----:B---3-5:R-:W-:Y:S01]  /*84b0*/  IMAD.MOV.U32 R11, RZ, RZ, R66 ;  /* 0x000000ffff0b7224 */ /* 0x028fe200078e0042 */
[----:B------:R-:W-:Y:S01]  /*84c0*/  IADD3 R9, R9, 0x40, RZ ;  /* 0x0000004009097810 */ /* 0x000fe20007ffe0ff */
[----:B------:R-:W-:Y:S01]  /*84d0*/  IMAD.MOV.U32 R10, RZ, RZ, R67 ;  /* 0x000000ffff0a7224 */ /* 0x000fe200078e0043 */
[----:B-1----:R-:W1:Y:S01]  /*84e0*/  SHFL.IDX PT, R14, R14, 0x1, 0x1c1f ;  /* 0x003c1f000e0e7f89 */ /* 0x002e6200000e0000 */
[----:B------:R-:W-:Y:S01]  /*84f0*/  IMAD.MOV.U32 R15, RZ, RZ, R72 ;  /* 0x000000ffff0f7224 */ /* 0x000fe200078e0048 */
[----:B------:R-:W-:Y:S01]  /*8500*/  ISETP.GE.AND P0, PT, R9, R8, PT ;  /* 0x000000080900720c */ /* 0x000fe20003f06270 */
        /* <DEDUP_REMOVED lines=9> */
[----:B------:R-:W-:Y:S01]  /*85a0*/  MOV R11, R104 ;  /* 0x00000068000b7202 */ /* 0x000fe20000000f00 */
[----:B------:R-:W-:Y:S01]  /*85b0*/  IMAD.MOV.U32 R13, RZ, RZ, R99 ;  /* 0x000000ffff0d7224 */ /* 0x000fe200078e0063 */
[----:B------:R-:W2:Y:S01]  /*85c0*/  SHFL.IDX PT, R12, R12, 0x1, 0x1c1f ;  /* 0x003c1f000c0c7f89 */ /* 0x000ea200000e0000 */
[----:B----4-:R-:W-:Y:S01]  /*85d0*/  IMAD.MOV.U32 R16, RZ, RZ, R103 ;  /* 0x000000ffff107224 */ /* 0x010fe200078e0067 */
        /* <DEDUP_REMOVED lines=8> */
[----:B------:R-:W-:Y:S01]  /*8660*/  MOV R11, R76 ;  /* 0x0000004c000b7202 */ /* 0x000fe20000000f00 */
[----:B------:R-:W-:Y:S01]  /*8670*/  IMAD.MOV.U32 R13, RZ, RZ, R97 ;  /* 0x000000ffff0d7224 */ /* 0x000fe200078e0061 */
[----:B------:R-:W-:Y:S01]  /*8680*/  PRMT R69, R16, 0x5410, R17 ;  /* 0x0000541010457816 */ /* 0x000fe20000000011 */
[----:B------:R-:W-:Y:S01]  /*8690*/  CS2R R24, SRZ ;  /* 0x0000000000187805 */ /* 0x000fe2000001ff00 */
[----:B------:R-:W-:Y:S01]  /*86a0*/  PRMT R60, R10, 0x5410, R11 ;  /* 0x000054100a3c7816 */ /* 0x000fe2000000000b */
[----:B------:R-:W-:Y:S01]  /*86b0*/  IMAD.MOV.U32 R11, RZ, RZ, R94 ;  /* 0x000000ffff0b7224 */ /* 0x000fe200078e005e */
[----:B------:R-:W-:Y:S01]  /*86c0*/  PRMT R80, R13, 0x5410, R15 ;  /* 0x000054100d507816 */ /* 0x000fe2000000000f */
[----:B------:R-:W-:Y:S01]  /*86d0*/  IMAD.MOV.U32 R15, RZ, RZ, R70 ;  /* 0x000000ffff0f7224 */ /* 0x000fe200078e0046 */
[----:B------:R-:W-:Y:S01]  /*86e0*/  MOV R10, R95 ;  /* 0x0000005f000a7202 */ /* 0x000fe20000000f00 */
[----:B------:R-:W-:Y:S01]  /*86f0*/  IMAD.MOV.U32 R13, RZ, RZ, R71 ;  /* 0x000000ffff0d7224 */ /* 0x000fe200078e0047 */
[----:B------:R-:W-:Y:S01]  /*8700*/  CS2R R32, SRZ ;  /* 0x0000000000207805 */ /* 0x000fe2000001ff00 */
[----:B------:R-:W-:Y:S01]  /*8710*/  CS2R R38, SRZ ;  /* 0x0000000000267805 */ /* 0x000fe2000001ff00 */
[----:B------:R-:W-:Y:S01]  /*8720*/  PRMT R64, R10, 0x5410, R11 ;  /* 0x000054100a407816 */ /* 0x000fe2000000000b */
[----:B------:R-:W-:Y:S01]  /*8730*/  IMAD.MOV.U32 R10, RZ, RZ, R93 ;  /* 0x000000ffff0a7224 */ /* 0x000fe200078e005d */
[----:B------:R-:W-:Y:S01]  /*8740*/  PRMT R56, R13, 0x5410, R15 ;  /* 0x000054100d387816 */ /* 0x000fe2000000000f */
[----:B------:R-:W-:Y:S01]  /*8750*/  CS2R R46, SRZ ;  /* 0x00000000002e7805 */ /* 0x000fe2000001ff00 */
[----:B------:R-:W-:Y:S01]  /*8760*/  MOV R11, R92 ;  /* 0x0000005c000b7202 */ /* 0x000fe20000000f00 */
[----:B------:R3:W4:Y:S01]  /*8770*/  SHFL.IDX PT, R15, R21, 0x1, 0x1c1f ;  /* 0x003c1f00150f7f89 */ /* 0x00072200000e0000 */
[----:B------:R-:W-:Y:S01]  /*8780*/  CS2R R58, SRZ ;  /* 0x00000000003a7805 */ /* 0x000fe2000001ff00 */
[----:B------:R-:W-:Y:S01]  /*8790*/  CS2R R16, SRZ ;  /* 0x0000000000107805 */ /* 0x000fe2000001ff00 */
[----:B------:R-:W-:Y:S01]  /*87a0*/  PRMT R75, R10, 0x5410, R11 ;  /* 0x000054100a4b7816 */ /* 0x000fe2000000000b */
[----:B------:R3:W1:Y:S01]  /*87b0*/  SHFL.IDX PT, R13, R20, 0x1, 0x1c1f ;  /* 0x003c1f00140d7f89 */ /* 0x00066200000e0000 */
[----:B------:R-:W-:Y:S01]  /*87c0*/  CS2R R22, SRZ ;  /* 0x0000000000167805 */ /* 0x000fe2000001ff00 */
[----:B------:R-:W-:Y:S01]  /*87d0*/  CS2R R30, SRZ ;  /* 0x00000000001e7805 */ /* 0x000fe2000001ff00 */
[----:B------:R-:W-:Y:S01]  /*87e0*/  CS2R R36, SRZ ;  /* 0x0000000000247805 */ /* 0x000fe2000001ff00 */
[----:B------:R-:W-:Y:S01]  /*87f0*/  CS2R R42, SRZ ;  /* 0x00000000002a7805 */ /* 0x000fe2000001ff00 */
[----:B------:R-:W-:Y:S01]  /*8800*/  CS2R R54, SRZ ;  /* 0x0000000000367805 */ /* 0x000fe2000001ff00 */
[----:B------:R-:W-:Y:S05]  /*8810*/  @P0 BRA `(.L_x_987) ;  /* 0x000003e000000947 */ /* 0x000fea0003800000 */
[C---:B--2---:R-:W-:Y:S01]  /*8820*/  ISETP.GE.AND P0, PT, R82.reuse, c[0x0][0x27c], PT ;  /* 0x00009f0052007a0c */ /* 0x044fe20003f06270 */
[----:B------:R-:W-:Y:S01]  /*8830*/  CS2R R58, SRZ ;  /* 0x00000000003a7805 */ /* 0x000fe2000001ff00 */
[----:B------:R-:W-:Y:S01]  /*8840*/  CS2R R54, SRZ ;  /* 0x0000000000367805 */ /* 0x000fe2000001ff00 */
[----:B------:R-:W-:-:S10]  /*8850*/  IADD3 R10, R82, 0x10, RZ ;  /* 0x00000010520a7810 */ /* 0x000fd40007ffe0ff */
[----:B-1--4-:R-:W-:-:S04]  /*8860*/  @!P0 IMAD.WIDE R22, R82, 0x2, R14 ;  /* 0x0000000252168825 */ /* 0x012fc800078e020e */
[----:B---3--:R-:W-:Y:S01]  /*8870*/  @!P0 IMAD.WIDE R20, R82, 0x2, R12 ;  /* 0x0000000252148825 */ /* 0x008fe200078e020c */
        /* <DEDUP_REMOVED lines=31> */
[----:B---3--:R-:W-:-:S04]  /*8a70*/  @!P0 IMAD.WIDE R16, R9, 0x2, R14 ;  /* 0x0000000209108825 */ /* 0x008fc800078e020e */
[----:B----4-:R-:W-:Y:S01]  /*8a80*/  @!P0 IMAD.WIDE R18, R9, 0x2, R12 ;  /* 0x0000000209128825 */ /* 0x010fe200078e020c */
        /* <DEDUP_REMOVED lines=14> */
[----:B----4-:R-:W-:Y:S01]  /*8b70*/  CS2R R18, SRZ ;  /* 0x0000000000127805 */ /* 0x010fe2000001ff00 */
[----:B---3--:R-:W-:-:S11]  /*8b80*/  CS2R R16, SRZ ;  /* 0x0000000000107805 */ /* 0x008fd6000001ff00 */
[----:B------:R-:W-:-:S04]  /*8b90*/  @!P0 SHF.R.S32.HI R9, RZ, 0x1f, R10 ;  /* 0x0000001fff098819 */ /* 0x000fc8000001140a */
[----:B------:R-:W-:-:S04]  /*8ba0*/  @!P0 LEA.HI R9, R9, R10, RZ, 0x2 ;  /* 0x0000000a09098211 */ /* 0x000fc800078f10ff */
[----:B------:R-:W-:-:S05]  /*8bb0*/  @!P0 LOP3.LUT R9, R9, 0xfffffffc, RZ, 0xc0, !PT ;  /* 0xfffffffc09098812 */ /* 0x000fca00078ec0ff */
[----:B------:R-:W-:-:S04]  /*8bc0*/  @!P0 IMAD.WIDE R14, R9, 0x2, R14 ;  /* 0x00000002090e8825 */ /* 0x000fc800078e020e */
[----:B------:R-:W-:Y:S01]  /*8bd0*/  @!P0 IMAD.WIDE R12, R9, 0x2, R12 ;  /* 0x00000002090c8825 */ /* 0x000fe200078e020c */
[----:B------:R1:W5:Y:S04]  /*8be0*/  @!P0 LD.E.64 R18, [R14.64] ;  /* 0x000000060e128980 */ /* 0x000368000c101b00 */
[----:B------:R1:W5:Y:S02]  /*8bf0*/  @!P0 LD.E.64 R16, [R12.64] ;  /* 0x000000060c108980 */ /* 0x000364000c101b00 */
.L_x_987:
[----:B--2---:R-:W-:Y:S05]  /*8c00*/  BSYNC B0 ;  /* 0x0000000000007941 */ /* 0x004fea0003800000 */
.L_x_986:
[----:B------:R-:W-:Y:S01]  /*8c10*/  SHF.R.S32.HI R9, RZ, 0x1f, R52 ;  /* 0x0000001fff097819 */ /* 0x000fe20000011434 */
[----:B-1---5:R-:W-:Y:S01]  /*8c20*/  IMAD.MOV.U32 R13, RZ, RZ, R19 ;  /* 0x000000ffff0d7224 */ /* 0x022fe200078e0013 */
[----:B------:R-:W-:-:S04]  /*8c30*/  DEPBAR.LE SB0, 0x3 ;  /* 0x000080c00000791a */ /* 0x000fc80000000000 */
[----:B------:R-:W-:Y:S01]  /*8c40*/  LEA.HI R9, R9, R52, RZ, 0x3 ;  /* 0x0000003409097211 */ /* 0x000fe200078f18ff */
[----:B------:R-:W-:Y:S01]  /*8c50*/  IMAD.MOV.U32 R11, RZ, RZ, R24 ;  /* 0x000000ffff0b7224 */ /* 0x000fe200078e0018 */
[----:B------:R-:W-:Y:S01]  /*8c60*/  BSSY B1, `(.L_x_988) ;  /* 0x0000151000017945 */ /* 0x000fe20003800000 */
[----:B------:R-:W-:Y:S01]  /*8c70*/  IMAD.IADD R45, R8, 0x1, -R133 ;  /* 0x00000001082d7824 */ /* 0x000fe200078e0a85 */
[----:B------:R-:W-:Y:S01]  /*8c80*/  LOP3.LUT R9, R9, 0xfffffff8, RZ, 0xc0, !PT ;  /* 0xfffffff809097812 */ /* 0x000fe200078ec0ff */
[----:B---3--:R-:W-:Y:S02]  /*8c90*/  IMAD.MOV.U32 R20, RZ, RZ, R17 ;  /* 0x000000ffff147224 */ /* 0x008fe400078e0011 */
[----:B------:R-:W-:Y:S01]  /*8ca0*/  IMAD.MOV.U32 R28, RZ, RZ, R31 ;  /* 0x000000ffff1c7224 */ /* 0x000fe200078e001f */
[----:B------:R-:W-:Y:S01]  /*8cb0*/  IMNMX R45, R45, 0x80, PT ;  /* 0x000000802d2d7817 */ /* 0x000fe20003800200 */
[----:B------:R-:W-:Y:S02]  /*8cc0*/  IMAD.IADD R9, R52, 0x1, -R9 ;  /* 0x0000000134097824 */ /* 0x000fe400078e0a09 */
[----:B------:R-:W-:-:S02]  /*8cd0*/  IMAD.MOV.U32 R8, RZ, RZ, R55 ;  /* 0x000000ffff087224 */ /* 0x000fc400078e0037 */
[C---:B------:R-:W-:Y:S01]  /*8ce0*/  IMAD.SHL.U32 R10, R9.reuse, 0x40, RZ ;  /* 0x00000040090a7824 */ /* 0x040fe200078e00ff */
[----:B------:R-:W-:Y:S01]  /*8cf0*/  BAR.SYNC.DEFER_BLOCKING 0x0 ;  /* 0x0000000000007b1d */ /* 0x000fe20000010000 */
[----:B------:R-:W-:Y:S01]  /*8d00*/  LOP3.LUT P0, RZ, R9, 0x4, RZ, 0xc0, !PT ;  /* 0x0000000409ff7812 */ /* 0x000fe2000780c0ff */
[----:B------:R-:W-:Y:S02]  /*8d10*/  IMAD.MOV.U32 R9, RZ, RZ, R18 ;  /* 0x000000ffff097224 */ /* 0x000fe400078e0012 */
[----:B------:R-:W-:-:S03]  /*8d20*/  LOP3.LUT R10, R10, 0x1c0, RZ, 0xc0, !PT ;  /* 0x000001c00a0a7812 */ /* 0x000fc600078ec0ff */
[----:B------:R-:W-:Y:S01]  /*8d30*/  PRMT R14, R13, 0x5410, R9 ;  /* 0x000054100d0e7816 */ /* 0x000fe20000000009 */
[----:B------:R-:W-:Y:S01]  /*8d40*/  IMAD.MOV.U32 R9, RZ, RZ, R32 ;  /* 0x000000ffff097224 */ /* 0x000fe200078e0020 */
[----:B------:R-:W-:Y:S01]  /*8d50*/  LOP3.LUT R65, R10, 0x18, R65, 0xf8, !PT ;  /* 0x000000180a417812 */ /* 0x000fe200078ef841 */
[----:B------:R-:W-:Y:S01]  /*8d60*/  IMAD.MOV.U32 R13, RZ, RZ, R33 ;  /* 0x000000ffff0d7224 */ /* 0x000fe200078e0021 */
[----:B------:R-:W-:Y:S02]  /*8d70*/  SHF.R.U32.HI R10, RZ, 0x3, R10 ;  /* 0x00000003ff0a7819 */ /* 0x000fe4000001160a */
[----:B------:R-:W-:Y:S01]  /*8d80*/  PRMT R27, R27, 0x5410, R9 ;  /* 0x000054101b1b7816 */ /* 0x000fe20000000009 */
[----:B------:R-:W-:Y:S01]  /*8d90*/  IMAD.MOV.U32 R9, RZ, RZ, R46 ;  /* 0x000000ffff097224 */ /* 0x000fe200078e002e */
[----:B------:R-:W-:Y:S02]  /*8da0*/  LOP3.LUT R10, R65, R10, RZ, 0x3c, !PT ;  /* 0x0000000a410a7212 */ /* 0x000fe400078e3cff */
[----:B------:R-:W-:Y:S01]  /*8db0*/  PRMT R27, R13, 0x7610, R27 ;  /* 0x000076100d1b7816 */ /* 0x000fe2000000001b */
[----:B------:R-:W-:Y:S01]  /*8dc0*/  IMAD.MOV.U32 R13, RZ, RZ, R47 ;  /* 0x000000ffff0d7224 */ /* 0x000fe200078e002f */
[----:B------:R-:W-:Y:S01]  /*8dd0*/  PRMT R35, R9, 0x7610, R35 ;  /* 0x0000761009237816 */ /* 0x000fe20000000023 */
[----:B----4-:R-:W-:-:S02]  /*8de0*/  IMAD R15, R91, 0x200, R10 ;  /* 0x000002005b0f7824 */ /* 0x010fc400078e020a */
[----:B------:R-:W-:Y:S01]  /*8df0*/  IMAD.MOV.U32 R10, RZ, RZ, R25 ;  /* 0x000000ffff0a7224 */ /* 0x000fe200078e0019 */
[----:B------:R-:W-:Y:S01]  /*8e00*/  PRMT R34, R34, 0x5410, R13 ;  /* 0x0000541022227816 */ /* 0x000fe2000000000d */
[----:B------:R-:W-:Y:S01]  /*8e10*/  IMAD.MOV.U32 R9, RZ, RZ, R16 ;  /* 0x000000ffff097224 */ /* 0x000fe200078e0010 */
[----:B------:R-:W-:Y:S02]  /*8e20*/  IADD3 R12, R15, 0x20, RZ ;  /* 0x000000200f0c7810 */ /* 0x000fe40007ffe0ff */
[----:B------:R-:W-:Y:S01]  /*8e30*/  PRMT R21, R10, 0x5410, R11 ;  /* 0x000054100a157816 */ /* 0x000fe2000000000b */
[----:B------:R-:W-:Y:S01]  /*8e40*/  IMAD.MOV.U32 R11, RZ, RZ, R38 ;  /* 0x000000ffff0b7224 */ /* 0x000fe200078e0026 */
[----:B------:R-:W-:Y:S01]  /*8e50*/  PRMT R13, R13, 0x5410, R9 ;  /* 0x000054100d0d7816 */ /* 0x000fe20000000009 */
[----:B------:R-:W-:Y:S01]  /*8e60*/  IMAD.MOV.U32 R10, RZ, RZ, R39 ;  /* 0x000000ffff0a7224 */ /* 0x000fe200078e0027 */
[----:B------:R-:W-:Y:S01]  /*8e70*/  @P0 IADD3 R12, R15, -0x20, RZ ;  /* 0xffffffe00f0c0810 */ /* 0x000fe20007ffe0ff */
        /* <DEDUP_REMOVED lines=8> */
[----:B------:R-:W-:Y:S02]  /*8f00*/  LEA R15, R15, 0x18100, 0x1 ;  /* 0x000181000f0f7811 */ /* 0x000fe400078e08ff */
[----:B------:R-:W-:Y:S01]  /*8f10*/  PRMT R40, R10, 0x5410, R11 ;  /* 0x000054100a287816 */ /* 0x000fe2000000000b */
[----:B------:R-:W-:Y:S01]  /*8f20*/  IMAD.MOV.U32 R11, RZ, RZ, R22 ;  /* 0x000000ffff0b7224 */ /* 0x000fe200078e0016 */
[----:B------:R-:W-:Y:S01]  /*8f30*/  PRMT R26, R28, 0x7610, R26 ;  /* 0x000076101c1a7816 */ /* 0x000fe2000000001a */
[----:B------:R-:W-:Y:S01]  /*8f40*/  IMAD.MOV.U32 R10, RZ, RZ, R23 ;  /* 0x000000ffff0a7224 */ /* 0x000fe200078e0017 */
[----:B------:R-:W-:Y:S01]  /*8f50*/  PRMT R34, R9, 0x7610, R34 ;  /* 0x0000761009227816 */ /* 0x000fe20000000022 */
[----:B------:R-:W-:Y:S01]  /*8f60*/  IMAD.MOV.U32 R9, RZ, RZ, R54 ;  /* 0x000000ffff097224 */ /* 0x000fe200078e0036 */
[----:B------:R-:W-:-:S02]  /*8f70*/  LEA R12, R12, 0x18100, 0x1 ;  /* 0x000181000c0c7811 */ /* 0x000fc400078e08ff */
[----:B------:R-:W-:Y:S01]  /*8f80*/  PRMT R20, R10, 0x5410, R11 ;  /* 0x000054100a147816 */ /* 0x000fe2000000000b */
[----:B------:R-:W-:Y:S01]  /*8f90*/  IMAD.MOV.U32 R11, RZ, RZ, R36 ;  /* 0x000000ffff0b7224 */ /* 0x000fe200078e0024 */
[----:B------:R-:W-:Y:S01]  /*8fa0*/  PRMT R41, R8, 0x5410, R9 ;  /* 0x0000541008297816 */ /* 0x000fe20000000009 */
[----:B------:R-:W-:-:S05]  /*8fb0*/  IMAD.MOV.U32 R10, RZ, RZ, R37 ;  /* 0x000000ffff0a7224 */ /* 0x000fca00078e0025 */
[----:B------:R-:W-:Y:S01]  /*8fc0*/  PRMT R28, R10, 0x5410, R11 ;  /* 0x000054100a1c7816 */ /* 0x000fe2000000000b */
[----:B------:R-:W-:-:S05]  /*8fd0*/  IMAD.MOV.U32 R10, RZ, RZ, R43 ;  /* 0x000000ffff0a7224 */ /* 0x000fca00078e002b */
[----:B------:R-:W-:Y:S01]  /*8fe0*/  PRMT R35, R35, 0x5410, R10 ;  /* 0x0000541023237816 */ /* 0x000fe2000000000a */
[----:B------:R-:W-:Y:S05]  /*8ff0*/  @P0 BRA `(.L_x_989) ;  /* 0x0000117000000947 */ /* 0x000fea0003800000 */
[----:B------:R-:W-:Y:S01]  /*9000*/  ISETP.GE.AND P0, PT, R82, c[0x0][0x27c], PT ;  /* 0x00009f0052007a0c */ /* 0x000fe20003f06270 */
[----:B------:R-:W-:-:S12]  /*9010*/  BSSY B0, `(.L_x_990) ;  /* 0x000002c000007945 */ /* 0x000fd80003800000 */
[----:B------:R-:W-:Y:S05]  /*9020*/  @P0 BRA `(.L_x_991) ;  /* 0x000002a000000947 */ /* 0x000fea0003800000 */
[----:B------:R-:W1:Y:S01]  /*9030*/  LDS.128 R8, [R15] ;  /* 0x000000000f087984 */ /* 0x000e620000000c00 */
[----:B------:R-:W-:Y:S01]  /*9040*/  SHF.R.U32.HI R85, RZ, 0x10, R93 ;  /* 0x00000010ff557819 */ /* 0x000fe2000001165d */
[----:B------:R-:W-:Y:S01]  /*9050*/  HADD2.F32 R101, -RZ, R80.H1_H1 ;  /* 0x30000050ff657230 */ /* 0x000fe20000004100 */
[--C-:B------:R-:W-:Y:S02]  /*9060*/  SHF.R.U32.HI R81, RZ, 0x10, R97.reuse ;  /* 0x00000010ff517819 */ /* 0x100fe40000011661 */
[----:B------:R-:W-:Y:S01]  /*9070*/  SHF.R.U64 R65, R96, 0x10, R97 ;  /* 0x0000001060417819 */ /* 0x000fe20000001261 */
[----:B------:R-:W-:Y:S01]  /*9080*/  HADD2.F32 R85, -RZ, R85.H0_H0 ;  /* 0x20000055ff557230 */ /* 0x000fe20000004100 */
[----:B------:R-:W-:Y:S01]  /*9090*/  SHF.R.U64 R83, R92, 0x10, R93 ;  /* 0x000000105c537819 */ /* 0x000fe2000000125d */
        /* <DEDUP_REMOVED lines=35> */
.L_x_991:
[----:B------:R-:W-:Y:S05]  /*92d0*/  BSYNC B0 ;  /* 0x0000000000007941 */ /* 0x000fea0003800000 */
.L_x_990:
        /* <DEDUP_REMOVED lines=46> */
.L_x_993:
[----:B------:R-:W-:Y:S05]  /*95c0*/  BSYNC B0 ;  /* 0x0000000000007941 */ /* 0x000fea0003800000 */
.L_x_992:
        /* <DEDUP_REMOVED lines=9> */
[--C-:B------:R-:W-:Y:S02]  /*9660*/  SHF.R.U64 R65, R98, 0x10, R99.reuse ;  /* 0x0000001062417819 */ /* 0x100fe40000001263 */
        /* <DEDUP_REMOVED lines=15> */
[CC--:B------:R-:W-:Y:S01]  /*9760*/  FMUL.FTZ R90, R80.reuse, R83.reuse ;  /* 0x00000053505a7220 */ /* 0x0c0fe20000410000 */
[----:B------:R-:W-:Y:S01]  /*9770*/  HADD2.F32 R9, -RZ, R9.H1_H1 ;  /* 0x30000009ff097230 */ /* 0x000fe20000004100 */
[C---:B------:R-:W-:Y:S01]  /*9780*/  FMUL.FTZ R83, R75.reuse, R83 ;  /* 0x000000534b537220 */ /* 0x040fe20000410000 */
[----:B------:R-:W-:Y:S01]  /*9790*/  HADD2.F32 R64, -RZ, R69.H0_H0 ;  /* 0x20000045ff407230 */ /* 0x000fe20000004100 */
[-C--:B------:R-:W-:Y:S01]  /*97a0*/  FFMA.FTZ R90, R75, R88.reuse, -R90 ;  /* 0x000000584b5a7223 */ /* 0x080fe2000001085a */
[----:B------:R-:W-:Y:S01]  /*97b0*/  HADD2.F32 R69, -RZ, R68.H0_H0 ;  /* 0x20000044ff457230 */ /* 0x000fe20000004100 */
[----:B------:R-:W-:Y:S01]  /*97c0*/  FFMA.FTZ R83, R80, R88, R83 ;  /* 0x0000005850537223 */ /* 0x000fe20000010053 */
[----:B------:R-:W-:Y:S01]  /*97d0*/  HADD2.F32 R68, -RZ, R65.H0_H0 ;  /* 0x20000041ff447230 */ /* 0x000fe20000004100 */
[----:B------:R-:W-:-:S02]  /*97e0*/  FMUL.FTZ R65, R10, R11 ;  /* 0x0000000b0a417220 */ /* 0x000fc40000410000 */
[-C--:B------:R-:W-:Y:S02]  /*97f0*/  FMUL.FTZ R74, R9, R64.reuse ;  /* 0x00000040094a7220 */ /* 0x080fe40000410000 */
[C---:B------:R-:W-:Y:S02]  /*9800*/  FMUL.FTZ R11, R8.reuse, R11 ;  /* 0x0000000b080b7220 */ /* 0x040fe40000410000 */
[----:B------:R-:W-:Y:S02]  /*9810*/  FMUL.FTZ R64, R81, R64 ;  /* 0x0000004051407220 */ /* 0x000fe40000410000 */
        /* <DEDUP_REMOVED lines=8> */
[----:B------:R1:W-:Y:S02]  /*98a0*/  STS.128 [R15+0x4000], R8 ;  /* 0x004000080f007388 */ /* 0x0003e40000000c00 */
.L_x_995:
[----:B------:R-:W-:Y:S05]  /*98b0*/  BSYNC B0 ;  /* 0x0000000000007941 */ /* 0x000fea0003800000 */
.L_x_994:
        /* <DEDUP_REMOVED lines=46> */
.L_x_997:
[----:B------:R-:W-:Y:S05]  /*9ba0*/  BSYNC B0 ;  /* 0x0000000000007941 */ /* 0x000fea0003800000 */
.L_x_996:
        /* <DEDUP_REMOVED lines=46> */
.L_x_999:
[----:B------:R-:W-:Y:S05]  /*9e90*/  BSYNC B0 ;  /* 0x0000000000007941 */ /* 0x000fea0003800000 */
.L_x_998:
[----:B-1----:R-:W-:-:S04]  /*9ea0*/  IADD3 R8, R82, 0x50, RZ ;  /* 0x0000005052087810 */ /* 0x002fc80007ffe0ff */
        /* <DEDUP_REMOVED lines=22> */
[----:B------:R-:W-:Y:S01]  /*a010*/  FMUL.FTZ R67, R63, R68 ;  /* 0x000000443f437220 */ /* 0x000fe20000410000 */
[----:B------:R-:W-:Y:S01]  /*a020*/  HADD2.F32 R10, -RZ, R10.H1_H1 ;  /* 0x3000000aff0a7230 */ /* 0x000fe20000004100 */
[----:B------:R-:W-:Y:S01]  /*a030*/  FFMA.FTZ R62, R11, R66, R62 ;  /* 0x000000420b3e7223 */ /* 0x000fe2000001003e */
[----:B------:R-:W-:Y:S01]  /*a040*/  HADD2.F32 R9, -RZ, R9.H1_H1 ;  /* 0x30000009ff097230 */ /* 0x000fe20000004100 */
[C---:B------:R-:W-:Y:S01]  /*a050*/  FMUL.FTZ R68, R61.reuse, R68 ;  /* 0x000000443d447220 */ /* 0x040fe20000410000 */
[----:B------:R-:W-:Y:S01]  /*a060*/  HADD2.F32 R11, -RZ, R44.H0_H0 ;  /* 0x2000002cff0b7230 */ /* 0x000fe20000004100 */
[----:B------:R-:W-:-:S02]  /*a070*/  FFMA.FTZ R67, R61, R70, -R67 ;  /* 0x000000463d437223 */ /* 0x000fc40000010843 */
[----:B------:R-:W-:Y:S02]  /*a080*/  FMUL.FTZ R61, R9, R57 ;  /* 0x00000039093d7220 */ /* 0x000fe40000410000 */
[-C--:B------:R-:W-:Y:S02]  /*a090*/  FMUL.FTZ R44, R10, R11.reuse ;  /* 0x0000000b0a2c7220 */ /* 0x080fe40000410000 */
[----:B------:R-:W-:Y:S02]  /*a0a0*/  FMUL.FTZ R11, R8, R11 ;  /* 0x0000000b080b7220 */ /* 0x000fe40000410000 */
[----:B------:R-:W-:Y:S02]  /*a0b0*/  FMUL.FTZ R57, R64, R57 ;  /* 0x0000003940397220 */ /* 0x000fe40000410000 */
[----:B------:R-:W-:Y:S02]  /*a0c0*/  FFMA.FTZ R44, R8, R53, -R44 ;  /* 0x00000035082c7223 */ /* 0x000fe4000001082c */
[----:B------:R-:W-:-:S02]  /*a0d0*/  FFMA.FTZ R61, R64, R56, -R61 ;  /* 0x00000038403d7223 */ /* 0x000fc4000001083d */
[----:B------:R-:W-:Y:S02]  /*a0e0*/  FFMA.FTZ R65, R60, R66, -R65 ;  /* 0x000000423c417223 */ /* 0x000fe40000010841 */
[----:B------:R-:W-:Y:S02]  /*a0f0*/  FFMA.FTZ R68, R63, R70, R68 ;  /* 0x000000463f447223 */ /* 0x000fe40000010044 */
[----:B------:R-:W-:Y:S01]  /*a100*/  FFMA.FTZ R53, R10, R53, R11 ;  /* 0x000000350a357223 */ /* 0x000fe2000001000b */
[----:B------:R-:W-:Y:S01]  /*a110*/  F2FP.PACK_AB R11, R62, R65 ;  /* 0x000000413e0b723e */ /* 0x000fe200000000ff */
[----:B------:R-:W-:Y:S01]  /*a120*/  FFMA.FTZ R56, R9, R56, R57 ;  /* 0x0000003809387223 */ /* 0x000fe20000010039 */
[----:B------:R-:W-:Y:S02]  /*a130*/  F2FP.PACK_AB R8, R68, R67 ;  /* 0x000000434408723e */ /* 0x000fe400000000ff */
[----:B------:R-:W-:Y:S02]  /*a140*/  F2FP.PACK_AB R10, R53, R44 ;  /* 0x0000002c350a723e */ /* 0x000fe400000000ff */
[----:B------:R-:W-:-:S05]  /*a150*/  F2FP.PACK_AB R9, R56, R61 ;  /* 0x0000003d3809723e */ /* 0x000fca00000000ff */
[----:B------:R1:W-:Y:S02]  /*a160*/  STS.128 [R12+0x8000], R8 ;  /* 0x008000080c007388 */ /* 0x0003e40000000c00 */
.L_x_989:
[----:B------:R-:W-:Y:S05]  /*a170*/  BSYNC B1 ;  /* 0x0000000000017941 */ /* 0x000fea0003800000 */
.L_x_988:
[----:B------:R-:W-:-:S04]  /*a180*/  IADD3 R52, R52, 0x40, RZ ;  /* 0x0000004034347810 */ /* 0x000fc80007ffe0ff */
[----:B------:R-:W-:-:S13]  /*a190*/  ISETP.GE.AND P0, PT, R52, R45, PT ;  /* 0x0000002d3400720c */ /* 0x000fda0003f06270 */
        /* <DEDUP_REMOVED lines=32> */
[----:B------:R-:W-:Y:S02]  /*a3a0*/  FMUL.FTZ R53, R9, R45 ;  /* 0x0000002d09357220 */ /* 0x000fe40000410000 */
[----:B------:R-:W-:Y:S02]  /*a3b0*/  FMUL.FTZ R41, R8, R41 ;  /* 0x0000002908297220 */ /* 0x000fe40000410000 */
[C---:B------:R-:W-:Y:S02]  /*a3c0*/  FMUL.FTZ R45, R56.reuse, R45 ;  /* 0x0000002d382d7220 */ /* 0x040fe40000410000 */
[----:B------:R-:W-:Y:S02]  /*a3d0*/  FFMA.FTZ R53, R56, R44, -R53 ;  /* 0x0000002c38357223 */ /* 0x000fe40000010835 */
[----:B------:R-:W-:-:S02]  /*a3e0*/  FFMA.FTZ R57, R52, R58, -R57 ;  /* 0x0000003a34397223 */ /* 0x000fc40000010839 */
[----:B------:R-:W-:Y:S02]  /*a3f0*/  FFMA.FTZ R60, R55, R62, R60 ;  /* 0x0000003e373c7223 */ /* 0x000fe4000001003c */
[-C--:B------:R-:W-:Y:S02]  /*a400*/  FFMA.FTZ R40, R8, R11.reuse, -R40 ;  /* 0x0000000b08287223 */ /* 0x080fe40000010828 */
[----:B------:R-:W-:Y:S01]  /*a410*/  FFMA.FTZ R41, R10, R11, R41 ;  /* 0x0000000b0a297223 */ /* 0x000fe20000010029 */
[----:B------:R-:W-:Y:S01]  /*a420*/  F2FP.PACK_AB R11, R54, R57 ;  /* 0x00000039360b723e */ /* 0x000fe200000000ff */
[----:B------:R-:W-:Y:S01]  /*a430*/  FFMA.FTZ R44, R9, R44, R45 ;  /* 0x0000002c092c7223 */ /* 0x000fe2000001002d */
[----:B------:R-:W-:Y:S02]  /*a440*/  F2FP.PACK_AB R8, R60, R59 ;  /* 0x0000003b3c08723e */ /* 0x000fe400000000ff */
[----:B------:R-:W-:Y:S02]  /*a450*/  F2FP.PACK_AB R10, R41, R40 ;  /* 0x00000028290a723e */ /* 0x000fe400000000ff */
[----:B------:R-:W-:-:S05]  /*a460*/  F2FP.PACK_AB R9, R44, R53 ;  /* 0x000000352c09723e */ /* 0x000fca00000000ff */
[----:B------:R1:W-:Y:S02]  /*a470*/  STS.128 [R15+0x2000], R8 ;  /* 0x002000080f007388 */ /* 0x0003e40000000c00 */
.L_x_1002:
[----:B------:R-:W-:Y:S05]  /*a480*/  BSYNC B0 ;  /* 0x0000000000007941 */ /* 0x000fea0003800000 */
.L_x_1001:
        /* <DEDUP_REMOVED lines=46> */
.L_x_1004:
[----:B------:R-:W-:Y:S05]  /*a770*/  BSYNC B0 ;  /* 0x0000000000007941 */ /* 0x000fea0003800000 */
.L_x_1003:
        /* <DEDUP_REMOVED lines=46> */
.L_x_1006:
[----:B------:R-:W-:Y:S05]  /*aa60*/  BSYNC B0 ;  /* 0x0000000000007941 */ /* 0x000fea0003800000 */
.L_x_1005:
        /* <DEDUP_REMOVED lines=46> */
.L_x_1008:
[----:B------:R-:W-:Y:S05]  /*ad50*/  BSYNC B0 ;  /* 0x0000000000007941 */ /* 0x000fea0003800000 */
.L_x_1007:
        /* <DEDUP_REMOVED lines=30> */
[----:B------:R-:W-:-:S02]  /*af40*/  FMUL.FTZ R30, R27, R30 ;  /* 0x0000001e1b1e7220 */ /* 0x000fc40000410000 */
[-C--:B------:R-:W-:Y:S02]  /*af50*/  FMUL.FTZ R23, R9, R22.reuse ;  /* 0x0000001609177220 */ /* 0x080fe40000410000 */
[-C--:B------:R-:W-:Y:S02]  /*af60*/  FMUL.FTZ R20, R10, R11.reuse ;  /* 0x0000000b0a147220 */ /* 0x080fe40000410000 */
[C---:B------:R-:W-:Y:S02]  /*af70*/  FMUL.FTZ R11, R8.reuse, R11 ;  /* 0x0000000b080b7220 */ /* 0x040fe40000410000 */
[----:B------:R-:W-:Y:S02]  /*af80*/  FMUL.FTZ R22, R29, R22 ;  /* 0x000000161d167220 */ /* 0x000fe40000410000 */
[----:B------:R-:W-:Y:S02]  /*af90*/  FFMA.FTZ R34, R27, R31, -R34 ;  /* 0x0000001f1b227223 */ /* 0x000fe40000010822 */
[----:B------:R-:W-:-:S02]  /*afa0*/  FFMA.FTZ R20, R8, R21, -R20 ;  /* 0x0000001508147223 */ /* 0x000fc40000010814 */
[----:B------:R-:W-:Y:S02]  /*afb0*/  FFMA.FTZ R31, R28, R31, R30 ;  /* 0x0000001f1c1f7223 */ /* 0x000fe4000001001e */
        /* <DEDUP_REMOVED lines=8> */
.L_x_1010:
[----:B------:R-:W-:Y:S05]  /*b040*/  BSYNC B0 ;  /* 0x0000000000007941 */ /* 0x000fea0003800000 */
.L_x_1009:
[----:B------:R-:W-:-:S04]  /*b050*/  IADD3 R82, R82, 0x50, RZ ;  /* 0x0000005052527810 */ /* 0x000fc80007ffe0ff */
[----:B------:R-:W-:-:S13]  /*b060*/  ISETP.GE.AND P0, PT, R82, c[0x0][0x27c], PT ;  /* 0x00009f0052007a0c */ /* 0x000fda0003f06270 */
        /* <DEDUP_REMOVED lines=44> */
.L_x_983:
[----:B------:R-:W-:Y:S01]  /*b330*/  @P3 IMAD.HI.U32 R11, R10, c[0x0][0x2c8], RZ ;  /* 0x0000b2000a0b3a27 */ /* 0x000fe200078e00ff */
[----:B------:R-:W-:Y:S01]  /*b340*/  MOV R16, R12 ;  /* 0x0000000c00107202 */ /* 0x000fe20000000f00 */
[----:B------:R-:W-:Y:S01]  /*b350*/  BSSY B0, `(.L_x_1011) ;  /* 0x0000046000007945 */ /* 0x000fe20003800000 */
[----:B------:R-:W-:Y:S01]  /*b360*/  CS2R R30, SRZ ;  /* 0x00000000001e7805 */ /* 0x000fe2000001ff00 */
[----:B------:R-:W-:Y:S01]  /*b370*/  IMAD.MOV.U32 R20, RZ, RZ, R14 ;  /* 0x000000ffff147224 */ /* 0x000fe200078e000e */
        /* <DEDUP_REMOVED lines=16> */
[----:B------:R-:W-:Y:S01]  /*b480*/  CS2R R58, SRZ ;  /* 0x00000000003a7805 */ /* 0x000fe2000001ff00 */
[----:B------:R-:W-:Y:S01]  /*b490*/  CS2R R56, SRZ ;  /* 0x0000000000387805 */ /* 0x000fe2000001ff00 */
[----:B------:R-:W-:Y:S01]  /*b4a0*/  CS2R R74, SRZ ;  /* 0x00000000004a7805 */ /* 0x000fe2000001ff00 */
[----:B------:R-:W-:Y:S01]  /*b4b0*/  IMAD.IADD R19, R21, 0x1, R19 ;  /* 0x0000000115137824 */ /* 0x000fe200078e0213 */
[----:B------:R-:W-:Y:S01]  /*b4c0*/  CS2R R72, SRZ ;  /* 0x0000000000487805 */ /* 0x000fe2000001ff00 */
[----:B------:R-:W-:-:S03]  /*b4d0*/  IMAD R11, R10, c[0x0][0x294], R11 ;  /* 0x0000a5000a0b7a24 */ /* 0x000fc600078e020b */
[----:B------:R-:W-:Y:S02]  /*b4e0*/  LEA.HI.X R19, R20, c[0x0][0x274], R19, 0x1, P0 ;  /* 0x00009d0014137a11 */ /* 0x000fe400000f0c13 */
[----:B------:R-:W-:Y:S01]  /*b4f0*/  IADD3 R18, R17, R11, RZ ;  /* 0x0000000b11127210 */ /* 0x000fe20007ffe0ff */
[----:B------:R1:W2:Y:S01]  /*b500*/  SHFL.IDX PT, R20, R14, RZ, 0x1c1f ;  /* 0x001c1fff0e147589 */ /* 0x0002a200000e0000 */
[----:B------:R-:W-:-:S03]  /*b510*/  LEA R12, P0, R16, c[0x0][0x288], 0x1 ;  /* 0x0000a200100c7a11 */ /* 0x000fc600078008ff */
[----:B------:R1:W3:Y:S01]  /*b520*/  SHFL.IDX PT, R21, R19, RZ, 0x1c1f ;  /* 0x001c1fff13157589 */ /* 0x0002e200000e0000 */
[----:B------:R-:W-:Y:S02]  /*b530*/  LEA.HI.X R18, R16, c[0x0][0x28c], R18, 0x1, P0 ;  /* 0x0000a30010127a11 */ /* 0x000fe400000f0c12 */
[----:B------:R-:W-:Y:S01]  /*b540*/  ISETP.GE.AND P0, PT, R9, R8, PT ;  /* 0x000000080900720c */ /* 0x000fe20003f06270 */
[----:B------:R1:W4:Y:S04]  /*b550*/  SHFL.IDX PT, R16, R12, RZ, 0x1c1f ;  /* 0x001c1fff0c107589 */ /* 0x00032800000e0000 */
[----:B------:R1:W1:Y:S08]  /*b560*/  SHFL.IDX PT, R17, R18, RZ, 0x1c1f ;  /* 0x001c1fff12117589 */ /* 0x00027000000e0000 */
[----:B------:R-:W-:Y:S05]  /*b570*/  @P0 BRA `(.L_x_1012) ;  /* 0x0000023000000947 */ /* 0x000fea0003800000 */
[C---:B------:R-:W-:Y:S01]  /*b580*/  ISETP.GE.AND P0, PT, R65.reuse, c[0x0][0x27c], PT ;  /* 0x00009f0041007a0c */ /* 0x040fe20003f06270 */
[----:B------:R-:W-:Y:S01]  /*b590*/  CS2R R78, SRZ ;  /* 0x00000000004e7805 */ /* 0x000fe2000001ff00 */
[----:B------:R-:W-:Y:S01]  /*b5a0*/  CS2R R76, SRZ ;  /* 0x00000000004c7805 */ /* 0x000fe2000001ff00 */
[----:B------:R-:W-:Y:S01]  /*b5b0*/  CS2R R74, SRZ ;  /* 0x00000000004a7805 */ /* 0x000fe2000001ff00 */
[----:B------:R-:W-:Y:S01]  /*b5c0*/  CS2R R72, SRZ ;  /* 0x0000000000487805 */ /* 0x000fe2000001ff00 */
[----:B------:R-:W-:-:S08]  /*b5d0*/  IADD3 R11, R65, 0x20, RZ ;  /* 0x00000020410b7810 */ /* 0x000fd00007ffe0ff */
[----:B--23--:R-:W-:-:S04]  /*b5e0*/  @!P0 IMAD.WIDE R22, R65, 0x2, R20 ;  /* 0x0000000241168825 */ /* 0x00cfc800078e0214 */
[----:B-1--4-:R-:W-:Y:S01]  /*b5f0*/  @!P0 IMAD.WIDE R24, R65, 0x2, R16 ;  /* 0x0000000241188825 */ /* 0x012fe200078e0210 */
[----:B------:R1:W5:Y:S04]  /*b600*/  @!P0 LD.E.128 R76, [R22.64] ;  /* 0x00000006164c8980 */ /* 0x000368000c101d00 */
[----:B------:R2:W5:Y:S01]  /*b610*/  @!P0 LD.E.128 R72, [R24.64] ;  /* 0x0000000618488980 */ /* 0x000562000c101d00 */
[----:B------:R-:W-:Y:S01]  /*b620*/  ISETP.GE.AND P0, PT, R11, c[0x0][0x27c], PT ;  /* 0x00009f000b007a0c */ /* 0x000fe20003f06270 */
[----:B------:R-:W-:Y:S01]  /*b630*/  CS2R R62, SRZ ;  /* 0x00000000003e7805 */ /* 0x000fe2000001ff00 */
[----:B------:R-:W-:Y:S01]  /*b640*/  CS2R R60, SRZ ;  /* 0x00000000003c7805 */ /* 0x000fe2000001ff00 */
[----:B------:R-:W-:Y:S01]  /*b650*/  CS2R R58, SRZ ;  /* 0x00000000003a7805 */ /* 0x000fe2000001ff00 */
[----:B------:R-:W-:-:S09]  /*b660*/  CS2R R56, SRZ ;  /* 0x0000000000387805 */ /* 0x000fd2000001ff00 */
[----:B------:R-:W-:-:S04]  /*b670*/  @!P0 SHF.R.S32.HI R10, RZ, 0x1f, R11 ;  /* 0x0000001fff0a8819 */ /* 0x000fc8000001140b */
[----:B------:R-:W-:-:S04]  /*b680*/  @!P0 LEA.HI R10, R10, R11, RZ, 0x3 ;  /* 0x0000000b0a0a8211 */ /* 0x000fc800078f18ff */
[----:B------:R-:W-:Y:S02]  /*b690*/  @!P0 LOP3.LUT R10, R10, 0xfffffff8, RZ, 0xc0, !PT ;  /* 0xfffffff80a0a8812 */ /* 0x000fe400078ec0ff */
[----:B------:R-:W-:-:S03]  /*b6a0*/  IADD3 R11, R65, 0x40, RZ ;  /* 0x00000040410b7810 */ /* 0x000fc60007ffe0ff */
[----:B-1----:R-:W-:-:S04]  /*b6b0*/  @!P0 IMAD.WIDE R22, R10, 0x2, R20 ;  /* 0x000000020a168825 */ /* 0x002fc800078e0214 */
[----:B--2---:R-:W-:Y:S01]  /*b6c0*/  @!P0 IMAD.WIDE R24, R10, 0x2, R16 ;  /* 0x000000020a188825 */ /* 0x004fe200078e0210 */
        /* <DEDUP_REMOVED lines=9> */
[----:B------:R-:W-:-:S05]  /*b760*/  @!P0 LOP3.LUT R10, R10, 0xfffffff8, RZ, 0xc0, !PT ;  /* 0xfffffff80a0a8812 */ /* 0x000fca00078ec0ff */
[----:B------:R-:W-:-:S04]  /*b770*/  @!P0 IMAD.WIDE R20, R10, 0x2, R20 ;  /* 0x000000020a148825 */ /* 0x000fc800078e0214 */
[----:B------:R-:W-:Y:S01]  /*b780*/  @!P0 IMAD.WIDE R10, R10, 0x2, R16 ;  /* 0x000000020a0a8825 */ /* 0x000fe200078e0210 */
[----:B------:R1:W5:Y:S04]  /*b790*/  @!P0 LD.E.128 R44, [R20.64] ;  /* 0x00000006142c8980 */ /* 0x000368000c101d00 */
[----:B------:R1:W5:Y:S02]  /*b7a0*/  @!P0 LD.E.128 R40, [R10.64] ;  /* 0x000000060a288980 */ /* 0x000364000c101d00 */
.L_x_1012:
[----:B------:R-:W-:Y:S05]  /*b7b0*/  BSYNC B0 ;  /* 0x0000000000007941 */ /* 0x000fea0003800000 */
.L_x_1011:
[----:B-1---5:R-:W-:Y:S01]  /*b7c0*/  IMAD.MOV.U32 R11, RZ, RZ, R46 ;  /* 0x000000ffff0b7224 */ /* 0x022fe200078e002e */
[----:B------:R-:W-:Y:S01]  /*b7d0*/  IADD3 R9, R9, 0x40, RZ ;  /* 0x0000004009097810 */ /* 0x000fe20007ffe0ff */
[----:B------:R-:W-:Y:S01]  /*b7e0*/  IMAD.MOV.U32 R10, RZ, RZ, R47 ;  /* 0x000000ffff0a7224 */ /* 0x000fe200078e002f */
[----:B------:R-:W1:Y:S01]  /*b7f0*/  SHFL.IDX PT, R14, R14, 0x1, 0x1c1f ;  /* 0x003c1f000e0e7f89 */ /* 0x000e6200000e0000 */
        /* <DEDUP_REMOVED lines=13> */
[----:B------:R-:W4:Y:S02]  /*b8d0*/  SHFL.IDX PT, R12, R12, 0x1, 0x1c1f ;  /* 0x003c1f000c0c7f89 */ /* 0x000f2400000e0000 */
        /* <DEDUP_REMOVED lines=26> */
[----:B------:R-:W4:Y:S01]  /*ba80*/  SHFL.IDX PT, R15, R19, 0x1, 0x1c1f ;  /* 0x003c1f00130f7f89 */ /* 0x000f2200000e0000 */
[----:B------:R-:W-:Y:S01]  /*ba90*/  CS2R R36, SRZ ;  /* 0x0000000000247805 */ /* 0x000fe2000001ff00 */
[----:B------:R-:W-:Y:S01]  /*baa0*/  CS2R R22, SRZ ;  /* 0x0000000000167805 */ /* 0x000fe2000001ff00 */
[----:B------:R-:W-:Y:S01]  /*bab0*/  PRMT R99, R10, 0x5410, R11 ;  /* 0x000054100a637816 */ /* 0x000fe2000000000b */
[----:B------:R3:W2:Y:S02]  /*bac0*/  SHFL.IDX PT, R13, R18, 0x1, 0x1c1f ;  /* 0x003c1f00120d7f89 */ /* 0x0006a400000e0000 */
[----:B--23--:R-:W-:Y:S01]  /*bad0*/  CS2R R20, SRZ ;  /* 0x0000000000147805 */ /* 0x00cfe2000001ff00 */
[----:B------:R-:W-:Y:S01]  /*bae0*/  CS2R R16, SRZ ;  /* 0x0000000000107805 */ /* 0x000fe2000001ff00 */
[----:B------:R-:W-:Y:S01]  /*baf0*/  CS2R R34, SRZ ;  /* 0x0000000000227805 */ /* 0x000fe2000001ff00 */
[----:B------:R-:W-:Y:S01]  /*bb00*/  CS2R R32, SRZ ;  /* 0x0000000000207805 */ /* 0x000fe2000001ff00 */
[----:B------:R-:W-:Y:S01]  /*bb10*/  CS2R R18, SRZ ;  /* 0x0000000000127805 */ /* 0x000fe2000001ff00 */
[----:B------:R-:W-:Y:S05]  /*bb20*/  @P0 BRA `(.L_x_1014) ;  /* 0x0000023000000947 */ /* 0x000fea0003800000 */
[C---:B-1--4-:R-:W-:Y:S01]  /*bb30*/  ISETP.GE.AND P0, PT, R65.reuse, c[0x0][0x27c], PT ;  /* 0x00009f0041007a0c */ /* 0x052fe20003f06270 */
        /* <DEDUP_REMOVED lines=19> */
[----:B------:R-:W-:Y:S01]  /*bc70*/  @!P0 IMAD.WIDE R54, R9, 0x2, R12 ;  /* 0x0000000209368825 */ /* 0x000fe200078e020c */
[----:B------:R1:W5:Y:S04]  /*bc80*/  @!P0 LD.E.128 R24, [R20.64] ;  /* 0x0000000614188980 */ /* 0x000368000c101d00 */
[----:B------:R3:W5:Y:S01]  /*bc90*/  @!P0 LD.E.128 R16, [R54.64] ;  /* 0x0000000636108980 */ /* 0x000762000c101d00 */
[----:B------:R-:W-:Y:S01]  /*bca0*/  ISETP.GE.AND P0, PT, R10, c[0x0][0x27c], PT ;  /* 0x00009f000a007a0c */ /* 0x000fe20003f06270 */
[----:B------:R-:W-:Y:S01]  /*bcb0*/  CS2R R30, SRZ ;  /* 0x00000000001e7805 */ /* 0x000fe2000001ff00 */
[----:B------:R-:W-:Y:S01]  /*bcc0*/  CS2R R28, SRZ ;  /* 0x00000000001c7805 */ /* 0x000fe2000001ff00 */
[----:B--2---:R-:W-:-:S10]  /*bcd0*/  CS2R R22, SRZ ;  /* 0x0000000000167805 */ /* 0x004fd4000001ff00 */
[----:B------:R-:W-:-:S04]  /*bce0*/  @!P0 SHF.R.S32.HI R9, RZ, 0x1f, R10 ;  /* 0x0000001fff098819 */ /* 0x000fc8000001140a */
[----:B------:R-:W-:Y:S01]  /*bcf0*/  @!P0 LEA.HI R9, R9, R10, RZ, 0x3 ;  /* 0x0000000a09098211 */ /* 0x000fe200078f18ff */
[----:B-1----:R-:W-:-:S03]  /*bd00*/  CS2R R20, SRZ ;  /* 0x0000000000147805 */ /* 0x002fc6000001ff00 */
[----:B------:R-:W-:-:S05]  /*bd10*/  @!P0 LOP3.LUT R9, R9, 0xfffffff8, RZ, 0xc0, !PT ;  /* 0xfffffff809098812 */ /* 0x000fca00078ec0ff */
[----:B------:R-:W-:-:S04]  /*bd20*/  @!P0 IMAD.WIDE R14, R9, 0x2, R14 ;  /* 0x00000002090e8825 */ /* 0x000fc800078e020e */
[----:B------:R-:W-:Y:S01]  /*bd30*/  @!P0 IMAD.WIDE R12, R9, 0x2, R12 ;  /* 0x00000002090c8825 */ /* 0x000fe200078e020c */
[----:B------:R3:W5:Y:S04]  /*bd40*/  @!P0 LD.E.128 R28, [R14.64] ;  /* 0x000000060e1c8980 */ /* 0x000768000c101d00 */
[----:B------:R3:W5:Y:S02]  /*bd50*/  @!P0 LD.E.128 R20, [R12.64] ;  /* 0x000000060c148980 */ /* 0x000764000c101d00 */
.L_x_1014:
[----:B-1--4-:R-:W-:Y:S05]  /*bd60*/  BSYNC B0 ;  /* 0x0000000000007941 */ /* 0x012fea0003800000 */
.L_x_1013:
[----:B-----5:R-:W-:Y:S01]  /*bd70*/  IMAD.MOV.U32 R11, RZ, RZ, R30 ;  /* 0x000000ffff0b7224 */ /* 0x020fe200078e001e */
[----:B------:R-:W-:Y:S01]  /*bd80*/  IADD3 R83, -R133, R8, RZ ;  /* 0x0000000885537210 */ /* 0x000fe20007ffe1ff */
[----:B------:R-:W-:Y:S01]  /*bd90*/  IMAD.MOV.U32 R10, RZ, RZ, R31 ;  /* 0x000000ffff0a7224 */ /* 0x000fe200078e001f */
[----:B------:R-:W-:-:S04]  /*bda0*/  DEPBAR.LE SB0, 0x3 ;  /* 0x000080c00000791a */ /* 0x000fc80000000000 */
[----:B------:R-:W-:Y:S01]  /*bdb0*/  IMAD.MOV.U32 R9, RZ, RZ, R28 ;  /* 0x000000ffff097224 */ /* 0x000fe200078e001c */
[----:B------:R-:W-:Y:S01]  /*bdc0*/  PRMT R64, R10, 0x5410, R11 ;  /* 0x000054100a407816 */ /* 0x000fe2000000000b */
[----:B------:R-:W-:Y:S01]  /*bdd0*/  IMAD.MOV.U32 R11, RZ, RZ, R26 ;  /* 0x000000ffff0b7224 */ /* 0x000fe200078e001a */
[----:B------:R-:W-:Y:S01]  /*bde0*/  IMNMX R83, R83, 0x80, PT ;  /* 0x0000008053537817 */ /* 0x000fe20003800200 */
[----:B------:R-:W-:Y:S01]  /*bdf0*/  IMAD.MOV.U32 R10, RZ, RZ, R27 ;  /* 0x000000ffff0a7224 */ /* 0x000fe200078e001b */
[----:B---3--:R-:W-:Y:S01]  /*be00*/  PRMT R55, R55, 0x5410, R9 ;  /* 0x0000541037377816 */ /* 0x008fe20000000009 */
        /* <DEDUP_REMOVED lines=9> */
[----:B------:R-:W-:Y:S01]  /*bea0*/  BAR.SYNC.DEFER_BLOCKING 0x0 ;  /* 0x0000000000007b1d */ /* 0x000fe20000010000 */
[----:B------:R-:W-:Y:S01]  /*beb0*/  IMAD.MOV.U32 R12, RZ, RZ, R25 ;  /* 0x000000ffff0c7224 */ /* 0x000fe200078e0019 */
[----:B------:R-:W-:Y:S01]  /*bec0*/  PRMT R81, R10, 0x5410, R11 ;  /* 0x000054100a517816 */ /* 0x000fe2000000000b */
[----:B------:R-:W-:Y:S01]  /*bed0*/  IMAD.MOV.U32 R11, RZ, RZ, R22 ;  /* 0x000000ffff0b7224 */ /* 0x000fe200078e0016 */
[----:B------:R-:W-:Y:S01]  /*bee0*/  PRMT R80, R80, 0x5410, R9 ;  /* 0x0000541050507816 */ /* 0x000fe20000000009 */
[----:B------:R-:W-:Y:S01]  /*bef0*/  IMAD.MOV.U32 R10, RZ, RZ, R23 ;  /* 0x000000ffff0a7224 */ /* 0x000fe200078e0017 */
[----:B------:R-:W-:Y:S01]  /*bf00*/  ISETP.GE.AND P0, PT, R52, R83, PT ;  /* 0x000000533400720c */ /* 0x000fe20003f06270 */
[----:B------:R-:W-:Y:S01]  /*bf10*/  IMAD.MOV.U32 R9, RZ, RZ, R20 ;  /* 0x000000ffff097224 */ /* 0x000fe200078e0014 */
[----:B------:R-:W-:Y:S01]  /*bf20*/  PRMT R68, R12, 0x7610, R68 ;  /* 0x000076100c447816 */ /* 0x000fe20000000044 */
[----:B------:R-:W-:Y:S01]  /*bf30*/  BSSY B1, `(.L_x_1015) ;  /* 0x0000163000017945 */ /* 0x000fe20003800000 */
[----:B------:R-:W-:Y:S01]  /*bf40*/  PRMT R54, R10, 0x5410, R11 ;  /* 0x000054100a367816 */ /* 0x000fe2000000000b */
[----:B------:R-:W-:Y:S01]  /*bf50*/  IMAD.MOV.U32 R10, RZ, RZ, R19 ;  /* 0x000000ffff0a7224 */ /* 0x000fe200078e0013 */
[----:B------:R-:W-:Y:S01]  /*bf60*/  PRMT R53, R53, 0x5410, R9 ;  /* 0x0000541035357816 */ /* 0x000fe20000000009 */
[----:B------:R-:W-:Y:S01]  /*bf70*/  IMAD.MOV.U32 R9, RZ, RZ, R16 ;  /* 0x000000ffff097224 */ /* 0x000fe200078e0010 */
[----:B------:R-:W-:-:S02]  /*bf80*/  MOV R11, R18 ;  /* 0x00000012000b7202 */ /* 0x000fc40000000f00 */
[----:B------:R-:W-:Y:S02]  /*bf90*/  MOV R12, R37 ;  /* 0x00000025000c7202 */ /* 0x000fe40000000f00 */
        /* <DEDUP_REMOVED lines=21> */
[----:B------:R-:W-:Y:S02]  /*c0f0*/  LEA.HI R14, R9, R82, RZ, 0x1d ;  /* 0x00000052090e7211 */ /* 0x000fe400078fe8ff */
[----:B------:R-:W-:Y:S02]  /*c100*/  LOP3.LUT R12, R12, 0x1c0, RZ, 0xc0, !PT ;  /* 0x000001c00c0c7812 */ /* 0x000fe400078ec0ff */
[----:B------:R-:W-:Y:S02]  /*c110*/  SHF.R.S32.HI R9, RZ, 0x1f, R14 ;  /* 0x0000001fff097819 */ /* 0x000fe4000001140e */
[----:B------:R-:W-:-:S02]  /*c120*/  SHF.L.U32 R8, R14, 0x3, RZ ;  /* 0x000000030e087819 */ /* 0x000fc400000006ff */
[----:B------:R-:W-:Y:S02]  /*c130*/  LEA.HI R9, R9, R14, RZ, 0x3 ;  /* 0x0000000e09097211 */ /* 0x000fe400078f18ff */
[----:B------:R-:W-:Y:S02]  /*c140*/  SHF.R.U32.HI R11, RZ, 0x3, R12 ;  /* 0x00000003ff0b7819 */ /* 0x000fe4000001160c */
[C---:B------:R-:W-:Y:S02]  /*c150*/  LOP3.LUT R8, R12.reuse, 0x38, R8, 0xf8, !PT ;  /* 0x000000380c087812 */ /* 0x040fe400078ef808 */
[----:B------:R-:W-:Y:S02]  /*c160*/  SHF.L.U32 R9, R9, 0xa, RZ ;  /* 0x0000000a09097819 */ /* 0x000fe400000006ff */
[----:B------:R-:W-:Y:S02]  /*c170*/  SHF.L.U32 R10, R91, 0x9, RZ ;  /* 0x000000095b0a7819 */ /* 0x000fe400000006ff */
[----:B------:R-:W-:-:S02]  /*c180*/  LOP3.LUT R98, R12, 0x38, R65, 0xf8, !PT ;  /* 0x000000380c627812 */ /* 0x000fc400078ef841 */
[----:B------:R-:W-:Y:S02]  /*c190*/  LOP3.LUT R8, R8, R11, RZ, 0x3c, !PT ;  /* 0x0000000b08087212 */ /* 0x000fe400078e3cff */
[----:B------:R-:W-:Y:S02]  /*c1a0*/  LOP3.LUT R9, R9, 0x7fffe000, RZ, 0xc0, !PT ;  /* 0x7fffe00009097812 */ /* 0x000fe400078ec0ff */
[----:B------:R-:W-:Y:S02]  /*c1b0*/  LOP3.LUT R98, R10, R98, R11, 0xf6, !PT ;  /* 0x000000620a627212 */ /* 0x000fe400078ef60b */
[----:B------:R-:W-:Y:S02]  /*c1c0*/  IADD3 R8, R8, R9, R10 ;  /* 0x0000000908087210 */ /* 0x000fe40007ffe00a */
[----:B------:R-:W-:Y:S02]  /*c1d0*/  SHF.L.U32 R98, R98, 0x1, RZ ;  /* 0x0000000162627819 */ /* 0x000fe400000006ff */
[----:B------:R-:W-:-:S02]  /*c1e0*/  SHF.L.U32 R97, R8, 0x1, RZ ;  /* 0x0000000108617819 */ /* 0x000fc400000006ff */
[--C-:B------:R-:W-:Y:S01]  /*c1f0*/  SHF.R.U32.HI R103, RZ, 0x10, R75.reuse ;  /* 0x00000010ff677819 */ /* 0x100fe2000001164b */
[----:B------:R-:W1:Y:S01]  /*c200*/  LDS.128 R12, [R98+0x18100] ;  /* 0x01810000620c7984 */ /* 0x000e620000000c00 */
[----:B------:R-:W-:Y:S02]  /*c210*/  SHF.R.U64 R74, R74, 0x10, R75 ;  /* 0x000000104a4a7819 */ /* 0x000fe4000000124b */
[----:B------:R-:W-:Y:S01]  /*c220*/  SHF.R.U64 R75, R76, 0x10, R77 ;  /* 0x000000104c4b7819 */ /* 0x000fe2000000124d */
[----:B------:R-:W2:Y:S01]  /*c230*/  LDS.128 R8, [R97+0x18100] ;  /* 0x0181000061087984 */ /* 0x000ea20000000c00 */
[----:B------:R-:W-:Y:S01]  /*c240*/  SHF.R.U64 R78, R78, 0x10, R79 ;  /* 0x000000104e4e7819 */ /* 0x000fe2000000124f */
[----:B------:R-:W-:Y:S01]  /*c250*/  HADD2.F32 R116, -RZ, R103.H0_H0 ;  /* 0x20000067ff747230 */ /* 0x000fe20000004100 */
[----:B------:R-:W-:Y:S01]  /*c260*/  SHF.R.U32.HI R76, RZ, 0x10, R77 ;  /* 0x00000010ff4c7819 */ /* 0x000fe2000001164d */
[--C-:B------:R-:W-:Y:S01]  /*c270*/  HADD2.F32 R103, -RZ, R99.reuse.H0_H0 ;  /* 0x20000063ff677230 */ /* 0x100fe20000004100 */
[----:B------:R-:W-:Y:S01]  /*c280*/  SHF.R.U32.HI R79, RZ, 0x10, R79 ;  /* 0x00000010ff4f7819 */ /* 0x000fe2000001164f */
[----:B------:R-:W-:Y:S01]  /*c290*/  HADD2.F32 R99, -RZ, R99.H1_H1 ;  /* 0x30000063ff637230 */ /* 0x000fe20000004100 */
[--C-:B------:R-:W-:Y:S01]  /*c2a0*/  SHF.R.U64 R72, R72, 0x10, R73.reuse ;  /* 0x0000001048487819 */ /* 0x100fe20000001249 */
[----:B------:R-:W-:Y:S01]  /*c2b0*/  HADD2.F32 R124, -RZ, R76.H0_H0 ;  /* 0x2000004cff7c7230 */ /* 0x000fe20000004100 */
[----:B------:R-:W-:Y:S01]  /*c2c0*/  SHF.R.U32.HI R73, RZ, 0x10, R73 ;  /* 0x00000010ff497819 */ /* 0x000fe20000011649 */
[----:B------:R-:W-:-:S02]  /*c2d0*/  HADD2.F32 R120, -RZ, R79.H0_H0 ;  /* 0x2000004fff787230 */ /* 0x000fc40000004100 */
[--C-:B------:R-:W-:Y:S02]  /*c2e0*/  HADD2.F32 R79, -RZ, R101.reuse.H0_H0 ;  /* 0x20000065ff4f7230 */ /* 0x100fe40000004100 */
[----:B------:R-:W-:Y:S02]  /*c2f0*/  HADD2.F32 R101, -RZ, R101.H1_H1 ;  /* 0x30000065ff657230 */ /* 0x000fe40000004100 */
[----:B------:R-:W-:Y:S02]  /*c300*/  HADD2.F32 R113, -RZ, R78.H0_H0 ;  /* 0x2000004eff717230 */ /* 0x000fe40000004100 */
[--C-:B-1----:R-:W-:Y:S02]  /*c310*/  HADD2.F32 R77, -RZ, R15.reuse.H0_H0 ;  /* 0x2000000fff4d7230 */ /* 0x102fe40000004100 */
[----:B------:R-:W-:Y:S02]  /*c320*/  HADD2.F32 R15, -RZ, R15.H1_H1 ;  /* 0x3000000fff0f7230 */ /* 0x000fe40000004100 */
[--C-:B--2---:R-:W-:Y:S01]  /*c330*/  HADD2.F32 R107, -RZ, R11.reuse.H0_H0 ;  /* 0x2000000bff6b7230 */ /* 0x104fe20000004100 */
[----:B------:R-:W-:Y:S01]  /*c340*/  FMUL.FTZ R112, R77, R108 ;  /* 0x0000006c4d707220 */ /* 0x000fe20000410000 */
[----:B------:R-:W-:Y:S01]  /*c350*/  HADD2.F32 R11, -RZ, R11.H1_H1 ;  /* 0x3000000bff0b7230 */ /* 0x000fe20000004100 */
[----:B------:R-:W-:Y:S01]  /*c360*/  FMUL.FTZ R118, R15, R116 ;  /* 0x000000740f767220 */ /* 0x000fe20000410000 */
[--C-:B------:R-:W-:Y:S01]  /*c370*/  HADD2.F32 R104, -RZ, R13.reuse.H0_H0 ;  /* 0x2000000dff687230 */ /* 0x100fe20000004100 */
[----:B------:R-:W-:Y:S01]  /*c380*/  FMUL.FTZ R108, R107, R108 ;  /* 0x0000006c6b6c7220 */ /* 0x000fe20000410000 */
[----:B------:R-:W-:Y:S01]  /*c390*/  HADD2.F32 R13, -RZ, R13.H1_H1 ;  /* 0x3000000dff0d7230 */ /* 0x000fe20000004100 */
[C---:B------:R-:W-:Y:S01]  /*c3a0*/  FMUL.FTZ R116, R11.reuse, R116 ;  /* 0x000000740b747220 */ /* 0x040fe20000410000 */
[----:B------:R-:W-:Y:S01]  /*c3b0*/  HADD2.F32 R109, -RZ, R9.H0_H0 ;  /* 0x20000009ff6d7230 */ /* 0x000fe20000004100 */
[----:B------:R-:W-:Y:S01]  /*c3c0*/  FFMA.FTZ R11, R11, R120, R118 ;  /* 0x000000780b0b7223 */ /* 0x000fe20000010076 */
[----:B------:R-:W-:Y:S01]  /*c3d0*/  HADD2.F32 R118, -RZ, R73.H0_H0 ;  /* 0x20000049ff767230 */ /* 0x000fe20000004100 */
[----:B------:R-:W-:Y:S01]  /*c3e0*/  FFMA.FTZ R112, R107, R114, R112 ;  /* 0x000000726b707223 */ /* 0x000fe20000010070 */
[----:B------:R-:W-:Y:S01]  /*c3f0*/  HADD2.F32 R9, -RZ, R9.H1_H1 ;  /* 0x30000009ff097230 */ /* 0x000fe20000004100 */
[----:B------:R-:W-:Y:S01]  /*c400*/  FMUL.FTZ R122, R104, R103 ;  /* 0x00000067687a7220 */ /* 0x000fe20000410000 */
        /* <DEDUP_REMOVED lines=20> */
[----:B------:R-:W-:Y:S01]  /*c550*/  HADD2.F32 R10, -RZ, R10.H1_H1 ;  /* 0x3000000aff0a7230 */ /* 0x000fe20000004100 */
[----:B------:R-:W-:Y:S01]  /*c560*/  FFMA.FTZ R15, R15, R120, -R116 ;  /* 0x000000780f0f7223 */ /* 0x000fe20000010874 */
[----:B------:R-:W-:Y:S01]  /*c570*/  HADD2.F32 R102, -RZ, R72.H0_H0 ;  /* 0x20000048ff667230 */ /* 0x000fe20000004100 */
[----:B------:R-:W-:Y:S01]  /*c580*/  FFMA.FTZ R72, R8, R99, R100 ;  /* 0x0000006308487223 */ /* 0x000fe20000010064 */
[----:B------:R-:W-:Y:S01]  /*c590*/  HADD2.F32 R8, -RZ, R75.H0_H0 ;  /* 0x2000004bff087230 */ /* 0x000fe20000004100 */
[-C--:B------:R-:W-:Y:S01]  /*c5a0*/  FMUL.FTZ R75, R14, R109.reuse ;  /* 0x0000006d0e4b7220 */ /* 0x080fe20000410000 */
[----:B------:R-:W-:Y:S01]  /*c5b0*/  F2FP.PACK_AB R15, R15, R108 ;  /* 0x0000006c0f0f723e */ /* 0x000fe200000000ff */
[----:B------:R-:W-:Y:S01]  /*c5c0*/  FMUL.FTZ R115, R111, R102 ;  /* 0x000000666f737220 */ /* 0x000fe20000410000 */
[----:B------:R-:W-:Y:S01]  /*c5d0*/  F2FP.PACK_AB R11, R11, R112 ;  /* 0x000000700b0b723e */ /* 0x000fe200000000ff */
[----:B------:R-:W-:Y:S01]  /*c5e0*/  FMUL.FTZ R109, R10, R109 ;  /* 0x0000006d0a6d7220 */ /* 0x000fe20000410000 */
[----:B------:R-:W-:Y:S01]  /*c5f0*/  F2FP.PACK_AB R9, R9, R122 ;  /* 0x0000007a0909723e */ /* 0x000fe200000000ff */
[----:B------:R-:W-:-:S02]  /*c600*/  FMUL.FTZ R74, R106, R102 ;  /* 0x000000666a4a7220 */ /* 0x000fc40000410000 */
[----:B------:R-:W-:Y:S02]  /*c610*/  FFMA.FTZ R103, R104, R79, -R103 ;  /* 0x0000004f68677223 */ /* 0x000fe40000010867 */
[----:B------:R-:W-:Y:S02]  /*c620*/  FFMA.FTZ R118, R13, R124, -R118 ;  /* 0x0000007c0d767223 */ /* 0x000fe40000010876 */
[----:B------:R-:W-:Y:S02]  /*c630*/  FFMA.FTZ R76, R105, R101, -R76 ;  /* 0x00000065694c7223 */ /* 0x000fe4000001084c */
[----:B------:R-:W-:Y:S01]  /*c640*/  FFMA.FTZ R107, R12, R99, -R107 ;  /* 0x000000630c6b7223 */ /* 0x000fe2000001086b */
[----:B------:R-:W-:Y:S01]  /*c650*/  F2FP.PACK_AB R13, R118, R103 ;  /* 0x00000067760d723e */ /* 0x000fe200000000ff */
[----:B------:R-:W-:Y:S02]  /*c660*/  FFMA.FTZ R115, R106, R8, -R115 ;  /* 0x000000086a737223 */ /* 0x000fe40000010873 */
[----:B------:R-:W-:-:S02]  /*c670*/  FFMA.FTZ R14, R14, R113, -R109 ;  /* 0x000000710e0e7223 */ /* 0x000fc4000001086d */
[----:B------:R-:W-:Y:S01]  /*c680*/  FFMA.FTZ R73, R110, R101, R73 ;  /* 0x000000656e497223 */ /* 0x000fe20000010049 */
[----:B------:R-:W-:Y:S01]  /*c690*/  F2FP.PACK_AB R12, R115, R76 ;  /* 0x0000004c730c723e */ /* 0x000fe200000000ff */
[----:B------:R-:W-:Y:S01]  /*c6a0*/  FFMA.FTZ R74, R111, R8, R74 ;  /* 0x000000086f4a7223 */ /* 0x000fe2000001004a */
[----:B------:R-:W-:Y:S01]  /*c6b0*/  F2FP.PACK_AB R14, R14, R107 ;  /* 0x0000006b0e0e723e */ /* 0x000fe200000000ff */
[----:B------:R-:W-:-:S03]  /*c6c0*/  FFMA.FTZ R75, R10, R113, R75 ;  /* 0x000000710a4b7223 */ /* 0x000fc6000001004b */
[----:B------:R-:W-:Y:S01]  /*c6d0*/  F2FP.PACK_AB R8, R74, R73 ;  /* 0x000000494a08723e */ /* 0x000fe200000000ff */
[----:B------:R1:W-:Y:S01]  /*c6e0*/  STS.128 [R98+0x18100], R12 ;  /* 0x0181000c62007388 */ /* 0x0003e20000000c00 */
[----:B------:R-:W-:-:S05]  /*c6f0*/  F2FP.PACK_AB R10, R75, R72 ;  /* 0x000000484b0a723e */ /* 0x000fca00000000ff */
[----:B------:R1:W-:Y:S02]  /*c700*/  STS.128 [R97+0x18100], R8 ;  /* 0x0181000861007388 */ /* 0x0003e40000000c00 */
.L_x_1018:
[----:B------:R-:W-:Y:S05]  /*c710*/  BSYNC B0 ;  /* 0x0000000000007941 */ /* 0x000fea0003800000 */
.L_x_1017:
        /* <DEDUP_REMOVED lines=67> */
[-C--:B------:R-:W-:Y:S01]  /*cb50*/  FMUL.FTZ R9, R76, R93.reuse ;  /* 0x0000005d4c097220 */ /* 0x080fe20000410000 */
[----:B------:R-:W-:Y:S01]  /*cb60*/  HADD2.F32 R77, -RZ, R12.H1_H1 ;  /* 0x3000000cff4d7230 */ /* 0x000fe20000004100 */
[-C--:B------:R-:W-:Y:S01]  /*cb70*/  FMUL.FTZ R62, R15, R106.reuse ;  /* 0x0000006a0f3e7220 */ /* 0x080fe20000410000 */
[----:B------:R-:W-:Y:S01]  /*cb80*/  HADD2.F32 R11, -RZ, R11.H1_H1 ;  /* 0x3000000bff0b7230 */ /* 0x000fe20000004100 */
[C---:B------:R-:W-:Y:S01]  /*cb90*/  FMUL.FTZ R93, R98.reuse, R93 ;  /* 0x0000005d625d7220 */ /* 0x040fe20000410000 */
[----:B------:R-:W-:Y:S01]  /*cba0*/  HADD2.F32 R12, -RZ, R14.H0_H0 ;  /* 0x2000000eff0c7230 */ /* 0x000fe20000004100 */
[----:B------:R-:W-:Y:S01]  /*cbb0*/  FFMA.FTZ R98, R98, R95, R9 ;  /* 0x0000005f62627223 */ /* 0x000fe20000010009 */
[----:B------:R-:W-:Y:S01]  /*cbc0*/  HADD2.F32 R59, -RZ, R94.H1_H1 ;  /* 0x3000005eff3b7230 */ /* 0x000fe20000004100 */
[----:B------:R-:W-:Y:S01]  /*cbd0*/  FMUL.FTZ R106, R11, R106 ;  /* 0x0000006a0b6a7220 */ /* 0x000fe20000410000 */
[----:B------:R-:W-:Y:S01]  /*cbe0*/  HADD2.F32 R99, -RZ, R8.H1_H1 ;  /* 0x30000008ff637230 */ /* 0x000fe20000004100 */
[C---:B------:R-:W-:Y:S01]  /*cbf0*/  FMUL.FTZ R78, R79.reuse, R78 ;  /* 0x0000004e4f4e7220 */ /* 0x040fe20000410000 */
[----:B------:R-:W-:Y:S01]  /*cc00*/  HADD2.F32 R8, -RZ, R10.H0_H0 ;  /* 0x2000000aff087230 */ /* 0x000fe20000004100 */
[----:B------:R-:W-:Y:S01]  /*cc10*/  FFMA.FTZ R100, R79, R102, R100 ;  /* 0x000000664f647223 */ /* 0x000fe20000010064 */
[----:B------:R-:W-:Y:S01]  /*cc20*/  HADD2.F32 R9, -RZ, R96.H1_H1 ;  /* 0x30000060ff097230 */ /* 0x000fe20000004100 */
[----:B------:R-:W-:Y:S01]  /*cc30*/  FFMA.FTZ R11, R11, R114, R62 ;  /* 0x000000720b0b7223 */ /* 0x000fe2000001003e */
[----:B------:R-:W-:Y:S01]  /*cc40*/  HADD2.F32 R14, -RZ, R14.H1_H1 ;  /* 0x3000000eff0e7230 */ /* 0x000fe20000004100 */
[-C--:B------:R-:W-:Y:S01]  /*cc50*/  FMUL.FTZ R61, R12, R59.reuse ;  /* 0x0000003b0c3d7220 */ /* 0x080fe20000410000 */
[----:B------:R-:W-:Y:S01]  /*cc60*/  HADD2.F32 R62, -RZ, R56.H0_H0 ;  /* 0x20000038ff3e7230 */ /* 0x000fe20000004100 */
[C---:B------:R-:W-:Y:S01]  /*cc70*/  FMUL.FTZ R59, R8.reuse, R59 ;  /* 0x0000003b083b7220 */ /* 0x040fe20000410000 */
[----:B------:R-:W-:Y:S01]  /*cc80*/  HADD2.F32 R79, -RZ, R58.H0_H0 ;  /* 0x2000003aff4f7230 */ /* 0x000fe20000004100 */
[----:B------:R-:W-:Y:S01]  /*cc90*/  FFMA.FTZ R56, R8, R9, R61 ;  /* 0x0000000908387223 */ /* 0x000fe2000001003d */
[----:B------:R-:W-:Y:S01]  /*cca0*/  HADD2.F32 R10, -RZ, R10.H1_H1 ;  /* 0x3000000aff0a7230 */ /* 0x000fe20000004100 */
[----:B------:R-:W-:Y:S01]  /*ccb0*/  FMUL.FTZ R8, R77, R62 ;  /* 0x0000003e4d087220 */ /* 0x000fe20000410000 */
[----:B------:R-:W-:Y:S01]  /*ccc0*/  HADD2.F32 R61, -RZ, R57.H0_H0 ;  /* 0x20000039ff3d7230 */ /* 0x000fe20000004100 */
[----:B------:R-:W-:Y:S01]  /*ccd0*/  FMUL.FTZ R57, R14, R79 ;  /* 0x0000004f0e397220 */ /* 0x000fe20000410000 */
[----:B------:R-:W-:Y:S01]  /*cce0*/  F2FP.PACK_AB R11, R11, R110 ;  /* 0x0000006e0b0b723e */ /* 0x000fe200000000ff */
[----:B------:R-:W-:-:S02]  /*ccf0*/  FMUL.FTZ R62, R99, R62 ;  /* 0x0000003e633e7220 */ /* 0x000fc40000410000 */
[----:B------:R-:W-:Y:S02]  /*cd00*/  FMUL.FTZ R79, R10, R79 ;  /* 0x0000004f0a4f7220 */ /* 0x000fe40000410000 */
[----:B------:R-:W-:Y:S01]  /*cd10*/  FFMA.FTZ R59, R12, R9, -R59 ;  /* 0x000000090c3b7223 */ /* 0x000fe2000001083b */
[----:B------:R-:W-:Y:S01]  /*cd20*/  F2FP.PACK_AB R9, R97, R100 ;  /* 0x000000646109723e */ /* 0x000fe200000000ff */
        /* <DEDUP_REMOVED lines=17> */
.L_x_1020:
[----:B------:R-:W-:Y:S05]  /*ce40*/  BSYNC B0 ;  /* 0x0000000000007941 */ /* 0x000fea0003800000 */
.L_x_1019:
[----:B-1----:R-:W-:-:S04]  /*ce50*/  IADD3 R12, R65, 0x40, RZ ;  /* 0x00000040410c7810 */ /* 0x002fc80007ffe0ff */
        /* <DEDUP_REMOVED lines=9> */
[--C-:B------:R-:W-:Y:S01]  /*cef0*/  HADD2.F32 R78, -RZ, R90.reuse.H0_H0 ;  /* 0x2000005aff4e7230 */ /* 0x100fe20000004100 */
[----:B------:R-:W-:Y:S01]  /*cf00*/  SHF.R.S32.HI R13, RZ, 0x3, R10 ;  /* 0x00000003ff0d7819 */ /* 0x000fe2000001140a */
[----:B------:R-:W-:Y:S01]  /*cf10*/  HADD2.F32 R85, -RZ, R85.H1_H1 ;  /* 0x30000055ff557230 */ /* 0x000fe20000004100 */
        /* <DEDUP_REMOVED lines=37> */
[----:B------:R-:W-:Y:S02]  /*d170*/  HADD2.F32 R75, -RZ, R42.H0_H0 ;  /* 0x2000002aff4b7230 */ /* 0x000fe40000004100 */
[--C-:B-1----:R-:W-:Y:S02]  /*d180*/  HADD2.F32 R59, -RZ, R13.reuse.H1_H1 ;  /* 0x3000000dff3b7230 */ /* 0x102fe40000004100 */
[----:B------:R-:W-:Y:S02]  /*d190*/  HADD2.F32 R47, -RZ, R13.H0_H0 ;  /* 0x2000000dff2f7230 */ /* 0x000fe40000004100 */
[----:B--2---:R-:W-:Y:S01]  /*d1a0*/  HADD2.F32 R72, -RZ, R9.H1_H1 ;  /* 0x30000009ff487230 */ /* 0x004fe20000004100 */
        /* <DEDUP_REMOVED lines=18> */
[-C--:B------:R-:W-:Y:S01]  /*d2d0*/  FMUL.FTZ R46, R15, R72.reuse ;  /* 0x000000480f2e7220 */ /* 0x080fe20000410000 */
[----:B------:R-:W-:Y:S01]  /*d2e0*/  HADD2.F32 R12, -RZ, R14.H0_H0 ;  /* 0x2000000eff0c7230 */ /* 0x000fe20000004100 */
[-C--:B------:R-:W-:Y:S01]  /*d2f0*/  FMUL.FTZ R9, R60, R85.reuse ;  /* 0x000000553c097220 */ /* 0x080fe20000410000 */
[----:B------:R-:W-:Y:S01]  /*d300*/  HADD2.F32 R74, -RZ, R8.H1_H1 ;  /* 0x30000008ff4a7230 */ /* 0x000fe20000004100 */
[----:B------:R-:W-:Y:S01]  /*d310*/  FMUL.FTZ R72, R11, R72 ;  /* 0x000000480b487220 */ /* 0x000fe20000410000 */
[----:B------:R-:W-:Y:S01]  /*d320*/  HADD2.F32 R43, -RZ, R88.H1_H1 ;  /* 0x30000058ff2b7230 */ /* 0x000fe20000004100 */
[----:B------:R-:W-:Y:S01]  /*d330*/  FMUL.FTZ R85, R73, R85 ;  /* 0x0000005549557220 */ /* 0x000fe20000410000 */
[----:B------:R-:W-:Y:S01]  /*d340*/  HADD2.F32 R14, -RZ, R14.H1_H1 ;  /* 0x3000000eff0e7230 */ /* 0x000fe20000004100 */
[----:B------:R-:W-:Y:S01]  /*d350*/  FFMA.FTZ R11, R11, R102, R46 ;  /* 0x000000660b0b7223 */ /* 0x000fe2000001002e */
[----:B------:R-:W-:Y:S01]  /*d360*/  HADD2.F32 R8, -RZ, R10.H0_H0 ;  /* 0x2000000aff087230 */ /* 0x000fe20000004100 */
[----:B------:R-:W-:Y:S01]  /*d370*/  FFMA.FTZ R73, R73, R90, R9 ;  /* 0x0000005a49497223 */ /* 0x000fe20000010009 */
[----:B------:R-:W-:Y:S01]  /*d380*/  HADD2.F32 R63, -RZ, R40.H0_H0 ;  /* 0x20000028ff3f7230 */ /* 0x000fe20000004100 */
[-C--:B------:R-:W-:Y:S01]  /*d390*/  FMUL.FTZ R46, R12, R43.reuse ;  /* 0x0000002b0c2e7220 */ /* 0x080fe20000410000 */
[----:B------:R-:W-:Y:S01]  /*d3a0*/  HADD2.F32 R10, -RZ, R10.H1_H1 ;  /* 0x3000000aff0a7230 */ /* 0x000fe20000004100 */
        /* <DEDUP_REMOVED lines=8> */
[----:B------:R-:W-:Y:S01]  /*d430*/  FFMA.FTZ R40, R8, R9, R46 ;  /* 0x0000000908287223 */ /* 0x000fe2000001002e */
        /* <DEDUP_REMOVED lines=18> */
.L_x_1016:
[----:B------:R-:W-:Y:S05]  /*d560*/  BSYNC B1 ;  /* 0x0000000000017941 */ /* 0x000fea0003800000 */
.L_x_1015:
        /* <DEDUP_REMOVED lines=20> */
[----:B------:R-:W-:Y:S01]  /*d6b0*/  LOP3.LUT R10, R10, 0x1c0, RZ, 0xc0, !PT ;  /* 0x000001c00a0a7812 */ /* 0x000fe200078ec0ff */
[----:B------:R-:W-:Y:S01]  /*d6c0*/  HADD2.F32 R71, -RZ, R71.H1_H1 ;  /* 0x30000047ff477230 */ /* 0x000fe20000004100 */
[----:B------:R-:W-:Y:S01]  /*d6d0*/  SHF.L.U32 R11, R82, 0x3, RZ ;  /* 0x00000003520b7819 */ /* 0x000fe200000006ff */
[----:B------:R-:W-:Y:S01]  /*d6e0*/  IMAD.SHL.U32 R9, R9, 0x400, RZ ;  /* 0x0000040009097824 */ /* 0x000fe200078e00ff */
[----:B------:R-:W-:Y:S01]  /*d6f0*/  LOP3.LUT R12, R10, 0x38, R65, 0xf8, !PT ;  /* 0x000000380a0c7812 */ /* 0x000fe200078ef841 */
[----:B------:R-:W-:Y:S01]  /*d700*/  HADD2.F32 R81, -RZ, R81.H1_H1 ;  /* 0x30000051ff517230 */ /* 0x000fe20000004100 */
[----:B------:R-:W-:-:S02]  /*d710*/  SHF.R.U32.HI R13, RZ, 0x3, R10 ;  /* 0x00000003ff0d7819 */ /* 0x000fc4000001160a */
[----:B------:R-:W-:Y:S02]  /*d720*/  LOP3.LUT R8, R8, 0xfffffe00, RZ, 0xc0, !PT ;  /* 0xfffffe0008087812 */ /* 0x000fe400078ec0ff */
[----:B------:R-:W-:Y:S02]  /*d730*/  LOP3.LUT R10, R10, 0x38, R11, 0xf8, !PT ;  /* 0x000000380a0a7812 */ /* 0x000fe400078ef80b */
[----:B------:R-:W-:Y:S02]  /*d740*/  LOP3.LUT R12, R8, R12, R13, 0xf6, !PT ;  /* 0x0000000c080c7212 */ /* 0x000fe400078ef60d */
[----:B------:R-:W-:Y:S02]  /*d750*/  LOP3.LUT R13, R10, R13, RZ, 0x3c, !PT ;  /* 0x0000000d0a0d7212 */ /* 0x000fe400078e3cff */
[----:B------:R-:W-:Y:S02]  /*d760*/  LOP3.LUT R9, R9, 0x7fffe000, RZ, 0xc0, !PT ;  /* 0x7fffe00009097812 */ /* 0x000fe400078ec0ff */
[----:B------:R-:W-:-:S02]  /*d770*/  SHF.L.U32 R41, R12, 0x1, RZ ;  /* 0x000000010c297819 */ /* 0x000fc400000006ff */
[----:B------:R-:W-:Y:S02]  /*d780*/  IADD3 R40, R13, R9, R8 ;  /* 0x000000090d287210 */ /* 0x000fe40007ffe008 */
[--C-:B------:R-:W-:Y:S01]  /*d790*/  SHF.R.U32.HI R42, RZ, 0x10, R35.reuse ;  /* 0x00000010ff2a7819 */ /* 0x100fe20000011623 */
[----:B------:R-:W1:Y:S01]  /*d7a0*/  LDS.128 R12, [R41+0x18100] ;  /* 0x01810000290c7984 */ /* 0x000e620000000c00 */
[----:B------:R-:W-:Y:S02]  /*d7b0*/  SHF.L.U32 R40, R40, 0x1, RZ ;  /* 0x0000000128287819 */ /* 0x000fe400000006ff */
[----:B------:R-:W-:Y:S01]  /*d7c0*/  SHF.R.U64 R34, R34, 0x10, R35 ;  /* 0x0000001022227819 */ /* 0x000fe20000001223 */
[----:B------:R-:W-:Y:S01]  /*d7d0*/  HADD2.F32 R42, -RZ, R42.H0_H0 ;  /* 0x2000002aff2a7230 */ /* 0x000fe20000004100 */
[----:B------:R-:W-:Y:S01]  /*d7e0*/  SHF.R.U64 R35, R36, 0x10, R37 ;  /* 0x0000001024237819 */ /* 0x000fe20000001225 */
[----:B------:R-:W2:Y:S01]  /*d7f0*/  LDS.128 R8, [R40+0x18100] ;  /* 0x0181000028087984 */ /* 0x000ea20000000c00 */
[----:B------:R-:W-:Y:S01]  /*d800*/  SHF.R.U64 R38, R38, 0x10, R39 ;  /* 0x0000001026267819 */ /* 0x000fe20000001227 */
[----:B------:R-:W-:Y:S01]  /*d810*/  HADD2.F32 R61, -RZ, R34.H0_H0 ;  /* 0x20000022ff3d7230 */ /* 0x000fe20000004100 */
[----:B------:R-:W-:-:S02]  /*d820*/  SHF.R.U32.HI R36, RZ, 0x10, R37 ;  /* 0x00000010ff247819 */ /* 0x000fc40000011625 */
[----:B------:R-:W-:Y:S02]  /*d830*/  SHF.R.U32.HI R39, RZ, 0x10, R39 ;  /* 0x00000010ff277819 */ /* 0x000fe40000011627 */
[--C-:B------:R-:W-:Y:S02]  /*d840*/  SHF.R.U64 R32, R32, 0x10, R33.reuse ;  /* 0x0000001020207819 */ /* 0x100fe40000001221 */
        /* <DEDUP_REMOVED lines=14> */
[--C-:B------:R-:W-:Y:S01]  /*d930*/  HADD2.F32 R44, -RZ, R12.reuse.H0_H0 ;  /* 0x2000000cff2c7230 */ /* 0x100fe20000004100 */
[----:B------:R-:W-:Y:S01]  /*d940*/  FFMA.FTZ R11, R11, R74, R72 ;  /* 0x0000004a0b0b7223 */ /* 0x000fe20000010048 */
[----:B------:R-:W-:Y:S01]  /*d950*/  HADD2.F32 R72, -RZ, R33.H0_H0 ;  /* 0x20000021ff487230 */ /* 0x000fe20000004100 */
[C---:B------:R-:W-:Y:S01]  /*d960*/  FMUL.FTZ R59, R56.reuse, R59 ;  /* 0x0000003b383b7220 */ /* 0x040fe20000410000 */
[----:B------:R-:W-:Y:S01]  /*d970*/  HADD2.F32 R45, -RZ, R12.H1_H1 ;  /* 0x3000000cff2d7230 */ /* 0x000fe20000004100 */
[----:B------:R-:W-:Y:S01]  /*d980*/  FFMA.FTZ R39, R56, R76, R39 ;  /* 0x0000004c38277223 */ /* 0x000fe20000010027 */
[----:B------:R-:W-:Y:S01]  /*d990*/  HADD2.F32 R9, -RZ, R9.H1_H1 ;  /* 0x30000009ff097230 */ /* 0x000fe20000004100 */
[----:B------:R-:W-:Y:S01]  /*d9a0*/  FMUL.FTZ R33, R44, R70 ;  /* 0x000000462c217220 */ /* 0x000fe20000410000 */
[----:B------:R-:W-:Y:S01]  /*d9b0*/  HADD2.F32 R56, -RZ, R36.H0_H0 ;  /* 0x20000024ff387230 */ /* 0x000fe20000004100 */
[----:B------:R-:W-:Y:S01]  /*d9c0*/  FMUL.FTZ R36, R13, R72 ;  /* 0x000000480d247220 */ /* 0x000fe20000410000 */
[----:B------:R-:W-:Y:S01]  /*d9d0*/  HADD2.F32 R12, -RZ, R14.H0_H0 ;  /* 0x2000000eff0c7230 */ /* 0x000fe20000004100 */
[----:B------:R-:W-:Y:S01]  /*d9e0*/  FFMA.FTZ R60, R47, R62, R60 ;  /* 0x0000003e2f3c7223 */ /* 0x000fe2000001003c */
[--C-:B------:R-:W-:Y:S01]  /*d9f0*/  HADD2.F32 R57, -RZ, R8.reuse.H0_H0 ;  /* 0x20000008ff397230 */ /* 0x100fe20000004100 */
        /* <DEDUP_REMOVED lines=38> */
.L_x_1022:
[----:B------:R-:W-:Y:S05]  /*dc60*/  BSYNC B0 ;  /* 0x0000000000007941 */ /* 0x000fea0003800000 */
.L_x_1021:
        /* <DEDUP_REMOVED lines=11> */
[--C-:B------:R-:W-:Y:S01]  /*dd20*/  HADD2.F32 R38, -RZ, R66.reuse.H0_H0 ;  /* 0x20000042ff267230 */ /* 0x100fe20000004100 */
[----:B------:R-:W-:Y:S01]  /*dd30*/  SHF.R.S32.HI R8, RZ, 0x3, R15 ;  /* 0x00000003ff087819 */ /* 0x000fe2000001140f */
[----:B------:R-:W-:Y:S01]  /*dd40*/  HADD2.F32 R62, -RZ, R69.H0_H0 ;  /* 0x20000045ff3e7230 */ /* 0x000fe20000004100 */
[----:B------:R-:W-:Y:S01]  /*dd50*/  LEA.HI R12, R12, R11, RZ, 0x6 ;  /* 0x0000000b0c0c7211 */ /* 0x000fe200078f30ff */
[----:B------:R-:W-:Y:S01]  /*dd60*/  IMAD.SHL.U32 R9, R9, 0x40, RZ ;  /* 0x0000004009097824 */ /* 0x000fe200078e00ff */
[----:B------:R-:W-:Y:S01]  /*dd70*/  LEA.HI R13, R13, R8, RZ, 0x1d ;  /* 0x000000080d0d7211 */ /* 0x000fe200078fe8ff */
[----:B------:R-:W-:Y:S01]  /*dd80*/  HADD2.F32 R66, -RZ, R66.H1_H1 ;  /* 0x30000042ff427230 */ /* 0x000fe20000004100 */
[----:B------:R-:W-:Y:S01]  /*dd90*/  LOP3.LUT R14, R14, 0x1c0, RZ, 0xc0, !PT ;  /* 0x000001c00e0e7812 */ /* 0x000fe200078ec0ff */
[--C-:B------:R-:W-:Y:S01]  /*dda0*/  HADD2.F32 R46, -RZ, R68.reuse.H0_H0 ;  /* 0x20000044ff2e7230 */ /* 0x100fe20000004100 */
[----:B------:R-:W-:Y:S01]  /*ddb0*/  SHF.R.S32.HI R8, RZ, 0x1f, R13 ;  /* 0x0000001fff087819 */ /* 0x000fe2000001140d */
[----:B------:R-:W-:Y:S01]  /*ddc0*/  IMAD.SHL.U32 R11, R13, 0x8, RZ ;  /* 0x000000080d0b7824 */ /* 0x000fe200078e00ff */
[----:B------:R-:W-:Y:S01]  /*ddd0*/  SHF.L.U32 R12, R12, 0x7, RZ ;  /* 0x000000070c0c7819 */ /* 0x000fe200000006ff */
[----:B------:R-:W-:Y:S01]  /*dde0*/  HADD2.F32 R68, -RZ, R68.H1_H1 ;  /* 0x30000044ff447230 */ /* 0x000fe20000004100 */
[----:B------:R-:W-:Y:S01]  /*ddf0*/  LOP3.LUT R15, R14, 0x38, R15, 0xf8, !PT ;  /* 0x000000380e0f7812 */ /* 0x000fe200078ef80f */
[----:B------:R-:W-:Y:S01]  /*de00*/  HADD2.F32 R67, -RZ, R67.H1_H1 ;  /* 0x30000043ff437230 */ /* 0x000fe20000004100 */
[----:B------:R-:W-:Y:S01]  /*de10*/  SHF.R.U32.HI R10, RZ, 0x3, R14 ;  /* 0x00000003ff0a7819 */ /* 0x000fe2000001160e */
[----:B------:R-:W-:Y:S01]  /*de20*/  HADD2.F32 R69, -RZ, R69.H1_H1 ;  /* 0x30000045ff457230 */ /* 0x000fe20000004100 */
[----:B------:R-:W-:-:S02]  /*de30*/  LEA.HI R8, R8, R13, RZ, 0x3 ;  /* 0x0000000d08087211 */ /* 0x000fc400078f18ff */
[----:B------:R-:W-:Y:S02]  /*de40*/  LOP3.LUT R12, R12, 0x7fffe000, RZ, 0xc0, !PT ;  /* 0x7fffe0000c0c7812 */ /* 0x000fe400078ec0ff */
[----:B------:R-:W-:Y:S02]  /*de50*/  LOP3.LUT R15, R15, R10, RZ, 0x3c, !PT ;  /* 0x0000000a0f0f7212 */ /* 0x000fe400078e3cff */
[----:B------:R-:W-:Y:S02]  /*de60*/  LOP3.LUT R9, R9, 0xfffffe00, RZ, 0xc0, !PT ;  /* 0xfffffe0009097812 */ /* 0x000fe400078ec0ff */
[----:B------:R-:W-:Y:S02]  /*de70*/  LOP3.LUT R11, R14, 0x38, R11, 0xf8, !PT ;  /* 0x000000380e0b7812 */ /* 0x000fe400078ef80b */
[----:B------:R-:W-:Y:S02]  /*de80*/  SHF.L.U32 R8, R8, 0xa, RZ ;  /* 0x0000000a08087819 */ /* 0x000fe400000006ff */
[----:B------:R-:W-:-:S02]  /*de90*/  IADD3 R12, R15, R12, R9 ;  /* 0x0000000c0f0c7210 */ /* 0x000fc40007ffe009 */
[----:B------:R-:W-:Y:S02]  /*dea0*/  LOP3.LUT R10, R11, R10, RZ, 0x3c, !PT ;  /* 0x0000000a0b0a7212 */ /* 0x000fe400078e3cff */
[----:B------:R-:W-:Y:S01]  /*deb0*/  LOP3.LUT R8, R8, 0x7fffe000, RZ, 0xc0, !PT ;  /* 0x7fffe00008087812 */ /* 0x000fe200078ec0ff */
[----:B------:R-:W-:Y:S01]  /*dec0*/  IMAD.SHL.U32 R33, R12, 0x2, RZ ;  /* 0x000000020c217824 */ /* 0x000fe200078e00ff */
[----:B------:R-:W-:Y:S02]  /*ded0*/  SHF.R.U32.HI R34, RZ, 0x10, R17 ;  /* 0x00000010ff227819 */ /* 0x000fe40000011611 */
[----:B------:R-:W-:Y:S02]  /*dee0*/  IADD3 R8, R10, R8, R9 ;  /* 0x000000080a087210 */ /* 0x000fe40007ffe009 */
[----:B------:R-:W1:Y:S01]  /*def0*/  LDS.128 R12, [R33+0x18100] ;  /* 0x01810000210c7984 */ /* 0x000e620000000c00 */
[----:B------:R-:W-:Y:S01]  /*df00*/  SHF.R.U64 R24, R24, 0x10, R25 ;  /* 0x0000001018187819 */ /* 0x000fe20000001219 */
[----:B------:R-:W-:Y:S01]  /*df10*/  HADD2.F32 R34, -RZ, R34.H0_H0 ;  /* 0x20000022ff227230 */ /* 0x000fe20000004100 */
[----:B------:R-:W-:-:S02]  /*df20*/  SHF.L.U32 R32, R8, 0x1, RZ ;  /* 0x0000000108207819 */ /* 0x000fc400000006ff */
[----:B------:R-:W-:Y:S01]  /*df30*/  SHF.R.U32.HI R25, RZ, 0x10, R25 ;  /* 0x00000010ff197819 */ /* 0x000fe20000011619 */
[----:B------:R-:W-:Y:S01]  /*df40*/  HADD2.F32 R24, -RZ, R24.H0_H0 ;  /* 0x20000018ff187230 */ /* 0x000fe20000004100 */
[----:B------:R-:W-:Y:S01]  /*df50*/  SHF.R.U64 R16, R16, 0x10, R17 ;  /* 0x0000001010107819 */ /* 0x000fe20000001211 */
[----:B------:R-:W2:Y:S01]  /*df60*/  LDS.128 R8, [R32+0x18100] ;  /* 0x0181000020087984 */ /* 0x000ea20000000c00 */
[--C-:B------:R-:W-:Y:S01]  /*df70*/  SHF.R.U64 R17, R26, 0x10, R27.reuse ;  /* 0x000000101a117819 */ /* 0x100fe2000000121b */
[----:B------:R-:W-:Y:S01]  /*df80*/  HADD2.F32 R58, -RZ, R25.H0_H0 ;  /* 0x20000019ff3a7230 */ /* 0x000fe20000004100 */
[----:B------:R-:W-:Y:S02]  /*df90*/  SHF.R.U32.HI R26, RZ, 0x10, R27 ;  /* 0x00000010ff1a7819 */ /* 0x000fe4000001161b */
[--C-:B------:R-:W-:Y:S02]  /*dfa0*/  SHF.R.U64 R18, R18, 0x10, R19.reuse ;  /* 0x0000001012127819 */ /* 0x100fe40000001213 */
[----:B------:R-:W-:Y:S01]  /*dfb0*/  SHF.R.U32.HI R19, RZ, 0x10, R19 ;  /* 0x00000010ff137819 */ /* 0x000fe20000011613 */
[----:B------:R-:W-:-:S02]  /*dfc0*/  HADD2.F32 R70, -RZ, R26.H0_H0 ;  /* 0x2000001aff467230 */ /* 0x000fc40000004100 */
        /* <DEDUP_REMOVED lines=15> */
[----:B------:R-:W-:Y:S01]  /*e0c0*/  HADD2.F32 R41, -RZ, R8.H0_H0 ;  /* 0x20000008ff297230 */ /* 0x000fe20000004100 */
[----:B------:R-:W-:Y:S01]  /*e0d0*/  FFMA.FTZ R60, R9, R62, R60 ;  /* 0x0000003e093c7223 */ /* 0x000fe2000001003c */
[----:B------:R-:W-:Y:S01]  /*e0e0*/  HADD2.F32 R37, -RZ, R12.H1_H1 ;  /* 0x3000000cff257230 */ /* 0x000fe20000004100 */
[----:B------:R-:W-:Y:S01]  /*e0f0*/  FMUL.FTZ R9, R36, R66 ;  /* 0x0000004224097220 */ /* 0x000fe20000410000 */
[----:B------:R-:W-:Y:S01]  /*e100*/  HADD2.F32 R11, -RZ, R11.H1_H1 ;  /* 0x3000000bff0b7230 */ /* 0x000fe20000004100 */
[----:B------:R-:W-:Y:S01]  /*e110*/  FMUL.FTZ R26, R15, R40 ;  /* 0x000000280f1a7220 */ /* 0x000fe20000410000 */
[----:B------:R-:W-:Y:S01]  /*e120*/  HADD2.F32 R12, -RZ, R14.H0_H0 ;  /* 0x2000000eff0c7230 */ /* 0x000fe20000004100 */
[----:B------:R-:W-:Y:S01]  /*e130*/  FMUL.FTZ R19, R41, R66 ;  /* 0x0000004229137220 */ /* 0x000fe20000410000 */
[----:B------:R-:W-:Y:S01]  /*e140*/  HADD2.F32 R42, -RZ, R8.H1_H1 ;  /* 0x30000008ff2a7230 */ /* 0x000fe20000004100 */
[----:B------:R-:W-:Y:S01]  /*e150*/  FMUL.FTZ R40, R11, R40 ;  /* 0x000000280b287220 */ /* 0x000fe20000410000 */
[----:B------:R-:W-:Y:S01]  /*e160*/  HADD2.F32 R8, -RZ, R10.H0_H0 ;  /* 0x2000000aff087230 */ /* 0x000fe20000004100 */
[----:B------:R-:W-:Y:S01]  /*e170*/  FFMA.FTZ R41, R41, R68, R9 ;  /* 0x0000004429297223 */ /* 0x000fe20000010009 */
[----:B------:R-:W-:Y:S01]  /*e180*/  HADD2.F32 R14, -RZ, R14.H1_H1 ;  /* 0x3000000eff0e7230 */ /* 0x000fe20000004100 */
[C---:B------:R-:W-:Y:S01]  /*e190*/  FMUL.FTZ R38, R39.reuse, R38 ;  /* 0x0000002627267220 */ /* 0x040fe20000410000 */
[----:B------:R-:W-:Y:S01]  /*e1a0*/  HADD2.F32 R10, -RZ, R10.H1_H1 ;  /* 0x3000000aff0a7230 */ /* 0x000fe20000004100 */
[----:B------:R-:W-:Y:S01]  /*e1b0*/  FFMA.FTZ R44, R39, R46, R44 ;  /* 0x0000002e272c7223 */ /* 0x000fe2000001002c */
[----:B------:R-:W-:Y:S01]  /*e1c0*/  HADD2.F32 R39, -RZ, R18.H0_H0 ;  /* 0x20000012ff277230 */ /* 0x000fe20000004100 */
[----:B------:R-:W-:Y:S01]  /*e1d0*/  FFMA.FTZ R11, R11, R70, R26 ;  /* 0x000000460b0b7223 */ /* 0x000fe2000001001a */
[----:B------:R-:W-:Y:S01]  /*e1e0*/  HADD2.F32 R26, -RZ, R16.H0_H0 ;  /* 0x20000010ff1a7230 */ /* 0x000fe20000004100 */
[----:B------:R-:W-:-:S02]  /*e1f0*/  FMUL.FTZ R9, R12, R67 ;  /* 0x000000430c097220 */ /* 0x000fc40000410000 */
[C---:B------:R-:W-:Y:S01]  /*e200*/  FMUL.FTZ R67, R8.reuse, R67 ;  /* 0x0000004308437220 */ /* 0x040fe20000410000 */
[----:B------:R-:W-:Y:S01]  /*e210*/  F2FP.PACK_AB R11, R11, R60 ;  /* 0x0000003c0b0b723e */ /* 0x000fe200000000ff */
[----:B------:R-:W-:Y:S01]  /*e220*/  FFMA.FTZ R16, R8, R69, R9 ;  /* 0x0000004508107223 */ /* 0x000fe20000010009 */
[----:B------:R-:W-:Y:S01]  /*e230*/  HADD2.F32 R9, -RZ, R17.H0_H0 ;  /* 0x20000011ff097230 */ /* 0x000fe20000004100 */
[-C--:B------:R-:W-:Y:S02]  /*e240*/  FMUL.FTZ R43, R37, R26.reuse ;  /* 0x0000001a252b7220 */ /* 0x080fe40000410000 */
[-C--:B------:R-:W-:Y:S02]  /*e250*/  FMUL.FTZ R17, R14, R39.reuse ;  /* 0x000000270e117220 */ /* 0x080fe40000410000 */
[----:B------:R-:W-:Y:S02]  /*e260*/  FMUL.FTZ R26, R42, R26 ;  /* 0x0000001a2a1a7220 */ /* 0x000fe40000410000 */
[----:B------:R-:W-:-:S02]  /*e270*/  FMUL.FTZ R39, R10, R39 ;  /* 0x000000270a277220 */ /* 0x000fc40000410000 */
[----:B------:R-:W-:Y:S02]  /*e280*/  FFMA.FTZ R67, R12, R69, -R67 ;  /* 0x000000450c437223 */ /* 0x000fe40000010843 */
        /* <DEDUP_REMOVED lines=15> */
[----:B------:R1:W-:Y:S01]  /*e380*/  STS.128 [R33+0x18100], R12 ;  /* 0x0181000c21007388 */ /* 0x0003e20000000c00 */
[----:B------:R-:W-:-:S05]  /*e390*/  F2FP.PACK_AB R10, R17, R16 ;  /* 0x00000010110a723e */ /* 0x000fca00000000ff */
[----:B------:R1:W-:Y:S02]  /*e3a0*/  STS.128 [R32+0x18100], R8 ;  /* 0x0181000820007388 */ /* 0x0003e40000000c00 */
.L_x_1024:
[----:B------:R-:W-:Y:S05]  /*e3b0*/  BSYNC B0 ;  /* 0x0000000000007941 */ /* 0x000fea0003800000 */
.L_x_1023:
[----:B-1----:R-:W-:-:S04]  /*e3c0*/  IADD3 R8, R65, 0x40, RZ ;  /* 0x0000004041087810 */ /* 0x002fc80007ffe0ff */
        /* <DEDUP_REMOVED lines=11> */
[----:B------:R-:W-:Y:S01]  /*e480*/  HADD2.F32 R42, -RZ, R55.H0_H0 ;  /* 0x20000037ff2a7230 */ /* 0x000fe20000004100 */
[----:B------:R-:W-:Y:S01]  /*e490*/  LEA.HI R8, R15, R52, RZ, 0x3 ;  /* 0x000000340f087211 */ /* 0x000fe200078f18ff */
[----:B------:R-:W-:Y:S01]  /*e4a0*/  HADD2.F32 R53, -RZ, R53.H1_H1 ;  /* 0x30000035ff357230 */ /* 0x000fe20000004100 */
[----:B------:R-:W-:Y:S01]  /*e4b0*/  LEA.HI R11, R11, R10, RZ, 0x1d ;  /* 0x0000000a0b0b7211 */ /* 0x000fe200078fe8ff */
[----:B------:R-:W-:Y:S01]  /*e4c0*/  HADD2.F32 R55, -RZ, R55.H1_H1 ;  /* 0x30000037ff377230 */ /* 0x000fe20000004100 */
[----:B------:R-:W-:Y:S01]  /*e4d0*/  LOP3.LUT R12, R12, 0x1c0, RZ, 0xc0, !PT ;  /* 0x000001c00c0c7812 */ /* 0x000fe200078ec0ff */
[----:B------:R-:W-:Y:S01]  /*e4e0*/  IMAD.SHL.U32 R8, R8, 0x40, RZ ;  /* 0x0000004008087824 */ /* 0x000fe200078e00ff */
[----:B------:R-:W-:Y:S01]  /*e4f0*/  SHF.R.S32.HI R10, RZ, 0x1f, R11 ;  /* 0x0000001fff0a7819 */ /* 0x000fe2000001140b */
[----:B------:R-:W-:Y:S01]  /*e500*/  IMAD.SHL.U32 R15, R11, 0x8, RZ ;  /* 0x000000080b0f7824 */ /* 0x000fe200078e00ff */
[----:B------:R-:W-:-:S02]  /*e510*/  LOP3.LUT R14, R12, 0x38, R9, 0xf8, !PT ;  /* 0x000000380c0e7812 */ /* 0x000fc400078ef809 */
[----:B------:R-:W-:Y:S02]  /*e520*/  SHF.L.U32 R13, R13, 0x7, RZ ;  /* 0x000000070d0d7819 */ /* 0x000fe400000006ff */
[----:B------:R-:W-:Y:S02]  /*e530*/  SHF.R.U32.HI R9, RZ, 0x3, R12 ;  /* 0x00000003ff097819 */ /* 0x000fe4000001160c */
[----:B------:R-:W-:Y:S02]  /*e540*/  LEA.HI R10, R10, R11, RZ, 0x3 ;  /* 0x0000000b0a0a7211 */ /* 0x000fe400078f18ff */
[----:B------:R-:W-:Y:S02]  /*e550*/  LOP3.LUT R13, R13, 0x7fffe000, RZ, 0xc0, !PT ;  /* 0x7fffe0000d0d7812 */ /* 0x000fe400078ec0ff */
[----:B------:R-:W-:Y:S02]  /*e560*/  LOP3.LUT R8, R8, 0xfffffe00, RZ, 0xc0, !PT ;  /* 0xfffffe0008087812 */ /* 0x000fe400078ec0ff */
[----:B------:R-:W-:-:S02]  /*e570*/  LOP3.LUT R14, R14, R9, RZ, 0x3c, !PT ;  /* 0x000000090e0e7212 */ /* 0x000fc400078e3cff */
[----:B------:R-:W-:Y:S02]  /*e580*/  LOP3.LUT R12, R12, 0x38, R15, 0xf8, !PT ;  /* 0x000000380c0c7812 */ /* 0x000fe400078ef80f */
[----:B------:R-:W-:Y:S02]  /*e590*/  SHF.L.U32 R11, R10, 0xa, RZ ;  /* 0x0000000a0a0b7819 */ /* 0x000fe400000006ff */
[----:B------:R-:W-:Y:S02]  /*e5a0*/  IADD3 R13, R14, R13, R8 ;  /* 0x0000000d0e0d7210 */ /* 0x000fe40007ffe008 */
[----:B------:R-:W-:Y:S02]  /*e5b0*/  LOP3.LUT R10, R12, R9, RZ, 0x3c, !PT ;  /* 0x000000090c0a7212 */ /* 0x000fe400078e3cff */
[----:B------:R-:W-:Y:S01]  /*e5c0*/  LOP3.LUT R9, R11, 0x7fffe000, RZ, 0xc0, !PT ;  /* 0x7fffe0000b097812 */ /* 0x000fe200078ec0ff */
[----:B------:R-:W-:Y:S01]  /*e5d0*/  IMAD.SHL.U32 R17, R13, 0x2, RZ ;  /* 0x000000020d117824 */ /* 0x000fe200078e00ff */
[----:B------:R-:W-:-:S02]  /*e5e0*/  SHF.R.U64 R19, R22, 0x10, R23 ;  /* 0x0000001016137819 */ /* 0x000fc40000001217 */
[----:B------:R-:W-:Y:S02]  /*e5f0*/  IADD3 R9, R10, R9, R8 ;  /* 0x000000090a097210 */ /* 0x000fe40007ffe008 */
[----:B------:R-:W1:Y:S01]  /*e600*/  LDS.128 R12, [R17+0x18100] ;  /* 0x01810000110c7984 */ /* 0x000e620000000c00 */
[--C-:B------:R-:W-:Y:S02]  /*e610*/  SHF.R.U64 R22, R28, 0x10, R29.reuse ;  /* 0x000000101c167819 */ /* 0x100fe4000000121d */
[----:B------:R-:W-:Y:S02]  /*e620*/  SHF.L.U32 R16, R9, 0x1, RZ ;  /* 0x0000000109107819 */ /* 0x000fe400000006ff */
[----:B------:R-:W-:Y:S01]  /*e630*/  SHF.R.U32.HI R28, RZ, 0x10, R29 ;  /* 0x00000010ff1c7819 */ /* 0x000fe2000001161d */
[----:B------:R-:W-:Y:S01]  /*e640*/  HADD2.F32 R29, -RZ, R54.H0_H0 ;  /* 0x20000036ff1d7230 */ /* 0x000fe20000004100 */
[----:B------:R-:W-:Y:S01]  /*e650*/  SHF.R.U32.HI R23, RZ, 0x10, R23 ;  /* 0x00000010ff177819 */ /* 0x000fe20000011617 */
[----:B------:R-:W2:Y:S01]  /*e660*/  LDS.128 R8, [R16+0x18100] ;  /* 0x0181000010087984 */ /* 0x000ea20000000c00 */
[--C-:B------:R-:W-:Y:S01]  /*e670*/  SHF.R.U64 R18, R30, 0x10, R31.reuse ;  /* 0x000000101e127819 */ /* 0x100fe2000000121f */
[----:B------:R-:W-:Y:S01]  /*e680*/  HADD2.F32 R46, -RZ, R28.H0_H0 ;  /* 0x2000001cff2e7230 */ /* 0x000fe20000004100 */
[----:B------:R-:W-:Y:S01]  /*e690*/  SHF.R.U32.HI R30, RZ, 0x10, R31 ;  /* 0x00000010ff1e7819 */ /* 0x000fe2000001161f */
[----:B------:R-:W-:Y:S01]  /*e6a0*/  HADD2.F32 R36, -RZ, R23.H0_H0 ;  /* 0x20000017ff247230 */ /* 0x000fe20000004100 */
[--C-:B------:R-:W-:Y:S01]  /*e6b0*/  SHF.R.U64 R20, R20, 0x10, R21.reuse ;  /* 0x0000001014147819 */ /* 0x100fe20000001215 */
[----:B------:R-:W-:Y:S01]  /*e6c0*/  HADD2.F32 R22, -RZ, R22.H0_H0 ;  /* 0x20000016ff167230 */ /* 0x000fe20000004100 */
[----:B------:R-:W-:-:S03]  /*e6d0*/  SHF.R.U32.HI R21, RZ, 0x10, R21 ;  /* 0x00000010ff157819 */ /* 0x000fc60000011615 */
[----:B------:R-:W-:Y:S02]  /*e6e0*/  HADD2.F32 R20, -RZ, R20.H0_H0 ;  /* 0x20000014ff147230 */ /* 0x000fe40000004100 */
[----:B------:R-:W-:Y:S02]  /*e6f0*/  HADD2.F32 R44, -RZ, R21.H0_H0 ;  /* 0x20000015ff2c7230 */ /* 0x000fe40000004100 */
[----:B------:R-:W-:Y:S02]  /*e700*/  HADD2.F32 R21, -RZ, R64.H1_H1 ;  /* 0x30000040ff157230 */ /* 0x000fe40000004100 */
[--C-:B-1----:R-:W-:Y:S02]  /*e710*/  HADD2.F32 R24, -RZ, R15.reuse.H0_H0 ;  /* 0x2000000fff187230 */ /* 0x102fe40000004100 */
[----:B------:R-:W-:Y:S02]  /*e720*/  HADD2.F32 R15, -RZ, R15.H1_H1 ;  /* 0x3000000fff0f7230 */ /* 0x000fe40000004100 */
[----:B------:R-:W-:Y:S01]  /*e730*/  HADD2.F32 R25, -RZ, R13.H0_H0 ;  /* 0x2000000dff197230 */ /* 0x000fe20000004100 */
[----:B------:R-:W-:Y:S01]  /*e740*/  FMUL.FTZ R35, R24, R29 ;  /* 0x0000001d18237220 */ /* 0x000fe20000410000 */
[----:B------:R-:W-:-:S02]  /*e750*/  HADD2.F32 R26, -RZ, R12.H0_H0 ;  /* 0x2000000cff1a7230 */ /* 0x000fc40000004100 */
[--C-:B--2---:R-:W-:Y:S01]  /*e760*/  HADD2.F32 R32, -RZ, R11.reuse.H0_H0 ;  /* 0x2000000bff207230 */ /* 0x104fe20000004100 */
[----:B------:R-:W-:Y:S01]  /*e770*/  FMUL.FTZ R40, R25, R38 ;  /* 0x0000002619287220 */ /* 0x000fe20000410000 */
        /* <DEDUP_REMOVED lines=16> */
[----:B------:R-:W-:Y:S01]  /*e880*/  HADD2.F32 R8, -RZ, R10.H0_H0 ;  /* 0x2000000aff087230 */ /* 0x000fe20000004100 */
[----:B------:R-:W-:Y:S01]  /*e890*/  FMUL.FTZ R23, R12, R11 ;  /* 0x0000000b0c177220 */ /* 0x000fe20000410000 */
[----:B------:R-:W-:Y:S01]  /*e8a0*/  HADD2.F32 R13, -RZ, R13.H1_H1 ;  /* 0x3000000dff0d7230 */ /* 0x000fe20000004100 */
[C---:B------:R-:W-:Y:S01]  /*e8b0*/  FMUL.FTZ R53, R33.reuse, R53 ;  /* 0x0000003521357220 */ /* 0x040fe20000410000 */
[----:B------:R-:W-:Y:S01]  /*e8c0*/  HADD2.F32 R14, -RZ, R14.H1_H1 ;  /* 0x3000000eff0e7230 */ /* 0x000fe20000004100 */
        /* <DEDUP_REMOVED lines=8> */
[----:B------:R-:W-:-:S02]  /*e950*/  FMUL.FTZ R23, R27, R20 ;  /* 0x000000141b177220 */ /* 0x000fc40000410000 */
[-C--:B------:R-:W-:Y:S02]  /*e960*/  FMUL.FTZ R8, R14, R31.reuse ;  /* 0x0000001f0e087220 */ /* 0x080fe40000410000 */
[----:B------:R-:W-:Y:S02]  /*e970*/  FMUL.FTZ R44, R9, R44 ;  /* 0x0000002c092c7220 */ /* 0x000fe40000410000 */
[----:B------:R-:W-:Y:S02]  /*e980*/  FMUL.FTZ R20, R34, R20 ;  /* 0x0000001422147220 */ /* 0x000fe40000410000 */
[----:B------:R-:W-:Y:S02]  /*e990*/  FMUL.FTZ R31, R10, R31 ;  /* 0x0000001f0a1f7220 */ /* 0x000fe40000410000 */
[----:B------:R-:W-:Y:S01]  /*e9a0*/  FFMA.FTZ R21, R12, R21, -R11 ;  /* 0x000000150c157223 */ /* 0x000fe2000001080b */
[----:B------:R-:W-:Y:S01]  /*e9b0*/  F2FP.PACK_AB R11, R30, R35 ;  /* 0x000000231e0b723e */ /* 0x000fe200000000ff */
[----:B------:R-:W-:-:S02]  /*e9c0*/  FFMA.FTZ R29, R24, R37, -R29 ;  /* 0x00000025181d7223 */ /* 0x000fc4000001081d */
[----:B------:R-:W-:Y:S02]  /*e9d0*/  FFMA.FTZ R36, R15, R32, -R36 ;  /* 0x000000200f247223 */ /* 0x000fe40000010824 */
[----:B------:R-:W-:Y:S02]  /*e9e0*/  FFMA.FTZ R38, R25, R42, -R38 ;  /* 0x0000002a19267223 */ /* 0x000fe40000010826 */
[----:B------:R-:W-:Y:S01]  /*e9f0*/  FFMA.FTZ R13, R13, R46, -R44 ;  /* 0x0000002e0d0d7223 */ /* 0x000fe2000001082c */
[----:B------:R-:W-:Y:S01]  /*ea00*/  F2FP.PACK_AB R15, R36, R29 ;  /* 0x0000001d240f723e */ /* 0x000fe200000000ff */
[----:B------:R-:W-:Y:S02]  /*ea10*/  FFMA.FTZ R53, R26, R55, -R53 ;  /* 0x000000371a357223 */ /* 0x000fe40000010835 */
[----:B------:R-:W-:Y:S01]  /*ea20*/  FFMA.FTZ R12, R27, R22, -R20 ;  /* 0x000000161b0c7223 */ /* 0x000fe20000010814 */
[----:B------:R-:W-:Y:S01]  /*ea30*/  F2FP.PACK_AB R13, R13, R38 ;  /* 0x000000260d0d723e */ /* 0x000fe200000000ff */
[----:B------:R-:W-:-:S02]  /*ea40*/  FFMA.FTZ R14, R14, R33, -R31 ;  /* 0x000000210e0e7223 */ /* 0x000fc4000001081f */
[----:B------:R-:W-:Y:S01]  /*ea50*/  FFMA.FTZ R9, R9, R46, R28 ;  /* 0x0000002e09097223 */ /* 0x000fe2000001001c */
[----:B------:R-:W-:Y:S01]  /*ea60*/  F2FP.PACK_AB R12, R12, R53 ;  /* 0x000000350c0c723e */ /* 0x000fe200000000ff */
[----:B------:R-:W-:Y:S01]  /*ea70*/  FFMA.FTZ R23, R34, R22, R23 ;  /* 0x0000001622177223 */ /* 0x000fe20000010017 */
[----:B------:R-:W-:Y:S01]  /*ea80*/  F2FP.PACK_AB R14, R14, R21 ;  /* 0x000000150e0e723e */ /* 0x000fe200000000ff */
[----:B------:R-:W-:Y:S01]  /*ea90*/  FFMA.FTZ R10, R10, R33, R8 ;  /* 0x000000210a0a7223 */ /* 0x000fe20000010008 */
[----:B------:R-:W-:Y:S02]  /*eaa0*/  F2FP.PACK_AB R9, R9, R40 ;  /* 0x000000280909723e */ /* 0x000fe400000000ff */
[----:B------:R-:W-:Y:S01]  /*eab0*/  F2FP.PACK_AB R8, R23, R52 ;  /* 0x000000341708723e */ /* 0x000fe200000000ff */
[----:B------:R1:W-:Y:S01]  /*eac0*/  STS.128 [R17+0x18100], R12 ;  /* 0x0181000c11007388 */ /* 0x0003e20000000c00 */
[----:B------:R-:W-:-:S05]  /*ead0*/  F2FP.PACK_AB R10, R10, R19 ;  /* 0x000000130a0a723e */ /* 0x000fca00000000ff */
[----:B------:R1:W-:Y:S02]  /*eae0*/  STS.128 [R16+0x18100], R8 ;  /* 0x0181000810007388 */ /* 0x0003e40000000c00 */
.L_x_1000:
[----:B------:R-:W-:Y:S05]  /*eaf0*/  BSYNC B2 ;  /* 0x0000000000027941 */ /* 0x000fea0003800000 */
.L_x_982:
[----:B------:R-:W-:-:S04]  /*eb00*/  DEPBAR.LE SB0, 0x2 ;  /* 0x000080800000791a */ /* 0x000fc80000000000 */
[----:B------:R-:W-:Y:S01]  /*eb10*/  IMAD.SHL.U32 R72, R0, 0x2, RZ ;  /* 0x0000000200487824 */ /* 0x000fe200078e00ff */
[----:B------:R-:W-:Y:S01]  /*eb20*/  BAR.SYNC.DEFER_BLOCKING 0x0 ;  /* 0x0000000000007b1d */ /* 0x000fe20000010000 */
[----:B------:R-:W-:Y:S01]  /*eb30*/  IMAD.SHL.U32 R188, R5, 0x2, RZ ;  /* 0x0000000205bc7824 */ /* 0x000fe200078e00ff */
[----:B-1----:R-:W-:Y:S01]  /*eb40*/  @P2 IADD3 R9, R145, -0x2, RZ ;  /* 0xfffffffe91092810 */ /* 0x002fe20007ffe0ff */
[----:B------:R-:W-:Y:S01]  /*eb50*/  IMAD.MOV.U32 R192, RZ, RZ, 0x40 ;  /* 0x00000040ffc07424 */ /* 0x000fe200078e00ff */
[----:B------:R-:W-:Y:S01]  /*eb60*/  MOV R189, 0x20 ;  /* 0x0000002000bd7802 */ /* 0x000fe20000000f00 */
[----:B------:R-:W-:Y:S01]  /*eb70*/  IMAD.SHL.U32 R187, R2, 0x2, RZ ;  /* 0x0000000202bb7824 */ /* 0x000fe200078e00ff */
[----:B------:R-:W-:Y:S01]  /*eb80*/  @P2 SHF.R.S32.HI R8, RZ, 0x1f, R9 ;  /* 0x0000001fff082819 */ /* 0x000fe20000011409 */
[----:B------:R-:W-:Y:S01]  /*eb90*/  @P2 IMAD R50, R50, R9, RZ ;  /* 0x0000000932322224 */ /* 0x000fe200078e02ff */
[----:B------:R-:W-:Y:S01]  /*eba0*/  SEL R192, R192, 0xffffffc0, !P1 ;  /* 0xffffffc0c0c07807 */ /* 0x000fe20004800000 */
[-C--:B--2---:R-:W-:Y:S01]  /*ebb0*/  @P2 IMAD.WIDE.U32 R10, R9, R51.reuse, R210 ;  /* 0x00000033090a2225 */ /* 0x084fe200078e00d2 */
[----:B------:R-:W-:Y:S01]  /*ebc0*/  LOP3.LUT P1, RZ, R144, 0x2, RZ, 0xc0, !PT ;  /* 0x0000000290ff7812 */ /* 0x000fe2000782c0ff */
[----:B------:R-:W-:Y:S01]  /*ebd0*/  ULDC UR4, c[0x0][0x324] ;  /* 0x0000c90000047ab9 */ /* 0x000fe20000000800 */
[----:B------:R-:W-:Y:S01]  /*ebe0*/  LEA R190, R0, 0x18100, 0x1 ;  /* 0x0001810000be7811 */ /* 0x000fe200078e08ff */
[----:B------:R-:W-:Y:S01]  /*ebf0*/  @P2 IMAD R8, R8, R51, R50 ;  /* 0x0000003308082224 */ /* 0x000fe200078e0232 */
[----:B------:R-:W-:Y:S01]  /*ec00*/  SEL R189, R189, 0xffffffe0, !P1 ;  /* 0xffffffe0bdbd7807 */ /* 0x000fe20004800000 */
[----:B------:R-:W-:Y:S01]  /*ec10*/  IMAD.IADD R2, R188, 0x1, R192 ;  /* 0x00000001bc027824 */ /* 0x000fe200078e02c0 */
[----:B------:R-:W-:Y:S01]  /*ec20*/  @P2 LEA R52, P0, R10, c[0x0][0x1f8], 0x1 ;  /* 0x00007e000a342a11 */ /* 0x000fe200078008ff */
[----:B------:R-:W-:Y:S01]  /*ec30*/  @P2 IMAD.IADD R8, R11, 0x1, R8 ;  /* 0x000000010b082824 */ /* 0x000fe200078e0208 */
[----:B------:R-:W-:Y:S01]  /*ec40*/  IADD3 R5, R188, R189, RZ ;  /* 0x000000bdbc057210 */ /* 0x000fe20007ffe0ff */
[----:B------:R-:W-:Y:S01]  /*ec50*/  IMAD.IADD R186, R190, 0x1, R187 ;  /* 0x00000001beba7824 */ /* 0x000fe200078e02bb */
[----:B------:R-:W-:Y:S01]  /*ec60*/  LEA.HI R89, R89, R84, RZ, 0x2 ;  /* 0x0000005459597211 */ /* 0x000fe200078f10ff */
[----:B------:R-:W-:Y:S01]  /*ec70*/  IMAD R185, R3, 0x2, R190 ;  /* 0x0000000203b97824 */ /* 0x000fe200078e02be */
[----:B------:R-:W-:Y:S01]  /*ec80*/  @P2 LEA.HI.X R53, R10, c[0x0][0x1fc], R8, 0x1, P0 ;  /* 0x00007f000a352a11 */ /* 0x000fe200000f0c08 */
[----:B------:R-:W-:Y:S01]  /*ec90*/  IMAD.IADD R0, R192, 0x1, R5 ;  /* 0x00000001c0007824 */ /* 0x000fe200078e0205 */
[----:B------:R-:W-:Y:S01]  /*eca0*/  LDSM.16.M88.4 R72, [R72+0x18100] ;  /* 0x018100004848783b */ /* 0x000fe20000000200 */
[----:B------:R-:W-:Y:S01]  /*ecb0*/  @P2 IADD3 R76, P0, R49, R52, RZ ;  /* 0x00000034314c2210 */ /* 0x000fe20007f1e0ff */
[----:B------:R-:W-:Y:S01]  /*ecc0*/  ULOP3.LUT UR4, URZ, UR4, URZ, 0x33, !UPT ;  /* 0x000000043f047292 */ /* 0x000fe2000f8e333f */
[----:B------:R-:W-:Y:S01]  /*ecd0*/  LEA R184, R3, R186, 0x1 ;  /* 0x000000ba03b87211 */ /* 0x000fe200078e08ff */
[----:B------:R-:W1:Y:S01]  /*ece0*/  LDSM.16.M88.4 R36, [R188+0xc900] ;  /* 0x00c90000bc24783b */ /* 0x000e620000000200 */
[----:B------:R-:W-:-:S02]  /*ecf0*/  @P2 IADD3.X R77, R48, R53, RZ, P0, !PT ;  /* 0x00000035304d2210 */ /* 0x000fc400007fe4ff */
[----:B------:R-:W-:Y:S01]  /*ed00*/  LOP3.LUT R89, R89, 0xfffffffc, RZ, 0xc0, !PT ;  /* 0xfffffffc59597812 */ /* 0x000fe200078ec0ff */
[----:B------:R-:W2:Y:S04]  /*ed10*/  LDSM.16.M88.4 R28, [R188+0xd100] ;  /* 0x00d10000bc1c783b */ /* 0x000ea80000000200 */
[----:B------:R-:W3:Y:S04]  /*ed20*/  LDSM.16.M88.4 R44, [R188+0xc100] ;  /* 0x00c10000bc2c783b */ /* 0x000ee80000000200 */
[----:B------:R-:W4:Y:S04]  /*ed30*/  LDSM.16.M88.4 R20, [R188+0xd900] ;  /* 0x00d90000bc14783b */ /* 0x000f280000000200 */
[----:B------:R-:W-:Y:S04]  /*ed40*/  LDSM.16.M88.4 R64, [R186] ;  /* 0x00000000ba40783b */ /* 0x000fe80000000200 */
[----:B------:R-:W5:Y:S04]  /*ed50*/  LDSM.16.M88.4 R8, [R5+0xc900] ;  /* 0x00c900000508783b */ /* 0x000f680000000200 */
[----:B------:R-:W3:Y:S04]  /*ed60*/  LDSM.16.M88.4 R12, [R5+0xd100] ;  /* 0x00d10000050c783b */ /* 0x000ee80000000200 */
[----:B------:R-:W3:Y:S04]  /*ed70*/  LDSM.16.M88.4 R16, [R5+0xc100] ;  /* 0x00c100000510783b */ /* 0x000ee80000000200 */
[----:B------:R-:W3:Y:S04]  /*ed80*/  LDSM.16.M88.4 R68, [R5+0xd900] ;  /* 0x00d900000544783b */ /* 0x000ee80000000200 */
        /* <DEDUP_REMOVED lines=12> */
[----:B------:R-:W-:Y:S01]  /*ee50*/  LDSM.16.M88.4 R56, [R2+0xc900] ;  /* 0x00c900000238783b */ /* 0x000fe20000000200 */
[C---:B------:R-:W-:Y:S03]  /*ee60*/  HMMA.16816.F32 R28, R72.reuse, R30, RZ ;  /* 0x0000001e481c723c */ /* 0x040fe600000018ff */
[----:B------:R-:W-:Y:S04]  /*ee70*/  LDSM.16.M88.4 R60, [R2+0xc100] ;  /* 0x00c10000023c783b */ /* 0x000fe80000000200 */
[----:B------:R-:W-:Y:S01]  /*ee80*/  LDSM.16.M88.4 R80, [R0+0xd900] ;  /* 0x00d900000050783b */ /* 0x000fe20000000200 */
[C---:B---3--:R-:W-:Y:S03]  /*ee90*/  HMMA.16816.F32 R48, R72.reuse, R44, RZ ;  /* 0x0000002c4830723c */ /* 0x048fe600000018ff */
[----:B-1----:R-:W-:Y:S04]  /*eea0*/  LDSM.16.M88.4 R52, [R2+0xd900] ;  /* 0x00d900000234783b */ /* 0x002fe80000000200 */
[----:B------:R-:W0:Y:S01]  /*eeb0*/  LDGDEPBAR ;  /* 0x00000000000079af */ /* 0x000e220000000000 */
[C---:B------:R-:W-:Y:S03]  /*eec0*/  HMMA.16816.F32 R44, R72.reuse, R46, RZ ;  /* 0x0000002e482c723c */ /* 0x040fe600000018ff */
[----:B----4-:R-:W-:Y:S05]  /*eed0*/  LDSM.16.M88.4 R76, [R184] ;  /* 0x00000000b84c783b */ /* 0x010fea0000000200 */
[C---:B------:R-:W-:Y:S08]  /*eee0*/  HMMA.16816.F32 R24, R72.reuse, R20, RZ ;  /* 0x000000144818723c */ /* 0x040ff000000018ff */
[----:B------:R-:W-:Y:S01]  /*eef0*/  HMMA.16816.F32 R72, R72, R22, RZ ;  /* 0x000000164848723c */ /* 0x000fe200000018ff */
[----:B------:R-:W-:Y:S07]  /*ef00*/  LDSM.16.M88.4 R20, [R185] ;  /* 0x00000000b914783b */ /* 0x000fee0000000200 */
[C---:B-----5:R-:W-:Y:S08]  /*ef10*/  HMMA.16816.F32 R40, R64.reuse, R8, R40 ;  /* 0x000000084028723c */ /* 0x060ff00000001828 */
[C---:B------:R-:W-:Y:S01]  /*ef20*/  HMMA.16816.F32 R36, R64.reuse, R10, R36 ;  /* 0x0000000a4024723c */ /* 0x040fe20000001824 */
[----:B------:R-:W1:Y:S07]  /*ef30*/  LDSM.16.M88.4 R8, [R2+0xd100] ;  /* 0x00d100000208783b */ /* 0x000e6e0000000200 */
[C---:B------:R-:W-:Y:S08]  /*ef40*/  HMMA.16816.F32 R32, R64.reuse, R12, R32 ;  /* 0x0000000c4020723c */ /* 0x040ff00000001820 */
[C---:B------:R-:W-:Y:S01]  /*ef50*/  HMMA.16816.F32 R28, R64.reuse, R14, R28 ;  /* 0x0000000e401c723c */ /* 0x040fe2000000181c */
[----:B------:R-:W2:Y:S07]  /*ef60*/  LDSM.16.M88.4 R12, [R0+0xc900] ;  /* 0x00c90000000c783b */ /* 0x000eae0000000200 */
[C---:B------:R-:W-:Y:S08]  /*ef70*/  HMMA.16816.F32 R48, R64.reuse, R16, R48 ;  /* 0x000000104030723c */ /* 0x040ff00000001830 */
[C---:B------:R-:W-:Y:S01]  /*ef80*/  HMMA.16816.F32 R44, R64.reuse, R18, R44 ;  /* 0x00000012402c723c */ /* 0x040fe2000000182c */
[----:B------:R-:W3:Y:S07]  /*ef90*/  LDSM.16.M88.4 R16, [R0+0xc100] ;  /* 0x00c100000010783b */ /* 0x000eee0000000200 */
        /* <DEDUP_REMOVED lines=39> */
[C---:B--2---:R-:W-:Y:S08]  /*f210*/  HMMA.16816.F32 R40, R20.reuse, R12, R40 ;  /* 0x0000000c1428723c */ /* 0x044ff00000001828 */
[----:B------:R-:W-:Y:S01]  /*f220*/  HMMA.16816.F32 R36, R20, R14, R36 ;  /* 0x0000000e1424723c */ /* 0x000fe20000001824 */
[----:B------:R-:W2:Y:S07]  /*f230*/  LDSM.16.M88.4 R12, [R2+0xe900] ;  /* 0x00e90000020c783b */ /* 0x000eae0000000200 */
[----:B------:R-:W-:Y:S01]  /*f240*/  HMMA.16816.F32 R72, R68, R54, R72 ;  /* 0x000000364448723c */ /* 0x000fe20000001848 */
[----:B------:R-:W2:Y:S07]  /*f250*/  LDSM.16.M88.4 R52, [R2+0xf100] ;  /* 0x00f100000234783b */ /* 0x000eae0000000200 */
[C---:B---3--:R-:W-:Y:S08]  /*f260*/  HMMA.16816.F32 R48, R20.reuse, R16, R48 ;  /* 0x000000101430723c */ /* 0x048ff00000001830 */
[C---:B------:R-:W-:Y:S01]  /*f270*/  HMMA.16816.F32 R44, R20.reuse, R18, R44 ;  /* 0x00000012142c723c */ /* 0x040fe2000000182c */
[----:B------:R-:W3:Y:S07]  /*f280*/  LDSM.16.M88.4 R16, [R2+0xf900] ;  /* 0x00f900000210783b */ /* 0x000eee0000000200 */
        /* <DEDUP_REMOVED lines=18> */
[----:B------:R-:W-:Y:S01]  /*f3b0*/  HMMA.16816.F32 R72, R60, R18, R72 ;  /* 0x000000123c48723c */ /* 0x000fe20000001848 */
[----:B------:R-:W3:Y:S04]  /*f3c0*/  LDSM.16.M88.4 R16, [R188+0x10100] ;  /* 0x01010000bc10783b */ /* 0x000ee80000000200 */
        /* <DEDUP_REMOVED lines=10> */
[C---:B--2---:R-:W-:Y:S08]  /*f470*/  HMMA.16816.F32 R64, R28.reuse, R12, R64 ;  /* 0x0000000c1c40723c */ /* 0x044ff00000001840 */
[----:B------:R-:W-:Y:S01]  /*f480*/  HMMA.16816.F32 R72, R28, R14, R72 ;  /* 0x0000000e1c48723c */ /* 0x000fe20000001848 */
[----:B------:R-:W2:Y:S04]  /*f490*/  LDSM.16.M88.4 R12, [R188+0x11900] ;  /* 0x01190000bc0c783b */ /* 0x000ea80000000200 */
[----:B------:R-:W-:Y:S03]  /*f4a0*/  LDSM.16.M88.4 R28, [R5+0x11100] ;  /* 0x01110000051c783b */ /* 0x000fe60000000200 */
[C---:B---3--:R-:W-:Y:S08]  /*f4b0*/  HMMA.16816.F32 R48, R24.reuse, R16, R48 ;  /* 0x000000101830723c */ /* 0x048ff00000001830 */
        /* <DEDUP_REMOVED lines=11> */
[C---:B--2---:R-:W-:Y:S08]  /*f570*/  HMMA.16816.F32 R64, R24.reuse, R12, R64 ;  /* 0x0000000c1840723c */ /* 0x044ff00000001840 */
[----:B------:R-:W-:Y:S01]  /*f580*/  HMMA.16816.F32 R72, R24, R14, R72 ;  /* 0x0000000e1848723c */ /* 0x000fe20000001848 */
[----:B------:R-:W-:Y:S04]  /*f590*/  LDSM.16.M88.4 R24, [R184+0x8000] ;  /* 0x00800000b818783b */ /* 0x000fe80000000200 */
[----:B------:R-:W2:Y:S03]  /*f5a0*/  LDSM.16.M88.4 R12, [R0+0x10100] ;  /* 0x01010000000c783b */ /* 0x000ea60000000200 */
[C---:B-1----:R-:W-:Y:S08]  /*f5b0*/  HMMA.16816.F32 R48, R16.reuse, R8, R48 ;  /* 0x000000081030723c */ /* 0x042ff00000001830 */
[----:B------:R-:W-:Y:S01]  /*f5c0*/  HMMA.16816.F32 R44, R16, R10, R44 ;  /* 0x0000000a102c723c */ /* 0x000fe2000000182c */
[----:B------:R-:W1:Y:S07]  /*f5d0*/  LDSM.16.M88.4 R8, [R0+0x11100] ;  /* 0x011100000008783b */ /* 0x000e6e0000000200 */
[C---:B------:R-:W-:Y:S08]  /*f5e0*/  HMMA.16816.F32 R68, R56.reuse, R30, R68 ;  /* 0x0000001e3844723c */ /* 0x040ff00000001844 */
[C---:B------:R-:W-:Y:S08]  /*f5f0*/  HMMA.16816.F32 R40, R56.reuse, R60, R40 ;  /* 0x0000003c3828723c */ /* 0x040ff00000001828 */
        /* <DEDUP_REMOVED lines=9> */
[----:B------:R-:W5:Y:S01]  /*f690*/  LDSM.16.M88.4 R28, [R0+0x10900] ;  /* 0x01090000001c783b */ /* 0x000f620000000200 */
[----:B------:R-:W-:-:S05]  /*f6a0*/  FMUL.FTZ R44, R44, c[0x0][0x320] ;  /* 0x0000c8002c2c7a20 */ /* 0x000fca0000410000 */
[----:B--2---:R2:W1:Y:S01]  /*f6b0*/  MUFU.TANH R2, R44 ;  /* 0x0000002c00027308 */ /* 0x0044620000002400 */
[----:B------:R-:W-:Y:S08]  /*f6c0*/  HMMA.16816.F32 R72, R56, R78, R72 ;  /* 0x0000004e3848723c */ /* 0x000ff00000001848 */
[C---:B------:R-:W-:Y:S08]  /*f6d0*/  HMMA.16816.F32 R40, R16.reuse, R20, R40 ;  /* 0x000000141028723c */ /* 0x040ff00000001828 */
[----:B------:R-:W-:Y:S01]  /*f6e0*/  HMMA.16816.F32 R36, R16, R22, R36 ;  /* 0x000000161024723c */ /* 0x000fe20000001824 */
[----:B------:R-:W2:Y:S07]  /*f6f0*/  LDSM.16.M88.4 R20, [R0+0x11900] ;  /* 0x011900000014783b */ /* 0x000eae0000000200 */
[----:B-1----:R-:W-:Y:S07]  /*f700*/  HMMA.16816.F32 R68, R24, R10, R68 ;  /* 0x0000000a1844723c */ /* 0x002fee0000001844 */
[----:B------:R-:W-:Y:S01]  /*f710*/  LOP3.LUT R11, R87, 0xffffffe0, RZ, 0xc0, !PT ;  /* 0xffffffe0570b7812 */ /* 0x000fe200078ec0ff */
[----:B---3--:R-:W-:Y:S04]  /*f720*/  HMMA.16816.F32 R64, R16, R12, R64 ;  /* 0x0000000c1040723c */ /* 0x008fe80000001840 */
[----:B------:R-:W-:Y:S01]  /*f730*/  IMAD.IADD R11, R84, 0x1, -R11 ;  /* 0x00000001540b7824 */ /* 0x000fe200078e0a0b */
[----:B------:R-:W-:-:S02]  /*f740*/  IADD3 R84, -R89, R84, RZ ;  /* 0x0000005459547210 */ /* 0x000fc40007ffe1ff */
[----:B------:R-:W-:Y:S01]  /*f750*/  SHF.R.S32.HI R12, RZ, 0x1f, R91 ;  /* 0x0000001fff0c7819 */ /* 0x000fe2000001145b */
[C---:B------:R-:W-:Y:S01]  /*f760*/  HMMA.16816.F32 R32, R16.reuse, R52, R32 ;  /* 0x000000341020723c */ /* 0x040fe20000001820 */
[----:B------:R-:W-:Y:S02]  /*f770*/  LEA.HI R13, R84, R84, RZ, 0x1 ;  /* 0x00000054540d7211 */ /* 0x000fe400078f08ff */
[----:B------:R-:W-:Y:S02]  /*f780*/  LEA.HI R12, R12, R91, RZ, 0x3 ;  /* 0x0000005b0c0c7211 */ /* 0x000fe400078f18ff */
[----:B------:R-:W-:Y:S02]  /*f790*/  LOP3.LUT R13, R13, 0x1ffffffe, RZ, 0xc0, !PT ;  /* 0x1ffffffe0d0d7812 */ /* 0x000fe400078ec0ff */
[----:B------:R-:W-:Y:S01]  /*f7a0*/  LOP3.LUT R12, R12, 0xffffff8, RZ, 0xc0, !PT ;  /* 0x0ffffff80c0c7812 */ /* 0x000fe200078ec0ff */
[----:B------:R-:W-:Y:S01]  /*f7b0*/  HMMA.16816.F32 R72, R16, R14, R72 ;  /* 0x0000000e1048723c */ /* 0x000fe20000001848 */
[----:B------:R-:W-:Y:S01]  /*f7c0*/  IADD3 R84, R84, -R13, RZ ;  /* 0x8000000d54547210 */ /* 0x000fe20007ffe0ff */
[----:B------:R-:W-:-:S02]  /*f7d0*/  FMUL.FTZ R68, R68, c[0x0][0x320] ;  /* 0x0000c80044447a20 */ /* 0x000fc40000410000 */
[----:B------:R-:W-:Y:S02]  /*f7e0*/  IMAD.IADD R12, R91, 0x1, -R12 ;  /* 0x000000015b0c7824 */ /* 0x000fe400078e0a0c */
[----:B------:R-:W-:Y:S01]  /*f7f0*/  FMUL.FTZ R69, R69, c[0x0][0x320] ;  /* 0x0000c80045457a20 */ /* 0x000fe20000410000 */
[----:B------:R-:W-:Y:S01]  /*f800*/  SHF.R.S32.HI R14, RZ, 0x1f, R11 ;  /* 0x0000001fff0e7819 */ /* 0x000fe2000001140b */
[----:B-----5:R-:W-:Y:S01]  /*f810*/  HMMA.16816.F32 R40, R24, R28, R40 ;  /* 0x0000001c1828723c */ /* 0x020fe20000001828 */
[----:B------:R1:W3:Y:S02]  /*f820*/  MUFU.TANH R173, R68 ;  /* 0x0000004400ad7308 */ /* 0x0002e40000002400 */
[----:B------:R-:W-:-:S04]  /*f830*/  LEA.HI R14, R14, R11, RZ, 0x2 ;  /* 0x0000000b0e0e7211 */ /* 0x000fc800078f10ff */
[C---:B------:R-:W-:Y:S01]  /*f840*/  LEA.HI.SX32 R205, R14.reuse, R133, 0x1e ;  /* 0x000000850ecd7211 */ /* 0x040fe200078ff2ff */
[C---:B------:R-:W-:Y:S01]  /*f850*/  HMMA.16816.F32 R36, R24.reuse, R30, R36 ;  /* 0x0000001e1824723c */ /* 0x040fe20000001824 */
[----:B------:R-:W-:Y:S01]  /*f860*/  LOP3.LUT R214, R14, 0x7ffffffc, RZ, 0xc0, !PT ;  /* 0x7ffffffc0ed67812 */ /* 0x000fe200078ec0ff */
[----:B------:R-:W-:Y:S01]  /*f870*/  FMUL.FTZ R29, R49, c[0x0][0x320] ;  /* 0x0000c800311d7a20 */ /* 0x000fe20000410000 */
[----:B------:R1:W1:Y:S01]  /*f880*/  MUFU.TANH R169, R69 ;  /* 0x0000004500a97308 */ /* 0x0002620000002400 */
[----:B------:R-:W-:Y:S02]  /*f890*/  IMAD R205, R12, 0x10, R205 ;  /* 0x000000100ccd7824 */ /* 0x000fe400078e02cd */
[----:B------:R-:W-:Y:S01]  /*f8a0*/  IMAD.IADD R214, R11, 0x1, -R214 ;  /* 0x000000010bd67824 */ /* 0x000fe200078e0ad6 */
[----:B------:R-:W-:Y:S01]  /*f8b0*/  IADD3 R11, R193, 0x1, -R86 ;  /* 0x00000001c10b7810 */ /* 0x000fe20007ffe856 */
[----:B------:R-:W-:Y:S01]  /*f8c0*/  IMAD R205, R84, 0x8, R205 ;  /* 0x0000000854cd7824 */ /* 0x000fe200078e02cd */
[C---:B------:R-:W-:Y:S01]  /*f8d0*/  HMMA.16816.F32 R32, R24.reuse, R8, R32 ;  /* 0x000000081820723c */ /* 0x040fe20000001820 */
[----:B------:R-:W-:Y:S01]  /*f8e0*/  FMUL.FTZ R28, R50, c[0x0][0x320] ;  /* 0x0000c800321c7a20 */ /* 0x000fe20000410000 */
[----:B------:R-:W-:Y:S01]  /*f8f0*/  SHF.L.U32 R214, R214, 0x1, RZ ;  /* 0x00000001d6d67819 */ /* 0x000fe200000006ff */
[----:B------:R-:W-:Y:S01]  /*f900*/  @P3 IMAD.HI.U32 R13, R205, c[0x0][0x2c8], RZ ;  /* 0x0000b200cd0d3a27 */ /* 0x000fe200078e00ff */
[----:B------:R-:W-:Y:S01]  /*f910*/  MOV R12, R205 ;  /* 0x000000cd000c7202 */ /* 0x000fe20000000f00 */
[----:B------:R-:W1:Y:S01]  /*f920*/  MUFU.TANH R29, R29 ;  /* 0x0000001d001d7308 */ /* 0x000e620000002400 */
[----:B------:R-:W-:Y:S01]  /*f930*/  IADD3 R18, -R196, R11, -R214 ;  /* 0x0000000bc4127210 */ /* 0x000fe20007ffe9d6 */
[----:B------:R-:W-:Y:S01]  /*f940*/  FMUL.FTZ R30, R45, c[0x0][0x320] ;  /* 0x0000c8002d1e7a20 */ /* 0x000fe20000410000 */
[C---:B--2---:R-:W-:Y:S01]  /*f950*/  HMMA.16816.F32 R64, R24.reuse, R20, R64 ;  /* 0x000000141840723c */ /* 0x044fe20000001840 */
[----:B------:R-:W-:Y:S01]  /*f960*/  @P3 SHF.R.U32.HI R12, RZ, c[0x0][0x2cc], R13 ;  /* 0x0000b300ff0c3a19 */ /* 0x000fe2000001160d */
[----:B------:R-:W-:Y:S01]  /*f970*/  FMUL.FTZ R8, R40, c[0x0][0x320] ;  /* 0x0000c80028087a20 */ /* 0x000fe20000410000 */
[----:B------:R-:W-:Y:S01]  /*f980*/  ISETP.GE.AND P3, PT, R194, 0x1, PT ;  /* 0x00000001c200780c */ /* 0x000fe20003f66270 */
[----:B------:R-:W-:Y:S01]  /*f990*/  FMUL.FTZ R9, R41, c[0x0][0x320] ;  /* 0x0000c80029097a20 */ /* 0x000fe20000410000 */
[----:B------:R-:W2:Y:S01]  /*f9a0*/  MUFU.TANH R28, R28 ;  /* 0x0000001c001c7308 */ /* 0x000ea20000002400 */
[----:B------:R-:W5:Y:S01]  /*f9b0*/  SHFL.IDX PT, R13, R12, RZ, 0x1c1f ;  /* 0x001c1fff0c0d7589 */ /* 0x000f6200000e0000 */
[----:B------:R-:W-:Y:S01]  /*f9c0*/  FMUL.FTZ R10, R37, c[0x0][0x320] ;  /* 0x0000c800250a7a20 */ /* 0x000fe20000410000 */
[----:B------:R-:W-:Y:S01]  /*f9d0*/  HMMA.16816.F32 R72, R24, R22, R72 ;  /* 0x000000161848723c */ /* 0x000fe20000001848 */
[----:B------:R-:W-:Y:S01]  /*f9e0*/  FMUL.FTZ R36, R36, c[0x0][0x320] ;  /* 0x0000c80024247a20 */ /* 0x000fe20000410000 */
[----:B------:R-:W-:-:S02]  /*f9f0*/  IADD3 R19, R18, c[0x0][0x328], RZ ;  /* 0x0000ca0012137a10 */ /* 0x000fc40007ffe0ff */
[----:B------:R-:W-:Y:S01]  /*fa00*/  IADD3 R14, -R214, R193, -R86 ;  /* 0x000000c1d60e7210 */ /* 0x000fe20007ffe956 */
[----:B------:R-:W1:Y:S01]  /*fa10*/  MUFU.TANH R30, R30 ;  /* 0x0000001e001e7308 */ /* 0x000e620000002400 */
[----:B------:R-:W-:Y:S02]  /*fa20*/  IADD3 R18, R18, UR4, RZ ;  /* 0x0000000412127c10 */ /* 0x000fe4000fffe0ff */
[----:B------:R-:W-:Y:S02]  /*fa30*/  FMUL.FTZ R32, R32, c[0x0][0x320] ;  /* 0x0000c80020207a20 */ /* 0x000fe40000410000 */
[----:B------:R-:W-:-:S03]  /*fa40*/  FMUL.FTZ R33, R33, c[0x0][0x320] ;  /* 0x0000c80021217a20 */ /* 0x000fc60000410000 */
[----:B------:R-:W1:Y:S03]  /*fa50*/  MUFU.TANH R8, R8 ;  /* 0x0000000800087308 */ /* 0x000e660000002400 */
[----:B------:R-:W-:Y:S02]  /*fa60*/  FMUL.FTZ R64, R64, c[0x0][0x320] ;  /* 0x0000c80040407a20 */ /* 0x000fe40000410000 */
[----:B------:R-:W-:-:S03]  /*fa70*/  FMUL.FTZ R65, R65, c[0x0][0x320] ;  /* 0x0000c80041417a20 */ /* 0x000fc60000410000 */
[----:B------:R-:W1:Y:S01]  /*fa80*/  MUFU.TANH R9, R9 ;  /* 0x0000000900097308 */ /* 0x000e620000002400 */
[----:B-----5:R-:W-:Y:S01]  /*fa90*/  IMAD.IADD R21, R19, 0x1, R13 ;  /* 0x0000000113157824 */ /* 0x020fe200078e020d */
[----:B------:R-:W-:Y:S01]  /*faa0*/  IADD3 R20, R18, R13, RZ ;  /* 0x0000000d12147210 */ /* 0x000fe20007ffe0ff */
[----:B------:R-:W-:Y:S02]  /*fab0*/  FMUL.FTZ R72, R72, c[0x0][0x320] ;  /* 0x0000c80048487a20 */ /* 0x000fe40000410000 */
[----:B------:R-:W-:Y:S01]  /*fac0*/  FMUL.FTZ R73, R73, c[0x0][0x320] ;  /* 0x0000c80049497a20 */ /* 0x000fe20000410000 */
[----:B------:R-:W-:Y:S02]  /*fad0*/  IMNMX R21, R21, R14, PT ;  /* 0x0000000e15157217 */ /* 0x000fe40003800200 */
[----:B------:R1:W1:Y:S08]  /*fae0*/  MUFU.TANH R0, R36 ;  /* 0x0000002400007308 */ /* 0x0002700000002400 */
        /* <DEDUP_REMOVED lines=19> */
.L_x_1027:
[----:B------:R-:W-:-:S04]  /*fc20*/  MOV R11, c[0x0][0x32c] ;  /* 0x0000cb00000b7a02 */ /* 0x000fc80000000f00 */
[----:B------:R-:W-:-:S13]  /*fc30*/  ISETP.NE.AND P0, PT, R11, 0x1, PT ;  /* 0x000000010b00780c */ /* 0x000fda0003f05270 */
[----:B------:R-:W-:-:S05]  /*fc40*/  @P0 IMAD.HI.U32 R11, R13, c[0x0][0x330], RZ ;  /* 0x0000cc000d0b0a27 */ /* 0x000fca00078e00ff */
[----:B------:R-:W-:Y:S02]  /*fc50*/  @P0 SHF.R.U32.HI R13, RZ, c[0x0][0x334], R11 ;  /* 0x0000cd00ff0d0a19 */ /* 0x000fe4000001160b */
.L_x_1028:
[----:B------:R-:W-:Y:S05]  /*fc60*/  BSYNC B0 ;  /* 0x0000000000007941 */ /* 0x000fea0003800000 */
.L_x_1026:
[----:B------:R-:W-:-:S04]  /*fc70*/  IMAD R11, R13, c[0x0][0x32c], -R86 ;  /* 0x0000cb000d0b7a24 */ /* 0x000fc800078e0a56 */
[----:B------:R-:W-:-:S05]  /*fc80*/  IMAD.IADD R11, R11, 0x1, -R214 ;  /* 0x000000010b0b7824 */ /* 0x000fca00078e0ad6 */
[----:B------:R-:W-:Y:S02]  /*fc90*/  IADD3 R16, R11, c[0x0][0x32c], RZ ;  /* 0x0000cb000b107a10 */ /* 0x000fe40007ffe0ff */
[----:B------:R-:W-:Y:S02]  /*fca0*/  IMNMX R20, R20, R11, !PT ;  /* 0x0000000b14147217 */ /* 0x000fe40007800200 */
[----:B------:R-:W-:Y:S02]  /*fcb0*/  IMNMX R21, R21, R16, PT ;  /* 0x0000001015157217 */ /* 0x000fe40003800200 */
.L_x_1025:
[----:B--234-:R-:W-:Y:S01]  /*fcc0*/  ISETP.GT.AND P1, PT, R145, RZ, PT ;  /* 0x000000ff9100720c */ /* 0x01cfe20003f24270 */
[----:B------:R-:W2:Y:S01]  /*fcd0*/  SHFL.IDX PT, R12, R12, 0x1, 0x1c1f ;  /* 0x003c1f000c0c7f89 */ /* 0x000ea200000e0000 */
[----:B------:R-:W-:Y:S02]  /*fce0*/  FMUL.FTZ R22, R43, c[0x0][0x320] ;  /* 0x0000c8002b167a20 */ /* 0x000fe40000410000 */
[----:B------:R-:W-:Y:S01]  /*fcf0*/  ISETP.GT.AND P0, PT, R20, RZ, P1 ;  /* 0x000000ff1400720c */ /* 0x000fe20000f04270 */
[----:B------:R-:W-:Y:S02]  /*fd00*/  FMUL.FTZ R23, R38, c[0x0][0x320] ;  /* 0x0000c80026177a20 */ /* 0x000fe40000410000 */
[----:B------:R-:W-:Y:S01]  /*fd10*/  FMUL.FTZ R35, R35, c[0x0][0x320] ;  /* 0x0000c80023237a20 */ /* 0x000fe20000410000 */
[----:B------:R-:W-:Y:S01]  /*fd20*/  ISETP.LT.OR P0, PT, R21, 0x1, P0 ;  /* 0x000000011500780c */ /* 0x000fe20000701670 */
[----:B------:R-:W-:Y:S01]  /*fd30*/  FMUL.FTZ R70, R70, c[0x0][0x320] ;  /* 0x0000c80046467a20 */ /* 0x000fe20000410000 */
[----:B------:R-:W3:Y:S01]  /*fd40*/  MUFU.TANH R22, R22 ;  /* 0x0000001600167308 */ /* 0x000ee20000002400 */
        /* <DEDUP_REMOVED lines=10> */
[----:B-1----:R-:W-:Y:S02]  /*fdf0*/  FSEL R29, R29, -INF , !P0 ;  /* 0xff8000001d1d7808 */ /* 0x002fe40004000000 */
[----:B------:R-:W-:Y:S01]  /*fe00*/  ISETP.GT.AND P0, PT, R20, 0x8, P1 ;  /* 0x000000081400780c */ /* 0x000fe20000f04270 */
[----:B--2---:R-:W-:-:S03]  /*fe10*/  IMAD.IADD R19, R19, 0x1, R12 ;  /* 0x0000000113137824 */ /* 0x004fc600078e020c */
[----:B------:R-:W-:Y:S01]  /*fe20*/  ISETP.LT.OR P0, PT, R21, 0x9, P0 ;  /* 0x000000091500780c */ /* 0x000fe20000701670 */
[----:B------:R4:W1:Y:S01]  /*fe30*/  MUFU.TANH R216, R70 ;  /* 0x0000004600d87308 */ /* 0x0008620000002400 */
[----:B------:R-:W-:Y:S02]  /*fe40*/  IMNMX R19, R19, R14, PT ;  /* 0x0000000e13137217 */ /* 0x000fe40003800200 */
[----:B------:R-:W-:Y:S01]  /*fe50*/  FSEL R17, R2, -INF , !P0 ;  /* 0xff80000002117808 */ /* 0x000fe20004000000 */
[----:B------:R-:W-:Y:S01]  /*fe60*/  FMUL.FTZ R2, R46, c[0x0][0x320] ;  /* 0x0000c8002e027a20 */ /* 0x000fe20000410000 */
[----:B------:R-:W-:-:S03]  /*fe70*/  ISETP.GT.AND P0, PT, R20, 0x9, P1 ;  /* 0x000000091400780c */ /* 0x000fc60000f04270 */
[----:B------:R4:W2:Y:S01]  /*fe80*/  MUFU.TANH R180, R71 ;  /* 0x0000004700b47308 */ /* 0x0008a20000002400 */
[----:B------:R-:W-:-:S04]  /*fe90*/  ISETP.LT.OR P0, PT, R21, 0xa, P0 ;  /* 0x0000000a1500780c */ /* 0x000fc80000701670 */
[----:B------:R-:W-:Y:S02]  /*fea0*/  FSEL R15, R30, -INF , !P0 ;  /* 0xff8000001e0f7808 */ /* 0x000fe40004000000 */
[----:B------:R-:W-:Y:S01]  /*feb0*/  ISETP.GT.AND P0, PT, R20, 0x10, P1 ;  /* 0x000000101400780c */ /* 0x000fe20000f04270 */
[----:B------:R-:W1:Y:S03]  /*fec0*/  MUFU.TANH R2, R2 ;  /* 0x0000000200027308 */ /* 0x000e660000002400 */
        /* <DEDUP_REMOVED lines=11> */
[----:B------:R-:W-:Y:S01]  /*ff80*/  FSEL R9, R0, -INF , !P0 ;  /* 0xff80000000097808 */ /* 0x000fe20004000000 */
[----:B------:R-:W-:Y:S01]  /*ff90*/  FMUL.FTZ R0, R47, c[0x0][0x320] ;  /* 0x0000c8002f007a20 */ /* 0x000fe20000410000 */
[----:B------:R-:W-:-:S04]  /*ffa0*/  ISETP.GT.AND P0, PT, R20, 0x19, P1 ;  /* 0x000000191400780c */ /* 0x000fc80000f04270 */
[----:B------:R-:W-:Y:S01]  /*ffb0*/  ISETP.LT.OR P0, PT, R21, 0x1a, P0 ;  /* 0x0000001a1500780c */ /* 0x000fe20000701670 */
[----:B------:R-:W1:Y:S03]  /*ffc0*/  MUFU.TANH R0, R0 ;  /* 0x0000000000007308 */ /* 0x000e660000002400 */
[----:B------:R-:W-:Y:S01]  /*ffd0*/  FSEL R5, R10, -INF , !P0 ;  /* 0xff8000000a057808 */ /* 0x000fe20004000000 */
[----:B------:R-:W-:Y:S01]  /*ffe0*/  FMUL.FTZ R10, R42, c[0x0][0x320] ;  /* 0x0000c8002a0a7a20 */ /* 0x000fe20000410000 */
[----:B------:R-:W-:-:S03]  /*fff0*/  ISETP.GT.AND P0, PT, R20, 0x20, P1 ;  /* 0x000000201400780c */ /* 0x000fc60000f04270 */
[----:B------:R4:W1:Y:S01]  /*10000*/  MUFU.TANH R220, R34 ;  /* 0x0000002200dc7308 */ /* 0x0008620000002400 */
        /* <DEDUP_REMOVED lines=13> */
[----:B------:R-:W1:Y:S03]  /*100e0*/  MUFU.TANH R23, R23 ;  /* 0x0000001700177308 */ /* 0x000e660000002400 */
        /* <DEDUP_REMOVED lines=13> */
[----:B------:R-:W-:Y:S02]  /*101c0*/  IMAD.IADD R21, R18, 0x1, R12 ;  /* 0x0000000112157824 */ /* 0x000fe400078e020c */
[----:B------:R-:W1:Y:S01]  /*101d0*/  MUFU.TANH R20, R20 ;  /* 0x0000001400147308 */ /* 0x000e620000002400 */
[----:B------:R-:W-:Y:S01]  /*101e0*/  FSEL R141, R141, -INF , !P0 ;  /* 0xff8000008d8d7808 */ /* 0x000fe20004000000 */
[----:B------:R-:W-:Y:S06]  /*101f0*/  @!P3 BRA `(.L_x_1029) ;  /* 0x000001500000b947 */ /* 0x000fec0003800000 */
        /* <DEDUP_REMOVED lines=11> */
.L_x_1031:
[----:B------:R-:W-:-:S04]  /*102b0*/  MOV R12, c[0x0][0x32c] ;  /* 0x0000cb00000c7a02 */ /* 0x000fc80000000f00 */
[----:B------:R-:W-:-:S13]  /*102c0*/  ISETP.NE.AND P0, PT, R12, 0x1, PT ;  /* 0x000000010c00780c */ /* 0x000fda0003f05270 */
[----:B------:R-:W-:-:S05]  /*102d0*/  @P0 IMAD.HI.U32 R12, R25, c[0x0][0x330], RZ ;  /* 0x0000cc00190c0a27 */ /* 0x000fca00078e00ff */
[----:B------:R-:W-:Y:S02]  /*102e0*/  @P0 SHF.R.U32.HI R25, RZ, c[0x0][0x334], R12 ;  /* 0x0000cd00ff190a19 */ /* 0x000fe4000001160c */
.L_x_1032:
[----:B------:R-:W-:Y:S05]  /*102f0*/  BSYNC B0 ;  /* 0x0000000000007941 */ /* 0x000fea0003800000 */
.L_x_1030:
[----:B------:R-:W-:-:S04]  /*10300*/  IMAD R25, R25, c[0x0][0x32c], -R86 ;  /* 0x0000cb0019197a24 */ /* 0x000fc800078e0a56 */
[----:B------:R-:W-:-:S05]  /*10310*/  IMAD.IADD R14, R25, 0x1, -R214 ;  /* 0x00000001190e7824 */ /* 0x000fca00078e0ad6 */
[----:B------:R-:W-:Y:S02]  /*10320*/  IADD3 R12, R14, c[0x0][0x32c], RZ ;  /* 0x0000cb000e0c7a10 */ /* 0x000fe40007ffe0ff */
[----:B------:R-:W-:Y:S02]  /*10330*/  IMNMX R21, R21, R14, !PT ;  /* 0x0000000e15157217 */ /* 0x000fe40007800200 */
[----:B------:R-:W-:Y:S02]  /*10340*/  IMNMX R19, R19, R12, PT ;  /* 0x0000000c13137217 */ /* 0x000fe40003800200 */
.L_x_1029:
[----:B--234-:R-:W-:Y:S01]  /*10350*/  ISETP.GT.AND P0, PT, R21, 0x1, P1 ;  /* 0x000000011500780c */ /* 0x01cfe20000f04270 */
[----:B------:R-:W-:-:S04]  /*10360*/  DEPBAR.LE SB0, 0x2 ;  /* 0x000080800000791a */ /* 0x000fc80000000000 */
[----:B------:R-:W-:Y:S01]  /*10370*/  BAR.SYNC.DEFER_BLOCKING 0x0 ;  /* 0x0000000000007b1d */ /* 0x000fe20000010000 */
[----:B------:R-:W-:Y:S01]  /*10380*/  ISETP.LT.OR P0, PT, R19, 0x2, P0 ;  /* 0x000000021300780c */ /* 0x000fe20000701670 */
[----:B------:R-:W-:Y:S01]  /*10390*/  IMAD.SHL.U32 R135, R4, 0x2, RZ ;  /* 0x0000000204877824 */ /* 0x000fe200078e00ff */
[----:B------:R-:W-:Y:S02]  /*103a0*/  IADD3 R25, R145, -0x3, RZ ;  /* 0xfffffffd91197810 */ /* 0x000fe40007ffe0ff */
[----:B-1----:R-:W-:Y:S01]  /*103b0*/  FSEL R20, R20, -INF , !P0 ;  /* 0xff80000014147808 */ /* 0x002fe20004000000 */
[--C-:B------:R-:W-:Y:S01]  /*103c0*/  IMAD R134, R3, 0x2, R135.reuse ;  /* 0x0000000203867824 */ /* 0x100fe200078e0287 */
[----:B------:R-:W-:Y:S01]  /*103d0*/  ISETP.GT.AND P0, PT, R21, 0x8, P1 ;  /* 0x000000081500780c */ /* 0x000fe20000f04270 */
[----:B------:R-:W-:Y:S01]  /*103e0*/  IMAD.IADD R174, R187, 0x1, R135 ;  /* 0x00000001bbae7824 */ /* 0x000fe200078e0287 */
        /* <DEDUP_REMOVED lines=15> */
[----:B------:R-:W-:Y:S01]  /*104e0*/  LDSM.16.MT88.4 R108, [R134+0x100] ;  /* 0x00010000866c783b */ /* 0x000fe20000004200 */
[----:B------:R-:W-:-:S03]  /*104f0*/  @P0 IMAD.IADD R2, R25, 0x1, R2 ;  /* 0x0000000119020824 */ /* 0x000fc600078e0202 */
[----:B------:R-:W-:Y:S02]  /*10500*/  LDSM.16.MT88.4 R100, [R3+0x100] ;  /* 0x000100000364783b */ /* 0x000fe40000004200 */
[----:B------:R-:W-:Y:S02]  /*10510*/  @P0 LEA.HI.X R151, R24, c[0x0][0x1cc], R2, 0x1, P2 ;  /* 0x0000730018970a11 */ /* 0x000fe400010f0c02 */
[----:B------:R-:W-:Y:S01]  /*10520*/  ISETP.GT.AND P2, PT, R21, 0x9, P1 ;  /* 0x000000091500780c */ /* 0x000fe20000f44270 */
[----:B------:R-:W-:Y:S03]  /*10530*/  LDSM.16.MT88.4 R48, [R174+0x2100] ;  /* 0x00210000ae30783b */ /* 0x000fe60000004200 */
[----:B------:R-:W-:Y:S01]  /*10540*/  ISETP.LT.OR P2, PT, R19, 0xa, P2 ;  /* 0x0000000a1300780c */ /* 0x000fe20001741670 */
[----:B------:R-:W-:Y:S03]  /*10550*/  LDSM.16.MT88.4 R64, [R165+0x2100] ;  /* 0x00210000a540783b */ /* 0x000fe60000004200 */
[----:B------:R-:W-:Y:S01]  /*10560*/  FSEL R6, R0, -INF , !P2 ;  /* 0xff80000000067808 */ /* 0x000fe20005000000 */
        /* <DEDUP_REMOVED lines=17> */
[----:B------:R-:W-:Y:S02]  /*10680*/  FMNMX.FTZ R0, R11, R0, !PT ;  /* 0x000000000b007209 */ /* 0x000fe40007810000 */
[----:B------:R-:W-:-:S02]  /*10690*/  ISETP.LT.OR P2, PT, R19, 0x19, P2 ;  /* 0x000000191300780c */ /* 0x000fc40001741670 */
[----:B------:R-:W-:Y:S02]  /*106a0*/  FMNMX.FTZ R0, R9, R0, !PT ;  /* 0x0000000009007209 */ /* 0x000fe40007810000 */
        /* <DEDUP_REMOVED lines=18> */
[----:B------:R-:W-:Y:S02]  /*107d0*/  ISETP.LT.OR P2, PT, R19, 0x29, P2 ;  /* 0x000000291300780c */ /* 0x000fe40001741670 */
[----:B------:R-:W-:Y:S02]  /*107e0*/  FMNMX.FTZ R0, R143, R0, !PT ;  /* 0x000000008f007209 */ /* 0x000fe40007810000 */
[----:B------:R-:W-:Y:S02]  /*107f0*/  FSEL R216, R216, -INF , !P2 ;  /* 0xff800000d8d87808 */ /* 0x000fe40005000000 */
[----:B------:R-:W-:Y:S02]  /*10800*/  ISETP.GT.AND P2, PT, R21, 0x29, P1 ;  /* 0x000000291500780c */ /* 0x000fe40000f44270 */
[----:B------:R-:W-:-:S02]  /*10810*/  FMNMX.FTZ R0, R141, R0, !PT ;  /* 0x000000008d007209 */ /* 0x000fc40007810000 */
        /* <DEDUP_REMOVED lines=16> */
[----:B------:R-:W1:Y:S01]  /*10920*/  SHFL.BFLY PT, R19, R0, 0x2, 0x1f ;  /* 0x0c401f0000137f89 */ /* 0x000e6200000e0000 */
[----:B------:R-:W-:-:S02]  /*10930*/  FSEL R172, R172, -INF , !P1 ;  /* 0xff800000acac7808 */ /* 0x000fc40004800000 */
[----:B------:R-:W-:Y:S02]  /*10940*/  FMNMX.FTZ R7, R28, R20, !PT ;  /* 0x000000141c077209 */ /* 0x000fe40007810000 */
[----:B------:R-:W-:Y:S02]  /*10950*/  @P0 LEA R148, P1, R202, R150, 0x1 ;  /* 0x00000096ca940211 */ /* 0x000fe400078208ff */
[----:B------:R-:W-:Y:S02]  /*10960*/  FMNMX.FTZ R7, R18, R7, !PT ;  /* 0x0000000712077209 */ /* 0x000fe40007810000 */
[----:B------:R-:W-:Y:S02]  /*10970*/  @P0 LEA.HI.X R149, R202, R151, R201, 0x1, P1 ;  /* 0x00000097ca950211 */ /* 0x000fe400008f0cc9 */
[----:B------:R-:W-:Y:S02]  /*10980*/  FMNMX.FTZ R7, R6, R7, !PT ;  /* 0x0000000706077209 */ /* 0x000fe40007810000 */
[----:B------:R-:W-:-:S02]  /*10990*/  ISETP.NE.AND P2, PT, R218, 0x1, PT ;  /* 0x00000001da00780c */ /* 0x000fc40003f45270 */
        /* <DEDUP_REMOVED lines=8> */
[----:B------:R-:W-:-:S04]  /*10a20*/  FMNMX.FTZ R7, R216, R7, !PT ;  /* 0x00000007d8077209 */ /* 0x000fc80007810000 */
[----:B------:R-:W-:-:S04]  /*10a30*/  FMNMX.FTZ R7, R180, R7, !PT ;  /* 0x00000007b4077209 */ /* 0x000fc80007810000 */
[----:B------:R-:W-:-:S04]  /*10a40*/  FMNMX.FTZ R7, R178, R7, !PT ;  /* 0x00000007b2077209 */ /* 0x000fc80007810000 */
[----:B------:R-:W-:Y:S02]  /*10a50*/  FMNMX.FTZ R7, R142, R7, !PT ;  /* 0x000000078e077209 */ /* 0x000fe40007810000 */
[----:B-1----:R-:W-:Y:S02]  /*10a60*/  FMNMX.FTZ R2, R19, R2, !PT ;  /* 0x0000000213027209 */ /* 0x002fe40007810000 */
[----:B------:R-:W-:Y:S02]  /*10a70*/  FMNMX.FTZ R7, R140, R7, !PT ;  /* 0x000000078c077209 */ /* 0x000fe40007810000 */
[C---:B------:R-:W-:Y:S01]  /*10a80*/  FSETP.NEU.FTZ.AND P1, PT, R2.reuse, -INF , PT ;  /* 0xff8000000200780b */ /* 0x040fe20003f3d000 */
[----:B------:R-:W-:Y:S01]  /*10a90*/  FMUL.FTZ R182, R2, c[0x0][0x2d0] ;  /* 0x0000b40002b67a20 */ /* 0x000fe20000410000 */
[----:B------:R-:W-:-:S04]  /*10aa0*/  FMNMX.FTZ R22, R172, R7, !PT ;  /* 0x00000007ac167209 */ /* 0x000fc80007810000 */
[----:B------:R-:W-:Y:S01]  /*10ab0*/  FSEL R182, R182, RZ, P1 ;  /* 0x000000ffb6b67208 */ /* 0x000fe20000800000 */
[----:B------:R-:W1:Y:S04]  /*10ac0*/  SHFL.BFLY PT, R7, R22, 0x2, 0x1f ;  /* 0x0c401f0016077f89 */ /* 0x000e6800000e0000 */
[--C-:B------:R-:W-:Y:S02]  /*10ad0*/  FFMA.FTZ R162, R16, c[0x0][0x2d0], -R182.reuse ;  /* 0x0000b40010a27a23 */ /* 0x100fe400000108b6 */
        /* <DEDUP_REMOVED lines=8> */
[----:B------:R-:W2:Y:S01]  /*10b60*/  MUFU.EX2 R161, R161 ;  /* 0x000000a100a17308 */ /* 0x000ea20000000800 */
[--C-:B------:R-:W-:Y:S02]  /*10b70*/  FFMA.FTZ R170, R175, c[0x0][0x2d0], -R182.reuse ;  /* 0x0000b400afaa7a23 */ /* 0x100fe400000108b6 */
[--C-:B------:R-:W-:Y:S01]  /*10b80*/  FFMA.FTZ R168, R173, c[0x0][0x2d0], -R182.reuse ;  /* 0x0000b400ada87a23 */ /* 0x100fe200000108b6 */
[----:B-1----:R-:W-:Y:S01]  /*10b90*/  FMNMX.FTZ R7, R22, R7, !PT ;  /* 0x0000000716077209 */ /* 0x002fe20007810000 */
[----:B------:R-:W-:-:S03]  /*10ba0*/  FFMA.FTZ R167, R167, c[0x0][0x2d0], -R182 ;  /* 0x0000b400a7a77a23 */ /* 0x000fc600000108b6 */
[----:B------:R-:W-:Y:S01]  /*10bb0*/  MUFU.EX2 R159, R159 ;  /* 0x0000009f009f7308 */ /* 0x000fe20000000800 */
[--C-:B------:R-:W-:Y:S01]  /*10bc0*/  FFMA.FTZ R169, R169, c[0x0][0x2d0], -R182.reuse ;  /* 0x0000b400a9a97a23 */ /* 0x100fe200000108b6 */
[----:B------:R-:W1:Y:S01]  /*10bd0*/  SHFL.BFLY PT, R0, R7, 0x1, 0x1f ;  /* 0x0c201f0007007f89 */ /* 0x000e6200000e0000 */
[----:B------:R-:W-:-:S05]  /*10be0*/  FFMA.FTZ R179, R179, c[0x0][0x2d0], -R182 ;  /* 0x0000b400b3b37a23 */ /* 0x000fca00000108b6 */
[----:B------:R-:W3:Y:S01]  /*10bf0*/  MUFU.EX2 R156, R156 ;  /* 0x0000009c009c7308 */ /* 0x000ee20000000800 */
[----:B--2---:R-:W-:Y:S01]  /*10c00*/  F2FP.PACK_AB R96, R161, R162 ;  /* 0x000000a2a160723e */ /* 0x004fe200000000ff */
[----:B------:R-:W-:-:S06]  /*10c10*/  FADD.FTZ R162, R162, R161 ;  /* 0x000000a1a2a27221 */ /* 0x000fcc0000010000 */
[----:B------:R-:W-:Y:S01]  /*10c20*/  MUFU.EX2 R160, R160 ;  /* 0x000000a000a07308 */ /* 0x000fe20000000800 */
[----:B---3--:R-:W-:-:S07]  /*10c30*/  F2FP.PACK_AB R98, R156, R159 ;  /* 0x0000009f9c62723e */ /* 0x008fce00000000ff */
[----:B------:R-:W-:Y:S01]  /*10c40*/  MUFU.EX2 R155, R155 ;  /* 0x0000009b009b7308 */ /* 0x000fe20000000800 */
[----:B-1----:R-:W-:Y:S01]  /*10c50*/  FMNMX.FTZ R0, R7, R0, !PT ;  /* 0x0000000007007209 */ /* 0x002fe20007810000 */
[----:B------:R-:W-:-:S03]  /*10c60*/  FADD.FTZ R159, R159, R162 ;  /* 0x000000a29f9f7221 */ /* 0x000fc60000010000 */
[C---:B------:R-:W-:Y:S01]  /*10c70*/  FSETP.NEU.FTZ.AND P1, PT, R0.reuse, -INF , PT ;  /* 0xff8000000000780b */ /* 0x040fe20003f3d000 */
[----:B------:R-:W-:Y:S02]  /*10c80*/  FMUL.FTZ R171, R0, c[0x0][0x2d0] ;  /* 0x0000b40000ab7a20 */ /* 0x000fe40000410000 */
[----:B------:R-:W-:Y:S01]  /*10c90*/  MUFU.EX2 R154, R154 ;  /* 0x0000009a009a7308 */ /* 0x000fe20000000800 */
[----:B------:R-:W-:Y:S02]  /*10ca0*/  FADD.FTZ R159, R156, R159 ;  /* 0x0000009f9c9f7221 */ /* 0x000fe40000010000 */
[----:B------:R-:W-:-:S05]  /*10cb0*/  FSEL R171, R171, RZ, P1 ;  /* 0x000000ffabab7208 */ /* 0x000fca0000800000 */
[--C-:B------:R-:W-:Y:S01]  /*10cc0*/  FFMA.FTZ R164, R28, c[0x0][0x2d0], -R171.reuse ;  /* 0x0000b4001ca47a23 */ /* 0x100fe200000108ab */
[----:B------:R-:W-:Y:S01]  /*10cd0*/  MUFU.EX2 R147, R147 ;  /* 0x0000009300937308 */ /* 0x000fe20000000800 */
[--C-:B------:R-:W-:Y:S01]  /*10ce0*/  FFMA.FTZ R163, R20, c[0x0][0x2d0], -R171.reuse ;  /* 0x0000b40014a37a23 */ /* 0x100fe200000108ab */
[----:B------:R-:W-:Y:S01]  /*10cf0*/  LDSM.16.MT88.4 R28, [R165+0x900] ;  /* 0x00090000a51c783b */ /* 0x000fe20000004200 */
[--C-:B------:R-:W-:Y:S02]  /*10d00*/  FFMA.FTZ R166, R18, c[0x0][0x2d0], -R171.reuse ;  /* 0x0000b40012a67a23 */ /* 0x100fe400000108ab */
[--C-:B------:R-:W-:Y:S01]  /*10d10*/  FFMA.FTZ R157, R6, c[0x0][0x2d0], -R171.reuse ;  /* 0x0000b400069d7a23 */ /* 0x100fe200000108ab */
[----:B------:R-:W-:Y:S01]  /*10d20*/  LDSM.16.MT88.4 R16, [R134+0x2900] ;  /* 0x002900008610783b */ /* 0x000fe20000004200 */
[--C-:B------:R-:W-:Y:S01]  /*10d30*/  FFMA.FTZ R152, R10, c[0x0][0x2d0], -R171.reuse ;  /* 0x0000b4000a987a23 */ /* 0x100fe200000108ab */
[----:B------:R-:W-:Y:S01]  /*10d40*/  MUFU.EX2 R164, R164 ;  /* 0x000000a400a47308 */ /* 0x000fe20000000800 */
[--C-:B------:R-:W-:Y:S01]  /*10d50*/  FFMA.FTZ R158, R14, c[0x0][0x2d0], -R171.reuse ;  /* 0x0000b4000e9e7a23 */ /* 0x100fe200000108ab */
[----:B------:R1:W2:Y:S01]  /*10d60*/  LDSM.16.MT88.4 R4, [R3+0x4100] ;  /* 0x004100000304783b */ /* 0x0002a20000004200 */
[----:B------:R-:W-:-:S02]  /*10d70*/  FFMA.FTZ R153, R12, c[0x0][0x2d0], -R171 ;  /* 0x0000b4000c997a23 */ /* 0x000fc400000108ab */
[--C-:B------:R-:W-:Y:S01]  /*10d80*/  FFMA.FTZ R173, R220, c[0x0][0x2d0], -R171.reuse ;  /* 0x0000b400dcad7a23 */ /* 0x100fe200000108ab */
[----:B------:R-:W-:Y:S01]  /*10d90*/  LDSM.16.MT88.4 R20, [R135+0x900] ;  /* 0x000900008714783b */ /* 0x000fe20000004200 */
[--C-:B------:R-:W-:Y:S01]  /*10da0*/  FFMA.FTZ R176, R176, c[0x0][0x2d0], -R171.reuse ;  /* 0x0000b400b0b07a23 */ /* 0x100fe200000108ab */
[----:B------:R-:W3:Y:S01]  /*10db0*/  MUFU.EX2 R163, R163 ;  /* 0x000000a300a37308 */ /* 0x000ee20000000800 */
[--C-:B------:R-:W-:Y:S01]  /*10dc0*/  FFMA.FTZ R175, R216, c[0x0][0x2d0], -R171.reuse ;  /* 0x0000b400d8af7a23 */ /* 0x100fe200000108ab */
[----:B------:R-:W-:Y:S01]  /*10dd0*/  LDSM.16.MT88.4 R12, [R165+0x2900] ;  /* 0x00290000a50c783b */ /* 0x000fe20000004200 */
[----:B------:R-:W-:Y:S02]  /*10de0*/  FFMA.FTZ R180, R180, c[0x0][0x2d0], -R171 ;  /* 0x0000b400b4b47a23 */ /* 0x000fe400000108ab */
[--C-:B------:R-:W-:Y:S02]  /*10df0*/  FFMA.FTZ R216, R177, c[0x0][0x2d0], -R182.reuse ;  /* 0x0000b400b1d87a23 */ /* 0x100fe400000108b6 */
[--C-:B------:R-:W-:Y:S01]  /*10e00*/  FFMA.FTZ R177, R143, c[0x0][0x2d0], -R182.reuse ;  /* 0x0000b4008fb17a23 */ /* 0x100fe200000108b6 */
[----:B------:R-:W-:Y:S01]  /*10e10*/  MUFU.EX2 R166, R166 ;  /* 0x000000a600a67308 */ /* 0x000fe20000000800 */
[----:B------:R-:W-:-:S02]  /*10e20*/  FFMA.FTZ R182, R141, c[0x0][0x2d0], -R182 ;  /* 0x0000b4008db67a23 */ /* 0x000fc400000108b6 */
[--C-:B------:R-:W-:Y:S02]  /*10e30*/  FFMA.FTZ R178, R178, c[0x0][0x2d0], -R171.reuse ;  /* 0x0000b400b2b27a23 */ /* 0x100fe400000108ab */
[--C-:B------:R-:W-:Y:S02]  /*10e40*/  FFMA.FTZ R181, R142, c[0x0][0x2d0], -R171.reuse ;  /* 0x0000b4008eb57a23 */ /* 0x100fe400000108ab */
[--C-:B------:R-:W-:Y:S01]  /*10e50*/  FFMA.FTZ R183, R140, c[0x0][0x2d0], -R171.reuse ;  /* 0x0000b4008cb77a23 */ /* 0x100fe200000108ab */
[----:B------:R-:W4:Y:S01]  /*10e60*/  MUFU.EX2 R157, R157 ;  /* 0x0000009d009d7308 */ /* 0x000f220000000800 */
[--C-:B-1----:R-:W-:Y:S01]  /*10e70*/  FFMA.FTZ R3, R8, c[0x0][0x2d0], -R171.reuse ;  /* 0x0000b40008037a23 */ /* 0x102fe200000108ab */
[----:B---3--:R-:W-:Y:S01]  /*10e80*/  F2FP.PACK_AB R97, R163, R164 ;  /* 0x000000a4a361723e */ /* 0x008fe200000000ff */
[----:B------:R-:W1:Y:S01]  /*10e90*/  LDSM.16.MT88.4 R8, [R135+0x2900] ;  /* 0x002900008708783b */ /* 0x000e620000004200 */
[----:B------:R-:W-:Y:S02]  /*10ea0*/  FFMA.FTZ R172, R172, c[0x0][0x2d0], -R171 ;  /* 0x0000b400acac7a23 */ /* 0x000fe400000108ab */
[----:B------:R-:W-:Y:S01]  /*10eb0*/  FADD.FTZ R163, R164, R163 ;  /* 0x000000a3a4a37221 */ /* 0x000fe20000010000 */
[----:B------:R-:W-:Y:S01]  /*10ec0*/  LDSM.16.MT88.4 R140, [R174+0x3900] ;  /* 0x00390000ae8c783b */ /* 0x000fe20000004200 */
[----:B------:R-:W-:Y:S01]  /*10ed0*/  MUFU.EX2 R158, R158 ;  /* 0x0000009e009e7308 */ /* 0x000fe20000000800 */
[----:B----4-:R-:W-:-:S07]  /*10ee0*/  F2FP.PACK_AB R99, R157, R166 ;  /* 0x000000a69d63723e */ /* 0x010fce00000000ff */
[----:B------:R-:W3:Y:S01]  /*10ef0*/  MUFU.EX2 R153, R153 ;  /* 0x0000009900997308 */ /* 0x000ee20000000800 */
[----:B------:R-:W-:-:S04]  /*10f00*/  FADD.FTZ R166, R166, R163 ;  /* 0x000000a3a6a67221 */ /* 0x000fc80000010000 */
[----:B------:R-:W-:Y:S01]  /*10f10*/  FADD.FTZ R157, R157, R166 ;  /* 0x000000a69d9d7221 */ /* 0x000fe20000010000 */
        /* <DEDUP_REMOVED lines=40> */
[C---:B--2---:R-:W-:Y:S07]  /*111a0*/  HMMA.16816.F32 R92, R96.reuse, R4, RZ ;  /* 0x00000004605c723c */ /* 0x044fee00000018ff */
[----:B------:R-:W-:Y:S01]  /*111b0*/  F2FP.PACK_AB R4, R155, R160 ;  /* 0x000000a09b04723e */ /* 0x000fe200000000ff */
[----:B------:R-:W-:Y:S01]  /*111c0*/  HMMA.16816.F32 R96, R96, R6, RZ ;  /* 0x000000066060723c */ /* 0x000fe200000018ff */
[----:B---3--:R-:W-:Y:S01]  /*111d0*/  F2FP.PACK_AB R5, R153, R158 ;  /* 0x0000009e9905723e */ /* 0x008fe200000000ff */
[----:B------:R-:W-:-:S02]  /*111e0*/  FADD.FTZ R160, R160, R159 ;  /* 0x0000009fa0a07221 */ /* 0x000fc40000010000 */
[----:B------:R-:W-:Y:S02]  /*111f0*/  FADD.FTZ R158, R158, R157 ;  /* 0x0000009d9e9e7221 */ /* 0x000fe40000010000 */
[----:B------:R-:W-:Y:S01]  /*11200*/  FADD.FTZ R155, R155, R160 ;  /* 0x000000a09b9b7221 */ /* 0x000fe20000010000 */
[----:B------:R-:W-:Y:S01]  /*11210*/  F2FP.PACK_AB R6, R147, R154 ;  /* 0x0000009a9306723e */ /* 0x000fe200000000ff */
[----:B------:R-:W-:Y:S01]  /*11220*/  FADD.FTZ R153, R153, R158 ;  /* 0x0000009e99997221 */ /* 0x000fe20000010000 */
[----:B----4-:R-:W-:Y:S01]  /*11230*/  F2FP.PACK_AB R7, R3, R152 ;  /* 0x000000980307723e */ /* 0x010fe200000000ff */
[----:B------:R-:W-:Y:S02]  /*11240*/  FADD.FTZ R154, R154, R155 ;  /* 0x0000009b9a9a7221 */ /* 0x000fe40000010000 */
[----:B------:R-:W-:Y:S02]  /*11250*/  FADD.FTZ R152, R152, R153 ;  /* 0x0000009998987221 */ /* 0x000fe40000010000 */
[----:B------:R-:W-:-:S02]  /*11260*/  FADD.FTZ R154, R147, R154 ;  /* 0x0000009a939a7221 */ /* 0x000fc40000010000 */
[----:B-1----:R-:W-:Y:S01]  /*11270*/  HMMA.16816.F32 R36, R4, R8, R36 ;  /* 0x000000080424723c */ /* 0x002fe20000001824 */
        /* <DEDUP_REMOVED lines=39> */
[----:B-----5:R-:W-:Y:S01]  /*114f0*/  F2FP.PACK_AB R4, R170, R167 ;  /* 0x000000a7aa04723e */ /* 0x020fe200000000ff */
        /* <DEDUP_REMOVED lines=50> */
[C---:B------:R-:W-:Y:S01]  /*11820*/  F2FP.PACK_AB R5, R181.reuse, R178 ;  /* 0x000000b2b505723e */ /* 0x040fe200000000ff */
        /* <DEDUP_REMOVED lines=57> */
.L_x_1034:
[----:B------:R-:W-:-:S13]  /*11bc0*/  ISETP.NE.AND P0, PT, R3, 0x1, PT ;  /* 0x000000010300780c */ /* 0x000fda0003f05270 */
[----:B------:R-:W-:-:S05]  /*11bd0*/  @P0 IMAD.HI.U32 R5, R6, c[0x0][0x330], RZ ;  /* 0x0000cc0006050a27 */ /* 0x000fca00078e00ff */
[----:B------:R-:W-:-:S05]  /*11be0*/  @P0 SHF.R.U32.HI R6, RZ, c[0x0][0x334], R5 ;  /* 0x0000cd00ff060a19 */ /* 0x000fca0000011605 */
.L_x_1035:
[----:B------:R-:W-:-:S05]  /*11bf0*/  IMAD R3, R6, R3, c[0x0][0x32c] ;  /* 0x0000cb0006037624 */ /* 0x000fca00078e0203 */
[----:B------:R-:W-:-:S04]  /*11c00*/  IMNMX R4, R4, R3, PT ;  /* 0x0000000304047217 */ /* 0x000fc80003800200 */
.L_x_1033:
        /* <DEDUP_REMOVED lines=10> */
[----:B------:R-:W-:Y:S01]  /*11cb0*/  IADD3 RZ, P0, R206, 0x40, RZ ;  /* 0x00000040ceff7810 */ /* 0x000fe20007f1e0ff */
[----:B------:R-:W-:Y:S01]  /*11cc0*/  IMAD.MOV.U32 R3, RZ, RZ, R0 ;  /* 0x000000ffff037224 */ /* 0x000fe200078e0000 */
[----:B------:R-:W-:Y:S01]  /*11cd0*/  LOP3.LUT P1, RZ, R144, 0x2, RZ, 0xc0, !PT ;  /* 0x0000000290ff7812 */ /* 0x000fe2000782c0ff */
[----:B------:R-:W-:Y:S01]  /*11ce0*/  IMAD.MOV.U32 R132, RZ, RZ, R2 ;  /* 0x000000ffff847224 */ /* 0x000fe200078e0002 */
[----:B------:R-:W-:Y:S01]  /*11cf0*/  IADD3 RZ, P2, R206, 0x80, RZ ;  /* 0x00000080ceff7810 */ /* 0x000fe20007f5e0ff */
[--C-:B------:R-:W-:Y:S01]  /*11d00*/  IMAD.X R229, RZ, RZ, R211.reuse, P0 ;  /* 0x000000ffffe57224 */ /* 0x100fe200000e06d3 */
[----:B------:R-:W-:Y:S01]  /*11d10*/  SEL R189, R189, 0xffffffe0, !P1 ;  /* 0xffffffe0bdbd7807 */ /* 0x000fe20004800000 */
[----:B------:R-:W-:Y:S01]  /*11d20*/  IMAD.MOV.U32 R215, RZ, RZ, RZ ;  /* 0x000000ffffd77224 */ /* 0x000fe200078e00ff */
[C---:B------:R-:W-:Y:S01]  /*11d30*/  IADD3 RZ, P1, R208.reuse, 0x40, RZ ;  /* 0x00000040d0ff7810 */ /* 0x040fe20007f3e0ff */
[----:B------:R-:W-:Y:S01]  /*11d40*/  IMAD.X R228, RZ, RZ, R211, P2 ;  /* 0x000000ffffe47224 */ /* 0x000fe200010e06d3 */
[----:B------:R-:W-:Y:S01]  /*11d50*/  IADD3 RZ, P0, R208, 0x80, RZ ;  /* 0x00000080d0ff7810 */ /* 0x000fe20007f1e0ff */
[----:B------:R-:W-:Y:S01]  /*11d60*/  @P3 IMAD.HI.U32 R225, R205, c[0x0][0x2c8], RZ ;  /* 0x0000b200cde13a27 */ /* 0x000fe200078e00ff */
[C---:B------:R-:W-:Y:S01]  /*11d70*/  IADD3 R224, R206.reuse, 0x40, RZ ;  /* 0x00000040cee07810 */ /* 0x040fe20007ffe0ff */
[----:B------:R-:W-:Y:S01]  /*11d80*/  ULDC UR8, c[0x0][0x324] ;  /* 0x0000c90000087ab9 */ /* 0x000fe20000000800 */
[----:B------:R-:W-:Y:S01]  /*11d90*/  IADD3 R223, R206, 0x80, RZ ;  /* 0x00000080cedf7810 */ /* 0x000fe20007ffe0ff */
[----:B------:R-:W-:Y:S01]  /*11da0*/  IMAD.X R227, RZ, RZ, R213, P1 ;  /* 0x000000ffffe37224 */ /* 0x000fe200008e06d5 */
[----:B------:R-:W-:Y:S01]  /*11db0*/  @P3 SHF.R.U32.HI R225, RZ, c[0x0][0x2cc], R225 ;  /* 0x0000b300ffe13a19 */ /* 0x000fe200000116e1 */
[----:B------:R-:W-:Y:S01]  /*11dc0*/  IMAD.X R226, RZ, RZ, R213, P0 ;  /* 0x000000ffffe27224 */ /* 0x000fe200000e06d5 */
[C---:B------:R-:W-:Y:S01]  /*11dd0*/  IADD3 R222, R208.reuse, 0x40, RZ ;  /* 0x00000040d0de7810 */ /* 0x040fe20007ffe0ff */
[----:B------:R-:W-:Y:S01]  /*11de0*/  ULOP3.LUT UR8, URZ, UR8, URZ, 0x33, !UPT ;  /* 0x000000083f087292 */ /* 0x000fe2000f8e333f */
[----:B------:R-:W-:Y:S01]  /*11df0*/  IADD3 R220, R208, 0x80, RZ ;  /* 0x00000080d0dc7810 */ /* 0x000fe20007ffe0ff */
[----:B------:R-:W-:-:S02]  /*11e00*/  UMOV UR5, 0x1 ;  /* 0x0000000100057882 */ /* 0x000fc40000000000 */
.L_x_1045:
[----:B------:R-:W-:Y:S04]  /*11e10*/  DEPBAR.LE SB0, 0x2 ;  /* 0x000080800000791a */ /* 0x000fe80000000000 */
[----:B------:R-:W-:Y:S01]  /*11e20*/  BAR.SYNC.DEFER_BLOCKING 0x0 ;  /* 0x0000000000007b1d */ /* 0x000fe20000010000 */
[----:B------:R-:W-:Y:S01]  /*11e30*/  UIMAD UR4, UR5, 0x6000, URZ ;  /* 0x00006000050478a4 */ /* 0x000fe2000f8e023f */
[----:B------:R-:W-:Y:S02]  /*11e40*/  ISETP.GE.AND P0, PT, R198, R221, PT ;  /* 0x000000ddc600720c */ /* 0x000fe40003f06270 */
[----:B------:R-:W-:Y:S02]  /*11e50*/  ISETP.NE.AND P2, PT, R218, 0x1, PT ;  /* 0x00000001da00780c */ /* 0x000fe40003f45270 */
[----:B------:R-:W-:Y:S02]  /*11e60*/  MOV R232, R205 ;  /* 0x000000cd00e87202 */ /* 0x000fe40000000f00 */
[----:B------:R-:W-:Y:S02]  /*11e70*/  IADD3 R180, R188, UR4, RZ ;  /* 0x00000004bcb47c10 */ /* 0x000fe4000fffe0ff */
[----:B------:R-:W-:Y:S02]  /*11e80*/  ISETP.GE.AND P3, PT, R194, 0x1, PT ;  /* 0x00000001c200780c */ /* 0x000fe40003f66270 */
[C---:B------:R-:W-:Y:S01]  /*11e90*/  IADD3 R191, R189.reuse, R180, R192 ;  /* 0x000000b4bdbf7210 */ /* 0x040fe20007ffe0c0 */
[----:B------:R-:W-:Y:S02]  /*11ea0*/  IMAD.IADD R133, R189, 0x1, R180 ;  /* 0x00000001bd857824 */ /* 0x000fe400078e02b4 */
[----:B------:R-:W-:Y:S01]  /*11eb0*/  @!P0 IADD3 R29, R221, -0x1, RZ ;  /* 0xffffffffdd1d8810 */ /* 0x000fe20007ffe0ff */
[----:B------:R-:W-:Y:S01]  /*11ec0*/  @!P0 IMAD R171, R215, 0x6000, R203 ;  /* 0x00006000d7ab8824 */ /* 0x000fe200078e02cb */
[----:B------:R-:W-:Y:S01]  /*11ed0*/  @P2 MOV R232, R225 ;  /* 0x000000e100e82202 */ /* 0x000fe20000000f00 */
[----:B------:R-:W-:Y:S01]  /*11ee0*/  IMAD.IADD R2, R192, 0x1, R133 ;  /* 0x00000001c0027824 */ /* 0x000fe200078e0285 */
[----:B------:R-:W-:Y:S01]  /*11ef0*/  @!P0 SHF.R.S32.HI R0, RZ, 0x1f, R29 ;  /* 0x0000001fff008819 */ /* 0x000fe2000001141d */
[----:B------:R-:W-:Y:S04]  /*11f00*/  LDSM.16.M88.4 R136, [R190] ;  /* 0x00000000be88783b */ /* 0x000fe80000000200 */
[----:B------:R-:W-:Y:S04]  /*11f10*/  @!P0 IMAD R0, R0, c[0x0][0x208], RZ ;  /* 0x0000820000008a24 */ /* 0x000fe800078e02ff */
[C---:B------:R-:W-:Y:S01]  /*11f20*/  @!P0 IMAD R0, R29.reuse, c[0x0][0x20c], R0 ;  /* 0x000083001d008a24 */ /* 0x040fe200078e0200 */
[----:B------:R-:W1:Y:S01]  /*11f30*/  LDSM.16.M88.4 R140, [R188+UR4+0xc100] ;  /* 0x00c10004bc8c783b */ /* 0x000e620008000200 */
[----:B------:R-:W-:Y:S05]  /*11f40*/  @!P0 IMAD.WIDE.U32 R28, R29, c[0x0][0x208], RZ ;  /* 0x000082001d1c8a25 */ /* 0x000fea00078e00ff */
[----:B------:R-:W-:Y:S01]  /*11f50*/  @!P0 IADD3 R0, R29, R0, RZ ;  /* 0x000000001d008210 */ /* 0x000fe20007ffe0ff */
[----:B------:R-:W2:Y:S01]  /*11f60*/  LDSM.16.M88.4 R144, [R188+UR4+0xc900] ;  /* 0x00c90004bc90783b */ /* 0x000ea20008000200 */
[C---:B------:R-:W-:Y:S02]  /*11f70*/  @!P0 IMAD.SHL.U32 R29, R28.reuse, 0x40, RZ ;  /* 0x000000401c1d8824 */ /* 0x040fe400078e00ff */
[----:B------:R-:W-:Y:S03]  /*11f80*/  @!P0 SHF.L.U64.HI R33, R28, 0x6, R0 ;  /* 0x000000061c218819 */ /* 0x000fe60000010200 */
[----:B------:R-:W-:Y:S01]  /*11f90*/  @!P0 IADD3 R31, P1, R29, R206, RZ ;  /* 0x000000ce1d1f8210 */ /* 0x000fe20007f3e0ff */
[----:B------:R-:W3:Y:S03]  /*11fa0*/  LDSM.16.M88.4 R148, [R188+UR4+0xd100] ;  /* 0x00d10004bc94783b */ /* 0x000ee60008000200 */
[----:B------:R-:W-:Y:S02]  /*11fb0*/  @!P0 IADD3.X R0, R33, R211, RZ, P1, !PT ;  /* 0x000000d321008210 */ /* 0x000fe40000ffe4ff */
[C---:B------:R-:W-:Y:S02]  /*11fc0*/  @!P0 LEA R166, P1, R31.reuse, c[0x0][0x1f8], 0x1 ;  /* 0x00007e001fa68a11 */ /* 0x040fe400078208ff */
[----:B------:R-:W4:Y:S02]  /*11fd0*/  LDSM.16.M88.4 R152, [R188+UR4+0xd900] ;  /* 0x00d90004bc98783b */ /* 0x000f240008000200 */
[----:B------:R-:W-:Y:S02]  /*11fe0*/  @!P0 LEA.HI.X R167, R31, c[0x0][0x1fc], R0, 0x1, P1 ;  /* 0x00007f001fa78a11 */ /* 0x000fe400008f0c00 */
[----:B------:R-:W-:Y:S03]  /*11ff0*/  @!P0 IADD3 R31, P1, R29, R224, RZ ;  /* 0x000000e01d1f8210 */ /* 0x000fe60007f3e0ff */
[----:B------:R-:W-:Y:S02]  /*12000*/  LDSM.16.M88.4 R156, [R133+0xd100] ;  /* 0x00d10000859c783b */ /* 0x000fe40000000200 */
[----:B------:R-:W-:Y:S01]  /*12010*/  @!P0 IMAD.X R0, R33, 0x1, R229, P1 ;  /* 0x0000000121008824 */ /* 0x000fe200008e06e5 */
        /* <DEDUP_REMOVED lines=15> */
[----:B------:R-:W-:Y:S02]  /*12110*/  @!P0 IADD3.X R31, R33, R211, RZ, P1, !PT ;  /* 0x000000d3211f8210 */ /* 0x000fe40000ffe4ff */
[C---:B------:R-:W-:Y:S02]  /*12120*/  @!P0 LEA R172, P1, R0.reuse, c[0x0][0x1f8], 0x1 ;  /* 0x00007e0000ac8a11 */ /* 0x040fe400078208ff */
[C---:B---3--:R-:W-:Y:S04]  /*12130*/  HMMA.16816.F32 R20, R136.reuse, R148, RZ ;  /* 0x000000948814723c */ /* 0x048fe800000018ff */
[----:B------:R-:W-:Y:S02]  /*12140*/  @!P0 LEA.HI.X R173, R0, c[0x0][0x1fc], R31, 0x1, P1 ;  /* 0x00007f0000ad8a11 */ /* 0x000fe400008f0c1f */
[----:B------:R-:W-:Y:S02]  /*12150*/  @!P0 IADD3 R31, P1, R29, R224, RZ ;  /* 0x000000e01d1f8210 */ /* 0x000fe40007f3e0ff */
[C---:B------:R-:W-:Y:S01]  /*12160*/  HMMA.16816.F32 R24, R136.reuse, R150, RZ ;  /* 0x000000968818723c */ /* 0x040fe200000018ff */
[----:B------:R-:W2:Y:S03]  /*12170*/  LDSM.16.M88.4 R148, [R133+0xc900] ;  /* 0x00c900008594783b */ /* 0x000ea60000000200 */
[----:B------:R-:W-:Y:S02]  /*12180*/  @!P0 IADD3.X R0, R33, R229, RZ, P1, !PT ;  /* 0x000000e521008210 */ /* 0x000fe40000ffe4ff */
[C---:B------:R-:W-:Y:S06]  /*12190*/  @!P0 LEA R174, P1, R31.reuse, c[0x0][0x1f8], 0x1 ;  /* 0x00007e001fae8a11 */ /* 0x040fec00078208ff */
[----:B------:R-:W-:Y:S02]  /*121a0*/  @!P0 LEA.HI.X R175, R31, c[0x0][0x1fc], R0, 0x1, P1 ;  /* 0x00007f001faf8a11 */ /* 0x000fe400008f0c00 */
[----:B------:R-:W-:Y:S02]  /*121b0*/  @!P0 IADD3 R0, P1, R29, R223, RZ ;  /* 0x000000df1d008210 */ /* 0x000fe40007f3e0ff */
[C---:B----4-:R-:W-:Y:S03]  /*121c0*/  HMMA.16816.F32 R28, R136.reuse, R152, RZ ;  /* 0x00000098881c723c */ /* 0x050fe600000018ff */
[----:B------:R-:W-:Y:S01]  /*121d0*/  @!P0 IMAD.X R33, R33, 0x1, R228, P1 ;  /* 0x0000000121218824 */ /* 0x000fe200008e06e4 */
[C---:B------:R-:W-:Y:S04]  /*121e0*/  @!P0 LEA R176, P1, R0.reuse, c[0x0][0x1f8], 0x1 ;  /* 0x00007e0000b08a11 */ /* 0x040fe800078208ff */
[----:B------:R-:W-:Y:S02]  /*121f0*/  @!P0 LEA.HI.X R177, R0, c[0x0][0x1fc], R33, 0x1, P1 ;  /* 0x00007f0000b18a11 */ /* 0x000fe400008f0c21 */
[----:B------:R-:W-:Y:S01]  /*12200*/  HMMA.16816.F32 R32, R136, R154, RZ ;  /* 0x0000009a8820723c */ /* 0x000fe200000018ff */
[----:B------:R-:W3:Y:S01]  /*12210*/  LDSM.16.M88.4 R136, [R133+0xd900] ;  /* 0x00d900008588783b */ /* 0x000ee20000000200 */
[----:B------:R-:W-:Y:S06]  /*12220*/  IADD3 R0, R192, R180, RZ ;  /* 0x000000b4c0007210 */ /* 0x000fec0007ffe0ff */
[C---:B-1----:R-:W-:Y:S01]  /*12230*/  HMMA.16816.F32 R4, R140.reuse, R144, R4 ;  /* 0x000000908c04723c */ /* 0x042fe20000001804 */
[----:B------:R-:W-:Y:S01]  /*12240*/  @!PT LDS RZ, [RZ] ;  /* 0x00000000fffff984 */ /* 0x000fe20000000800 */
[----:B------:R-:W-:Y:S01]  /*12250*/  @!PT LDS RZ, [RZ] ;  /* 0x00000000fffff984 */ /* 0x000fe20000000800 */
[----:B------:R-:W-:Y:S01]  /*12260*/  @!PT LDS RZ, [RZ] ;  /* 0x00000000fffff984 */ /* 0x000fe20000000800 */
[----:B------:R1:W-:Y:S07]  /*12270*/  @!P0 LDGSTS.E.BYPASS.LTC128B.128 [R171], [R166.64], !P5 ;  /* 0x00000000a6ab8fae */ /* 0x0003ee000e901d46 */
[C---:B------:R-:W-:Y:S01]  /*12280*/  HMMA.16816.F32 R8, R140.reuse, R146, R8 ;  /* 0x000000928c08723c */ /* 0x040fe20000001808 */
[----:B------:R1:W-:Y:S07]  /*12290*/  @!P0 LDGSTS.E.BYPASS.LTC128B.128 [R171+0x2000], [R164.64], !P4 ;  /* 0x02000000a4ab8fae */ /* 0x0003ee000e101d46 */
        /* <DEDUP_REMOVED lines=139> */
[----:B------:R-:W1:Y:S03]  /*12b50*/  LDSM.16.M88.4 R136, [R191+0x11900] ;  /* 0x01190000bf88783b */ /* 0x000e660000000200 */
[----:B------:R-:W-:Y:S02]  /*12b60*/  FMUL.FTZ R157, R4, c[0x0][0x320] ;  /* 0x0000c800049d7a20 */ /* 0x000fe40000410000 */
[----:B------:R-:W-:Y:S02]  /*12b70*/  FMUL.FTZ R159, R5, c[0x0][0x320] ;  /* 0x0000c800059f7a20 */ /* 0x000fe40000410000 */
[C---:B------:R-:W-:Y:S02]  /*12b80*/  HMMA.16816.F32 R20, R172.reuse, R140, R20 ;  /* 0x0000008cac14723c */ /* 0x040fe40000001814 */
[----:B------:R-:W2:Y:S02]  /*12b90*/  MUFU.TANH R157, R157 ;  /* 0x0000009d009d7308 */ /* 0x000ea40000002400 */
[----:B------:R-:W-:Y:S02]  /*12ba0*/  FMUL.FTZ R0, R6, c[0x0][0x320] ;  /* 0x0000c80006007a20 */ /* 0x000fe40000410000 */
[----:B------:R-:W-:Y:S02]  /*12bb0*/  FMUL.FTZ R2, R7, c[0x0][0x320] ;  /* 0x0000c80007027a20 */ /* 0x000fe40000410000 */
[C---:B------:R-:W-:Y:S04]  /*12bc0*/  HMMA.16816.F32 R24, R172.reuse, R142, R24 ;  /* 0x0000008eac18723c */ /* 0x040fe80000001818 */
[----:B------:R-:W3:Y:S01]  /*12bd0*/  MUFU.TANH R159, R159 ;  /* 0x0000009f009f7308 */ /* 0x000ee20000002400 */
[----:B------:R-:W-:Y:S02]  /*12be0*/  FMUL.FTZ R160, R8, c[0x0][0x320] ;  /* 0x0000c80008a07a20 */ /* 0x000fe40000410000 */
[----:B------:R-:W-:Y:S02]  /*12bf0*/  FMUL.FTZ R162, R9, c[0x0][0x320] ;  /* 0x0000c80009a27a20 */ /* 0x000fe40000410000 */
[----:B------:R-:W-:Y:S03]  /*12c00*/  FMUL.FTZ R156, R10, c[0x0][0x320] ;  /* 0x0000c8000a9c7a20 */ /* 0x000fe60000410000 */
[----:B------:R-:W-:Y:S02]  /*12c10*/  FMUL.FTZ R158, R11, c[0x0][0x320] ;  /* 0x0000c8000b9e7a20 */ /* 0x000fe40000410000 */
[----:B------:R-:W4:Y:S01]  /*12c20*/  MUFU.TANH R0, R0 ;  /* 0x0000000000007308 */ /* 0x000f220000002400 */
[----:B------:R-:W-:Y:S02]  /*12c30*/  FMUL.FTZ R165, R12, c[0x0][0x320] ;  /* 0x0000c8000ca57a20 */ /* 0x000fe40000410000 */
[----:B------:R-:W-:Y:S02]  /*12c40*/  FMUL.FTZ R167, R13, c[0x0][0x320] ;  /* 0x0000c8000da77a20 */ /* 0x000fe40000410000 */
[----:B------:R-:W-:Y:S02]  /*12c50*/  FMUL.FTZ R161, R14, c[0x0][0x320] ;  /* 0x0000c8000ea17a20 */ /* 0x000fe40000410000 */
[----:B------:R-:W-:Y:S02]  /*12c60*/  FMUL.FTZ R170, R15, c[0x0][0x320] ;  /* 0x0000c8000faa7a20 */ /* 0x000fe40000410000 */
[----:B------:R-:W-:Y:S01]  /*12c70*/  FMUL.FTZ R166, R16, c[0x0][0x320] ;  /* 0x0000c80010a67a20 */ /* 0x000fe20000410000 */
[----:B------:R-:W2:Y:S01]  /*12c80*/  MUFU.TANH R2, R2 ;  /* 0x0000000200027308 */ /* 0x000ea20000002400 */
[C---:B-1----:R-:W-:Y:S03]  /*12c90*/  HMMA.16816.F32 R28, R172.reuse, R136, R28 ;  /* 0x00000088ac1c723c */ /* 0x042fe6000000181c */
[----:B------:R-:W-:Y:S02]  /*12ca0*/  FMUL.FTZ R168, R17, c[0x0][0x320] ;  /* 0x0000c80011a87a20 */ /* 0x000fe40000410000 */
[----:B------:R-:W-:Y:S02]  /*12cb0*/  FMUL.FTZ R164, R18, c[0x0][0x320] ;  /* 0x0000c80012a47a20 */ /* 0x000fe40000410000 */
[----:B------:R-:W-:Y:S01]  /*12cc0*/  FMUL.FTZ R163, R19, c[0x0][0x320] ;  /* 0x0000c80013a37a20 */ /* 0x000fe20000410000 */
[----:B------:R-:W-:Y:S01]  /*12cd0*/  HMMA.16816.F32 R32, R172, R138, R32 ;  /* 0x0000008aac20723c */ /* 0x000fe20000001820 */
[----:B------:R-:W1:Y:S01]  /*12ce0*/  MUFU.TANH R160, R160 ;  /* 0x000000a000a07308 */ /* 0x000e620000002400 */
        /* <DEDUP_REMOVED lines=20> */
[----:B------:R-:W-:Y:S03]  /*12e30*/  IMAD.SHL.U32 R33, R221, 0x40, RZ ;  /* 0x00000040dd217824 */ /* 0x000fe600078e00ff */
[----:B------:R-:W1:Y:S02]  /*12e40*/  MUFU.TANH R165, R165 ;  /* 0x000000a500a57308 */ /* 0x000e640000002400 */
[----:B------:R-:W-:Y:S04]  /*12e50*/  IADD3 R34, -R214, 0x1, -R33 ;  /* 0x00000001d6227810 */ /* 0x000fe80007ffe921 */
[----:B------:R-:W-:Y:S04]  /*12e60*/  IADD3 R34, -R196, R34, R193 ;  /* 0x00000022c4227210 */ /* 0x000fe80007ffe1c1 */
[----:B------:R-:W1:Y:S01]  /*12e70*/  MUFU.TANH R167, R167 ;  /* 0x000000a700a77308 */ /* 0x000e620000002400 */
[C---:B------:R-:W-:Y:S02]  /*12e80*/  IADD3 R35, R34.reuse, c[0x0][0x328], RZ ;  /* 0x0000ca0022237a10 */ /* 0x040fe40007ffe0ff */
[----:B------:R-:W-:Y:S02]  /*12e90*/  IADD3 R34, R34, UR8, RZ ;  /* 0x0000000822227c10 */ /* 0x000fe4000fffe0ff */
[-C--:B-----5:R-:W-:Y:S02]  /*12ea0*/  IADD3 R231, R35, R173.reuse, RZ ;  /* 0x000000ad23e77210 */ /* 0x0a0fe40007ffe0ff */
[----:B------:R-:W-:Y:S03]  /*12eb0*/  IADD3 R191, R34, R173, RZ ;  /* 0x000000ad22bf7210 */ /* 0x000fe60007ffe0ff */
        /* <DEDUP_REMOVED lines=36> */
.L_x_1039:
[----:B------:R-:W-:Y:S04]  /*13100*/  MOV R4, c[0x0][0x32c] ;  /* 0x0000cb0000047a02 */ /* 0x000fe80000000f00 */
[----:B------:R-:W-:Y:S11]  /*13110*/  ISETP.NE.AND P0, PT, R4, 0x1, PT ;  /* 0x000000010400780c */ /* 0x000ff60003f05270 */
[----:B------:R-:W-:Y:S02]  /*13120*/  @!UPT UIADD3 URZ, URZ, URZ, URZ ;  /* 0x0000003f3f3ff290 */ /* 0x000fe4000fffe03f */
[----:B------:R-:W-:Y:S05]  /*13130*/  @P0 IMAD.HI.U32 R4, R6, c[0x0][0x330], RZ ;  /* 0x0000cc0006040a27 */ /* 0x000fea00078e00ff */
[----:B------:R-:W-:Y:S02]  /*13140*/  @P0 SHF.R.U32.HI R6, RZ, c[0x0][0x334], R4 ;  /* 0x0000cd00ff060a19 */ /* 0x000fe40000011604 */
.L_x_1040:
[----:B------:R-:W-:Y:S05]  /*13150*/  BSYNC B0 ;  /* 0x0000000000007941 */ /* 0x000fea0003800000 */
.L_x_1038:
[----:B------:R-:W-:Y:S04]  /*13160*/  IMAD R5, R6, c[0x0][0x32c], -R33 ;  /* 0x0000cb0006057a24 */ /* 0x000fe800078e0a21 */
[----:B------:R-:W-:Y:S05]  /*13170*/  IMAD.IADD R6, R5, 0x1, -R214 ;  /* 0x0000000105067824 */ /* 0x000fea00078e0ad6 */
[----:B------:R-:W-:Y:S02]  /*13180*/  IADD3 R4, R6, c[0x0][0x32c], RZ ;  /* 0x0000cb0006047a10 */ /* 0x000fe40007ffe0ff */
[----:B------:R-:W-:Y:S02]  /*13190*/  IMNMX R191, R191, R6, !PT ;  /* 0x00000006bfbf7217 */ /* 0x000fe40007800200 */
[----:B------:R-:W-:Y:S02]  /*131a0*/  IMNMX R231, R231, R4, PT ;  /* 0x00000004e7e77217 */ /* 0x000fe40003800200 */
.L_x_1037:
[----:B--234-:R-:W-:Y:S01]  /*131b0*/  ISETP.GT.AND P2, PT, R221, -0x1, PT ;  /* 0xffffffffdd00780c */ /* 0x01cfe20003f44270 */
[----:B------:R-:W2:Y:S03]  /*131c0*/  SHFL.IDX PT, R4, R232, 0x1, 0x1c1f ;  /* 0x003c1f00e8047f89 */ /* 0x000ea600000e0000 */
[----:B------:R-:W-:Y:S04]  /*131d0*/  ISETP.GT.AND P0, PT, R191, RZ, P2 ;  /* 0x000000ffbf00720c */ /* 0x000fe80001704270 */
[----:B------:R-:W-:Y:S04]  /*131e0*/  ISETP.LT.OR P0, PT, R231, 0x1, P0 ;  /* 0x00000001e700780c */ /* 0x000fe80000701670 */
[----:B------:R-:W-:Y:S02]  /*131f0*/  FSEL R157, R157, -INF , !P0 ;  /* 0xff8000009d9d7808 */ /* 0x000fe40004000000 */
[----:B------:R-:W-:Y:S04]  /*13200*/  ISETP.GT.AND P0, PT, R191, 0x1, P2 ;  /* 0x00000001bf00780c */ /* 0x000fe80001704270 */
[----:B------:R-:W-:Y:S04]  /*13210*/  ISETP.LT.OR P0, PT, R231, 0x2, P0 ;  /* 0x00000002e700780c */ /* 0x000fe80000701670 */
[----:B------:R-:W-:Y:S02]  /*13220*/  FSEL R159, R159, -INF , !P0 ;  /* 0xff8000009f9f7808 */ /* 0x000fe40004000000 */
[----:B------:R-:W-:Y:S01]  /*13230*/  ISETP.GT.AND P0, PT, R191, 0x8, P2 ;  /* 0x00000008bf00780c */ /* 0x000fe20001704270 */
[--C-:B--2---:R-:W-:Y:S02]  /*13240*/  IMAD.IADD R35, R35, 0x1, R4.reuse ;  /* 0x0000000123237824 */ /* 0x104fe400078e0204 */
[----:B------:R-:W-:Y:S01]  /*13250*/  IMAD.IADD R34, R34, 0x1, R4 ;  /* 0x0000000122227824 */ /* 0x000fe200078e0204 */
        /* <DEDUP_REMOVED lines=55> */
.L_x_1043:
[----:B------:R-:W-:Y:S04]  /*135d0*/  MOV R4, c[0x0][0x32c] ;  /* 0x0000cb0000047a02 */ /* 0x000fe80000000f00 */
[----:B------:R-:W-:Y:S11]  /*135e0*/  ISETP.NE.AND P0, PT, R4, 0x1, PT ;  /* 0x000000010400780c */ /* 0x000ff60003f05270 */
[----:B------:R-:W-:Y:S02]  /*135f0*/  @!UPT UIADD3 URZ, URZ, URZ, URZ ;  /* 0x0000003f3f3ff290 */ /* 0x000fe4000fffe03f */
[----:B------:R-:W-:Y:S05]  /*13600*/  @P0 IMAD.HI.U32 R4, R6, c[0x0][0x330], RZ ;  /* 0x0000cc0006040a27 */ /* 0x000fea00078e00ff */
[----:B------:R-:W-:Y:S02]  /*13610*/  @P0 SHF.R.U32.HI R6, RZ, c[0x0][0x334], R4 ;  /* 0x0000cd00ff060a19 */ /* 0x000fe40000011604 */
.L_x_1044:
[----:B------:R-:W-:Y:S05]  /*13620*/  BSYNC B0 ;  /* 0x0000000000007941 */ /* 0x000fea0003800000 */
.L_x_1042:
[----:B------:R-:W-:Y:S04]  /*13630*/  IMAD R33, R6, c[0x0][0x32c], -R33 ;  /* 0x0000cb0006217a24 */ /* 0x000fe800078e0a21 */
[----:B------:R-:W-:Y:S05]  /*13640*/  IMAD.IADD R33, R33, 0x1, -R214 ;  /* 0x0000000121217824 */ /* 0x000fea00078e0ad6 */
[----:B------:R-:W-:Y:S02]  /*13650*/  IADD3 R4, R33, c[0x0][0x32c], RZ ;  /* 0x0000cb0021047a10 */ /* 0x000fe40007ffe0ff */
[----:B------:R-:W-:Y:S02]  /*13660*/  IMNMX R34, R34, R33, !PT ;  /* 0x0000002122227217 */ /* 0x000fe40007800200 */
[----:B------:R-:W-:Y:S02]  /*13670*/  IMNMX R35, R35, R4, PT ;  /* 0x0000000423237217 */ /* 0x000fe40003800200 */
.L_x_1041:
[C---:B------:R-:W-:Y:S01]  /*13680*/  ISETP.GT.AND P0, PT, R34.reuse, RZ, P2 ;  /* 0x000000ff2200720c */ /* 0x040fe20001704270 */
[----:B------:R-:W-:Y:S04]  /*13690*/  DEPBAR.LE SB0, 0x2 ;  /* 0x000080800000791a */ /* 0x000fe80000000000 */
[----:B------:R-:W-:Y:S01]  /*136a0*/  BAR.SYNC.DEFER_BLOCKING 0x0 ;  /* 0x0000000000007b1d */ /* 0x000fe20000010000 */
[----:B------:R-:W-:Y:S01]  /*136b0*/  ISETP.LT.OR P0, PT, R35, 0x1, P0 ;  /* 0x000000012300780c */ /* 0x000fe20000701670 */
[----:B------:R-:W-:Y:S01]  /*136c0*/  UIADD3 UR9, UR5, 0x1, URZ ;  /* 0x0000000105097890 */ /* 0x000fe2000fffe03f */
[----:B------:R-:W-:Y:S01]  /*136d0*/  ISETP.GT.AND P1, PT, R34, 0x38, P2 ;  /* 0x000000382200780c */ /* 0x000fe20001724270 */
        /* <DEDUP_REMOVED lines=63> */
[----:B------:R-:W-:Y:S01]  /*13ad0*/  FMNMX.FTZ R11, R176, R11, !PT ;  /* 0x0000000bb00b7209 */ /* 0x000fe20007810000 */
[----:B------:R-:W1:Y:S01]  /*13ae0*/  SHFL.BFLY PT, R9, R0, 0x2, 0x1f ;  /* 0x0c401f0000097f89 */ /* 0x000e6200000e0000 */
[----:B------:R-:W-:Y:S02]  /*13af0*/  FSEL R150, R29, -INF , !P0 ;  /* 0xff8000001d967808 */ /* 0x000fe40004000000 */
[----:B------:R-:W-:Y:S02]  /*13b00*/  ISETP.GT.AND P0, PT, R34, 0x31, P2 ;  /* 0x000000312200780c */ /* 0x000fe40001704270 */
[----:B------:R-:W-:Y:S02]  /*13b10*/  FMNMX.FTZ R11, R174, R11, !PT ;  /* 0x0000000bae0b7209 */ /* 0x000fe40007810000 */
[C---:B------:R-:W-:Y:S02]  /*13b20*/  ISETP.LT.OR P0, PT, R35.reuse, 0x32, P0 ;  /* 0x000000322300780c */ /* 0x040fe40000701670 */
        /* <DEDUP_REMOVED lines=9> */
[----:B------:R-:W-:Y:S02]  /*13bc0*/  FSEL R144, R30, -INF , !P0 ;  /* 0xff8000001e907808 */ /* 0x000fe40004000000 */
[----:B-1----:R-:W-:Y:S01]  /*13bd0*/  FMNMX.FTZ R4, R0, R9, !PT ;  /* 0x0000000900047209 */ /* 0x002fe20007810000 */
[----:B------:R-:W-:Y:S01]  /*13be0*/  LDSM.16.MT88.4 R28, [R134+UR4+0x100] ;  /* 0x00010004861c783b */ /* 0x000fe20008004200 */
[----:B------:R-:W-:Y:S02]  /*13bf0*/  FMNMX.FTZ R13, R144, R15, !PT ;  /* 0x0000000f900d7209 */ /* 0x000fe40007810000 */
[----:B------:R-:W-:Y:S05]  /*13c00*/  IADD3 R16, R134, UR4, RZ ;  /* 0x0000000486107c10 */ /* 0x000fea000fffe0ff */
[----:B------:R-:W1:Y:S08]  /*13c10*/  SHFL.BFLY PT, R0, R13, 0x2, 0x1f ;  /* 0x0c401f000d007f89 */ /* 0x000e7000000e0000 */
[----:B------:R-:W2:Y:S01]  /*13c20*/  SHFL.BFLY PT, R11, R4, 0x1, 0x1f ;  /* 0x0c201f00040b7f89 */ /* 0x000ea200000e0000 */
[----:B-1----:R-:W-:Y:S07]  /*13c30*/  FMNMX.FTZ R9, R13, R0, !PT ;  /* 0x000000000d097209 */ /* 0x002fee0007810000 */
[----:B------:R-:W-:Y:S01]  /*13c40*/  LDSM.16.MT88.4 R12, [R135+UR4+0x100] ;  /* 0x00010004870c783b */ /* 0x000fe20008004200 */
[----:B--2---:R-:W-:Y:S07]  /*13c50*/  FMNMX.FTZ R2, R4, R11, !PT ;  /* 0x0000000b04027209 */ /* 0x004fee0007810000 */
[----:B------:R-:W1:Y:S01]  /*13c60*/  SHFL.BFLY PT, R0, R9, 0x1, 0x1f ;  /* 0x0c201f0009007f89 */ /* 0x000e6200000e0000 */
[C---:B------:R-:W-:Y:S01]  /*13c70*/  FSETP.NEU.FTZ.AND P0, PT, R2.reuse, -INF , PT ;  /* 0xff8000000200780b */ /* 0x040fe20003f1d000 */
[----:B------:R-:W-:Y:S05]  /*13c80*/  FMUL.FTZ R152, R2, c[0x0][0x2d0] ;  /* 0x0000b40002987a20 */ /* 0x000fea0000410000 */
[----:B------:R-:W-:Y:S05]  /*13c90*/  FSEL R152, R152, RZ, P0 ;  /* 0x000000ff98987208 */ /* 0x000fea0000000000 */
[--C-:B------:R-:W-:Y:S01]  /*13ca0*/  FFMA.FTZ R160, R5, c[0x0][0x2d0], -R152.reuse ;  /* 0x0000b40005a07a23 */ /* 0x100fe20000010898 */
[----:B------:R-:W-:Y:S01]  /*13cb0*/  FSEL R5, R2, RZ, P0 ;  /* 0x000000ff02057208 */ /* 0x000fe20000000000 */
[--C-:B------:R-:W-:Y:S02]  /*13cc0*/  FFMA.FTZ R162, R157, c[0x0][0x2d0], -R152.reuse ;  /* 0x0000b4009da27a23 */ /* 0x100fe40000010898 */
[----:B------:R-:W-:Y:S02]  /*13cd0*/  FFMA.FTZ R159, R159, c[0x0][0x2d0], -R152 ;  /* 0x0000b4009f9f7a23 */ /* 0x000fe40000010898 */
[----:B------:R-:W-:Y:S01]  /*13ce0*/  FADD.FTZ R4, -R5, R132 ;  /* 0x0000008405047221 */ /* 0x000fe20000010100 */
[----:B------:R-:W-:Y:S01]  /*13cf0*/  MUFU.EX2 R160, R160 ;  /* 0x000000a000a07308 */ /* 0x000fe20000000800 */
[--C-:B------:R-:W-:Y:S02]  /*13d00*/  FFMA.FTZ R157, R7, c[0x0][0x2d0], -R152.reuse ;  /* 0x0000b400079d7a23 */ /* 0x100fe40000010898 */
[----:B------:R-:W-:Y:S01]  /*13d10*/  FMUL.FTZ R132, R4, c[0x0][0x2d0] ;  /* 0x0000b40004847a20 */ /* 0x000fe20000410000 */
[----:B-1----:R-:W-:Y:S01]  /*13d20*/  FMNMX.FTZ R0, R9, R0, !PT ;  /* 0x0000000009007209 */ /* 0x002fe20007810000 */
[--C-:B------:R-:W-:Y:S02]  /*13d30*/  FFMA.FTZ R168, R141, c[0x0][0x2d0], -R152.reuse ;  /* 0x0000b4008da87a23 */ /* 0x100fe40000010898 */
[--C-:B------:R-:W-:Y:S01]  /*13d40*/  FFMA.FTZ R182, R155, c[0x0][0x2d0], -R152.reuse ;  /* 0x0000b4009bb67a23 */ /* 0x100fe20000010898 */
[C---:B------:R-:W-:Y:S01]  /*13d50*/  FSETP.NEU.FTZ.AND P0, PT, R0.reuse, -INF , PT ;  /* 0xff8000000000780b */ /* 0x040fe20003f1d000 */
[C---:B------:R-:W-:Y:S01]  /*13d60*/  FMUL.FTZ R145, R0.reuse, c[0x0][0x2d0] ;  /* 0x0000b40000917a20 */ /* 0x040fe20000410000 */
[----:B------:R-:W-:Y:S01]  /*13d70*/  MUFU.EX2 R162, R162 ;  /* 0x000000a200a27308 */ /* 0x000fe20000000800 */
[--C-:B------:R-:W-:Y:S01]  /*13d80*/  FFMA.FTZ R181, R151, c[0x0][0x2d0], -R152.reuse ;  /* 0x0000b40097b57a23 */ /* 0x100fe20000010898 */
[----:B------:R-:W-:Y:S01]  /*13d90*/  FSEL R4, R0, RZ, P0 ;  /* 0x000000ff00047208 */ /* 0x000fe20000000000 */
[--C-:B------:R-:W-:Y:S01]  /*13da0*/  FFMA.FTZ R183, R149, c[0x0][0x2d0], -R152.reuse ;  /* 0x0000b40095b77a23 */ /* 0x100fe20000010898 */
[----:B------:R-:W-:Y:S01]  /*13db0*/  FSEL R145, R145, RZ, P0 ;  /* 0x000000ff91917208 */ /* 0x000fe20000000000 */
[--C-:B------:R-:W-:Y:S02]  /*13dc0*/  FFMA.FTZ R165, R165, c[0x0][0x2d0], -R152.reuse ;  /* 0x0000b400a5a57a23 */ /* 0x100fe40000010898 */
[----:B------:R-:W-:Y:S02]  /*13dd0*/  FADD.FTZ R4, -R4, R3 ;  /* 0x0000000304047221 */ /* 0x000fe40000010100 */
[--C-:B------:R-:W-:Y:S01]  /*13de0*/  FFMA.FTZ R164, R10, c[0x0][0x2d0], -R145.reuse ;  /* 0x0000b4000aa47a23 */ /* 0x100fe20000010891 */
[----:B------:R-:W1:Y:S01]  /*13df0*/  MUFU.EX2 R159, R159 ;  /* 0x0000009f009f7308 */ /* 0x000e620000000800 */
[--C-:B------:R-:W-:Y:S02]  /*13e00*/  FFMA.FTZ R163, R8, c[0x0][0x2d0], -R145.reuse ;  /* 0x0000b40008a37a23 */ /* 0x100fe40000010891 */
[--C-:B------:R-:W-:Y:S01]  /*13e10*/  FFMA.FTZ R158, R156, c[0x0][0x2d0], -R145.reuse ;  /* 0x0000b4009c9e7a23 */ /* 0x100fe20000010891 */
[----:B------:R-:W-:Y:S01]  /*13e20*/  IADD3 R156, R187, R16, RZ ;  /* 0x00000010bb9c7210 */ /* 0x000fe20007ffe0ff */
[--C-:B------:R-:W-:Y:S02]  /*13e30*/  FFMA.FTZ R161, R6, c[0x0][0x2d0], -R145.reuse ;  /* 0x0000b40006a17a23 */ /* 0x100fe40000010891 */
[----:B------:R-:W-:Y:S01]  /*13e40*/  FMUL.FTZ R3, R4, c[0x0][0x2d0] ;  /* 0x0000b40004037a20 */ /* 0x000fe20000410000 */
[----:B------:R-:W-:Y:S01]  /*13e50*/  IADD3 R4, R135, UR4, RZ ;  /* 0x0000000487047c10 */ /* 0x000fe2000fffe0ff */
[--C-:B------:R-:W-:Y:S01]  /*13e60*/  FFMA.FTZ R171, R142, c[0x0][0x2d0], -R145.reuse ;  /* 0x0000b4008eab7a23 */ /* 0x100fe20000010891 */
[----:B------:R-:W2:Y:S01]  /*13e70*/  MUFU.EX2 R157, R157 ;  /* 0x0000009d009d7308 */ /* 0x000ea20000000800 */
[--C-:B------:R-:W-:Y:S01]  /*13e80*/  FFMA.FTZ R179, R154, c[0x0][0x2d0], -R145.reuse ;  /* 0x0000b4009ab37a23 */ /* 0x100fe20000010891 */
[----:B------:R-:W-:Y:S01]  /*13e90*/  IADD3 R133, R187, R4, RZ ;  /* 0x00000004bb857210 */ /* 0x000fe20007ffe0ff */
[--C-:B------:R-:W-:Y:S02]  /*13ea0*/  FFMA.FTZ R191, R150, c[0x0][0x2d0], -R145.reuse ;  /* 0x0000b40096bf7a23 */ /* 0x100fe40000010891 */
[--C-:B------:R-:W-:Y:S02]  /*13eb0*/  FFMA.FTZ R234, R148, c[0x0][0x2d0], -R145.reuse ;  /* 0x0000b40094ea7a23 */ /* 0x100fe40000010891 */
[----:B------:R-:W3:Y:S01]  /*13ec0*/  LDSM.16.MT88.4 R20, [R133+0x100] ;  /* 0x000100008514783b */ /* 0x000ee20000004200 */
[--C-:B------:R-:W-:Y:S02]  /*13ed0*/  FFMA.FTZ R231, R146, c[0x0][0x2d0], -R145.reuse ;  /* 0x0000b40092e77a23 */ /* 0x100fe40000010891 */
[----:B------:R-:W4:Y:S01]  /*13ee0*/  MUFU.EX2 R132, R132 ;  /* 0x0000008400847308 */ /* 0x000f220000000800 */
[--C-:B------:R-:W-:Y:S02]  /*13ef0*/  FFMA.FTZ R166, R167, c[0x0][0x2d0], -R152.reuse ;  /* 0x0000b400a7a67a23 */ /* 0x100fe40000010898 */
[--C-:B------:R-:W-:Y:S01]  /*13f00*/  FFMA.FTZ R167, R143, c[0x0][0x2d0], -R152.reuse ;  /* 0x0000b4008fa77a23 */ /* 0x100fe20000010898 */
[----:B-1----:R-:W-:Y:S01]  /*13f10*/  F2FP.PACK_AB R136, R159, R162 ;  /* 0x000000a29f88723e */ /* 0x002fe200000000ff */
[----:B------:R-:W-:Y:S01]  /*13f20*/  LDSM.16.MT88.4 R148, [R135+UR4+0x3900] ;  /* 0x003900048794783b */ /* 0x000fe20008004200 */
[--C-:B------:R-:W-:Y:S02]  /*13f30*/  FFMA.FTZ R169, R172, c[0x0][0x2d0], -R145.reuse ;  /* 0x0000b400aca97a23 */ /* 0x100fe40000010891 */
[--C-:B------:R-:W-:Y:S02]  /*13f40*/  FFMA.FTZ R172, R140, c[0x0][0x2d0], -R145.reuse ;  /* 0x0000b4008cac7a23 */ /* 0x100fe40000010891 */
[----:B------:R-:W-:Y:S01]  /*13f50*/  MUFU.EX2 R164, R164 ;  /* 0x000000a400a47308 */ /* 0x000fe20000000800 */
[--C-:B------:R-:W-:Y:S02]  /*13f60*/  FFMA.FTZ R170, R170, c[0x0][0x2d0], -R145.reuse ;  /* 0x0000b400aaaa7a23 */ /* 0x100fe40000010891 */
[----:B------:R-:W-:Y:S01]  /*13f70*/  LDSM.16.MT88.4 R140, [R134+UR4+0x2900] ;  /* 0x00290004868c783b */ /* 0x000fe20008004200 */
[----:B--2---:R-:W-:Y:S01]  /*13f80*/  F2FP.PACK_AB R138, R157, R160 ;  /* 0x000000a09d8a723e */ /* 0x004fe200000000ff */
[--C-:B------:R-:W-:Y:S02]  /*13f90*/  FFMA.FTZ R173, R173, c[0x0][0x2d0], -R152.reuse ;  /* 0x0000b400adad7a23 */ /* 0x100fe40000010898 */
[--C-:B------:R-:W-:Y:S02]  /*13fa0*/  FFMA.FTZ R180, R177, c[0x0][0x2d0], -R152.reuse ;  /* 0x0000b400b1b47a23 */ /* 0x100fe40000010898 */
[--C-:B------:R-:W-:Y:S01]  /*13fb0*/  FFMA.FTZ R175, R175, c[0x0][0x2d0], -R152.reuse ;  /* 0x0000b400afaf7a23 */ /* 0x100fe20000010898 */
[----:B------:R-:W1:Y:S01]  /*13fc0*/  MUFU.EX2 R163, R163 ;  /* 0x000000a300a37308 */ /* 0x000e620000000800 */
[--C-:B------:R-:W-:Y:S02]  /*13fd0*/  FFMA.FTZ R177, R178, c[0x0][0x2d0], -R145.reuse ;  /* 0x0000b400b2b17a23 */ /* 0x100fe40000010891 */
[--C-:B------:R-:W-:Y:S02]  /*13fe0*/  FFMA.FTZ R178, R153, c[0x0][0x2d0], -R152.reuse ;  /* 0x0000b40099b27a23 */ /* 0x100fe40000010898 */
[C---:B----4-:R-:W-:Y:S02]  /*13ff0*/  FMUL.FTZ R4, R132.reuse, R128 ;  /* 0x0000008084047220 */ /* 0x050fe40000410000 */
        /* <DEDUP_REMOVED lines=12> */
[----:B------:R-:W-:Y:S02]  /*140c0*/  FFMA.FTZ R152, R147, c[0x0][0x2d0], -R152 ;  /* 0x0000b40093987a23 */ /* 0x000fe40000010898 */
        /* <DEDUP_REMOVED lines=18> */
[C---:B-1----:R-:W-:Y:S02]  /*141f0*/  FMUL.FTZ R6, R3.reuse, R130 ;  /* 0x0000008203067220 */ /* 0x042fe40000410000 */
[C---:B------:R-:W-:Y:S02]  /*14200*/  FMUL.FTZ R7, R3.reuse, R131 ;  /* 0x0000008303077220 */ /* 0x040fe40000410000 */
[----:B------:R-:W-:Y:S01]  /*14210*/  LDSM.16.MT88.4 R128, [R133+0x2900] ;  /* 0x002900008580783b */ /* 0x000fe20000004200 */
[C---:B------:R-:W-:Y:S01]  /*14220*/  FMUL.FTZ R10, R3.reuse, R126 ;  /* 0x0000007e030a7220 */ /* 0x040fe20000410000 */
[----:B------:R-:W1:Y:S01]  /*14230*/  MUFU.EX2 R166, R166 ;  /* 0x000000a600a67308 */ /* 0x000e620000000800 */
[C---:B------:R-:W-:Y:S02]  /*14240*/  FMUL.FTZ R11, R3.reuse, R127 ;  /* 0x0000007f030b7220 */ /* 0x040fe40000410000 */
[C---:B------:R-:W-:Y:S03]  /*14250*/  HMMA.16816.F32 R4, R136.reuse, R12, R4 ;  /* 0x0000000c8804723c */ /* 0x040fe60000001804 */
[----:B------:R-:W-:Y:S02]  /*14260*/  LDSM.16.MT88.4 R124, [R135+UR4+0x2900] ;  /* 0x00290004877c783b */ /* 0x000fe40008004200 */
[C---:B------:R-:W-:Y:S02]  /*14270*/  FMUL.FTZ R18, R3.reuse, R118 ;  /* 0x0000007603127220 */ /* 0x040fe40000410000 */
[C---:B------:R-:W-:Y:S01]  /*14280*/  FMUL.FTZ R12, R132.reuse, R120 ;  /* 0x00000078840c7220 */ /* 0x040fe20000410000 */
[C---:B------:R-:W-:Y:S01]  /*14290*/  HMMA.16816.F32 R8, R136.reuse, R14, R8 ;  /* 0x0000000e8808723c */ /* 0x040fe20000001808 */
[----:B------:R-:W-:Y:S02]  /*142a0*/  MUFU.EX2 R167, R167 ;  /* 0x000000a700a77308 */ /* 0x000fe40000000800 */
[----:B----4-:R-:W-:Y:S01]  /*142b0*/  LDSM.16.MT88.4 R152, [R133+0x3900] ;  /* 0x003900008598783b */ /* 0x010fe20000004200 */
        /* <DEDUP_REMOVED lines=9> */
[C---:B---3--:R-:W-:Y:S01]  /*14350*/  HMMA.16816.F32 R12, R136.reuse, R20, R12 ;  /* 0x00000014880c723c */ /* 0x048fe2000000180c */
[----:B------:R-:W2:Y:S02]  /*14360*/  LDSM.16.MT88.4 R120, [R156+0x100] ;  /* 0x000100009c78783b */ /* 0x000ea40000004200 */
        /* <DEDUP_REMOVED lines=31> */
[C---:B--2---:R-:W-:Y:S03]  /*14560*/  HMMA.16816.F32 R28, R136.reuse, R120, R28 ;  /* 0x00000078881c723c */ /* 0x044fe6000000181c */
[C---:B------:R-:W-:Y:S01]  /*14570*/  FMUL.FTZ R58, R3.reuse, R58 ;  /* 0x0000003a033a7220 */ /* 0x040fe20000410000 */
[----:B------:R-:W2:Y:S01]  /*14580*/  MUFU.EX2 R180, R180 ;  /* 0x000000b400b47308 */ /* 0x000ea20000000800 */
        /* <DEDUP_REMOVED lines=16> */
[C---:B-1----:R-:W-:Y:S03]  /*14690*/  HMMA.16816.F32 R44, R136.reuse, R104, R44 ;  /* 0x00000068882c723c */ /* 0x042fe6000000182c */
[----:B------:R-:W-:Y:S01]  /*146a0*/  MUFU.EX2 R177, R177 ;  /* 0x000000b100b17308 */ /* 0x000fe20000000800 */
[C---:B------:R-:W-:Y:S02]  /*146b0*/  FMUL.FTZ R70, R3.reuse, R70 ;  /* 0x0000004603467220 */ /* 0x040fe40000410000 */
[C---:B------:R-:W-:Y:S02]  /*146c0*/  FMUL.FTZ R71, R3.reuse, R71 ;  /* 0x0000004703477220 */ /* 0x040fe40000410000 */
[C---:B------:R-:W-:Y:S01]  /*146d0*/  FMUL.FTZ R72, R132.reuse, R72 ;  /* 0x0000004884487220 */ /* 0x040fe20000410000 */
[C---:B------:R-:W-:Y:S01]  /*146e0*/  HMMA.16816.F32 R48, R136.reuse, R106, R48 ;  /* 0x0000006a8830723c */ /* 0x040fe20000001830 */
[----:B------:R-:W1:Y:S03]  /*146f0*/  LDSM.16.MT88.4 R104, [R135+UR4+0x4100] ;  /* 0x004100048768783b */ /* 0x000e660008004200 */
[----:B------:R-:W-:Y:S01]  /*14700*/  MUFU.EX2 R179, R179 ;  /* 0x000000b300b37308 */ /* 0x000fe20000000800 */
[C---:B------:R-:W-:Y:S02]  /*14710*/  FMUL.FTZ R73, R132.reuse, R73 ;  /* 0x0000004984497220 */ /* 0x040fe40000410000 */
[C---:B------:R-:W-:Y:S01]  /*14720*/  FMUL.FTZ R74, R3.reuse, R74 ;  /* 0x0000004a034a7220 */ /* 0x040fe20000410000 */
[C---:B------:R-:W-:Y:S04]  /*14730*/  HMMA.16816.F32 R52, R136.reuse, R100, R52 ;  /* 0x000000648834723c */ /* 0x040fe80000001834 */
[C---:B------:R-:W-:Y:S02]  /*14740*/  FMUL.FTZ R75, R3.reuse, R75 ;  /* 0x0000004b034b7220 */ /* 0x040fe40000410000 */
[----:B------:R-:W-:Y:S01]  /*14750*/  MUFU.EX2 R178, R178 ;  /* 0x000000b200b27308 */ /* 0x000fe20000000800 */
[C---:B------:R-:W-:Y:S01]  /*14760*/  FMUL.FTZ R76, R132.reuse, R76 ;  /* 0x0000004c844c7220 */ /* 0x040fe20000410000 */
[C---:B------:R-:W-:Y:S01]  /*14770*/  HMMA.16816.F32 R56, R136.reuse, R102, R56 ;  /* 0x000000668838723c */ /* 0x040fe20000001838 */
[----:B------:R-:W2:Y:S03]  /*14780*/  LDSM.16.MT88.4 R100, [R133+0x4100] ;  /* 0x004100008564783b */ /* 0x000ea60000004200 */
        /* <DEDUP_REMOVED lines=22> */
[C---:B--2---:R-:W-:Y:S04]  /*148f0*/  HMMA.16816.F32 R76, R136.reuse, R100, R76 ;  /* 0x00000064884c723c */ /* 0x044fe8000000184c */
[----:B------:R-:W-:Y:S02]  /*14900*/  FMUL.FTZ R89, R132, R89 ;  /* 0x0000005984597220 */ /* 0x000fe40000410000 */
[C---:B------:R-:W-:Y:S01]  /*14910*/  FMUL.FTZ R90, R3.reuse, R90 ;  /* 0x0000005a035a7220 */ /* 0x040fe20000410000 */
[----:B------:R-:W-:Y:S01]  /*14920*/  F2FP.PACK_AB R100, R166, R165 ;  /* 0x000000a5a664723e */ /* 0x000fe200000000ff */
[C---:B------:R-:W-:Y:S01]  /*14930*/  HMMA.16816.F32 R80, R136.reuse, R102, R80 ;  /* 0x000000668850723c */ /* 0x040fe20000001850 */
[----:B------:R-:W-:Y:S03]  /*14940*/  MUFU.EX2 R231, R231 ;  /* 0x000000e700e77308 */ /* 0x000fe60000000800 */
[C---:B------:R-:W-:Y:S01]  /*14950*/  FMUL.FTZ R91, R3.reuse, R91 ;  /* 0x0000005b035b7220 */ /* 0x040fe20000410000 */
[----:B---3--:R-:W-:Y:S01]  /*14960*/  F2FP.PACK_AB R101, R170, R169 ;  /* 0x000000a9aa65723e */ /* 0x008fe200000000ff */
[----:B------:R-:W-:Y:S01]  /*14970*/  FMUL.FTZ R92, R132, R92 ;  /* 0x0000005c845c7220 */ /* 0x000fe20000410000 */
[----:B------:R-:W-:Y:S01]  /*14980*/  F2FP.PACK_AB R102, R168, R167 ;  /* 0x000000a7a866723e */ /* 0x000fe200000000ff */
[C---:B----4-:R-:W-:Y:S04]  /*14990*/  HMMA.16816.F32 R84, R136.reuse, R108, R84 ;  /* 0x0000006c8854723c */ /* 0x050fe80000001854 */
[----:B------:R-:W-:Y:S01]  /*149a0*/  FMUL.FTZ R93, R132, R93 ;  /* 0x0000005d845d7220 */ /* 0x000fe20000410000 */
[----:B-----5:R-:W-:Y:S01]  /*149b0*/  F2FP.PACK_AB R103, R172, R171 ;  /* 0x000000abac67723e */ /* 0x020fe200000000ff */
[C---:B------:R-:W-:Y:S02]  /*149c0*/  FMUL.FTZ R94, R3.reuse, R94 ;  /* 0x0000005e035e7220 */ /* 0x040fe40000410000 */
[C---:B------:R-:W-:Y:S01]  /*149d0*/  HMMA.16816.F32 R88, R136.reuse, R110, R88 ;  /* 0x0000006e8858723c */ /* 0x040fe20000001858 */
[----:B------:R-:W2:Y:S03]  /*149e0*/  LDSM.16.MT88.4 R108, [R156+0x900] ;  /* 0x000900009c6c783b */ /* 0x000ea60000004200 */
[C---:B------:R-:W-:Y:S02]  /*149f0*/  FMUL.FTZ R95, R3.reuse, R95 ;  /* 0x0000005f035f7220 */ /* 0x040fe40000410000 */
[C---:B------:R-:W-:Y:S02]  /*14a00*/  FMUL.FTZ R96, R132.reuse, R96 ;  /* 0x0000006084607220 */ /* 0x040fe40000410000 */
[----:B------:R-:W-:Y:S03]  /*14a10*/  FMUL.FTZ R97, R132, R97 ;  /* 0x0000006184617220 */ /* 0x000fe60000410000 */
[C---:B-1----:R-:W-:Y:S03]  /*14a20*/  HMMA.16816.F32 R92, R136.reuse, R104, R92 ;  /* 0x00000068885c723c */ /* 0x042fe6000000185c */
[C---:B------:R-:W-:Y:S02]  /*14a30*/  FMUL.FTZ R98, R3.reuse, R98 ;  /* 0x0000006203627220 */ /* 0x040fe40000410000 */
[C---:B------:R-:W-:Y:S02]  /*14a40*/  FMUL.FTZ R99, R3.reuse, R99 ;  /* 0x0000006303637220 */ /* 0x040fe40000410000 */
[--C-:B------:R-:W-:Y:S02]  /*14a50*/  FFMA.FTZ R176, R176, c[0x0][0x2d0], -R145.reuse ;  /* 0x0000b400b0b07a23 */ /* 0x100fe40000010891 */
[--C-:B------:R-:W-:Y:S03]  /*14a60*/  FFMA.FTZ R174, R174, c[0x0][0x2d0], -R145.reuse ;  /* 0x0000b400aeae7a23 */ /* 0x100fe60000010891 */
[----:B------:R-:W-:Y:S01]  /*14a70*/  HMMA.16816.F32 R96, R136, R106, R96 ;  /* 0x0000006a8860723c */ /* 0x000fe20000001860 */
[----:B------:R-:W1:Y:S01]  /*14a80*/  LDSM.16.MT88.4 R104, [R156+0x2900] ;  /* 0x002900009c68783b */ /* 0x000e620000004200 */
[----:B------:R-:W3:Y:S01]  /*14a90*/  MUFU.EX2 R176, R176 ;  /* 0x000000b000b07308 */ /* 0x000ee20000000800 */
[----:B------:R-:W-:Y:S02]  /*14aa0*/  FFMA.FTZ R145, R144, c[0x0][0x2d0], -R145 ;  /* 0x0000b40090917a23 */ /* 0x000fe40000010891 */
[----:B------:R-:W-:Y:S02]  /*14ab0*/  FFMA.FTZ R164, R3, R216, R164 ;  /* 0x000000d803a47223 */ /* 0x000fe400000100a4 */
[----:B------:R-:W-:Y:S01]  /*14ac0*/  FFMA.FTZ R162, R132, R217, R162 ;  /* 0x000000d984a27223 */ /* 0x000fe200000100a2 */
[C---:B------:R-:W-:Y:S01]  /*14ad0*/  HMMA.16816.F32 R4, R100.reuse, R112, R4 ;  /* 0x000000706404723c */ /* 0x040fe20000001804 */
[----:B------:R-:W-:Y:S03]  /*14ae0*/  LDSM.16.MT88.4 R136, [R134+UR4+0x3100] ;  /* 0x003100048688783b */ /* 0x000fe60008004200 */
[----:B------:R4:W-:Y:S01]  /*14af0*/  MUFU.EX2 R236, R145 ;  /* 0x0000009100ec7308 */ /* 0x0009e20000000800 */
[----:B------:R-:W-:Y:S01]  /*14b00*/  MOV R132, R2 ;  /* 0x0000000200847202 */ /* 0x000fe20000000f00 */
[----:B------:R-:W-:Y:S02]  /*14b10*/  FADD.FTZ R159, R159, R162 ;  /* 0x000000a29f9f7221 */ /* 0x000fe40000010000 */
[C---:B------:R-:W-:Y:S01]  /*14b20*/  HMMA.16816.F32 R8, R100.reuse, R114, R8 ;  /* 0x000000726408723c */ /* 0x040fe20000001808 */
[----:B------:R-:W-:Y:S03]  /*14b30*/  LDSM.16.MT88.4 R112, [R133+0x4900] ;  /* 0x004900008570783b */ /* 0x000fe60000004200 */
[----:B------:R-:W-:Y:S02]  /*14b40*/  FADD.FTZ R163, R163, R164 ;  /* 0x000000a4a3a37221 */ /* 0x000fe40000010000 */
[----:B------:R-:W5:Y:S01]  /*14b50*/  MUFU.EX2 R174, R174 ;  /* 0x000000ae00ae7308 */ /* 0x000f620000000800 */
[----:B------:R-:W-:Y:S01]  /*14b60*/  FADD.FTZ R160, R160, R159 ;  /* 0x0000009fa0a07221 */ /* 0x000fe20000010000 */
[C---:B------:R-:W-:Y:S04]  /*14b70*/  HMMA.16816.F32 R12, R100.reuse, R116, R12 ;  /* 0x00000074640c723c */ /* 0x040fe8000000180c */
[----:B------:R-:W-:Y:S02]  /*14b80*/  FADD.FTZ R158, R158, R163 ;  /* 0x000000a39e9e7221 */ /* 0x000fe40000010000 */
[----:B------:R-:W-:Y:S02]  /*14b90*/  FADD.FTZ R160, R157, R160 ;  /* 0x000000a09da07221 */ /* 0x000fe40000010000 */
[C---:B------:R-:W-:Y:S01]  /*14ba0*/  HMMA.16816.F32 R16, R100.reuse, R118, R16 ;  /* 0x000000766410723c */ /* 0x040fe20000001810 */
[----:B------:R-:W-:Y:S03]  /*14bb0*/  LDSM.16.MT88.4 R116, [R134+UR4+0x4900] ;  /* 0x004900048674783b */ /* 0x000fe60008004200 */
[----:B------:R-:W-:Y:S02]  /*14bc0*/  FADD.FTZ R158, R161, R158 ;  /* 0x0000009ea19e7221 */ /* 0x000fe40000010000 */
[----:B------:R-:W-:Y:S02]  /*14bd0*/  FADD.FTZ R165, R165, R160 ;  /* 0x000000a0a5a57221 */ /* 0x000fe40000010000 */
[C---:B------:R-:W-:Y:S01]  /*14be0*/  HMMA.16816.F32 R20, R100.reuse, R120, R20 ;  /* 0x000000786414723c */ /* 0x040fe20000001814 */
[----:B----4-:R-:W-:Y:S03]  /*14bf0*/  LDSM.16.MT88.4 R144, [R156+0x1900] ;  /* 0x001900009c90783b */ /* 0x010fe60000004200 */
[----:B------:R-:W-:Y:S02]  /*14c00*/  FADD.FTZ R169, R169, R158 ;  /* 0x0000009ea9a97221 */ /* 0x000fe40000010000 */
[----:B------:R-:W-:Y:S02]  /*14c10*/  FADD.FTZ R166, R166, R165 ;  /* 0x000000a5a6a67221 */ /* 0x000fe40000010000 */
[C---:B------:R-:W-:Y:S01]  /*14c20*/  HMMA.16816.F32 R24, R100.reuse, R122, R24 ;  /* 0x0000007a6418723c */ /* 0x040fe20000001818 */
[----:B------:R-:W-:Y:S03]  /*14c30*/  LDSM.16.MT88.4 R120, [R134+UR4+0x1100] ;  /* 0x001100048678783b */ /* 0x000fe60008004200 */
[----:B------:R-:W-:Y:S02]  /*14c40*/  FADD.FTZ R170, R170, R169 ;  /* 0x000000a9aaaa7221 */ /* 0x000fe40000010000 */
[----:B------:R-:W-:Y:S02]  /*14c50*/  FADD.FTZ R167, R167, R166 ;  /* 0x000000a6a7a77221 */ /* 0x000fe40000010000 */
[C---:B--2---:R-:W-:Y:S04]  /*14c60*/  HMMA.16816.F32 R28, R100.reuse, R108, R28 ;  /* 0x0000006c641c723c */ /* 0x044fe8000000181c */
[----:B------:R-:W-:Y:S02]  /*14c70*/  FADD.FTZ R171, R171, R170 ;  /* 0x000000aaabab7221 */ /* 0x000fe40000010000 */
[----:B------:R-:W-:Y:S02]  /*14c80*/  FADD.FTZ R168, R168, R167 ;  /* 0x000000a7a8a87221 */ /* 0x000fe40000010000 */
[C---:B------:R-:W-:Y:S01]  /*14c90*/  HMMA.16816.F32 R32, R100.reuse, R110, R32 ;  /* 0x0000006e6420723c */ /* 0x040fe20000001820 */
[----:B------:R-:W2:Y:S03]  /*14ca0*/  LDSM.16.MT88.4 R108, [R135+UR4+0x4900] ;  /* 0x00490004876c783b */ /* 0x000ea60008004200 */
[----:B------:R-:W-:Y:S04]  /*14cb0*/  FADD.FTZ R172, R172, R171 ;  /* 0x000000abacac7221 */ /* 0x000fe80000010000 */
        /* <DEDUP_REMOVED lines=27> */
[----:B---3--:R-:W-:Y:S01]  /*14e70*/  F2FP.PACK_AB R101, R176, R177 ;  /* 0x000000b1b065723e */ /* 0x008fe200000000ff */
[----:B------:R-:W-:Y:S01]  /*14e80*/  FADD.FTZ R177, R177, R172 ;  /* 0x000000acb1b17221 */ /* 0x000fe20000010000 */
[----:B-----5:R-:W-:Y:S01]  /*14e90*/  F2FP.PACK_AB R103, R179, R174 ;  /* 0x000000aeb367723e */ /* 0x020fe200000000ff */
        /* <DEDUP_REMOVED lines=58> */
[----:B------:R-:W-:Y:S03]  /*15240*/  @P0 SHF.R.S32.HI R16, RZ, 0x1f, R13 ;  /* 0x0000001fff100819 */ /* 0x000fe6000001140d */
[C---:B------:R-:W-:Y:S01]  /*15250*/  @P0 IMAD.WIDE.U32 R24, R13.reuse, c[0x0][0x1e0], RZ ;  /* 0x000078000d180a25 */ /* 0x040fe200078e00ff */
[C---:B------:R-:W-:Y:S04]  /*15260*/  HMMA.16816.F32 R104, R136.reuse, R144, R28 ;  /* 0x000000908868723c */ /* 0x040fe8000000181c */
[----:B------:R-:W-:Y:S04]  /*15270*/  @P0 IMAD R16, R16, c[0x0][0x1e0], RZ ;  /* 0x0000780010100a24 */ /* 0x000fe800078e02ff */
[C---:B------:R-:W-:Y:S04]  /*15280*/  HMMA.16816.F32 R100, R136.reuse, R146, R32 ;  /* 0x000000928864723c */ /* 0x040fe80000001820 */
[----:B------:R-:W-:Y:S02]  /*15290*/  @P0 IMAD R16, R13, c[0x0][0x1e4], R16 ;  /* 0x000079000d100a24 */ /* 0x000fe400078e0210 */
[----:B------:R-:W2:Y:S02]  /*152a0*/  LDSM.16.MT88.4 R12, [R135+UR4+0x5900] ;  /* 0x00590004870c783b */ /* 0x000ea40008004200 */
        /* <DEDUP_REMOVED lines=8> */
[C---:B-1----:R-:W-:Y:S07]  /*15330*/  HMMA.16816.F32 R52, R136.reuse, R4, R52 ;  /* 0x000000048834723c */ /* 0x042fee0000001834 */
[----:B------:R-:W-:Y:S01]  /*15340*/  @P0 IADD3.X R5, R24, R213, RZ, P1, !PT ;  /* 0x000000d518050210 */ /* 0x000fe20000ffe4ff */
[C---:B------:R-:W-:Y:S04]  /*15350*/  HMMA.16816.F32 R56, R136.reuse, R6, R56 ;  /* 0x000000068838723c */ /* 0x040fe80000001838 */
[C---:B------:R-:W-:Y:S04]  /*15360*/  @P0 LEA R20, P1, R16.reuse, c[0x0][0x1c8], 0x1 ;  /* 0x0000720010140a11 */ /* 0x040fe800078208ff */
[C---:B---3--:R-:W-:Y:S04]  /*15370*/  HMMA.16816.F32 R60, R136.reuse, R8, R60 ;  /* 0x00000008883c723c */ /* 0x048fe8000000183c */
[----:B------:R-:W-:Y:S02]  /*15380*/  @P0 LEA.HI.X R21, R16, c[0x0][0x1cc], R5, 0x1, P1 ;  /* 0x0000730010150a11 */ /* 0x000fe400008f0c05 */
[----:B------:R-:W1:Y:S01]  /*15390*/  LDSM.16.MT88.4 R16, [R133+0x5900] ;  /* 0x005900008510783b */ /* 0x000e620000004200 */
[C---:B------:R-:W-:Y:S01]  /*153a0*/  @P0 IADD3 R4, P1, R25.reuse, R222, RZ ;  /* 0x000000de19040210 */ /* 0x040fe20007f3e0ff */
[C---:B------:R-:W-:Y:S04]  /*153b0*/  HMMA.16816.F32 R64, R136.reuse, R10, R64 ;  /* 0x0000000a8840723c */ /* 0x040fe80000001840 */
[----:B------:R-:W-:Y:S02]  /*153c0*/  @P0 IADD3.X R5, R24, R227, RZ, P1, !PT ;  /* 0x000000e318050210 */ /* 0x000fe40000ffe4ff */
        /* <DEDUP_REMOVED lines=14> */
[C---:B------:R-:W-:Y:S02]  /*154b0*/  @P0 LEA R28, P1, R8.reuse, c[0x0][0x1c8], 0x1 ;  /* 0x00007200081c0a11 */ /* 0x040fe400078208ff */
[----:B------:R-:W-:Y:S01]  /*154c0*/  @P0 IMAD R16, R215, 0x3000, R204 ;  /* 0x00003000d7100824 */ /* 0x000fe200078e02cc */
[C---:B------:R-:W-:Y:S04]  /*154d0*/  HMMA.16816.F32 R80, R136.reuse, R18, R80 ;  /* 0x000000128850723c */ /* 0x040fe80000001850 */
[----:B------:R-:W-:Y:S02]  /*154e0*/  @P0 LEA.HI.X R29, R8, c[0x0][0x1cc], R9, 0x1, P1 ;  /* 0x00007300081d0a11 */ /* 0x000fe400008f0c09 */
[----:B------:R-:W1:Y:S01]  /*154f0*/  LDSM.16.MT88.4 R8, [R156+0x5900] ;  /* 0x005900009c08783b */ /* 0x000e620000004200 */
[----:B------:R-:W-:Y:S05]  /*15500*/  @P0 IADD3 R3, P1, R25, R222, RZ ;  /* 0x000000de19030210 */ /* 0x000fea0007f3e0ff */
        /* <DEDUP_REMOVED lines=26> */
.L_x_1036:
[----:B------:R-:W-:Y:S01]  /*156b0*/  IMAD.MOV.U32 R3, RZ, RZ, c[0x0][0x2c4] ;  /* 0x0000b100ff037624 */ /* 0x000fe200078e00ff */
[----:B------:R-:W-:-:S02]  /*156c0*/  LEA R6, R219, 0x7f, 0x7 ;  /* 0x0000007fdb067811 */ /* 0x000fc400078e38ff */
[----:B------:R-:W-:Y:S02]  /*156d0*/  ISETP.GE.AND P0, PT, R194, 0x1, PT ;  /* 0x00000001c200780c */ /* 0x000fe40003f06270 */
[----:B------:R-:W-:Y:S02]  /*156e0*/  ISETP.NE.AND P3, PT, R3, 0x1, PT ;  /* 0x000000010300780c */ /* 0x000fe40003f65270 */
[----:B------:R-:W-:-:S11]  /*156f0*/  IADD3 R3, R193, 0x1, -R196 ;  /* 0x00000001c1037810 */ /* 0x000fd60007ffe8c4 */
        /* <DEDUP_REMOVED lines=14> */
.L_x_1047:
[----:B------:R-:W-:-:S04]  /*157e0*/  MOV R3, c[0x0][0x32c] ;  /* 0x0000cb0000037a02 */ /* 0x000fc80000000f00 */
[----:B------:R-:W-:-:S13]  /*157f0*/  ISETP.NE.AND P0, PT, R3, 0x1, PT ;  /* 0x000000010300780c */ /* 0x000fda0003f05270 */
[----:B------:R-:W-:-:S05]  /*15800*/  @P0 IMAD.HI.U32 R3, R5, c[0x0][0x330], RZ ;  /* 0x0000cc0005030a27 */ /* 0x000fca00078e00ff */
[----:B------:R-:W-:-:S05]  /*15810*/  @P0 SHF.R.U32.HI R5, RZ, c[0x0][0x334], R3 ;  /* 0x0000cd00ff050a19 */ /* 0x000fca0000011603 */
.L_x_1048:
[----:B------:R-:W-:-:S05]  /*15820*/  IMAD R5, R5, c[0x0][0x32c], RZ ;  /* 0x0000cb0005057a24 */ /* 0x000fca00078e02ff */
[----:B------:R-:W-:-:S04]  /*15830*/  IMNMX R4, R4, R5, !PT ;  /* 0x0000000504047217 */ /* 0x000fc80007800200 */
.L_x_1046:
[----:B------:R-:W-:-:S04]  /*15840*/  IADD3 R4, R4, 0x3f, RZ ;  /* 0x0000003f04047810 */ /* 0x000fc80007ffe0ff */
[----:B------:R-:W-:-:S04]  /*15850*/  SHF.R.S32.HI R3, RZ, 0x1f, R4 ;  /* 0x0000001fff037819 */ /* 0x000fc80000011404 */
[----:B------:R-:W-:-:S04]  /*15860*/  LEA.HI R3, R3, R4, RZ, 0x6 ;  /* 0x0000000403037211 */ /* 0x000fc800078f30ff */
[----:B------:R-:W-:-:S04]  /*15870*/  SHF.R.S32.HI R3, RZ, 0x6, R3 ;  /* 0x00000006ff037819 */ /* 0x000fc80000011403 */
[----:B------:R-:W-:-:S04]  /*15880*/  IMNMX R228, R198, R3, !PT ;  /* 0x00000003c6e47217 */ /* 0x000fc80007800200 */
[----:B------:R-:W-:-:S13]  /*15890*/  ISETP.GE.AND P0, PT, R221, R228, PT ;  /* 0x000000e4dd00720c */ /* 0x000fda0003f06270 */
[----:B------:R-:W-:Y:S05]  /*158a0*/  @!P0 BRA `(.L_x_1049) ;  /* 0x00002f9000008947 */ /* 0x000fea0003800000 */
[----:B------:R-:W1:Y:S01]  /*158b0*/  S2R R4, SR_TID.X ;  /* 0x0000000000047919 */ /* 0x000e620000002100 */
[C---:B------:R-:W-:Y:S01]  /*158c0*/  IADD3 RZ, P0, R206.reuse, 0x40, RZ ;  /* 0x00000040ceff7810 */ /* 0x040fe20007f1e0ff */
[----:B------:R-:W-:Y:S01]  /*158d0*/  IMAD.MOV.U32 R189, RZ, RZ, 0x20 ;  /* 0x00000020ffbd7424 */ /* 0x000fe200078e00ff */
[C---:B------:R-:W-:Y:S01]  /*158e0*/  IADD3 RZ, P1, R206.reuse, 0x80, RZ ;  /* 0x00000080ceff7810 */ /* 0x040fe20007f3e0ff */
[----:B------:R-:W-:Y:S01]  /*158f0*/  IMAD.MOV.U32 R133, RZ, RZ, R2 ;  /* 0x000000ffff857224 */ /* 0x000fe200078e0002 */
[----:B------:R-:W-:Y:S01]  /*15900*/  IADD3 R222, R206, 0x80, RZ ;  /* 0x00000080cede7810 */ /* 0x000fe20007ffe0ff */
[--C-:B------:R-:W-:Y:S01]  /*15910*/  IMAD.X R226, RZ, RZ, R211.reuse, P0 ;  /* 0x000000ffffe27224 */ /* 0x100fe200000e06d3 */
[----:B------:R-:W-:Y:S01]  /*15920*/  IADD3 RZ, P0, R208, 0x40, RZ ;  /* 0x00000040d0ff7810 */ /* 0x000fe20007f1e0ff */
[----:B------:R-:W-:Y:S01]  /*15930*/  IMAD.X R225, RZ, RZ, R211, P1 ;  /* 0x000000ffffe17224 */ /* 0x000fe200008e06d3 */
[----:B------:R-:W-:Y:S02]  /*15940*/  IADD3 R220, R206, 0x40, RZ ;  /* 0x00000040cedc7810 */ /* 0x000fe40007ffe0ff */
[C---:B------:R-:W-:Y:S01]  /*15950*/  IADD3 R219, R208.reuse, 0x40, RZ ;  /* 0x00000040d0db7810 */ /* 0x040fe20007ffe0ff */
[----:B------:R-:W-:Y:S01]  /*15960*/  IMAD.X R224, RZ, RZ, R213, P0 ;  /* 0x000000ffffe07224 */ /* 0x000fe200000e06d5 */
[----:B------:R-:W-:-:S02]  /*15970*/  IADD3 RZ, P0, R208, 0x80, RZ ;  /* 0x00000080d0ff7810 */ /* 0x000fc40007f1e0ff */
[----:B------:R-:W-:-:S03]  /*15980*/  IADD3 R218, R208, 0x80, RZ ;  /* 0x00000080d0da7810 */ /* 0x000fc60007ffe0ff */
[----:B------:R-:W-:Y:S01]  /*15990*/  IMAD.X R223, RZ, RZ, R213, P0 ;  /* 0x000000ffffdf7224 */ /* 0x000fe200000e06d5 */
[----:B-1----:R-:W-:-:S04]  /*159a0*/  SHF.R.S32.HI R3, RZ, 0x1f, R4 ;  /* 0x0000001fff037819 */ /* 0x002fc80000011404 */
[----:B------:R-:W-:-:S04]  /*159b0*/  LEA.HI R3, R3, R4, RZ, 0x3 ;  /* 0x0000000403037211 */ /* 0x000fc800078f18ff */
[----:B------:R-:W-:-:S05]  /*159c0*/  LOP3.LUT R3, R3, 0xfffffff8, RZ, 0xc0, !PT ;  /* 0xfffffff803037812 */ /* 0x000fca00078ec0ff */
[----:B------:R-:W-:-:S05]  /*159d0*/  IMAD.IADD R3, R4, 0x1, -R3 ;  /* 0x0000000104037824 */ /* 0x000fca00078e0a03 */
[----:B------:R-:W-:Y:S01]  /*159e0*/  LOP3.LUT P1, RZ, R3, 0x2, RZ, 0xc0, !PT ;  /* 0x0000000203ff7812 */ /* 0x000fe2000782c0ff */
[----:B------:R-:W-:-:S03]  /*159f0*/  IMAD.MOV.U32 R3, RZ, RZ, R0 ;  /* 0x000000ffff037224 */ /* 0x000fc600078e0000 */
[----:B------:R-:W-:Y:S02]  /*15a00*/  SEL R189, R189, 0xffffffe0, !P1 ;  /* 0xffffffe0bdbd7807 */ /* 0x000fe40004800000 */
.L_x_1050:
        /* <DEDUP_REMOVED lines=11> */
[----:B------:R-:W-:Y:S01]  /*15ac0*/  @!P0 IMAD R171, R215, 0x6000, R203 ;  /* 0x00006000d7ab8824 */ /* 0x000fe200078e02cb */
[----:B------:R-:W-:Y:S03]  /*15ad0*/  IADD3 R2, R192, R191, RZ ;  /* 0x000000bfc0027210 */ /* 0x000fe60007ffe0ff */
[----:B------:R-:W-:Y:S04]  /*15ae0*/  @!P0 IMAD R29, R29, c[0x0][0x208], RZ ;  /* 0x000082001d1d8a24 */ /* 0x000fe800078e02ff */
[C---:B------:R-:W-:Y:S01]  /*15af0*/  @!P0 IMAD R29, R4.reuse, c[0x0][0x20c], R29 ;  /* 0x00008300041d8a24 */ /* 0x040fe200078e021d */
[----:B------:R-:W-:Y:S01]  /*15b00*/  LDSM.16.M88.4 R32, [R190] ;  /* 0x00000000be20783b */ /* 0x000fe20000000200 */
[----:B------:R-:W-:Y:S05]  /*15b10*/  @!P0 IMAD.WIDE.U32 R4, R4, c[0x0][0x208], RZ ;  /* 0x0000820004048a25 */ /* 0x000fea00078e00ff */
[----:B------:R-:W-:Y:S02]  /*15b20*/  @!P0 IADD3 R29, R5, R29, RZ ;  /* 0x0000001d051d8210 */ /* 0x000fe40007ffe0ff */
[----:B------:R-:W1:Y:S01]  /*15b30*/  LDSM.16.M88.4 R8, [R188+UR4+0xc100] ;  /* 0x00c10004bc08783b */ /* 0x000e620008000200 */
[C---:B------:R-:W-:Y:S02]  /*15b40*/  @!P0 SHF.L.U32 R157, R4.reuse, 0x6, RZ ;  /* 0x00000006049d8819 */ /* 0x040fe400000006ff */
[----:B------:R-:W-:Y:S02]  /*15b50*/  @!P0 SHF.L.U64.HI R29, R4, 0x6, R29 ;  /* 0x00000006041d8819 */ /* 0x000fe4000001021d */
[----:B------:R-:W-:Y:S03]  /*15b60*/  @!P0 IADD3 R5, P1, R157, R206, RZ ;  /* 0x000000ce9d058210 */ /* 0x000fe60007f3e0ff */
[----:B------:R-:W2:Y:S01]  /*15b70*/  LDSM.16.M88.4 R16, [R188+UR4+0xc900] ;  /* 0x00c90004bc10783b */ /* 0x000ea20008000200 */
[----:B------:R-:W-:Y:S02]  /*15b80*/  @!P0 IADD3.X R0, R29, R211, RZ, P1, !PT ;  /* 0x000000d31d008210 */ /* 0x000fe40000ffe4ff */
[C---:B------:R-:W-:Y:S04]  /*15b90*/  @!P0 LEA R168, P1, R5.reuse, c[0x0][0x1f8], 0x1 ;  /* 0x00007e0005a88a11 */ /* 0x040fe800078208ff */
[----:B------:R-:W-:Y:S01]  /*15ba0*/  @!P0 LEA.HI.X R169, R5, c[0x0][0x1fc], R0, 0x1, P1 ;  /* 0x00007f0005a98a11 */ /* 0x000fe200008f0c00 */
[----:B------:R-:W3:Y:S01]  /*15bb0*/  LDSM.16.M88.4 R24, [R188+UR4+0xd100] ;  /* 0x00d10004bc18783b */ /* 0x000ee20008000200 */
[----:B------:R-:W-:Y:S04]  /*15bc0*/  @!P0 IADD3 R5, P1, R157, R220, RZ ;  /* 0x000000dc9d058210 */ /* 0x000fe80007f3e0ff */
[----:B------:R-:W-:Y:S02]  /*15bd0*/  @!P0 IADD3.X R0, R29, R226, RZ, P1, !PT ;  /* 0x000000e21d008210 */ /* 0x000fe40000ffe4ff */
[C---:B------:R-:W-:Y:S01]  /*15be0*/  @!P0 LEA R164, P1, R5.reuse, c[0x0][0x1f8], 0x1 ;  /* 0x00007e0005a48a11 */ /* 0x040fe200078208ff */
[----:B------:R-:W4:Y:S03]  /*15bf0*/  LDSM.16.M88.4 R136, [R188+UR4+0xd900] ;  /* 0x00d90004bc88783b */ /* 0x000f260008000200 */
[----:B------:R-:W-:Y:S02]  /*15c00*/  @!P0 LEA.HI.X R165, R5, c[0x0][0x1fc], R0, 0x1, P1 ;  /* 0x00007f0005a58a11 */ /* 0x000fe400008f0c00 */
[----:B------:R-:W-:Y:S03]  /*15c10*/  @!P0 IADD3 R0, P1, R157, R222, RZ ;  /* 0x000000de9d008210 */ /* 0x000fe60007f3e0ff */
[----:B------:R-:W-:Y:S01]  /*15c20*/  LDSM.16.M88.4 R140, [R186] ;  /* 0x00000000ba8c783b */ /* 0x000fe20000000200 */
[----:B------:R-:W-:Y:S02]  /*15c30*/  @!P0 IADD3.X R13, R29, R225, RZ, P1, !PT ;  /* 0x000000e11d0d8210 */ /* 0x000fe40000ffe4ff */
[C---:B------:R-:W-:Y:S04]  /*15c40*/  @!P0 LEA R166, P1, R0.reuse, c[0x0][0x1f8], 0x1 ;  /* 0x00007e0000a68a11 */ /* 0x040fe800078208ff */
[----:B------:R-:W-:Y:S01]  /*15c50*/  @!P0 LEA.HI.X R167, R0, c[0x0][0x1fc], R13, 0x1, P1 ;  /* 0x00007f0000a78a11 */ /* 0x000fe200008f0c0d */
[C---:B-1----:R-:W-:Y:S01]  /*15c60*/  HMMA.16816.F32 R4, R32.reuse, R8, RZ ;  /* 0x000000082004723c */ /* 0x042fe200000018ff */
[----:B------:R-:W1:Y:S02]  /*15c70*/  LDSM.16.M88.4 R144, [R191+0xc100] ;  /* 0x00c10000bf90783b */ /* 0x000e640000000200 */
[----:B------:R-:W-:Y:S04]  /*15c80*/  @!P0 IADD3 R157, P1, R200, R157, RZ ;  /* 0x0000009dc89d8210 */ /* 0x000fe80007f3e0ff */
[----:B------:R-:W-:Y:S01]  /*15c90*/  @!P0 IADD3.X R29, R199, R29, RZ, P1, !PT ;  /* 0x0000001dc71d8210 */ /* 0x000fe20000ffe4ff */
[C---:B------:R-:W-:Y:S01]  /*15ca0*/  HMMA.16816.F32 R8, R32.reuse, R10, RZ ;  /* 0x0000000a2008723c */ /* 0x040fe200000018ff */
[----:B------:R-:W-:Y:S01]  /*15cb0*/  @!P0 IADD3 R0, P1, R157, R206, RZ ;  /* 0x000000ce9d008210 */ /* 0x000fe20007f3e0ff */
[----:B------:R-:W5:Y:S03]  /*15cc0*/  LDSM.16.M88.4 R148, [R191+0xc900] ;  /* 0x00c90000bf94783b */ /* 0x000f660000000200 */
[----:B------:R-:W-:Y:S02]  /*15cd0*/  @!P0 IADD3.X R21, R29, R211, RZ, P1, !PT ;  /* 0x000000d31d158210 */ /* 0x000fe40000ffe4ff */
[C---:B------:R-:W-:Y:S01]  /*15ce0*/  @!P0 LEA R172, P1, R0.reuse, c[0x0][0x1f8], 0x1 ;  /* 0x00007e0000ac8a11 */ /* 0x040fe200078208ff */
[C---:B--2---:R-:W-:Y:S02]  /*15cf0*/  HMMA.16816.F32 R12, R32.reuse, R16, RZ ;  /* 0x00000010200c723c */ /* 0x044fe400000018ff */
[----:B------:R-:W2:Y:S02]  /*15d00*/  LDSM.16.M88.4 R152, [R191+0xd100] ;  /* 0x00d10000bf98783b */ /* 0x000ea40000000200 */
[----:B------:R-:W-:Y:S02]  /*15d10*/  @!P0 LEA.HI.X R173, R0, c[0x0][0x1fc], R21, 0x1, P1 ;  /* 0x00007f0000ad8a11 */ /* 0x000fe400008f0c15 */
[----:B------:R-:W-:Y:S02]  /*15d20*/  @!P0 IADD3 R0, P1, R157, R220, RZ ;  /* 0x000000dc9d008210 */ /* 0x000fe40007f3e0ff */
[C---:B------:R-:W-:Y:S04]  /*15d30*/  HMMA.16816.F32 R16, R32.reuse, R18, RZ ;  /* 0x000000122010723c */ /* 0x040fe800000018ff */
[----:B------:R-:W-:Y:S02]  /*15d40*/  @!P0 IADD3.X R31, R29, R226, RZ, P1, !PT ;  /* 0x000000e21d1f8210 */ /* 0x000fe40000ffe4ff */
[C---:B------:R-:W-:Y:S02]  /*15d50*/  @!P0 LEA R174, P1, R0.reuse, c[0x0][0x1f8], 0x1 ;  /* 0x00007e0000ae8a11 */ /* 0x040fe400078208ff */
[C---:B---3--:R-:W-:Y:S04]  /*15d60*/  HMMA.16816.F32 R20, R32.reuse, R24, RZ ;  /* 0x000000182014723c */ /* 0x048fe800000018ff */
[----:B------:R-:W-:Y:S02]  /*15d70*/  @!P0 LEA.HI.X R175, R0, c[0x0][0x1fc], R31, 0x1, P1 ;  /* 0x00007f0000af8a11 */ /* 0x000fe400008f0c1f */
[----:B------:R-:W-:Y:S02]  /*15d80*/  @!P0 IADD3 R157, P1, R157, R222, RZ ;  /* 0x000000de9d9d8210 */ /* 0x000fe40007f3e0ff */
[C---:B------:R-:W-:Y:S04]  /*15d90*/  HMMA.16816.F32 R24, R32.reuse, R26, RZ ;  /* 0x0000001a2018723c */ /* 0x040fe800000018ff */
[----:B------:R-:W-:Y:S02]  /*15da0*/  @!P0 IADD3.X R0, R29, R225, RZ, P1, !PT ;  /* 0x000000e11d008210 */ /* 0x000fe40000ffe4ff */
[C---:B------:R-:W-:Y:S02]  /*15db0*/  @!P0 LEA R176, P1, R157.reuse, c[0x0][0x1f8], 0x1 ;  /* 0x00007e009db08a11 */ /* 0x040fe400078208ff */
[C---:B----4-:R-:W-:Y:S04]  /*15dc0*/  HMMA.16816.F32 R28, R32.reuse, R136, RZ ;  /* 0x00000088201c723c */ /* 0x050fe800000018ff */
[----:B------:R-:W-:Y:S02]  /*15dd0*/  @!P0 LEA.HI.X R177, R157, c[0x0][0x1fc], R0, 0x1, P1 ;  /* 0x00007f009db18a11 */ /* 0x000fe400008f0c00 */
[----:B------:R-:W3:Y:S01]  /*15de0*/  LDSM.16.M88.4 R156, [R191+0xd900] ;  /* 0x00d90000bf9c783b */ /* 0x000ee20000000200 */
[-C--:B------:R-:W-:Y:S01]  /*15df0*/  IADD3 R0, R192, R132.reuse, RZ ;  /* 0x00000084c0007210 */ /* 0x080fe20007ffe0ff */
[----:B------:R-:W-:Y:S01]  /*15e00*/  HMMA.16816.F32 R32, R32, R138, RZ ;  /* 0x0000008a2020723c */ /* 0x000fe200000018ff */
[----:B------:R-:W-:Y:S05]  /*15e10*/  IADD3 R132, R189, R132, R192 ;  /* 0x00000084bd847210 */ /* 0x000fea0007ffe0c0 */
[----:B------:R-:W-:Y:S01]  /*15e20*/  @!PT LDS RZ, [RZ] ;  /* 0x00000000fffff984 */ /* 0x000fe20000000800 */
[----:B------:R-:W-:Y:S01]  /*15e30*/  @!PT LDS RZ, [RZ] ;  /* 0x00000000fffff984 */ /* 0x000fe20000000800 */
[----:B------:R-:W-:Y:S01]  /*15e40*/  @!PT LDS RZ, [RZ] ;  /* 0x00000000fffff984 */ /* 0x000fe20000000800 */
[----:B------:R4:W-:Y:S02]  /*15e50*/  @!P0 LDGSTS.E.BYPASS.LTC128B.128 [R171], [R168.64], !P5 ;  /* 0x00000000a8ab8fae */ /* 0x0009e4000e901d46 */
[C---:B-1----:R-:W-:Y:S06]  /*15e60*/  HMMA.16816.F32 R4, R140.reuse, R144, R4 ;  /* 0x000000908c04723c */ /* 0x042fec0000001804 */
[----:B------:R1:W-:Y:S02]  /*15e70*/  @!P0 LDGSTS.E.BYPASS.LTC128B.128 [R171+0x2000], [R164.64], !P4 ;  /* 0x02000000a4ab8fae */ /* 0x0003e4000e101d46 */
[C---:B------:R-:W-:Y:S06]  /*15e80*/  HMMA.16816.F32 R8, R140.reuse, R146, R8 ;  /* 0x000000928c08723c */ /* 0x040fec0000001808 */
[----:B------:R1:W-:Y:S02]  /*15e90*/  @!P0 LDGSTS.E.BYPASS.LTC128B.128 [R171+0x4000], [R166.64], !P6 ;  /* 0x04000000a6ab8fae */ /* 0x0003e4000f101d46 */
[C---:B-----5:R-:W-:Y:S06]  /*15ea0*/  HMMA.16816.F32 R12, R140.reuse, R148, R12 ;  /* 0x000000948c0c723c */ /* 0x060fec000000180c */
[----:B------:R4:W-:Y:S02]  /*15eb0*/  @!P0 LDGSTS.E.BYPASS.LTC128B.128 [R171+0x1000], [R172.64], !P5 ;  /* 0x01000000acab8fae */ /* 0x0009e4000e901d46 */
[C---:B------:R-:W-:Y:S06]  /*15ec0*/  HMMA.16816.F32 R16, R140.reuse, R150, R16 ;  /* 0x000000968c10723c */ /* 0x040fec0000001810 */
[----:B------:R4:W-:Y:S02]  /*15ed0*/  @!P0 LDGSTS.E.BYPASS.LTC128B.128 [R171+0x3000], [R174.64], !P4 ;  /* 0x03000000aeab8fae */ /* 0x0009e4000e101d46 */
[C---:B--2---:R-:W-:Y:S06]  /*15ee0*/  HMMA.16816.F32 R20, R140.reuse, R152, R20 ;  /* 0x000000988c14723c */ /* 0x044fec0000001814 */
[----:B------:R4:W-:Y:S02]  /*15ef0*/  @!P0 LDGSTS.E.BYPASS.LTC128B.128 [R171+0x5000], [R176.64], !P6 ;  /* 0x05000000b0ab8fae */ /* 0x0009e4000f101d46 */
[C---:B------:R-:W-:Y:S06]  /*15f00*/  HMMA.16816.F32 R24, R140.reuse, R154, R24 ;  /* 0x0000009a8c18723c */ /* 0x040fec0000001818 */
[----:B------:R-:W-:Y:S02]  /*15f10*/  LDSM.16.M88.4 R136, [R185] ;  /* 0x00000000b988783b */ /* 0x000fe40000000200 */
[C---:B---3--:R-:W-:Y:S06]  /*15f20*/  HMMA.16816.F32 R28, R140.reuse, R156, R28 ;  /* 0x0000009c8c1c723c */ /* 0x048fec000000181c */
[----:B------:R-:W2:Y:S02]  /*15f30*/  LDSM.16.M88.4 R160, [R0+0xc100] ;  /* 0x00c1000000a0783b */ /* 0x000ea40000000200 */
[----:B------:R-:W-:Y:S06]  /*15f40*/  HMMA.16816.F32 R32, R140, R158, R32 ;  /* 0x0000009e8c20723c */ /* 0x000fec0000001820 */
        /* <DEDUP_REMOVED lines=564> */
[C---:B------:R-:W-:Y:S05]  /*18290*/  ISETP.GE.AND P0, PT, R21.reuse, R198, PT ;  /* 0x000000c61500720c */ /* 0x040fea0003f06270 */
[C---:B------:R-:W-:Y:S08]  /*182a0*/  HMMA.16816.F32 R104, R136.reuse, R144, R28 ;  /* 0x000000908868723c */ /* 0x040ff0000000181c */
[C---:B------:R-:W-:Y:S04]  /*182b0*/  HMMA.16816.F32 R100, R136.reuse, R146, R32 ;  /* 0x000000928864723c */ /* 0x040fe80000001820 */
[----:B------:R-:W-:Y:S01]  /*182c0*/  @P0 SHF.R.S32.HI R16, RZ, 0x1f, R21 ;  /* 0x0000001fff100819 */ /* 0x000fe20000011415 */
[C---:B------:R-:W-:Y:S03]  /*182d0*/  @P0 IMAD.WIDE.U32 R24, R21.reuse, c[0x0][0x1e0], RZ ;  /* 0x0000780015180a25 */ /* 0x040fe600078e00ff */
[C---:B-1----:R-:W-:Y:S07]  /*182e0*/  HMMA.16816.F32 R36, R136.reuse, R4, R36 ;  /* 0x000000048824723c */ /* 0x042fee0000001824 */
[----:B------:R-:W-:Y:S01]  /*182f0*/  @P0 IMAD R4, R16, c[0x0][0x1e0], RZ ;  /* 0x0000780010040a24 */ /* 0x000fe200078e02ff */
[C---:B------:R-:W-:Y:S01]  /*18300*/  HMMA.16816.F32 R40, R136.reuse, R6, R40 ;  /* 0x000000068828723c */ /* 0x040fe20000001828 */
[----:B------:R-:W1:Y:S03]  /*18310*/  LDSM.16.MT88.4 R16, [R148+0x3900] ;  /* 0x003900009410783b */ /* 0x000e660000004200 */
[----:B------:R-:W-:Y:S04]  /*18320*/  @P0 IMAD R4, R21, c[0x0][0x1e4], R4 ;  /* 0x0000790015040a24 */ /* 0x000fe800078e0204 */
        /* <DEDUP_REMOVED lines=28> */
[----:B------:R-:W-:Y:S02]  /*184f0*/  @P0 IADD3 R18, P1, R25, R208, RZ ;  /* 0x000000d019120210 */ /* 0x000fe40007f3e0ff */
        /* <DEDUP_REMOVED lines=30> */
[----:B------:R-:W-:Y:S01]  /*186e0*/  @P0 LEA R10, P1, R25, c[0x0][0x1c8], 0x1 ;  /* 0x00007200190a0a11 */ /* 0x000fe200078208ff */
        /* <DEDUP_REMOVED lines=16> */
[C---:B------:R-:W-:Y:S02]  /*187f0*/  ISETP.GT.AND P0, PT, R221.reuse, R228, PT ;  /* 0x000000e4dd00720c */ /* 0x040fe40003f04270 */
[----:B------:R-:W-:Y:S05]  /*18800*/  IADD3 R221, R221, -0x1, RZ ;  /* 0xffffffffdddd7810 */ /* 0x000fea0007ffe0ff */
[----:B------:R-:W0:Y:S01]  /*18810*/  LDGDEPBAR ;  /* 0x00000000000079af */ /* 0x000e220000000000 */
[----:B--2---:R-:W-:Y:S05]  /*18820*/  MOV R3, R0 ;  /* 0x0000000000037202 */ /* 0x004fea0000000f00 */
[----:B------:R-:W-:-:S05]  /*18830*/  @P0 BRA `(.L_x_1050) ;  /* 0xffffd1d000000947 */ /* 0x000fca000383ffff */
.L_x_1049:
[----:B------:R-:W-:-:S13]  /*18840*/  ISETP.GE.AND P0, PT, R221, R198, PT ;  /* 0x000000c6dd00720c */ /* 0x000fda0003f06270 */
[----:B------:R-:W-:Y:S05]  /*18850*/  @!P0 BRA `(.L_x_1051) ;  /* 0x00003a5000008947 */ /* 0x000fea0003800000 */
[----:B------:R-:W1:Y:S01]  /*18860*/  S2R R4, SR_TID.X ;  /* 0x0000000000047919 */ /* 0x000e620000002100 */
[----:B------:R-:W-:Y:S01]  /*18870*/  IADD3 RZ, P1, R208, 0x40, RZ ;  /* 0x00000040d0ff7810 */ /* 0x000fe20007f3e0ff */
[----:B------:R-:W-:Y:S01]  /*18880*/  @P3 IMAD.HI.U32 R218, R205, c[0x0][0x2c8], RZ ;  /* 0x0000b200cdda3a27 */ /* 0x000fe200078e00ff */
[C---:B------:R-:W-:Y:S01]  /*18890*/  IADD3 RZ, P0, R206.reuse, 0x40, RZ ;  /* 0x00000040ceff7810 */ /* 0x040fe20007f1e0ff */
[----:B------:R-:W-:Y:S01]  /*188a0*/  ULDC UR8, c[0x0][0x324] ;  /* 0x0000c90000087ab9 */ /* 0x000fe20000000800 */
[----:B------:R-:W-:Y:S01]  /*188b0*/  IADD3 RZ, P2, R206, 0x80, RZ ;  /* 0x00000080ceff7810 */ /* 0x000fe20007f5e0ff */
[----:B------:R-:W-:Y:S01]  /*188c0*/  IMAD.X R220, RZ, RZ, R213, P1 ;  /* 0x000000ffffdc7224 */ /* 0x000fe200008e06d5 */
[----:B------:R-:W-:Y:S01]  /*188d0*/  IADD3 RZ, P1, R208, 0x80, RZ ;  /* 0x00000080d0ff7810 */ /* 0x000fe20007f3e0ff */
[--C-:B------:R-:W-:Y:S01]  /*188e0*/  IMAD.X R223, RZ, RZ, R211.reuse, P0 ;  /* 0x000000ffffdf7224 */ /* 0x100fe200000e06d3 */
[----:B------:R-:W-:Y:S01]  /*188f0*/  @P3 SHF.R.U32.HI R218, RZ, c[0x0][0x2cc], R218 ;  /* 0x0000b300ffda3a19 */ /* 0x000fe200000116da */
[----:B------:R-:W-:Y:S01]  /*18900*/  IMAD.MOV.U32 R133, RZ, RZ, 0x40 ;  /* 0x00000040ff857424 */ /* 0x000fe200078e00ff */
[C---:B------:R-:W-:Y:S01]  /*18910*/  IADD3 R227, R206.reuse, 0x40, RZ ;  /* 0x00000040cee37810 */ /* 0x040fe20007ffe0ff */
[----:B------:R-:W-:Y:S01]  /*18920*/  IMAD.X R222, RZ, RZ, R211, P2 ;  /* 0x000000ffffde7224 */ /* 0x000fe200010e06d3 */
[----:B------:R-:W-:Y:S01]  /*18930*/  IADD3 R226, R206, 0x80, RZ ;  /* 0x00000080cee27810 */ /* 0x000fe20007ffe0ff */
[----:B------:R-:W-:Y:S01]  /*18940*/  IMAD.MOV.U32 R132, RZ, RZ, R2 ;  /* 0x000000ffff847224 */ /* 0x000fe200078e0002 */
[C---:B------:R-:W-:Y:S01]  /*18950*/  IADD3 R225, R208.reuse, 0x80, RZ ;  /* 0x00000080d0e17810 */ /* 0x040fe20007ffe0ff */
[----:B------:R-:W-:Y:S01]  /*18960*/  IMAD.X R219, RZ, RZ, R213, P1 ;  /* 0x000000ffffdb7224 */ /* 0x000fe200008e06d5 */
[----:B------:R-:W-:Y:S01]  /*18970*/  IADD3 R224, R208, 0x40, RZ ;  /* 0x00000040d0e07810 */ /* 0x000fe20007ffe0ff */
[----:B------:R-:W-:Y:S01]  /*18980*/  ULOP3.LUT UR8, URZ, UR8, URZ, 0x33, !UPT ;  /* 0x000000083f087292 */ /* 0x000fe2000f8e333f */
[----:B-1----:R-:W-:-:S04]  /*18990*/  SHF.R.S32.HI R3, RZ, 0x1f, R4 ;  /* 0x0000001fff037819 */ /* 0x002fc80000011404 */
[----:B------:R-:W-:-:S04]  /*189a0*/  LEA.HI R3, R3, R4, RZ, 0x3 ;  /* 0x0000000403037211 */ /* 0x000fc800078f18ff */
[----:B------:R-:W-:-:S05]  /*189b0*/  LOP3.LUT R3, R3, 0xfffffff8, RZ, 0xc0, !PT ;  /* 0xfffffff803037812 */ /* 0x000fca00078ec0ff */
[----:B------:R-:W-:-:S05]  /*189c0*/  IMAD.IADD R3, R4, 0x1, -R3 ;  /* 0x0000000104037824 */ /* 0x000fca00078e0a03 */
[----:B------:R-:W-:Y:S01]  /*189d0*/  LOP3.LUT P0, RZ, R3, 0x4, RZ, 0xc0, !PT ;  /* 0x0000000403ff7812 */ /* 0x000fe2000780c0ff */
[----:B------:R-:W-:-:S03]  /*189e0*/  IMAD.MOV.U32 R3, RZ, RZ, R0 ;  /* 0x000000ffff037224 */ /* 0x000fc600078e0000 */
[----:B------:R-:W-:Y:S02]  /*189f0*/  SEL R133, R133, 0xffffffc0, !P0 ;  /* 0xffffffc085857807 */ /* 0x000fe40004000000 */
.L_x_1060:
[----:B------:R-:W-:Y:S04]  /*18a00*/  DEPBAR.LE SB0, 0x2 ;  /* 0x000080800000791a */ /* 0x000fe80000000000 */
[----:B------:R-:W-:Y:S01]  /*18a10*/  BAR.SYNC.DEFER_BLOCKING 0x0 ;  /* 0x0000000000007b1d */ /* 0x000fe20000010000 */
[----:B------:R-:W-:Y:S01]  /*18a20*/  UIMAD UR4, UR5, 0x6000, URZ ;  /* 0x00006000050478a4 */ /* 0x000fe2000f8e023f */
[----:B------:R-:W-:Y:S11]  /*18a30*/  ISETP.GE.AND P0, PT, R198, R221, PT ;  /* 0x000000ddc600720c */ /* 0x000ff60003f06270 */
[----:B------:R-:W-:Y:S02]  /*18a40*/  @!UPT UIADD3 URZ, URZ, URZ, URZ ;  /* 0x0000003f3f3ff290 */ /* 0x000fe4000fffe03f */
        /* <DEDUP_REMOVED lines=30> */
[--C-:B------:R-:W-:Y:S01]  /*18c30*/  @!P0 IMAD.X R13, R153, 0x1, R222.reuse, P1 ;  /* 0x00000001990d8824 */ /* 0x100fe200008e06de */
[C---:B------:R-:W-:Y:S05]  /*18c40*/  @!P0 LEA R170, P1, R2.reuse, c[0x0][0x1f8], 0x1 ;  /* 0x00007e0002aa8a11 */ /* 0x040fea00078208ff */
[----:B------:R-:W-:Y:S02]  /*18c50*/  @!P0 LEA.HI.X R171, R2, c[0x0][0x1fc], R13, 0x1, P1 ;  /* 0x00007f0002ab8a11 */ /* 0x000fe400008f0c0d */
[C---:B--2---:R-:W-:Y:S01]  /*18c60*/  HMMA.16816.F32 R12, R32.reuse, R16, RZ ;  /* 0x00000010200c723c */ /* 0x044fe200000018ff */
[----:B------:R-:W-:Y:S04]  /*18c70*/  @!P0 IADD3 R149, P1, R200, R149, RZ ;  /* 0x00000095c8958210 */ /* 0x000fe80007f3e0ff */
[----:B------:R-:W-:Y:S02]  /*18c80*/  @!P0 IADD3.X R153, R199, R153, RZ, P1, !PT ;  /* 0x00000099c7998210 */ /* 0x000fe40000ffe4ff */
[----:B------:R-:W-:Y:S01]  /*18c90*/  @!P0 IADD3 R2, P1, R149, R206, RZ ;  /* 0x000000ce95028210 */ /* 0x000fe20007f3e0ff */
[C---:B------:R-:W-:Y:S04]  /*18ca0*/  HMMA.16816.F32 R16, R32.reuse, R18, RZ ;  /* 0x000000122010723c */ /* 0x040fe800000018ff */
[----:B------:R-:W-:Y:S01]  /*18cb0*/  @!P0 IMAD.X R29, R153, 0x1, R211, P1 ;  /* 0x00000001991d8824 */ /* 0x000fe200008e06d3 */
[C---:B------:R-:W-:Y:S03]  /*18cc0*/  @!P0 LEA R174, P1, R2.reuse, c[0x0][0x1f8], 0x1 ;  /* 0x00007e0002ae8a11 */ /* 0x040fe600078208ff */
[C---:B---3--:R-:W-:Y:S01]  /*18cd0*/  HMMA.16816.F32 R20, R32.reuse, R24, RZ ;  /* 0x000000182014723c */ /* 0x048fe200000018ff */
[----:B------:R-:W-:Y:S03]  /*18ce0*/  @!P0 LEA.HI.X R175, R2, c[0x0][0x1fc], R29, 0x1, P1 ;  /* 0x00007f0002af8a11 */ /* 0x000fe600008f0c1d */
[----:B------:R-:W-:Y:S04]  /*18cf0*/  @!P0 IADD3 R2, P1, R149, R227, RZ ;  /* 0x000000e395028210 */ /* 0x000fe80007f3e0ff */
        /* <DEDUP_REMOVED lines=10> */
[----:B------:R-:W2:Y:S03]  /*18da0*/  LDSM.16.M88.4 R136, [R192+0xd100] ;  /* 0x00d10000c088783b */ /* 0x000ea60000000200 */
[C---:B-----5:R-:W-:Y:S05]  /*18db0*/  HMMA.16816.F32 R4, R140.reuse, R144, R4 ;  /* 0x000000908c04723c */ /* 0x060fea0000001804 */
[----:B------:R-:W-:Y:S02]  /*18dc0*/  @!P0 LEA.HI.X R181, R2, c[0x0][0x1fc], R153, 0x1, P1 ;  /* 0x00007f0002b58a11 */ /* 0x000fe400008f0c99 */
[----:B------:R-:W3:Y:S01]  /*18dd0*/  LDSM.16.M88.4 R152, [R192+0xd900] ;  /* 0x00d90000c098783b */ /* 0x000ee20000000200 */
[C---:B------:R-:W-:Y:S03]  /*18de0*/  HMMA.16816.F32 R8, R140.reuse, R146, R8 ;  /* 0x000000928c08723c */ /* 0x040fe60000001808 */
[----:B------:R-:W-:Y:S02]  /*18df0*/  ISETP.GE.AND P1, PT, R194, 0x1, PT ;  /* 0x00000001c200780c */ /* 0x000fe40003f26270 */
[----:B------:R-:W-:Y:S01]  /*18e00*/  IADD3 R2, R133, R192, RZ ;  /* 0x000000c085027210 */ /* 0x000fe20007ffe0ff */
        /* <DEDUP_REMOVED lines=82> */
[----:B------:R-:W-:Y:S03]  /*19330*/  IMAD.IADD R191, R189, 0x1, R136 ;  /* 0x00000001bdbf7824 */ /* 0x000fe600078e0288 */
        /* <DEDUP_REMOVED lines=90> */
[----:B------:R-:W-:Y:S01]  /*198e0*/  FMUL.FTZ R175, R20, c[0x0][0x320] ;  /* 0x0000c80014af7a20 */ /* 0x000fe20000410000 */
[----:B------:R-:W-:Y:S01]  /*198f0*/  MOV R20, R205 ;  /* 0x000000cd00147202 */ /* 0x000fe20000000f00 */
[----:B-1----:R-:W-:Y:S03]  /*19900*/  FMUL.FTZ R14, R21, c[0x0][0x320] ;  /* 0x0000c800150e7a20 */ /* 0x002fe60000410000 */
        /* <DEDUP_REMOVED lines=11> */
[----:B------:R-:W-:Y:S03]  /*199c0*/  IMAD.SHL.U32 R21, R221, 0x40, RZ ;  /* 0x00000040dd157824 */ /* 0x000fe600078e00ff */
[----:B------:R-:W1:Y:S02]  /*199d0*/  MUFU.TANH R169, R169 ;  /* 0x000000a900a97308 */ /* 0x000e640000002400 */
[----:B------:R-:W-:Y:S04]  /*199e0*/  HMMA.16816.F32 R32, R176, R10, R32 ;  /* 0x0000000ab020723c */ /* 0x000fe80000001820 */
[----:B------:R-:W-:Y:S04]  /*199f0*/  IADD3 R8, -R214, 0x1, -R21 ;  /* 0x00000001d6087810 */ /* 0x000fe80007ffe915 */
[----:B------:R-:W1:Y:S01]  /*19a00*/  MUFU.TANH R167, R167 ;  /* 0x000000a700a77308 */ /* 0x000e620000002400 */
[----:B------:R-:W-:Y:S04]  /*19a10*/  IADD3 R8, -R196, R8, R193 ;  /* 0x00000008c4087210 */ /* 0x000fe80007ffe1c1 */
[C---:B------:R-:W-:Y:S02]  /*19a20*/  IADD3 R10, R8.reuse, c[0x0][0x328], RZ ;  /* 0x0000ca00080a7a10 */ /* 0x040fe40007ffe0ff */
[----:B------:R-:W-:Y:S01]  /*19a30*/  IADD3 R8, R8, UR8, RZ ;  /* 0x0000000808087c10 */ /* 0x000fe2000fffe0ff */
[----:B------:R-:W-:Y:S01]  /*19a40*/  FMUL.FTZ R153, R28, c[0x0][0x320] ;  /* 0x0000c8001c997a20 */ /* 0x000fe20000410000 */
[-C--:B---3--:R-:W-:Y:S01]  /*19a50*/  IADD3 R18, R10, R9.reuse, RZ ;  /* 0x000000090a127210 */ /* 0x088fe20007ffe0ff */
[----:B------:R-:W3:Y:S01]  /*19a60*/  MUFU.TANH R12, R12 ;  /* 0x0000000c000c7308 */ /* 0x000ee20000002400 */
[----:B------:R-:W-:Y:S01]  /*19a70*/  FMUL.FTZ R29, R29, c[0x0][0x320] ;  /* 0x0000c8001d1d7a20 */ /* 0x000fe20000410000 */
[----:B------:R-:W-:Y:S01]  /*19a80*/  IADD3 R16, R8, R9, RZ ;  /* 0x0000000908107210 */ /* 0x000fe20007ffe0ff */
[----:B------:R-:W-:Y:S02]  /*19a90*/  FMUL.FTZ R30, R30, c[0x0][0x320] ;  /* 0x0000c8001e1e7a20 */ /* 0x000fe40000410000 */
[----:B------:R-:W-:Y:S02]  /*19aa0*/  FMUL.FTZ R31, R31, c[0x0][0x320] ;  /* 0x0000c8001f1f7a20 */ /* 0x000fe40000410000 */
[----:B------:R-:W-:Y:S02]  /*19ab0*/  FMUL.FTZ R149, R32, c[0x0][0x320] ;  /* 0x0000c80020957a20 */ /* 0x000fe40000410000 */
[----:B------:R-:W-:Y:S01]  /*19ac0*/  FMUL.FTZ R33, R33, c[0x0][0x320] ;  /* 0x0000c80021217a20 */ /* 0x000fe20000410000 */
[----:B------:R-:W1:Y:S01]  /*19ad0*/  MUFU.TANH R13, R13 ;  /* 0x0000000d000d7308 */ /* 0x000e620000002400 */
[----:B------:R-:W-:Y:S02]  /*19ae0*/  FMUL.FTZ R34, R34, c[0x0][0x320] ;  /* 0x0000c80022227a20 */ /* 0x000fe40000410000 */
        /* <DEDUP_REMOVED lines=33> */
.L_x_1054:
[----:B------:R-:W-:Y:S04]  /*19d00*/  MOV R9, c[0x0][0x32c] ;  /* 0x0000cb0000097a02 */ /* 0x000fe80000000f00 */
[----:B------:R-:W-:Y:S11]  /*19d10*/  ISETP.NE.AND P0, PT, R9, 0x1, PT ;  /* 0x000000010900780c */ /* 0x000ff60003f05270 */
[----:B------:R-:W-:Y:S02]  /*19d20*/  @!UPT UIADD3 URZ, URZ, URZ, URZ ;  /* 0x0000003f3f3ff290 */ /* 0x000fe4000fffe03f */
[----:B------:R-:W-:Y:S05]  /*19d30*/  @P0 IMAD.HI.U32 R9, R22, c[0x0][0x330], RZ ;  /* 0x0000cc0016090a27 */ /* 0x000fea00078e00ff */
[----:B------:R-:W-:Y:S02]  /*19d40*/  @P0 SHF.R.U32.HI R22, RZ, c[0x0][0x334], R9 ;  /* 0x0000cd00ff160a19 */ /* 0x000fe40000011609 */
.L_x_1055:
[----:B------:R-:W-:Y:S05]  /*19d50*/  BSYNC B0 ;  /* 0x0000000000007941 */ /* 0x000fea0003800000 */
.L_x_1053:
[----:B------:R-:W-:Y:S04]  /*19d60*/  IMAD R11, R22, c[0x0][0x32c], -R21 ;  /* 0x0000cb00160b7a24 */ /* 0x000fe800078e0a15 */
[----:B------:R-:W-:Y:S05]  /*19d70*/  IMAD.IADD R11, R11, 0x1, -R214 ;  /* 0x000000010b0b7824 */ /* 0x000fea00078e0ad6 */
[----:B------:R-:W-:Y:S02]  /*19d80*/  IADD3 R9, R11, c[0x0][0x32c], RZ ;  /* 0x0000cb000b097a10 */ /* 0x000fe40007ffe0ff */
[----:B------:R-:W-:Y:S02]  /*19d90*/  IMNMX R16, R16, R11, !PT ;  /* 0x0000000b10107217 */ /* 0x000fe40007800200 */
[----:B------:R-:W-:Y:S02]  /*19da0*/  IMNMX R18, R18, R9, PT ;  /* 0x0000000912127217 */ /* 0x000fe40003800200 */
.L_x_1052:
        /* <DEDUP_REMOVED lines=66> */
.L_x_1058:
[----:B------:R-:W-:Y:S04]  /*1a1d0*/  MOV R8, c[0x0][0x32c] ;  /* 0x0000cb0000087a02 */ /* 0x000fe80000000f00 */
[----:B------:R-:W-:Y:S11]  /*1a1e0*/  ISETP.NE.AND P0, PT, R8, 0x1, PT ;  /* 0x000000010800780c */ /* 0x000ff60003f05270 */
[----:B------:R-:W-:Y:S02]  /*1a1f0*/  @!UPT UIADD3 URZ, URZ, URZ, URZ ;  /* 0x0000003f3f3ff290 */ /* 0x000fe4000fffe03f */
[----:B------:R-:W-:Y:S05]  /*1a200*/  @P0 IMAD.HI.U32 R8, R10, c[0x0][0x330], RZ ;  /* 0x0000cc000a080a27 */ /* 0x000fea00078e00ff */
[----:B------:R-:W-:Y:S02]  /*1a210*/  @P0 SHF.R.U32.HI R10, RZ, c[0x0][0x334], R8 ;  /* 0x0000cd00ff0a0a19 */ /* 0x000fe40000011608 */
.L_x_1059:
[----:B------:R-:W-:Y:S05]  /*1a220*/  BSYNC B0 ;  /* 0x0000000000007941 */ /* 0x000fea0003800000 */
.L_x_1057:
[----:B------:R-:W-:Y:S04]  /*1a230*/  IMAD R21, R10, c[0x0][0x32c], -R21 ;  /* 0x0000cb000a157a24 */ /* 0x000fe800078e0a15 */
[----:B------:R-:W-:Y:S05]  /*1a240*/  IMAD.IADD R21, R21, 0x1, -R214 ;  /* 0x0000000115157824 */ /* 0x000fea00078e0ad6 */
[----:B------:R-:W-:Y:S02]  /*1a250*/  IADD3 R8, R21, c[0x0][0x32c], RZ ;  /* 0x0000cb0015087a10 */ /* 0x000fe40007ffe0ff */
[----:B------:R-:W-:Y:S02]  /*1a260*/  IMNMX R14, R14, R21, !PT ;  /* 0x000000150e0e7217 */ /* 0x000fe40007800200 */
[----:B------:R-:W-:Y:S02]  /*1a270*/  IMNMX R13, R13, R8, PT ;  /* 0x000000080d0d7217 */ /* 0x000fe40003800200 */
.L_x_1056:
        /* <DEDUP_REMOVED lines=20> */
[C---:B------:R-:W-:Y:S02]  /*1a3c0*/  ISETP.GT.AND P0, PT, R14.reuse, 0x9, P2 ;  /* 0x000000090e00780c */ /* 0x040fe40001704270 */
        /* <DEDUP_REMOVED lines=31> */
[----:B------:R-:W-:Y:S02]  /*1a5c0*/  ISETP.GT.AND P0, PT, R14, 0x21, P2 ;  /* 0x000000210e00780c */ /* 0x000fe40001704270 */
[----:B------:R-:W-:Y:S02]  /*1a5d0*/  FMNMX.FTZ R7, R10, R7, !PT ;  /* 0x000000070a077209 */ /* 0x000fe40007810000 */
[C---:B------:R-:W-:Y:S02]  /*1a5e0*/  ISETP.LT.OR P0, PT, R13.reuse, 0x22, P0 ;  /* 0x000000220d00780c */ /* 0x040fe40000701670 */
[----:B------:R-:W-:Y:S02]  /*1a5f0*/  FMNMX.FTZ R7, R136, R7, !PT ;  /* 0x0000000788077209 */ /* 0x000fe40007810000 */
[----:B------:R-:W-:Y:S02]  /*1a600*/  FSEL R176, R6, -INF , !P0 ;  /* 0xff80000006b07808 */ /* 0x000fe40004000000 */
[----:B------:R-:W-:Y:S02]  /*1a610*/  FMNMX.FTZ R7, R8, R7, !PT ;  /* 0x0000000708077209 */ /* 0x000fe40007810000 */
[----:B------:R-:W-:Y:S02]  /*1a620*/  ISETP.GT.AND P0, PT, R14, 0x28, P2 ;  /* 0x000000280e00780c */ /* 0x000fe40001704270 */
[----:B------:R-:W-:Y:S02]  /*1a630*/  FMNMX.FTZ R7, R170, R7, !PT ;  /* 0x00000007aa077209 */ /* 0x000fe40007810000 */
[C---:B------:R-:W-:Y:S02]  /*1a640*/  ISETP.LT.OR P0, PT, R13.reuse, 0x29, P0 ;  /* 0x000000290d00780c */ /* 0x040fe40000701670 */
        /* <DEDUP_REMOVED lines=421> */
[----:B------:R-:W-:Y:S02]  /*1c0a0*/  @P0 IADD3.X R8, R29, R213, RZ, P1, !PT ;  /* 0x000000d51d080210 */ /* 0x000fe40000ffe4ff */
        /* <DEDUP_REMOVED lines=32> */
.L_x_1051:
        /* <DEDUP_REMOVED lines=13> */
[----:B------:R-:W1:Y:S01]  /*1c380*/  @P1 MUFU.LG2 R12, R6 ;  /* 0x00000006000c1308 */ /* 0x000e620000000c00 */
[----:B------:R-:W-:Y:S02]  /*1c390*/  @P1 MOV R16, 0x3f317218 ;  /* 0x3f31721800101802 */ /* 0x000fe40000000f00 */
[----:B------:R-:W-:-:S05]  /*1c3a0*/  @P0 MOV R17, 0x3f317218 ;  /* 0x3f31721800110802 */ /* 0x000fca0000000f00 */
[----:B------:R-:W2:Y:S01]  /*1c3b0*/  @P0 MUFU.LG2 R14, R3 ;  /* 0x00000003000e0308 */ /* 0x000ea20000000c00 */
[----:B------:R-:W-:-:S07]  /*1c3c0*/  @P0 FMUL.FTZ R17, R17, c[0x0][0x2d0] ;  /* 0x0000b40011110a20 */ /* 0x000fce0000410000 */
[----:B------:R-:W3:Y:S01]  /*1c3d0*/  @P1 MUFU.RCP R5, R6 ;  /* 0x0000000600051308 */ /* 0x000ee20000001000 */
[----:B-1----:R-:W-:Y:S02]  /*1c3e0*/  @P1 FMUL.FTZ R15, R12, 0.69314718246459960938 ;  /* 0x3f3172180c0f1820 */ /* 0x002fe40000410000 */
[----:B------:R-:W-:-:S05]  /*1c3f0*/  @P1 FMUL.FTZ R12, R16, c[0x0][0x2d0] ;  /* 0x0000b400100c1a20 */ /* 0x000fca0000410000 */
[----:B------:R1:W4:Y:S01]  /*1c400*/  @P0 MUFU.RCP R4, R3 ;  /* 0x0000000300040308 */ /* 0x0003220000001000 */
[----:B--2---:R-:W-:-:S04]  /*1c410*/  @P0 FMUL.FTZ R14, R14, 0.69314718246459960938 ;  /* 0x3f3172180e0e0820 */ /* 0x004fc80000410000 */
[----:B------:R-:W-:Y:S02]  /*1c420*/  @P0 FFMA.FTZ R13, R17, R0, R14 ;  /* 0x00000000110d0223 */ /* 0x000fe4000001000e */
[C---:B---3--:R-:W-:Y:S02]  /*1c430*/  FMUL.FTZ R128, R5.reuse, R128 ;  /* 0x0000008005807220 */ /* 0x048fe40000410000 */
[C---:B------:R-:W-:Y:S02]  /*1c440*/  FMUL.FTZ R129, R5.reuse, R129 ;  /* 0x0000008105817220 */ /* 0x040fe40000410000 */
        /* <DEDUP_REMOVED lines=47> */
[C---:B----4-:R-:W-:Y:S02]  /*1c740*/  FMUL.FTZ R130, R4.reuse, R130 ;  /* 0x0000008204827220 */ /* 0x050fe40000410000 */
        /* <DEDUP_REMOVED lines=47> */
[----:B------:R-:W-:Y:S02]  /*1ca40*/  @P1 FFMA.FTZ R3, R12, R2, R15 ;  /* 0x000000020c031223 */ /* 0x000fe4000001000f */
.L_x_973:
        /* <DEDUP_REMOVED lines=40> */
[----:B------:R-:W-:Y:S02]  /*1ccd0*/  R2P PR, R17, 0x6 ;  /* 0x0000000611007804 */ /* 0x000fe40000000000 */
[----:B------:R-:W-:Y:S01]  /*1cce0*/  F2FP.PACK_AB R100, R101, R100 ;  /* 0x000000646564723e */ /* 0x000fe200000000ff */
[----:B------:R-:W-:Y:S01]  /*1ccf0*/  IMAD.U32 R16, R16, 0x2, R21 ;  /* 0x0000000210107824 */ /* 0x000fe200078e0015 */
[----:B------:R-:W-:Y:S02]  /*1cd00*/  F2FP.PACK_AB R102, R103, R102 ;  /* 0x000000666766723e */ /* 0x000fe400000000ff */
[----:B------:R-:W-:Y:S01]  /*1cd10*/  SEL R10, R10, 0xffffffe0, !P1 ;  /* 0xffffffe00a0a7807 */ /* 0x000fe20004800000 */
[----:B------:R-:W-:Y:S01]  /*1cd20*/  IMAD.SHL.U32 R11, R16, 0x2, RZ ;  /* 0x00000002100b7824 */ /* 0x000fe200078e00ff */
[----:B------:R-:W-:-:S02]  /*1cd30*/  F2FP.PACK_AB R36, R37, R36 ;  /* 0x000000242524723e */ /* 0x000fc400000000ff */
        /* <DEDUP_REMOVED lines=8> */
[----:B------:R-:W-:Y:S02]  /*1cdc0*/  F2FP.PACK_AB R40, R41, R40 ;  /* 0x000000282928723e */ /* 0x000fe400000000ff */
[----:B------:R-:W-:Y:S01]  /*1cdd0*/  IMAD.IADD R21, R10, 0x1, R5 ;  /* 0x000000010a157824 */ /* 0x000fe200078e0205 */
[----:B------:R-:W-:Y:S01]  /*1cde0*/  SEL R8, R8, 0xffffffc0, !P2 ;  /* 0xffffffc008087807 */ /* 0x000fe20005000000 */
[----:B------:R-:W-:Y:S01]  /*1cdf0*/  STS [R5], R124 ;  /* 0x0000007c05007388 */ /* 0x000fe20000000800 */
[----:B------:R-:W-:-:S02]  /*1ce00*/  F2FP.PACK_AB R42, R43, R42 ;  /* 0x0000002a2b2a723e */ /* 0x000fc400000000ff */
        /* <DEDUP_REMOVED lines=8> */
[----:B------:R-:W-:Y:S01]  /*1ce90*/  F2FP.PACK_AB R48, R49, R48 ;  /* 0x000000303130723e */ /* 0x000fe200000000ff */
[----:B------:R-:W-:Y:S01]  /*1cea0*/  IMAD.MOV.U32 R8, RZ, RZ, 0x4 ;  /* 0x00000004ff087424 */ /* 0x000fe200078e00ff */
        /* <DEDUP_REMOVED lines=63> */
[----:B------:R3:W-:Y:S01]  /*1d2a0*/  STS [R25+0x8400], R90 ;  /* 0x0084005a19007388 */ /* 0x0007e20000000800 */
[----:B-1----:R-:W-:-:S03]  /*1d2b0*/  IMAD.WIDE R16, R197, R8, c[0x0][0x500] ;  /* 0x00014000c5107625 */ /* 0x002fc600078e0208 */
[----:B------:R3:W-:Y:S04]  /*1d2c0*/  STS [R27+0x8080], R92 ;  /* 0x0080805c1b007388 */ /* 0x0007e80000000800 */
[----:B------:R3:W-:Y:S04]  /*1d2d0*/  STS [R27+0x8480], R94 ;  /* 0x0084805e1b007388 */ /* 0x0007e80000000800 */
[----:B------:R3:W-:Y:S04]  /*1d2e0*/  STS [R29+0x8000], R96 ;  /* 0x008000601d007388 */ /* 0x0007e80000000800 */
[----:B------:R3:W-:Y:S04]  /*1d2f0*/  STS [R29+0x8400], R98 ;  /* 0x008400621d007388 */ /* 0x0007e80000000800 */
[----:B------:R-:W-:Y:S01]  /*1d300*/  BAR.SYNC.DEFER_BLOCKING 0x1, 0x100 ;  /* 0x0044000000007b1d */ /* 0x000fe20000010000 */
[----:B------:R-:W-:-:S02]  /*1d310*/  IMAD.MOV.U32 R5, RZ, RZ, c[0x0][0x388] ;  /* 0x0000e200ff057624 */ /* 0x000fc400078e00ff */
[----:B--2---:R-:W-:-:S03]  /*1d320*/  @P1 IMAD.WIDE R8, R197, R8, c[0x0][0x508] ;  /* 0x00014200c5081625 */ /* 0x004fc600078e0208 */
[----:B------:R-:W2:Y:S04]  /*1d330*/  @P0 LDG.E R7, [R16.64] ;  /* 0x0000000610070981 */ /* 0x000ea8000c1e1900 */
[----:B------:R3:W5:Y:S01]  /*1d340*/  @P1 LDG.E R5, [R8.64] ;  /* 0x0000000608051981 */ /* 0x000762000c1e1900 */
[----:B------:R-:W-:Y:S02]  /*1d350*/  CS2R R10, SRZ ;  /* 0x00000000000a7805 */ /* 0x000fe4000001ff00 */
[--C-:B--2---:R-:W-:Y:S01]  /*1d360*/  @P0 SHF.R.S32.HI R11, RZ, 0x1f, R7.reuse ;  /* 0x0000001fff0b0819 */ /* 0x104fe20000011407 */
[----:B------:R-:W-:Y:S01]  /*1d370*/  @P0 IMAD.MOV.U32 R10, RZ, RZ, R7 ;  /* 0x000000ffff0a0224 */ /* 0x000fe200078e0007 */
[----:B------:R-:W-:Y:S05]  /*1d380*/  @P1 BRA `(.L_x_1062) ;  /* 0x0000004000001947 */ /* 0x000fea0003800000 */
[----:B---3--:R-:W-:Y:S05]  /*1d390*/  @!P0 BRA `(.L_x_1062) ;  /* 0x0000003000008947 */ /* 0x008fea0003800000 */
[----:B-----5:R-:W2:Y:S04]  /*1d3a0*/  LDG.E R5, [R16.64] ;  /* 0x0000000610057981 */ /* 0x020ea8000c1e1900 */
[----:B------:R-:W2:Y:S02]  /*1d3b0*/  LDG.E R6, [R16.64+0x4] ;  /* 0x0000040610067981 */ /* 0x000ea4000c1e1900 */
[----:B--2---:R-:W-:-:S02]  /*1d3c0*/  IADD3 R5, -R5, R6, RZ ;  /* 0x0000000605057210 */ /* 0x004fc40007ffe1ff */
.L_x_1062:
[----:B---3--:R-:W-:Y:S01]  /*1d3d0*/  LOP3.LUT R7, R12, 0xffffffe0, RZ, 0xc0, !PT ;  /* 0xffffffe00c077812 */ /* 0x008fe200078ec0ff */
[----:B------:R-:W1:Y:S01]  /*1d3e0*/  S2R R57, SR_CTAID.X ;  /* 0x0000000000397919 */ /* 0x000e620000002500 */
[----:B------:R-:W-:Y:S01]  /*1d3f0*/  SHF.R.S32.HI R17, RZ, 0x1f, R4 ;  /* 0x0000001fff117819 */ /* 0x000fe20000011404 */
[----:B------:R-:W-:Y:S01]  /*1d400*/  IMAD.MOV.U32 R9, RZ, RZ, c[0x0][0x4e8] ;  /* 0x00013a00ff097624 */ /* 0x000fe200078e00ff */
[----:B------:R-:W-:Y:S01]  /*1d410*/  LEA.HI R6, R19, R19, RZ, 0x1 ;  /* 0x0000001313067211 */ /* 0x000fe200078f08ff */
[----:B------:R-:W-:Y:S01]  /*1d420*/  IMAD.IADD R8, R2, 0x1, -R7 ;  /* 0x0000000102087824 */ /* 0x000fe200078e0a07 */
[----:B------:R-:W-:Y:S01]  /*1d430*/  LEA.HI R17, R17, R4, RZ, 0x3 ;  /* 0x0000000411117211 */ /* 0x000fe200078f18ff */
[----:B------:R-:W-:Y:S01]  /*1d440*/  BSSY B0, `(.L_x_1063) ;  /* 0x0000082000007945 */ /* 0x000fe20003800000 */
[----:B------:R-:W-:-:S02]  /*1d450*/  LOP3.LUT R6, R6, 0x1ffffffe, RZ, 0xc0, !PT ;  /* 0x1ffffffe06067812 */ /* 0x000fc400078ec0ff */
[----:B------:R-:W-:Y:S02]  /*1d460*/  SHF.R.S32.HI R7, RZ, 0x1f, R8 ;  /* 0x0000001fff077819 */ /* 0x000fe40000011408 */
[----:B------:R-:W-:Y:S02]  /*1d470*/  LOP3.LUT R17, R17, 0xffffff8, RZ, 0xc0, !PT ;  /* 0x0ffffff811117812 */ /* 0x000fe400078ec0ff */
[----:B------:R-:W-:Y:S02]  /*1d480*/  LEA.HI R7, R7, R8, RZ, 0x2 ;  /* 0x0000000807077211 */ /* 0x000fe400078f10ff */
[----:B------:R-:W-:Y:S02]  /*1d490*/  IADD3 R4, R4, -R17, RZ ;  /* 0x8000001104047210 */ /* 0x000fe40007ffe0ff */
[----:B------:R-:W-:Y:S01]  /*1d4a0*/  SHF.R.S32.HI R17, RZ, 0x2, R7 ;  /* 0x00000002ff117819 */ /* 0x000fe20000011407 */
[----:B------:R-:W-:Y:S01]  /*1d4b0*/  IMAD.IADD R7, R19, 0x1, -R6 ;  /* 0x0000000113077824 */ /* 0x000fe200078e0a06 */
[----:B------:R-:W-:Y:S01]  /*1d4c0*/  ISETP.NE.AND P1, PT, R9, 0x1, PT ;  /* 0x000000010900780c */ /* 0x000fe20003f25270 */
[----:B------:R-:W-:Y:S01]  /*1d4d0*/  IMAD R9, R11, c[0x0][0x3a0], RZ ;  /* 0x0000e8000b097a24 */ /* 0x000fe200078e02ff */
[----:B------:R-:W-:Y:S01]  /*1d4e0*/  LOP3.LUT P2, RZ, R8, 0x3, RZ, 0xc0, !PT ;  /* 0x0000000308ff7812 */ /* 0x000fe2000784c0ff */
[----:B------:R-:W-:Y:S01]  /*1d4f0*/  IMAD R4, R4, 0x10, R17 ;  /* 0x0000001004047824 */ /* 0x000fe200078e0211 */
[----:B------:R-:W-:Y:S01]  /*1d500*/  MOV R18, R10 ;  /* 0x0000000a00127202 */ /* 0x000fe20000000f00 */
[----:B------:R-:W-:Y:S01]  /*1d510*/  IMAD.MOV.U32 R19, RZ, RZ, R11 ;  /* 0x000000ffff137224 */ /* 0x000fe200078e000b */
[-C--:B------:R-:W-:Y:S01]  /*1d520*/  LEA.HI R12, R15, R2.reuse, RZ, 0x3 ;  /* 0x000000020f0c7211 */ /* 0x080fe200078f18ff */
[----:B------:R-:W-:Y:S01]  /*1d530*/  IMAD R8, R7, 0x8, R4 ;  /* 0x0000000807087824 */ /* 0x000fe200078e0204 */
[----:B------:R-:W-:Y:S01]  /*1d540*/  LEA.HI R15, R15, R2, RZ, 0x6 ;  /* 0x000000020f0f7211 */ /* 0x000fe200078f30ff */
[----:B------:R-:W-:Y:S01]  /*1d550*/  IMAD R9, R10, c[0x0][0x3a4], R9 ;  /* 0x0000e9000a097a24 */ /* 0x000fe200078e0209 */
[----:B------:R-:W-:Y:S01]  /*1d560*/  LOP3.LUT R7, R12, 0xfffffff8, RZ, 0xc0, !PT ;  /* 0xfffffff80c077812 */ /* 0x000fe200078ec0ff */
[----:B------:R-:W-:Y:S01]  /*1d570*/  IMAD.WIDE.U32 R10, R10, c[0x0][0x3a0], RZ ;  /* 0x0000e8000a0a7a25 */ /* 0x000fe200078e00ff */
[----:B-1----:R-:W-:-:S02]  /*1d580*/  LEA R8, R57, R8, 0x7 ;  /* 0x0000000839087211 */ /* 0x002fc400078e38ff */
[----:B------:R-:W-:Y:S01]  /*1d590*/  SHF.R.S32.HI R12, RZ, 0x3, R12 ;  /* 0x00000003ff0c7819 */ /* 0x000fe2000001140c */
[----:B------:R-:W-:Y:S01]  /*1d5a0*/  IMAD R6, R0, c[0x0][0x490], RZ ;  /* 0x0001240000067a24 */ /* 0x000fe200078e02ff */
[----:B------:R-:W-:Y:S01]  /*1d5b0*/  IADD3 R11, R11, R9, RZ ;  /* 0x000000090b0b7210 */ /* 0x000fe20007ffe0ff */
[----:B------:R-:W-:-:S04]  /*1d5c0*/  @P1 IMAD.HI.U32 R9, R8, c[0x0][0x4ec], RZ ;  /* 0x00013b0008091a27 */ /* 0x000fc800078e00ff */
[C---:B------:R-:W-:Y:S02]  /*1d5d0*/  IMAD R17, R195.reuse, c[0x0][0x494], R6 ;  /* 0x00012500c3117a24 */ /* 0x040fe400078e0206 */
[----:B------:R-:W-:Y:S01]  /*1d5e0*/  IMAD.IADD R7, R2, 0x1, -R7 ;  /* 0x0000000102077824 */ /* 0x000fe200078e0a07 */
[----:B------:R-:W-:Y:S01]  /*1d5f0*/  SHF.R.S32.HI R2, RZ, 0x1f, R197 ;  /* 0x0000001fff027819 */ /* 0x000fe200000114c5 */
[----:B------:R-:W-:Y:S01]  /*1d600*/  IMAD.MOV.U32 R6, RZ, RZ, R8 ;  /* 0x000000ffff067224 */ /* 0x000fe200078e0008 */
[----:B------:R-:W-:Y:S01]  /*1d610*/  @P1 SHF.R.U32.HI R6, RZ, c[0x0][0x4f0], R9 ;  /* 0x00013c00ff061a19 */ /* 0x000fe20000011609 */
[----:B------:R-:W-:Y:S01]  /*1d620*/  IMAD.WIDE.U32 R18, R195, c[0x0][0x490], R18 ;  /* 0x00012400c3127a25 */ /* 0x000fe200078e0012 */
[----:B------:R-:W-:Y:S02]  /*1d630*/  SEL R197, R197, RZ, !P0 ;  /* 0x000000ffc5c57207 */ /* 0x000fe40004000000 */
[----:B------:R-:W-:Y:S01]  /*1d640*/  SEL R2, R2, RZ, !P0 ;  /* 0x000000ff02027207 */ /* 0x000fe20004000000 */
[----:B------:R-:W-:-:S02]  /*1d650*/  IMAD.IADD R19, R19, 0x1, R17 ;  /* 0x0000000113137824 */ /* 0x000fc400078e0211 */
[----:B------:R-:W-:Y:S02]  /*1d660*/  IMAD R0, R0, c[0x0][0x3e8], RZ ;  /* 0x0000fa0000007a24 */ /* 0x000fe400078e02ff */
[----:B------:R-:W-:Y:S02]  /*1d670*/  IMAD.MOV R9, RZ, RZ, -R6 ;  /* 0x000000ffff097224 */ /* 0x000fe400078e0a06 */
[----:B------:R-:W-:Y:S01]  /*1d680*/  IMAD R17, R195, c[0x0][0x3ec], R0 ;  /* 0x0000fb00c3117a24 */ /* 0x000fe200078e0200 */
[----:B------:R-:W-:Y:S01]  /*1d690*/  LEA R0, R7, R12, 0x5 ;  /* 0x0000000c07007211 */ /* 0x000fe200078e28ff */
[----:B------:R-:W-:-:S04]  /*1d6a0*/  IMAD.WIDE.U32 R10, R195, c[0x0][0x3e8], R10 ;  /* 0x0000fa00c30a7a25 */ /* 0x000fc800078e000a */
[----:B------:R-:W-:Y:S01]  /*1d6b0*/  IMAD.WIDE.U32 R18, R197, c[0x0][0x498], R18 ;  /* 0x00012600c5127a25 */ /* 0x000fe200078e0012 */
[----:B------:R-:W-:Y:S02]  /*1d6c0*/  IADD3 R11, R11, R17, RZ ;  /* 0x000000110b0b7210 */ /* 0x000fe40007ffe0ff */
[----:B------:R-:W-:Y:S01]  /*1d6d0*/  SHF.R.S32.HI R17, RZ, 0x1f, R6 ;  /* 0x0000001fff117819 */ /* 0x000fe20000011406 */
[----:B------:R-:W-:Y:S01]  /*1d6e0*/  IMAD R9, R9, c[0x0][0x4e8], R8 ;  /* 0x00013a0009097a24 */ /* 0x000fe200078e0208 */
[----:B------:R-:W-:Y:S01]  /*1d6f0*/  IADD3 R20, P0, R6, R18, RZ ;  /* 0x0000001206147210 */ /* 0x000fe20007f1e0ff */
[----:B------:R-:W-:Y:S02]  /*1d700*/  IMAD R14, R2, c[0x0][0x498], RZ ;  /* 0x00012600020e7a24 */ /* 0x000fe400078e02ff */
[----:B------:R-:W-:Y:S01]  /*1d710*/  IMAD R8, R57, 0x80, R0 ;  /* 0x0000008039087824 */ /* 0x000fe200078e0200 */
[----:B------:R-:W-:Y:S01]  /*1d720*/  SHF.R.S32.HI R18, RZ, 0x1f, R9 ;  /* 0x0000001fff127819 */ /* 0x000fe20000011409 */
[----:B------:R-:W-:-:S02]  /*1d730*/  IMAD R14, R197, c[0x0][0x49c], R14 ;  /* 0x00012700c50e7a24 */ /* 0x000fc400078e020e */
[----:B------:R-:W-:Y:S02]  /*1d740*/  IMAD.SHL.U32 R0, R12, 0x40, RZ ;  /* 0x000000400c007824 */ /* 0x000fe400078e00ff */
[----:B------:R-:W-:Y:S01]  /*1d750*/  IMAD R18, R18, c[0x0][0x488], RZ ;  /* 0x0001220012127a24 */ /* 0x000fe200078e02ff */
[----:B------:R-:W-:Y:S01]  /*1d760*/  IADD3.X R21, R17, R19, R14, P0, !PT ;  /* 0x0000001311157210 */ /* 0x000fe200007fe40e */
[----:B------:R-:W-:Y:S01]  /*1d770*/  @P1 IMAD.HI.U32 R16, R8, c[0x0][0x4ec], RZ ;  /* 0x00013b0008101a27 */ /* 0x000fe200078e00ff */
[----:B------:R-:W-:-:S03]  /*1d780*/  LOP3.LUT R17, R0, 0x1c0, RZ, 0xc0, !PT ;  /* 0x000001c000117812 */ /* 0x000fc600078ec0ff */
[----:B------:R-:W-:-:S04]  /*1d790*/  IMAD.WIDE.U32 R20, R9, c[0x0][0x488], R20 ;  /* 0x0001220009147a25 */ /* 0x000fc800078e0014 */
[----:B------:R-:W-:Y:S02]  /*1d7a0*/  IMAD R18, R9, c[0x0][0x48c], R18 ;  /* 0x0001230009127a24 */ /* 0x000fe400078e0212 */
[----:B------:R-:W-:Y:S01]  /*1d7b0*/  IMAD.SHL.U32 R0, R7, 0x8, RZ ;  /* 0x0000000807007824 */ /* 0x000fe200078e00ff */
[----:B------:R-:W-:Y:S01]  /*1d7c0*/  LEA R7, P0, R20, c[0x0][0x450], 0x2 ;  /* 0x0001140014077a11 */ /* 0x000fe200078010ff */
[----:B------:R-:W-:Y:S01]  /*1d7d0*/  IMAD R14, R2, c[0x0][0x3f0], RZ ;  /* 0x0000fc00020e7a24 */ /* 0x000fe200078e02ff */
[----:B------:R-:W-:Y:S01]  /*1d7e0*/  IADD3 R9, R21, R18, RZ ;  /* 0x0000001215097210 */ /* 0x000fe20007ffe0ff */
[----:B------:R-:W-:Y:S01]  /*1d7f0*/  IMAD.MOV.U32 R6, RZ, RZ, R8 ;  /* 0x000000ffff067224 */ /* 0x000fe200078e0008 */
[----:B------:R-:W-:Y:S01]  /*1d800*/  SHF.R.U32.HI R2, RZ, 0x3, R17 ;  /* 0x00000003ff027819 */ /* 0x000fe20000011611 */
[----:B------:R-:W-:Y:S01]  /*1d810*/  SHFL.IDX PT, R34, R7, RZ, 0x1c1f ;  /* 0x001c1fff07227589 */ /* 0x000fe200000e0000 */
[----:B------:R-:W-:Y:S01]  /*1d820*/  LOP3.LUT R17, R17, 0x38, R0, 0xf8, !PT ;  /* 0x0000003811117812 */ /* 0x000fe200078ef800 */
[C---:B------:R-:W-:Y:S01]  /*1d830*/  IMAD R14, R197.reuse, c[0x0][0x3f4], R14 ;  /* 0x0000fd00c50e7a24 */ /* 0x040fe200078e020e */
[----:B------:R-:W-:Y:S01]  /*1d840*/  LEA.HI.X R9, R20, c[0x0][0x454], R9, 0x2, P0 ;  /* 0x0001150014097a11 */ /* 0x000fe200000f1409 */
[----:B------:R-:W-:Y:S01]  /*1d850*/  SHFL.IDX PT, R48, R7, 0x1, 0x1c1f ;  /* 0x003c1f0007307f89 */ /* 0x000fe200000e0000 */
[----:B------:R-:W-:Y:S01]  /*1d860*/  @P1 SHF.R.U32.HI R6, RZ, c[0x0][0x4f0], R16 ;  /* 0x00013c00ff061a19 */ /* 0x000fe20000011610 */
[----:B------:R-:W-:Y:S01]  /*1d870*/  IMAD.WIDE.U32 R10, R197, c[0x0][0x3f0], R10 ;  /* 0x0000fc00c50a7a25 */ /* 0x000fe200078e000a */
[----:B------:R-:W-:Y:S01]  /*1d880*/  LOP3.LUT R17, R17, R2, RZ, 0x3c, !PT ;  /* 0x0000000211117212 */ /* 0x000fe200078e3cff */
[----:B------:R-:W1:Y:S01]  /*1d890*/  SHFL.IDX PT, R35, R9, RZ, 0x1c1f ;  /* 0x001c1fff09237589 */ /* 0x000e6200000e0000 */
[----:B------:R-:W-:Y:S01]  /*1d8a0*/  SHF.R.S32.HI R2, RZ, 0x1f, R6 ;  /* 0x0000001fff027819 */ /* 0x000fe20000011406 */
[----:B------:R-:W-:Y:S01]  /*1d8b0*/  IMAD R21, R57, 0x80, R4 ;  /* 0x0000008039157824 */ /* 0x000fe200078e0204 */
[----:B------:R-:W-:Y:S01]  /*1d8c0*/  IADD3 R11, R11, R14, RZ ;  /* 0x0000000e0b0b7210 */ /* 0x000fe20007ffe0ff */
[----:B------:R-:W2:Y:S01]  /*1d8d0*/  SHFL.IDX PT, R49, R9, 0x1, 0x1c1f ;  /* 0x003c1f0009317f89 */ /* 0x000ea200000e0000 */
[----:B------:R-:W-:Y:S01]  /*1d8e0*/  IMAD.MOV R19, RZ, RZ, -R6 ;  /* 0x000000ffff137224 */ /* 0x000fe200078e0a06 */
[----:B------:R-:W-:Y:S01]  /*1d8f0*/  LEA R57, R57, R12, 0x7 ;  /* 0x0000000c39397211 */ /* 0x000fe200078e38ff */
[----:B------:R-:W-:-:S02]  /*1d900*/  IMAD R23, R2, c[0x0][0x3e0], RZ ;  /* 0x0000f80002177a24 */ /* 0x000fc400078e02ff */
[----:B-----5:R-:W-:Y:S01]  /*1d910*/  IMAD R2, R5, c[0x0][0x4e8], RZ ;  /* 0x00013a0005027a24 */ /* 0x020fe200078e02ff */
[----:B------:R-:W-:Y:S01]  /*1d920*/  IADD3 R5, R21, 0x8, RZ ;  /* 0x0000000815057810 */ /* 0x000fe20007ffe0ff */
[----:B------:R-:W-:Y:S02]  /*1d930*/  IMAD R19, R19, c[0x0][0x4e8], R8 ;  /* 0x00013a0013137a24 */ /* 0x000fe400078e0208 */
[C---:B------:R-:W-:Y:S01]  /*1d940*/  IMAD R23, R6.reuse, c[0x0][0x3e4], R23 ;  /* 0x0000f90006177a24 */ /* 0x040fe200078e0217 */
[-C--:B------:R-:W-:Y:S01]  /*1d950*/  ISETP.GE.OR P1, PT, R21, R2.reuse, P2 ;  /* 0x000000021500720c */ /* 0x080fe20001726670 */
[----:B------:R-:W-:Y:S01]  /*1d960*/  IMAD.WIDE.U32 R10, R6, c[0x0][0x3e0], R10 ;  /* 0x0000f800060a7a25 */ /* 0x000fe200078e000a */
[----:B------:R-:W-:Y:S02]  /*1d970*/  ISETP.GE.OR P0, PT, R5, R2, P2 ;  /* 0x000000020500720c */ /* 0x000fe40001706670 */
[----:B------:R-:W-:Y:S01]  /*1d980*/  SHF.L.U32 R6, R15, 0x3, RZ ;  /* 0x000000030f067819 */ /* 0x000fe200000006ff */
[----:B------:R-:W-:Y:S01]  /*1d990*/  IMAD.IADD R11, R11, 0x1, R23 ;  /* 0x000000010b0b7824 */ /* 0x000fe200078e0217 */
[----:B------:R-:W-:-:S02]  /*1d9a0*/  SHF.R.S32.HI R4, RZ, 0x1f, R19 ;  /* 0x0000001fff047819 */ /* 0x000fc40000011413 */
[----:B------:R-:W-:Y:S01]  /*1d9b0*/  LOP3.LUT R6, R17, 0x7ffffe00, R6, 0xf8, !PT ;  /* 0x7ffffe0011067812 */ /* 0x000fe200078ef806 */
[----:B------:R-:W-:-:S03]  /*1d9c0*/  IMAD.WIDE.U32 R32, R19, c[0x0][0x3d8], R10 ;  /* 0x0000f60013207a25 */ /* 0x000fc600078e000a */
[----:B------:R-:W-:Y:S01]  /*1d9d0*/  SHF.L.U32 R58, R6, 0x1, RZ ;  /* 0x00000001063a7819 */ /* 0x000fe200000006ff */
[----:B------:R-:W-:Y:S01]  /*1d9e0*/  IMAD R4, R4, c[0x0][0x3d8], RZ ;  /* 0x0000f60004047a24 */ /* 0x000fe200078e02ff */
[----:B-1----:R1:W-:Y:S03]  /*1d9f0*/  @!P1 ST.E [R34.64], R3 ;  /* 0x0000000322009985 */ /* 0x0023e6000c101906 */
[----:B------:R-:W-:Y:S01]  /*1da00*/  IMAD R14, R19, c[0x0][0x3dc], R4 ;  /* 0x0000f700130e7a24 */ /* 0x000fe200078e0204 */
[----:B--2---:R1:W-:Y:S01]  /*1da10*/  @!P0 ST.E [R48.64], R13 ;  /* 0x0000000d30008985 */ /* 0x0043e2000c101906 */
[C---:B------:R-:W-:Y:S02]  /*1da20*/  LEA R56, P0, R32.reuse, c[0x0][0x380], 0x1 ;  /* 0x0000e00020387a11 */ /* 0x040fe400078008ff */
[----:B------:R-:W-:Y:S01]  /*1da30*/  IMAD.IADD R14, R33, 0x1, R14 ;  /* 0x00000001210e7824 */ /* 0x000fe200078e020e */
[----:B------:R1:W2:Y:S04]  /*1da40*/  LDS.128 R44, [R58+0x1080] ;  /* 0x001080003a2c7984 */ /* 0x0002a80000000c00 */
[----:B------:R1:W3:Y:S01]  /*1da50*/  LDS.128 R40, [R58+0x2080] ;  /* 0x002080003a287984 */ /* 0x0002e20000000c00 */
[----:B------:R-:W-:-:S02]  /*1da60*/  LEA.HI.X R55, R32, c[0x0][0x384], R14, 0x1, P0 ;  /* 0x0000e10020377a11 */ /* 0x000fc400000f0c0e */
[----:B------:R-:W-:Y:S01]  /*1da70*/  ISETP.GE.AND P0, PT, R57, R2, PT ;  /* 0x000000023900720c */ /* 0x000fe20003f06270 */
        /* <DEDUP_REMOVED lines=30> */
.L_x_1064:
[----:B--2---:R-:W-:Y:S05]  /*1dc60*/  BSYNC B0 ;  /* 0x0000000000007941 */ /* 0x004fea0003800000 */
.L_x_1063:
        /* <DEDUP_REMOVED lines=23> */
.L_x_1066:
[----:B------:R-:W-:Y:S05]  /*1dde0*/  BSYNC B0 ;  /* 0x0000000000007941 */ /* 0x000fea0003800000 */
.L_x_1065:
        /* <DEDUP_REMOVED lines=23> */
.L_x_1068:
[----:B------:R-:W-:Y:S05]  /*1df60*/  BSYNC B0 ;  /* 0x0000000000007941 */ /* 0x000fea0003800000 */
.L_x_1067:
        /* <DEDUP_REMOVED lines=24> */
.L_x_1061:
        /* <DEDUP_REMOVED lines=18> */
.L_x_1069:
        /* <DEDUP_REMOVED lines=19> */
[----:B------:R-:W-:-:S05]  /*1e340*/  IMAD R4, R195, c[0x0][0x494], R4 ;  /* 0x00012500c3047a24 */ /* 0x000fca00078e0204 */
[----:B------:R-:W-:Y:S01]  /*1e350*/  IADD3 R13, R4, R13, RZ ;  /* 0x0000000d040d7210 */ /* 0x000fe20007ffe0ff */
[----:B------:R-:W-:-:S04]  /*1e360*/  @P0 IMAD.HI.U32 R6, R8, c[0x0][0x4ec], RZ ;  /* 0x00013b0008060a27 */ /* 0x000fc800078e00ff */
[----:B------:R-:W-:Y:S01]  /*1e370*/  IMAD R4, R5, c[0x0][0x498], RZ ;  /* 0x0001260005047a24 */ /* 0x000fe200078e02ff */
[----:B------:R-:W-:Y:S01]  /*1e380*/  @P0 SHF.R.U32.HI R7, RZ, c[0x0][0x4f0], R6 ;  /* 0x00013c00ff070a19 */ /* 0x000fe20000011606 */
[----:B------:R-:W-:-:S04]  /*1e390*/  IMAD.WIDE.U32 R12, R197, c[0x0][0x498], R12 ;  /* 0x00012600c50c7a25 */ /* 0x000fc800078e000c */
[--C-:B------:R-:W-:Y:S01]  /*1e3a0*/  IMAD.MOV R9, RZ, RZ, -R7.reuse ;  /* 0x000000ffff097224 */ /* 0x100fe200078e0a07 */
[----:B------:R-:W-:Y:S01]  /*1e3b0*/  IADD3 R12, P0, R7, R12, RZ ;  /* 0x0000000c070c7210 */ /* 0x000fe20007f1e0ff */
[----:B------:R-:W-:Y:S01]  /*1e3c0*/  IMAD R15, R197, c[0x0][0x49c], R4 ;  /* 0x00012700c50f7a24 */ /* 0x000fe200078e0204 */
[----:B------:R-:W-:Y:S01]  /*1e3d0*/  SHF.R.S32.HI R4, RZ, 0x1f, R7 ;  /* 0x0000001fff047819 */ /* 0x000fe20000011407 */
        /* <DEDUP_REMOVED lines=11> */
.L_x_1071:
[----:B------:R-:W-:Y:S05]  /*1e490*/  BSYNC B0 ;  /* 0x0000000000007941 */ /* 0x000fea0003800000 */
.L_x_1070:
        /* <DEDUP_REMOVED lines=64> */
.L_x_1073:
[----:B------:R-:W-:Y:S05]  /*1e8a0*/  BSYNC B0 ;  /* 0x0000000000007941 */ /* 0x000fea0003800000 */
.L_x_1072:
        /* <DEDUP_REMOVED lines=21> */
.L_x_1075:
[----:B------:R-:W-:Y:S05]  /*1ea00*/  BSYNC B0 ;  /* 0x0000000000007941 */ /* 0x000fea0003800000 */
.L_x_1074:
        /* <DEDUP_REMOVED lines=21> */
.L_x_1077:
[----:B------:R-:W-:Y:S05]  /*1eb60*/  BSYNC B0 ;  /* 0x0000000000007941 */ /* 0x000fea0003800000 */
.L_x_1076:
        /* <DEDUP_REMOVED lines=22> */
.L_x_1078:
        /* <DEDUP_REMOVED lines=11> */
.L_x_2582:


//--------------------- .text._ZN7cutlass13device_kernelIN5flash19enable_sm80_to_sm89INS1_16FlashAttnFwdSm80INS1_25CollectiveMainloopFwdSm80ILi8ELi2ELb1EN4cute5tupleIJNS5_1CILi128EEENS7_ILi96EEENS7_ILi192EEEEEELi192ENS_6half_tEfNS_4arch4Sm80ELb1ELb0ELb1ELb0ELb0ELb0ELb1ELb0EEENS1_21CollectiveEpilogueFwdINS6_IJS8_SA_S9_EEENS6_IJNS7_ILi1EEESI_SI_EEESC_SE_Li256ELb0ELb1ELb0ELb0EEENS1_30DynamicPersistentTileSchedulerILi256ELi256ELb0ELb1ELb0EEEEEEEEEvNT_6ParamsE --------------------------
	.section	.text._ZN7cutlass13device_kernelIN5flash19enable_sm80_to_sm89INS1_16FlashAttnFwdSm80INS1_25CollectiveMainloopFwdSm80ILi8ELi2ELb1EN4cute5tupleIJNS5_1CILi128EEENS7_ILi96EEENS7_ILi192EEEEEELi192ENS_6half_tEfNS_4arch4Sm80ELb1ELb0ELb1ELb0ELb0ELb0ELb1ELb0EEENS1_21CollectiveEpilogueFwdINS6_IJS8_SA_S9_EEENS6_IJNS7_ILi1EEESI_SI_EEESC_SE_Li256ELb0ELb1ELb0ELb0EEENS1_30DynamicPersistentTileSchedulerILi256ELi256ELb0ELb1ELb0EEEEEEEEEvNT_6ParamsE,"ax",@progbits
	.sectioninfo	@"SHI_REGISTERS=255"
	.align	128
.text._ZN7cutlass13device_kernelIN5flash19enable_sm80_to_sm89INS1_16FlashAttnFwdSm80INS1_25CollectiveMainloopFwdSm80ILi8ELi2ELb1EN4cute5tupleIJNS5_1CILi128EEENS7_ILi96EEENS7_ILi192EEEEEELi192ENS_6half_tEfNS_4arch4Sm80ELb1ELb0ELb1ELb0ELb0ELb0ELb1ELb0EEENS1_21CollectiveEpilogueFwdINS6_IJS8_SA_S9_EEENS6_IJNS7_ILi1EEESI_SI_EEESC_SE_Li256ELb0ELb1ELb0ELb0EEENS1_30DynamicPersistentTileSchedulerILi256ELi256ELb0ELb1ELb0EEEEEEEEEvNT_6ParamsE:
        .type           _ZN7cutlass13device_kernelIN5flash19enable_sm80_to_sm89INS1_16FlashAttnFwdSm80INS1_25CollectiveMainloopFwdSm80ILi8ELi2ELb1EN4cute5tupleIJNS5_1CILi128EEENS7_ILi96EEENS7_ILi192EEEEEELi192ENS_6half_tEfNS_4arch4Sm80ELb1ELb0ELb1ELb0ELb0ELb0ELb1ELb0EEENS1_21CollectiveEpilogueFwdINS6_IJS8_SA_S9_EEENS6_IJNS7_ILi1EEESI_SI_EEESC_SE_Li256ELb0ELb1ELb0ELb0EEENS1_30DynamicPersistentTileSchedulerILi256ELi256ELb0ELb1ELb0EEEEEEEEEvNT_6ParamsE,@function
        .size           _ZN7cutlass13device_kernelIN5flash19enable_sm80_to_sm89INS1_16FlashAttnFwdSm80INS1_25CollectiveMainloopFwdSm80ILi8ELi2ELb1EN4cute5tupleIJNS5_1CILi128EEENS7_ILi96EEENS7_ILi192EEEEEELi192ENS_6half_tEfNS_4arch4Sm80ELb1ELb0ELb1ELb0ELb0ELb0ELb1ELb0EEENS1_21CollectiveEpilogueFwdINS6_IJS8_SA_S9_EEENS6_IJNS7_ILi1EEESI_SI_EEESC_SE_Li256ELb0ELb1ELb0ELb0EEENS1_30DynamicPersistentTileSchedulerILi256ELi256ELb0ELb1ELb0EEEEEEEEEvNT_6ParamsE,(.L_x_2583 - _ZN7cutlass13device_kernelIN5flash19enable_sm80_to_sm89INS1_16FlashAttnFwdSm80INS1_25CollectiveMainloopFwdSm80ILi8ELi2ELb1EN4cute5tupleIJNS5_1CILi128EEENS7_ILi96EEENS7_ILi192EEEEEELi192ENS_6half_tEfNS_4arch4Sm80ELb1ELb0ELb1ELb0ELb0ELb0ELb1ELb0EEENS1_21CollectiveEpilogueFwdINS6_IJS8_SA_S9_EEENS6_IJNS7_ILi1EEESI_SI_EEESC_SE_Li256ELb0ELb1ELb0ELb0EEENS1_30DynamicPersistentTileSchedulerILi256ELi256ELb0ELb1ELb0EEEEEEEEEvNT_6ParamsE)
        .other          _ZN7cutlass13device_kernelIN5flash19enable_sm80_to_sm89INS1_16FlashAttnFwdSm80INS1_25CollectiveMainloopFwdSm80ILi8ELi2ELb1EN4cute5tupleIJNS5_1CILi128EEENS7_ILi96EEENS7_ILi192EEEEEELi192ENS_6half_tEfNS_4arch4Sm80ELb1ELb0ELb1ELb0ELb0ELb0ELb1ELb0EEENS1_21CollectiveEpilogueFwdINS6_IJS8_SA_S9_EEENS6_IJNS7_ILi1EEESI_SI_EEESC_SE_Li256ELb0ELb1ELb0ELb0EEENS1_30DynamicPersistentTileSchedulerILi256ELi256ELb0ELb1ELb0EEEEEEEEEvNT_6ParamsE,@"STO_CUDA_ENTRY STV_DEFAULT"
_ZN7cutlass13device_kernelIN5flash19enable_sm80_to_sm89INS1_16FlashAttnFwdSm80INS1_25CollectiveMainloopFwdSm80ILi8ELi2ELb1EN4cute5tupleIJNS5_1CILi128EEENS7_ILi96EEENS7_ILi192EEEEEELi192ENS_6half_tEfNS_4arch4Sm80ELb1ELb0ELb1ELb0ELb0ELb0ELb1ELb0EEENS1_21CollectiveEpilogueFwdINS6_IJS8_SA_S9_EEENS6_IJNS7_ILi1EEESI_SI_EEESC_SE_Li256ELb0ELb1ELb0ELb0EEENS1_30DynamicPersistentTileSchedulerILi256ELi256ELb0ELb1ELb0EEEEEEEEEvNT_6ParamsE:
        /* <DEDUP_REMOVED lines=12> */
[----:B------:R-:W-:Y:S01]  /*00c0*/  IMAD.MOV.U32 R207, RZ, RZ, 0x20 ;  /* 0x00000020ffcf7424 */ /* 0x000fe200078e00ff */
[----:B------:R-:W-:Y:S02]  /*00d0*/  ULDC.64 UR6, c[0x0][0x118] ;  /* 0x0000460000067ab9 */ /* 0x000fe40000000a00 */
[CC--:B------:R-:W-:Y:S02]  /*00e0*/  LEA.HI R4, R9.reuse, R17.reuse, RZ, 0x4 ;  /* 0x0000001109047211 */ /* 0x0c0fe400078f20ff */
[----:B------:R-:W-:Y:S02]  /*00f0*/  LEA.HI R11, R9, R17, RZ, 0x2 ;  /* 0x00000011090b7211 */ /* 0x000fe400078f10ff */
[----:B------:R-:W-:Y:S02]  /*0100*/  SHF.R.S32.HI R3, RZ, 0x4, R4 ;  /* 0x00000004ff037819 */ /* 0x000fe40000011404 */
[----:B------:R-:W-:-:S02]  /*0110*/  SHF.R.S32.HI R5, RZ, 0x2, R11 ;  /* 0x00000002ff057819 */ /* 0x000fc4000001140b */
[----:B------:R-:W-:Y:S02]  /*0120*/  SHF.R.S32.HI R0, RZ, 0x1f, R11 ;  /* 0x0000001fff007819 */ /* 0x000fe4000001140b */
[----:B------:R-:W-:Y:S02]  /*0130*/  LEA.HI R2, R4, R3, RZ, 0x1 ;  /* 0x0000000304027211 */ /* 0x000fe400078f08ff */
[----:B------:R-:W-:Y:S02]  /*0140*/  LEA.HI R0, R0, R5, RZ, 0x3 ;  /* 0x0000000500007211 */ /* 0x000fe400078f18ff */
[----:B------:R-:W-:Y:S02]  /*0150*/  LOP3.LUT R2, R2, 0xfffffffe, RZ, 0xc0, !PT ;  /* 0xfffffffe02027812 */ /* 0x000fe400078ec0ff */
[----:B------:R-:W-:Y:S02]  /*0160*/  LOP3.LUT R0, R0, 0xfffffff8, RZ, 0xc0, !PT ;  /* 0xfffffff800007812 */ /* 0x000fe400078ec0ff */
[-C--:B------:R-:W-:Y:S01]  /*0170*/  LEA.HI R8, R9, R17.reuse, RZ, 0x3 ;  /* 0x0000001109087211 */ /* 0x080fe200078f18ff */
[----:B------:R-:W-:Y:S01]  /*0180*/  IMAD.IADD R14, R3, 0x1, -R2 ;  /* 0x00000001030e7824 */ /* 0x000fe200078e0a02 */
[----:B------:R-:W-:Y:S01]  /*0190*/  LEA.HI R2, R9, R17, RZ, 0x6 ;  /* 0x0000001109027211 */ /* 0x000fe200078f30ff */
[----:B------:R-:W-:Y:S01]  /*01a0*/  IMAD.IADD R10, R5, 0x1, -R0 ;  /* 0x00000001050a7824 */ /* 0x000fe200078e0a00 */
[----:B------:R-:W-:-:S02]  /*01b0*/  LOP3.LUT R3, R8, 0xfffffff8, RZ, 0xc0, !PT ;  /* 0xfffffff808037812 */ /* 0x000fc400078ec0ff */
[----:B------:R-:W-:Y:S01]  /*01c0*/  LOP3.LUT R0, R4, 0xfffffff0, RZ, 0xc0, !PT ;  /* 0xfffffff004007812 */ /* 0x000fe200078ec0ff */
[----:B------:R-:W-:Y:S01]  /*01d0*/  IMAD.SHL.U32 R2, R2, 0x8, RZ ;  /* 0x0000000802027824 */ /* 0x000fe200078e00ff */
[----:B------:R-:W-:Y:S01]  /*01e0*/  SHF.R.S32.HI R7, RZ, 0x3, R8 ;  /* 0x00000003ff077819 */ /* 0x000fe20000011408 */
[----:B------:R-:W-:Y:S01]  /*01f0*/  IMAD.IADD R6, R17, 0x1, -R3 ;  /* 0x0000000111067824 */ /* 0x000fe200078e0a03 */
[----:B------:R-:W-:Y:S01]  /*0200*/  LEA.HI R9, R9, R17, RZ, 0x5 ;  /* 0x0000001109097211 */ /* 0x000fe200078f28ff */
[----:B------:R-:W-:Y:S02]  /*0210*/  IMAD.IADD R3, R17, 0x1, -R0 ;  /* 0x0000000111037824 */ /* 0x000fe400078e0a00 */
[----:B------:R-:W-:Y:S01]  /*0220*/  IMAD.SHL.U32 R0, R7, 0x40, RZ ;  /* 0x0000004007007824 */ /* 0x000fe200078e00ff */
[----:B------:R-:W-:Y:S01]  /*0230*/  LOP3.LUT R7, R2, 0x7ffffe00, RZ, 0xc0, !PT ;  /* 0x7ffffe0002077812 */ /* 0x000fe200078ec0ff */
[C---:B------:R-:W-:Y:S01]  /*0240*/  IMAD.SHL.U32 R4, R6.reuse, 0x40, RZ ;  /* 0x0000004006047824 */ /* 0x040fe200078e00ff */
[----:B------:R-:W-:Y:S01]  /*0250*/  SHF.R.S32.HI R5, RZ, 0x1f, R3 ;  /* 0x0000001fff057819 */ /* 0x000fe20000011403 */
[----:B------:R-:W-:Y:S01]  /*0260*/  IMAD.SHL.U32 R20, R6, 0x8, RZ ;  /* 0x0000000806147824 */ /* 0x000fe200078e00ff */
[----:B------:R-:W-:-:S02]  /*0270*/  LOP3.LUT R2, R0, 0x1c0, RZ, 0xc0, !PT ;  /* 0x000001c000027812 */ /* 0x000fc400078ec0ff */
[----:B------:R-:W-:Y:S02]  /*0280*/  LOP3.LUT R0, R4, 0x1c0, RZ, 0xc0, !PT ;  /* 0x000001c004007812 */ /* 0x000fe400078ec0ff */
[----:B------:R-:W-:Y:S02]  /*0290*/  LEA.HI R12, R5, R3, RZ, 0x3 ;  /* 0x00000003050c7211 */ /* 0x000fe400078f18ff */
[----:B------:R-:W-:Y:S02]  /*02a0*/  LOP3.LUT R4, R0, 0x8, R8, 0xf8, !PT ;  /* 0x0000000800047812 */ /* 0x000fe400078ef808 */
[----:B------:R-:W-:Y:S02]  /*02b0*/  SHF.R.U32.HI R6, RZ, 0x3, R2 ;  /* 0x00000003ff067819 */ /* 0x000fe40000011602 */
[----:B------:R-:W-:Y:S02]  /*02c0*/  LOP3.LUT R5, R2, 0x38, R20, 0xf8, !PT ;  /* 0x0000003802057812 */ /* 0x000fe400078ef814 */
[----:B------:R-:W-:-:S02]  /*02d0*/  SHF.R.U32.HI R0, RZ, 0x3, R0 ;  /* 0x00000003ff007819 */ /* 0x000fc40000011600 */
[----:B------:R-:W-:Y:S02]  /*02e0*/  LOP3.LUT R2, R12, 0xfffffff8, RZ, 0xc0, !PT ;  /* 0xfffffff80c027812 */ /* 0x000fe400078ec0ff */
[----:B------:R-:W-:Y:S02]  /*02f0*/  LOP3.LUT R13, R4, R0, RZ, 0x3c, !PT ;  /* 0x00000000040d7212 */ /* 0x000fe400078e3cff */
[----:B------:R-:W-:Y:S01]  /*0300*/  LOP3.LUT R0, R9, 0xffffffe0, RZ, 0xc0, !PT ;  /* 0xffffffe009007812 */ /* 0x000fe200078ec0ff */
[----:B------:R-:W-:Y:S01]  /*0310*/  IMAD.IADD R8, R3, 0x1, -R2 ;  /* 0x0000000103087824 */ /* 0x000fe200078e0a02 */
[--C-:B------:R-:W-:Y:S02]  /*0320*/  SHF.R.S32.HI R212, RZ, 0x5, R9.reuse ;  /* 0x00000005ffd47819 */ /* 0x100fe40000011409 */
[----:B------:R-:W-:Y:S01]  /*0330*/  SHF.R.S32.HI R2, RZ, 0x1f, R9 ;  /* 0x0000001fff027819 */ /* 0x000fe20000011409 */
[----:B------:R-:W-:Y:S01]  /*0340*/  IMAD.IADD R18, R17, 0x1, -R0 ;  /* 0x0000000111127824 */ /* 0x000fe200078e0a00 */
[----:B------:R-:W-:-:S02]  /*0350*/  LOP3.LUT R3, R10, 0x1, RZ, 0xc0, !PT ;  /* 0x000000010a037812 */ /* 0x000fc400078ec0ff */
[----:B------:R-:W-:Y:S02]  /*0360*/  LEA.HI R0, R2, R212, RZ, 0x3 ;  /* 0x000000d402007211 */ /* 0x000fe400078f18ff */
[----:B------:R-:W-:Y:S02]  /*0370*/  LOP3.LUT R4, R11, 0xfffffffc, RZ, 0xc0, !PT ;  /* 0xfffffffc0b047812 */ /* 0x000fe400078ec0ff */
[----:B------:R-:W-:Y:S01]  /*0380*/  LOP3.LUT R2, R0, 0xffffff8, RZ, 0xc0, !PT ;  /* 0x0ffffff800027812 */ /* 0x000fe200078ec0ff */
[----:B------:R-:W-:Y:S01]  /*0390*/  IMAD.SHL.U32 R0, R8, 0x40, RZ ;  /* 0x0000004008007824 */ /* 0x000fe200078e00ff */
[----:B------:R-:W-:Y:S01]  /*03a0*/  ISETP.NE.U32.AND P3, PT, R3, 0x1, PT ;  /* 0x000000010300780c */ /* 0x000fe20003f65070 */
[----:B------:R-:W-:Y:S01]  /*03b0*/  IMAD.IADD R3, R17, 0x1, -R4 ;  /* 0x0000000111037824 */ /* 0x000fe200078e0a04 */
[----:B------:R-:W-:Y:S01]  /*03c0*/  SHF.R.S32.HI R11, RZ, 0x1f, R18 ;  /* 0x0000001fff0b7819 */ /* 0x000fe20000011412 */
[----:B------:R-:W-:Y:S01]  /*03d0*/  IMAD.SHL.U32 R4, R14, 0x8, RZ ;  /* 0x000000080e047824 */ /* 0x000fe200078e00ff */
[----:B------:R-:W-:-:S02]  /*03e0*/  LOP3.LUT R0, R0, 0x1c0, RZ, 0xc0, !PT ;  /* 0x000001c000007812 */ /* 0x000fc400078ec0ff */
[----:B------:R-:W-:Y:S01]  /*03f0*/  LOP3.LUT R15, R7, R5, R6, 0xf6, !PT ;  /* 0x00000005070f7212 */ /* 0x000fe200078ef606 */
[----:B------:R-:W-:Y:S01]  /*0400*/  IMAD.IADD R7, R212, 0x1, -R2 ;  /* 0x00000001d4077824 */ /* 0x000fe200078e0a02 */
[----:B------:R-:W-:Y:S02]  /*0410*/  LEA.HI R11, R11, R18, RZ, 0x2 ;  /* 0x000000120b0b7211 */ /* 0x000fe400078f10ff */
[----:B------:R-:W-:Y:S02]  /*0420*/  LOP3.LUT R5, R0, 0x8, R4, 0xf8, !PT ;  /* 0x0000000800057812 */ /* 0x000fe400078ef804 */
[----:B------:R-:W-:Y:S01]  /*0430*/  SHF.R.U32.HI R2, RZ, 0x3, R0 ;  /* 0x00000003ff027819 */ /* 0x000fe20000011600 */
[----:B------:R-:W-:Y:S01]  /*0440*/  IMAD.SHL.U32 R0, R10, 0x40, RZ ;  /* 0x000000400a007824 */ /* 0x000fe200078e00ff */
[----:B------:R-:W-:Y:S02]  /*0450*/  LEA.HI R9, R3, R3, RZ, 0x1 ;  /* 0x0000000303097211 */ /* 0x000fe400078f08ff */
[----:B------:R-:W-:-:S02]  /*0460*/  SHF.R.S32.HI R6, RZ, 0x2, R11 ;  /* 0x00000002ff067819 */ /* 0x000fc4000001140b */
[----:B------:R-:W-:Y:S02]  /*0470*/  LOP3.LUT R4, R9, 0x1ffffffe, RZ, 0xc0, !PT ;  /* 0x1ffffffe09047812 */ /* 0x000fe400078ec0ff */
[----:B------:R-:W-:Y:S01]  /*0480*/  LOP3.LUT R0, R0, 0x1c0, RZ, 0xc0, !PT ;  /* 0x000001c000007812 */ /* 0x000fe200078ec0ff */
[----:B------:R-:W-:Y:S01]  /*0490*/  IMAD R17, R7, 0x10, R6 ;  /* 0x0000001007117824 */ /* 0x000fe200078e0206 */
[----:B------:R-:W-:Y:S01]  /*04a0*/  LOP3.LUT R5, R5, R2, RZ, 0x3c, !PT ;  /* 0x0000000205057212 */ /* 0x000fe200078e3cff */
[----:B------:R-:W-:Y:S01]  /*04b0*/  IMAD.IADD R7, R3, 0x1, -R4 ;  /* 0x0000000103077824 */ /* 0x000fe200078e0a04 */
[----:B------:R-:W-:Y:S01]  /*04c0*/  LEA.HI R0, R0, R0, RZ, 0x1d ;  /* 0x0000000000007211 */ /* 0x000fe200078fe8ff */
[----:B------:R-:W-:Y:S01]  /*04d0*/  IMAD R3, R212, 0x200, R3 ;  /* 0x00000200d4037824 */ /* 0x000fe200078e0203 */
[----:B------:R-:W-:Y:S01]  /*04e0*/  STL [R1+0xa0], R17 ;  /* 0x0000a01101007387 */ /* 0x000fe20000100800 */
[----:B------:R-:W-:Y:S01]  /*04f0*/  IMAD.SHL.U32 R4, R12, 0x40, RZ ;  /* 0x000000400c047824 */ /* 0x000fe200078e00ff */
[----:B------:R-:W-:Y:S01]  /*0500*/  SHF.R.S32.HI R21, RZ, 0x1f, R20 ;  /* 0x0000001fff157819 */ /* 0x000fe20000011414 */
[----:B------:R-:W-:Y:S01]  /*0510*/  IMAD.U32 R6, R3, 0x2, R0 ;  /* 0x0000000203067824 */ /* 0x000fe200078e0000 */
[----:B------:R-:W-:Y:S01]  /*0520*/  LOP3.LUT R3, R11, 0x7ffffffc, RZ, 0xc0, !PT ;  /* 0x7ffffffc0b037812 */ /* 0x000fe200078ec0ff */
[----:B------:R-:W-:Y:S01]  /*0530*/  STL [R1+0x74], R16 ;  /* 0x0000741001007387 */ /* 0x000fe20000100800 */
[----:B------:R-:W-:Y:S01]  /*0540*/  LOP3.LUT R0, R5, 0x7ffffe00, R4, 0xf8, !PT ;  /* 0x7ffffe0005007812 */ /* 0x000fe200078ef804 */
[----:B------:R-:W-:Y:S01]  /*0550*/  IMAD R2, R14, 0x200, R13 ;  /* 0x000002000e027824 */ /* 0x000fe200078e020d */
[----:B------:R-:W-:-:S02]  /*0560*/  IADD3 R5, R20, 0x40, RZ ;  /* 0x0000004014057810 */ /* 0x000fc40007ffe0ff */
[----:B------:R-:W-:Y:S02]  /*0570*/  IADD3 R4, R20, 0x80, RZ ;  /* 0x0000008014047810 */ /* 0x000fe40007ffe0ff */
[----:B------:R-:W-:Y:S01]  /*0580*/  SHF.R.S32.HI R9, RZ, 0x1f, R5 ;  /* 0x0000001fff097819 */ /* 0x000fe20000011405 */
[----:B------:R1:W-:Y:S01]  /*0590*/  STL [R1+0x1c], R5 ;  /* 0x00001c0501007387 */ /* 0x0003e20000100800 */
[----:B------:R-:W-:Y:S01]  /*05a0*/  R2P PR, R10, 0x6 ;  /* 0x000000060a007804 */ /* 0x000fe20000000000 */
[----:B------:R-:W-:Y:S01]  /*05b0*/  IMAD.SHL.U32 R10, R15, 0x2, RZ ;  /* 0x000000020f0a7824 */ /* 0x000fe200078e00ff */
[C---:B------:R-:W-:Y:S01]  /*05c0*/  LOP3.LUT P0, RZ, R8.reuse, 0x2, RZ, 0xc0, !PT ;  /* 0x0000000208ff7812 */ /* 0x040fe2000780c0ff */
[----:B------:R2:W-:Y:S01]  /*05d0*/  STL [R1+0x20], R4 ;  /* 0x0000200401007387 */ /* 0x0005e20000100800 */
[----:B------:R-:W-:Y:S01]  /*05e0*/  LOP3.LUT P4, RZ, R8, 0x4, RZ, 0xc0, !PT ;  /* 0x0000000408ff7812 */ /* 0x000fe2000788c0ff */
[----:B------:R-:W-:Y:S01]  /*05f0*/  IMAD.MOV.U32 R8, RZ, RZ, 0x40 ;  /* 0x00000040ff087424 */ /* 0x000fe200078e00ff */
[----:B------:R-:W-:Y:S01]  /*0600*/  LEA R209, R2, 0x12100, 0x1 ;  /* 0x0001210002d17811 */ /* 0x000fe200078e08ff */
[----:B------:R-:W-:Y:S01]  /*0610*/  STL.64 [R1+0x10], R20 ;  /* 0x0000101401007387 */ /* 0x000fe20000100a00 */
[----:B------:R-:W-:-:S02]  /*0620*/  LEA R210, R0, 0x100, 0x1 ;  /* 0x0000010000d27811 */ /* 0x000fc400078e08ff */
[----:B------:R-:W-:Y:S01]  /*0630*/  SEL R0, R8, 0xffffffc0, !P4 ;  /* 0xffffffc008007807 */ /* 0x000fe20006000000 */
[----:B------:R3:W-:Y:S02]  /*0640*/  STL [R1+0x70], R9 ;  /* 0x0000700901007387 */ /* 0x0007e40000100800 */
[----:B------:R-:W-:Y:S02]  /*0650*/  IMAD R212, R212, 0x800, R210 ;  /* 0x00000800d4d47824 */ /* 0x000fe400078e02d2 */
[----:B------:R-:W-:Y:S02]  /*0660*/  IMAD.IADD R211, R210, 0x1, R0 ;  /* 0x00000001d2d37824 */ /* 0x000fe400078e0200 */
[----:B------:R-:W-:Y:S01]  /*0670*/  IMAD.IADD R213, R0, 0x1, R212 ;  /* 0x0000000100d57824 */ /* 0x000fe200078e02d4 */
[----:B-1----:R-:W-:Y:S01]  /*0680*/  SHF.R.S32.HI R5, RZ, 0x1f, R4 ;  /* 0x0000001fff057819 */ /* 0x002fe20000011404 */
[----:B--2---:R-:W-:-:S04]  /*0690*/  IMAD.IADD R4, R18, 0x1, -R3 ;  /* 0x0000000112047824 */ /* 0x004fc800078e0a03 */
[----:B------:R1:W-:Y:S01]  /*06a0*/  STL [R1+0x60], R5 ;  /* 0x0000600501007387 */ /* 0x0003e20000100800 */
[----:B------:R-:W-:-:S03]  /*06b0*/  SEL R3, R8, 0xffffffc0, !P2 ;  /* 0xffffffc008037807 */ /* 0x000fc60005000000 */
[----:B------:R-:W-:Y:S01]  /*06c0*/  STL [R1+0x28], R10 ;  /* 0x0000280a01007387 */ /* 0x000fe20000100800 */
[----:B---3--:R-:W-:Y:S02]  /*06d0*/  IMAD.SHL.U32 R9, R4, 0x2, RZ ;  /* 0x0000000204097824 */ /* 0x008fe400078e00ff */
[----:B------:R-:W-:-:S03]  /*06e0*/  IMAD R4, R7, 0x8, R17 ;  /* 0x0000000807047824 */ /* 0x000fc600078e0211 */
[----:B------:R2:W-:Y:S04]  /*06f0*/  STL [R1+0x58], R9 ;  /* 0x0000580901007387 */ /* 0x0005e80000100800 */
[----:B------:R3:W-:Y:S01]  /*0700*/  STL [R1+0x98], R4 ;  /* 0x0000980401007387 */ /* 0x0007e20000100800 */
[C---:B-1----:R-:W-:Y:S02]  /*0710*/  SEL R5, R207.reuse, 0xffffffe0, !P1 ;  /* 0xffffffe0cf057807 */ /* 0x042fe40004800000 */
[----:B------:R-:W-:-:S05]  /*0720*/  SEL R207, R207, 0xffffffe0, !P0 ;  /* 0xffffffe0cfcf7807 */ /* 0x000fca0004000000 */
[----:B------:R-:W-:-:S04]  /*0730*/  IMAD.IADD R214, R207, 0x1, R212 ;  /* 0x00000001cfd67824 */ /* 0x000fc800078e02d4 */
[----:B------:R-:W-:Y:S01]  /*0740*/  IMAD.IADD R214, R0, 0x1, R214 ;  /* 0x0000000100d67824 */ /* 0x000fe200078e02d6 */
[----:B--2---:R-:W-:Y:S02]  /*0750*/  LEA R9, R6, 0x80, 0x1 ;  /* 0x0000008006097811 */ /* 0x004fe400078e08ff */
[C---:B------:R-:W-:Y:S02]  /*0760*/  IADD3 R6, R10.reuse, 0x100, RZ ;  /* 0x000001000a067810 */ /* 0x040fe40007ffe0ff */
[----:B---3--:R-:W-:Y:S01]  /*0770*/  IADD3 R4, R10, 0x12100, RZ ;  /* 0x000121000a047810 */ /* 0x008fe20007ffe0ff */
[C---:B------:R-:W-:Y:S02]  /*0780*/  IMAD.IADD R2, R9.reuse, 0x1, R3 ;  /* 0x0000000109027824 */ /* 0x040fe400078e0203 */
[----:B------:R1:W-:Y:S04]  /*0790*/  STL [R1+0x30], R6 ;  /* 0x0000300601007387 */ /* 0x0003e80000100800 */
[----:B------:R-:W-:Y:S04]  /*07a0*/  STL [R1+0x78], R9 ;  /* 0x0000780901007387 */ /* 0x000fe80000100800 */
[----:B------:R2:W-:Y:S01]  /*07b0*/  STL [R1+0x2c], R4 ;  /* 0x00002c0401007387 */ /* 0x0005e20000100800 */
[C---:B-1----:R-:W-:Y:S01]  /*07c0*/  IMAD.IADD R6, R9.reuse, 0x1, R5 ;  /* 0x0000000109067824 */ /* 0x042fe200078e0205 */
[----:B--2---:R-:W-:-:S02]  /*07d0*/  IADD3 R4, R9, -0x10, RZ ;  /* 0xfffffff009047810 */ /* 0x004fc40007ffe0ff */
[----:B------:R-:W-:-:S05]  /*07e0*/  @P3 IADD3 R4, R9, 0x10, RZ ;  /* 0x0000001009043810 */ /* 0x000fca0007ffe0ff */
[----:B------:R-:W-:Y:S04]  /*07f0*/  STL [R1+0x7c], R4 ;  /* 0x00007c0401007387 */ /* 0x000fe80000100800 */
[----:B------:R-:W-:Y:S04]  /*0800*/  STL [R1+0x84], R6 ;  /* 0x0000840601007387 */ /* 0x000fe80000100800 */
[----:B------:R1:W-:Y:S02]  /*0810*/  STL [R1+0x94], R2 ;  /* 0x0000940201007387 */ /* 0x0003e40000100800 */
[----:B-1----:R-:W-:-:S02]  /*0820*/  IMAD.IADD R2, R5, 0x1, R4 ;  /* 0x0000000105027824 */ /* 0x002fc400078e0204 */
[----:B------:R-:W-:Y:S02]  /*0830*/  IMAD.IADD R5, R6, 0x1, R3 ;  /* 0x0000000106057824 */ /* 0x000fe400078e0203 */
[----:B------:R-:W-:-:S03]  /*0840*/  IMAD.IADD R4, R3, 0x1, R4 ;  /* 0x0000000103047824 */ /* 0x000fc600078e0204 */
[----:B------:R-:W-:Y:S04]  /*0850*/  STL [R1+0x90], R5 ;  /* 0x0000900501007387 */ /* 0x000fe80000100800 */
[----:B------:R1:W-:Y:S04]  /*0860*/  STL [R1+0x80], R2 ;  /* 0x0000800201007387 */ /* 0x0003e80000100800 */
[----:B------:R2:W-:Y:S01]  /*0870*/  STL [R1+0x8c], R4 ;  /* 0x00008c0401007387 */ /* 0x0005e20000100800 */
[----:B-1----:R-:W-:-:S05]  /*0880*/  IMAD.IADD R2, R2, 0x1, R3 ;  /* 0x0000000102027824 */ /* 0x002fca00078e0203 */
[----:B------:R2:W-:Y:S02]  /*0890*/  STL [R1+0x88], R2 ;  /* 0x0000880201007387 */ /* 0x0005e40000100800 */
.L_x_1124:
        /* <DEDUP_REMOVED lines=19> */
.L_x_1080:
[----:B------:R-:W-:-:S04]  /*09d0*/  MOV R0, c[0x0][0x554] ;  /* 0x0001550000007a02 */ /* 0x000fc80000000f00 */
[----:B------:R-:W-:Y:S02]  /*09e0*/  ISETP.NE.AND P0, PT, R0, 0x1, PT ;  /* 0x000000010000780c */ /* 0x000fe40003f05270 */
[----:B------:R-:W-:-:S11]  /*09f0*/  MOV R0, R2 ;  /* 0x0000000200007202 */ /* 0x000fd60000000f00 */
[----:B------:R-:W-:-:S05]  /*0a00*/  @P0 IMAD.HI.U32 R4, R2, c[0x0][0x558], RZ ;  /* 0x0001560002040a27 */ /* 0x000fca00078e00ff */
[----:B------:R-:W-:-:S05]  /*0a10*/  @P0 SHF.R.U32.HI R0, RZ, c[0x0][0x55c], R4 ;  /* 0x00015700ff000a19 */ /* 0x000fca0000011604 */
[----:B------:R-:W-:Y:S02]  /*0a20*/  IMAD R4, R0, c[0x0][0x554], RZ ;  /* 0x0001550000047a24 */ /* 0x000fe400078e02ff */
.L_x_1081:
[----:B------:R-:W-:Y:S05]  /*0a30*/  BSYNC B0 ;  /* 0x0000000000007941 */ /* 0x000fea0003800000 */
.L_x_1079:
[----:B------:R-:W-:Y:S01]  /*0a40*/  LOP3.LUT R0, RZ, R0, RZ, 0x33, !PT ;  /* 0x00000000ff007212 */ /* 0x000fe200078e33ff */
[----:B------:R-:W-:Y:S01]  /*0a50*/  IMAD.MOV.U32 R51, RZ, RZ, c[0x0][0x2c4] ;  /* 0x0000b100ff337624 */ /* 0x000fe200078e00ff */
[----:B------:R-:W-:Y:S01]  /*0a60*/  MOV R5, c[0x0][0x548] ;  /* 0x0001520000057a02 */ /* 0x000fe20000000f00 */
[----:B------:R-:W-:Y:S01]  /*0a70*/  IMAD.IADD R4, R2, 0x1, -R4 ;  /* 0x0000000102047824 */ /* 0x000fe200078e0a04 */
[----:B------:R-:W-:Y:S01]  /*0a80*/  IADD3 R0, R0, c[0x0][0x53c], RZ ;  /* 0x00014f0000007a10 */ /* 0x000fe20007ffe0ff */
[----:B------:R-:W-:Y:S01]  /*0a90*/  ULDC UR4, c[0x0][0x1d0] ;  /* 0x0000740000047ab9 */ /* 0x000fe20000000800 */
[----:B------:R-:W-:Y:S01]  /*0aa0*/  ISETP.NE.AND P2, PT, R51, 0x1, PT ;  /* 0x000000013300780c */ /* 0x000fe20003f45270 */
[----:B------:R-:W-:Y:S01]  /*0ab0*/  UIADD3 UR4, UR4, 0x5f, URZ ;  /* 0x0000005f04047890 */ /* 0x000fe2000fffe03f */
[----:B------:R-:W-:Y:S01]  /*0ac0*/  ISETP.NE.AND P0, PT, R5, 0x1, PT ;  /* 0x000000010500780c */ /* 0x000fe20003f05270 */
[----:B------:R-:W-:Y:S01]  /*0ad0*/  IMAD.SHL.U32 R127, R0, 0x80, RZ ;  /* 0x00000080007f7824 */ /* 0x000fe200078e00ff */
[----:B------:R-:W-:Y:S01]  /*0ae0*/  MOV R6, c[0x0][0x168] ;  /* 0x00005a0000067a02 */ /* 0x000fe20000000f00 */
[----:B------:R-:W-:Y:S01]  /*0af0*/  UIMAD.WIDE UR4, UR4, 0x2aaaaaab, URZ ;  /* 0x2aaaaaab040478a5 */ /* 0x000fe2000f8e023f */
[----:B------:R-:W-:Y:S01]  /*0b00*/  CS2R R98, SRZ ;  /* 0x0000000000627805 */ /* 0x000fe2000001ff00 */
[----:B------:R-:W-:Y:S01]  /*0b10*/  CS2R R96, SRZ ;  /* 0x0000000000607805 */ /* 0x000fe2000001ff00 */
[----:B------:R-:W-:Y:S01]  /*0b20*/  IADD3 R0, R127, 0x7f, RZ ;  /* 0x0000007f7f007810 */ /* 0x000fe20007ffe0ff */
[----:B------:R-:W-:Y:S01]  /*0b30*/  USHF.R.U32.HI UR4, URZ, 0x1f, UR5 ;  /* 0x0000001f3f047899 */ /* 0x000fe20008011605 */
[----:B------:R1:W-:Y:S01]  /*0b40*/  STL [R1+0x5c], R127 ;  /* 0x00005c7f01007387 */ /* 0x0003e20000100800 */
[----:B------:R-:W-:Y:S01]  /*0b50*/  CS2R R94, SRZ ;  /* 0x00000000005e7805 */ /* 0x000fe2000001ff00 */
[----:B------:R-:W-:Y:S01]  /*0b60*/  CS2R R92, SRZ ;  /* 0x00000000005c7805 */ /* 0x000fe2000001ff00 */
[----:B------:R-:W-:Y:S01]  /*0b70*/  @P2 IMAD.HI.U32 R5, R0, c[0x0][0x2c8], RZ ;  /* 0x0000b20000052a27 */ /* 0x000fe200078e00ff */
[----:B------:R-:W-:Y:S01]  /*0b80*/  ULEA.HI.SX32 UR4, UR5, UR4, 0x1c ;  /* 0x0000000405047291 */ /* 0x000fe2000f8fe23f */
[----:B------:R-:W-:Y:S01]  /*0b90*/  MOV R86, RZ ;  /* 0x000000ff00567202 */ /* 0x000fe20000000f00 */
[----:B------:R-:W-:Y:S01]  /*0ba0*/  CS2R R8, SRZ ;  /* 0x0000000000087805 */ /* 0x000fe2000001ff00 */
[----:B------:R-:W-:Y:S01]  /*0bb0*/  IMAD.MOV.U32 R2, RZ, RZ, R0 ;  /* 0x000000ffff027224 */ /* 0x000fe200078e0000 */
[----:B------:R-:W-:Y:S01]  /*0bc0*/  @P2 SHF.R.U32.HI R2, RZ, c[0x0][0x2cc], R5 ;  /* 0x0000b300ff022a19 */ /* 0x000fe20000011605 */
[----:B------:R-:W-:Y:S01]  /*0bd0*/  IMAD R0, R3, c[0x0][0x554], R4 ;  /* 0x0001550003007a24 */ /* 0x000fe200078e0204 */
[----:B------:R-:W-:Y:S01]  /*0be0*/  IADD3 R4, -R6, 0x60, RZ ;  /* 0x0000006006047810 */ /* 0x000fe20007ffe1ff */
[----:B------:R-:W-:Y:S01]  /*0bf0*/  IMAD.MOV.U32 R90, RZ, RZ, RZ ;  /* 0x000000ffff5a7224 */ /* 0x000fe200078e00ff */
[----:B------:R-:W-:Y:S01]  /*0c00*/  MOV R5, RZ ;  /* 0x000000ff00057202 */ /* 0x000fe20000000f00 */
[----:B------:R-:W-:Y:S01]  /*0c10*/  @P0 IMAD.HI.U32 R3, R0, c[0x0][0x54c], RZ ;  /* 0x0001530000030a27 */ /* 0x000fe200078e00ff */
[----:B------:R-:W-:Y:S01]  /*0c20*/  IADD3 R2, R2, c[0x0][0x1d0], R4 ;  /* 0x0000740002027a10 */ /* 0x000fe20007ffe004 */
[----:B------:R-:W-:Y:S01]  /*0c30*/  CS2R R6, SRZ ;  /* 0x0000000000067805 */ /* 0x000fe2000001ff00 */
[----:B------:R-:W-:Y:S01]  /*0c40*/  CS2R R10, SRZ ;  /* 0x00000000000a7805 */ /* 0x000fe2000001ff00 */
[--C-:B------:R-:W-:Y:S01]  /*0c50*/  IMAD.MOV.U32 R55, RZ, RZ, R0.reuse ;  /* 0x000000ffff377224 */ /* 0x100fe200078e0000 */
[----:B------:R-:W-:Y:S01]  /*0c60*/  @P0 SHF.R.U32.HI R55, RZ, c[0x0][0x550], R3 ;  /* 0x00015400ff370a19 */ /* 0x000fe20000011603 */
[----:B------:R-:W-:Y:S01]  /*0c70*/  IMAD.HI R3, R2, 0x2aaaaaab, RZ ;  /* 0x2aaaaaab02037827 */ /* 0x000fe200078e02ff */
[----:B------:R-:W-:Y:S01]  /*0c80*/  MOV R80, RZ ;  /* 0x000000ff00507202 */ /* 0x000fe20000000f00 */
[----:B------:R-:W-:Y:S01]  /*0c90*/  CS2R R12, SRZ ;  /* 0x00000000000c7805 */ /* 0x000fe2000001ff00 */
[----:B------:R-:W-:Y:S01]  /*0ca0*/  MOV R74, RZ ;  /* 0x000000ff004a7202 */ /* 0x000fe20000000f00 */
[----:B------:R-:W-:Y:S01]  /*0cb0*/  IMAD.MOV R2, RZ, RZ, -R55 ;  /* 0x000000ffff027224 */ /* 0x000fe200078e0a37 */
[----:B------:R-:W-:Y:S01]  /*0cc0*/  SHF.R.U32.HI R4, RZ, 0x1f, R3 ;  /* 0x0000001fff047819 */ /* 0x000fe20000011603 */
[----:B------:R1:W-:Y:S01]  /*0cd0*/  STL [R1+0x54], R55 ;  /* 0x0000543701007387 */ /* 0x0003e20000100800 */
[----:B------:R-:W-:Y:S01]  /*0ce0*/  IMAD.MOV.U32 R88, RZ, RZ, RZ ;  /* 0x000000ffff587224 */ /* 0x000fe200078e00ff */
[----:B------:R-:W-:Y:S01]  /*0cf0*/  CS2R R14, SRZ ;  /* 0x00000000000e7805 */ /* 0x000fe2000001ff00 */
[--C-:B------:R-:W-:Y:S01]  /*0d00*/  IMAD R57, R2, c[0x0][0x548], R0.reuse ;  /* 0x0001520002397a24 */ /* 0x100fe200078e0200 */
[----:B------:R-:W-:Y:S01]  /*0d10*/  LEA.HI.SX32 R4, R3, R4, 0x1c ;  /* 0x0000000403047211 */ /* 0x000fe200078fe2ff */
[----:B------:R-:W-:Y:S01]  /*0d20*/  IMAD.MOV.U32 R84, RZ, RZ, RZ ;  /* 0x000000ffff547224 */ /* 0x000fe200078e00ff */
[----:B------:R-:W-:Y:S01]  /*0d30*/  PRMT R0, RZ, 0x7610, R0 ;  /* 0x00007610ff007816 */ /* 0x000fe20000000000 */
[----:B------:R-:W-:Y:S01]  /*0d40*/  IMAD.MOV.U32 R82, RZ, RZ, RZ ;  /* 0x000000ffff527224 */ /* 0x000fe200078e00ff */
        /* <DEDUP_REMOVED lines=62> */
[----:B------:R-:W1:-:S12]  /*1130*/  S2R R59, SR_TID.X ;  /* 0x00000000003b7919 */ /* 0x000e580000002100 */
[----:B------:R-:W-:-:S05]  /*1140*/  @P0 MOV R2, 0x4 ;  /* 0x0000000400020802 */ /* 0x000fca0000000f00 */
[----:B------:R-:W-:-:S05]  /*1150*/  @P0 IMAD.WIDE R2, R55, R2, c[0x0][0x340] ;  /* 0x0000d00037020625 */ /* 0x000fca00078e0202 */
[----:B------:R3:W4:Y:S01]  /*1160*/  @P0 LDG.E R9, [R2.64] ;  /* 0x0000000602090981 */ /* 0x000722000c1e1900 */
[----:B-1----:R-:W-:-:S04]  /*1170*/  SHF.R.S32.HI R53, RZ, 0x1f, R59 ;  /* 0x0000001fff357819 */ /* 0x002fc8000001143b */
[----:B------:R-:W-:-:S04]  /*1180*/  LEA.HI R53, R53, R59, RZ, 0x3 ;  /* 0x0000003b35357211 */ /* 0x000fc800078f18ff */
[----:B------:R-:W-:-:S04]  /*1190*/  SHF.R.S32.HI R53, RZ, 0x3, R53 ;  /* 0x00000003ff357819 */ /* 0x000fc80000011435 */
[----:B------:R-:W-:-:S05]  /*11a0*/  SHF.R.S32.HI R6, RZ, 0x1f, R53 ;  /* 0x0000001fff067819 */ /* 0x000fca0000011435 */
[C---:B------:R-:W-:Y:S02]  /*11b0*/  IMAD R0, R6.reuse, c[0x0][0x1e0], RZ ;  /* 0x0000780006007a24 */ /* 0x040fe400078e02ff */
[----:B------:R-:W-:Y:S01]  /*11c0*/  IMAD R6, R6, c[0x0][0x208], RZ ;  /* 0x0000820006067a24 */ /* 0x000fe200078e02ff */
[----:B------:R-:W-:Y:S01]  /*11d0*/  SHF.R.S32.HI R10, RZ, 0x1f, R57 ;  /* 0x0000001fff0a7819 */ /* 0x000fe20000011439 */
[C---:B------:R-:W-:Y:S02]  /*11e0*/  IMAD R0, R53.reuse, c[0x0][0x1e4], R0 ;  /* 0x0000790035007a24 */ /* 0x040fe400078e0200 */
[----:B------:R-:W-:Y:S01]  /*11f0*/  IMAD R6, R53, c[0x0][0x20c], R6 ;  /* 0x0000830035067a24 */ /* 0x000fe200078e0206 */
[----:B------:R-:W-:Y:S01]  /*1200*/  SHF.R.S32.HI R8, RZ, 0x1f, R55 ;  /* 0x0000001fff087819 */ /* 0x000fe20000011437 */
[----:B------:R-:W-:Y:S01]  /*1210*/  WARPSYNC 0xffffffff ;  /* 0xffffffff00007948 */ /* 0x000fe20003800000 */
[----:B------:R-:W-:Y:S01]  /*1220*/  IADD3 R188, R207, R212, RZ ;  /* 0x000000d4cfbc7210 */ /* 0x000fe20007ffe0ff */
[----:B--2---:R-:W-:-:S04]  /*1230*/  IMAD.WIDE.U32 R4, R53, c[0x0][0x1e0], R100 ;  /* 0x0000780035047a25 */ /* 0x004fc800078e0064 */
[----:B---3--:R-:W-:Y:S01]  /*1240*/  IMAD.WIDE.U32 R2, R53, c[0x0][0x208], R100 ;  /* 0x0000820035027a25 */ /* 0x008fe200078e0064 */
[----:B------:R-:W-:-:S04]  /*1250*/  IADD3 R5, R5, R0, RZ ;  /* 0x0000000005057210 */ /* 0x000fc80007ffe0ff */
[----:B------:R-:W-:Y:S01]  /*1260*/  IADD3 R3, R3, R6, RZ ;  /* 0x0000000603037210 */ /* 0x000fe20007ffe0ff */
[C---:B------:R-:W-:Y:S02]  /*1270*/  IMAD R6, R10.reuse, c[0x0][0x1e8], RZ ;  /* 0x00007a000a067a24 */ /* 0x040fe400078e02ff */
[----:B------:R-:W-:Y:S02]  /*1280*/  IMAD R0, R10, c[0x0][0x210], RZ ;  /* 0x000084000a007a24 */ /* 0x000fe400078e02ff */
[C---:B------:R-:W-:Y:S02]  /*1290*/  IMAD R6, R57.reuse, c[0x0][0x1ec], R6 ;  /* 0x00007b0039067a24 */ /* 0x040fe400078e0206 */
[----:B------:R-:W-:-:S04]  /*12a0*/  IMAD.WIDE.U32 R4, R57, c[0x0][0x1e8], R4 ;  /* 0x00007a0039047a25 */ /* 0x000fc800078e0004 */
[C---:B------:R-:W-:Y:S02]  /*12b0*/  IMAD R0, R57.reuse, c[0x0][0x214], R0 ;  /* 0x0000850039007a24 */ /* 0x040fe400078e0200 */
[----:B------:R-:W-:Y:S01]  /*12c0*/  IMAD.WIDE.U32 R2, R57, c[0x0][0x210], R2 ;  /* 0x0000840039027a25 */ /* 0x000fe200078e0002 */
[----:B------:R-:W-:-:S04]  /*12d0*/  IADD3 R7, R5, R6, RZ ;  /* 0x0000000605077210 */ /* 0x000fc80007ffe0ff */
[----:B------:R-:W-:Y:S02]  /*12e0*/  IADD3 R5, R3, R0, RZ ;  /* 0x0000000003057210 */ /* 0x000fe40007ffe0ff */
[----:B----4-:R-:W-:Y:S02]  /*12f0*/  @P0 SHF.R.S32.HI R3, RZ, 0x1f, R9 ;  /* 0x0000001fff030819 */ /* 0x010fe40000011409 */
[----:B------:R-:W-:Y:S02]  /*1300*/  @!P0 MOV R3, R8 ;  /* 0x0000000800038202 */ /* 0x000fe40000000f00 */
[----:B------:R-:W-:Y:S02]  /*1310*/  MOV R6, R4 ;  /* 0x0000000400067202 */ /* 0x000fe40000000f00 */
[----:B------:R-:W-:Y:S02]  /*1320*/  MOV R4, R2 ;  /* 0x0000000200047202 */ /* 0x000fe40000000f00 */
        /* <DEDUP_REMOVED lines=13> */
[----:B------:R1:W-:Y:S02]  /*1400*/  STL [R1+0x4c], R24 ;  /* 0x00004c1801007387 */ /* 0x0003e40000100800 */
[----:B------:R-:W2:Y:S01]  /*1410*/  LDL R28, [R1+0x1c] ;  /* 0x00001c00011c7983 */ /* 0x000ea20000100800 */
[----:B------:R-:W-:Y:S01]  /*1420*/  SHF.R.S32.HI R69, RZ, 0x1f, R59 ;  /* 0x0000001fff457819 */ /* 0x000fe2000001143b */
[----:B------:R-:W-:-:S02]  /*1430*/  IMAD R5, R10, c[0x0][0x1b8], RZ ;  /* 0x00006e000a057a24 */ /* 0x000fc400078e02ff */
[----:B------:R-:W3:Y:S01]  /*1440*/  LDL R23, [R1+0x20] ;  /* 0x0000200001177983 */ /* 0x000ee20000100800 */
[----:B------:R-:W-:Y:S01]  /*1450*/  LEA.HI R69, R69, R59, RZ, 0x3 ;  /* 0x0000003b45457211 */ /* 0x000fe200078f18ff */
[----:B------:R-:W-:Y:S02]  /*1460*/  IMAD.WIDE.U32 R2, R57, c[0x0][0x1b8], RZ ;  /* 0x00006e0039027a25 */ /* 0x000fe400078e00ff */
[----:B------:R-:W4:Y:S01]  /*1470*/  LDL R22, [R1+0x28] ;  /* 0x0000280001167983 */ /* 0x000f220000100800 */
[----:B------:R-:W-:Y:S01]  /*1480*/  LOP3.LUT R69, R69, 0xfffffff8, RZ, 0xc0, !PT ;  /* 0xfffffff845457812 */ /* 0x000fe200078ec0ff */
[----:B------:R-:W-:Y:S02]  /*1490*/  IMAD R5, R57, c[0x0][0x1bc], R5 ;  /* 0x00006f0039057a24 */ /* 0x000fe400078e0205 */
[----:B------:R-:W5:Y:S01]  /*14a0*/  LDL R26, [R1+0x70] ;  /* 0x00007000011a7983 */ /* 0x000f620000100800 */
[----:B------:R-:W-:Y:S02]  /*14b0*/  IMAD R6, R8, c[0x0][0x1c0], RZ ;  /* 0x0000700008067a24 */ /* 0x000fe400078e02ff */
[----:B------:R-:W-:Y:S01]  /*14c0*/  IMAD.IADD R69, R59, 0x1, -R69 ;  /* 0x000000013b457824 */ /* 0x000fe200078e0a45 */
[----:B------:R-:W5:Y:S01]  /*14d0*/  LDL R25, [R1+0x60] ;  /* 0x0000600001197983 */ /* 0x000f620000100800 */
[----:B------:R-:W-:-:S02]  /*14e0*/  IMAD.IADD R3, R3, 0x1, R5 ;  /* 0x0000000103037824 */ /* 0x000fc400078e0205 */
[----:B------:R-:W-:Y:S02]  /*14f0*/  IMAD R4, R69, 0x20, R53 ;  /* 0x0000002045047824 */ /* 0x000fe400078e0235 */
[----:B------:R-:W-:-:S04]  /*1500*/  IMAD.WIDE.U32 R2, R55, c[0x0][0x1c0], R2 ;  /* 0x0000700037027a25 */ /* 0x000fc800078e0002 */
[----:B------:R-:W-:-:S04]  /*1510*/  IMAD.IADD R4, R127, 0x1, R4 ;  /* 0x000000017f047824 */ /* 0x000fc800078e0204 */
[----:B------:R-:W-:-:S04]  /*1520*/  @P2 IMAD.HI.U32 R7, R4, c[0x0][0x2c8], RZ ;  /* 0x0000b20004072a27 */ /* 0x000fc800078e00ff */
[----:B------:R-:W-:Y:S01]  /*1530*/  IMAD.MOV.U32 R0, RZ, RZ, R4 ;  /* 0x000000ffff007224 */ /* 0x000fe200078e0004 */
[----:B------:R-:W-:Y:S01]  /*1540*/  @P2 SHF.R.U32.HI R0, RZ, c[0x0][0x2cc], R7 ;  /* 0x0000b300ff002a19 */ /* 0x000fe20000011607 */
[----:B------:R-:W-:-:S03]  /*1550*/  IMAD R7, R55, c[0x0][0x1c4], R6 ;  /* 0x0000710037077a24 */ /* 0x000fc600078e0206 */
[--C-:B------:R-:W-:Y:S01]  /*1560*/  SHF.R.S32.HI R6, RZ, 0x1f, R0.reuse ;  /* 0x0000001fff067819 */ /* 0x100fe20000011400 */
[----:B------:R-:W-:-:S04]  /*1570*/  IMAD.MOV R5, RZ, RZ, -R0 ;  /* 0x000000ffff057224 */ /* 0x000fc800078e0a00 */
[----:B------:R-:W-:Y:S02]  /*1580*/  IMAD R4, R5, c[0x0][0x2c4], R4 ;  /* 0x0000b10005047a24 */ /* 0x000fe400078e0204 */
[----:B------:R-:W-:Y:S02]  /*1590*/  IMAD R5, R6, c[0x0][0x1b0], RZ ;  /* 0x00006c0006057a24 */ /* 0x000fe400078e02ff */
[----:B------:R-:W-:Y:S02]  /*15a0*/  IMAD.IADD R3, R3, 0x1, R7 ;  /* 0x0000000103037824 */ /* 0x000fe400078e0207 */
[C---:B------:R-:W-:Y:S01]  /*15b0*/  IMAD R6, R0.reuse, c[0x0][0x1b4], R5 ;  /* 0x00006d0000067a24 */ /* 0x040fe200078e0205 */
[----:B------:R-:W-:Y:S01]  /*15c0*/  SHF.R.S32.HI R5, RZ, 0x1f, R4 ;  /* 0x0000001fff057819 */ /* 0x000fe20000011404 */
[----:B------:R-:W-:-:S04]  /*15d0*/  IMAD.WIDE.U32 R2, R0, c[0x0][0x1b0], R2 ;  /* 0x00006c0000027a25 */ /* 0x000fc800078e0002 */
[----:B------:R-:W-:Y:S02]  /*15e0*/  IMAD R0, R5, c[0x0][0x1a8], RZ ;  /* 0x00006a0005007a24 */ /* 0x000fe400078e02ff */
[----:B------:R-:W-:Y:S02]  /*15f0*/  IMAD.IADD R3, R3, 0x1, R6 ;  /* 0x0000000103037824 */ /* 0x000fe400078e0206 */
[C---:B------:R-:W-:Y:S02]  /*1600*/  IMAD R0, R4.reuse, c[0x0][0x1ac], R0 ;  /* 0x00006b0004007a24 */ /* 0x040fe400078e0200 */
[----:B------:R-:W-:-:S04]  /*1610*/  IMAD.WIDE.U32 R4, R4, c[0x0][0x1a8], R2 ;  /* 0x00006a0004047a25 */ /* 0x000fc800078e0002 */
[----:B------:R-:W-:Y:S01]  /*1620*/  IMAD.IADD R0, R5, 0x1, R0 ;  /* 0x0000000105007824 */ /* 0x000fe200078e0200 */
[----:B------:R-:W-:-:S04]  /*1630*/  LEA R2, P0, R4, c[0x0][0x160], 0x1 ;  /* 0x0000580004027a11 */ /* 0x000fc800078008ff */
[----:B------:R-:W-:Y:S01]  /*1640*/  LEA.HI.X R0, R4, c[0x0][0x164], R0, 0x1, P0 ;  /* 0x0000590004007a11 */ /* 0x000fe200000f0c00 */
[----:B------:R-:W1:Y:S01]  /*1650*/  SHFL.IDX PT, R3, R2, RZ, 0x181f ;  /* 0x00181fff02037589 */ /* 0x000e6200000e0000 */
[----:B------:R-:W-:-:S03]  /*1660*/  IMAD R16, R51, c[0x0][0x168], RZ ;  /* 0x00005a0033107a24 */ /* 0x000fc600078e02ff */
[----:B------:R-:W1:Y:S01]  /*1670*/  SHFL.IDX PT, R4, R0, RZ, 0x181f ;  /* 0x00181fff00047589 */ /* 0x000e6200000e0000 */
[----:B------:R-:W-:-:S05]  /*1680*/  IMAD.IADD R14, R53, 0x1, R127 ;  /* 0x00000001350e7824 */ /* 0x000fca00078e027f */
[----:B------:R-:W-:Y:S01]  /*1690*/  ISETP.GE.AND P5, PT, R14, R16, PT ;  /* 0x000000100e00720c */ /* 0x000fe20003fa6270 */
[----:B------:R-:W2:Y:S01]  /*16a0*/  SHFL.IDX PT, R12, R2, 0x1, 0x181f ;  /* 0x00381f00020c7f89 */ /* 0x000ea200000e0000 */
[----:B------:R-:W-:-:S03]  /*16b0*/  ISETP.GE.AND P6, PT, R100, c[0x0][0x198], PT ;  /* 0x0000660064007a0c */ /* 0x000fc60003fc6270 */
[----:B------:R-:W2:Y:S01]  /*16c0*/  SHFL.IDX PT, R13, R0, 0x1, 0x181f ;  /* 0x00381f00000d7f89 */ /* 0x000ea200000e0000 */
[----:B------:R-:W-:-:S04]  /*16d0*/  IADD3 R5, R14, 0x20, RZ ;  /* 0x000000200e057810 */ /* 0x000fc80007ffe0ff */
[----:B------:R-:W-:Y:S01]  /*16e0*/  ISETP.GE.AND P0, PT, R5, R16, PT ;  /* 0x000000100500720c */ /* 0x000fe20003f06270 */
[----:B------:R-:W-:Y:S02]  /*16f0*/  BAR.SYNC.DEFER_BLOCKING 0x0 ;  /* 0x0000000000007b1d */ /* 0x000fe40000010000 */
[----:B-1----:R-:W-:-:S04]  /*1700*/  @!P5 LEA R10, P1, R100, R3, 0x1 ;  /* 0x00000003640ad211 */ /* 0x002fc800078208ff */
[----:B------:R-:W-:Y:S01]  /*1710*/  @!P5 LEA.HI.X R11, R100, R4, R101, 0x1, P1 ;  /* 0x00000004640bd211 */ /* 0x000fe200008f0c65 */
[----:B------:R-:W-:Y:S01]  /*1720*/  SHFL.IDX PT, R15, R2, 0x3, 0x181f ;  /* 0x00781f00020f7f89 */ /* 0x000fe200000e0000 */
[----:B------:R-:W-:-:S04]  /*1730*/  IMAD.MOV.U32 R124, RZ, RZ, -0x60 ;  /* 0xffffffa0ff7c7424 */ /* 0x000fc800078e00ff */
[----:B------:R-:W-:Y:S02]  /*1740*/  IMAD R124, R226, R124, 0x60 ;  /* 0x00000060e27c7424 */ /* 0x000fe400078e027c */
[----:B------:R-:W-:Y:S01]  /*1750*/  IMAD.MOV.U32 R19, RZ, RZ, R24 ;  /* 0x000000ffff137224 */ /* 0x000fe200078e0018 */
[C---:B--2---:R-:W-:Y:S02]  /*1760*/  ISETP.GE.AND P3, PT, R28.reuse, c[0x0][0x198], PT ;  /* 0x000066001c007a0c */ /* 0x044fe40003f66270 */
[CC--:B------:R-:W-:Y:S02]  /*1770*/  @!P5 LEA R8, P4, R28.reuse, R3.reuse, 0x1 ;  /* 0x000000031c08d211 */ /* 0x0c0fe400078808ff */
[C---:B---3--:R-:W-:Y:S01]  /*1780*/  ISETP.GE.AND P1, PT, R23.reuse, c[0x0][0x198], PT ;  /* 0x0000660017007a0c */ /* 0x048fe20003f26270 */
[----:B------:R-:W-:Y:S01]  /*1790*/  @!PT LDS RZ, [RZ] ;  /* 0x00000000fffff984 */ /* 0x000fe20000000800 */
[----:B------:R-:W-:Y:S01]  /*17a0*/  @!PT LDS RZ, [RZ] ;  /* 0x00000000fffff984 */ /* 0x000fe20000000800 */
[----:B----4-:R1:W-:Y:S01]  /*17b0*/  @!P5 LDGSTS.E.BYPASS.LTC128B.128 [R22+0x100], [R10.64], !P6 ;  /* 0x001000000a16dfae */ /* 0x0103e2000f101d46 */
[----:B-----5:R-:W-:Y:S02]  /*17c0*/  @!P5 LEA.HI.X R9, R28, R4, R26, 0x1, P4 ;  /* 0x000000041c09d211 */ /* 0x020fe400020f0c1a */
[----:B------:R-:W-:-:S02]  /*17d0*/  @!P5 LEA R6, P4, R23, R3, 0x1 ;  /* 0x000000031706d211 */ /* 0x000fc400078808ff */
[----:B------:R-:W-:-:S03]  /*17e0*/  IADD3 R3, R14, 0x40, RZ ;  /* 0x000000400e037810 */ /* 0x000fc60007ffe0ff */
[----:B------:R2:W-:Y:S01]  /*17f0*/  @!P5 LDGSTS.E.BYPASS.LTC128B.128 [R22+0x4100], [R8.64], !P3 ;  /* 0x041000000816dfae */ /* 0x0005e2000d901d46 */
[----:B------:R-:W-:-:S05]  /*1800*/  @!P5 LEA.HI.X R7, R23, R4, R25, 0x1, P4 ;  /* 0x000000041707d211 */ /* 0x000fca00020f0c19 */
[----:B------:R3:W-:Y:S01]  /*1810*/  @!P5 LDGSTS.E.BYPASS.LTC128B.128 [R22+0x8100], [R6.64], !P1 ;  /* 0x081000000616dfae */ /* 0x0007e2000c901d46 */
[----:B------:R-:W-:-:S03]  /*1820*/  ISETP.GE.AND P5, PT, R3, R16, PT ;  /* 0x000000100300720c */ /* 0x000fc60003fa6270 */
[----:B-1----:R1:W4:Y:S04]  /*1830*/  SHFL.IDX PT, R11, R2, 0x2, 0x181f ;  /* 0x00581f00020b7f89 */ /* 0x00232800000e0000 */
[----:B------:R-:W5:Y:S01]  /*1840*/  SHFL.IDX PT, R10, R0, 0x2, 0x181f ;  /* 0x00581f00000a7f89 */ /* 0x000f6200000e0000 */
[----:B--2---:R-:W-:-:S04]  /*1850*/  @!P0 LEA R8, P4, R100, R12, 0x1 ;  /* 0x0000000c64088211 */ /* 0x004fc800078808ff */
[-C--:B------:R-:W-:Y:S02]  /*1860*/  @!P0 LEA.HI.X R9, R100, R13.reuse, R101, 0x1, P4 ;  /* 0x0000000d64098211 */ /* 0x080fe400020f0c65 */
[CC--:B------:R-:W-:Y:S01]  /*1870*/  @!P0 LEA R4, P4, R28.reuse, R12.reuse, 0x1 ;  /* 0x0000000c1c048211 */ /* 0x0c0fe200078808ff */
[----:B------:R-:W2:Y:S03]  /*1880*/  SHFL.IDX PT, R0, R0, 0x3, 0x181f ;  /* 0x00781f0000007f89 */ /* 0x000ea600000e0000 */
[----:B------:R-:W-:Y:S01]  /*1890*/  @!P0 LEA.HI.X R5, R28, R13, R26, 0x1, P4 ;  /* 0x0000000d1c058211 */ /* 0x000fe200020f0c1a */
[----:B------:R4:W-:Y:S01]  /*18a0*/  @!P0 LDGSTS.E.BYPASS.LTC128B.128 [R22+0x1100], [R8.64], !P6 ;  /* 0x0110000008168fae */ /* 0x0009e2000f101d46 */
[----:B-1----:R-:W-:-:S03]  /*18b0*/  @!P0 LEA R2, P4, R23, R12, 0x1 ;  /* 0x0000000c17028211 */ /* 0x002fc600078808ff */
[----:B------:R1:W-:Y:S01]  /*18c0*/  @!P0 LDGSTS.E.BYPASS.LTC128B.128 [R22+0x5100], [R4.64], !P3 ;  /* 0x0510000004168fae */ /* 0x0003e2000d901d46 */
[----:B------:R-:W-:Y:S02]  /*18d0*/  IADD3 R14, R14, 0x60, RZ ;  /* 0x000000600e0e7810 */ /* 0x000fe40007ffe0ff */
[----:B------:R-:W-:-:S05]  /*18e0*/  @!P0 LEA.HI.X R3, R23, R13, R25, 0x1, P4 ;  /* 0x0000000d17038211 */ /* 0x000fca00020f0c19 */
[----:B------:R1:W-:Y:S01]  /*18f0*/  @!P0 LDGSTS.E.BYPASS.LTC128B.128 [R22+0x9100], [R2.64], !P1 ;  /* 0x0910000002168fae */ /* 0x0003e2000c901d46 */
[----:B------:R-:W-:Y:S02]  /*1900*/  ISETP.GE.AND P0, PT, R14, R16, PT ;  /* 0x000000100e00720c */ /* 0x000fe40003f06270 */
[----:B----4-:R-:W-:-:S04]  /*1910*/  @!P5 LEA R8, P4, R100, R11, 0x1 ;  /* 0x0000000b6408d211 */ /* 0x010fc800078808ff */
[----:B-----5:R-:W-:Y:S02]  /*1920*/  @!P5 LEA.HI.X R9, R100, R10, R101, 0x1, P4 ;  /* 0x0000000a6409d211 */ /* 0x020fe400020f0c65 */
[----:B---3--:R-:W-:-:S03]  /*1930*/  @!P5 LEA R6, P4, R28, R11, 0x1 ;  /* 0x0000000b1c06d211 */ /* 0x008fc600078808ff */
[----:B------:R3:W-:Y:S01]  /*1940*/  @!P5 LDGSTS.E.BYPASS.LTC128B.128 [R22+0x2100], [R8.64], !P6 ;  /* 0x021000000816dfae */ /* 0x0007e2000f101d46 */
[----:B------:R-:W-:Y:S02]  /*1950*/  @!P5 LEA.HI.X R7, R28, R10, R26, 0x1, P4 ;  /* 0x0000000a1c07d211 */ /* 0x000fe400020f0c1a */
[----:B-1----:R-:W-:-:S03]  /*1960*/  @!P5 LEA R4, P4, R23, R11, 0x1 ;  /* 0x0000000b1704d211 */ /* 0x002fc600078808ff */
[----:B------:R1:W-:Y:S01]  /*1970*/  @!P5 LDGSTS.E.BYPASS.LTC128B.128 [R22+0x6100], [R6.64], !P3 ;  /* 0x061000000616dfae */ /* 0x0003e2000d901d46 */
[----:B------:R-:W-:Y:S02]  /*1980*/  @!P5 LEA.HI.X R5, R23, R10, R25, 0x1, P4 ;  /* 0x0000000a1705d211 */ /* 0x000fe400020f0c19 */
[----:B------:R-:W-:Y:S02]  /*1990*/  IADD3 R10, R226, -0x1, RZ ;  /* 0xffffffffe20a7810 */ /* 0x000fe40007ffe0ff */
[C---:B------:R-:W-:Y:S01]  /*19a0*/  @!P0 LEA R2, P4, R100.reuse, R15, 0x1 ;  /* 0x0000000f64028211 */ /* 0x040fe200078808ff */
[----:B------:R4:W-:Y:S01]  /*19b0*/  @!P5 LDGSTS.E.BYPASS.LTC128B.128 [R22+0xa100], [R4.64], !P1 ;  /* 0x0a1000000416dfae */ /* 0x0009e2000c901d46 */
[----:B------:R-:W-:Y:S02]  /*19c0*/  SHF.R.S32.HI R11, RZ, 0x1f, R10 ;  /* 0x0000001fff0b7819 */ /* 0x000fe4000001140a */
[----:B--2---:R-:W-:-:S05]  /*19d0*/  @!P0 LEA.HI.X R3, R100, R0, R101, 0x1, P4 ;  /* 0x0000000064038211 */ /* 0x004fca00020f0c65 */
[----:B------:R2:W-:Y:S01]  /*19e0*/  @!P0 LDGSTS.E.BYPASS.LTC128B.128 [R22+0x3100], [R2.64], !P6 ;  /* 0x0310000002168fae */ /* 0x0005e2000f101d46 */
[----:B---3--:R-:W-:Y:S01]  /*19f0*/  IMAD R8, R11, c[0x0][0x1e0], RZ ;  /* 0x000078000b087a24 */ /* 0x008fe200078e02ff */
[----:B------:R-:W-:-:S03]  /*1a00*/  IADD3 R9, R124, c[0x0][0x1d0], -R53 ;  /* 0x000074007c097a10 */ /* 0x000fc60007ffe835 */
[C---:B------:R-:W-:Y:S01]  /*1a10*/  IMAD R8, R10.reuse, c[0x0][0x1e4], R8 ;  /* 0x000079000a087a24 */ /* 0x040fe200078e0208 */
[----:B------:R-:W-:Y:S01]  /*1a20*/  ISETP.GE.AND P6, PT, R9, 0x21, PT ;  /* 0x000000210900780c */ /* 0x000fe20003fc6270 */
[----:B-1----:R-:W-:Y:S01]  /*1a30*/  IMAD.WIDE.U32 R6, R10, c[0x0][0x1e0], RZ ;  /* 0x000078000a067a25 */ /* 0x002fe200078e00ff */
[----:B----4-:R-:W-:-:S04]  /*1a40*/  @!P0 LEA R4, P4, R28, R15, 0x1 ;  /* 0x0000000f1c048211 */ /* 0x010fc800078808ff */
[----:B------:R-:W-:Y:S02]  /*1a50*/  @!P0 LEA.HI.X R5, R28, R0, R26, 0x1, P4 ;  /* 0x000000001c058211 */ /* 0x000fe400020f0c1a */
[----:B--2---:R-:W-:-:S03]  /*1a60*/  @!P0 LEA R2, P5, R23, R15, 0x1 ;  /* 0x0000000f17028211 */ /* 0x004fc600078a08ff */
[----:B------:R1:W-:Y:S01]  /*1a70*/  @!P0 LDGSTS.E.BYPASS.LTC128B.128 [R22+0x7100], [R4.64], !P3 ;  /* 0x0710000004168fae */ /* 0x0003e2000d901d46 */
[----:B------:R-:W-:Y:S02]  /*1a80*/  ISETP.GE.AND P4, PT, R9, 0x1, PT ;  /* 0x000000010900780c */ /* 0x000fe40003f86270 */
[----:B------:R-:W-:Y:S01]  /*1a90*/  @!P0 LEA.HI.X R3, R23, R0, R25, 0x1, P5 ;  /* 0x0000000017038211 */ /* 0x000fe200028f0c19 */
[----:B------:R-:W-:Y:S02]  /*1aa0*/  IMAD.IADD R0, R7, 0x1, R8 ;  /* 0x0000000107007824 */ /* 0x000fe400078e0208 */
[----:B------:R-:W-:Y:S02]  /*1ab0*/  IMAD.MOV.U32 R16, RZ, RZ, c[0x0][0x1e0] ;  /* 0x00007800ff107624 */ /* 0x000fe400078e00ff */
[----:B------:R2:W-:Y:S01]  /*1ac0*/  @!P0 LDGSTS.E.BYPASS.LTC128B.128 [R22+0xb100], [R2.64], !P1 ;  /* 0x0b10000002168fae */ /* 0x0005e2000c901d46 */
[----:B------:R-:W-:Y:S01]  /*1ad0*/  IMAD R0, R0, 0x60, RZ ;  /* 0x0000006000007824 */ /* 0x000fe200078e02ff */
[----:B------:R-:W-:Y:S01]  /*1ae0*/  ISETP.GE.AND P5, PT, R9, 0x41, PT ;  /* 0x000000410900780c */ /* 0x000fe20003fa6270 */
[----:B------:R-:W-:Y:S01]  /*1af0*/  IMAD.MOV.U32 R8, RZ, RZ, c[0x0][0x1e4] ;  /* 0x00007900ff087624 */ /* 0x000fe200078e00ff */
[----:B------:R-:W0:Y:S02]  /*1b00*/  LDGDEPBAR ;  /* 0x00000000000079af */ /* 0x000e240000000000 */
[----:B------:R-:W-:Y:S01]  /*1b10*/  @P4 ISETP.GE.AND P3, PT, R100, c[0x0][0x1d4], PT ;  /* 0x0000750064004a0c */ /* 0x000fe20003f66270 */
[----:B------:R-:W-:-:S04]  /*1b20*/  IMAD.WIDE.U32 R12, R16, 0x40, RZ ;  /* 0x00000040100c7825 */ /* 0x000fc800078e00ff */
[----:B--2---:R-:W-:-:S04]  /*1b30*/  IMAD.WIDE.U32 R2, R6, 0x60, R18 ;  /* 0x0000006006027825 */ /* 0x004fc800078e0012 */
[----:B------:R-:W-:Y:S01]  /*1b40*/  IMAD.IADD R0, R3, 0x1, R0 ;  /* 0x0000000103007824 */ /* 0x000fe200078e0200 */
[----:B------:R-:W-:Y:S02]  /*1b50*/  @P6 LEA R3, P0, R16, R2, 0x5 ;  /* 0x0000000210036211 */ /* 0x000fe400078028ff */
[----:B------:R-:W-:Y:S02]  /*1b60*/  @P4 LEA R6, P1, R2, c[0x0][0x1c8], 0x1 ;  /* 0x0000720002064a11 */ /* 0x000fe400078208ff */
[----:B-1----:R-:W-:Y:S02]  /*1b70*/  @P6 LEA.HI.X R5, R16, R0, R8, 0x5, P0 ;  /* 0x0000000010056211 */ /* 0x002fe400000f2c08 */
[----:B------:R-:W-:Y:S02]  /*1b80*/  @P4 ISETP.GE.AND P0, PT, R28, c[0x0][0x1d4], PT ;  /* 0x000075001c004a0c */ /* 0x000fe40003f06270 */
[----:B------:R-:W-:Y:S02]  /*1b90*/  @P4 LEA.HI.X R7, R2, c[0x0][0x1cc], R0, 0x1, P1 ;  /* 0x0000730002074a11 */ /* 0x000fe400008f0c00 */
[----:B------:R-:W-:-:S03]  /*1ba0*/  @P6 LEA R4, P1, R3, c[0x0][0x1c8], 0x1 ;  /* 0x0000720003046a11 */ /* 0x000fc600078208ff */
[----:B------:R1:W-:Y:S01]  /*1bb0*/  @P4 LDGSTS.E.BYPASS.LTC128B.128 [R22+0x12100], [R6.64], !P3 ;  /* 0x1210000006164fae */ /* 0x0003e2000d901d46 */
[----:B------:R-:W-:Y:S02]  /*1bc0*/  @P6 LEA.HI.X R5, R3, c[0x0][0x1cc], R5, 0x1, P1 ;  /* 0x0000730003056a11 */ /* 0x000fe400008f0c05 */
[----:B------:R-:W-:Y:S01]  /*1bd0*/  @P5 IADD3 R3, P1, R2, R12, RZ ;  /* 0x0000000c02035210 */ /* 0x000fe20007f3e0ff */
[----:B------:R-:W-:Y:S02]  /*1be0*/  IMAD.SHL.U32 R2, R8, 0x40, RZ ;  /* 0x0000004008027824 */ /* 0x000fe400078e00ff */
[----:B------:R1:W-:Y:S03]  /*1bf0*/  @P4 LDGSTS.E.BYPASS.LTC128B.128 [R22+0x15100], [R6.64+0x80], !P0 ;  /* 0x1510008006164fae */ /* 0x0003e6000c101d46 */
[----:B------:R-:W-:Y:S02]  /*1c00*/  @P5 IADD3.X R0, R0, R13, R2, P1, !PT ;  /* 0x0000000d00005210 */ /* 0x000fe40000ffe402 */
[----:B------:R-:W-:-:S02]  /*1c10*/  @P5 LEA R2, P0, R3, c[0x0][0x1c8], 0x1 ;  /* 0x0000720003025a11 */ /* 0x000fc400078008ff */
[----:B------:R-:W-:Y:S02]  /*1c20*/  @P4 ISETP.GE.AND P3, PT, R23, c[0x0][0x1d4], PT ;  /* 0x0000750017004a0c */ /* 0x000fe40003f66270 */
[----:B------:R-:W-:Y:S02]  /*1c30*/  @P6 ISETP.GE.AND P1, PT, R100, c[0x0][0x1d4], PT ;  /* 0x0000750064006a0c */ /* 0x000fe40003f26270 */
[----:B------:R-:W-:Y:S02]  /*1c40*/  @P5 LEA.HI.X R3, R3, c[0x0][0x1cc], R0, 0x1, P0 ;  /* 0x0000730003035a11 */ /* 0x000fe400000f0c00 */
[----:B------:R-:W-:-:S07]  /*1c50*/  @P6 ISETP.GE.AND P0, PT, R28, c[0x0][0x1d4], PT ;  /* 0x000075001c006a0c */ /* 0x000fce0003f06270 */
[----:B------:R1:W-:Y:S01]  /*1c60*/  @P4 LDGSTS.E.BYPASS.LTC128B.128 [R22+0x18100], [R6.64+0x100], !P3 ;  /* 0x1810010006164fae */ /* 0x0003e2000d901d46 */
[----:B------:R-:W-:Y:S02]  /*1c70*/  @P6 ISETP.GE.AND P4, PT, R23, c[0x0][0x1d4], PT ;  /* 0x0000750017006a0c */ /* 0x000fe40003f86270 */
[----:B------:R-:W-:Y:S01]  /*1c80*/  @P5 ISETP.GE.AND P3, PT, R100, c[0x0][0x1d4], PT ;  /* 0x0000750064005a0c */ /* 0x000fe20003f66270 */
[----:B------:R2:W-:Y:S01]  /*1c90*/  @P6 LDGSTS.E.BYPASS.LTC128B.128 [R22+0x13100], [R4.64], !P1 ;  /* 0x1310000004166fae */ /* 0x0005e2000c901d46 */
[----:B------:R-:W-:-:S03]  /*1ca0*/  @P5 ISETP.GE.AND P1, PT, R28, c[0x0][0x1d4], PT ;  /* 0x000075001c005a0c */ /* 0x000fc60003f26270 */
[----:B------:R2:W-:Y:S01]  /*1cb0*/  @P6 LDGSTS.E.BYPASS.LTC128B.128 [R22+0x16100], [R4.64+0x80], !P0 ;  /* 0x1610008004166fae */ /* 0x0005e2000c101d46 */
[----:B------:R-:W-:-:S05]  /*1cc0*/  @P5 ISETP.GE.AND P0, PT, R23, c[0x0][0x1d4], PT ;  /* 0x0000750017005a0c */ /* 0x000fca0003f06270 */
[----:B------:R2:W-:Y:S04]  /*1cd0*/  @P6 LDGSTS.E.BYPASS.LTC128B.128 [R22+0x19100], [R4.64+0x100], !P4 ;  /* 0x1910010004166fae */ /* 0x0005e8000e101d46 */
[----:B------:R3:W-:Y:S04]  /*1ce0*/  @P5 LDGSTS.E.BYPASS.LTC128B.128 [R22+0x14100], [R2.64], !P3 ;  /* 0x1410000002165fae */ /* 0x0007e8000d901d46 */
[----:B------:R3:W-:Y:S04]  /*1cf0*/  @P5 LDGSTS.E.BYPASS.LTC128B.128 [R22+0x17100], [R2.64+0x80], !P1 ;  /* 0x1710008002165fae */ /* 0x0007e8000c901d46 */
[----:B------:R3:W-:Y:S04]  /*1d00*/  @P5 LDGSTS.E.BYPASS.LTC128B.128 [R22+0x1a100], [R2.64+0x100], !P0 ;  /* 0x1a10010002165fae */ /* 0x0007e8000c101d46 */
[----:B------:R-:W0:Y:S01]  /*1d10*/  LDGDEPBAR ;  /* 0x00000000000079af */ /* 0x000e220000000000 */
[----:B------:R-:W-:-:S02]  /*1d20*/  IMAD R0, R11, c[0x0][0x208], RZ ;  /* 0x000082000b007a24 */ /* 0x000fc400078e02ff */
[----:B-1----:R-:W-:-:S04]  /*1d30*/  IMAD.WIDE.U32 R6, R10, c[0x0][0x208], RZ ;  /* 0x000082000a067a25 */ /* 0x002fc800078e00ff */
[----:B------:R-:W-:Y:S02]  /*1d40*/  IMAD R0, R10, c[0x0][0x20c], R0 ;  /* 0x000083000a007a24 */ /* 0x000fe400078e0200 */
[----:B------:R-:W-:Y:S01]  /*1d50*/  IMAD.MOV.U32 R14, RZ, RZ, R20 ;  /* 0x000000ffff0e7224 */ /* 0x000fe200078e0014 */
[----:B------:R-:W-:-:S04]  /*1d60*/  DEPBAR.LE SB0, 0x1 ;  /* 0x000080400000791a */ /* 0x000fc80000000000 */
[----:B------:R-:W-:Y:S01]  /*1d70*/  BAR.SYNC.DEFER_BLOCKING 0x0 ;  /* 0x0000000000007b1d */ /* 0x000fe20000010000 */
[----:B------:R-:W-:Y:S02]  /*1d80*/  IMAD.IADD R0, R7, 0x1, R0 ;  /* 0x0000000107007824 */ /* 0x000fe400078e0200 */
[----:B------:R-:W-:Y:S02]  /*1d90*/  IMAD.MOV.U32 R15, RZ, RZ, R17 ;  /* 0x000000ffff0f7224 */ /* 0x000fe400078e0011 */
[----:B------:R-:W-:Y:S02]  /*1da0*/  IMAD R0, R0, 0x60, RZ ;  /* 0x0000006000007824 */ /* 0x000fe400078e02ff */
[----:B--2---:R-:W-:-:S04]  /*1db0*/  IMAD.WIDE.U32 R4, R6, 0x60, R14 ;  /* 0x0000006006047825 */ /* 0x004fc800078e000e */
[----:B------:R-:W-:Y:S01]  /*1dc0*/  IMAD.MOV.U32 R20, RZ, RZ, c[0x0][0x208] ;  /* 0x00008200ff147624 */ /* 0x000fe200078e00ff */
[----:B---3--:R-:W-:Y:S01]  /*1dd0*/  LEA R2, P0, R4, c[0x0][0x1f8], 0x1 ;  /* 0x00007e0004027a11 */ /* 0x008fe200078008ff */
[----:B------:R-:W-:Y:S02]  /*1de0*/  IMAD.IADD R0, R5, 0x1, R0 ;  /* 0x0000000105007824 */ /* 0x000fe400078e0200 */
[----:B------:R-:W-:Y:S02]  /*1df0*/  IMAD.MOV.U32 R10, RZ, RZ, 0x6 ;  /* 0x00000006ff0a7424 */ /* 0x000fe400078e00ff */
[----:B------:R-:W-:Y:S01]  /*1e00*/  IMAD.SHL.U32 R21, R20, 0x40, RZ ;  /* 0x0000004014157824 */ /* 0x000fe200078e00ff */
[----:B------:R-:W-:Y:S02]  /*1e10*/  LEA.HI.X R3, R4, c[0x0][0x1fc], R0, 0x1, P0 ;  /* 0x00007f0004037a11 */ /* 0x000fe400000f0c00 */
[----:B------:R-:W-:Y:S01]  /*1e20*/  SHF.L.U64.HI R20, R20, R10, c[0x0][0x20c] ;  /* 0x0000830014147619 */ /* 0x000fe2000001020a */
[----:B------:R1:W2:Y:S01]  /*1e30*/  LDSM.16.M88.4 R156, [R188] ;  /* 0x00000000bc9c783b */ /* 0x0002a20000000200 */
[----:B------:R-:W-:-:S03]  /*1e40*/  IADD3 R12, P3, P1, R21, 0x80, R2 ;  /* 0x00000080150c7810 */ /* 0x000fc6000797e002 */
[----:B------:R1:W3:Y:S04]  /*1e50*/  LDSM.16.M88.4 R172, [R188+0x4000] ;  /* 0x00400000bcac783b */ /* 0x0002e80000000200 */
[----:B------:R-:W4:Y:S04]  /*1e60*/  LDSM.16.M88.4 R188, [R188+0x8000] ;  /* 0x00800000bcbc783b */ /* 0x000f280000000200 */
[----:B------:R1:W1:Y:S04]  /*1e70*/  LDSM.16.M88.4 R152, [R212] ;  /* 0x00000000d498783b */ /* 0x0002680000000200 */
[----:B------:R1:W1:Y:S04]  /*1e80*/  LDSM.16.M88.4 R160, [R213] ;  /* 0x00000000d5a0783b */ /* 0x0002680000000200 */
[----:B------:R1:W1:Y:S04]  /*1e90*/  LDSM.16.M88.4 R164, [R214] ;  /* 0x00000000d6a4783b */ /* 0x0002680000000200 */
[----:B------:R1:W1:Y:S04]  /*1ea0*/  LDSM.16.M88.4 R168, [R212+0x4000] ;  /* 0x00400000d4a8783b */ /* 0x0002680000000200 */
[----:B------:R1:W1:Y:S04]  /*1eb0*/  LDSM.16.M88.4 R176, [R213+0x4000] ;  /* 0x00400000d5b0783b */ /* 0x0002680000000200 */
[----:B------:R1:W1:Y:S04]  /*1ec0*/  LDSM.16.M88.4 R180, [R214+0x4000] ;  /* 0x00400000d6b4783b */ /* 0x0002680000000200 */
[----:B------:R1:W1:Y:S04]  /*1ed0*/  LDSM.16.M88.4 R184, [R212+0x8000] ;  /* 0x00800000d4b8783b */ /* 0x0002680000000200 */
[----:B------:R1:W1:Y:S04]  /*1ee0*/  LDSM.16.M88.4 R192, [R213+0x8000] ;  /* 0x00800000d5c0783b */ /* 0x0002680000000200 */
[----:B------:R1:W1:Y:S01]  /*1ef0*/  LDSM.16.M88.4 R196, [R214+0x8000] ;  /* 0x00800000d6c4783b */ /* 0x0002620000000200 */
[----:B------:R-:W-:-:S03]  /*1f00*/  IADD3.X R13, R20, RZ, R3, P3, P1 ;  /* 0x000000ff140d7210 */ /* 0x000fc60001fe2403 */
[----:B------:R-:W-:Y:S01]  /*1f10*/  BAR.SYNC.DEFER_BLOCKING 0x0 ;  /* 0x0000000000007b1d */ /* 0x000fe20000010000 */
[C---:B------:R-:W-:Y:S02]  /*1f20*/  IADD3 R10, P3, P1, R21.reuse, 0x100, R2 ;  /* 0x00000100150a7810 */ /* 0x040fe4000797e002 */
[----:B------:R-:W-:Y:S02]  /*1f30*/  ISETP.GE.AND P6, PT, R100, c[0x0][0x1d4], PT ;  /* 0x0000750064007a0c */ /* 0x000fe40003fc6270 */
[----:B------:R-:W-:Y:S02]  /*1f40*/  ISETP.GE.AND P5, PT, R28, c[0x0][0x1d4], PT ;  /* 0x000075001c007a0c */ /* 0x000fe40003fa6270 */
[----:B------:R-:W-:Y:S02]  /*1f50*/  IADD3 R4, P0, R21, R2, RZ ;  /* 0x0000000215047210 */ /* 0x000fe40007f1e0ff */
[----:B------:R-:W-:Y:S02]  /*1f60*/  IADD3.X R11, R20, RZ, R3, P3, P1 ;  /* 0x000000ff140b7210 */ /* 0x000fe40001fe2403 */
[----:B------:R-:W-:-:S02]  /*1f70*/  ISETP.LT.OR P3, PT, R9, 0x1, P6 ;  /* 0x000000010900780c */ /* 0x000fc40003761670 */
[----:B------:R-:W-:Y:S01]  /*1f80*/  ISETP.LT.OR P1, PT, R9, 0x1, P5 ;  /* 0x000000010900780c */ /* 0x000fe20002f21670 */
[----:B------:R-:W-:Y:S01]  /*1f90*/  IMAD.X R5, R20, 0x1, R3, P0 ;  /* 0x0000000114057824 */ /* 0x000fe200000e0603 */
[----:B------:R-:W-:Y:S02]  /*1fa0*/  IADD3 R6, P0, R4, R21, RZ ;  /* 0x0000001504067210 */ /* 0x000fe40007f1e0ff */
[----:B------:R-:W-:-:S03]  /*1fb0*/  ISETP.GE.AND P4, PT, R23, c[0x0][0x1d4], PT ;  /* 0x0000750017007a0c */ /* 0x000fc60003f86270 */
[----:B------:R-:W-:Y:S01]  /*1fc0*/  IMAD.X R7, R5, 0x1, R20, P0 ;  /* 0x0000000105077824 */ /* 0x000fe200000e0614 */
[----:B------:R-:W-:-:S03]  /*1fd0*/  ISETP.LT.OR P0, PT, R9, 0x1, P4 ;  /* 0x000000010900780c */ /* 0x000fc60002701670 */
[----:B------:R-:W-:Y:S01]  /*1fe0*/  @!PT LDS RZ, [RZ] ;  /* 0x00000000fffff984 */ /* 0x000fe20000000800 */
[----:B------:R-:W-:Y:S01]  /*1ff0*/  @!PT LDS RZ, [RZ] ;  /* 0x00000000fffff984 */ /* 0x000fe20000000800 */
[----:B------:R-:W-:Y:S01]  /*2000*/  @!PT LDS RZ, [RZ] ;  /* 0x00000000fffff984 */ /* 0x000fe20000000800 */
[----:B------:R1:W-:Y:S01]  /*2010*/  LDGSTS.E.BYPASS.LTC128B.128 [R22+0x100], [R2.64], !P3 ;  /* 0x0010000002167fae */ /* 0x0003e2000d901d46 */
[----:B------:R-:W-:-:S03]  /*2020*/  ISETP.LT.OR P3, PT, R9, 0x21, P6 ;  /* 0x000000210900780c */ /* 0x000fc60003761670 */
[----:B------:R1:W-:Y:S01]  /*2030*/  LDGSTS.E.BYPASS.LTC128B.128 [R22+0x3100], [R2.64+0x80], !P1 ;  /* 0x0310008002167fae */ /* 0x0003e2000c901d46 */
[C---:B------:R-:W-:Y:S02]  /*2040*/  ISETP.LT.OR P1, PT, R9.reuse, 0x21, P5 ;  /* 0x000000210900780c */ /* 0x040fe40002f21670 */
[C---:B------:R-:W-:Y:S01]  /*2050*/  ISETP.LT.OR P6, PT, R9.reuse, 0x41, P6 ;  /* 0x000000410900780c */ /* 0x040fe200037c1670 */
[----:B------:R1:W-:Y:S01]  /*2060*/  STL.64 [R1+0x68], R18 ;  /* 0x0000681201007387 */ /* 0x0003e20000100a00 */
[----:B------:R-:W-:-:S03]  /*2070*/  ISETP.LT.OR P5, PT, R9, 0x41, P5 ;  /* 0x000000410900780c */ /* 0x000fc60002fa1670 */
[----:B------:R1:W-:Y:S01]  /*2080*/  LDGSTS.E.BYPASS.LTC128B.128 [R22+0x6100], [R2.64+0x100], !P0 ;  /* 0x0610010002167fae */ /* 0x0003e2000c101d46 */
[C---:B------:R-:W-:Y:S02]  /*2090*/  ISETP.LT.OR P0, PT, R9.reuse, 0x21, P4 ;  /* 0x000000210900780c */ /* 0x040fe40002701670 */
[----:B------:R-:W-:Y:S01]  /*20a0*/  ISETP.LT.OR P4, PT, R9, 0x41, P4 ;  /* 0x000000410900780c */ /* 0x000fe20002781670 */
[----:B------:R1:W-:Y:S04]  /*20b0*/  LDGSTS.E.BYPASS.LTC128B.128 [R22+0x1100], [R4.64], !P3 ;  /* 0x0110000004167fae */ /* 0x0003e8000d901d46 */
[----:B------:R1:W-:Y:S01]  /*20c0*/  LDGSTS.E.BYPASS.LTC128B.128 [R22+0x4100], [R12.64], !P1 ;  /* 0x041000000c167fae */ /* 0x0003e2000c901d46 */
[----:B------:R-:W-:Y:S01]  /*20d0*/  ISETP.GE.AND P1, PT, R226, 0x2, PT ;  /* 0x00000002e200780c */ /* 0x000fe20003f26270 */
[----:B------:R-:W-:Y:S04]  /*20e0*/  BSSY B0, `(.L_x_1083) ;  /* 0x0000028000007945 */ /* 0x000fe80003800000 */
[----:B------:R1:W-:Y:S04]  /*20f0*/  LDGSTS.E.BYPASS.LTC128B.128 [R22+0x7100], [R10.64], !P0 ;  /* 0x071000000a167fae */ /* 0x0003e8000c101d46 */
[----:B------:R1:W-:Y:S04]  /*2100*/  LDGSTS.E.BYPASS.LTC128B.128 [R22+0x2100], [R6.64], !P6 ;  /* 0x0210000006167fae */ /* 0x0003e8000f101d46 */
[----:B------:R1:W-:Y:S04]  /*2110*/  LDGSTS.E.BYPASS.LTC128B.128 [R22+0x5100], [R6.64+0x80], !P5 ;  /* 0x0510008006167fae */ /* 0x0003e8000e901d46 */
[----:B------:R1:W-:Y:S04]  /*2120*/  LDGSTS.E.BYPASS.LTC128B.128 [R22+0x8100], [R6.64+0x100], !P4 ;  /* 0x0810010006167fae */ /* 0x0003e8000e101d46 */
[----:B------:R-:W0:Y:S01]  /*2130*/  LDGDEPBAR ;  /* 0x00000000000079af */ /* 0x000e220000000000 */
[----:B------:R-:W-:Y:S05]  /*2140*/  @!P1 BRA `(.L_x_1084) ;  /* 0x0000021000009947 */ /* 0x000fea0003800000 */
[----:B--234-:R-:W-:Y:S01]  /*2150*/  IADD3 R0, R226, -0x2, RZ ;  /* 0xfffffffee2007810 */ /* 0x01cfe20007ffe0ff */
[C---:B-1----:R-:W-:Y:S01]  /*2160*/  IMAD.SHL.U32 R6, R16.reuse, 0x40, RZ ;  /* 0x0000004010067824 */ /* 0x042fe200078e00ff */
[----:B------:R-:W-:-:S02]  /*2170*/  SHF.L.U64.HI R7, R16, 0x6, R8 ;  /* 0x0000000610077819 */ /* 0x000fc40000010208 */
[----:B------:R-:W-:Y:S01]  /*2180*/  SHF.R.S32.HI R2, RZ, 0x1f, R0 ;  /* 0x0000001fff027819 */ /* 0x000fe20000011400 */
[----:B------:R-:W-:Y:S01]  /*2190*/  IMAD.WIDE.U32 R4, R0, c[0x0][0x1e0], RZ ;  /* 0x0000780000047a25 */ /* 0x000fe200078e00ff */
[----:B------:R-:W-:-:S03]  /*21a0*/  ISETP.GE.AND P4, PT, R100, c[0x0][0x1d4], PT ;  /* 0x0000750064007a0c */ /* 0x000fc60003f86270 */
        /* <DEDUP_REMOVED lines=9> */
[----:B------:R-:W-:Y:S02]  /*2240*/  ISETP.GE.AND P3, PT, R28, c[0x0][0x1d4], PT ;  /* 0x000075001c007a0c */ /* 0x000fe40003f66270 */
[--C-:B------:R-:W-:Y:S01]  /*2250*/  IADD3.X R11, R7, RZ, R3.reuse, P5, P0 ;  /* 0x000000ff070b7210 */ /* 0x100fe20002fe0403 */
[----:B------:R1:W-:Y:S01]  /*2260*/  LDGSTS.E.BYPASS.LTC128B.128 [R22+0x1b100], [R2.64], !P4 ;  /* 0x1b10000002167fae */ /* 0x0003e2000e101d46 */
[----:B------:R-:W-:Y:S02]  /*2270*/  IADD3 R8, P6, P5, R6, 0x100, R2 ;  /* 0x0000010006087810 */ /* 0x000fe40007dde002 */
[----:B------:R-:W-:Y:S02]  /*2280*/  ISETP.GE.AND P0, PT, R23, c[0x0][0x1d4], PT ;  /* 0x0000750017007a0c */ /* 0x000fe40003f06270 */
[----:B------:R-:W-:-:S02]  /*2290*/  IADD3.X R9, R7, RZ, R3, P6, P5 ;  /* 0x000000ff07097210 */ /* 0x000fc400037ea403 */
[----:B------:R-:W-:-:S03]  /*22a0*/  IADD3 R4, P6, R6, R2, RZ ;  /* 0x0000000206047210 */ /* 0x000fc60007fde0ff */
[----:B------:R1:W-:Y:S01]  /*22b0*/  LDGSTS.E.BYPASS.LTC128B.128 [R22+0x1e100], [R2.64+0x80], !P3 ;  /* 0x1e10008002167fae */ /* 0x0003e2000d901d46 */
[----:B------:R-:W-:Y:S01]  /*22c0*/  IADD3 R6, P5, R4, R6, RZ ;  /* 0x0000000604067210 */ /* 0x000fe20007fbe0ff */
[----:B------:R-:W-:-:S04]  /*22d0*/  IMAD.X R5, R7, 0x1, R3, P6 ;  /* 0x0000000107057824 */ /* 0x000fc800030e0603 */
        /* <DEDUP_REMOVED lines=8> */
.L_x_1084:
[----:B--234-:R-:W-:Y:S05]  /*2360*/  BSYNC B0 ;  /* 0x0000000000007941 */ /* 0x01cfea0003800000 */
.L_x_1083:
[----:B------:R-:W0:Y:S01]  /*2370*/  LDGDEPBAR ;  /* 0x00000000000079af */ /* 0x000e220000000000 */
[----:B------:R-:W-:Y:S01]  /*2380*/  IMAD.MOV.U32 R208, RZ, RZ, 0x20 ;  /* 0x00000020ffd07424 */ /* 0x000fe200078e00ff */
[----:B------:R-:W-:Y:S01]  /*2390*/  LOP3.LUT P0, RZ, R69, 0x2, RZ, 0xc0, !PT ;  /* 0x0000000245ff7812 */ /* 0x000fe2000780c0ff */
[----:B------:R-:W-:Y:S03]  /*23a0*/  BSSY B0, `(.L_x_1085) ;  /* 0x0000034000007945 */ /* 0x000fe60003800000 */
[----:B------:R-:W-:-:S05]  /*23b0*/  SEL R208, R208, 0xffffffe0, !P0 ;  /* 0xffffffe0d0d07807 */ /* 0x000fca0004000000 */
[----:B-1----:R-:W-:Y:S01]  /*23c0*/  IMAD.IADD R3, R209, 0x1, R208 ;  /* 0x00000001d1037824 */ /* 0x002fe200078e02d0 */
[----:B------:R-:W-:-:S04]  /*23d0*/  DEPBAR.LE SB0, 0x2 ;  /* 0x000080800000791a */ /* 0x000fc80000000000 */
[----:B------:R-:W-:Y:S06]  /*23e0*/  BAR.SYNC.DEFER_BLOCKING 0x0 ;  /* 0x0000000000007b1d */ /* 0x000fec0000010000 */
[----:B------:R1:W2:Y:S04]  /*23f0*/  LDSM.16.M88.4 R24, [R209] ;  /* 0x00000000d118783b */ /* 0x0002a80000000200 */
[----:B------:R1:W3:Y:S04]  /*2400*/  LDSM.16.M88.4 R16, [R209+0x800] ;  /* 0x00080000d110783b */ /* 0x0002e80000000200 */
[----:B------:R1:W4:Y:S04]  /*2410*/  LDSM.16.M88.4 R32, [R209+0x1000] ;  /* 0x00100000d120783b */ /* 0x0003280000000200 */
        /* <DEDUP_REMOVED lines=10> */
[----:B--23--:R-:W-:Y:S02]  /*24c0*/  IADD3 R0, R226, -0x2, RZ ;  /* 0xfffffffee2007810 */ /* 0x00cfe40007ffe0ff */
[----:B------:R-:W-:-:S02]  /*24d0*/  ISETP.GE.AND P3, PT, R100, c[0x0][0x1d4], PT ;  /* 0x0000750064007a0c */ /* 0x000fc40003f66270 */
[----:B------:R-:W-:Y:S01]  /*24e0*/  SHF.R.S32.HI R2, RZ, 0x1f, R0 ;  /* 0x0000001fff027819 */ /* 0x000fe20000011400 */
[----:B------:R-:W-:Y:S01]  /*24f0*/  IMAD.WIDE.U32 R6, R0, c[0x0][0x208], RZ ;  /* 0x0000820000067a25 */ /* 0x000fe200078e00ff */
[----:B------:R-:W-:Y:S02]  /*2500*/  ISETP.GE.AND P1, PT, R28, c[0x0][0x1d4], PT ;  /* 0x000075001c007a0c */ /* 0x000fe40003f26270 */
[----:B------:R-:W-:Y:S01]  /*2510*/  ISETP.GE.AND P0, PT, R23, c[0x0][0x1d4], PT ;  /* 0x0000750017007a0c */ /* 0x000fe20003f06270 */
        /* <DEDUP_REMOVED lines=28> */
.L_x_1086:
[----:B--23--:R-:W-:Y:S05]  /*26e0*/  BSYNC B0 ;  /* 0x0000000000007941 */ /* 0x00cfea0003800000 */
.L_x_1085:
[C---:B-1----:R-:W-:Y:S08]  /*26f0*/  HMMA.16816.F32 R4, R152.reuse, R40, RZ ;  /* 0x000000289804723c */ /* 0x042ff000000018ff */
[C---:B----4-:R-:W-:Y:S08]  /*2700*/  HMMA.16816.F32 R8, R152.reuse, R34, RZ ;  /* 0x000000229808723c */ /* 0x050ff000000018ff */
[C---:B------:R-:W-:Y:S08]  /*2710*/  HMMA.16816.F32 R12, R152.reuse, R32, RZ ;  /* 0x00000020980c723c */ /* 0x040ff000000018ff */
[C---:B------:R-:W-:Y:S08]  /*2720*/  HMMA.16816.F32 R28, R152.reuse, R24, RZ ;  /* 0x00000018981c723c */ /* 0x040ff000000018ff */
[----:B------:R-:W-:Y:S01]  /*2730*/  HMMA.16816.F32 R20, R152, R16, RZ ;  /* 0x000000109814723c */ /* 0x000fe200000018ff */
[----:B------:R-:W-:Y:S01]  /*2740*/  IMAD.MOV.U32 R0, RZ, RZ, 0x40 ;  /* 0x00000040ff007424 */ /* 0x000fe200078e00ff */
[----:B------:R-:W-:Y:S01]  /*2750*/  LOP3.LUT P0, RZ, R69, 0x4, RZ, 0xc0, !PT ;  /* 0x0000000445ff7812 */ /* 0x000fe2000780c0ff */
[----:B------:R-:W2:Y:S04]  /*2760*/  LDL R126, [R1+0x98] ;  /* 0x00009800017e7983 */ /* 0x000ea80000100800 */
[----:B------:R-:W3:Y:S01]  /*2770*/  LDL R125, [R1+0x58] ;  /* 0x00005800017d7983 */ /* 0x000ee20000100800 */
[----:B------:R-:W-:Y:S03]  /*2780*/  HMMA.16816.F32 R92, R156, R60, R4 ;  /* 0x0000003c9c5c723c */ /* 0x000fe60000001804 */
[----:B------:R-:W-:Y:S04]  /*2790*/  LDSM.16.M88.4 R104, [R3+0x5800] ;  /* 0x005800000368783b */ /* 0x000fe80000000200 */
[----:B------:R-:W0:Y:S01]  /*27a0*/  LDGDEPBAR ;  /* 0x00000000000079af */ /* 0x000e220000000000 */
[----:B------:R-:W-:Y:S08]  /*27b0*/  HMMA.16816.F32 R4, R152, R42, RZ ;  /* 0x0000002a9804723c */ /* 0x000ff000000018ff */
[C---:B------:R-:W-:Y:S08]  /*27c0*/  HMMA.16816.F32 R100, R156.reuse, R54, R8 ;  /* 0x000000369c64723c */ /* 0x040ff00000001808 */
[----:B------:R-:W-:Y:S08]  /*27d0*/  HMMA.16816.F32 R96, R156, R52, R12 ;  /* 0x000000349c60723c */ /* 0x000ff0000000180c */
[C---:B------:R-:W-:Y:S08]  /*27e0*/  HMMA.16816.F32 R8, R152.reuse, R64, RZ ;  /* 0x000000409808723c */ /* 0x040ff000000018ff */
[----:B------:R-:W-:Y:S01]  /*27f0*/  HMMA.16816.F32 R12, R152, R56, RZ ;  /* 0x00000038980c723c */ /* 0x000fe200000018ff */
[----:B------:R-:W-:-:S07]  /*2800*/  SEL R206, R0, 0xffffffc0, !P0 ;  /* 0xffffffc000ce7807 */ /* 0x000fce0004000000 */
[----:B------:R-:W-:Y:S01]  /*2810*/  HMMA.16816.F32 R24, R152, R26, RZ ;  /* 0x0000001a9818723c */ /* 0x000fe200000018ff */
[----:B------:R-:W-:-:S07]  /*2820*/  IMAD.IADD R2, R209, 0x1, R206 ;  /* 0x00000001d1027824 */ /* 0x000fce00078e02ce */
[----:B------:R-:W-:Y:S08]  /*2830*/  HMMA.16816.F32 R16, R152, R18, RZ ;  /* 0x000000129810723c */ /* 0x000ff000000018ff */
[C---:B------:R-:W-:Y:S08]  /*2840*/  HMMA.16816.F32 R88, R156.reuse, R62, R4 ;  /* 0x0000003e9c58723c */ /* 0x040ff00000001804 */
[C---:B------:R-:W-:Y:S08]  /*2850*/  HMMA.16816.F32 R44, R156.reuse, R36, R28 ;  /* 0x000000249c2c723c */ /* 0x040ff0000000181c */
[C---:B------:R-:W-:Y:S01]  /*2860*/  HMMA.16816.F32 R76, R156.reuse, R72, R8 ;  /* 0x000000489c4c723c */ /* 0x040fe20000001808 */
[----:B------:R-:W-:Y:S07]  /*2870*/  LDSM.16.M88.4 R8, [R2+0x1800] ;  /* 0x001800000208783b */ /* 0x000fee0000000200 */
[----:B------:R-:W-:Y:S01]  /*2880*/  HMMA.16816.F32 R84, R156, R80, R12 ;  /* 0x000000509c54723c */ /* 0x000fe2000000180c */
[----:B------:R-:W-:Y:S01]  /*2890*/  LDSM.16.M88.4 R12, [R2+0x1000] ;  /* 0x00100000020c783b */ /* 0x000fe20000000200 */
[----:B------:R-:W-:-:S03]  /*28a0*/  IADD3 R0, R206, R209, R208 ;  /* 0x000000d1ce007210 */ /* 0x000fc60007ffe0d0 */
[----:B------:R-:W-:Y:S03]  /*28b0*/  LDSM.16.M88.4 R112, [R2+0x3000] ;  /* 0x003000000270783b */ /* 0x000fe60000000200 */
[----:B------:R-:W-:Y:S01]  /*28c0*/  HMMA.16816.F32 R4, R152, R66, RZ ;  /* 0x000000429804723c */ /* 0x000fe200000018ff */
[----:B------:R-:W-:Y:S04]  /*28d0*/  LDSM.16.M88.4 R52, [R0+0x800] ;  /* 0x000800000034783b */ /* 0x000fe80000000200 */
[----:B------:R-:W-:Y:S03]  /*28e0*/  LDSM.16.M88.4 R116, [R2+0x3800] ;  /* 0x003800000274783b */ /* 0x000fe60000000200 */
[C---:B------:R-:W-:Y:S01]  /*28f0*/  HMMA.16816.F32 R28, R156.reuse, R48, R20 ;  /* 0x000000309c1c723c */ /* 0x040fe20000001814 */
[----:B------:R-:W1:Y:S04]  /*2900*/  LDSM.16.M88.4 R20, [R2] ;  /* 0x000000000214783b */ /* 0x000e680000000200 */
[----:B------:R-:W-:Y:S03]  /*2910*/  LDSM.16.M88.4 R108, [R2+0x5800] ;  /* 0x00580000026c783b */ /* 0x000fe60000000200 */
[C---:B------:R-:W-:Y:S01]  /*2920*/  HMMA.16816.F32 R32, R156.reuse, R38, R24 ;  /* 0x000000269c20723c */ /* 0x040fe20000001818 */
[----:B------:R-:W4:Y:S04]  /*2930*/  LDSM.16.M88.4 R24, [R2+0x800] ;  /* 0x000800000218783b */ /* 0x000f280000000200 */
[----:B------:R-:W-:Y:S03]  /*2940*/  LDSM.16.M88.4 R36, [R2+0x2800] ;  /* 0x002800000224783b */ /* 0x000fe60000000200 */
[----:B------:R-:W-:Y:S01]  /*2950*/  HMMA.16816.F32 R48, R156, R50, R16 ;  /* 0x000000329c30723c */ /* 0x000fe20000001810 */
[----:B------:R-:W-:Y:S07]  /*2960*/  LDSM.16.M88.4 R120, [R0+0x3000] ;  /* 0x003000000078783b */ /* 0x000fee0000000200 */
[----:B------:R-:W-:Y:S01]  /*2970*/  HMMA.16816.F32 R16, R152, R58, RZ ;  /* 0x0000003a9810723c */ /* 0x000fe200000018ff */
[----:B------:R-:W-:Y:S07]  /*2980*/  LDSM.16.M88.4 R56, [R0] ;  /* 0x000000000038783b */ /* 0x000fee0000000200 */
[----:B------:R-:W-:Y:S01]  /*2990*/  HMMA.16816.F32 R72, R156, R74, R4 ;  /* 0x0000004a9c48723c */ /* 0x000fe20000001804 */
[----:B------:R-:W5:Y:S07]  /*29a0*/  LDSM.16.M88.4 R4, [R2+0x2000] ;  /* 0x002000000204783b */ /* 0x000f6e0000000200 */
[----:B-1----:R-:W-:Y:S01]  /*29b0*/  HMMA.16816.F32 R68, R160, R20, R44 ;  /* 0x00000014a044723c */ /* 0x002fe2000000182c */
[----:B------:R-:W-:Y:S07]  /*29c0*/  LDSM.16.M88.4 R44, [R0+0x1000] ;  /* 0x00100000002c783b */ /* 0x000fee0000000200 */
[----:B------:R-:W-:Y:S08]  /*29d0*/  HMMA.16816.F32 R80, R156, R82, R16 ;  /* 0x000000529c50723c */ /* 0x000ff00000001810 */
[C---:B------:R-:W-:Y:S08]  /*29e0*/  HMMA.16816.F32 R64, R160.reuse, R22, R32 ;  /* 0x00000016a040723c */ /* 0x040ff00000001820 */
[C---:B------:R-:W-:Y:S01]  /*29f0*/  HMMA.16816.F32 R20, R160.reuse, R10, R88 ;  /* 0x0000000aa014723c */ /* 0x040fe20000001858 */
[----:B------:R-:W1:Y:S07]  /*2a00*/  LDSM.16.M88.4 R88, [R0+0x2000] ;  /* 0x002000000058783b */ /* 0x000e6e0000000200 */
[C---:B------:R-:W-:Y:S01]  /*2a10*/  HMMA.16816.F32 R40, R160.reuse, R12, R96 ;  /* 0x0000000ca028723c */ /* 0x040fe20000001860 */
[----:B------:R-:W1:Y:S07]  /*2a20*/  LDSM.16.M88.4 R96, [R209+0x3000] ;  /* 0x00300000d160783b */ /* 0x000e6e0000000200 */
[C---:B----4-:R-:W-:Y:S01]  /*2a30*/  HMMA.16816.F32 R60, R160.reuse, R24, R28 ;  /* 0x00000018a03c723c */ /* 0x050fe2000000181c */
[----:B------:R-:W4:Y:S07]  /*2a40*/  LDSM.16.M88.4 R28, [R0+0x1800] ;  /* 0x00180000001c783b */ /* 0x000f2e0000000200 */
[C---:B------:R-:W-:Y:S08]  /*2a50*/  HMMA.16816.F32 R48, R160.reuse, R26, R48 ;  /* 0x0000001aa030723c */ /* 0x040ff00000001830 */
[C---:B------:R-:W-:Y:S01]  /*2a60*/  HMMA.16816.F32 R32, R160.reuse, R14, R100 ;  /* 0x0000000ea020723c */ /* 0x040fe20000001864 */
[----:B------:R-:W-:Y:S07]  /*2a70*/  LDSM.16.M88.4 R100, [R209+0x4800] ;  /* 0x00480000d164783b */ /* 0x000fee0000000200 */
[C---:B------:R-:W-:Y:S01]  /*2a80*/  HMMA.16816.F32 R24, R160.reuse, R8, R92 ;  /* 0x00000008a018723c */ /* 0x040fe2000000185c */
[----:B------:R-:W1:Y:S07]  /*2a90*/  LDSM.16.M88.4 R92, [R0+0x2800] ;  /* 0x00280000005c783b */ /* 0x000e6e0000000200 */
[C---:B-----5:R-:W-:Y:S01]  /*2aa0*/  HMMA.16816.F32 R16, R160.reuse, R4, R84 ;  /* 0x00000004a010723c */ /* 0x060fe20000001854 */
[----:B------:R-:W5:Y:S07]  /*2ab0*/  LDSM.16.M88.4 R84, [R209+0x3800] ;  /* 0x00380000d154783b */ /* 0x000f6e0000000200 */
[C---:B------:R-:W-:Y:S01]  /*2ac0*/  HMMA.16816.F32 R12, R160.reuse, R6, R80 ;  /* 0x00000006a00c723c */ /* 0x040fe20000001850 */
[----:B------:R-:W1:Y:S07]  /*2ad0*/  LDSM.16.M88.4 R80, [R209+0x4000] ;  /* 0x00400000d150783b */ /* 0x000e6e0000000200 */
[C---:B------:R-:W-:Y:S08]  /*2ae0*/  HMMA.16816.F32 R8, R160.reuse, R36, R76 ;  /* 0x00000024a008723c */ /* 0x040ff0000000184c */
[----:B------:R-:W-:Y:S08]  /*2af0*/  HMMA.16816.F32 R4, R160, R38, R72 ;  /* 0x00000026a004723c */ /* 0x000ff00000001848 */
[C---:B------:R-:W-:Y:S08]  /*2b00*/  HMMA.16816.F32 R36, R164.reuse, R56, R68 ;  /* 0x00000038a424723c */ /* 0x040ff00000001844 */
[C---:B------:R-:W-:Y:S08]  /*2b10*/  HMMA.16816.F32 R76, R164.reuse, R54, R48 ;  /* 0x00000036a44c723c */ /* 0x040ff00000001830 */
[C---:B------:R-:W-:Y:S08]  /*2b20*/  HMMA.16816.F32 R68, R164.reuse, R52, R60 ;  /* 0x00000034a444723c */ /* 0x040ff0000000183c */
[C---:B-1----:R-:W-:Y:S08]  /*2b30*/  HMMA.16816.F32 R48, R164.reuse, R88, R16 ;  /* 0x00000058a430723c */ /* 0x042ff00000001810 */
[C---:B------:R-:W-:Y:S08]  /*2b40*/  HMMA.16816.F32 R64, R164.reuse, R58, R64 ;  /* 0x0000003aa440723c */ /* 0x040ff00000001840 */
[----:B------:R-:W-:Y:S01]  /*2b50*/  HMMA.16816.F32 R60, R164, R46, R32 ;  /* 0x0000002ea43c723c */ /* 0x000fe20000001820 */
[----:B------:R-:W-:Y:S07]  /*2b60*/  LDSM.16.M88.4 R32, [R209+0x5800] ;  /* 0x00580000d120783b */ /* 0x000fee0000000200 */
[----:B------:R-:W-:Y:S01]  /*2b70*/  HMMA.16816.F32 R16, R168, R96, R36 ;  /* 0x00000060a810723c */ /* 0x000fe20000001824 */
[----:B------:R-:W1:Y:S07]  /*2b80*/  LDSM.16.M88.4 R36, [R209+0x5000] ;  /* 0x00500000d124783b */ /* 0x000e6e0000000200 */
[C---:B----4-:R-:W-:Y:S01]  /*2b90*/  HMMA.16816.F32 R56, R164.reuse, R28, R24 ;  /* 0x0000001ca438723c */ /* 0x050fe20000001818 */
[----:B------:R-:W4:Y:S07]  /*2ba0*/  LDSM.16.M88.4 R24, [R3+0x3000] ;  /* 0x003000000318783b */ /* 0x000f2e0000000200 */
[C---:B------:R-:W-:Y:S08]  /*2bb0*/  HMMA.16816.F32 R72, R164.reuse, R44, R40 ;  /* 0x0000002ca448723c */ /* 0x040ff00000001828 */
[C---:B------:R-:W-:Y:S01]  /*2bc0*/  HMMA.16816.F32 R44, R164.reuse, R90, R12 ;  /* 0x0000005aa42c723c */ /* 0x040fe2000000180c */
[----:B------:R-:W-:Y:S07]  /*2bd0*/  LDSM.16.M88.4 R88, [R3+0x4800] ;  /* 0x004800000358783b */ /* 0x000fee0000000200 */
[C---:B------:R-:W-:Y:S08]  /*2be0*/  HMMA.16816.F32 R40, R164.reuse, R92, R8 ;  /* 0x0000005ca428723c */ /* 0x040ff00000001808 */
[----:B------:R-:W-:Y:S01]  /*2bf0*/  HMMA.16816.F32 R52, R164, R30, R20 ;  /* 0x0000001ea434723c */ /* 0x000fe20000001814 */
[----:B------:R-:W1:Y:S07]  /*2c00*/  LDSM.16.M88.4 R20, [R3+0x3800] ;  /* 0x003800000314783b */ /* 0x000e6e0000000200 */
[----:B------:R-:W-:Y:S01]  /*2c10*/  HMMA.16816.F32 R12, R168, R98, R64 ;  /* 0x00000062a80c723c */ /* 0x000fe20000001840 */
[----:B------:R-:W1:Y:S07]  /*2c20*/  LDSM.16.M88.4 R96, [R3+0x4000] ;  /* 0x004000000360783b */ /* 0x000e6e0000000200 */
[----:B------:R-:W-:Y:S01]  /*2c30*/  HMMA.16816.F32 R28, R164, R94, R4 ;  /* 0x0000005ea41c723c */ /* 0x000fe20000001804 */
[----:B------:R-:W2:Y:S07]  /*2c40*/  LDSM.16.M88.4 R92, [R3+0x5000] ;  /* 0x00500000035c783b */ /* 0x000eae0000000200 */
[C---:B-----5:R-:W-:Y:S08]  /*2c50*/  HMMA.16816.F32 R8, R168.reuse, R84, R68 ;  /* 0x00000054a808723c */ /* 0x060ff00000001844 */
[C---:B------:R-:W-:Y:S08]  /*2c60*/  HMMA.16816.F32 R4, R168.reuse, R86, R76 ;  /* 0x00000056a804723c */ /* 0x040ff0000000184c */
[C---:B------:R-:W-:Y:S08]  /*2c70*/  HMMA.16816.F32 R84, R168.reuse, R80, R72 ;  /* 0x00000050a854723c */ /* 0x040ff00000001848 */
[C---:B------:R-:W-:Y:S08]  /*2c80*/  HMMA.16816.F32 R80, R168.reuse, R82, R60 ;  /* 0x00000052a850723c */ /* 0x040ff0000000183c */
[C---:B-1----:R-:W-:Y:S08]  /*2c90*/  HMMA.16816.F32 R64, R168.reuse, R38, R44 ;  /* 0x00000026a840723c */ /* 0x042ff0000000182c */
[----:B------:R-:W-:Y:S01]  /*2ca0*/  HMMA.16816.F32 R60, R168, R32, R40 ;  /* 0x00000020a83c723c */ /* 0x000fe20000001828 */
[----:B------:R-:W1:Y:S07]  /*2cb0*/  LDSM.16.M88.4 R40, [R2+0x4000] ;  /* 0x004000000228783b */ /* 0x000e6e0000000200 */
[----:B----4-:R-:W-:Y:S08]  /*2cc0*/  HMMA.16816.F32 R44, R172, R24, R16 ;  /* 0x00000018ac2c723c */ /* 0x010ff00000001810 */
[C---:B------:R-:W-:Y:S08]  /*2cd0*/  HMMA.16816.F32 R76, R168.reuse, R100, R56 ;  /* 0x00000064a84c723c */ /* 0x040ff00000001838 */
[C---:B------:R-:W-:Y:S01]  /*2ce0*/  HMMA.16816.F32 R72, R168.reuse, R102, R52 ;  /* 0x00000066a848723c */ /* 0x040fe20000001834 */
[----:B------:R-:W-:Y:S07]  /*2cf0*/  LDSM.16.M88.4 R100, [R2+0x5000] ;  /* 0x005000000264783b */ /* 0x000fee0000000200 */
[----:B------:R-:W-:Y:S01]  /*2d00*/  HMMA.16816.F32 R68, R168, R36, R48 ;  /* 0x00000024a844723c */ /* 0x000fe20000001830 */
[----:B------:R-:W4:Y:S07]  /*2d10*/  LDSM.16.M88.4 R36, [R2+0x4800] ;  /* 0x004800000224783b */ /* 0x000f2e0000000200 */
[----:B------:R-:W-:Y:S08]  /*2d20*/  HMMA.16816.F32 R52, R172, R26, R12 ;  /* 0x0000001aac34723c */ /* 0x000ff0000000180c */
[----:B------:R-:W-:Y:S08]  /*2d30*/  HMMA.16816.F32 R56, R168, R34, R28 ;  /* 0x00000022a838723c */ /* 0x000ff0000000181c */
[C---:B------:R-:W-:Y:S08]  /*2d40*/  HMMA.16816.F32 R32, R172.reuse, R22, R4 ;  /* 0x00000016ac20723c */ /* 0x040ff00000001804 */
[----:B------:R-:W-:Y:S08]  /*2d50*/  HMMA.16816.F32 R4, R172, R104, R60 ;  /* 0x00000068ac04723c */ /* 0x000ff0000000183c */
[----:B------:R-:W-:Y:S08]  /*2d60*/  HMMA.16816.F32 R44, R176, R112, R44 ;  /* 0x00000070b02c723c */ /* 0x000ff0000000182c */
[C---:B------:R-:W-:Y:S08]  /*2d70*/  HMMA.16816.F32 R28, R172.reuse, R96, R84 ;  /* 0x00000060ac1c723c */ /* 0x040ff00000001854 */
[C---:B------:R-:W-:Y:S01]  /*2d80*/  HMMA.16816.F32 R24, R172.reuse, R98, R80 ;  /* 0x00000062ac18723c */ /* 0x040fe20000001850 */
[----:B------:R-:W-:Y:S07]  /*2d90*/  LDSM.16.M88.4 R96, [R0+0x4800] ;  /* 0x004800000060783b */ /* 0x000fee0000000200 */
[C---:B------:R-:W-:Y:S08]  /*2da0*/  HMMA.16816.F32 R48, R172.reuse, R20, R8 ;  /* 0x00000014ac30723c */ /* 0x040ff00000001808 */
[C---:B------:R-:W-:Y:S08]  /*2db0*/  HMMA.16816.F32 R20, R172.reuse, R88, R76 ;  /* 0x00000058ac14723c */ /* 0x040ff0000000184c */
[C---:B------:R-:W-:Y:S01]  /*2dc0*/  HMMA.16816.F32 R16, R172.reuse, R90, R72 ;  /* 0x0000005aac10723c */ /* 0x040fe20000001848 */
[----:B------:R-:W-:Y:S07]  /*2dd0*/  LDSM.16.M88.4 R88, [R0+0x3800] ;  /* 0x003800000058783b */ /* 0x000fee0000000200 */
[C---:B--2---:R-:W-:Y:S08]  /*2de0*/  HMMA.16816.F32 R12, R172.reuse, R92, R68 ;  /* 0x0000005cac0c723c */ /* 0x044ff00000001844 */
[----:B------:R-:W-:Y:S01]  /*2df0*/  HMMA.16816.F32 R8, R172, R94, R64 ;  /* 0x0000005eac08723c */ /* 0x000fe20000001840 */
[----:B------:R-:W-:Y:S07]  /*2e00*/  LDSM.16.M88.4 R92, [R0+0x4000] ;  /* 0x00400000005c783b */ /* 0x000fee0000000200 */
[----:B------:R-:W-:Y:S01]  /*2e10*/  HMMA.16816.F32 R80, R176, R114, R52 ;  /* 0x00000072b050723c */ /* 0x000fe20000001834 */
[----:B------:R-:W2:Y:S07]  /*2e20*/  LDSM.16.M88.4 R112, [R209+0x6000] ;  /* 0x00600000d170783b */ /* 0x000eae0000000200 */
[----:B------:R-:W-:Y:S01]  /*2e30*/  HMMA.16816.F32 R84, R172, R106, R56 ;  /* 0x0000006aac54723c */ /* 0x000fe20000001838 */
[----:B------:R-:W-:Y:S07]  /*2e40*/  LDSM.16.M88.4 R104, [R2+0x6000] ;  /* 0x006000000268783b */ /* 0x000fee0000000200 */
[C---:B------:R-:W-:Y:S08]  /*2e50*/  HMMA.16816.F32 R72, R176.reuse, R118, R32 ;  /* 0x00000076b048723c */ /* 0x040ff00000001820 */
[----:B------:R-:W-:Y:S08]  /*2e60*/  HMMA.16816.F32 R32, R176, R108, R4 ;  /* 0x0000006cb020723c */ /* 0x000ff00000001804 */
[----:B------:R-:W-:Y:S01]  /*2e70*/  HMMA.16816.F32 R4, R180, R120, R44 ;  /* 0x00000078b404723c */ /* 0x000fe2000000182c */
[----:B------:R-:W-:Y:S07]  /*2e80*/  LDSM.16.M88.4 R44, [R209+0x7000] ;  /* 0x00700000d12c783b */ /* 0x000fee0000000200 */
[C---:B-1----:R-:W-:Y:S08]  /*2e90*/  HMMA.16816.F32 R68, R176.reuse, R40, R28 ;  /* 0x00000028b044723c */ /* 0x042ff0000000181c */
[C---:B------:R-:W-:Y:S01]  /*2ea0*/  HMMA.16816.F32 R56, R176.reuse, R42, R24 ;  /* 0x0000002ab038723c */ /* 0x040fe20000001818 */
[----:B------:R-:W1:Y:S04]  /*2eb0*/  LDSM.16.M88.4 R40, [R0+0x5000] ;  /* 0x005000000028783b */ /* 0x000e680000000200 */
[----:B------:R-:W-:Y:S03]  /*2ec0*/  LDSM.16.M88.4 R24, [R209+0x6800] ;  /* 0x00680000d118783b */ /* 0x000fe60000000200 */
[C---:B----4-:R-:W-:Y:S08]  /*2ed0*/  HMMA.16816.F32 R64, R176.reuse, R36, R20 ;  /* 0x00000024b040723c */ /* 0x050ff00000001814 */
[C---:B------:R-:W-:Y:S01]  /*2ee0*/  HMMA.16816.F32 R60, R176.reuse, R38, R16 ;  /* 0x00000026b03c723c */ /* 0x040fe20000001810 */
[----:B------:R-:W4:Y:S07]  /*2ef0*/  LDSM.16.M88.4 R36, [R0+0x5800] ;  /* 0x005800000024783b */ /* 0x000f2e0000000200 */
[C---:B------:R-:W-:Y:S08]  /*2f00*/  HMMA.16816.F32 R76, R176.reuse, R116, R48 ;  /* 0x00000074b04c723c */ /* 0x040ff00000001830 */
[C---:B------:R-:W-:Y:S08]  /*2f10*/  HMMA.16816.F32 R52, R176.reuse, R100, R12 ;  /* 0x00000064b034723c */ /* 0x040ff0000000180c */
[----:B------:R-:W-:Y:S01]  /*2f20*/  HMMA.16816.F32 R48, R176, R102, R8 ;  /* 0x00000066b030723c */ /* 0x000fe20000001808 */
[----:B------:R-:W5:Y:S07]  /*2f30*/  LDSM.16.M88.4 R100, [R3+0x6000] ;  /* 0x006000000364783b */ /* 0x000f6e0000000200 */
[----:B------:R-:W-:Y:S08]  /*2f40*/  HMMA.16816.F32 R20, R180, R122, R80 ;  /* 0x0000007ab414723c */ /* 0x000ff00000001850 */
[----:B------:R-:W-:Y:S01]  /*2f50*/  HMMA.16816.F32 R28, R176, R110, R84 ;  /* 0x0000006eb01c723c */ /* 0x000fe20000001854 */
[----:B------:R-:W1:Y:S07]  /*2f60*/  LDSM.16.M88.4 R84, [R209+0x7800] ;  /* 0x00780000d154783b */ /* 0x000e6e0000000200 */
[----:B--2---:R-:W-:Y:S08]  /*2f70*/  HMMA.16816.F32 R4, R184, R112, R4 ;  /* 0x00000070b804723c */ /* 0x004ff00000001804 */
[C---:B------:R-:W-:Y:S08]  /*2f80*/  HMMA.16816.F32 R16, R180.reuse, R88, R76 ;  /* 0x00000058b410723c */ /* 0x040ff0000000184c */
[C---:B------:R-:W-:Y:S08]  /*2f90*/  HMMA.16816.F32 R12, R180.reuse, R90, R72 ;  /* 0x0000005ab40c723c */ /* 0x040ff00000001848 */
[C---:B------:R-:W-:Y:S08]  /*2fa0*/  HMMA.16816.F32 R8, R180.reuse, R92, R68 ;  /* 0x0000005cb408723c */ /* 0x040ff00000001844 */
[C---:B------:R-:W-:Y:S08]  /*2fb0*/  HMMA.16816.F32 R56, R180.reuse, R94, R56 ;  /* 0x0000005eb438723c */ /* 0x040ff00000001838 */
[C---:B------:R-:W-:Y:S08]  /*2fc0*/  HMMA.16816.F32 R68, R180.reuse, R96, R64 ;  /* 0x00000060b444723c */ /* 0x040ff00000001840 */
[C---:B------:R-:W-:Y:S01]  /*2fd0*/  HMMA.16816.F32 R92, R180.reuse, R98, R60 ;  /* 0x00000062b45c723c */ /* 0x040fe2000000183c */
[----:B------:R-:W-:Y:S07]  /*2fe0*/  LDSM.16.M88.4 R60, [R0+0x6000] ;  /* 0x00600000003c783b */ /* 0x000fee0000000200 */
[C---:B-1----:R-:W-:Y:S08]  /*2ff0*/  HMMA.16816.F32 R96, R180.reuse, R40, R52 ;  /* 0x00000028b460723c */ /* 0x042ff00000001834 */
[----:B------:R-:W-:Y:S01]  /*3000*/  HMMA.16816.F32 R88, R180, R42, R48 ;  /* 0x0000002ab458723c */ /* 0x000fe20000001830 */
[----:B------:R-:W-:Y:S07]  /*3010*/  LDSM.16.M88.4 R48, [R3+0x7800] ;  /* 0x007800000330783b */ /* 0x000fee0000000200 */
[----:B------:R-:W-:Y:S08]  /*3020*/  HMMA.16816.F32 R40, R184, R114, R20 ;  /* 0x00000072b828723c */ /* 0x000ff00000001814 */
[C---:B----4-:R-:W-:Y:S01]  /*3030*/  HMMA.16816.F32 R80, R180.reuse, R36, R32 ;  /* 0x00000024b450723c */ /* 0x050fe20000001820 */
[----:B------:R-:W1:Y:S07]  /*3040*/  LDSM.16.M88.4 R32, [R209+0x8800] ;  /* 0x00880000d120783b */ /* 0x000e6e0000000200 */
[----:B------:R-:W-:Y:S01]  /*3050*/  HMMA.16816.F32 R76, R180, R38, R28 ;  /* 0x00000026b44c723c */ /* 0x000fe2000000181c */
[----:B------:R-:W2:Y:S04]  /*3060*/  LDSM.16.M88.4 R28, [R3+0x6800] ;  /* 0x00680000031c783b */ /* 0x000ea80000000200 */
[----:B------:R-:W-:Y:S03]  /*3070*/  LDSM.16.M88.4 R36, [R209+0x8000] ;  /* 0x00800000d124783b */ /* 0x000fe60000000200 */
[----:B-----5:R-:W-:Y:S08]  /*3080*/  HMMA.16816.F32 R4, R188, R100, R4 ;  /* 0x00000064bc04723c */ /* 0x020ff00000001804 */
[C---:B------:R-:W-:Y:S08]  /*3090*/  HMMA.16816.F32 R72, R184.reuse, R24, R16 ;  /* 0x00000018b848723c */ /* 0x040ff00000001810 */
[----:B------:R-:W-:Y:S01]  /*30a0*/  HMMA.16816.F32 R64, R184, R26, R12 ;  /* 0x0000001ab840723c */ /* 0x000fe2000000180c */
[----:B------:R-:W4:Y:S07]  /*30b0*/  LDSM.16.M88.4 R24, [R3+0x7000] ;  /* 0x007000000318783b */ /* 0x000f2e0000000200 */
[----:B------:R-:W-:Y:S08]  /*30c0*/  HMMA.16816.F32 R12, R188, R102, R40 ;  /* 0x00000066bc0c723c */ /* 0x000ff00000001828 */
[C---:B------:R-:W-:Y:S01]  /*30d0*/  HMMA.16816.F32 R16, R184.reuse, R84, R68 ;  /* 0x00000054b810723c */ /* 0x040fe20000001844 */
[----:B------:R-:W5:Y:S07]  /*30e0*/  LDSM.16.M88.4 R68, [R2+0x6800] ;  /* 0x006800000244783b */ /* 0x000f6e0000000200 */
[C---:B------:R-:W-:Y:S08]  /*30f0*/  HMMA.16816.F32 R52, R184.reuse, R44, R8 ;  /* 0x0000002cb834723c */ /* 0x040ff00000001808 */
[----:B------:R-:W-:Y:S01]  /*3100*/  HMMA.16816.F32 R20, R184, R46, R56 ;  /* 0x0000002eb814723c */ /* 0x000fe20000001838 */
[----:B------:R-:W-:Y:S07]  /*3110*/  LDSM.16.M88.4 R56, [R3+0x8000] ;  /* 0x008000000338783b */ /* 0x000fee0000000200 */
[----:B------:R-:W-:Y:S08]  /*3120*/  HMMA.16816.F32 R8, R192, R104, R4 ;  /* 0x00000068c008723c */ /* 0x000ff00000001804 */
[C---:B------:R-:W-:Y:S08]  /*3130*/  HMMA.16816.F32 R40, R184.reuse, R86, R92 ;  /* 0x00000056b828723c */ /* 0x040ff0000000185c */
[C---:B-1----:R-:W-:Y:S08]  /*3140*/  HMMA.16816.F32 R80, R184.reuse, R32, R80 ;  /* 0x00000020b850723c */ /* 0x042ff00000001850 */
[----:B------:R-:W-:Y:S08]  /*3150*/  HMMA.16816.F32 R84, R184, R34, R76 ;  /* 0x00000022b854723c */ /* 0x000ff0000000184c */
[----:B--2---:R-:W-:Y:S08]  /*3160*/  HMMA.16816.F32 R32, R188, R28, R72 ;  /* 0x0000001cbc20723c */ /* 0x004ff00000001848 */
[----:B------:R-:W-:Y:S08]  /*3170*/  HMMA.16816.F32 R4, R192, R106, R12 ;  /* 0x0000006ac004723c */ /* 0x000ff0000000180c */
[----:B----4-:R-:W-:Y:S01]  /*3180*/  HMMA.16816.F32 R76, R188, R26, R20 ;  /* 0x0000001abc4c723c */ /* 0x010fe20000001814 */
[----:B------:R-:W1:Y:S07]  /*3190*/  LDSM.16.M88.4 R20, [R0+0x6800] ;  /* 0x006800000014783b */ /* 0x000e6e0000000200 */
[----:B------:R-:W-:Y:S08]  /*31a0*/  HMMA.16816.F32 R12, R196, R60, R8 ;  /* 0x0000003cc40c723c */ /* 0x000ff00000001808 */
[C---:B------:R-:W-:Y:S08]  /*31b0*/  HMMA.16816.F32 R28, R188.reuse, R30, R64 ;  /* 0x0000001ebc1c723c */ /* 0x040ff00000001840 */
[----:B------:R-:W-:Y:S08]  /*31c0*/  HMMA.16816.F32 R72, R188, R48, R16 ;  /* 0x00000030bc48723c */ /* 0x000ff00000001810 */
[----:B-----5:R-:W-:Y:S01]  /*31d0*/  HMMA.16816.F32 R16, R192, R68, R32 ;  /* 0x00000044c010723c */ /* 0x020fe20000001820 */
[----:B------:R-:W2:Y:S07]  /*31e0*/  LDSM.16.M88.4 R32, [R2+0x7000] ;  /* 0x007000000220783b */ /* 0x000eae0000000200 */
[----:B------:R-:W-:Y:S01]  /*31f0*/  HMMA.16816.F32 R64, R188, R24, R52 ;  /* 0x00000018bc40723c */ /* 0x000fe20000001834 */
[----:B------:R4:W5:Y:S07]  /*3200*/  LDSM.16.M88.4 R24, [R3+0x8800] ;  /* 0x008800000318783b */ /* 0x00096e0000000200 */
[----:B------:R-:W-:Y:S08]  /*3210*/  HMMA.16816.F32 R4, R196, R62, R4 ;  /* 0x0000003ec404723c */ /* 0x000ff00000001804 */
[----:B------:R-:W-:Y:S01]  /*3220*/  HMMA.16816.F32 R44, R184, R36, R96 ;  /* 0x00000024b82c723c */ /* 0x000fe20000001860 */
[----:B----4-:R-:W-:-:S07]  /*3230*/  FMUL.FTZ R3, R12, c[0x0][0x320] ;  /* 0x0000c8000c037a20 */ /* 0x010fce0000410000 */
[----:B------:R-:W-:Y:S01]  /*3240*/  HMMA.16816.F32 R36, R184, R38, R88 ;  /* 0x00000026b824723c */ /* 0x000fe20000001858 */
[----:B------:R4:W-:Y:S07]  /*3250*/  MUFU.TANH R93, R3 ;  /* 0x00000003005d7308 */ /* 0x0009ee0000002400 */
[----:B------:R-:W-:Y:S01]  /*3260*/  HMMA.16816.F32 R8, R192, R70, R28 ;  /* 0x00000046c008723c */ /* 0x000fe2000000181c */
[----:B------:R-:W2:Y:S01]  /*3270*/  LDSM.16.M88.4 R28, [R0+0x7000] ;  /* 0x00700000001c783b */ /* 0x000ea20000000200 */
[----:B----4-:R-:W-:-:S04]  /*3280*/  FMUL.FTZ R3, R13, c[0x0][0x320] ;  /* 0x0000c8000d037a20 */ /* 0x010fc80000410000 */
[----:B------:R4:W-:Y:S02]  /*3290*/  MUFU.TANH R92, R3 ;  /* 0x00000003005c7308 */ /* 0x0009e40000002400 */
[----:B-1----:R-:W-:Y:S01]  /*32a0*/  HMMA.16816.F32 R16, R196, R20, R16 ;  /* 0x00000014c410723c */ /* 0x002fe20000001810 */
[----:B----4-:R-:W-:-:S05]  /*32b0*/  FMUL.FTZ R3, R14, c[0x0][0x320] ;  /* 0x0000c8000e037a20 */ /* 0x010fca0000410000 */
[----:B------:R1:W-:Y:S02]  /*32c0*/  MUFU.TANH R97, R3 ;  /* 0x0000000300617308 */ /* 0x0003e40000002400 */
[----:B-1----:R-:W-:-:S06]  /*32d0*/  FMUL.FTZ R3, R15, c[0x0][0x320] ;  /* 0x0000c8000f037a20 */ /* 0x002fcc0000410000 */
[----:B------:R1:W-:Y:S01]  /*32e0*/  MUFU.TANH R94, R3 ;  /* 0x00000003005e7308 */ /* 0x0003e20000002400 */
[----:B------:R-:W-:Y:S01]  /*32f0*/  HMMA.16816.F32 R60, R188, R58, R36 ;  /* 0x0000003abc3c723c */ /* 0x000fe20000001824 */
[----:B------:R-:W4:Y:S01]  /*3300*/  LDSM.16.M88.4 R36, [R2+0x7800] ;  /* 0x007800000224783b */ /* 0x000f220000000200 */
[----:B-1----:R-:W-:-:S05]  /*3310*/  FMUL.FTZ R3, R4, c[0x0][0x320] ;  /* 0x0000c80004037a20 */ /* 0x002fca0000410000 */
[----:B------:R1:W-:Y:S01]  /*3320*/  MUFU.TANH R70, R3 ;  /* 0x0000000300467308 */ /* 0x0003e20000002400 */
[----:B------:R-:W-:Y:S01]  /*3330*/  HMMA.16816.F32 R12, R196, R22, R8 ;  /* 0x00000016c40c723c */ /* 0x000fe20000001808 */
[----:B------:R-:W3:Y:S07]  /*3340*/  LDSM.16.M88.4 R20, [R2+0x8000] ;  /* 0x008000000214783b */ /* 0x000eee0000000200 */
[----:B--2---:R-:W-:Y:S01]  /*3350*/  HMMA.16816.F32 R8, R192, R32, R64 ;  /* 0x00000020c008723c */ /* 0x004fe20000001840 */
[----:B-1----:R-:W-:-:S04]  /*3360*/  FMUL.FTZ R3, R5, c[0x0][0x320] ;  /* 0x0000c80005037a20 */ /* 0x002fc80000410000 */
[----:B------:R1:W-:Y:S03]  /*3370*/  MUFU.TANH R69, R3 ;  /* 0x0000000300457308 */ /* 0x0003e60000002400 */
[----:B-----5:R-:W-:Y:S01]  /*3380*/  HMMA.16816.F32 R52, R188, R24, R80 ;  /* 0x00000018bc34723c */ /* 0x020fe20000001850 */
[----:B-1----:R-:W-:-:S04]  /*3390*/  FMUL.FTZ R3, R6, c[0x0][0x320] ;  /* 0x0000c80006037a20 */ /* 0x002fc80000410000 */
[----:B------:R1:W-:Y:S03]  /*33a0*/  MUFU.TANH R83, R3 ;  /* 0x0000000300537308 */ /* 0x0003e60000002400 */
[----:B------:R-:W-:Y:S01]  /*33b0*/  HMMA.16816.F32 R48, R188, R50, R40 ;  /* 0x00000032bc30723c */ /* 0x000fe20000001828 */
[----:B-1----:R-:W-:-:S07]  /*33c0*/  FMUL.FTZ R3, R7, c[0x0][0x320] ;  /* 0x0000c80007037a20 */ /* 0x002fce0000410000 */
[----:B------:R-:W-:Y:S01]  /*33d0*/  HMMA.16816.F32 R4, R192, R34, R76 ;  /* 0x00000022c004723c */ /* 0x000fe2000000184c */
[----:B------:R1:W2:Y:S01]  /*33e0*/  LDSM.16.M88.4 R32, [R2+0x8800] ;  /* 0x008800000220783b */ /* 0x0002a20000000200 */
[----:B------:R5:W-:Y:S06]  /*33f0*/  MUFU.TANH R80, R3 ;  /* 0x0000000300507308 */ /* 0x000bec0000002400 */
[----:B------:R-:W-:Y:S01]  /*3400*/  HMMA.16816.F32 R88, R188, R56, R44 ;  /* 0x00000038bc58723c */ /* 0x000fe2000000182c */
[----:B-----5:R-:W-:-:S04]  /*3410*/  FMUL.FTZ R3, R16, c[0x0][0x320] ;  /* 0x0000c80010037a20 */ /* 0x020fc80000410000 */
[----:B------:R5:W1:Y:S03]  /*3420*/  MUFU.TANH R68, R3 ;  /* 0x0000000300447308 */ /* 0x000a660000002400 */
[----:B------:R-:W-:Y:S01]  /*3430*/  HMMA.16816.F32 R56, R188, R26, R84 ;  /* 0x0000001abc38723c */ /* 0x000fe20000001854 */
[----:B------:R-:W-:Y:S01]  /*3440*/  LDSM.16.M88.4 R24, [R0+0x7800] ;  /* 0x007800000018783b */ /* 0x000fe20000000200 */
[----:B-----5:R-:W-:-:S04]  /*3450*/  FMUL.FTZ R3, R17, c[0x0][0x320] ;  /* 0x0000c80011037a20 */ /* 0x020fc80000410000 */
[----:B------:R5:W1:Y:S02]  /*3460*/  MUFU.TANH R67, R3 ;  /* 0x0000000300437308 */ /* 0x000a640000002400 */
[----:B------:R-:W-:Y:S01]  /*3470*/  HMMA.16816.F32 R4, R196, R30, R4 ;  /* 0x0000001ec404723c */ /* 0x000fe20000001804 */
[----:B-----5:R-:W-:-:S05]  /*3480*/  FMUL.FTZ R3, R18, c[0x0][0x320] ;  /* 0x0000c80012037a20 */ /* 0x020fca0000410000 */
[----:B------:R5:W-:Y:S01]  /*3490*/  MUFU.TANH R76, R3 ;  /* 0x00000003004c7308 */ /* 0x000be20000002400 */
[----:B-1----:R-:W-:Y:S02]  /*34a0*/  FMUL.FTZ R2, R13, c[0x0][0x320] ;  /* 0x0000c8000d027a20 */ /* 0x002fe40000410000 */
[----:B-----5:R-:W-:Y:S02]  /*34b0*/  FMUL.FTZ R3, R19, c[0x0][0x320] ;  /* 0x0000c80013037a20 */ /* 0x020fe40000410000 */
[----:B------:R-:W-:Y:S01]  /*34c0*/  HMMA.16816.F32 R16, R196, R28, R8 ;  /* 0x0000001cc410723c */ /* 0x000fe20000001808 */
[----:B------:R-:W1:Y:S02]  /*34d0*/  LDSM.16.M88.4 R8, [R0+0x8000] ;  /* 0x008000000008783b */ /* 0x000e640000000200 */
[----:B------:R5:W-:Y:S01]  /*34e0*/  MUFU.TANH R65, R2 ;  /* 0x0000000200417308 */ /* 0x000be20000002400 */
[----:B------:R-:W-:Y:S01]  /*34f0*/  IMAD.IADD R126, R126, 0x1, R127 ;  /* 0x000000017e7e7824 */ /* 0x000fe200078e027f */
[----:B------:R2:W-:Y:S03]  /*3500*/  LDSM.16.M88.4 R28, [R0+0x8800] ;  /* 0x00880000001c783b */ /* 0x0005e60000000200 */
[C---:B----4-:R-:W-:Y:S08]  /*3510*/  HMMA.16816.F32 R44, R192.reuse, R38, R48 ;  /* 0x00000026c02c723c */ /* 0x050ff00000001830 */
[----:B------:R-:W-:Y:S01]  /*3520*/  HMMA.16816.F32 R40, R192, R36, R72 ;  /* 0x00000024c028723c */ /* 0x000fe20000001848 */
[----:B------:R-:W-:Y:S01]  /*3530*/  FMUL.FTZ R15, R15, c[0x0][0x320] ;  /* 0x0000c8000f0f7a20 */ /* 0x000fe20000410000 */
[----:B------:R-:W-:-:S04]  /*3540*/  DEPBAR.LE SB0, 0x2 ;  /* 0x000080800000791a */ /* 0x000fc80000000000 */
[----:B-----5:R-:W-:Y:S02]  /*3550*/  FMUL.FTZ R2, R14, c[0x0][0x320] ;  /* 0x0000c8000e027a20 */ /* 0x020fe40000410000 */
[----:B---3--:R-:W-:Y:S02]  /*3560*/  HMMA.16816.F32 R48, R192, R20, R88 ;  /* 0x00000014c030723c */ /* 0x008fe40000001858 */
[----:B------:R3:W-:Y:S01]  /*3570*/  MUFU.TANH R72, R2 ;  /* 0x0000000200487308 */ /* 0x0007e20000002400 */
[----:B------:R-:W-:Y:S02]  /*3580*/  FMUL.FTZ R4, R4, c[0x0][0x320] ;  /* 0x0000c80004047a20 */ /* 0x000fe40000410000 */
[----:B--2---:R-:W-:-:S05]  /*3590*/  IMAD.MOV.U32 R0, RZ, RZ, R126 ;  /* 0x000000ffff007224 */ /* 0x004fca00078e007e */
[----:B------:R2:W-:Y:S01]  /*35a0*/  MUFU.TANH R73, R3 ;  /* 0x0000000300497308 */ /* 0x0005e20000002400 */
[----:B---3--:R-:W-:-:S07]  /*35b0*/  @P2 IMAD.HI.U32 R2, R126, c[0x0][0x2c8], RZ ;  /* 0x0000b2007e022a27 */ /* 0x008fce00078e00ff */
[----:B------:R3:W-:Y:S01]  /*35c0*/  MUFU.TANH R71, R15 ;  /* 0x0000000f00477308 */ /* 0x0007e20000002400 */
[----:B------:R-:W-:Y:S01]  /*35d0*/  HMMA.16816.F32 R36, R192, R32, R52 ;  /* 0x00000020c024723c */ /* 0x000fe20000001834 */
[----:B------:R-:W-:Y:S01]  /*35e0*/  @P2 SHF.R.U32.HI R0, RZ, c[0x0][0x2cc], R2 ;  /* 0x0000b300ff002a19 */ /* 0x000fe20000011602 */
[----:B--2---:R-:W-:-:S05]  /*35f0*/  FMUL.FTZ R3, R12, c[0x0][0x320] ;  /* 0x0000c8000c037a20 */ /* 0x004fca0000410000 */
[----:B------:R2:W-:Y:S01]  /*3600*/  MUFU.TANH R52, R4 ;  /* 0x0000000400347308 */ /* 0x0005e20000002400 */
[----:B------:R-:W-:Y:S02]  /*3610*/  FMUL.FTZ R16, R16, c[0x0][0x320] ;  /* 0x0000c80010107a20 */ /* 0x000fe40000410000 */
[----:B------:R-:W-:Y:S01]  /*3620*/  FMUL.FTZ R17, R17, c[0x0][0x320] ;  /* 0x0000c80011117a20 */ /* 0x000fe20000410000 */
[----:B---3--:R-:W-:Y:S04]  /*3630*/  HMMA.16816.F32 R12, R192, R22, R60 ;  /* 0x00000016c00c723c */ /* 0x008fe8000000183c */
[----:B------:R3:W4:Y:S01]  /*3640*/  MUFU.TANH R66, R3 ;  /* 0x0000000300427308 */ /* 0x0007220000002400 */
[----:B------:R-:W-:Y:S02]  /*3650*/  FMUL.FTZ R18, R18, c[0x0][0x320] ;  /* 0x0000c80012127a20 */ /* 0x000fe40000410000 */
[----:B------:R-:W-:Y:S01]  /*3660*/  FMUL.FTZ R19, R19, c[0x0][0x320] ;  /* 0x0000c80013137a20 */ /* 0x000fe20000410000 */
[----:B--2---:R-:W2:Y:S04]  /*3670*/  SHFL.IDX PT, R4, R0, RZ, 0x1c1f ;  /* 0x001c1fff00047589 */ /* 0x004ea800000e0000 */
[----:B------:R-:W-:Y:S01]  /*3680*/  MUFU.TANH R64, R16 ;  /* 0x0000001000407308 */ /* 0x000fe20000002400 */
[C---:B-1----:R-:W-:Y:S01]  /*3690*/  HMMA.16816.F32 R20, R196.reuse, R8, R48 ;  /* 0x00000008c414723c */ /* 0x042fe20000001830 */
[----:B---3--:R1:W3:Y:S06]  /*36a0*/  SHFL.IDX PT, R3, R0, 0x1, 0x1c1f ;  /* 0x003c1f0000037f89 */ /* 0x0082ec00000e0000 */
[----:B------:R-:W5:Y:S08]  /*36b0*/  MUFU.TANH R60, R17 ;  /* 0x00000011003c7308 */ /* 0x000f700000002400 */
[----:B------:R-:W-:Y:S08]  /*36c0*/  MUFU.TANH R62, R18 ;  /* 0x00000012003e7308 */ /* 0x000ff00000002400 */
[----:B------:R2:W-:Y:S01]  /*36d0*/  MUFU.TANH R61, R19 ;  /* 0x00000013003d7308 */ /* 0x0005e20000002400 */
[----:B-1----:R-:W-:Y:S01]  /*36e0*/  IADD3 R0, R124, c[0x0][0x1d0], RZ ;  /* 0x000074007c007a10 */ /* 0x002fe20007ffe0ff */
[----:B--2---:R-:W-:Y:S03]  /*36f0*/  HMMA.16816.F32 R16, R196, R24, R40 ;  /* 0x00000018c410723c */ /* 0x004fe60000001828 */
[----:B------:R-:W-:-:S05]  /*3700*/  IADD3 R2, -R125, 0x1, R0 ;  /* 0x000000017d027810 */ /* 0x000fca0007ffe100 */
[C---:B------:R-:W-:Y:S01]  /*3710*/  HMMA.16816.F32 R24, R196.reuse, R26, R44 ;  /* 0x0000001ac418723c */ /* 0x040fe2000000182c */
[----:B------:R-:W-:Y:S01]  /*3720*/  IADD3 R2, R2, -c[0x0][0x168], RZ ;  /* 0x80005a0002027a10 */ /* 0x000fe20007ffe0ff */
[----:B------:R-:W-:Y:S01]  /*3730*/  IMAD.IADD R0, R0, 0x1, -R125 ;  /* 0x0000000100007824 */ /* 0x000fe200078e0a7d */
[----:B------:R-:W-:Y:S03]  /*3740*/  BAR.SYNC.DEFER_BLOCKING 0x0 ;  /* 0x0000000000007b1d */ /* 0x000fe60000010000 */
[C---:B------:R-:W-:Y:S02]  /*3750*/  IMAD.IADD R4, R2.reuse, 0x1, R4 ;  /* 0x0000000102047824 */ /* 0x040fe400078e0204 */
[----:B------:R-:W-:Y:S01]  /*3760*/  HMMA.16816.F32 R12, R196, R10, R12 ;  /* 0x0000000ac40c723c */ /* 0x000fe2000000180c */
[----:B---3--:R-:W-:Y:S02]  /*3770*/  IMAD.IADD R3, R2, 0x1, R3 ;  /* 0x0000000102037824 */ /* 0x008fe400078e0203 */
[----:B------:R-:W-:Y:S01]  /*3780*/  FMUL.FTZ R5, R5, c[0x0][0x320] ;  /* 0x0000c80005057a20 */ /* 0x000fe20000410000 */
[----:B------:R-:W-:-:S04]  /*3790*/  IMNMX R2, R0, R4, PT ;  /* 0x0000000400027217 */ /* 0x000fc80003800200 */
[----:B------:R-:W-:Y:S01]  /*37a0*/  HMMA.16816.F32 R32, R192, R34, R56 ;  /* 0x00000022c020723c */ /* 0x000fe20000001838 */
[----:B------:R-:W-:Y:S01]  /*37b0*/  IMNMX R0, R0, R3, PT ;  /* 0x0000000300007217 */ /* 0x000fe20003800200 */
[----:B------:R-:W-:Y:S01]  /*37c0*/  FMUL.FTZ R6, R6, c[0x0][0x320] ;  /* 0x0000c80006067a20 */ /* 0x000fe20000410000 */
[----:B------:R-:W1:Y:S01]  /*37d0*/  MUFU.TANH R53, R5 ;  /* 0x0000000500357308 */ /* 0x000e620000002400 */
[----:B------:R-:W-:Y:S02]  /*37e0*/  FMUL.FTZ R7, R7, c[0x0][0x320] ;  /* 0x0000c80007077a20 */ /* 0x000fe40000410000 */
[----:B------:R-:W-:Y:S02]  /*37f0*/  FMUL.FTZ R3, R21, c[0x0][0x320] ;  /* 0x0000c80015037a20 */ /* 0x000fe40000410000 */
[----:B------:R-:W-:Y:S02]  /*3800*/  FMUL.FTZ R16, R16, c[0x0][0x320] ;  /* 0x0000c80010107a20 */ /* 0x000fe40000410000 */
[----:B------:R-:W-:-:S02]  /*3810*/  FMUL.FTZ R17, R17, c[0x0][0x320] ;  /* 0x0000c80011117a20 */ /* 0x000fc40000410000 */
[----:B------:R-:W-:Y:S02]  /*3820*/  FMUL.FTZ R24, R24, c[0x0][0x320] ;  /* 0x0000c80018187a20 */ /* 0x000fe40000410000 */
[----:B------:R-:W-:Y:S02]  /*3830*/  FMUL.FTZ R25, R25, c[0x0][0x320] ;  /* 0x0000c80019197a20 */ /* 0x000fe40000410000 */
[----:B------:R-:W-:Y:S01]  /*3840*/  FMUL.FTZ R20, R20, c[0x0][0x320] ;  /* 0x0000c80014147a20 */ /* 0x000fe20000410000 */
[----:B------:R-:W-:Y:S01]  /*3850*/  MUFU.TANH R41, R6 ;  /* 0x0000000600297308 */ /* 0x000fe20000002400 */
[----:B------:R-:W-:Y:S01]  /*3860*/  FMUL.FTZ R18, R18, c[0x0][0x320] ;  /* 0x0000c80012127a20 */ /* 0x000fe20000410000 */
[C---:B------:R-:W-:Y:S01]  /*3870*/  ISETP.GT.AND P5, PT, R2.reuse, RZ, PT ;  /* 0x000000ff0200720c */ /* 0x040fe20003fa4270 */
[----:B------:R-:W-:Y:S01]  /*3880*/  FMUL.FTZ R19, R19, c[0x0][0x320] ;  /* 0x0000c80013137a20 */ /* 0x000fe20000410000 */
[----:B------:R-:W-:Y:S01]  /*3890*/  ISETP.GT.AND P4, PT, R2, 0x1, PT ;  /* 0x000000010200780c */ /* 0x000fe20003f84270 */
[----:B------:R-:W-:Y:S01]  /*38a0*/  FMUL.FTZ R26, R26, c[0x0][0x320] ;  /* 0x0000c8001a1a7a20 */ /* 0x000fe20000410000 */
[----:B------:R-:W-:Y:S02]  /*38b0*/  LDSM.16.MT88.4 R44, [R210] ;  /* 0x00000000d22c783b */ /* 0x000fe40000004200 */
[----:B------:R-:W-:Y:S01]  /*38c0*/  MUFU.TANH R40, R7 ;  /* 0x0000000700287308 */ /* 0x000fe20000002400 */
[----:B------:R-:W-:-:S02]  /*38d0*/  ISETP.GT.AND P3, PT, R2, 0x8, PT ;  /* 0x000000080200780c */ /* 0x000fc40003f64270 */
[C---:B------:R-:W-:Y:S02]  /*38e0*/  ISETP.GT.AND P1, PT, R2.reuse, 0x9, PT ;  /* 0x000000090200780c */ /* 0x040fe40003f24270 */
[----:B------:R-:W-:-:S03]  /*38f0*/  ISETP.GT.AND P0, PT, R2, 0x10, PT ;  /* 0x000000100200780c */ /* 0x000fc60003f04270 */
[----:B------:R2:W3:Y:S01]  /*3900*/  MUFU.TANH R54, R16 ;  /* 0x0000001000367308 */ /* 0x0004e20000002400 */
[----:B------:R-:W-:Y:S01]  /*3910*/  ISETP.GT.AND P6, PT, R2, 0x11, PT ;  /* 0x000000110200780c */ /* 0x000fe20003fc4270 */
[----:B------:R-:W-:Y:S06]  /*3920*/  HMMA.16816.F32 R8, R196, R28, R36 ;  /* 0x0000001cc408723c */ /* 0x000fec0000001824 */
[----:B------:R1:W1:Y:S01]  /*3930*/  MUFU.TANH R55, R17 ;  /* 0x0000001100377308 */ /* 0x0002620000002400 */
[----:B------:R-:W-:-:S07]  /*3940*/  FSEL R21, R68, -INF , P0 ;  /* 0xff80000044157808 */ /* 0x000fce0000000000 */
[----:B------:R3:W3:Y:S01]  /*3950*/  MUFU.TANH R7, R24 ;  /* 0x0000001800077308 */ /* 0x0006e20000002400 */
[----:B--2---:R-:W-:-:S07]  /*3960*/  FSEL R16, R93, -INF , P5 ;  /* 0xff8000005d107808 */ /* 0x004fce0002800000 */
[----:B------:R-:W2:Y:S01]  /*3970*/  MUFU.TANH R6, R25 ;  /* 0x0000001900067308 */ /* 0x000ea20000002400 */
[----:B-1----:R-:W-:-:S07]  /*3980*/  FSEL R17, R92, -INF , P4 ;  /* 0xff8000005c117808 */ /* 0x002fce0002000000 */
[----:B------:R1:W1:Y:S01]  /*3990*/  MUFU.TANH R5, R20 ;  /* 0x0000001400057308 */ /* 0x0002620000002400 */
[----:B---3--:R-:W-:-:S07]  /*39a0*/  FSEL R24, R67, -INF , P6 ;  /* 0xff80000043187808 */ /* 0x008fce0003000000 */
[----:B------:R-:W3:Y:S01]  /*39b0*/  MUFU.TANH R3, R3 ;  /* 0x0000000300037308 */ /* 0x000ee20000002400 */
[C---:B------:R-:W-:Y:S02]  /*39c0*/  ISETP.GT.AND P5, PT, R2.reuse, 0x18, PT ;  /* 0x000000180200780c */ /* 0x040fe40003fa4270 */
[C---:B------:R-:W-:Y:S02]  /*39d0*/  ISETP.GT.AND P4, PT, R2.reuse, 0x19, PT ;  /* 0x000000190200780c */ /* 0x040fe40003f84270 */
[----:B------:R-:W-:-:S03]  /*39e0*/  ISETP.GT.AND P0, PT, R2, 0x28, PT ;  /* 0x000000280200780c */ /* 0x000fc60003f04270 */
[----:B------:R2:W-:Y:S01]  /*39f0*/  MUFU.TANH R29, R18 ;  /* 0x00000012001d7308 */ /* 0x0005e20000002400 */
[----:B-1----:R-:W-:Y:S02]  /*3a00*/  FSEL R20, R69, -INF , P1 ;  /* 0xff80000045147808 */ /* 0x002fe40000800000 */
[C---:B------:R-:W-:Y:S02]  /*3a10*/  ISETP.GT.AND P1, PT, R2.reuse, 0x21, PT ;  /* 0x000000210200780c */ /* 0x040fe40003f24270 */
[----:B------:R-:W-:Y:S01]  /*3a20*/  ISETP.GT.AND P6, PT, R2, 0x29, PT ;  /* 0x000000290200780c */ /* 0x000fe20003fc4270 */
[----:B------:R-:W-:Y:S01]  /*3a30*/  FMUL.FTZ R4, R12, c[0x0][0x320] ;  /* 0x0000c8000c047a20 */ /* 0x000fe20000410000 */
[----:B----4-:R-:W-:Y:S02]  /*3a40*/  FSEL R25, R66, -INF , P5 ;  /* 0xff80000042197808 */ /* 0x010fe40002800000 */
[----:B------:R-:W-:Y:S02]  /*3a50*/  FSEL R12, R65, -INF , P4 ;  /* 0xff800000410c7808 */ /* 0x000fe40002000000 */
[----:B-----5:R-:W-:-:S02]  /*3a60*/  FSEL R37, R60, -INF , P1 ;  /* 0xff8000003c257808 */ /* 0x020fc40000800000 */
[----:B--2---:R-:W-:Y:S02]  /*3a70*/  FSEL R18, R70, -INF , P3 ;  /* 0xff80000046127808 */ /* 0x004fe40001800000 */
[----:B------:R-:W-:Y:S02]  /*3a80*/  ISETP.GT.AND P3, PT, R2, 0x20, PT ;  /* 0x000000200200780c */ /* 0x000fe40003f64270 */
[----:B------:R-:W-:Y:S02]  /*3a90*/  FSEL R52, R52, -INF , P0 ;  /* 0xff80000034347808 */ /* 0x000fe40000000000 */
[----:B------:R-:W-:Y:S02]  /*3aa0*/  FSEL R36, R64, -INF , P3 ;  /* 0xff80000040247808 */ /* 0x000fe40001800000 */
[----:B------:R-:W-:Y:S01]  /*3ab0*/  FSEL R53, R53, -INF , P6 ;  /* 0xff80000035357808 */ /* 0x000fe20003000000 */
[----:B------:R-:W-:Y:S01]  /*3ac0*/  HMMA.16816.F32 R32, R196, R30, R32 ;  /* 0x0000001ec420723c */ /* 0x000fe20000001820 */
[----:B------:R-:W-:-:S02]  /*3ad0*/  ISETP.GT.AND P5, PT, R2, 0x30, PT ;  /* 0x000000300200780c */ /* 0x000fc40003fa4270 */
[C---:B------:R-:W-:Y:S02]  /*3ae0*/  ISETP.GT.AND P4, PT, R2.reuse, 0x31, PT ;  /* 0x000000310200780c */ /* 0x040fe40003f84270 */
[C---:B------:R-:W-:Y:S02]  /*3af0*/  ISETP.GT.AND P3, PT, R2.reuse, 0x38, PT ;  /* 0x000000380200780c */ /* 0x040fe40003f64270 */
[C---:B------:R-:W-:Y:S02]  /*3b00*/  ISETP.GT.AND P1, PT, R2.reuse, 0x39, PT ;  /* 0x000000390200780c */ /* 0x040fe40003f24270 */
[C---:B------:R-:W-:Y:S02]  /*3b10*/  ISETP.GT.AND P0, PT, R2.reuse, 0x40, PT ;  /* 0x000000400200780c */ /* 0x040fe40003f04270 */
[----:B------:R-:W-:Y:S02]  /*3b20*/  ISETP.GT.AND P6, PT, R2, 0x41, PT ;  /* 0x000000410200780c */ /* 0x000fe40003fc4270 */
[----:B------:R-:W-:-:S02]  /*3b30*/  FSEL R54, R54, -INF , P5 ;  /* 0xff80000036367808 */ /* 0x000fc40002800000 */
[----:B------:R-:W-:Y:S02]  /*3b40*/  FSEL R55, R55, -INF , P4 ;  /* 0xff80000037377808 */ /* 0x000fe40002000000 */
[----:B------:R-:W-:Y:S02]  /*3b50*/  FSEL R56, R7, -INF , P3 ;  /* 0xff80000007387808 */ /* 0x000fe40001800000 */
[----:B------:R-:W-:Y:S02]  /*3b60*/  FSEL R82, R6, -INF , P1 ;  /* 0xff80000006527808 */ /* 0x000fe40000800000 */
[----:B------:R-:W-:Y:S02]  /*3b70*/  FSEL R81, R5, -INF , P0 ;  /* 0xff80000005517808 */ /* 0x000fe40000000000 */
[----:B---3--:R-:W-:Y:S02]  /*3b80*/  FSEL R85, R3, -INF , P6 ;  /* 0xff80000003557808 */ /* 0x008fe40003000000 */
[----:B------:R-:W-:-:S02]  /*3b90*/  ISETP.GT.AND P5, PT, R2, 0x48, PT ;  /* 0x000000480200780c */ /* 0x000fc40003fa4270 */
[C---:B------:R-:W-:Y:S02]  /*3ba0*/  ISETP.GT.AND P4, PT, R2.reuse, 0x49, PT ;  /* 0x000000490200780c */ /* 0x040fe40003f84270 */
[C---:B------:R-:W-:Y:S02]  /*3bb0*/  ISETP.GT.AND P3, PT, R2.reuse, 0x50, PT ;  /* 0x000000500200780c */ /* 0x040fe40003f64270 */
[C---:B------:R-:W-:Y:S02]  /*3bc0*/  ISETP.GT.AND P1, PT, R2.reuse, 0x51, PT ;  /* 0x000000510200780c */ /* 0x040fe40003f24270 */
[C---:B------:R-:W-:Y:S02]  /*3bd0*/  ISETP.GT.AND P0, PT, R2.reuse, 0x58, PT ;  /* 0x000000580200780c */ /* 0x040fe40003f04270 */
[----:B------:R-:W-:Y:S02]  /*3be0*/  ISETP.GT.AND P6, PT, R2, 0x59, PT ;  /* 0x000000590200780c */ /* 0x000fe40003fc4270 */
[----:B------:R-:W-:-:S04]  /*3bf0*/  FMNMX.FTZ R2, R16, R17, !PT ;  /* 0x0000001110027209 */ /* 0x000fc80007810000 */
[----:B------:R-:W-:Y:S01]  /*3c00*/  FMNMX.FTZ R101, R18, R2, !PT ;  /* 0x0000000212657209 */ /* 0x000fe20007810000 */
[----:B------:R-:W-:-:S03]  /*3c10*/  FMUL.FTZ R13, R13, c[0x0][0x320] ;  /* 0x0000c8000d0d7a20 */ /* 0x000fc60000410000 */
[----:B------:R-:W-:Y:S01]  /*3c20*/  FMNMX.FTZ R101, R20, R101, !PT ;  /* 0x0000006514657209 */ /* 0x000fe20007810000 */
[----:B------:R-:W-:-:S03]  /*3c30*/  FMUL.FTZ R8, R8, c[0x0][0x320] ;  /* 0x0000c80008087a20 */ /* 0x000fc60000410000 */
[----:B------:R-:W-:Y:S01]  /*3c40*/  FMNMX.FTZ R101, R21, R101, !PT ;  /* 0x0000006515657209 */ /* 0x000fe20007810000 */
[----:B------:R-:W1:Y:S01]  /*3c50*/  MUFU.TANH R4, R4 ;  /* 0x0000000400047308 */ /* 0x000e620000002400 */
[----:B------:R-:W-:Y:S02]  /*3c60*/  FMUL.FTZ R9, R9, c[0x0][0x320] ;  /* 0x0000c80009097a20 */ /* 0x000fe40000410000 */
[----:B------:R-:W-:Y:S01]  /*3c70*/  FMNMX.FTZ R101, R24, R101, !PT ;  /* 0x0000006518657209 */ /* 0x000fe20007810000 */
[----:B------:R-:W-:-:S04]  /*3c80*/  FMUL.FTZ R32, R32, c[0x0][0x320] ;  /* 0x0000c80020207a20 */ /* 0x000fc80000410000 */
[----:B------:R-:W2:Y:S01]  /*3c90*/  MUFU.TANH R13, R13 ;  /* 0x0000000d000d7308 */ /* 0x000ea20000002400 */
[----:B------:R-:W-:-:S07]  /*3ca0*/  FMNMX.FTZ R101, R25, R101, !PT ;  /* 0x0000006519657209 */ /* 0x000fce0007810000 */
[----:B------:R-:W3:Y:S01]  /*3cb0*/  MUFU.TANH R8, R8 ;  /* 0x0000000800087308 */ /* 0x000ee20000002400 */
[----:B------:R-:W-:-:S07]  /*3cc0*/  FMNMX.FTZ R101, R12, R101, !PT ;  /* 0x000000650c657209 */ /* 0x000fce0007810000 */
[----:B------:R-:W4:Y:S01]  /*3cd0*/  MUFU.TANH R9, R9 ;  /* 0x0000000900097308 */ /* 0x000f220000002400 */
[----:B------:R-:W-:-:S07]  /*3ce0*/  FMNMX.FTZ R101, R36, R101, !PT ;  /* 0x0000006524657209 */ /* 0x000fce0007810000 */
[----:B------:R-:W5:Y:S01]  /*3cf0*/  MUFU.TANH R2, R32 ;  /* 0x0000002000027308 */ /* 0x000f620000002400 */
[----:B-1----:R-:W-:Y:S02]  /*3d00*/  FSEL R88, R4, -INF , P5 ;  /* 0xff80000004587808 */ /* 0x002fe40002800000 */
[----:B--2---:R-:W-:Y:S02]  /*3d10*/  FSEL R87, R13, -INF , P4 ;  /* 0xff8000000d577808 */ /* 0x004fe40002000000 */
[C---:B------:R-:W-:Y:S02]  /*3d20*/  ISETP.GT.AND P5, PT, R0.reuse, RZ, PT ;  /* 0x000000ff0000720c */ /* 0x040fe40003fa4270 */
[----:B------:R-:W-:Y:S02]  /*3d30*/  ISETP.GT.AND P4, PT, R0, 0x1, PT ;  /* 0x000000010000780c */ /* 0x000fe40003f84270 */
[----:B------:R-:W-:Y:S02]  /*3d40*/  FMNMX.FTZ R101, R37, R101, !PT ;  /* 0x0000006525657209 */ /* 0x000fe40007810000 */
[----:B---3--:R-:W-:-:S02]  /*3d50*/  FSEL R90, R8, -INF , P3 ;  /* 0xff800000085a7808 */ /* 0x008fc40001800000 */
[----:B------:R-:W-:Y:S02]  /*3d60*/  ISETP.GT.AND P3, PT, R0, 0x8, PT ;  /* 0x000000080000780c */ /* 0x000fe40003f64270 */
[----:B------:R-:W-:Y:S02]  /*3d70*/  FSEL R4, R97, -INF , P5 ;  /* 0xff80000061047808 */ /* 0x000fe40002800000 */
[----:B------:R-:W-:Y:S02]  /*3d80*/  FSEL R5, R94, -INF , P4 ;  /* 0xff8000005e057808 */ /* 0x000fe40002000000 */
[----:B------:R-:W-:Y:S01]  /*3d90*/  FMNMX.FTZ R101, R52, R101, !PT ;  /* 0x0000006534657209 */ /* 0x000fe20007810000 */
[----:B------:R-:W-:Y:S01]  /*3da0*/  FMUL.FTZ R28, R11, c[0x0][0x320] ;  /* 0x0000c8000b1c7a20 */ /* 0x000fe20000410000 */
[----:B----4-:R-:W-:Y:S02]  /*3db0*/  FSEL R96, R9, -INF , P1 ;  /* 0xff80000009607808 */ /* 0x010fe40000800000 */
[----:B-----5:R-:W-:-:S02]  /*3dc0*/  FSEL R95, R2, -INF , P0 ;  /* 0xff800000025f7808 */ /* 0x020fc40000000000 */
[----:B------:R-:W-:Y:S02]  /*3dd0*/  ISETP.GT.AND P1, PT, R0, 0x9, PT ;  /* 0x000000090000780c */ /* 0x000fe40003f24270 */
[----:B------:R-:W-:Y:S02]  /*3de0*/  FSEL R11, R83, -INF , P3 ;  /* 0xff800000530b7808 */ /* 0x000fe40001800000 */
[----:B------:R-:W-:Y:S02]  /*3df0*/  FMNMX.FTZ R101, R53, R101, !PT ;  /* 0x0000006535657209 */ /* 0x000fe40007810000 */
[----:B------:R-:W-:Y:S01]  /*3e00*/  FMNMX.FTZ R2, R4, R5, !PT ;  /* 0x0000000504027209 */ /* 0x000fe20007810000 */
[----:B------:R-:W-:Y:S01]  /*3e10*/  FMUL.FTZ R3, R10, c[0x0][0x320] ;  /* 0x0000c8000a037a20 */ /* 0x000fe20000410000 */
        /* <DEDUP_REMOVED lines=17> */
[----:B------:R-:W-:Y:S02]  /*3f30*/  FMNMX.FTZ R101, R81, R101, !PT ;  /* 0x0000006551657209 */ /* 0x000fe40007810000 */
[----:B------:R-:W-:Y:S02]  /*3f40*/  FSEL R7, R71, -INF , P3 ;  /* 0xff80000047077808 */ /* 0x000fe40001800000 */
[----:B------:R-:W-:Y:S01]  /*3f50*/  FMNMX.FTZ R2, R6, R2, !PT ;  /* 0x0000000206027209 */ /* 0x000fe20007810000 */
[----:B------:R-:W-:Y:S01]  /*3f60*/  FMUL.FTZ R33, R33, c[0x0][0x320] ;  /* 0x0000c80021217a20 */ /* 0x000fe20000410000 */
[----:B------:R-:W-:-:S02]  /*3f70*/  ISETP.GT.AND P0, PT, R0, 0x21, PT ;  /* 0x000000210000780c */ /* 0x000fc40003f04270 */
[----:B------:R-:W-:Y:S02]  /*3f80*/  FMNMX.FTZ R101, R85, R101, !PT ;  /* 0x0000006555657209 */ /* 0x000fe40007810000 */
[----:B------:R-:W-:Y:S02]  /*3f90*/  FSEL R49, R62, -INF , P1 ;  /* 0xff8000003e317808 */ /* 0x000fe40000800000 */
[----:B------:R-:W-:Y:S01]  /*3fa0*/  FMNMX.FTZ R2, R7, R2, !PT ;  /* 0x0000000207027209 */ /* 0x000fe20007810000 */
[----:B------:R-:W-:Y:S01]  /*3fb0*/  MUFU.TANH R65, R19 ;  /* 0x0000001300417308 */ /* 0x000fe20000002400 */
[----:B------:R-:W-:Y:S02]  /*3fc0*/  ISETP.GT.AND P5, PT, R0, 0x28, PT ;  /* 0x000000280000780c */ /* 0x000fe40003fa4270 */
[----:B------:R-:W-:Y:S02]  /*3fd0*/  FMNMX.FTZ R101, R88, R101, !PT ;  /* 0x0000006558657209 */ /* 0x000fe40007810000 */
[----:B------:R-:W-:-:S02]  /*3fe0*/  FSEL R48, R61, -INF , P0 ;  /* 0xff8000003d307808 */ /* 0x000fc40000000000 */
[----:B------:R-:W-:Y:S01]  /*3ff0*/  FMNMX.FTZ R2, R49, R2, !PT ;  /* 0x0000000231027209 */ /* 0x000fe20007810000 */
[----:B------:R-:W1:Y:S01]  /*4000*/  MUFU.TANH R33, R33 ;  /* 0x0000002100217308 */ /* 0x000e620000002400 */
[----:B------:R-:W-:Y:S01]  /*4010*/  FMUL.FTZ R27, R27, c[0x0][0x320] ;  /* 0x0000c8001b1b7a20 */ /* 0x000fe20000410000 */
[----:B------:R-:W-:Y:S02]  /*4020*/  ISETP.GT.AND P4, PT, R0, 0x29, PT ;  /* 0x000000290000780c */ /* 0x000fe40003f84270 */
[----:B------:R-:W-:Y:S02]  /*4030*/  FMNMX.FTZ R101, R87, R101, !PT ;  /* 0x0000006557657209 */ /* 0x000fe40007810000 */
[----:B------:R-:W-:Y:S02]  /*4040*/  FSEL R50, R41, -INF , P5 ;  /* 0xff80000029327808 */ /* 0x000fe40002800000 */
[----:B------:R-:W2:Y:S01]  /*4050*/  MUFU.TANH R26, R26 ;  /* 0x0000001a001a7308 */ /* 0x000ea20000002400 */
[----:B------:R-:W-:Y:S01]  /*4060*/  FMNMX.FTZ R2, R48, R2, !PT ;  /* 0x0000000230027209 */ /* 0x000fe20007810000 */
[----:B------:R-:W-:Y:S01]  /*4070*/  FMUL.FTZ R22, R22, c[0x0][0x320] ;  /* 0x0000c80016167a20 */ /* 0x000fe20000410000 */
[----:B------:R-:W-:-:S02]  /*4080*/  ISETP.GT.AND P3, PT, R0, 0x30, PT ;  /* 0x000000300000780c */ /* 0x000fc40003f64270 */
[----:B------:R-:W-:Y:S02]  /*4090*/  FMNMX.FTZ R101, R90, R101, !PT ;  /* 0x000000655a657209 */ /* 0x000fe40007810000 */
[----:B------:R-:W-:Y:S01]  /*40a0*/  FSEL R51, R40, -INF , P4 ;  /* 0xff80000028337808 */ /* 0x000fe20002000000 */
[----:B------:R-:W3:Y:S01]  /*40b0*/  MUFU.TANH R27, R27 ;  /* 0x0000001b001b7308 */ /* 0x000ee20000002400 */
[----:B------:R-:W-:Y:S01]  /*40c0*/  FMNMX.FTZ R2, R50, R2, !PT ;  /* 0x0000000232027209 */ /* 0x000fe20007810000 */
[----:B------:R-:W-:Y:S01]  /*40d0*/  FMUL.FTZ R23, R23, c[0x0][0x320] ;  /* 0x0000c80017177a20 */ /* 0x000fe20000410000 */
[----:B------:R-:W-:Y:S02]  /*40e0*/  ISETP.GT.AND P1, PT, R0, 0x31, PT ;  /* 0x000000310000780c */ /* 0x000fe40003f24270 */
[----:B------:R-:W-:Y:S02]  /*40f0*/  FMNMX.FTZ R101, R96, R101, !PT ;  /* 0x0000006560657209 */ /* 0x000fe40007810000 */
[----:B------:R-:W-:Y:S01]  /*4100*/  FSEL R64, R29, -INF , P3 ;  /* 0xff8000001d407808 */ /* 0x000fe20001800000 */
[----:B------:R-:W4:Y:S01]  /*4110*/  MUFU.TANH R80, R22 ;  /* 0x0000001600507308 */ /* 0x000f220000002400 */
[----:B------:R-:W-:Y:S01]  /*4120*/  FMNMX.FTZ R2, R51, R2, !PT ;  /* 0x0000000233027209 */ /* 0x000fe20007810000 */
[----:B------:R-:W-:Y:S01]  /*4130*/  FMUL.FTZ R14, R14, c[0x0][0x320] ;  /* 0x0000c8000e0e7a20 */ /* 0x000fe20000410000 */
[----:B------:R-:W-:-:S02]  /*4140*/  ISETP.GT.AND P0, PT, R0, 0x38, PT ;  /* 0x000000380000780c */ /* 0x000fc40003f04270 */
[----:B-1----:R-:W-:Y:S02]  /*4150*/  FSEL R94, R33, -INF , P6 ;  /* 0xff800000215e7808 */ /* 0x002fe40003000000 */
[----:B------:R-:W-:Y:S01]  /*4160*/  FMNMX.FTZ R101, R95, R101, !PT ;  /* 0x000000655f657209 */ /* 0x000fe20007810000 */
[----:B------:R-:W1:Y:S01]  /*4170*/  MUFU.TANH R23, R23 ;  /* 0x0000001700177308 */ /* 0x000e620000002400 */
[----:B------:R-:W-:Y:S02]  /*4180*/  FSEL R65, R65, -INF , P1 ;  /* 0xff80000041417808 */ /* 0x000fe40000800000 */
[----:B------:R-:W-:Y:S01]  /*4190*/  FMNMX.FTZ R2, R64, R2, !PT ;  /* 0x0000000240027209 */ /* 0x000fe20007810000 */
[----:B------:R-:W-:Y:S01]  /*41a0*/  FMUL.FTZ R15, R15, c[0x0][0x320] ;  /* 0x0000c8000f0f7a20 */ /* 0x000fe20000410000 */
[----:B------:R-:W-:Y:S02]  /*41b0*/  FMNMX.FTZ R101, R94, R101, !PT ;  /* 0x000000655e657209 */ /* 0x000fe40007810000 */
[----:B------:R-:W-:Y:S01]  /*41c0*/  ISETP.GT.AND P3, PT, R0, 0x39, PT ;  /* 0x000000390000780c */ /* 0x000fe20003f64270 */
[----:B------:R-:W5:Y:S01]  /*41d0*/  MUFU.TANH R22, R14 ;  /* 0x0000000e00167308 */ /* 0x000f620000002400 */
[----:B--2---:R-:W-:-:S02]  /*41e0*/  FSEL R66, R26, -INF , P0 ;  /* 0xff8000001a427808 */ /* 0x004fc40000000000 */
[----:B------:R-:W-:Y:S02]  /*41f0*/  FMNMX.FTZ R2, R65, R2, !PT ;  /* 0x0000000241027209 */ /* 0x000fe40007810000 */
[----:B------:R-:W-:Y:S02]  /*4200*/  ISETP.GT.AND P1, PT, R0, 0x40, PT ;  /* 0x000000400000780c */ /* 0x000fe40003f24270 */
[----:B---3--:R-:W-:Y:S01]  /*4210*/  FSEL R67, R27, -INF , P3 ;  /* 0xff8000001b437808 */ /* 0x008fe20001800000 */
[----:B------:R-:W2:Y:S01]  /*4220*/  MUFU.TANH R19, R15 ;  /* 0x0000000f00137308 */ /* 0x000ea20000002400 */
[----:B------:R-:W-:Y:S02]  /*4230*/  FMNMX.FTZ R2, R66, R2, !PT ;  /* 0x0000000242027209 */ /* 0x000fe40007810000 */
[----:B------:R-:W-:-:S05]  /*4240*/  ISETP.GT.AND P0, PT, R0, 0x41, PT ;  /* 0x000000410000780c */ /* 0x000fca0003f04270 */
[----:B------:R3:W2:Y:S01]  /*4250*/  MUFU.TANH R15, R3 ;  /* 0x00000003000f7308 */ /* 0x0006a20000002400 */
[----:B----4-:R-:W-:Y:S02]  /*4260*/  FSEL R80, R80, -INF , P1 ;  /* 0xff80000050507808 */ /* 0x010fe40000800000 */
[----:B------:R-:W-:Y:S01]  /*4270*/  FMNMX.FTZ R2, R67, R2, !PT ;  /* 0x0000000243027209 */ /* 0x000fe20007810000 */
[----:B------:R-:W-:Y:S01]  /*4280*/  FMUL.FTZ R34, R34, c[0x0][0x320] ;  /* 0x0000c80022227a20 */ /* 0x000fe20000410000 */
[----:B------:R-:W-:Y:S02]  /*4290*/  ISETP.GT.AND P1, PT, R0, 0x48, PT ;  /* 0x000000480000780c */ /* 0x000fe40003f24270 */
[----:B-1----:R-:W-:Y:S01]  /*42a0*/  FSEL R83, R23, -INF , P0 ;  /* 0xff80000017537808 */ /* 0x002fe20000000000 */
[----:B------:R-:W1:Y:S01]  /*42b0*/  MUFU.TANH R14, R28 ;  /* 0x0000001c000e7308 */ /* 0x000e620000002400 */
[----:B------:R-:W-:Y:S01]  /*42c0*/  FMNMX.FTZ R2, R80, R2, !PT ;  /* 0x0000000250027209 */ /* 0x000fe20007810000 */
[----:B---3--:R-:W3:Y:S01]  /*42d0*/  SHFL.BFLY PT, R3, R101, 0x2, 0x1f ;  /* 0x0c401f0065037f89 */ /* 0x008ee200000e0000 */
[----:B------:R-:W-:-:S05]  /*42e0*/  FMUL.FTZ R13, R35, c[0x0][0x320] ;  /* 0x0000c800230d7a20 */ /* 0x000fca0000410000 */
[----:B------:R-:W4:Y:S01]  /*42f0*/  MUFU.TANH R34, R34 ;  /* 0x0000002200227308 */ /* 0x000f220000002400 */
[----:B------:R-:W-:Y:S02]  /*4300*/  ISETP.GT.AND P0, PT, R0, 0x49, PT ;  /* 0x000000490000780c */ /* 0x000fe40003f04270 */
[----:B-----5:R-:W-:Y:S02]  /*4310*/  FSEL R84, R22, -INF , P1 ;  /* 0xff80000016547808 */ /* 0x020fe40000800000 */
[----:B------:R-:W-:Y:S02]  /*4320*/  FMNMX.FTZ R2, R83, R2, !PT ;  /* 0x0000000253027209 */ /* 0x000fe40007810000 */
[----:B------:R-:W-:Y:S01]  /*4330*/  ISETP.GT.AND P1, PT, R0, 0x50, PT ;  /* 0x000000500000780c */ /* 0x000fe20003f24270 */
[----:B------:R-:W5:Y:S01]  /*4340*/  MUFU.TANH R13, R13 ;  /* 0x0000000d000d7308 */ /* 0x000f620000002400 */
[----:B--2---:R-:W-:Y:S02]  /*4350*/  FSEL R86, R19, -INF , P0 ;  /* 0xff80000013567808 */ /* 0x004fe40000000000 */
[----:B------:R-:W-:-:S02]  /*4360*/  FMNMX.FTZ R2, R84, R2, !PT ;  /* 0x0000000254027209 */ /* 0x000fc40007810000 */
[----:B------:R-:W-:Y:S02]  /*4370*/  ISETP.GT.AND P0, PT, R0, 0x51, PT ;  /* 0x000000510000780c */ /* 0x000fe40003f04270 */
[----:B------:R-:W-:Y:S02]  /*4380*/  FSEL R89, R15, -INF , P1 ;  /* 0xff8000000f597808 */ /* 0x000fe40000800000 */
[----:B------:R-:W-:Y:S02]  /*4390*/  FMNMX.FTZ R2, R86, R2, !PT ;  /* 0x0000000256027209 */ /* 0x000fe40007810000 */
[----:B------:R-:W-:Y:S02]  /*43a0*/  ISETP.GT.AND P1, PT, R0, 0x58, PT ;  /* 0x000000580000780c */ /* 0x000fe40003f24270 */
[----:B-1----:R-:W-:Y:S02]  /*43b0*/  FSEL R91, R14, -INF , P0 ;  /* 0xff8000000e5b7808 */ /* 0x002fe40000000000 */
[----:B------:R-:W-:-:S02]  /*43c0*/  FMNMX.FTZ R100, R89, R2, !PT ;  /* 0x0000000259647209 */ /* 0x000fc40007810000 */
[----:B---3--:R-:W-:Y:S02]  /*43d0*/  FMNMX.FTZ R101, R101, R3, !PT ;  /* 0x0000000365657209 */ /* 0x008fe40007810000 */
[----:B------:R-:W-:Y:S02]  /*43e0*/  ISETP.GT.AND P0, PT, R0, 0x59, PT ;  /* 0x000000590000780c */ /* 0x000fe40003f04270 */
[----:B----4-:R-:W-:Y:S02]  /*43f0*/  FSEL R92, R34, -INF , P1 ;  /* 0xff800000225c7808 */ /* 0x010fe40000800000 */
[----:B------:R-:W-:Y:S01]  /*4400*/  FMNMX.FTZ R100, R91, R100, !PT ;  /* 0x000000645b647209 */ /* 0x000fe20007810000 */
[----:B------:R-:W1:Y:S01]  /*4410*/  SHFL.BFLY PT, R2, R101, 0x1, 0x1f ;  /* 0x0c201f0065027f89 */ /* 0x000e6200000e0000 */
[----:B-----5:R-:W-:Y:S02]  /*4420*/  FSEL R93, R13, -INF , P0 ;  /* 0xff8000000d5d7808 */ /* 0x020fe40000000000 */
        /* <DEDUP_REMOVED lines=12> */
[----:B------:R2:W3:Y:S02]  /*44f0*/  MUFU.EX2 R116, R0 ;  /* 0x0000000000747308 */ /* 0x0004e40000000800 */
[----:B--2---:R-:W-:-:S06]  /*4500*/  FFMA.FTZ R0, R18, c[0x0][0x2d0], -R2 ;  /* 0x0000b40012007a23 */ /* 0x004fcc0000010802 */
[----:B------:R2:W-:Y:S01]  /*4510*/  MUFU.EX2 R115, R0 ;  /* 0x0000000000737308 */ /* 0x0005e20000000800 */
[----:B-1----:R-:W-:Y:S01]  /*4520*/  FMNMX.FTZ R100, R100, R3, !PT ;  /* 0x0000000364647209 */ /* 0x002fe20007810000 */
[----:B--2---:R-:W-:-:S06]  /*4530*/  FFMA.FTZ R0, R20, c[0x0][0x2d0], -R2 ;  /* 0x0000b40014007a23 */ /* 0x004fcc0000010802 */
[----:B------:R1:W2:Y:S01]  /*4540*/  MUFU.EX2 R118, R0 ;  /* 0x0000000000767308 */ /* 0x0002a20000000800 */
[--C-:B------:R-:W-:Y:S01]  /*4550*/  FFMA.FTZ R3, R25, c[0x0][0x2d0], -R2.reuse ;  /* 0x0000b40019037a23 */ /* 0x100fe20000010802 */
[----:B------:R-:W-:Y:S01]  /*4560*/  FSETP.NEU.FTZ.AND P0, PT, R100, -INF , PT ;  /* 0xff8000006400780b */ /* 0x000fe20003f1d000 */
[----:B-1----:R-:W-:-:S05]  /*4570*/  FFMA.FTZ R0, R21, c[0x0][0x2d0], -R2 ;  /* 0x0000b40015007a23 */ /* 0x002fca0000010802 */
[----:B------:R1:W-:Y:S02]  /*4580*/  MUFU.EX2 R119, R0 ;  /* 0x0000000000777308 */ /* 0x0003e40000000800 */
[----:B-1----:R-:W-:-:S06]  /*4590*/  FFMA.FTZ R0, R24, c[0x0][0x2d0], -R2 ;  /* 0x0000b40018007a23 */ /* 0x002fcc0000010802 */
[----:B------:R1:W4:Y:S08]  /*45a0*/  MUFU.EX2 R224, R0 ;  /* 0x0000000000e07308 */ /* 0x0003300000000800 */
[----:B------:R5:W-:Y:S01]  /*45b0*/  MUFU.EX2 R223, R3 ;  /* 0x0000000300df7308 */ /* 0x000be20000000800 */
[----:B-1----:R-:W-:-:S05]  /*45c0*/  FMUL.FTZ R0, R100, c[0x0][0x2d0] ;  /* 0x0000b40064007a20 */ /* 0x002fca0000410000 */
[----:B------:R-:W-:Y:S01]  /*45d0*/  FSEL R0, R0, RZ, P0 ;  /* 0x000000ff00007208 */ /* 0x000fe20000000000 */
[----:B-----5:R-:W-:-:S04]  /*45e0*/  FFMA.FTZ R3, R12, c[0x0][0x2d0], -R2 ;  /* 0x0000b4000c037a23 */ /* 0x020fc80000010802 */
[----:B------:R1:W5:Y:S02]  /*45f0*/  MUFU.EX2 R225, R3 ;  /* 0x0000000300e17308 */ /* 0x0003640000000800 */
[----:B-1----:R-:W-:-:S06]  /*4600*/  FFMA.FTZ R3, R4, c[0x0][0x2d0], -R0 ;  /* 0x0000b40004037a23 */ /* 0x002fcc0000010800 */
[----:B------:R1:W-:Y:S01]  /*4610*/  MUFU.EX2 R112, R3 ;  /* 0x0000000300707308 */ /* 0x0003e20000000800 */
[----:B------:R-:W-:Y:S02]  /*4620*/  FFMA.FTZ R4, R5, c[0x0][0x2d0], -R0 ;  /* 0x0000b40005047a23 */ /* 0x000fe40000010800 */
[----:B-1----:R-:W-:-:S05]  /*4630*/  IMAD.IADD R3, R210, 0x1, R207 ;  /* 0x00000001d2037824 */ /* 0x002fca00078e02cf */
[----:B------:R-:W1:Y:S01]  /*4640*/  LDSM.16.MT88.4 R12, [R3] ;  /* 0x00000000030c783b */ /* 0x000e620000004200 */
[----:B------:R4:W1:Y:S03]  /*4650*/  MUFU.EX2 R102, R4 ;  /* 0x0000000400667308 */ /* 0x0008660000000800 */
[----:B------:R-:W1:Y:S04]  /*4660*/  LDSM.16.MT88.4 R28, [R3+0x800] ;  /* 0x00080000031c783b */ /* 0x000e680000004200 */
[----:B------:R-:W1:Y:S01]  /*4670*/  LDSM.16.MT88.4 R24, [R3+0x3000] ;  /* 0x003000000318783b */ /* 0x000e620000004200 */
[----:B---3--:R-:W-:Y:S02]  /*4680*/  F2FP.PACK_AB R20, R116, R117 ;  /* 0x000000757414723e */ /* 0x008fe400000000ff */
[----:B--2---:R-:W-:Y:S01]  /*4690*/  F2FP.PACK_AB R22, R118, R115 ;  /* 0x000000737616723e */ /* 0x004fe200000000ff */
[----:B------:R-:W2:Y:S04]  /*46a0*/  LDSM.16.MT88.4 R32, [R3+0x3800] ;  /* 0x003800000320783b */ /* 0x000ea80000004200 */
[----:B------:R-:W3:Y:S01]  /*46b0*/  LDSM.16.MT88.4 R40, [R3+0x6000] ;  /* 0x006000000328783b */ /* 0x000ee20000004200 */
[----:B----4-:R-:W-:Y:S01]  /*46c0*/  FFMA.FTZ R4, R11, c[0x0][0x2d0], -R0 ;  /* 0x0000b4000b047a23 */ /* 0x010fe20000010800 */
[----:B------:R-:W-:-:S02]  /*46d0*/  F2FP.PACK_AB R16, R224, R119 ;  /* 0x00000077e010723e */ /* 0x000fc400000000ff */
[----:B-----5:R-:W-:Y:S01]  /*46e0*/  F2FP.PACK_AB R18, R225, R223 ;  /* 0x000000dfe112723e */ /* 0x020fe200000000ff */
[----:B------:R4:W-:Y:S01]  /*46f0*/  MUFU.EX2 R113, R4 ;  /* 0x0000000400717308 */ /* 0x0009e20000000800 */
[----:B------:R-:W-:Y:S01]  /*4700*/  LDSM.16.MT88.4 R136, [R3+0x2800] ;  /* 0x002800000388783b */ /* 0x000fe20000004200 */
[----:B----4-:R-:W-:-:S06]  /*4710*/  FFMA.FTZ R4, R10, c[0x0][0x2d0], -R0 ;  /* 0x0000b4000a047a23 */ /* 0x010fcc0000010800 */
[----:B------:R4:W5:Y:S01]  /*4720*/  MUFU.EX2 R114, R4 ;  /* 0x0000000400727308 */ /* 0x0009620000000800 */
[----:B-1----:R-:W-:Y:S01]  /*4730*/  F2FP.PACK_AB R21, R102, R112 ;  /* 0x000000706615723e */ /* 0x002fe200000000ff */
[----:B----4-:R-:W-:-:S06]  /*4740*/  FFMA.FTZ R4, R9, c[0x0][0x2d0], -R0 ;  /* 0x0000b40009047a23 */ /* 0x010fcc0000010800 */
[----:B------:R1:W-:Y:S01]  /*4750*/  MUFU.EX2 R216, R4 ;  /* 0x0000000400d87308 */ /* 0x0003e20000000800 */
[----:B-----5:R-:W-:Y:S01]  /*4760*/  F2FP.PACK_AB R23, R114, R113 ;  /* 0x000000717217723e */ /* 0x020fe200000000ff */
[----:B-1----:R-:W-:-:S06]  /*4770*/  FFMA.FTZ R4, R8, c[0x0][0x2d0], -R0 ;  /* 0x0000b40008047a23 */ /* 0x002fcc0000010800 */
[----:B------:R1:W4:Y:S01]  /*4780*/  MUFU.EX2 R215, R4 ;  /* 0x0000000400d77308 */ /* 0x0003220000000800 */
[----:B------:R-:W-:Y:S01]  /*4790*/  HMMA.16816.F32 R8, R20, R12, RZ ;  /* 0x0000000c1408723c */ /* 0x000fe200000018ff */
[----:B-1----:R-:W-:-:S06]  /*47a0*/  FFMA.FTZ R4, R6, c[0x0][0x2d0], -R0 ;  /* 0x0000b40006047a23 */ /* 0x002fcc0000010800 */
[----:B------:R1:W-:Y:S02]  /*47b0*/  MUFU.EX2 R219, R4 ;  /* 0x0000000400db7308 */ /* 0x0003e40000000800 */
[----:B-1----:R-:W-:-:S06]  /*47c0*/  FFMA.FTZ R4, R7, c[0x0][0x2d0], -R0 ;  /* 0x0000b40007047a23 */ /* 0x002fcc0000010800 */
[----:B------:R1:W5:Y:S01]  /*47d0*/  MUFU.EX2 R220, R4 ;  /* 0x0000000400dc7308 */ /* 0x0003620000000800 */
[----:B----4-:R-:W-:Y:S01]  /*47e0*/  F2FP.PACK_AB R17, R215, R216 ;  /* 0x000000d8d711723e */ /* 0x010fe200000000ff */
[----:B------:R-:W-:Y:S01]  /*47f0*/  HMMA.16816.F32 R12, R20, R14, RZ ;  /* 0x0000000e140c723c */ /* 0x000fe200000018ff */
[----:B-1----:R-:W-:Y:S01]  /*4800*/  FFMA.FTZ R4, R36, c[0x0][0x2d0], -R2 ;  /* 0x0000b40024047a23 */ /* 0x002fe20000010802 */
[----:B-----5:R-:W-:-:S04]  /*4810*/  F2FP.PACK_AB R19, R220, R219 ;  /* 0x000000dbdc13723e */ /* 0x020fc800000000ff */
[----:B------:R1:W-:Y:S03]  /*4820*/  MUFU.EX2 R217, R4 ;  /* 0x0000000400d97308 */ /* 0x0003e60000000800 */
[----:B------:R-:W-:Y:S01]  /*4830*/  HMMA.16816.F32 R76, R16, R28, R8 ;  /* 0x0000001c104c723c */ /* 0x000fe20000001808 */
[----:B-1----:R-:W-:-:S07]  /*4840*/  FFMA.FTZ R4, R37, c[0x0][0x2d0], -R2 ;  /* 0x0000b40025047a23 */ /* 0x002fce0000010802 */
[----:B------:R-:W-:Y:S01]  /*4850*/  HMMA.16816.F32 R8, R20, R24, RZ ;  /* 0x000000181408723c */ /* 0x000fe200000018ff */
[----:B------:R-:W1:Y:S01]  /*4860*/  LDSM.16.MT88.4 R36, [R3+0x6800] ;  /* 0x006800000324783b */ /* 0x000e620000004200 */
[----:B------:R4:W5:Y:S02]  /*4870*/  MUFU.EX2 R218, R4 ;  /* 0x0000000400da7308 */ /* 0x0009640000000800 */
[----:B----4-:R-:W-:-:S06]  /*4880*/  FFMA.FTZ R4, R52, c[0x0][0x2d0], -R2 ;  /* 0x0000b40034047a23 */ /* 0x010fcc0000010802 */
[----:B------:R4:W-:Y:S02]  /*4890*/  MUFU.EX2 R221, R4 ;  /* 0x0000000400dd7308 */ /* 0x0009e40000000800 */
[----:B----4-:R-:W-:-:S06]  /*48a0*/  FFMA.FTZ R4, R53, c[0x0][0x2d0], -R2 ;  /* 0x0000b40035047a23 */ /* 0x010fcc0000010802 */
[----:B------:R4:W-:Y:S02]  /*48b0*/  MUFU.EX2 R222, R4 ;  /* 0x0000000400de7308 */ /* 0x0009e40000000800 */
[----:B----4-:R-:W-:-:S06]  /*48c0*/  FFMA.FTZ R4, R54, c[0x0][0x2d0], -R2 ;  /* 0x0000b40036047a23 */ /* 0x010fcc0000010802 */
[----:B------:R4:W-:Y:S01]  /*48d0*/  MUFU.EX2 R105, R4 ;  /* 0x0000000400697308 */ /* 0x0009e20000000800 */
[----:B------:R-:W-:Y:S01]  /*48e0*/  HMMA.16816.F32 R72, R16, R30, R12 ;  /* 0x0000001e1048723c */ /* 0x000fe2000000180c */
[----:B------:R-:W1:Y:S01]  /*48f0*/  LDSM.16.MT88.4 R28, [R3+0x1000] ;  /* 0x00100000031c783b */ /* 0x000e620000004200 */
[----:B----4-:R-:W-:-:S05]  /*4900*/  FFMA.FTZ R4, R55, c[0x0][0x2d0], -R2 ;  /* 0x0000b40037047a23 */ /* 0x010fca0000010802 */
[----:B------:R4:W-:Y:S01]  /*4910*/  MUFU.EX2 R106, R4 ;  /* 0x00000004006a7308 */ /* 0x0009e20000000800 */
[----:B------:R-:W-:Y:S01]  /*4920*/  HMMA.16816.F32 R24, R20, R26, RZ ;  /* 0x0000001a1418723c */ /* 0x000fe200000018ff */
[----:B----4-:R-:W-:-:S06]  /*4930*/  FFMA.FTZ R4, R56, c[0x0][0x2d0], -R2 ;  /* 0x0000b40038047a23 */ /* 0x010fcc0000010802 */
[----:B------:R4:W-:Y:S01]  /*4940*/  MUFU.EX2 R107, R4 ;  /* 0x00000004006b7308 */ /* 0x0009e20000000800 */
[----:B--2---:R-:W-:Y:S08]  /*4950*/  HMMA.16816.F32 R68, R16, R32, R8 ;  /* 0x000000201044723c */ /* 0x004ff00000001808 */
[----:B---3--:R-:W-:Y:S01]  /*4960*/  HMMA.16816.F32 R8, R20, R40, RZ ;  /* 0x000000281408723c */ /* 0x008fe200000018ff */
[----:B----4-:R-:W-:-:S04]  /*4970*/  FFMA.FTZ R4, R49, c[0x0][0x2d0], -R0 ;  /* 0x0000b40031047a23 */ /* 0x010fc80000010800 */
[----:B------:R2:W-:Y:S03]  /*4980*/  MUFU.EX2 R204, R4 ;  /* 0x0000000400cc7308 */ /* 0x0005e60000000800 */
[----:B------:R-:W-:Y:S01]  /*4990*/  HMMA.16816.F32 R12, R20, R42, RZ ;  /* 0x0000002a140c723c */ /* 0x000fe200000018ff */
[----:B--2---:R-:W-:-:S04]  /*49a0*/  FFMA.FTZ R4, R48, c[0x0][0x2d0], -R0 ;  /* 0x0000b40030047a23 */ /* 0x004fc80000010800 */
[----:B------:R2:W3:Y:S02]  /*49b0*/  MUFU.EX2 R103, R4 ;  /* 0x0000000400677308 */ /* 0x0004e40000000800 */
[----:B--2---:R-:W-:-:S06]  /*49c0*/  FFMA.FTZ R4, R50, c[0x0][0x2d0], -R0 ;  /* 0x0000b40032047a23 */ /* 0x004fcc0000010800 */
[----:B------:R2:W-:Y:S01]  /*49d0*/  MUFU.EX2 R205, R4 ;  /* 0x0000000400cd7308 */ /* 0x0005e20000000800 */
[----:B------:R-:W-:Y:S01]  /*49e0*/  HMMA.16816.F32 R60, R16, R34, R24 ;  /* 0x00000022103c723c */ /* 0x000fe20000001818 */
[----:B------:R-:W4:Y:S01]  /*49f0*/  LDSM.16.MT88.4 R32, [R210+0x800] ;  /* 0x00080000d220783b */ /* 0x000f220000004200 */
[----:B--2---:R-:W-:-:S06]  /*4a00*/  FFMA.FTZ R4, R51, c[0x0][0x2d0], -R0 ;  /* 0x0000b40033047a23 */ /* 0x004fcc0000010800 */
[----:B-1----:R-:W-:Y:S01]  /*4a10*/  HMMA.16816.F32 R56, R16, R36, R8 ;  /* 0x000000241038723c */ /* 0x002fe20000001808 */
[----:B------:R-:W-:Y:S01]  /*4a20*/  LDSM.16.MT88.4 R48, [R3+0x7000] ;  /* 0x007000000330783b */ /* 0x000fe20000004200 */
[----:B------:R1:W2:Y:S06]  /*4a30*/  MUFU.EX2 R104, R4 ;  /* 0x0000000400687308 */ /* 0x0002ac0000000800 */
[C---:B------:R-:W-:Y:S08]  /*4a40*/  HMMA.16816.F32 R24, R20.reuse, R44, RZ ;  /* 0x0000002c1418723c */ /* 0x040ff000000018ff */
[----:B------:R-:W-:Y:S01]  /*4a50*/  HMMA.16816.F32 R8, R20, R46, RZ ;  /* 0x0000002e1408723c */ /* 0x000fe200000018ff */
[----:B------:R-:W4:Y:S01]  /*4a60*/  LDSM.16.MT88.4 R44, [R3+0x4000] ;  /* 0x00400000032c783b */ /* 0x000f220000004200 */
[----:B-1----:R-:W-:-:S04]  /*4a70*/  FFMA.FTZ R4, R82, c[0x0][0x2d0], -R2 ;  /* 0x0000b40052047a23 */ /* 0x002fc80000010802 */
[----:B------:R1:W-:Y:S02]  /*4a80*/  MUFU.EX2 R99, R4 ;  /* 0x0000000400637308 */ /* 0x0003e40000000800 */
[----:B------:R-:W-:Y:S07]  /*4a90*/  HMMA.16816.F32 R52, R16, R38, R12 ;  /* 0x000000261034723c */ /* 0x000fee000000180c */
[----:B-----5:R-:W-:Y:S02]  /*4aa0*/  F2FP.PACK_AB R12, R218, R217 ;  /* 0x000000d9da0c723e */ /* 0x020fe400000000ff */
[----:B---3--:R-:W-:-:S02]  /*4ab0*/  F2FP.PACK_AB R13, R103, R204 ;  /* 0x000000cc670d723e */ /* 0x008fc400000000ff */
[----:B------:R-:W-:Y:S01]  /*4ac0*/  F2FP.PACK_AB R14, R222, R221 ;  /* 0x000000ddde0e723e */ /* 0x000fe200000000ff */
[----:B-1----:R-:W-:Y:S01]  /*4ad0*/  FFMA.FTZ R4, R81, c[0x0][0x2d0], -R2 ;  /* 0x0000b40051047a23 */ /* 0x002fe20000010802 */
[----:B--2---:R-:W-:-:S03]  /*4ae0*/  F2FP.PACK_AB R15, R104, R205 ;  /* 0x000000cd680f723e */ /* 0x004fc600000000ff */
[----:B------:R1:W-:Y:S04]  /*4af0*/  MUFU.EX2 R98, R4 ;  /* 0x0000000400627308 */ /* 0x0003e80000000800 */
[----:B------:R-:W-:Y:S01]  /*4b00*/  HMMA.16816.F32 R40, R12, R28, R76 ;  /* 0x0000001c0c28723c */ /* 0x000fe2000000184c */
[----:B-1----:R-:W-:-:S07]  /*4b10*/  FFMA.FTZ R4, R85, c[0x0][0x2d0], -R2 ;  /* 0x0000b40055047a23 */ /* 0x002fce0000010802 */
[----:B------:R-:W-:Y:S01]  /*4b20*/  HMMA.16816.F32 R36, R12, R30, R72 ;  /* 0x0000001e0c24723c */ /* 0x000fe20000001848 */
[----:B------:R-:W1:Y:S01]  /*4b30*/  LDSM.16.MT88.4 R28, [R3+0x1800] ;  /* 0x00180000031c783b */ /* 0x000e620000004200 */
[----:B------:R2:W-:Y:S02]  /*4b40*/  MUFU.EX2 R85, R4 ;  /* 0x0000000400557308 */ /* 0x0005e40000000800 */
[----:B--2---:R-:W-:-:S06]  /*4b50*/  FFMA.FTZ R4, R64, c[0x0][0x2d0], -R0 ;  /* 0x0000b40040047a23 */ /* 0x004fcc0000010800 */
[----:B------:R2:W-:Y:S02]  /*4b60*/  MUFU.EX2 R252, R4 ;  /* 0x0000000400fc7308 */ /* 0x0005e40000000800 */
[----:B--2---:R-:W-:-:S06]  /*4b70*/  FFMA.FTZ R4, R65, c[0x0][0x2d0], -R0 ;  /* 0x0000b40041047a23 */ /* 0x004fcc0000010800 */
[----:B------:R2:W3:Y:S02]  /*4b80*/  MUFU.EX2 R251, R4 ;  /* 0x0000000400fb7308 */ /* 0x0004e40000000800 */
[----:B--2---:R-:W-:-:S06]  /*4b90*/  FFMA.FTZ R4, R66, c[0x0][0x2d0], -R0 ;  /* 0x0000b40042047a23 */ /* 0x004fcc0000010800 */
[----:B------:R2:W-:Y:S01]  /*4ba0*/  MUFU.EX2 R250, R4 ;  /* 0x0000000400fa7308 */ /* 0x0005e20000000800 */
[----:B----4-:R-:W-:Y:S01]  /*4bb0*/  HMMA.16816.F32 R232, R16, R32, R24 ;  /* 0x0000002010e8723c */ /* 0x010fe20000001818 */
[----:B------:R-:W4:Y:S01]  /*4bc0*/  LDSM.16.MT88.4 R24, [R3+0x4800] ;  /* 0x004800000318783b */ /* 0x000f220000004200 */
[----:B--2---:R-:W-:-:S06]  /*4bd0*/  FFMA.FTZ R4, R67, c[0x0][0x2d0], -R0 ;  /* 0x0000b40043047a23 */ /* 0x004fcc0000010800 */
[----:B------:R-:W-:Y:S01]  /*4be0*/  HMMA.16816.F32 R228, R16, R34, R8 ;  /* 0x0000002210e4723c */ /* 0x000fe20000001808 */
[----:B------:R-:W-:Y:S01]  /*4bf0*/  IMAD.MOV.U32 R72, RZ, RZ, R107 ;  /* 0x000000ffff487224 */ /* 0x000fe200078e006b */
[----:B------:R-:W-:Y:S01]  /*4c00*/  LDSM.16.MT88.4 R64, [R210+0x3000] ;  /* 0x00300000d240783b */ /* 0x000fe20000004200 */
[----:B------:R2:W5:Y:S01]  /*4c10*/  MUFU.EX2 R248, R4 ;  /* 0x0000000400f87308 */ /* 0x0005620000000800 */
[----:B------:R-:W-:Y:S02]  /*4c20*/  IMAD.MOV.U32 R73, RZ, RZ, R106 ;  /* 0x000000ffff497224 */ /* 0x000fe400078e006a */
[----:B------:R-:W-:Y:S02]  /*4c30*/  IMAD.MOV.U32 R74, RZ, RZ, R105 ;  /* 0x000000ffff4a7224 */ /* 0x000fe400078e0069 */
[----:B------:R-:W-:Y:S01]  /*4c40*/  HMMA.16816.F32 R32, R12, R44, R68 ;  /* 0x0000002c0c20723c */ /* 0x000fe20000001844 */
[----:B---3--:R-:W-:-:S06]  /*4c50*/  F2FP.PACK_AB R9, R251, R252 ;  /* 0x000000fcfb09723e */ /* 0x008fcc00000000ff */
[----:B------:R-:W-:Y:S02]  /*4c60*/  IMAD.MOV.U32 R71, RZ, RZ, R99 ;  /* 0x000000ffff477224 */ /* 0x000fe400078e0063 */
[----:B--2---:R-:W-:-:S04]  /*4c70*/  FFMA.FTZ R4, R88, c[0x0][0x2d0], -R2 ;  /* 0x0000b40058047a23 */ /* 0x004fc80000010802 */
[----:B------:R2:W-:Y:S01]  /*4c80*/  MUFU.EX2 R249, R4 ;  /* 0x0000000400f97308 */ /* 0x0005e20000000800 */
[----:B------:R-:W-:Y:S02]  /*4c90*/  F2FP.PACK_AB R8, R73, R74 ;  /* 0x0000004a4908723e */ /* 0x000fe400000000ff */
[----:B------:R-:W-:Y:S02]  /*4ca0*/  F2FP.PACK_AB R10, R71, R72 ;  /* 0x00000048470a723e */ /* 0x000fe400000000ff */
[----:B-----5:R-:W-:Y:S01]  /*4cb0*/  F2FP.PACK_AB R11, R248, R250 ;  /* 0x000000faf80b723e */ /* 0x020fe200000000ff */
[----:B------:R-:W-:Y:S01]  /*4cc0*/  HMMA.16816.F32 R56, R12, R48, R56 ;  /* 0x000000300c38723c */ /* 0x000fe20000001838 */
[----:B--2---:R-:W-:-:S04]  /*4cd0*/  FFMA.FTZ R4, R87, c[0x0][0x2d0], -R2 ;  /* 0x0000b40057047a23 */ /* 0x004fc80000010802 */
[----:B------:R2:W3:Y:S03]  /*4ce0*/  MUFU.EX2 R247, R4 ;  /* 0x0000000400f77308 */ /* 0x0004e60000000800 */
[----:B------:R-:W-:Y:S08]  /*4cf0*/  HMMA.16816.F32 R52, R12, R50, R52 ;  /* 0x000000320c34723c */ /* 0x000ff00000001834 */
[----:B-1----:R-:W-:Y:S01]  /*4d00*/  HMMA.16816.F32 R48, R8, R28, R40 ;  /* 0x0000001c0830723c */ /* 0x002fe20000001828 */
[----:B--2---:R-:W-:-:S07]  /*4d10*/  FFMA.FTZ R4, R90, c[0x0][0x2d0], -R2 ;  /* 0x0000b4005a047a23 */ /* 0x004fce0000010802 */
[----:B------:R-:W-:Y:S01]  /*4d20*/  HMMA.16816.F32 R44, R12, R46, R60 ;  /* 0x0000002e0c2c723c */ /* 0x000fe2000000183c */
[----:B------:R-:W1:Y:S01]  /*4d30*/  LDSM.16.MT88.4 R60, [R3+0x7800] ;  /* 0x00780000033c783b */ /* 0x000e620000004200 */
[----:B------:R2:W-:Y:S06]  /*4d40*/  MUFU.EX2 R246, R4 ;  /* 0x0000000400f67308 */ /* 0x0005ec0000000800 */
[----:B------:R-:W-:Y:S01]  /*4d50*/  HMMA.16816.F32 R40, R8, R30, R36 ;  /* 0x0000001e0828723c */ /* 0x000fe20000001824 */
[----:B------:R-:W5:Y:S01]  /*4d60*/  LDSM.16.MT88.4 R36, [R3+0x2000] ;  /* 0x002000000324783b */ /* 0x000f620000004200 */
[----:B--2---:R-:W-:-:S04]  /*4d70*/  FFMA.FTZ R4, R80, c[0x0][0x2d0], -R0 ;  /* 0x0000b40050047a23 */ /* 0x004fc80000010800 */
[----:B------:R2:W-:Y:S02]  /*4d80*/  MUFU.EX2 R245, R4 ;  /* 0x0000000400f57308 */ /* 0x0005e40000000800 */
[----:B--2---:R-:W-:Y:S01]  /*4d90*/  FFMA.FTZ R4, R83, c[0x0][0x2d0], -R0 ;  /* 0x0000b40053047a23 */ /* 0x004fe20000010800 */
[----:B----4-:R-:W-:Y:S01]  /*4da0*/  HMMA.16816.F32 R32, R8, R24, R32 ;  /* 0x000000180820723c */ /* 0x010fe20000001820 */
[----:B------:R-:W-:Y:S01]  /*4db0*/  IMAD.MOV.U32 R70, RZ, RZ, R98 ;  /* 0x000000ffff467224 */ /* 0x000fe200078e0062 */
[----:B---3--:R-:W-:-:S03]  /*4dc0*/  F2FP.PACK_AB R6, R247, R249 ;  /* 0x000000f9f706723e */ /* 0x008fc600000000ff */
[----:B------:R2:W3:Y:S01]  /*4dd0*/  MUFU.EX2 R244, R4 ;  /* 0x0000000400f47308 */ /* 0x0004e20000000800 */
[----:B------:R-:W-:Y:S01]  /*4de0*/  IMAD.MOV.U32 R75, RZ, RZ, R104 ;  /* 0x000000ffff4b7224 */ /* 0x000fe200078e0068 */
[----:B------:R-:W-:Y:S01]  /*4df0*/  LDSM.16.MT88.4 R80, [R3+0x8800] ;  /* 0x008800000350783b */ /* 0x000fe20000004200 */
[C---:B------:R-:W-:Y:S03]  /*4e00*/  HMMA.16816.F32 R28, R8.reuse, R26, R44 ;  /* 0x0000001a081c723c */ /* 0x040fe6000000182c */
[----:B------:R-:W4:Y:S04]  /*4e10*/  LDSM.16.MT88.4 R24, [R3+0x5000] ;  /* 0x005000000318783b */ /* 0x000f280000004200 */
[----:B------:R-:W4:Y:S01]  /*4e20*/  LDSM.16.MT88.4 R44, [R3+0x8000] ;  /* 0x00800000032c783b */ /* 0x000f220000004200 */
[----:B-1----:R-:W-:Y:S03]  /*4e30*/  HMMA.16816.F32 R52, R8, R62, R52 ;  /* 0x0000003e0834723c */ /* 0x002fe60000001834 */
[----:B------:R-:W-:Y:S01]  /*4e40*/  LDSM.16.MT88.4 R104, [R3+0x5800] ;  /* 0x005800000368783b */ /* 0x000fe20000004200 */
[----:B--2---:R-:W-:-:S04]  /*4e50*/  FFMA.FTZ R4, R84, c[0x0][0x2d0], -R0 ;  /* 0x0000b40054047a23 */ /* 0x004fc80000010800 */
[----:B------:R1:W-:Y:S02]  /*4e60*/  MUFU.EX2 R243, R4 ;  /* 0x0000000400f37308 */ /* 0x0003e40000000800 */
[----:B-1----:R-:W-:-:S06]  /*4e70*/  FFMA.FTZ R4, R86, c[0x0][0x2d0], -R0 ;  /* 0x0000b40056047a23 */ /* 0x002fcc0000010800 */
[----:B------:R1:W2:Y:S01]  /*4e80*/  MUFU.EX2 R242, R4 ;  /* 0x0000000400f27308 */ /* 0x0002a20000000800 */
[----:B---3--:R-:W-:Y:S01]  /*4e90*/  F2FP.PACK_AB R5, R244, R245 ;  /* 0x000000f5f405723e */ /* 0x008fe200000000ff */
[----:B-1----:R-:W-:-:S06]  /*4ea0*/  FFMA.FTZ R4, R96, c[0x0][0x2d0], -R2 ;  /* 0x0000b40060047a23 */ /* 0x002fcc0000010802 */
[----:B------:R1:W3:Y:S01]  /*4eb0*/  MUFU.EX2 R241, R4 ;  /* 0x0000000400f17308 */ /* 0x0002e20000000800 */
[----:B--2---:R-:W-:Y:S01]  /*4ec0*/  F2FP.PACK_AB R7, R242, R243 ;  /* 0x000000f3f207723e */ /* 0x004fe200000000ff */
[--C-:B-1----:R-:W-:Y:S02]  /*4ed0*/  FFMA.FTZ R4, R95, c[0x0][0x2d0], -R2.reuse ;  /* 0x0000b4005f047a23 */ /* 0x102fe40000010802 */
[----:B------:R-:W-:-:S04]  /*4ee0*/  FFMA.FTZ R2, R94, c[0x0][0x2d0], -R2 ;  /* 0x0000b4005e027a23 */ /* 0x000fc80000010802 */
[----:B------:R1:W-:Y:S08]  /*4ef0*/  MUFU.EX2 R240, R4 ;  /* 0x0000000400f07308 */ /* 0x0003f00000000800 */
[----:B------:R2:W-:Y:S01]  /*4f00*/  MUFU.EX2 R239, R2 ;  /* 0x0000000200ef7308 */ /* 0x0005e20000000800 */
[----:B-1----:R-:W-:Y:S01]  /*4f10*/  F2FP.PACK_AB R4, R85, R70 ;  /* 0x000000465504723e */ /* 0x002fe200000000ff */
[----:B--2---:R-:W-:-:S06]  /*4f20*/  FFMA.FTZ R2, R89, c[0x0][0x2d0], -R0 ;  /* 0x0000b40059027a23 */ /* 0x004fcc0000010800 */
[C---:B-----5:R-:W-:Y:S01]  /*4f30*/  HMMA.16816.F32 R48, R4.reuse, R36, R48 ;  /* 0x000000240430723c */ /* 0x060fe20000001830 */
[----:B------:R1:W-:Y:S07]  /*4f40*/  MUFU.EX2 R238, R2 ;  /* 0x0000000200ee7308 */ /* 0x0003ee0000000800 */
[----:B------:R-:W-:Y:S01]  /*4f50*/  HMMA.16816.F32 R40, R4, R38, R40 ;  /* 0x000000260428723c */ /* 0x000fe20000001828 */
[----:B------:R-:W2:Y:S01]  /*4f60*/  LDSM.16.MT88.4 R36, [R211] ;  /* 0x00000000d324783b */ /* 0x000ea20000004200 */
[----:B-1----:R-:W-:-:S04]  /*4f70*/  FFMA.FTZ R2, R91, c[0x0][0x2d0], -R0 ;  /* 0x0000b4005b027a23 */ /* 0x002fc80000010800 */
[----:B------:R1:W5:Y:S02]  /*4f80*/  MUFU.EX2 R237, R2 ;  /* 0x0000000200ed7308 */ /* 0x0003640000000800 */
[----:B------:R-:W-:Y:S01]  /*4f90*/  HMMA.16816.F32 R56, R8, R60, R56 ;  /* 0x0000003c0838723c */ /* 0x000fe20000001838 */
[----:B-1----:R-:W-:-:S05]  /*4fa0*/  FFMA.FTZ R2, R92, c[0x0][0x2d0], -R0 ;  /* 0x0000b4005c027a23 */ /* 0x002fca0000010800 */
[----:B------:R1:W-:Y:S02]  /*4fb0*/  MUFU.EX2 R236, R2 ;  /* 0x0000000200ec7308 */ /* 0x0003e40000000800 */
[----:B----4-:R-:W-:Y:S01]  /*4fc0*/  HMMA.16816.F32 R32, R4, R24, R32 ;  /* 0x000000180420723c */ /* 0x010fe20000001820 */
[----:B-1----:R-:W-:Y:S02]  /*4fd0*/  FFMA.FTZ R2, R93, c[0x0][0x2d0], -R0 ;  /* 0x0000b4005d027a23 */ /* 0x002fe40000010800 */
[----:B------:R-:W-:-:S03]  /*4fe0*/  IMAD.IADD R0, R207, 0x1, R211 ;  /* 0x00000001cf007824 */ /* 0x000fc600078e02d3 */
[----:B------:R-:W1:Y:S02]  /*4ff0*/  MUFU.EX2 R227, R2 ;  /* 0x0000000200e37308 */ /* 0x000e640000000800 */
[----:B------:R-:W4:Y:S01]  /*5000*/  LDSM.16.MT88.4 R60, [R0] ;  /* 0x00000000003c783b */ /* 0x000f220000004200 */
[----:B------:R-:W-:Y:S01]  /*5010*/  HMMA.16816.F32 R28, R4, R26, R28 ;  /* 0x0000001a041c723c */ /* 0x000fe2000000181c */
[----:B---3--:R-:W-:-:S07]  /*5020*/  F2FP.PACK_AB R96, R241, R246 ;  /* 0x000000f6f160723e */ /* 0x008fce00000000ff */
[C---:B------:R-:W-:Y:S01]  /*5030*/  HMMA.16816.F32 R24, R4.reuse, R46, R52 ;  /* 0x0000002e0418723c */ /* 0x040fe20000001834 */
[----:B------:R-:W3:Y:S01]  /*5040*/  LDSM.16.MT88.4 R52, [R211+0x800] ;  /* 0x00080000d334783b */ /* 0x000ee20000004200 */
[----:B-----5:R-:W-:Y:S02]  /*5050*/  F2FP.PACK_AB R97, R237, R238 ;  /* 0x000000eeed61723e */ /* 0x020fe400000000ff */
[----:B------:R-:W-:Y:S02]  /*5060*/  F2FP.PACK_AB R98, R239, R240 ;  /* 0x000000f0ef62723e */ /* 0x000fe400000000ff */
[----:B-1----:R-:W-:Y:S02]  /*5070*/  F2FP.PACK_AB R99, R227, R236 ;  /* 0x000000ece363723e */ /* 0x002fe400000000ff */
[----:B------:R-:W-:Y:S01]  /*5080*/  HMMA.16816.F32 R76, R4, R44, R56 ;  /* 0x0000002c044c723c */ /* 0x000fe20000001838 */
[----:B------:R-:W-:Y:S04]  /*5090*/  LDSM.16.MT88.4 R44, [R211+0x3000] ;  /* 0x00300000d32c783b */ /* 0x000fe80000004200 */
[----:B------:R-:W-:Y:S03]  /*50a0*/  LDSM.16.MT88.4 R56, [R210+0x3800] ;  /* 0x00380000d238783b */ /* 0x000fe60000004200 */
[C---:B------:R-:W-:Y:S01]  /*50b0*/  HMMA.16816.F32 R140, R96.reuse, R136, R48 ;  /* 0x00000088608c723c */ /* 0x040fe20000001830 */
[----:B------:R-:W1:Y:S07]  /*50c0*/  LDSM.16.MT88.4 R48, [R0+0x800] ;  /* 0x000800000030783b */ /* 0x000e6e0000004200 */
[----:B------:R-:W-:Y:S08]  /*50d0*/  HMMA.16816.F32 R136, R96, R138, R40 ;  /* 0x0000008a6088723c */ /* 0x000ff00000001828 */
[C---:B--2---:R-:W-:Y:S08]  /*50e0*/  HMMA.16816.F32 R40, R20.reuse, R36, RZ ;  /* 0x000000241428723c */ /* 0x044ff000000018ff */
[----:B------:R-:W-:Y:S08]  /*50f0*/  HMMA.16816.F32 R36, R20, R38, RZ ;  /* 0x000000261424723c */ /* 0x000ff000000018ff */
[C---:B------:R-:W-:Y:S08]  /*5100*/  HMMA.16816.F32 R108, R96.reuse, R104, R32 ;  /* 0x00000068606c723c */ /* 0x040ff00000001820 */
[----:B------:R-:W-:Y:S08]  /*5110*/  HMMA.16816.F32 R104, R96, R106, R28 ;  /* 0x0000006a6068723c */ /* 0x000ff0000000181c */
[----:B----4-:R-:W-:Y:S08]  /*5120*/  HMMA.16816.F32 R28, R20, R62, RZ ;  /* 0x0000003e141c723c */ /* 0x010ff000000018ff */
[----:B---3--:R-:W-:Y:S01]  /*5130*/  HMMA.16816.F32 R144, R16, R54, R36 ;  /* 0x000000361090723c */ /* 0x008fe20000001824 */
[----:B------:R-:W2:Y:S07]  /*5140*/  LDSM.16.MT88.4 R36, [R211+0x3800] ;  /* 0x00380000d324783b */ /* 0x000eae0000004200 */
[C---:B------:R-:W-:Y:S08]  /*5150*/  HMMA.16816.F32 R76, R96.reuse, R80, R76 ;  /* 0x00000050604c723c */ /* 0x040ff0000000184c */
[----:B------:R-:W-:Y:S08]  /*5160*/  HMMA.16816.F32 R80, R96, R82, R24 ;  /* 0x000000526050723c */ /* 0x000ff00000001818 */
[C---:B------:R-:W-:Y:S08]  /*5170*/  HMMA.16816.F32 R24, R20.reuse, R64, RZ ;  /* 0x000000401418723c */ /* 0x040ff000000018ff */
[----:B------:R-:W-:Y:S08]  /*5180*/  HMMA.16816.F32 R32, R20, R60, RZ ;  /* 0x0000003c1420723c */ /* 0x000ff000000018ff */
[C---:B-1----:R-:W-:Y:S08]  /*5190*/  HMMA.16816.F32 R128, R16.reuse, R50, R28 ;  /* 0x000000321080723c */ /* 0x042ff0000000181c */
[----:B------:R-:W-:Y:S01]  /*51a0*/  HMMA.16816.F32 R200, R16, R52, R40 ;  /* 0x0000003410c8723c */ /* 0x000fe20000001828 */
[----:B------:R-:W1:Y:S07]  /*51b0*/  LDSM.16.MT88.4 R40, [R0+0x3000] ;  /* 0x003000000028783b */ /* 0x000e6e0000004200 */
[----:B------:R-:W-:Y:S08]  /*51c0*/  HMMA.16816.F32 R28, R20, R44, RZ ;  /* 0x0000002c141c723c */ /* 0x000ff000000018ff */
[----:B------:R-:W-:Y:S08]  /*51d0*/  HMMA.16816.F32 R148, R16, R56, R24 ;  /* 0x000000381094723c */ /* 0x000ff00000001818 */
[----:B------:R-:W-:Y:S08]  /*51e0*/  HMMA.16816.F32 R24, R20, R46, RZ ;  /* 0x0000002e1418723c */ /* 0x000ff000000018ff */
[C---:B------:R-:W-:Y:S08]  /*51f0*/  HMMA.16816.F32 R132, R16.reuse, R48, R32 ;  /* 0x000000301084723c */ /* 0x040ff00000001820 */
[C---:B--2---:R-:W-:Y:S01]  /*5200*/  HMMA.16816.F32 R48, R16.reuse, R36, R28 ;  /* 0x000000241030723c */ /* 0x044fe2000000181c */
[----:B------:R-:W2:Y:S07]  /*5210*/  LDSM.16.MT88.4 R28, [R0+0x3800] ;  /* 0x00380000001c783b */ /* 0x000eae0000004200 */
[----:B------:R-:W-:Y:S08]  /*5220*/  HMMA.16816.F32 R120, R16, R38, R24 ;  /* 0x000000261078723c */ /* 0x000ff00000001818 */
[C---:B-1----:R-:W-:Y:S08]  /*5230*/  HMMA.16816.F32 R24, R20.reuse, R40, RZ ;  /* 0x000000281418723c */ /* 0x042ff000000018ff */
[----:B------:R-:W-:Y:S01]  /*5240*/  HMMA.16816.F32 R32, R20, R66, RZ ;  /* 0x000000421420723c */ /* 0x000fe200000018ff */
[----:B------:R2:W-:Y:S01]  /*5250*/  STL [R1+0x34], R126 ;  /* 0x0000347e01007387 */ /* 0x0005e20000100800 */
[----:B------:R-:W-:Y:S11]  /*5260*/  FADD.FTZ R3, R112, R102 ;  /* 0x0000006670037221 */ /* 0x000ff60000010000 */
[----:B------:R-:W-:Y:S11]  /*5270*/  @!UPT UIADD3 URZ, URZ, URZ, URZ ;  /* 0x0000003f3f3ff290 */ /* 0x000ff6000fffe03f */
[C---:B------:R-:W-:Y:S01]  /*5280*/  HMMA.16816.F32 R56, R16.reuse, R58, R32 ;  /* 0x0000003a1038723c */ /* 0x040fe20000001820 */
[----:B------:R-:W1:Y:S07]  /*5290*/  LDSM.16.MT88.4 R32, [R210+0x6000] ;  /* 0x00600000d220783b */ /* 0x000e6e0000004200 */
[----:B--2---:R-:W-:Y:S08]  /*52a0*/  HMMA.16816.F32 R124, R16, R28, R24 ;  /* 0x0000001c107c723c */ /* 0x004ff00000001818 */
[----:B------:R-:W-:Y:S01]  /*52b0*/  HMMA.16816.F32 R24, R20, R42, RZ ;  /* 0x0000002a1418723c */ /* 0x000fe200000018ff */
[----:B------:R-:W-:Y:S11]  /*52c0*/  IMAD.MOV.U32 R102, RZ, RZ, R85 ;  /* 0x000000ffff667224 */ /* 0x000ff600078e0055 */
[----:B------:R-:W-:Y:S11]  /*52d0*/  @!UPT UIADD3 URZ, URZ, URZ, URZ ;  /* 0x0000003f3f3ff290 */ /* 0x000ff6000fffe03f */
[----:B------:R-:W-:Y:S01]  /*52e0*/  @!UPT UIADD3 URZ, URZ, URZ, URZ ;  /* 0x0000003f3f3ff290 */ /* 0x000fe2000fffe03f */
[----:B------:R-:W-:Y:S01]  /*52f0*/  HMMA.16816.F32 R84, R16, R30, R24 ;  /* 0x0000001e1054723c */ /* 0x000fe20000001818 */
[----:B------:R-:W2:Y:S07]  /*5300*/  LDSM.16.MT88.4 R28, [R210+0x6800] ;  /* 0x00680000d21c783b */ /* 0x000eae0000004200 */
[----:B-1----:R-:W-:Y:S01]  /*5310*/  HMMA.16816.F32 R24, R20, R32, RZ ;  /* 0x000000201418723c */ /* 0x002fe200000018ff */
[----:B------:R-:W-:-:S04]  /*5320*/  FADD.FTZ R2, R117, R116 ;  /* 0x0000007475027221 */ /* 0x000fc80000010000 */
[----:B------:R-:W-:-:S04]  /*5330*/  FADD.FTZ R2, R115, R2 ;  /* 0x0000000273027221 */ /* 0x000fc80000010000 */
[----:B------:R-:W-:-:S04]  /*5340*/  FADD.FTZ R2, R118, R2 ;  /* 0x0000000276027221 */ /* 0x000fc80000010000 */
[----:B------:R-:W-:-:S11]  /*5350*/  FADD.FTZ R2, R119, R2 ;  /* 0x0000000277027221 */ /* 0x000fd60000010000 */
[----:B--2---:R-:W-:Y:S08]  /*5360*/  HMMA.16816.F32 R116, R16, R28, R24 ;  /* 0x0000001c1074723c */ /* 0x004ff00000001818 */
[----:B------:R-:W-:Y:S01]  /*5370*/  HMMA.16816.F32 R24, R20, R34, RZ ;  /* 0x000000221418723c */ /* 0x000fe200000018ff */
[----:B------:R-:W1:Y:S01]  /*5380*/  LDSM.16.MT88.4 R32, [R211+0x6000] ;  /* 0x00600000d320783b */ /* 0x000e620000004200 */
[----:B------:R-:W-:-:S04]  /*5390*/  FADD.FTZ R3, R113, R3 ;  /* 0x0000000371037221 */ /* 0x000fc80000010000 */
[----:B------:R-:W-:Y:S11]  /*53a0*/  FADD.FTZ R3, R114, R3 ;  /* 0x0000000372037221 */ /* 0x000ff60000010000 */
[----:B------:R-:W-:Y:S07]  /*53b0*/  @!UPT UIADD3 URZ, URZ, URZ, URZ ;  /* 0x0000003f3f3ff290 */ /* 0x000fee000fffe03f */
[----:B------:R-:W-:Y:S01]  /*53c0*/  HMMA.16816.F32 R112, R16, R30, R24 ;  /* 0x0000001e1070723c */ /* 0x000fe20000001818 */
[----:B------:R-:W2:Y:S07]  /*53d0*/  LDSM.16.MT88.4 R28, [R211+0x6800] ;  /* 0x00680000d31c783b */ /* 0x000eae0000004200 */
        /* <DEDUP_REMOVED lines=8> */
[----:B------:R-:W1:Y:S01]  /*5460*/  LDSM.16.MT88.4 R24, [R0+0x6000] ;  /* 0x006000000018783b */ /* 0x000e620000004200 */
[----:B------:R-:W-:Y:S02]  /*5470*/  FADD.FTZ R3, R216, R3 ;  /* 0x00000003d8037221 */ /* 0x000fe40000010000 */
[----:B------:R-:W-:-:S04]  /*5480*/  FADD.FTZ R2, R224, R2 ;  /* 0x00000002e0027221 */ /* 0x000fc80000010000 */
[C---:B-1----:R-:W-:Y:S08]  /*5490*/  HMMA.16816.F32 R28, R20.reuse, R24, RZ ;  /* 0x00000018141c723c */ /* 0x042ff000000018ff */
[----:B------:R-:W-:Y:S01]  /*54a0*/  HMMA.16816.F32 R20, R20, R26, RZ ;  /* 0x0000001a1414723c */ /* 0x000fe200000018ff */
[----:B------:R-:W1:Y:S01]  /*54b0*/  LDSM.16.MT88.4 R24, [R0+0x6800] ;  /* 0x006800000018783b */ /* 0x000e620000004200 */
[----:B------:R-:W-:-:S02]  /*54c0*/  FADD.FTZ R3, R215, R3 ;  /* 0x00000003d7037221 */ /* 0x000fc40000010000 */
[----:B------:R-:W-:Y:S02]  /*54d0*/  FADD.FTZ R2, R223, R2 ;  /* 0x00000002df027221 */ /* 0x000fe40000010000 */
[----:B------:R-:W-:Y:S02]  /*54e0*/  FADD.FTZ R3, R219, R3 ;  /* 0x00000003db037221 */ /* 0x000fe40000010000 */
[----:B------:R-:W-:Y:S02]  /*54f0*/  FADD.FTZ R2, R225, R2 ;  /* 0x00000002e1027221 */ /* 0x000fe40000010000 */
[----:B------:R-:W-:Y:S02]  /*5500*/  IMAD.MOV.U32 R215, RZ, RZ, R72 ;  /* 0x000000ffffd77224 */ /* 0x000fe400078e0048 */
[----:B------:R-:W-:Y:S02]  /*5510*/  IMAD.MOV.U32 R223, RZ, RZ, R73 ;  /* 0x000000ffffdf7224 */ /* 0x000fe400078e0049 */
[----:B------:R-:W-:-:S02]  /*5520*/  IMAD.MOV.U32 R219, RZ, RZ, R74 ;  /* 0x000000ffffdb7224 */ /* 0x000fc400078e004a */
[----:B------:R-:W-:Y:S02]  /*5530*/  IMAD.MOV.U32 R225, RZ, RZ, R75 ;  /* 0x000000ffffe17224 */ /* 0x000fe400078e004b */
[C---:B-1----:R-:W-:Y:S08]  /*5540*/  HMMA.16816.F32 R72, R16.reuse, R24, R28 ;  /* 0x000000181048723c */ /* 0x042ff0000000181c */
[----:B------:R-:W-:Y:S01]  /*5550*/  HMMA.16816.F32 R28, R16, R26, R20 ;  /* 0x0000001a101c723c */ /* 0x000fe20000001814 */
[----:B------:R-:W1:Y:S01]  /*5560*/  LDSM.16.MT88.4 R16, [R210+0x1000] ;  /* 0x00100000d210783b */ /* 0x000e620000004200 */
[----:B------:R-:W-:-:S02]  /*5570*/  IMAD.MOV.U32 R216, RZ, RZ, R70 ;  /* 0x000000ffffd87224 */ /* 0x000fc400078e0046 */
[----:B------:R-:W-:Y:S01]  /*5580*/  IMAD.MOV.U32 R224, RZ, RZ, R71 ;  /* 0x000000ffffe07224 */ /* 0x000fe200078e0047 */
[----:B------:R-:W2:Y:S03]  /*5590*/  LDSM.16.MT88.4 R20, [R211+0x1000] ;  /* 0x00100000d314783b */ /* 0x000ea60000004200 */
        /* <DEDUP_REMOVED lines=26> */
[----:B------:R-:W1:Y:S04]  /*5740*/  LDSM.16.MT88.4 R16, [R211+0x1800] ;  /* 0x00180000d310783b */ /* 0x000e680000004200 */
[----:B------:R-:W3:Y:S03]  /*5750*/  LDSM.16.MT88.4 R12, [R0+0x1800] ;  /* 0x00180000000c783b */ /* 0x000ee60000004200 */
[C---:B--2---:R-:W-:Y:S08]  /*5760*/  HMMA.16816.F32 R148, R8.reuse, R20, R68 ;  /* 0x000000140894723c */ /* 0x044ff00000001844 */
[C---:B------:R-:W-:Y:S01]  /*5770*/  HMMA.16816.F32 R92, R8.reuse, R22, R60 ;  /* 0x00000016085c723c */ /* 0x040fe2000000183c */
[----:B------:R-:W2:Y:S07]  /*5780*/  LDSM.16.MT88.4 R20, [R210+0x4800] ;  /* 0x00480000d214783b */ /* 0x000eae0000004200 */
[C---:B-1----:R-:W-:Y:S08]  /*5790*/  HMMA.16816.F32 R132, R8.reuse, R16, R52 ;  /* 0x000000100884723c */ /* 0x042ff00000001834 */
[C---:B------:R-:W-:Y:S01]  /*57a0*/  HMMA.16816.F32 R52, R8.reuse, R18, R44 ;  /* 0x000000120834723c */ /* 0x040fe2000000182c */
[----:B------:R-:W1:Y:S07]  /*57b0*/  LDSM.16.MT88.4 R16, [R211+0x4800] ;  /* 0x00480000d310783b */ /* 0x000e6e0000004200 */
        /* <DEDUP_REMOVED lines=12> */
[C---:B--2---:R-:W-:Y:S01]  /*5880*/  HMMA.16816.F32 R36, R8.reuse, R20, R144 ;  /* 0x000000140824723c */ /* 0x044fe20000001890 */
[----:B------:R-:W-:Y:S01]  /*5890*/  FADD.FTZ R3, R220, R3 ;  /* 0x00000003dc037221 */ /* 0x000fe20000010000 */
[----:B------:R-:W-:Y:S06]  /*58a0*/  LDSM.16.MT88.4 R144, [R210+0x2800] ;  /* 0x00280000d290783b */ /* 0x000fec0000004200 */
[C---:B------:R-:W-:Y:S01]  /*58b0*/  HMMA.16816.F32 R32, R8.reuse, R22, R128 ;  /* 0x000000160820723c */ /* 0x040fe20000001880 */
[----:B------:R-:W-:Y:S07]  /*58c0*/  LDSM.16.MT88.4 R20, [R210+0x2000] ;  /* 0x00200000d214783b */ /* 0x000fee0000004200 */
[C---:B-1----:R-:W-:Y:S01]  /*58d0*/  HMMA.16816.F32 R28, R8.reuse, R16, R120 ;  /* 0x00000010081c723c */ /* 0x042fe20000001878 */
[----:B------:R-:W-:Y:S01]  /*58e0*/  FADD.FTZ R2, R217, R2 ;  /* 0x00000002d9027221 */ /* 0x000fe20000010000 */
[----:B------:R-:W-:Y:S06]  /*58f0*/  LDSM.16.MT88.4 R120, [R0+0x2800] ;  /* 0x002800000078783b */ /* 0x000fec0000004200 */
[C---:B------:R-:W-:Y:S01]  /*5900*/  HMMA.16816.F32 R24, R8.reuse, R18, R116 ;  /* 0x000000120818723c */ /* 0x040fe20000001874 */
[----:B------:R-:W-:Y:S07]  /*5910*/  LDSM.16.MT88.4 R16, [R211+0x2000] ;  /* 0x00200000d310783b */ /* 0x000fee0000004200 */
[C---:B---3--:R-:W-:Y:S08]  /*5920*/  HMMA.16816.F32 R112, R8.reuse, R12, R112 ;  /* 0x0000000c0870723c */ /* 0x048ff00000001870 */
[----:B------:R-:W-:Y:S01]  /*5930*/  HMMA.16816.F32 R88, R8, R14, R88 ;  /* 0x0000000e0858723c */ /* 0x000fe20000001858 */
[----:B------:R-:W1:Y:S04]  /*5940*/  LDSM.16.MT88.4 R8, [R210+0x5000] ;  /* 0x00500000d208783b */ /* 0x000e680000004200 */
[----:B------:R-:W2:Y:S01]  /*5950*/  LDSM.16.MT88.4 R12, [R0+0x2000] ;  /* 0x00200000000c783b */ /* 0x000ea20000004200 */
[----:B------:R-:W-:-:S03]  /*5960*/  FADD.FTZ R3, R204, R3 ;  /* 0x00000003cc037221 */ /* 0x000fc60000010000 */
[----:B------:R-:W-:Y:S01]  /*5970*/  LDSM.16.MT88.4 R128, [R211+0x2800] ;  /* 0x00280000d380783b */ /* 0x000fe20000004200 */
        /* <DEDUP_REMOVED lines=11> */
[----:B------:R-:W2:Y:S01]  /*5a30*/  LDSM.16.MT88.4 R12, [R210+0x8000] ;  /* 0x00800000d20c783b */ /* 0x000ea20000004200 */
[----:B------:R-:W-:-:S02]  /*5a40*/  FADD.FTZ R2, R218, R2 ;  /* 0x00000002da027221 */ /* 0x000fc40000010000 */
[----:B------:R-:W-:Y:S01]  /*5a50*/  FADD.FTZ R3, R103, R3 ;  /* 0x0000000367037221 */ /* 0x000fe20000010000 */
[----:B------:R-:W-:Y:S03]  /*5a60*/  LDSM.16.MT88.4 R64, [R0+0x5800] ;  /* 0x005800000040783b */ /* 0x000fe60000004200 */
[C---:B-1----:R-:W-:Y:S01]  /*5a70*/  HMMA.16816.F32 R28, R4.reuse, R8, R28 ;  /* 0x00000008041c723c */ /* 0x042fe2000000181c */
[----:B------:R-:W-:Y:S07]  /*5a80*/  LDSM.16.MT88.4 R56, [R211+0x5800] ;  /* 0x00580000d338783b */ /* 0x000fee0000004200 */
[----:B------:R-:W-:Y:S01]  /*5a90*/  HMMA.16816.F32 R24, R4, R10, R24 ;  /* 0x0000000a0418723c */ /* 0x000fe20000001818 */
[----:B------:R-:W1:Y:S01]  /*5aa0*/  LDSM.16.MT88.4 R8, [R0+0x8000] ;  /* 0x008000000008783b */ /* 0x000e620000004200 */
[----:B------:R-:W-:-:S02]  /*5ab0*/  FADD.FTZ R2, R221, R2 ;  /* 0x00000002dd027221 */ /* 0x000fc40000010000 */
[----:B------:R-:W-:Y:S02]  /*5ac0*/  FADD.FTZ R3, R205, R3 ;  /* 0x00000003cd037221 */ /* 0x000fe40000010000 */
[----:B------:R-:W-:Y:S02]  /*5ad0*/  FADD.FTZ R2, R222, R2 ;  /* 0x00000002de027221 */ /* 0x000fe40000010000 */
[----:B---3--:R-:W-:Y:S02]  /*5ae0*/  HMMA.16816.F32 R68, R4, R20, R68 ;  /* 0x000000140444723c */ /* 0x008fe40000001844 */
[----:B------:R-:W-:-:S06]  /*5af0*/  FADD.FTZ R2, R219, R2 ;  /* 0x00000002db027221 */ /* 0x000fcc0000010000 */
[C---:B------:R-:W-:Y:S08]  /*5b00*/  HMMA.16816.F32 R60, R4.reuse, R22, R60 ;  /* 0x00000016043c723c */ /* 0x040ff0000000183c */
[C---:B----4-:R-:W-:Y:S08]  /*5b10*/  HMMA.16816.F32 R48, R4.reuse, R16, R48 ;  /* 0x000000100430723c */ /* 0x050ff00000001830 */
[C---:B------:R-:W-:Y:S08]  /*5b20*/  HMMA.16816.F32 R44, R4.reuse, R18, R44 ;  /* 0x00000012042c723c */ /* 0x040ff0000000182c */
[C---:B--2---:R-:W-:Y:S08]  /*5b30*/  HMMA.16816.F32 R36, R4.reuse, R12, R36 ;  /* 0x0000000c0424723c */ /* 0x044ff00000001824 */
[C---:B-1----:R-:W-:Y:S08]  /*5b40*/  HMMA.16816.F32 R92, R4.reuse, R8, R112 ;  /* 0x00000008045c723c */ /* 0x042ff00000001870 */
[C---:B------:R-:W-:Y:S01]  /*5b50*/  HMMA.16816.F32 R32, R4.reuse, R14, R32 ;  /* 0x0000000e0420723c */ /* 0x040fe20000001820 */
[----:B------:R-:W-:Y:S01]  /*5b60*/  FADD.FTZ R2, R223, R2 ;  /* 0x00000002df027221 */ /* 0x000fe20000010000 */
[----:B------:R-:W1:Y:S06]  /*5b70*/  LDSM.16.MT88.4 R112, [R210+0x5800] ;  /* 0x00580000d270783b */ /* 0x000e6c0000004200 */
[----:B------:R-:W-:Y:S01]  /*5b80*/  HMMA.16816.F32 R8, R4, R10, R88 ;  /* 0x0000000a0408723c */ /* 0x000fe20000001858 */
[----:B------:R2:W-:Y:S01]  /*5b90*/  LDSM.16.MT88.4 R4, [R0+0x8800] ;  /* 0x008800000004783b */ /* 0x0005e20000004200 */
[----:B------:R-:W-:-:S03]  /*5ba0*/  FADD.FTZ R2, R215, R2 ;  /* 0x00000002d7027221 */ /* 0x000fc60000010000 */
[----:B------:R-:W-:Y:S01]  /*5bb0*/  LDSM.16.MT88.4 R88, [R211+0x8800] ;  /* 0x00880000d358783b */ /* 0x000fe20000004200 */
[----:B------:R-:W-:Y:S02]  /*5bc0*/  FADD.FTZ R2, R224, R2 ;  /* 0x00000002e0027221 */ /* 0x000fe40000010000 */
[----:B--2---:R-:W-:-:S04]  /*5bd0*/  FADD.FTZ R0, R225, R3 ;  /* 0x00000003e1007221 */ /* 0x004fc80000010000 */
[----:B------:R-:W-:-:S04]  /*5be0*/  FADD.FTZ R0, R252, R0 ;  /* 0x00000000fc007221 */ /* 0x000fc80000010000 */
[----:B------:R-:W-:-:S04]  /*5bf0*/  FADD.FTZ R0, R251, R0 ;  /* 0x00000000fb007221 */ /* 0x000fc80000010000 */
[----:B------:R-:W-:-:S04]  /*5c00*/  FADD.FTZ R0, R250, R0 ;  /* 0x00000000fa007221 */ /* 0x000fc80000010000 */
[----:B------:R-:W-:Y:S02]  /*5c10*/  FADD.FTZ R0, R248, R0 ;  /* 0x00000000f8007221 */ /* 0x000fe40000010000 */
[----:B------:R-:W-:Y:S02]  /*5c20*/  FADD.FTZ R2, R216, R2 ;  /* 0x00000002d8027221 */ /* 0x000fe40000010000 */
[----:B------:R-:W-:Y:S02]  /*5c30*/  FADD.FTZ R0, R245, R0 ;  /* 0x00000000f5007221 */ /* 0x000fe40000010000 */
[----:B------:R-:W-:Y:S02]  /*5c40*/  FADD.FTZ R2, R102, R2 ;  /* 0x0000000266027221 */ /* 0x000fe40000010000 */
[----:B------:R-:W-:Y:S01]  /*5c50*/  FADD.FTZ R0, R244, R0 ;  /* 0x00000000f4007221 */ /* 0x000fe20000010000 */
[----:B------:R-:W-:Y:S01]  /*5c60*/  HMMA.16816.F32 R124, R96, R120, R124 ;  /* 0x00000078607c723c */ /* 0x000fe2000000187c */
[----:B------:R-:W-:-:S02]  /*5c70*/  FADD.FTZ R3, R249, R2 ;  /* 0x00000002f9037221 */ /* 0x000fc40000010000 */
[----:B------:R-:W-:Y:S02]  /*5c80*/  FADD.FTZ R2, R243, R0 ;  /* 0x00000000f3027221 */ /* 0x000fe40000010000 */
[----:B------:R-:W-:-:S03]  /*5c90*/  FADD.FTZ R0, R247, R3 ;  /* 0x00000003f7007221 */ /* 0x000fc60000010000 */
[----:B------:R-:W-:Y:S01]  /*5ca0*/  HMMA.16816.F32 R120, R96, R122, R72 ;  /* 0x0000007a6078723c */ /* 0x000fe20000001848 */
[----:B------:R-:W2:Y:S01]  /*5cb0*/  LDSM.16.MT88.4 R72, [R210+0x8800] ;  /* 0x00880000d248783b */ /* 0x000ea20000004200 */
        /* <DEDUP_REMOVED lines=10> */
[----:B------:R3:W-:Y:S01]  /*5d60*/  STL [R1+0x4], R3 ;  /* 0x0000040301007387 */ /* 0x0007e20000100800 */
[----:B------:R-:W-:Y:S01]  /*5d70*/  ISETP.GE.AND P0, PT, R226, 0x3, PT ;  /* 0x00000003e200780c */ /* 0x000fe20003f06270 */
[C---:B------:R-:W-:Y:S01]  /*5d80*/  HMMA.16816.F32 R132, R96.reuse, R128, R132 ;  /* 0x000000806084723c */ /* 0x040fe20000001884 */
[----:B------:R-:W-:Y:S07]  /*5d90*/  BSSY B0, `(.L_x_1087) ;  /* 0x000003d000007945 */ /* 0x000fee0003800000 */
[C---:B------:R-:W-:Y:S08]  /*5da0*/  HMMA.16816.F32 R128, R96.reuse, R130, R52 ;  /* 0x000000826080723c */ /* 0x040ff00000001834 */
[C---:B-1----:R-:W-:Y:S08]  /*5db0*/  HMMA.16816.F32 R116, R96.reuse, R112, R116 ;  /* 0x000000706074723c */ /* 0x042ff00000001874 */
[C---:B------:R-:W-:Y:S08]  /*5dc0*/  HMMA.16816.F32 R52, R96.reuse, R56, R68 ;  /* 0x000000386034723c */ /* 0x040ff00000001844 */
[C---:B------:R-:W-:Y:S08]  /*5dd0*/  HMMA.16816.F32 R112, R96.reuse, R114, R84 ;  /* 0x000000726070723c */ /* 0x040ff00000001854 */
[C---:B------:R-:W-:Y:S08]  /*5de0*/  HMMA.16816.F32 R56, R96.reuse, R58, R60 ;  /* 0x0000003a6038723c */ /* 0x040ff0000000183c */
[C---:B------:R-:W-:Y:S08]  /*5df0*/  HMMA.16816.F32 R148, R96.reuse, R144, R148 ;  /* 0x000000906094723c */ /* 0x040ff00000001894 */
        /* <DEDUP_REMOVED lines=8> */
[----:B------:R-:W-:Y:S01]  /*5e80*/  HMMA.16816.F32 R96, R96, R6, R8 ;  /* 0x000000066060723c */ /* 0x000fe20000001808 */
[----:B------:R-:W-:Y:S07]  /*5e90*/  @!UPT UIADD3 URZ, URZ, URZ, URZ ;  /* 0x0000003f3f3ff290 */ /* 0x000fee000fffe03f */
[----:B------:R-:W-:Y:S11]  /*5ea0*/  @!P0 BRA `(.L_x_1088) ;  /* 0x000002b000008947 */ /* 0x000ff60003800000 */
[----:B---3--:R-:W2:Y:S04]  /*5eb0*/  LDL.LU.64 R220, [R1+0x68] ;  /* 0x0000680001dc7983 */ /* 0x008ea80000300a00 */
[----:B------:R-:W3:Y:S04]  /*5ec0*/  LDL.64 R218, [R1+0x10] ;  /* 0x0000100001da7983 */ /* 0x000ee80000100a00 */
[----:B------:R-:W4:Y:S04]  /*5ed0*/  LDL R224, [R1+0x1c] ;  /* 0x00001c0001e07983 */ /* 0x000f280000100800 */
[----:B------:R-:W5:Y:S04]  /*5ee0*/  LDL R216, [R1+0x20] ;  /* 0x0000200001d87983 */ /* 0x000f680000100800 */
[----:B------:R-:W5:Y:S01]  /*5ef0*/  LDL R102, [R1+0x28] ;  /* 0x0000280001667983 */ /* 0x000f620000100800 */
[----:B------:R-:W-:Y:S01]  /*5f00*/  IADD3 R0, R226, -0x3, RZ ;  /* 0xfffffffde2007810 */ /* 0x000fe20007ffe0ff */
[----:B------:R-:W-:-:S02]  /*5f10*/  IMAD.MOV.U32 R215, RZ, RZ, c[0x0][0x1e0] ;  /* 0x00007800ffd77624 */ /* 0x000fc400078e00ff */
[----:B------:R-:W-:Y:S01]  /*5f20*/  IMAD.MOV.U32 R223, RZ, RZ, 0x6 ;  /* 0x00000006ffdf7424 */ /* 0x000fe200078e00ff */
[----:B------:R-:W-:Y:S01]  /*5f30*/  SHF.R.S32.HI R2, RZ, 0x1f, R0 ;  /* 0x0000001fff027819 */ /* 0x000fe20000011400 */
[----:B------:R-:W-:-:S03]  /*5f40*/  IMAD.WIDE.U32 R4, R0, c[0x0][0x1e0], RZ ;  /* 0x0000780000047a25 */ /* 0x000fc600078e00ff */
[C---:B------:R-:W-:Y:S01]  /*5f50*/  SHF.L.U64.HI R7, R215.reuse, R223, c[0x0][0x1e4] ;  /* 0x00007900d7077619 */ /* 0x040fe200000102df */
[----:B------:R-:W-:Y:S02]  /*5f60*/  IMAD R2, R2, c[0x0][0x1e0], RZ ;  /* 0x0000780002027a24 */ /* 0x000fe400078e02ff */
[----:B------:R-:W-:Y:S02]  /*5f70*/  IMAD.SHL.U32 R6, R215, 0x40, RZ ;  /* 0x00000040d7067824 */ /* 0x000fe400078e00ff */
[----:B------:R-:W-:-:S04]  /*5f80*/  IMAD R0, R0, c[0x0][0x1e4], R2 ;  /* 0x0000790000007a24 */ /* 0x000fc800078e0202 */
[----:B------:R-:W-:-:S04]  /*5f90*/  IMAD.IADD R0, R5, 0x1, R0 ;  /* 0x0000000105007824 */ /* 0x000fc800078e0200 */
[----:B------:R-:W-:Y:S02]  /*5fa0*/  IMAD R0, R0, 0x60, RZ ;  /* 0x0000006000007824 */ /* 0x000fe400078e02ff */
[----:B--2---:R-:W-:-:S04]  /*5fb0*/  IMAD.WIDE.U32 R4, R4, 0x60, R220 ;  /* 0x0000006004047825 */ /* 0x004fc800078e00dc */
[----:B------:R-:W-:Y:S01]  /*5fc0*/  IMAD.IADD R0, R5, 0x1, R0 ;  /* 0x0000000105007824 */ /* 0x000fe200078e0200 */
[----:B------:R-:W-:Y:S02]  /*5fd0*/  LEA R2, P4, R4, c[0x0][0x1c8], 0x1 ;  /* 0x0000720004027a11 */ /* 0x000fe400078808ff */
[----:B---3--:R-:W-:Y:S02]  /*5fe0*/  ISETP.GE.AND P3, PT, R218, c[0x0][0x1d4], PT ;  /* 0x00007500da007a0c */ /* 0x008fe40003f66270 */
[----:B----4-:R-:W-:Y:S02]  /*5ff0*/  ISETP.GE.AND P1, PT, R224, c[0x0][0x1d4], PT ;  /* 0x00007500e0007a0c */ /* 0x010fe40003f26270 */
[----:B------:R-:W-:Y:S02]  /*6000*/  LEA.HI.X R3, R4, c[0x0][0x1cc], R0, 0x1, P4 ;  /* 0x0000730004037a11 */ /* 0x000fe400020f0c00 */
[----:B-----5:R-:W-:Y:S02]  /*6010*/  ISETP.GE.AND P0, PT, R216, c[0x0][0x1d4], PT ;  /* 0x00007500d8007a0c */ /* 0x020fe40003f06270 */
[----:B------:R-:W-:-:S02]  /*6020*/  IADD3 R10, P6, P5, R6, 0x80, R2 ;  /* 0x00000080060a7810 */ /* 0x000fc40007dde002 */
[-C--:B------:R-:W-:Y:S02]  /*6030*/  IADD3 R4, P4, R2, R6.reuse, RZ ;  /* 0x0000000602047210 */ /* 0x080fe40007f9e0ff */
        /* <DEDUP_REMOVED lines=18> */
.L_x_1088:
[----:B---3--:R-:W-:Y:S05]  /*6160*/  BSYNC B0 ;  /* 0x0000000000007941 */ /* 0x008fea0003800000 */
.L_x_1087:
[----:B------:R-:W2:Y:S01]  /*6170*/  LDL R0, [R1+0x5c] ;  /* 0x00005c0001007983 */ /* 0x000ea20000100800 */
[----:B-1----:R-:W-:Y:S01]  /*6180*/  IMAD.MOV.U32 R3, RZ, RZ, c[0x0][0x168] ;  /* 0x00005a00ff037624 */ /* 0x002fe200078e00ff */
[----:B------:R-:W-:Y:S01]  /*6190*/  IADD3 R223, R226, -0x2, RZ ;  /* 0xfffffffee2df7810 */ /* 0x000fe20007ffe0ff */
[----:B------:R-:W-:Y:S01]  /*61a0*/  IMAD.MOV.U32 R204, RZ, RZ, 0x1 ;  /* 0x00000001ffcc7424 */ /* 0x000fe200078e00ff */
[----:B------:R-:W0:Y:S01]  /*61b0*/  LDGDEPBAR ;  /* 0x00000000000079af */ /* 0x000e220000000000 */
[----:B--2---:R-:W-:-:S05]  /*61c0*/  @P2 IMAD.HI.U32 R2, R0, c[0x0][0x2c8], RZ ;  /* 0x0000b20000022a27 */ /* 0x004fca00078e00ff */
[----:B------:R-:W-:-:S04]  /*61d0*/  @P2 SHF.R.U32.HI R0, RZ, c[0x0][0x2cc], R2 ;  /* 0x0000b300ff002a19 */ /* 0x000fc80000011602 */
[----:B------:R-:W-:-:S05]  /*61e0*/  IADD3 R0, R0, c[0x0][0x1d0], -R3 ;  /* 0x0000740000007a10 */ /* 0x000fca0007ffe803 */
[----:B------:R-:W-:-:S05]  /*61f0*/  IMAD.HI R0, R0, 0x2aaaaaab, RZ ;  /* 0x2aaaaaab00007827 */ /* 0x000fca00078e02ff */
[----:B------:R-:W-:-:S04]  /*6200*/  SHF.R.U32.HI R2, RZ, 0x1f, R0 ;  /* 0x0000001fff027819 */ /* 0x000fc80000011600 */
[----:B------:R-:W-:-:S04]  /*6210*/  LEA.HI.SX32 R0, R0, R2, 0x1c ;  /* 0x0000000200007211 */ /* 0x000fc800078fe2ff */
[----:B------:R-:W-:-:S04]  /*6220*/  IMNMX R3, RZ, R0, !PT ;  /* 0x00000000ff037217 */ /* 0x000fc80007800200 */
[----:B------:R-:W-:Y:S01]  /*6230*/  ISETP.GE.AND P0, PT, R223, R3, PT ;  /* 0x00000003df00720c */ /* 0x000fe20003f06270 */
[----:B------:R1:W-:Y:S04]  /*6240*/  STL [R1+0x18], R3 ;  /* 0x0000180301007387 */ /* 0x0003e80000100800 */
[----:B------:R1:W-:Y:S08]  /*6250*/  STL [R1], RZ ;  /* 0x000000ff01007387 */ /* 0x0003f00000100800 */
[----:B------:R-:W-:Y:S05]  /*6260*/  @!P0 BRA `(.L_x_1089) ;  /* 0x000046b000008947 */ /* 0x000fea0003800000 */
[----:B------:R-:W2:Y:S01]  /*6270*/  LDL R4, [R1+0x34] ;  /* 0x0000340001047983 */ /* 0x000ea20000100800 */
[----:B-1----:R-:W-:Y:S01]  /*6280*/  IMAD.MOV.U32 R3, RZ, RZ, R100 ;  /* 0x000000ffff037224 */ /* 0x002fe200078e0064 */
[----:B------:R-:W-:Y:S01]  /*6290*/  MOV R238, R223 ;  /* 0x000000df00ee7202 */ /* 0x000fe20000000f00 */
[----:B------:R-:W-:Y:S01]  /*62a0*/  IMAD.MOV.U32 R2, RZ, RZ, R101 ;  /* 0x000000ffff027224 */ /* 0x000fe200078e0065 */
[----:B------:R1:W-:Y:S01]  /*62b0*/  STL [R1], RZ ;  /* 0x000000ff01007387 */ /* 0x0003e20000100800 */
[----:B------:R-:W-:Y:S01]  /*62c0*/  MOV R204, 0x1 ;  /* 0x0000000100cc7802 */ /* 0x000fe20000000f00 */
[----:B--2---:R-:W-:-:S05]  /*62d0*/  @P2 IMAD.HI.U32 R0, R4, c[0x0][0x2c8], RZ ;  /* 0x0000b20004002a27 */ /* 0x004fca00078e00ff */
[----:B------:R-:W-:-:S05]  /*62e0*/  @P2 SHF.R.U32.HI R0, RZ, c[0x0][0x2cc], R0 ;  /* 0x0000b300ff002a19 */ /* 0x000fca0000011600 */
[----:B------:R1:W-:Y:S02]  /*62f0*/  @P2 STL [R1+0x24], R0 ;  /* 0x0000240001002387 */ /* 0x0003e40000100800 */
.L_x_1090:
[----:B------:R-:W-:Y:S04]  /*6300*/  DEPBAR.LE SB0, 0x2 ;  /* 0x000080800000791a */ /* 0x000fe80000000000 */
[----:B------:R-:W-:Y:S01]  /*6310*/  WARPSYNC 0xffffffff ;  /* 0xffffffff00007948 */ /* 0x000fe20003800000 */
[----:B------:R-:W-:Y:S01]  /*6320*/  BAR.SYNC.DEFER_BLOCKING 0x0 ;  /* 0x0000000000007b1d */ /* 0x000fe20000010000 */
[----:B------:R-:W-:Y:S01]  /*6330*/  IMAD R205, R204, 0x9000, RZ ;  /* 0x00009000cccd7824 */ /* 0x000fe200078e02ff */
[C---:B------:R-:W-:Y:S02]  /*6340*/  ISETP.GE.AND P5, PT, R238.reuse, 0x1, PT ;  /* 0x00000001ee00780c */ /* 0x040fe40003fa6270 */
[----:B------:R-:W-:Y:S02]  /*6350*/  IADD3 R218, R238, -0x1, RZ ;  /* 0xffffffffeeda7810 */ /* 0x000fe40007ffe0ff */
[----:B-1----:R-:W-:Y:S04]  /*6360*/  IADD3 R0, R209, R205, RZ ;  /* 0x000000cdd1007210 */ /* 0x002fe80007ffe0ff */
[----:B------:R-:W-:Y:S05]  /*6370*/  IADD3 R200, R208, R0, RZ ;  /* 0x00000000d0c87210 */ /* 0x000fea0007ffe0ff */
[----:B------:R-:W-:Y:S01]  /*6380*/  @P5 IMAD.WIDE.U32 R202, R218, c[0x0][0x208], RZ ;  /* 0x00008200daca5a25 */ /* 0x000fe200078e00ff */
[----:B------:R-:W1:Y:S08]  /*6390*/  LDSM.16.M88.4 R8, [R0] ;  /* 0x000000000008783b */ /* 0x000e700000000200 */
[----:B------:R-:W2:Y:S08]  /*63a0*/  LDSM.16.M88.4 R16, [R0+0x800] ;  /* 0x000800000010783b */ /* 0x000eb00000000200 */
[----:B------:R-:W3:Y:S08]  /*63b0*/  LDSM.16.M88.4 R24, [R0+0x1000] ;  /* 0x001000000018783b */ /* 0x000ef00000000200 */
[----:B------:R-:W4:Y:S04]  /*63c0*/  LDL R215, [R1+0x48] ;  /* 0x0000480001d77983 */ /* 0x000f280000100800 */
[----:B------:R-:W5:Y:S08]  /*63d0*/  LDSM.16.M88.4 R32, [R0+0x1800] ;  /* 0x001800000020783b */ /* 0x000f700000000200 */
[----:B------:R-:W4:Y:S01]  /*63e0*/  LDL R201, [R1+0x30] ;  /* 0x0000300001c97983 */ /* 0x000f220000100800 */
[C---:B-1----:R-:W-:Y:S03]  /*63f0*/  HMMA.16816.F32 R4, R152.reuse, R8, RZ ;  /* 0x000000089804723c */ /* 0x042fe600000018ff */
[----:B------:R-:W1:Y:S05]  /*6400*/  LDSM.16.M88.4 R40, [R0+0x2000] ;  /* 0x002000000028783b */ /* 0x000e6a0000000200 */
[C---:B------:R-:W-:Y:S03]  /*6410*/  HMMA.16816.F32 R8, R152.reuse, R10, RZ ;  /* 0x0000000a9808723c */ /* 0x040fe600000018ff */
[----:B------:R-:W1:Y:S05]  /*6420*/  LDSM.16.M88.4 R48, [R0+0x2800] ;  /* 0x002800000030783b */ /* 0x000e6a0000000200 */
[C---:B--2---:R-:W-:Y:S03]  /*6430*/  HMMA.16816.F32 R12, R152.reuse, R16, RZ ;  /* 0x00000010980c723c */ /* 0x044fe600000018ff */
[----:B------:R-:W2:Y:S06]  /*6440*/  LDL.64 R216, [R1+0x38] ;  /* 0x0000380001d87983 */ /* 0x000eac0000100a00 */
[----:B------:R-:W2:Y:S01]  /*6450*/  LDL.LU R221, [R1] ;  /* 0x0000000001dd7983 */ /* 0x000ea20000300800 */
[C---:B------:R-:W-:Y:S03]  /*6460*/  HMMA.16816.F32 R16, R152.reuse, R18, RZ ;  /* 0x000000129810723c */ /* 0x040fe600000018ff */
[----:B------:R-:W1:Y:S05]  /*6470*/  LDSM.16.M88.4 R100, [R200] ;  /* 0x00000000c864783b */ /* 0x000e6a0000000200 */
[C---:B---3--:R-:W-:Y:S03]  /*6480*/  HMMA.16816.F32 R20, R152.reuse, R24, RZ ;  /* 0x000000189814723c */ /* 0x048fe600000018ff */
[----:B------:R-:W3:Y:S05]  /*6490*/  LDL.64 R228, [R1+0x10] ;  /* 0x0000100001e47983 */ /* 0x000eea0000100a00 */
[C---:B------:R-:W-:Y:S01]  /*64a0*/  HMMA.16816.F32 R24, R152.reuse, R26, RZ ;  /* 0x0000001a9818723c */ /* 0x040fe200000018ff */
[----:B------:R-:W2:Y:S04]  /*64b0*/  LDL R222, [R1+0x24] ;  /* 0x0000240001de7983 */ /* 0x000ea80000100800 */
[----:B------:R-:W2:Y:S03]  /*64c0*/  LDL R227, [R1+0x1c] ;  /* 0x00001c0001e37983 */ /* 0x000ea60000100800 */
[C---:B-----5:R-:W-:Y:S01]  /*64d0*/  HMMA.16816.F32 R28, R152.reuse, R32, RZ ;  /* 0x00000020981c723c */ /* 0x060fe200000018ff */
[----:B------:R-:W5:Y:S04]  /*64e0*/  LDL R220, [R1+0x58] ;  /* 0x0000580001dc7983 */ /* 0x000f680000100800 */
[----:B------:R-:W4:Y:S03]  /*64f0*/  LDL R226, [R1+0x20] ;  /* 0x0000200001e27983 */ /* 0x000f260000100800 */
[C---:B------:R-:W-:Y:S08]  /*6500*/  HMMA.16816.F32 R32, R152.reuse, R34, RZ ;  /* 0x000000229820723c */ /* 0x040ff000000018ff */
[C---:B-1----:R-:W-:Y:S08]  /*6510*/  HMMA.16816.F32 R36, R152.reuse, R40, RZ ;  /* 0x000000289824723c */ /* 0x042ff000000018ff */
[C---:B------:R-:W-:Y:S08]  /*6520*/  HMMA.16816.F32 R40, R152.reuse, R42, RZ ;  /* 0x0000002a9828723c */ /* 0x040ff000000018ff */
[C---:B------:R-:W-:Y:S08]  /*6530*/  HMMA.16816.F32 R44, R152.reuse, R48, RZ ;  /* 0x00000030982c723c */ /* 0x040ff000000018ff */
[----:B------:R-:W-:Y:S08]  /*6540*/  HMMA.16816.F32 R48, R152, R50, RZ ;  /* 0x000000329830723c */ /* 0x000ff000000018ff */
[C---:B------:R-:W-:Y:S08]  /*6550*/  HMMA.16816.F32 R4, R156.reuse, R100, R4 ;  /* 0x000000649c04723c */ /* 0x040ff00000001804 */
        /* <DEDUP_REMOVED lines=13> */
[----:B------:R-:W1:Y:S02]  /*6630*/  LDSM.16.M88.4 R100, [R200+0x2800] ;  /* 0x00280000c864783b */ /* 0x000e640000000200 */
[----:B---3--:R-:W-:Y:S05]  /*6640*/  @P5 ISETP.GE.AND P3, PT, R228, c[0x0][0x1d4], PT ;  /* 0x00007500e4005a0c */ /* 0x008fea0003f66270 */
[C---:B-1----:R-:W-:Y:S03]  /*6650*/  HMMA.16816.F32 R44, R156.reuse, R100, R44 ;  /* 0x000000649c2c723c */ /* 0x042fe6000000182c */
[----:B--2---:R-:W-:Y:S04]  /*6660*/  @P5 ISETP.GE.AND P1, PT, R227, c[0x0][0x1d4], PT ;  /* 0x00007500e3005a0c */ /* 0x004fe80003f26270 */
[----:B------:R-:W-:Y:S01]  /*6670*/  @P5 SHF.R.S32.HI R100, RZ, 0x1f, R218 ;  /* 0x0000001fff645819 */ /* 0x000fe200000114da */
[----:B------:R-:W-:Y:S04]  /*6680*/  HMMA.16816.F32 R48, R156, R102, R48 ;  /* 0x000000669c30723c */ /* 0x000fe80000001830 */
[----:B------:R-:W-:Y:S01]  /*6690*/  @P5 IMAD R100, R100, c[0x0][0x208], RZ ;  /* 0x0000820064645a24 */ /* 0x000fe200078e02ff */
[----:B----4-:R-:W-:Y:S02]  /*66a0*/  @P5 ISETP.GE.AND P0, PT, R226, c[0x0][0x1d4], PT ;  /* 0x00007500e2005a0c */ /* 0x010fe40003f06270 */
[----:B------:R-:W-:Y:S01]  /*66b0*/  @P5 MOV R102, R216 ;  /* 0x000000d800665202 */ /* 0x000fe20000000f00 */
[----:B------:R-:W-:Y:S01]  /*66c0*/  @P5 IMAD R100, R218, c[0x0][0x20c], R100 ;  /* 0x00008300da645a24 */ /* 0x000fe200078e0264 */
[----:B------:R-:W-:Y:S03]  /*66d0*/  @P5 MOV R103, R215 ;  /* 0x000000d700675202 */ /* 0x000fe60000000f00 */
[----:B------:R-:W-:Y:S01]  /*66e0*/  @P5 IMAD R215, R221, 0x9000, R201 ;  /* 0x00009000ddd75824 */ /* 0x000fe200078e02c9 */
[----:B------:R-:W-:Y:S01]  /*66f0*/  @P5 IADD3 R100, R203, R100, RZ ;  /* 0x00000064cb645210 */ /* 0x000fe20007ffe0ff */
[----:B------:R-:W-:Y:S01]  /*6700*/  @P5 IMAD.WIDE.U32 R102, R202, 0x60, R102 ;  /* 0x00000060ca665825 */ /* 0x000fe200078e0066 */
[----:B------:R-:W-:Y:S02]  /*6710*/  @P5 MOV R202, c[0x0][0x208] ;  /* 0x0000820000ca5a02 */ /* 0x000fe40000000f00 */
[----:B------:R-:W-:Y:S01]  /*6720*/  IADD3 R201, R206, R0, RZ ;  /* 0x00000000cec97210 */ /* 0x000fe20007ffe0ff */
[----:B------:R-:W-:Y:S01]  /*6730*/  @P5 IMAD R101, R100, 0x60, RZ ;  /* 0x0000006064655824 */ /* 0x000fe200078e02ff */
[C---:B------:R-:W-:Y:S04]  /*6740*/  @P5 LEA R100, P4, R102.reuse, c[0x0][0x1f8], 0x1 ;  /* 0x00007e0066645a11 */ /* 0x040fe800078808ff */
[----:B------:R-:W-:Y:S04]  /*6750*/  @P5 IADD3 R101, R103, R101, RZ ;  /* 0x0000006567655210 */ /* 0x000fe80007ffe0ff */
[----:B------:R-:W-:Y:S01]  /*6760*/  @P5 LEA.HI.X R101, R102, c[0x0][0x1fc], R101, 0x1, P4 ;  /* 0x00007f0066655a11 */ /* 0x000fe200020f0c65 */
[----:B------:R-:W-:Y:S04]  /*6770*/  @P5 IMAD.MOV.U32 R102, RZ, RZ, 0x6 ;  /* 0x00000006ff665424 */ /* 0x000fe800078e00ff */
[----:B------:R-:W-:Y:S01]  /*6780*/  @!PT LDS RZ, [RZ] ;  /* 0x00000000fffff984 */ /* 0x000fe20000000800 */
[----:B------:R-:W-:Y:S01]  /*6790*/  @!PT LDS RZ, [RZ] ;  /* 0x00000000fffff984 */ /* 0x000fe20000000800 */
[----:B------:R-:W-:Y:S01]  /*67a0*/  @!PT LDS RZ, [RZ] ;  /* 0x00000000fffff984 */ /* 0x000fe20000000800 */
[----:B------:R1:W-:Y:S01]  /*67b0*/  @P5 LDGSTS.E.BYPASS.LTC128B.128 [R215], [R100.64], !P3 ;  /* 0x0000000064d75fae */ /* 0x0003e2000d901d46 */
[C---:B------:R-:W-:Y:S02]  /*67c0*/  @P5 SHF.L.U64.HI R102, R202.reuse, R102, c[0x0][0x20c] ;  /* 0x00008300ca665619 */ /* 0x040fe40000010266 */
[----:B------:R-:W-:Y:S05]  /*67d0*/  @P5 SHF.L.U32 R202, R202, 0x6, RZ ;  /* 0x00000006caca5819 */ /* 0x000fea00000006ff */
[----:B------:R1:W-:Y:S08]  /*67e0*/  @P5 LDGSTS.E.BYPASS.LTC128B.128 [R215+0x3000], [R100.64+0x80], !P1 ;  /* 0x0300008064d75fae */ /* 0x0003f0000c901d46 */
[----:B------:R1:W-:Y:S02]  /*67f0*/  @P5 LDGSTS.E.BYPASS.LTC128B.128 [R215+0x6000], [R100.64+0x100], !P0 ;  /* 0x0600010064d75fae */ /* 0x0003e4000c101d46 */
[----:B-1----:R-:W-:Y:S04]  /*6800*/  @P5 IADD3 R100, P4, R202, R100, RZ ;  /* 0x00000064ca645210 */ /* 0x002fe80007f9e0ff */
[----:B------:R-:W-:Y:S02]  /*6810*/  @P5 IADD3.X R101, R102, R101, RZ, P4, !PT ;  /* 0x0000006566655210 */ /* 0x000fe400027fe4ff */
[----:B------:R-:W-:Y:S03]  /*6820*/  @P5 IADD3 R202, P4, R202, R100, RZ ;  /* 0x00000064caca5210 */ /* 0x000fe60007f9e0ff */
[----:B------:R1:W-:Y:S01]  /*6830*/  @P5 LDGSTS.E.BYPASS.LTC128B.128 [R215+0x1000], [R100.64], !P3 ;  /* 0x0100000064d75fae */ /* 0x0003e2000d901d46 */
[----:B------:R-:W-:Y:S07]  /*6840*/  @P5 IADD3.X R203, R102, R101, RZ, P4, !PT ;  /* 0x0000006566cb5210 */ /* 0x000fee00027fe4ff */
[----:B------:R1:W-:Y:S08]  /*6850*/  @P5 LDGSTS.E.BYPASS.LTC128B.128 [R215+0x4000], [R100.64+0x80], !P1 ;  /* 0x0400008064d75fae */ /* 0x0003f0000c901d46 */
[----:B------:R1:W-:Y:S08]  /*6860*/  @P5 LDGSTS.E.BYPASS.LTC128B.128 [R215+0x7000], [R100.64+0x100], !P0 ;  /* 0x0700010064d75fae */ /* 0x0003f0000c101d46 */
[----:B------:R2:W-:Y:S08]  /*6870*/  @P5 LDGSTS.E.BYPASS.LTC128B.128 [R215+0x2000], [R202.64], !P3 ;  /* 0x02000000cad75fae */ /* 0x0005f0000d901d46 */
[----:B------:R2:W-:Y:S08]  /*6880*/  @P5 LDGSTS.E.BYPASS.LTC128B.128 [R215+0x5000], [R202.64+0x80], !P1 ;  /* 0x05000080cad75fae */ /* 0x0005f0000c901d46 */
[----:B------:R2:W-:Y:S08]  /*6890*/  @P5 LDGSTS.E.BYPASS.LTC128B.128 [R215+0x8000], [R202.64+0x100], !P0 ;  /* 0x08000100cad75fae */ /* 0x0005f0000c101d46 */
[----:B-1----:R-:W1:Y:S08]  /*68a0*/  LDSM.16.M88.4 R100, [R201] ;  /* 0x00000000c964783b */ /* 0x002e700000000200 */
[----:B------:R-:W0:Y:S01]  /*68b0*/  LDGDEPBAR ;  /* 0x00000000000079af */ /* 0x000e220000000000 */
[----:B--2---:R-:W-:Y:S02]  /*68c0*/  IADD3 R203, R206, R200, RZ ;  /* 0x000000c8cecb7210 */ /* 0x004fe40007ffe0ff */
[----:B------:R-:W-:Y:S01]  /*68d0*/  IADD3 R202, R208, R0, R206 ;  /* 0x00000000d0ca7210 */ /* 0x000fe20007ffe0ce */
        /* <DEDUP_REMOVED lines=122> */
[----:B------:R1:W2:Y:S08]  /*7080*/  LDSM.16.M88.4 R100, [R0+0x8800] ;  /* 0x008800000064783b */ /* 0x0002b00000000200 */
[----:B-1----:R1:W3:Y:S01]  /*7090*/  LDL R0, [R1+0x34] ;  /* 0x0000340001007983 */ /* 0x0022e20000100800 */
[C---:B--2---:R-:W-:Y:S08]  /*70a0*/  HMMA.16816.F32 R44, R184.reuse, R100, R44 ;  /* 0x00000064b82c723c */ /* 0x044ff0000000182c */
[----:B------:R-:W-:Y:S01]  /*70b0*/  HMMA.16816.F32 R48, R184, R102, R48 ;  /* 0x00000066b830723c */ /* 0x000fe20000001830 */
[----:B------:R-:W2:Y:S07]  /*70c0*/  LDSM.16.M88.4 R100, [R200+0x6000] ;  /* 0x00600000c864783b */ /* 0x000eae0000000200 */
[C---:B--2---:R-:W-:Y:S08]  /*70d0*/  HMMA.16816.F32 R4, R188.reuse, R100, R4 ;  /* 0x00000064bc04723c */ /* 0x044ff00000001804 */
[C---:B------:R-:W-:Y:S01]  /*70e0*/  HMMA.16816.F32 R8, R188.reuse, R102, R8 ;  /* 0x00000066bc08723c */ /* 0x040fe20000001808 */
        /* <DEDUP_REMOVED lines=12> */
[----:B------:R-:W2:Y:S03]  /*71b0*/  LDSM.16.M88.4 R100, [R200+0x8800] ;  /* 0x00880000c864783b */ /* 0x000ea60000000200 */
[----:B---3--:R-:W-:Y:S04]  /*71c0*/  @P2 MOV R0, R222 ;  /* 0x000000de00002202 */ /* 0x008fe80000000f00 */
        /* <DEDUP_REMOVED lines=19> */
[----:B------:R-:W-:Y:S01]  /*7300*/  HMMA.16816.F32 R48, R192, R102, R48 ;  /* 0x00000066c030723c */ /* 0x000fe20000001830 */
[----:B------:R-:W2:Y:S07]  /*7310*/  LDSM.16.M88.4 R100, [R203+0x6000] ;  /* 0x00600000cb64783b */ /* 0x000eae0000000200 */
[C---:B--2---:R-:W-:Y:S08]  /*7320*/  HMMA.16816.F32 R4, R196.reuse, R100, R4 ;  /* 0x00000064c404723c */ /* 0x044ff00000001804 */
[C---:B------:R-:W-:Y:S01]  /*7330*/  HMMA.16816.F32 R8, R196.reuse, R102, R8 ;  /* 0x00000066c408723c */ /* 0x040fe20000001808 */
[----:B------:R-:W2:Y:S11]  /*7340*/  LDSM.16.M88.4 R100, [R202+0x6800] ;  /* 0x00680000ca64783b */ /* 0x000eb60000000200 */
[----:B------:R-:W-:Y:S04]  /*7350*/  @!UPT UIADD3 URZ, URZ, URZ, URZ ;  /* 0x0000003f3f3ff290 */ /* 0x000fe8000fffe03f */
[----:B------:R-:W-:Y:S02]  /*7360*/  FMUL.FTZ R4, R4, c[0x0][0x320] ;  /* 0x0000c80004047a20 */ /* 0x000fe40000410000 */
        /* <DEDUP_REMOVED lines=8> */
[----:B------:R-:W-:Y:S01]  /*73f0*/  MUFU.TANH R218, R6 ;  /* 0x0000000600da7308 */ /* 0x000fe20000002400 */
[C---:B--2---:R-:W-:Y:S09]  /*7400*/  HMMA.16816.F32 R12, R196.reuse, R100, R12 ;  /* 0x00000064c40c723c */ /* 0x044ff2000000180c */
[----:B------:R-:W2:Y:S01]  /*7410*/  MUFU.TANH R217, R5 ;  /* 0x0000000500d97308 */ /* 0x000ea20000002400 */
[C---:B------:R-:W-:Y:S01]  /*7420*/  HMMA.16816.F32 R16, R196.reuse, R102, R16 ;  /* 0x00000066c410723c */ /* 0x040fe20000001810 */
[----:B------:R-:W4:Y:S08]  /*7430*/  LDSM.16.M88.4 R100, [R202+0x7000] ;  /* 0x00700000ca64783b */ /* 0x000f300000000200 */
[----:B------:R1:W-:Y:S10]  /*7440*/  MUFU.TANH R216, R7 ;  /* 0x0000000700d87308 */ /* 0x0003f40000002400 */
[----:B------:R-:W2:Y:S01]  /*7450*/  MUFU.TANH R201, R8 ;  /* 0x0000000800c97308 */ /* 0x000ea20000002400 */
[----:B------:R-:W-:Y:S02]  /*7460*/  FMUL.FTZ R12, R12, c[0x0][0x320] ;  /* 0x0000c8000c0c7a20 */ /* 0x000fe40000410000 */
[----:B------:R-:W-:Y:S02]  /*7470*/  FMUL.FTZ R15, R15, c[0x0][0x320] ;  /* 0x0000c8000f0f7a20 */ /* 0x000fe40000410000 */
[----:B------:R-:W-:Y:S02]  /*7480*/  FMUL.FTZ R13, R13, c[0x0][0x320] ;  /* 0x0000c8000d0d7a20 */ /* 0x000fe40000410000 */
[----:B------:R-:W-:Y:S03]  /*7490*/  FMUL.FTZ R14, R14, c[0x0][0x320] ;  /* 0x0000c8000e0e7a20 */ /* 0x000fe60000410000 */
[----:B------:R-:W-:Y:S01]  /*74a0*/  MUFU.TANH R203, R10 ;  /* 0x0000000a00cb7308 */ /* 0x000fe20000002400 */
[----:B------:R-:W-:Y:S02]  /*74b0*/  FMUL.FTZ R18, R18, c[0x0][0x320] ;  /* 0x0000c80012127a20 */ /* 0x000fe40000410000 */
[----:B------:R-:W-:Y:S01]  /*74c0*/  FMUL.FTZ R19, R19, c[0x0][0x320] ;  /* 0x0000c80013137a20 */ /* 0x000fe20000410000 */
[----:B-1----:R-:W1:Y:S01]  /*74d0*/  LDSM.16.M88.4 R4, [R202+0x7800] ;  /* 0x00780000ca04783b */ /* 0x002e620000000200 */
[----:B------:R-:W-:Y:S02]  /*74e0*/  FMUL.FTZ R16, R16, c[0x0][0x320] ;  /* 0x0000c80010107a20 */ /* 0x000fe40000410000 */
[----:B------:R-:W-:Y:S03]  /*74f0*/  FMUL.FTZ R17, R17, c[0x0][0x320] ;  /* 0x0000c80011117a20 */ /* 0x000fe60000410000 */
[----:B------:R-:W-:Y:S01]  /*7500*/  MUFU.TANH R200, R9 ;  /* 0x0000000900c87308 */ /* 0x000fe20000002400 */
[C---:B----4-:R-:W-:Y:S09]  /*7510*/  HMMA.16816.F32 R20, R196.reuse, R100, R20 ;  /* 0x00000064c414723c */ /* 0x050ff20000001814 */
[----:B------:R4:W-:Y:S01]  /*7520*/  MUFU.TANH R215, R11 ;  /* 0x0000000b00d77308 */ /* 0x0009e20000002400 */
[C---:B------:R-:W-:Y:S09]  /*7530*/  HMMA.16816.F32 R24, R196.reuse, R102, R24 ;  /* 0x00000066c418723c */ /* 0x040ff20000001818 */
[----:B------:R-:W2:Y:S10]  /*7540*/  MUFU.TANH R12, R12 ;  /* 0x0000000c000c7308 */ /* 0x000eb40000002400 */
[----:B------:R-:W-:Y:S01]  /*7550*/  MUFU.TANH R18, R18 ;  /* 0x0000001200127308 */ /* 0x000fe20000002400 */
[----:B------:R-:W-:Y:S01]  /*7560*/  FMUL.FTZ R22, R22, c[0x0][0x320] ;  /* 0x0000c80016167a20 */ /* 0x000fe20000410000 */
[C---:B-1----:R-:W-:Y:S01]  /*7570*/  HMMA.16816.F32 R28, R196.reuse, R4, R28 ;  /* 0x00000004c41c723c */ /* 0x042fe2000000181c */
[----:B----4-:R-:W-:Y:S02]  /*7580*/  LDSM.16.M88.4 R8, [R202+0x8800] ;  /* 0x00880000ca08783b */ /* 0x010fe40000000200 */
[----:B------:R-:W-:Y:S02]  /*7590*/  FMUL.FTZ R20, R20, c[0x0][0x320] ;  /* 0x0000c80014147a20 */ /* 0x000fe40000410000 */
[----:B------:R-:W-:Y:S03]  /*75a0*/  FMUL.FTZ R21, R21, c[0x0][0x320] ;  /* 0x0000c80015157a20 */ /* 0x000fe60000410000 */
[----:B------:R-:W-:Y:S01]  /*75b0*/  MUFU.TANH R22, R22 ;  /* 0x0000001600167308 */ /* 0x000fe20000002400 */
[----:B------:R-:W-:Y:S01]  /*75c0*/  FMUL.FTZ R25, R25, c[0x0][0x320] ;  /* 0x0000c80019197a20 */ /* 0x000fe20000410000 */
[C---:B------:R-:W-:Y:S01]  /*75d0*/  HMMA.16816.F32 R32, R196.reuse, R6, R32 ;  /* 0x00000006c420723c */ /* 0x040fe20000001820 */
[----:B------:R-:W1:Y:S01]  /*75e0*/  LDSM.16.M88.4 R4, [R202+0x8000] ;  /* 0x00800000ca04783b */ /* 0x000e620000000200 */
[----:B------:R-:W-:Y:S04]  /*75f0*/  DEPBAR.LE SB0, 0x2 ;  /* 0x000080800000791a */ /* 0x000fe80000000000 */
[----:B------:R-:W-:Y:S02]  /*7600*/  FMUL.FTZ R24, R24, c[0x0][0x320] ;  /* 0x0000c80018187a20 */ /* 0x000fe40000410000 */
[----:B------:R-:W-:Y:S01]  /*7610*/  MUFU.TANH R25, R25 ;  /* 0x0000001900197308 */ /* 0x000fe20000002400 */
[----:B------:R-:W-:Y:S03]  /*7620*/  BAR.SYNC.DEFER_BLOCKING 0x0 ;  /* 0x0000000000007b1d */ /* 0x000fe60000010000 */
[----:B------:R-:W-:Y:S02]  /*7630*/  FMUL.FTZ R23, R23, c[0x0][0x320] ;  /* 0x0000c80017177a20 */ /* 0x000fe40000410000 */
        /* <DEDUP_REMOVED lines=9> */
[----:B------:R-:W-:Y:S01]  /*76d0*/  FMUL.FTZ R30, R30, c[0x0][0x320] ;  /* 0x0000c8001e1e7a20 */ /* 0x000fe20000410000 */
[----:B------:R-:W-:Y:S01]  /*76e0*/  MUFU.TANH R32, R32 ;  /* 0x0000002000207308 */ /* 0x000fe20000002400 */
[C---:B-1----:R-:W-:Y:S01]  /*76f0*/  HMMA.16816.F32 R36, R196.reuse, R4, R36 ;  /* 0x00000004c424723c */ /* 0x042fe20000001824 */
[----:B------:R-:W1:Y:S08]  /*7700*/  SHFL.IDX PT, R4, R0, RZ, 0x1c1f ;  /* 0x001c1fff00047589 */ /* 0x000e7000000e0000 */
[----:B------:R-:W-:Y:S01]  /*7710*/  MUFU.TANH R33, R33 ;  /* 0x0000002100217308 */ /* 0x000fe20000002400 */
[C---:B------:R-:W-:Y:S01]  /*7720*/  HMMA.16816.F32 R40, R196.reuse, R6, R40 ;  /* 0x00000006c428723c */ /* 0x040fe20000001828 */
[----:B------:R4:W1:Y:S08]  /*7730*/  SHFL.IDX PT, R5, R0, 0x1, 0x1c1f ;  /* 0x003c1f0000057f89 */ /* 0x00087000000e0000 */
[----:B------:R-:W-:Y:S01]  /*7740*/  MUFU.TANH R20, R20 ;  /* 0x0000001400147308 */ /* 0x000fe20000002400 */
[C---:B------:R-:W-:Y:S09]  /*7750*/  HMMA.16816.F32 R44, R196.reuse, R8, R44 ;  /* 0x00000008c42c723c */ /* 0x040ff2000000182c */
[----:B------:R-:W1:Y:S01]  /*7760*/  MUFU.TANH R13, R13 ;  /* 0x0000000d000d7308 */ /* 0x000e620000002400 */
[----:B------:R-:W-:Y:S03]  /*7770*/  HMMA.16816.F32 R48, R196, R10, R48 ;  /* 0x0000000ac430723c */ /* 0x000fe60000001830 */
[----:B------:R-:W-:Y:S02]  /*7780*/  FMUL.FTZ R36, R36, c[0x0][0x320] ;  /* 0x0000c80024247a20 */ /* 0x000fe40000410000 */
[----:B------:R-:W-:Y:S02]  /*7790*/  FMUL.FTZ R37, R37, c[0x0][0x320] ;  /* 0x0000c80025257a20 */ /* 0x000fe40000410000 */
[----:B----4-:R-:W-:Y:S02]  /*77a0*/  IMAD R0, R238, -0x60, RZ ;  /* 0xffffffa0ee007824 */ /* 0x010fe400078e02ff */
[----:B------:R-:W-:Y:S03]  /*77b0*/  MUFU.TANH R14, R14 ;  /* 0x0000000e000e7308 */ /* 0x000fe60000002400 */
[----:B------:R-:W-:Y:S01]  /*77c0*/  FMUL.FTZ R38, R38, c[0x0][0x320] ;  /* 0x0000c80026267a20 */ /* 0x000fe20000410000 */
[----:B-----5:R-:W-:Y:S01]  /*77d0*/  IADD3 R0, -R220, 0x1, R0 ;  /* 0x00000001dc007810 */ /* 0x020fe20007ffe100 */
[----:B------:R-:W-:Y:S02]  /*77e0*/  FMUL.FTZ R39, R39, c[0x0][0x320] ;  /* 0x0000c80027277a20 */ /* 0x000fe40000410000 */
[----:B------:R-:W-:Y:S01]  /*77f0*/  FMUL.FTZ R40, R40, c[0x0][0x320] ;  /* 0x0000c80028287a20 */ /* 0x000fe20000410000 */
[----:B------:R-:W-:Y:S01]  /*7800*/  IADD3 R0, R0, c[0x0][0x1d0], RZ ;  /* 0x0000740000007a10 */ /* 0x000fe20007ffe0ff */
[----:B------:R-:W-:Y:S01]  /*7810*/  FMUL.FTZ R41, R41, c[0x0][0x320] ;  /* 0x0000c80029297a20 */ /* 0x000fe20000410000 */
[----:B------:R-:W4:Y:S01]  /*7820*/  MUFU.TANH R16, R16 ;  /* 0x0000001000107308 */ /* 0x000f220000002400 */
[----:B------:R-:W-:Y:S01]  /*7830*/  FMUL.FTZ R42, R42, c[0x0][0x320] ;  /* 0x0000c8002a2a7a20 */ /* 0x000fe20000410000 */
[----:B------:R-:W-:Y:S01]  /*7840*/  IADD3 R0, R0, -c[0x0][0x168], RZ ;  /* 0x80005a0000007a10 */ /* 0x000fe20007ffe0ff */
[----:B------:R-:W-:Y:S02]  /*7850*/  FMUL.FTZ R44, R44, c[0x0][0x320] ;  /* 0x0000c8002c2c7a20 */ /* 0x000fe40000410000 */
[----:B------:R-:W-:Y:S02]  /*7860*/  FMUL.FTZ R45, R45, c[0x0][0x320] ;  /* 0x0000c8002d2d7a20 */ /* 0x000fe40000410000 */
[C---:B-1----:R-:W-:Y:S01]  /*7870*/  IMAD.IADD R4, R0.reuse, 0x1, R4 ;  /* 0x0000000100047824 */ /* 0x042fe200078e0204 */
[----:B------:R-:W-:Y:S01]  /*7880*/  IADD3 R0, R0, R5, RZ ;  /* 0x0000000500007210 */ /* 0x000fe20007ffe0ff */
[----:B------:R-:W-:Y:S01]  /*7890*/  FMUL.FTZ R43, R43, c[0x0][0x320] ;  /* 0x0000c8002b2b7a20 */ /* 0x000fe20000410000 */
[----:B------:R-:W-:Y:S01]  /*78a0*/  MUFU.TANH R15, R15 ;  /* 0x0000000f000f7308 */ /* 0x000fe20000002400 */
[----:B------:R-:W-:Y:S01]  /*78b0*/  FMUL.FTZ R46, R46, c[0x0][0x320] ;  /* 0x0000c8002e2e7a20 */ /* 0x000fe20000410000 */
[----:B------:R-:W-:Y:S01]  /*78c0*/  ISETP.GT.AND P3, PT, R4, RZ, PT ;  /* 0x000000ff0400720c */ /* 0x000fe20003f64270 */
[----:B------:R-:W-:Y:S01]  /*78d0*/  FMUL.FTZ R48, R48, c[0x0][0x320] ;  /* 0x0000c80030307a20 */ /* 0x000fe20000410000 */
[----:B------:R-:W-:Y:S01]  /*78e0*/  ISETP.GT.AND P0, PT, R4, 0x1, PT ;  /* 0x000000010400780c */ /* 0x000fe20003f04270 */
[----:B------:R-:W-:Y:S01]  /*78f0*/  FMUL.FTZ R47, R47, c[0x0][0x320] ;  /* 0x0000c8002f2f7a20 */ /* 0x000fe20000410000 */
[----:B---3--:R-:W-:Y:S01]  /*7900*/  FSEL R5, R219, -INF , P3 ;  /* 0xff800000db057808 */ /* 0x008fe20001800000 */
[----:B------:R-:W-:Y:S01]  /*7910*/  FMUL.FTZ R49, R49, c[0x0][0x320] ;  /* 0x0000c80031317a20 */ /* 0x000fe20000410000 */
[----:B--2---:R-:W-:Y:S01]  /*7920*/  FSEL R7, R217, -INF , P0 ;  /* 0xff800000d9077808 */ /* 0x004fe20000000000 */
[----:B------:R-:W-:Y:S01]  /*7930*/  FMUL.FTZ R50, R50, c[0x0][0x320] ;  /* 0x0000c80032327a20 */ /* 0x000fe20000410000 */
[----:B------:R-:W-:Y:S01]  /*7940*/  FMNMX.FTZ R11, R5, R2, !PT ;  /* 0x00000002050b7209 */ /* 0x000fe20007810000 */
[----:B------:R-:W1:Y:S01]  /*7950*/  MUFU.TANH R17, R17 ;  /* 0x0000001100117308 */ /* 0x000e620000002400 */
[----:B------:R-:W-:Y:S01]  /*7960*/  ISETP.GT.AND P5, PT, R4, 0x8, PT ;  /* 0x000000080400780c */ /* 0x000fe20003fa4270 */
[----:B------:R-:W-:Y:S01]  /*7970*/  FMUL.FTZ R51, R51, c[0x0][0x320] ;  /* 0x0000c80033337a20 */ /* 0x000fe20000410000 */
[----:B------:R-:W-:Y:S02]  /*7980*/  ISETP.GT.AND P1, PT, R0, RZ, PT ;  /* 0x000000ff0000720c */ /* 0x000fe40003f24270 */
[----:B------:R-:W-:Y:S02]  /*7990*/  ISETP.GT.AND P0, PT, R4, 0x10, PT ;  /* 0x000000100400780c */ /* 0x000fe40003f04270 */
[----:B------:R-:W-:Y:S02]  /*79a0*/  FSEL R6, R218, -INF , P1 ;  /* 0xff800000da067808 */ /* 0x000fe40000800000 */
[----:B------:R-:W-:Y:S01]  /*79b0*/  ISETP.GT.AND P3, PT, R4, 0x9, PT ;  /* 0x000000090400780c */ /* 0x000fe20003f64270 */
[----:B------:R-:W2:Y:S01]  /*79c0*/  MUFU.TANH R19, R19 ;  /* 0x0000001300137308 */ /* 0x000ea20000002400 */
[----:B------:R-:W-:Y:S02]  /*79d0*/  ISETP.GT.AND P6, PT, R0, 0x1, PT ;  /* 0x000000010000780c */ /* 0x000fe40003fc4270 */
[----:B------:R-:W-:Y:S02]  /*79e0*/  FSEL R9, R201, -INF , P5 ;  /* 0xff800000c9097808 */ /* 0x000fe40002800000 */
[----:B------:R-:W-:Y:S02]  /*79f0*/  FMNMX.FTZ R11, R7, R11, !PT ;  /* 0x0000000b070b7209 */ /* 0x000fe40007810000 */
[----:B------:R-:W-:Y:S02]  /*7a00*/  FSEL R218, R12, -INF , P0 ;  /* 0xff8000000cda7808 */ /* 0x000fe40000000000 */
[----:B------:R-:W-:Y:S01]  /*7a10*/  FSEL R8, R216, -INF , P6 ;  /* 0xff800000d8087808 */ /* 0x000fe20003000000 */
[----:B------:R-:W3:Y:S01]  /*7a20*/  MUFU.TANH R21, R21 ;  /* 0x0000001500157308 */ /* 0x000ee20000002400 */
[----:B------:R-:W-:Y:S02]  /*7a30*/  FMNMX.FTZ R12, R6, R3, !PT ;  /* 0x00000003060c7209 */ /* 0x000fe40007810000 */
[----:B------:R-:W-:Y:S02]  /*7a40*/  FSEL R10, R200, -INF , P3 ;  /* 0xff800000c80a7808 */ /* 0x000fe40001800000 */
[----:B------:R-:W-:Y:S02]  /*7a50*/  ISETP.GT.AND P4, PT, R0, 0x8, PT ;  /* 0x000000080000780c */ /* 0x000fe40003f84270 */
[----:B------:R-:W-:Y:S02]  /*7a60*/  FMNMX.FTZ R11, R9, R11, !PT ;  /* 0x0000000b090b7209 */ /* 0x000fe40007810000 */
[----:B------:R-:W-:Y:S01]  /*7a70*/  FSEL R203, R203, -INF , P4 ;  /* 0xff800000cbcb7808 */ /* 0x000fe20002000000 */
[----:B------:R-:W5:Y:S01]  /*7a80*/  MUFU.TANH R24, R24 ;  /* 0x0000001800187308 */ /* 0x000f620000002400 */
[----:B------:R-:W-:Y:S02]  /*7a90*/  ISETP.GT.AND P5, PT, R4, 0x11, PT ;  /* 0x000000110400780c */ /* 0x000fe40003fa4270 */
[----:B------:R-:W-:Y:S02]  /*7aa0*/  ISETP.GT.AND P1, PT, R0, 0x9, PT ;  /* 0x000000090000780c */ /* 0x000fe40003f24270 */
[----:B------:R-:W-:Y:S02]  /*7ab0*/  FMNMX.FTZ R12, R8, R12, !PT ;  /* 0x0000000c080c7209 */ /* 0x000fe40007810000 */
[----:B------:R-:W-:Y:S02]  /*7ac0*/  FMNMX.FTZ R11, R10, R11, !PT ;  /* 0x0000000b0a0b7209 */ /* 0x000fe40007810000 */
[----:B------:R-:W-:Y:S01]  /*7ad0*/  ISETP.GT.AND P3, PT, R4, 0x18, PT ;  /* 0x000000180400780c */ /* 0x000fe20003f64270 */
[----:B------:R-:W1:Y:S01]  /*7ae0*/  MUFU.TANH R23, R23 ;  /* 0x0000001700177308 */ /* 0x000e620000002400 */
[----:B------:R-:W-:Y:S02]  /*7af0*/  FSEL R215, R215, -INF , P1 ;  /* 0xff800000d7d77808 */ /* 0x000fe40000800000 */
[----:B------:R-:W-:Y:S02]  /*7b00*/  FSEL R219, R13, -INF , P5 ;  /* 0xff8000000ddb7808 */ /* 0x000fe40002800000 */
[----:B------:R-:W-:Y:S02]  /*7b10*/  FMNMX.FTZ R12, R203, R12, !PT ;  /* 0x0000000ccb0c7209 */ /* 0x000fe40007810000 */
[----:B------:R-:W-:Y:S02]  /*7b20*/  ISETP.GT.AND P6, PT, R0, 0x10, PT ;  /* 0x000000100000780c */ /* 0x000fe40003fc4270 */
[----:B------:R-:W-:Y:S01]  /*7b30*/  FMNMX.FTZ R11, R218, R11, !PT ;  /* 0x0000000bda0b7209 */ /* 0x000fe20007810000 */
[----:B------:R-:W2:Y:S01]  /*7b40*/  MUFU.TANH R26, R26 ;  /* 0x0000001a001a7308 */ /* 0x000ea20000002400 */
[----:B----4-:R-:W-:Y:S02]  /*7b50*/  FSEL R222, R16, -INF , P3 ;  /* 0xff80000010de7808 */ /* 0x010fe40001800000 */
[----:B------:R-:W-:Y:S02]  /*7b60*/  FMNMX.FTZ R11, R219, R11, !PT ;  /* 0x0000000bdb0b7209 */ /* 0x000fe40007810000 */
[----:B------:R-:W-:Y:S02]  /*7b70*/  ISETP.GT.AND P1, PT, R4, 0x19, PT ;  /* 0x000000190400780c */ /* 0x000fe40003f24270 */
[----:B------:R-:W-:Y:S02]  /*7b80*/  FSEL R220, R14, -INF , P6 ;  /* 0xff8000000edc7808 */ /* 0x000fe40003000000 */
[C---:B------:R-:W-:Y:S01]  /*7b90*/  ISETP.GT.AND P4, PT, R0.reuse, 0x11, PT ;  /* 0x000000110000780c */ /* 0x040fe20003f84270 */
[----:B------:R-:W-:Y:S01]  /*7ba0*/  MUFU.TANH R27, R27 ;  /* 0x0000001b001b7308 */ /* 0x000fe20000002400 */
[----:B------:R-:W-:Y:S02]  /*7bb0*/  FMNMX.FTZ R12, R215, R12, !PT ;  /* 0x0000000cd70c7209 */ /* 0x000fe40007810000 */
[----:B------:R-:W-:Y:S02]  /*7bc0*/  ISETP.GT.AND P0, PT, R0, 0x18, PT ;  /* 0x000000180000780c */ /* 0x000fe40003f04270 */
[----:B------:R-:W-:Y:S02]  /*7bd0*/  MOV R14, R221 ;  /* 0x000000dd000e7202 */ /* 0x000fe40000000f00 */
[----:B------:R-:W-:Y:S02]  /*7be0*/  ISETP.GT.AND P5, PT, R4, 0x20, PT ;  /* 0x000000200400780c */ /* 0x000fe40003fa4270 */
[----:B-1----:R-:W-:Y:S01]  /*7bf0*/  FSEL R223, R17, -INF , P1 ;  /* 0xff80000011df7808 */ /* 0x002fe20000800000 */
[----:B------:R-:W1:Y:S01]  /*7c00*/  MUFU.TANH R28, R28 ;  /* 0x0000001c001c7308 */ /* 0x000e620000002400 */
[----:B------:R-:W-:Y:S02]  /*7c10*/  FSEL R221, R15, -INF , P4 ;  /* 0xff8000000fdd7808 */ /* 0x000fe40002000000 */
[----:B------:R-:W-:Y:S02]  /*7c20*/  FMNMX.FTZ R11, R222, R11, !PT ;  /* 0x0000000bde0b7209 */ /* 0x000fe40007810000 */
[----:B------:R-:W-:Y:S02]  /*7c30*/  FMNMX.FTZ R12, R220, R12, !PT ;  /* 0x0000000cdc0c7209 */ /* 0x000fe40007810000 */
[----:B------:R-:W-:Y:S02]  /*7c40*/  FSEL R224, R18, -INF , P0 ;  /* 0xff80000012e07808 */ /* 0x000fe40000000000 */
[----:B------:R-:W-:Y:S01]  /*7c50*/  FSEL R233, R20, -INF , P5 ;  /* 0xff80000014e97808 */ /* 0x000fe20002800000 */
[----:B------:R-:W4:Y:S01]  /*7c60*/  MUFU.TANH R29, R29 ;  /* 0x0000001d001d7308 */ /* 0x000f220000002400 */
[----:B------:R-:W-:Y:S02]  /*7c70*/  ISETP.GT.AND P6, PT, R0, 0x19, PT ;  /* 0x000000190000780c */ /* 0x000fe40003fc4270 */
[----:B------:R-:W-:Y:S02]  /*7c80*/  FMNMX.FTZ R11, R223, R11, !PT ;  /* 0x0000000bdf0b7209 */ /* 0x000fe40007810000 */
[----:B------:R-:W-:Y:S02]  /*7c90*/  ISETP.GT.AND P4, PT, R4, 0x21, PT ;  /* 0x000000210400780c */ /* 0x000fe40003f84270 */
[----:B------:R-:W-:Y:S02]  /*7ca0*/  FMNMX.FTZ R12, R221, R12, !PT ;  /* 0x0000000cdd0c7209 */ /* 0x000fe40007810000 */
[----:B------:R-:W-:Y:S01]  /*7cb0*/  ISETP.GT.AND P3, PT, R0, 0x20, PT ;  /* 0x000000200000780c */ /* 0x000fe20003f64270 */
[----:B------:R-:W-:Y:S01]  /*7cc0*/  MUFU.TANH R31, R31 ;  /* 0x0000001f001f7308 */ /* 0x000fe20000002400 */
[----:B--2---:R-:W-:Y:S02]  /*7cd0*/  FSEL R225, R19, -INF , P6 ;  /* 0xff80000013e17808 */ /* 0x004fe40003000000 */
[----:B------:R-:W-:Y:S02]  /*7ce0*/  FMNMX.FTZ R11, R233, R11, !PT ;  /* 0x0000000be90b7209 */ /* 0x000fe40007810000 */
[----:B------:R-:W-:Y:S02]  /*7cf0*/  ISETP.GT.AND P0, PT, R4, 0x28, PT ;  /* 0x000000280400780c */ /* 0x000fe40003f04270 */
[----:B---3--:R-:W-:Y:S02]  /*7d00*/  FSEL R234, R21, -INF , P4 ;  /* 0xff80000015ea7808 */ /* 0x008fe40002000000 */
[----:B------:R-:W-:Y:S01]  /*7d10*/  FMNMX.FTZ R12, R224, R12, !PT ;  /* 0x0000000ce00c7209 */ /* 0x000fe20007810000 */
[----:B------:R-:W2:Y:S01]  /*7d20*/  MUFU.TANH R30, R30 ;  /* 0x0000001e001e7308 */ /* 0x000ea20000002400 */
[----:B------:R-:W-:Y:S02]  /*7d30*/  FSEL R235, R22, -INF , P3 ;  /* 0xff80000016eb7808 */ /* 0x000fe40001800000 */
[----:B------:R-:W-:Y:S01]  /*7d40*/  ISETP.GT.AND P6, PT, R4, 0x29, PT ;  /* 0x000000290400780c */ /* 0x000fe20003fc4270 */
[----:B------:R-:W3:Y:S01]  /*7d50*/  LDL.LU R22, [R1+0x4] ;  /* 0x0000040001167983 */ /* 0x000ee20000300800 */
[----:B-----5:R-:W-:Y:S02]  /*7d60*/  FSEL R240, R24, -INF , P0 ;  /* 0xff80000018f07808 */ /* 0x020fe40000000000 */
[----:B------:R-:W-:Y:S02]  /*7d70*/  FMNMX.FTZ R12, R225, R12, !PT ;  /* 0x0000000ce10c7209 */ /* 0x000fe40007810000 */
[----:B------:R-:W-:Y:S01]  /*7d80*/  FMNMX.FTZ R11, R234, R11, !PT ;  /* 0x0000000bea0b7209 */ /* 0x000fe20007810000 */
[----:B------:R-:W-:Y:S01]  /*7d90*/  MUFU.TANH R34, R34 ;  /* 0x0000002200227308 */ /* 0x000fe20000002400 */
[----:B------:R-:W-:Y:S02]  /*7da0*/  ISETP.GT.AND P1, PT, R0, 0x21, PT ;  /* 0x000000210000780c */ /* 0x000fe40003f24270 */
[----:B------:R-:W-:Y:S02]  /*7db0*/  FSEL R239, R25, -INF , P6 ;  /* 0xff80000019ef7808 */ /* 0x000fe40003000000 */
[----:B------:R-:W-:Y:S02]  /*7dc0*/  FMNMX.FTZ R12, R235, R12, !PT ;  /* 0x0000000ceb0c7209 */ /* 0x000fe40007810000 */
[----:B------:R-:W-:Y:S02]  /*7dd0*/  FMNMX.FTZ R11, R240, R11, !PT ;  /* 0x0000000bf00b7209 */ /* 0x000fe40007810000 */
[C---:B------:R-:W-:Y:S01]  /*7de0*/  ISETP.GT.AND P4, PT, R0.reuse, 0x29, PT ;  /* 0x000000290000780c */ /* 0x040fe20003f84270 */
[----:B------:R-:W-:Y:S01]  /*7df0*/  MUFU.TANH R35, R35 ;  /* 0x0000002300237308 */ /* 0x000fe20000002400 */
[----:B------:R-:W-:Y:S02]  /*7e00*/  ISETP.GT.AND P5, PT, R0, 0x28, PT ;  /* 0x000000280000780c */ /* 0x000fe40003fa4270 */
[----:B------:R-:W-:Y:S02]  /*7e10*/  ISETP.GT.AND P3, PT, R4, 0x30, PT ;  /* 0x000000300400780c */ /* 0x000fe40003f64270 */
[----:B------:R-:W-:Y:S02]  /*7e20*/  FSEL R236, R23, -INF , P1 ;  /* 0xff80000017ec7808 */ /* 0x000fe40000800000 */
[----:B------:R-:W-:Y:S02]  /*7e30*/  FMNMX.FTZ R11, R239, R11, !PT ;  /* 0x0000000bef0b7209 */ /* 0x000fe40007810000 */
[----:B------:R-:W-:Y:S01]  /*7e40*/  FSEL R241, R26, -INF , P5 ;  /* 0xff8000001af17808 */ /* 0x000fe20002800000 */
[----:B------:R-:W5:Y:S01]  /*7e50*/  MUFU.TANH R36, R36 ;  /* 0x0000002400247308 */ /* 0x000f620000002400 */
[----:B------:R-:W-:Y:S02]  /*7e60*/  ISETP.GT.AND P5, PT, R4, 0x38, PT ;  /* 0x000000380400780c */ /* 0x000fe40003fa4270 */
[----:B-1----:R-:W-:Y:S02]  /*7e70*/  FSEL R246, R28, -INF , P3 ;  /* 0xff8000001cf67808 */ /* 0x002fe40001800000 */
[----:B------:R-:W-:Y:S02]  /*7e80*/  FSEL R244, R27, -INF , P4 ;  /* 0xff8000001bf47808 */ /* 0x000fe40002000000 */
[C---:B------:R-:W-:Y:S02]  /*7e90*/  ISETP.GT.AND P4, PT, R4.reuse, 0x39, PT ;  /* 0x000000390400780c */ /* 0x040fe40003f84270 */
[----:B------:R-:W-:Y:S01]  /*7ea0*/  ISETP.GT.AND P1, PT, R4, 0x31, PT ;  /* 0x000000310400780c */ /* 0x000fe20003f24270 */
[----:B------:R-:W1:Y:S01]  /*7eb0*/  MUFU.TANH R37, R37 ;  /* 0x0000002500257308 */ /* 0x000e620000002400 */
[C---:B------:R-:W-:Y:S02]  /*7ec0*/  ISETP.GT.AND P6, PT, R0.reuse, 0x31, PT ;  /* 0x000000310000780c */ /* 0x040fe40003fc4270 */
[----:B------:R-:W-:Y:S02]  /*7ed0*/  ISETP.GT.AND P0, PT, R0, 0x30, PT ;  /* 0x000000300000780c */ /* 0x000fe40003f04270 */
[----:B------:R-:W-:Y:S02]  /*7ee0*/  FMNMX.FTZ R12, R236, R12, !PT ;  /* 0x0000000cec0c7209 */ /* 0x000fe40007810000 */
[----:B------:R-:W-:Y:S02]  /*7ef0*/  FSEL R243, R32, -INF , P5 ;  /* 0xff80000020f37808 */ /* 0x000fe40002800000 */
[----:B------:R-:W-:Y:S01]  /*7f00*/  FSEL R242, R33, -INF , P4 ;  /* 0xff80000021f27808 */ /* 0x000fe20002000000 */
[----:B------:R-:W1:Y:S01]  /*7f10*/  MUFU.TANH R38, R38 ;  /* 0x0000002600267308 */ /* 0x000e620000002400 */
[----:B----4-:R-:W-:Y:S02]  /*7f20*/  FSEL R245, R29, -INF , P1 ;  /* 0xff8000001df57808 */ /* 0x010fe40000800000 */
[----:B------:R-:W-:Y:S02]  /*7f30*/  ISETP.GT.AND P5, PT, R0, 0x40, PT ;  /* 0x000000400000780c */ /* 0x000fe40003fa4270 */
[----:B--2---:R-:W-:Y:S02]  /*7f40*/  FSEL R30, R30, -INF , P0 ;  /* 0xff8000001e1e7808 */ /* 0x004fe40000000000 */
[----:B------:R-:W-:Y:S02]  /*7f50*/  FMNMX.FTZ R12, R241, R12, !PT ;  /* 0x0000000cf10c7209 */ /* 0x000fe40007810000 */
[C---:B------:R-:W-:Y:S01]  /*7f60*/  ISETP.GT.AND P0, PT, R4.reuse, 0x40, PT ;  /* 0x000000400400780c */ /* 0x040fe20003f04270 */
[----:B------:R-:W2:Y:S01]  /*7f70*/  MUFU.TANH R39, R39 ;  /* 0x0000002700277308 */ /* 0x000ea20000002400 */
[----:B------:R-:W-:Y:S02]  /*7f80*/  FSEL R13, R31, -INF , P6 ;  /* 0xff8000001f0d7808 */ /* 0x000fe40003000000 */
[----:B------:R-:W-:Y:S02]  /*7f90*/  ISETP.GT.AND P6, PT, R4, 0x41, PT ;  /* 0x000000410400780c */ /* 0x000fe40003fc4270 */
[----:B------:R-:W-:Y:S02]  /*7fa0*/  FMNMX.FTZ R11, R246, R11, !PT ;  /* 0x0000000bf60b7209 */ /* 0x000fe40007810000 */
[C---:B------:R-:W-:Y:S02]  /*7fb0*/  ISETP.GT.AND P4, PT, R0.reuse, 0x41, PT ;  /* 0x000000410000780c */ /* 0x040fe40003f84270 */
[C---:B------:R-:W-:Y:S01]  /*7fc0*/  ISETP.GT.AND P3, PT, R0.reuse, 0x38, PT ;  /* 0x000000380000780c */ /* 0x040fe20003f64270 */
[----:B------:R-:W4:Y:S01]  /*7fd0*/  MUFU.TANH R40, R40 ;  /* 0x0000002800287308 */ /* 0x000f220000002400 */
[----:B------:R-:W-:Y:S02]  /*7fe0*/  ISETP.GT.AND P1, PT, R0, 0x39, PT ;  /* 0x000000390000780c */ /* 0x000fe40003f24270 */
[----:B-----5:R-:W-:Y:S02]  /*7ff0*/  FSEL R237, R36, -INF , P0 ;  /* 0xff80000024ed7808 */ /* 0x020fe40000000000 */
[----:B-1----:R-:W-:Y:S02]  /*8000*/  FSEL R232, R37, -INF , P6 ;  /* 0xff80000025e87808 */ /* 0x002fe40003000000 */
[----:B------:R-:W-:Y:S02]  /*8010*/  ISETP.GT.AND P6, PT, R4, 0x51, PT ;  /* 0x000000510400780c */ /* 0x000fe40003fc4270 */
[----:B------:R-:W-:Y:S01]  /*8020*/  FMNMX.FTZ R101, R245, R11, !PT ;  /* 0x0000000bf5657209 */ /* 0x000fe20007810000 */
[----:B------:R-:W1:Y:S01]  /*8030*/  MUFU.TANH R41, R41 ;  /* 0x0000002900297308 */ /* 0x000e620000002400 */
[----:B------:R-:W-:Y:S02]  /*8040*/  FSEL R20, R38, -INF , P5 ;  /* 0xff80000026147808 */ /* 0x000fe40002800000 */
[----:B------:R-:W-:Y:S02]  /*8050*/  ISETP.GT.AND P5, PT, R4, 0x58, PT ;  /* 0x000000580400780c */ /* 0x000fe40003fa4270 */
[----:B------:R-:W-:Y:S02]  /*8060*/  FSEL R16, R34, -INF , P3 ;  /* 0xff80000022107808 */ /* 0x000fe40001800000 */
[C---:B------:R-:W-:Y:S02]  /*8070*/  ISETP.GT.AND P3, PT, R4.reuse, 0x48, PT ;  /* 0x000000480400780c */ /* 0x040fe40003f64270 */
[----:B------:R-:W-:Y:S01]  /*8080*/  FSEL R17, R35, -INF , P1 ;  /* 0xff80000023117808 */ /* 0x000fe20000800000 */
[----:B------:R-:W5:Y:S01]  /*8090*/  MUFU.TANH R42, R42 ;  /* 0x0000002a002a7308 */ /* 0x000f620000002400 */
[C---:B------:R-:W-:Y:S02]  /*80a0*/  ISETP.GT.AND P1, PT, R4.reuse, 0x49, PT ;  /* 0x000000490400780c */ /* 0x040fe40003f24270 */
[C---:B------:R-:W-:Y:S02]  /*80b0*/  ISETP.GT.AND P0, PT, R4.reuse, 0x50, PT ;  /* 0x000000500400780c */ /* 0x040fe40003f04270 */
[----:B--2---:R-:W-:Y:S02]  /*80c0*/  FSEL R39, R39, -INF , P4 ;  /* 0xff80000027277808 */ /* 0x004fe40002000000 */
[----:B------:R-:W-:Y:S02]  /*80d0*/  ISETP.GT.AND P4, PT, R4, 0x59, PT ;  /* 0x000000590400780c */ /* 0x000fe40003f84270 */
[----:B------:R-:W-:Y:S01]  /*80e0*/  FMNMX.FTZ R4, R244, R12, !PT ;  /* 0x0000000cf4047209 */ /* 0x000fe20007810000 */
[----:B------:R-:W2:Y:S01]  /*80f0*/  MUFU.TANH R44, R44 ;  /* 0x0000002c002c7308 */ /* 0x000ea20000002400 */
[----:B------:R-:W-:Y:S02]  /*8100*/  FMNMX.FTZ R101, R243, R101, !PT ;  /* 0x00000065f3657209 */ /* 0x000fe40007810000 */
[----:B------:R-:W-:Y:S02]  /*8110*/  FMNMX.FTZ R4, R30, R4, !PT ;  /* 0x000000041e047209 */ /* 0x000fe40007810000 */
[----:B------:R-:W-:Y:S02]  /*8120*/  FMNMX.FTZ R101, R242, R101, !PT ;  /* 0x00000065f2657209 */ /* 0x000fe40007810000 */
[----:B------:R-:W-:Y:S02]  /*8130*/  FMNMX.FTZ R4, R13, R4, !PT ;  /* 0x000000040d047209 */ /* 0x000fe40007810000 */
[----:B------:R-:W-:Y:S01]  /*8140*/  FMNMX.FTZ R101, R237, R101, !PT ;  /* 0x00000065ed657209 */ /* 0x000fe20007810000 */
[----:B------:R-:W-:Y:S01]  /*8150*/  MUFU.TANH R45, R45 ;  /* 0x0000002d002d7308 */ /* 0x000fe20000002400 */
[----:B------:R-:W-:Y:S02]  /*8160*/  FMNMX.FTZ R100, R16, R4, !PT ;  /* 0x0000000410647209 */ /* 0x000fe40007810000 */
[----:B----4-:R-:W-:Y:S02]  /*8170*/  FSEL R231, R40, -INF , P3 ;  /* 0xff80000028e77808 */ /* 0x010fe40001800000 */
[----:B------:R-:W-:Y:S02]  /*8180*/  FMNMX.FTZ R100, R17, R100, !PT ;  /* 0x0000006411647209 */ /* 0x000fe40007810000 */
[----:B------:R-:W-:Y:S02]  /*8190*/  FMNMX.FTZ R101, R232, R101, !PT ;  /* 0x00000065e8657209 */ /* 0x000fe40007810000 */
[----:B-1----:R-:W-:Y:S01]  /*81a0*/  FSEL R230, R41, -INF , P1 ;  /* 0xff80000029e67808 */ /* 0x002fe20000800000 */
[----:B------:R-:W1:Y:S01]  /*81b0*/  MUFU.TANH R43, R43 ;  /* 0x0000002b002b7308 */ /* 0x000e620000002400 */
[----:B------:R-:W-:Y:S02]  /*81c0*/  ISETP.GT.AND P3, PT, R0, 0x48, PT ;  /* 0x000000480000780c */ /* 0x000fe40003f64270 */
[----:B------:R-:W-:Y:S02]  /*81d0*/  FMNMX.FTZ R100, R20, R100, !PT ;  /* 0x0000006414647209 */ /* 0x000fe40007810000 */
[----:B------:R-:W-:Y:S02]  /*81e0*/  FMNMX.FTZ R101, R231, R101, !PT ;  /* 0x00000065e7657209 */ /* 0x000fe40007810000 */
[----:B-----5:R-:W-:Y:S02]  /*81f0*/  FSEL R252, R42, -INF , P3 ;  /* 0xff8000002afc7808 */ /* 0x020fe40001800000 */
[----:B------:R-:W-:Y:S01]  /*8200*/  FMNMX.FTZ R100, R39, R100, !PT ;  /* 0x0000006427647209 */ /* 0x000fe20007810000 */
[----:B------:R-:W4:Y:S01]  /*8210*/  MUFU.TANH R46, R46 ;  /* 0x0000002e002e7308 */ /* 0x000f220000002400 */
[----:B------:R-:W-:Y:S02]  /*8220*/  FMNMX.FTZ R101, R230, R101, !PT ;  /* 0x00000065e6657209 */ /* 0x000fe40007810000 */
[----:B------:R-:W-:Y:S02]  /*8230*/  MOV R19, R229 ;  /* 0x000000e500137202 */ /* 0x000fe40000000f00 */
[----:B--2---:R-:W-:Y:S02]  /*8240*/  FSEL R229, R44, -INF , P0 ;  /* 0xff8000002ce57808 */ /* 0x004fe40000000000 */
[----:B------:R-:W-:Y:S02]  /*8250*/  ISETP.GT.AND P1, PT, R0, 0x49, PT ;  /* 0x000000490000780c */ /* 0x000fe40003f24270 */
[----:B------:R-:W-:Y:S01]  /*8260*/  FMNMX.FTZ R100, R252, R100, !PT ;  /* 0x00000064fc647209 */ /* 0x000fe20007810000 */
[----:B------:R-:W2:Y:S01]  /*8270*/  MUFU.TANH R48, R48 ;  /* 0x0000003000307308 */ /* 0x000ea20000002400 */
[----:B------:R-:W-:Y:S02]  /*8280*/  FMNMX.FTZ R101, R229, R101, !PT ;  /* 0x00000065e5657209 */ /* 0x000fe40007810000 */
[C---:B------:R-:W-:Y:S02]  /*8290*/  ISETP.GT.AND P3, PT, R0.reuse, 0x50, PT ;  /* 0x000000500000780c */ /* 0x040fe40003f64270 */
[----:B-1----:R-:W-:Y:S02]  /*82a0*/  FSEL R251, R43, -INF , P1 ;  /* 0xff8000002bfb7808 */ /* 0x002fe40000800000 */
[----:B------:R-:W-:Y:S02]  /*82b0*/  MOV R18, R228 ;  /* 0x000000e400127202 */ /* 0x000fe40000000f00 */
[----:B------:R-:W-:Y:S01]  /*82c0*/  FSEL R228, R45, -INF , P6 ;  /* 0xff8000002de47808 */ /* 0x000fe20003000000 */
[----:B------:R-:W1:Y:S01]  /*82d0*/  MUFU.TANH R47, R47 ;  /* 0x0000002f002f7308 */ /* 0x000e620000002400 */
[----:B------:R-:W-:Y:S02]  /*82e0*/  ISETP.GT.AND P1, PT, R0, 0x51, PT ;  /* 0x000000510000780c */ /* 0x000fe40003f24270 */
[----:B------:R-:W-:Y:S02]  /*82f0*/  FMNMX.FTZ R101, R228, R101, !PT ;  /* 0x00000065e4657209 */ /* 0x000fe40007810000 */
[----:B----4-:R-:W-:Y:S02]  /*8300*/  FSEL R250, R46, -INF , P3 ;  /* 0xff8000002efa7808 */ /* 0x010fe40001800000 */
[----:B------:R-:W-:Y:S02]  /*8310*/  MOV R15, R227 ;  /* 0x000000e3000f7202 */ /* 0x000fe40000000f00 */
[----:B------:R-:W-:Y:S01]  /*8320*/  FMNMX.FTZ R100, R251, R100, !PT ;  /* 0x00000064fb647209 */ /* 0x000fe20007810000 */
[----:B------:R-:W4:Y:S01]  /*8330*/  MUFU.TANH R49, R49 ;  /* 0x0000003100317308 */ /* 0x000f220000002400 */
[----:B------:R-:W-:Y:S02]  /*8340*/  MOV R21, R226 ;  /* 0x000000e200157202 */ /* 0x000fe40000000f00 */
[----:B------:R-:W-:Y:S02]  /*8350*/  ISETP.GT.AND P0, PT, R0, 0x58, PT ;  /* 0x000000580000780c */ /* 0x000fe40003f04270 */
[----:B--2---:R-:W-:Y:S02]  /*8360*/  FSEL R227, R48, -INF , P5 ;  /* 0xff80000030e37808 */ /* 0x004fe40002800000 */
[----:B------:R-:W-:Y:S02]  /*8370*/  FMNMX.FTZ R100, R250, R100, !PT ;  /* 0x00000064fa647209 */ /* 0x000fe40007810000 */
[----:B------:R-:W-:Y:S01]  /*8380*/  FMNMX.FTZ R101, R227, R101, !PT ;  /* 0x00000065e3657209 */ /* 0x000fe20007810000 */
[----:B------:R-:W2:Y:S01]  /*8390*/  MUFU.TANH R50, R50 ;  /* 0x0000003200327308 */ /* 0x000ea20000002400 */
[----:B------:R-:W-:Y:S02]  /*83a0*/  ISETP.GE.AND P6, PT, R238, 0x2, PT ;  /* 0x00000002ee00780c */ /* 0x000fe40003fc6270 */
[----:B-1----:R-:W-:Y:S02]  /*83b0*/  FSEL R249, R47, -INF , P1 ;  /* 0xff8000002ff97808 */ /* 0x002fe40000800000 */
[----:B------:R-:W-:Y:S02]  /*83c0*/  ISETP.GT.AND P1, PT, R0, 0x59, PT ;  /* 0x000000590000780c */ /* 0x000fe40003f24270 */
[----:B------:R-:W-:Y:S03]  /*83d0*/  FMNMX.FTZ R100, R249, R100, !PT ;  /* 0x00000064f9647209 */ /* 0x000fe60007810000 */
[----:B------:R-:W1:Y:S01]  /*83e0*/  MUFU.TANH R4, R51 ;  /* 0x0000003300047308 */ /* 0x000e620000002400 */
[----:B----4-:R-:W-:Y:S04]  /*83f0*/  FSEL R226, R49, -INF , P4 ;  /* 0xff80000031e27808 */ /* 0x010fe80002000000 */
[----:B------:R-:W-:Y:S02]  /*8400*/  FMNMX.FTZ R101, R226, R101, !PT ;  /* 0x00000065e2657209 */ /* 0x000fe40007810000 */
[----:B--2---:R-:W-:Y:S04]  /*8410*/  FSEL R248, R50, -INF , P0 ;  /* 0xff80000032f87808 */ /* 0x004fe80000000000 */
[----:B------:R-:W-:Y:S02]  /*8420*/  FMNMX.FTZ R100, R248, R100, !PT ;  /* 0x00000064f8647209 */ /* 0x000fe40007810000 */
[----:B-1----:R-:W-:Y:S02]  /*8430*/  FSEL R247, R4, -INF , P1 ;  /* 0xff80000004f77808 */ /* 0x002fe40000800000 */
[----:B------:R-:W1:Y:S02]  /*8440*/  SHFL.BFLY PT, R4, R101, 0x2, 0x1f ;  /* 0x0c401f0065047f89 */ /* 0x000e6400000e0000 */
[----:B------:R-:W-:Y:S06]  /*8450*/  FMNMX.FTZ R100, R247, R100, !PT ;  /* 0x00000064f7647209 */ /* 0x000fec0007810000 */
[----:B------:R-:W2:Y:S01]  /*8460*/  SHFL.BFLY PT, R0, R100, 0x2, 0x1f ;  /* 0x0c401f0064007f89 */ /* 0x000ea200000e0000 */
[----:B-1----:R-:W-:Y:S07]  /*8470*/  FMNMX.FTZ R101, R101, R4, !PT ;  /* 0x0000000465657209 */ /* 0x002fee0007810000 */
[----:B------:R-:W1:Y:S01]  /*8480*/  SHFL.BFLY PT, R4, R101, 0x1, 0x1f ;  /* 0x0c201f0065047f89 */ /* 0x000e6200000e0000 */
[----:B--2---:R-:W-:Y:S07]  /*8490*/  FMNMX.FTZ R100, R100, R0, !PT ;  /* 0x0000000064647209 */ /* 0x004fee0007810000 */
[----:B------:R-:W2:Y:S01]  /*84a0*/  SHFL.BFLY PT, R0, R100, 0x1, 0x1f ;  /* 0x0c201f0064007f89 */ /* 0x000ea200000e0000 */
[----:B-1----:R-:W-:Y:S04]  /*84b0*/  FMNMX.FTZ R101, R101, R4, !PT ;  /* 0x0000000465657209 */ /* 0x002fe80007810000 */
[C---:B------:R-:W-:Y:S01]  /*84c0*/  FSETP.NEU.FTZ.AND P1, PT, R101.reuse, -INF , PT ;  /* 0xff8000006500780b */ /* 0x040fe20003f3d000 */
[C---:B------:R-:W-:Y:S01]  /*84d0*/  FMUL.FTZ R103, R101.reuse, c[0x0][0x2d0] ;  /* 0x0000b40065677a20 */ /* 0x040fe20000410000 */
[----:B--2---:R-:W-:Y:S02]  /*84e0*/  FMNMX.FTZ R100, R100, R0, !PT ;  /* 0x0000000064647209 */ /* 0x004fe40007810000 */
[----:B------:R-:W-:Y:S02]  /*84f0*/  FSEL R0, R101, RZ, P1 ;  /* 0x000000ff65007208 */ /* 0x000fe40000800000 */
[----:B------:R-:W-:Y:S01]  /*8500*/  FSEL R103, R103, RZ, P1 ;  /* 0x000000ff67677208 */ /* 0x000fe20000800000 */
[C---:B------:R-:W-:Y:S01]  /*8510*/  FMUL.FTZ R200, R100.reuse, c[0x0][0x2d0] ;  /* 0x0000b40064c87a20 */ /* 0x040fe20000410000 */
[----:B------:R-:W-:Y:S01]  /*8520*/  FSETP.NEU.FTZ.AND P0, PT, R100, -INF , PT ;  /* 0xff8000006400780b */ /* 0x000fe20003f1d000 */
[----:B------:R-:W-:Y:S02]  /*8530*/  FADD.FTZ R0, -R0, R2 ;  /* 0x0000000200007221 */ /* 0x000fe40000010100 */
[--C-:B------:R-:W-:Y:S01]  /*8540*/  FFMA.FTZ R9, R9, c[0x0][0x2d0], -R103.reuse ;  /* 0x0000b40009097a23 */ /* 0x100fe20000010867 */
[----:B------:R-:W-:Y:S01]  /*8550*/  FSEL R200, R200, RZ, P0 ;  /* 0x000000ffc8c87208 */ /* 0x000fe20000000000 */
[----:B------:R-:W-:Y:S02]  /*8560*/  FMUL.FTZ R0, R0, c[0x0][0x2d0] ;  /* 0x0000b40000007a20 */ /* 0x000fe40000410000 */
[----:B------:R-:W-:Y:S01]  /*8570*/  MUFU.EX2 R216, R9 ;  /* 0x0000000900d87308 */ /* 0x000fe20000000800 */
[--C-:B------:R-:W-:Y:S02]  /*8580*/  FFMA.FTZ R5, R5, c[0x0][0x2d0], -R103.reuse ;  /* 0x0000b40005057a23 */ /* 0x100fe40000010867 */
[--C-:B------:R-:W-:Y:S02]  /*8590*/  FFMA.FTZ R8, R8, c[0x0][0x2d0], -R200.reuse ;  /* 0x0000b40008087a23 */ /* 0x100fe400000108c8 */
[--C-:B------:R-:W-:Y:S02]  /*85a0*/  FFMA.FTZ R6, R6, c[0x0][0x2d0], -R200.reuse ;  /* 0x0000b40006067a23 */ /* 0x100fe400000108c8 */
[--C-:B------:R-:W-:Y:S02]  /*85b0*/  FFMA.FTZ R7, R7, c[0x0][0x2d0], -R103.reuse ;  /* 0x0000b40007077a23 */ /* 0x100fe40000010867 */
[----:B------:R-:W-:Y:S01]  /*85c0*/  FFMA.FTZ R10, R10, c[0x0][0x2d0], -R103 ;  /* 0x0000b4000a0a7a23 */ /* 0x000fe20000010867 */
[----:B------:R-:W1:Y:S10]  /*85d0*/  MUFU.EX2 R2, R0 ;  /* 0x0000000000027308 */ /* 0x000e740000000800 */
[----:B------:R2:W-:Y:S10]  /*85e0*/  MUFU.EX2 R217, R8 ;  /* 0x0000000800d97308 */ /* 0x0005f40000000800 */
[----:B------:R4:W-:Y:S01]  /*85f0*/  MUFU.EX2 R201, R5 ;  /* 0x0000000500c97308 */ /* 0x0009e20000000800 */
[C---:B-1----:R-:W-:Y:S01]  /*8600*/  FMUL.FTZ R9, R2.reuse, R145 ;  /* 0x0000009102097220 */ /* 0x042fe20000410000 */
[----:B------:R-:W-:Y:S01]  /*8610*/  MOV R145, R21 ;  /* 0x0000001500917202 */ /* 0x000fe20000000f00 */
[----:B------:R-:W-:Y:S01]  /*8620*/  FMUL.FTZ R21, R2, R133 ;  /* 0x0000008502157220 */ /* 0x000fe20000410000 */
[----:B------:R-:W-:Y:S01]  /*8630*/  FSEL R0, R100, RZ, P0 ;  /* 0x000000ff64007208 */ /* 0x000fe20000000000 */
[----:B------:R-:W5:Y:S01]  /*8640*/  LDL.LU R133, [R1+0x8] ;  /* 0x0000080001857983 */ /* 0x000f620000300800 */
[C---:B------:R-:W-:Y:S04]  /*8650*/  FMUL.FTZ R37, R2.reuse, R117 ;  /* 0x0000007502257220 */ /* 0x040fe80000410000 */
[----:B------:R-:W1:Y:S01]  /*8660*/  MUFU.EX2 R102, R6 ;  /* 0x0000000600667308 */ /* 0x000e620000000800 */
[----:B------:R-:W-:Y:S02]  /*8670*/  FMUL.FTZ R44, R2, R108 ;  /* 0x0000006c022c7220 */ /* 0x000fe40000410000 */
[----:B------:R-:W-:Y:S01]  /*8680*/  FADD.FTZ R0, -R0, R3 ;  /* 0x0000000300007221 */ /* 0x000fe20000010100 */
[----:B------:R-:W-:Y:S01]  /*8690*/  MOV R3, R30 ;  /* 0x0000001e00037202 */ /* 0x000fe20000000f00 */
[----:B------:R-:W-:Y:S02]  /*86a0*/  FMUL.FTZ R45, R2, R109 ;  /* 0x0000006d022d7220 */ /* 0x000fe40000410000 */
[----:B------:R-:W-:Y:S02]  /*86b0*/  FMUL.FTZ R0, R0, c[0x0][0x2d0] ;  /* 0x0000b40000007a20 */ /* 0x000fe40000410000 */
[C---:B------:R-:W-:Y:S01]  /*86c0*/  FMUL.FTZ R4, R2.reuse, R148 ;  /* 0x0000009402047220 */ /* 0x040fe20000410000 */
[----:B------:R-:W-:Y:S01]  /*86d0*/  MUFU.EX2 R117, R10 ;  /* 0x0000000a00757308 */ /* 0x000fe20000000800 */
[C---:B--2---:R-:W-:Y:S01]  /*86e0*/  FMUL.FTZ R8, R2.reuse, R144 ;  /* 0x0000009002087220 */ /* 0x044fe20000410000 */
[----:B------:R-:W-:Y:S01]  /*86f0*/  MOV R148, R14 ;  /* 0x0000000e00947202 */ /* 0x000fe20000000f00 */
[C---:B------:R-:W-:Y:S02]  /*8700*/  FMUL.FTZ R12, R2.reuse, R140 ;  /* 0x0000008c020c7220 */ /* 0x040fe40000410000 */
[C---:B----4-:R-:W-:Y:S01]  /*8710*/  FMUL.FTZ R5, R2.reuse, R149 ;  /* 0x0000009502057220 */ /* 0x050fe20000410000 */
[----:B------:R-:W-:Y:S01]  /*8720*/  MOV R149, R15 ;  /* 0x0000000f00957202 */ /* 0x000fe20000000f00 */
[----:B------:R-:W-:Y:S02]  /*8730*/  IMAD.MOV.U32 R140, RZ, RZ, R13 ;  /* 0x000000ffff8c7224 */ /* 0x000fe400078e000d */
[C---:B------:R-:W-:Y:S01]  /*8740*/  FMUL.FTZ R13, R2.reuse, R141 ;  /* 0x0000008d020d7220 */ /* 0x040fe20000410000 */
[----:B------:R-:W-:Y:S01]  /*8750*/  MUFU.EX2 R0, R0 ;  /* 0x0000000000007308 */ /* 0x000fe20000000800 */
        /* <DEDUP_REMOVED lines=9> */
[----:B------:R-:W2:Y:S01]  /*87f0*/  MUFU.EX2 R202, R7 ;  /* 0x0000000700ca7308 */ /* 0x000ea20000000800 */
        /* <DEDUP_REMOVED lines=10> */
[C---:B------:R-:W-:Y:S01]  /*88a0*/  FMUL.FTZ R49, R2.reuse, R105 ;  /* 0x0000006902317220 */ /* 0x040fe20000410000 */
[----:B-1----:R-:W-:Y:S01]  /*88b0*/  F2FP.PACK_AB R105, R217, R102 ;  /* 0x00000066d969723e */ /* 0x002fe200000000ff */
[C---:B------:R-:W-:Y:S02]  /*88c0*/  FMUL.FTZ R52, R2.reuse, R52 ;  /* 0x0000003402347220 */ /* 0x040fe40000410000 */
[C---:B------:R-:W-:Y:S02]  /*88d0*/  FMUL.FTZ R53, R2.reuse, R53 ;  /* 0x0000003502357220 */ /* 0x040fe40000410000 */
[----:B------:R-:W-:Y:S01]  /*88e0*/  FMUL.FTZ R56, R2, R56 ;  /* 0x0000003802387220 */ /* 0x000fe20000410000 */
[----:B--2---:R-:W-:Y:S01]  /*88f0*/  F2FP.PACK_AB R104, R202, R201 ;  /* 0x000000c9ca68723e */ /* 0x004fe200000000ff */
        /* <DEDUP_REMOVED lines=21> */
[----:B---3--:R-:W-:Y:S02]  /*8a50*/  FFMA.FTZ R144, R2, R22, R201 ;  /* 0x0000001602907223 */ /* 0x008fe400000100c9 */
[--C-:B------:R-:W-:Y:S01]  /*8a60*/  FFMA.FTZ R2, R203, c[0x0][0x2d0], -R200.reuse ;  /* 0x0000b400cb027a23 */ /* 0x100fe200000108c8 */
[----:B------:R-:W-:Y:S01]  /*8a70*/  MOV R203, R3 ;  /* 0x0000000300cb7202 */ /* 0x000fe20000000f00 */
[C---:B------:R-:W-:Y:S02]  /*8a80*/  FMUL.FTZ R42, R0.reuse, R114 ;  /* 0x00000072002a7220 */ /* 0x040fe40000410000 */
[----:B------:R1:W-:Y:S01]  /*8a90*/  MUFU.EX2 R114, R2 ;  /* 0x0000000200727308 */ /* 0x0003e20000000800 */
[C---:B------:R-:W-:Y:S02]  /*8aa0*/  FMUL.FTZ R46, R0.reuse, R110 ;  /* 0x0000006e002e7220 */ /* 0x040fe40000410000 */
[C---:B------:R-:W-:Y:S02]  /*8ab0*/  FMUL.FTZ R47, R0.reuse, R111 ;  /* 0x0000006f002f7220 */ /* 0x040fe40000410000 */
        /* <DEDUP_REMOVED lines=25> */
[C---:B------:R-:W-:Y:S01]  /*8c50*/  FMUL.FTZ R50, R0.reuse, R106 ;  /* 0x0000006a00327220 */ /* 0x040fe20000410000 */
[----:B------:R-:W-:Y:S01]  /*8c60*/  F2FP.PACK_AB R106, R117, R216 ;  /* 0x000000d8756a723e */ /* 0x000fe200000000ff */
        /* <DEDUP_REMOVED lines=25> */
[----:B-1----:R-:W-:Y:S02]  /*8e00*/  FFMA.FTZ R2, R215, c[0x0][0x2d0], -R200 ;  /* 0x0000b400d7027a23 */ /* 0x002fe400000108c8 */
[--C-:B------:R-:W-:Y:S02]  /*8e10*/  FFMA.FTZ R113, R218, c[0x0][0x2d0], -R103.reuse ;  /* 0x0000b400da717a23 */ /* 0x100fe40000010867 */
[----:B------:R-:W1:Y:S01]  /*8e20*/  MUFU.EX2 R121, R2 ;  /* 0x0000000200797308 */ /* 0x000e620000000800 */
[--C-:B------:R-:W-:Y:S02]  /*8e30*/  FFMA.FTZ R112, R219, c[0x0][0x2d0], -R103.reuse ;  /* 0x0000b400db707a23 */ /* 0x100fe40000010867 */
[----:B------:R-:W-:Y:S02]  /*8e40*/  IMAD.MOV.U32 R139, RZ, RZ, R140 ;  /* 0x000000ffff8b7224 */ /* 0x000fe400078e008c */
[----:B------:R-:W-:Y:S02]  /*8e50*/  FADD.FTZ R144, R202, R144 ;  /* 0x00000090ca907221 */ /* 0x000fe40000010000 */
[--C-:B------:R-:W-:Y:S02]  /*8e60*/  FFMA.FTZ R137, R231, c[0x0][0x2d0], -R103.reuse ;  /* 0x0000b400e7897a23 */ /* 0x100fe40000010867 */
[----:B------:R-:W-:Y:S01]  /*8e70*/  FADD.FTZ R144, R216, R144 ;  /* 0x00000090d8907221 */ /* 0x000fe20000010000 */
[----:B------:R-:W-:Y:S01]  /*8e80*/  MUFU.EX2 R116, R113 ;  /* 0x0000007100747308 */ /* 0x000fe20000000800 */
[--C-:B------:R-:W-:Y:S02]  /*8e90*/  FFMA.FTZ R136, R232, c[0x0][0x2d0], -R103.reuse ;  /* 0x0000b400e8887a23 */ /* 0x100fe40000010867 */
[--C-:B------:R-:W-:Y:S01]  /*8ea0*/  FFMA.FTZ R118, R246, c[0x0][0x2d0], -R103.reuse ;  /* 0x0000b400f6767a23 */ /* 0x100fe20000010867 */
[----:B------:R-:W-:Y:S01]  /*8eb0*/  MOV R246, R148 ;  /* 0x0000009400f67202 */ /* 0x000fe20000000f00 */
[--C-:B------:R-:W-:Y:S02]  /*8ec0*/  FFMA.FTZ R119, R243, c[0x0][0x2d0], -R103.reuse ;  /* 0x0000b400f3777a23 */ /* 0x100fe40000010867 */
[--C-:B------:R-:W-:Y:S01]  /*8ed0*/  FFMA.FTZ R120, R242, c[0x0][0x2d0], -R103.reuse ;  /* 0x0000b400f2787a23 */ /* 0x100fe20000010867 */
[----:B------:R-:W-:Y:S01]  /*8ee0*/  ISETP.GE.AND P4, PT, R246, 0x1, PT ;  /* 0x00000001f600780c */ /* 0x000fe20003f86270 */
[----:B------:R-:W2:Y:S01]  /*8ef0*/  LDL.64 R242, [R1+0x40] ;  /* 0x0000400001f27983 */ /* 0x000ea20000100a00 */
[----:B------:R3:W4:Y:S01]  /*8f00*/  MUFU.EX2 R126, R112 ;  /* 0x00000070007e7308 */ /* 0x0007220000000800 */
[--C-:B------:R-:W-:Y:S02]  /*8f10*/  FFMA.FTZ R138, R230, c[0x0][0x2d0], -R103.reuse ;  /* 0x0000b400e68a7a23 */ /* 0x100fe40000010867 */
[--C-:B------:R-:W-:Y:S01]  /*8f20*/  FFMA.FTZ R219, R228, c[0x0][0x2d0], -R103.reuse ;  /* 0x0000b400e4db7a23 */ /* 0x100fe20000010867 */
[----:B-1----:R-:W-:Y:S01]  /*8f30*/  F2FP.PACK_AB R107, R121, R114 ;  /* 0x00000072796b723e */ /* 0x002fe200000000ff */
[--C-:B------:R-:W-:Y:S01]  /*8f40*/  FFMA.FTZ R218, R250, c[0x0][0x2d0], -R200.reuse ;  /* 0x0000b400fada7a23 */ /* 0x100fe200000108c8 */
[----:B------:R-:W-:Y:S01]  /*8f50*/  IADD3 R2, R211, R205, RZ ;  /* 0x000000cdd3027210 */ /* 0x000fe20007ffe0ff */
[----:B------:R-:W-:Y:S03]  /*8f60*/  FFMA.FTZ R215, R248, c[0x0][0x2d0], -R200 ;  /* 0x0000b400f8d77a23 */ /* 0x000fe600000108c8 */
[----:B------:R-:W-:Y:S10]  /*8f70*/  MUFU.EX2 R127, R118 ;  /* 0x00000076007f7308 */ /* 0x000ff40000000800 */
[----:B------:R-:W-:Y:S01]  /*8f80*/  MUFU.EX2 R228, R136 ;  /* 0x0000008800e47308 */ /* 0x000fe20000000800 */
[--C-:B---3--:R-:W-:Y:S09]  /*8f90*/  FFMA.FTZ R112, R233, c[0x0][0x2d0], -R103.reuse ;  /* 0x0000b400e9707a23 */ /* 0x108ff20000010867 */
[----:B------:R1:W-:Y:S10]  /*8fa0*/  MUFU.EX2 R128, R112 ;  /* 0x0000007000807308 */ /* 0x0003f40000000800 */
[----:B------:R-:W-:Y:S10]  /*8fb0*/  MUFU.EX2 R230, R137 ;  /* 0x0000008900e67308 */ /* 0x000ff40000000800 */
[----:B------:R-:W-:Y:S01]  /*8fc0*/  MUFU.EX2 R219, R219 ;  /* 0x000000db00db7308 */ /* 0x000fe20000000800 */
[--C-:B-1----:R-:W-:Y:S09]  /*8fd0*/  FFMA.FTZ R112, R234, c[0x0][0x2d0], -R103.reuse ;  /* 0x0000b400ea707a23 */ /* 0x102ff20000010867 */
[----:B------:R1:W-:Y:S10]  /*8fe0*/  MUFU.EX2 R135, R112 ;  /* 0x0000007000877308 */ /* 0x0003f40000000800 */
[----:B------:R-:W-:Y:S01]  /*8ff0*/  MUFU.EX2 R218, R218 ;  /* 0x000000da00da7308 */ /* 0x000fe20000000800 */
[----:B-----5:R-:W-:Y:S01]  /*9000*/  FFMA.FTZ R115, R0, R133, R102 ;  /* 0x0000008500737223 */ /* 0x020fe20000010066 */
[----:B------:R-:W-:Y:S02]  /*9010*/  IADD3 R0, R210, R205, RZ ;  /* 0x000000cdd2007210 */ /* 0x000fe40007ffe0ff */
[C---:B------:R-:W-:Y:S02]  /*9020*/  IADD3 R102, R207.reuse, R2, RZ ;  /* 0x00000002cf667210 */ /* 0x040fe40007ffe0ff */
[----:B------:R-:W-:Y:S01]  /*9030*/  IADD3 R3, R207, R0, RZ ;  /* 0x00000000cf037210 */ /* 0x000fe20007ffe0ff */
[----:B------:R-:W3:Y:S03]  /*9040*/  LDSM.16.MT88.4 R108, [R0] ;  /* 0x00000000006c783b */ /* 0x000ee60000004200 */
[----:B------:R-:W-:Y:S01]  /*9050*/  MUFU.EX2 R215, R215 ;  /* 0x000000d700d77308 */ /* 0x000fe20000000800 */
[--C-:B-1----:R-:W-:Y:S09]  /*9060*/  FFMA.FTZ R112, R235, c[0x0][0x2d0], -R200.reuse ;  /* 0x0000b400eb707a23 */ /* 0x102ff200000108c8 */
[----:B------:R1:W-:Y:S02]  /*9070*/  MUFU.EX2 R134, R112 ;  /* 0x0000007000867308 */ /* 0x0003e40000000800 */
[--C-:B-1----:R-:W-:Y:S08]  /*9080*/  FFMA.FTZ R112, R236, c[0x0][0x2d0], -R200.reuse ;  /* 0x0000b400ec707a23 */ /* 0x102ff000000108c8 */
[----:B------:R1:W-:Y:S01]  /*9090*/  MUFU.EX2 R236, R120 ;  /* 0x0000007800ec7308 */ /* 0x0003e20000000800 */
[C---:B---3--:R-:W-:Y:S09]  /*90a0*/  HMMA.16816.F32 R4, R104.reuse, R108, R4 ;  /* 0x0000006c6804723c */ /* 0x048ff20000001804 */
[----:B------:R3:W-:Y:S01]  /*90b0*/  MUFU.EX2 R140, R112 ;  /* 0x00000070008c7308 */ /* 0x0007e20000000800 */
[C---:B------:R-:W-:Y:S01]  /*90c0*/  HMMA.16816.F32 R8, R104.reuse, R110, R8 ;  /* 0x0000006e6808723c */ /* 0x040fe20000001808 */
[----:B------:R-:W5:Y:S02]  /*90d0*/  LDSM.16.MT88.4 R108, [R3] ;  /* 0x00000000036c783b */ /* 0x000f640000004200 */
[--C-:B-1----:R-:W-:Y:S02]  /*90e0*/  FFMA.FTZ R120, R125, c[0x0][0x2d0], -R200.reuse ;  /* 0x0000b4007d787a23 */ /* 0x102fe400000108c8 */
[--C-:B------:R-:W-:Y:S02]  /*90f0*/  FFMA.FTZ R125, R251, c[0x0][0x2d0], -R200.reuse ;  /* 0x0000b400fb7d7a23 */ /* 0x100fe400000108c8 */
[--C-:B---3--:R-:W-:Y:S01]  /*9100*/  FFMA.FTZ R112, R240, c[0x0][0x2d0], -R103.reuse ;  /* 0x0000b400f0707a23 */ /* 0x108fe20000010867 */
[----:B------:R-:W-:Y:S03]  /*9110*/  MOV R240, R145 ;  /* 0x0000009100f07202 */ /* 0x000fe60000000f00 */
[----:B------:R1:W-:Y:S01]  /*9120*/  MUFU.EX2 R141, R112 ;  /* 0x00000070008d7308 */ /* 0x0003e20000000800 */
[C---:B-----5:R-:W-:Y:S08]  /*9130*/  HMMA.16816.F32 R12, R104.reuse, R108, R12 ;  /* 0x0000006c680c723c */ /* 0x060ff0000000180c */
[C---:B------:R-:W-:Y:S01]  /*9140*/  HMMA.16816.F32 R16, R104.reuse, R110, R16 ;  /* 0x0000006e6810723c */ /* 0x040fe20000001810 */
[----:B------:R-:W3:Y:S03]  /*9150*/  LDSM.16.MT88.4 R108, [R2] ;  /* 0x00000000026c783b */ /* 0x000ee60000004200 */
[--C-:B-1----:R-:W-:Y:S04]  /*9160*/  FFMA.FTZ R112, R239, c[0x0][0x2d0], -R103.reuse ;  /* 0x0000b400ef707a23 */ /* 0x102fe80000010867 */
[----:B------:R-:W-:Y:S01]  /*9170*/  MUFU.EX2 R142, R112 ;  /* 0x00000070008e7308 */ /* 0x000fe20000000800 */
[----:B------:R-:W5:Y:S01]  /*9180*/  LDL R239, [R1+0x2c] ;  /* 0x00002c0001ef7983 */ /* 0x000f620000100800 */
[C---:B---3--:R-:W-:Y:S08]  /*9190*/  HMMA.16816.F32 R20, R104.reuse, R108, R20 ;  /* 0x0000006c6814723c */ /* 0x048ff00000001814 */
[C---:B------:R-:W-:Y:S01]  /*91a0*/  HMMA.16816.F32 R24, R104.reuse, R110, R24 ;  /* 0x0000006e6818723c */ /* 0x040fe20000001818 */
[----:B------:R-:W1:Y:S07]  /*91b0*/  LDSM.16.MT88.4 R108, [R102] ;  /* 0x00000000666c783b */ /* 0x000e6e0000004200 */
        /* <DEDUP_REMOVED lines=25> */
[--C-:B------:R-:W-:Y:S01]  /*9350*/  FFMA.FTZ R108, R220, c[0x0][0x2d0], -R200.reuse ;  /* 0x0000b400dc6c7a23 */ /* 0x100fe200000108c8 */
[----:B------:R-:W-:Y:S03]  /*9360*/  HMMA.16816.F32 R96, R104, R110, R96 ;  /* 0x0000006e6860723c */ /* 0x000fe60000001860 */
[----:B------:R1:W-:Y:S01]  /*9370*/  MUFU.EX2 R123, R108 ;  /* 0x0000006c007b7308 */ /* 0x0003e20000000800 */
[--C-:B------:R-:W-:Y:S03]  /*9380*/  FFMA.FTZ R220, R249, c[0x0][0x2d0], -R200.reuse ;  /* 0x0000b400f9dc7a23 */ /* 0x100fe600000108c8 */
[--C-:B------:R-:W-:Y:S06]  /*9390*/  FFMA.FTZ R104, R225, c[0x0][0x2d0], -R200.reuse ;  /* 0x0000b400e1687a23 */ /* 0x100fec00000108c8 */
[----:B------:R3:W-:Y:S10]  /*93a0*/  MUFU.EX2 R131, R104 ;  /* 0x0000006800837308 */ /* 0x0007f40000000800 */
[----:B------:R-:W2:Y:S01]  /*93b0*/  MUFU.EX2 R220, R220 ;  /* 0x000000dc00dc7308 */ /* 0x000ea20000000800 */
[----:B-1----:R-:W-:Y:S02]  /*93c0*/  FFMA.FTZ R108, R221, c[0x0][0x2d0], -R200 ;  /* 0x0000b400dd6c7a23 */ /* 0x002fe400000108c8 */
[----:B------:R-:W-:Y:S07]  /*93d0*/  FFMA.FTZ R221, R227, c[0x0][0x2d0], -R103 ;  /* 0x0000b400e3dd7a23 */ /* 0x000fee0000010867 */
[----:B------:R1:W1:Y:S01]  /*93e0*/  MUFU.EX2 R124, R108 ;  /* 0x0000006c007c7308 */ /* 0x0002620000000800 */
[----:B---3--:R-:W-:Y:S02]  /*93f0*/  FADD.FTZ R104, R217, R115 ;  /* 0x00000073d9687221 */ /* 0x008fe40000010000 */
[--C-:B------:R-:W-:Y:S02]  /*9400*/  FFMA.FTZ R217, R229, c[0x0][0x2d0], -R103.reuse ;  /* 0x0000b400e5d97a23 */ /* 0x100fe40000010867 */
[----:B------:R-:W-:Y:S01]  /*9410*/  FADD.FTZ R122, R114, R104 ;  /* 0x00000068727a7221 */ /* 0x000fe20000010000 */
[----:B----4-:R-:W-:Y:S01]  /*9420*/  F2FP.PACK_AB R104, R126, R116 ;  /* 0x000000747e68723e */ /* 0x010fe200000000ff */
[----:B------:R-:W-:Y:S03]  /*9430*/  LDSM.16.MT88.4 R112, [R3+0x1000] ;  /* 0x001000000370783b */ /* 0x000fe60000004200 */
[----:B------:R-:W-:Y:S01]  /*9440*/  MUFU.EX2 R229, R138 ;  /* 0x0000008a00e57308 */ /* 0x000fe20000000800 */
[----:B------:R-:W-:Y:S01]  /*9450*/  FADD.FTZ R121, R121, R122 ;  /* 0x0000007a79797221 */ /* 0x000fe20000010000 */
[----:B--2---:R-:W-:Y:S08]  /*9460*/  F2FP.PACK_AB R201, R220, R218 ;  /* 0x000000dadcc9723e */ /* 0x004ff000000000ff */
[----:B------:R-:W-:Y:S01]  /*9470*/  MUFU.EX2 R227, R120 ;  /* 0x0000007800e37308 */ /* 0x000fe20000000800 */
[--C-:B-1----:R-:W-:Y:S01]  /*9480*/  FFMA.FTZ R108, R222, c[0x0][0x2d0], -R103.reuse ;  /* 0x0000b400de6c7a23 */ /* 0x102fe20000010867 */
[----:B------:R-:W-:Y:S08]  /*9490*/  F2FP.PACK_AB R105, R124, R123 ;  /* 0x0000007b7c69723e */ /* 0x000ff000000000ff */
[----:B------:R1:W-:Y:S10]  /*94a0*/  MUFU.EX2 R129, R108 ;  /* 0x0000006c00817308 */ /* 0x0003f40000000800 */
[----:B------:R-:W-:Y:S10]  /*94b0*/  MUFU.EX2 R217, R217 ;  /* 0x000000d900d97308 */ /* 0x000ff40000000800 */
[----:B------:R-:W-:Y:S01]  /*94c0*/  MUFU.EX2 R221, R221 ;  /* 0x000000dd00dd7308 */ /* 0x000fe20000000800 */
[--C-:B-1----:R-:W-:Y:S02]  /*94d0*/  FFMA.FTZ R108, R223, c[0x0][0x2d0], -R103.reuse ;  /* 0x0000b400df6c7a23 */ /* 0x102fe40000010867 */
[--C-:B------:R-:W-:Y:S07]  /*94e0*/  FFMA.FTZ R223, R237, c[0x0][0x2d0], -R103.reuse ;  /* 0x0000b400eddf7a23 */ /* 0x100fee0000010867 */
[----:B------:R1:W2:Y:S10]  /*94f0*/  MUFU.EX2 R133, R108 ;  /* 0x0000006c00857308 */ /* 0x0002b40000000800 */
[----:B------:R-:W-:Y:S10]  /*9500*/  MUFU.EX2 R237, R119 ;  /* 0x0000007700ed7308 */ /* 0x000ff40000000800 */
[----:B------:R-:W-:Y:S01]  /*9510*/  MUFU.EX2 R223, R223 ;  /* 0x000000df00df7308 */ /* 0x000fe20000000800 */
[--C-:B-1----:R-:W-:Y:S01]  /*9520*/  FFMA.FTZ R108, R224, c[0x0][0x2d0], -R200.reuse ;  /* 0x0000b400e06c7a23 */ /* 0x102fe200000108c8 */
[----:B--2---:R-:W-:Y:S08]  /*9530*/  F2FP.PACK_AB R106, R133, R129 ;  /* 0x00000081856a723e */ /* 0x004ff000000000ff */
[----:B------:R1:W2:Y:S10]  /*9540*/  MUFU.EX2 R130, R108 ;  /* 0x0000006c00827308 */ /* 0x0002b40000000800 */
[----:B------:R3:W-:Y:S01]  /*9550*/  MUFU.EX2 R224, R125 ;  /* 0x0000007d00e07308 */ /* 0x0007e20000000800 */
[----:B-1----:R-:W1:Y:S01]  /*9560*/  LDSM.16.MT88.4 R108, [R0+0x800] ;  /* 0x00080000006c783b */ /* 0x002e620000004200 */
[----:B--2---:R-:W-:Y:S07]  /*9570*/  F2FP.PACK_AB R107, R131, R130 ;  /* 0x00000082836b723e */ /* 0x004fee00000000ff */
        /* <DEDUP_REMOVED lines=37> */
[----:B------:R-:W-:Y:S03]  /*97d0*/  MOV R241, R149 ;  /* 0x0000009500f17202 */ /* 0x000fe60000000f00 */
[----:B------:R-:W-:Y:S01]  /*97e0*/  FFMA.FTZ R105, R244, c[0x0][0x2d0], -R200 ;  /* 0x0000b400f4697a23 */ /* 0x000fe200000108c8 */
[----:B------:R-:W-:Y:S01]  /*97f0*/  F2FP.PACK_AB R106, R142, R141 ;  /* 0x0000008d8e6a723e */ /* 0x000fe200000000ff */
[----:B------:R-:W-:Y:S01]  /*9800*/  FADD.FTZ R104, R117, R144 ;  /* 0x0000009075687221 */ /* 0x000fe20000010000 */
[----:B------:R-:W-:Y:S02]  /*9810*/  @P6 ISETP.GE.AND P1, PT, R241, c[0x0][0x1d4], PT ;  /* 0x00007500f1006a0c */ /* 0x000fe40003f26270 */
[--C-:B------:R-:W-:Y:S01]  /*9820*/  FFMA.FTZ R117, R245, c[0x0][0x2d0], -R103.reuse ;  /* 0x0000b400f5757a23 */ /* 0x100fe20000010867 */
[----:B------:R2:W4:Y:S01]  /*9830*/  MUFU.EX2 R222, R105 ;  /* 0x0000006900de7308 */ /* 0x0005220000000800 */
[----:B------:R-:W-:Y:S01]  /*9840*/  FADD.FTZ R122, R116, R104 ;  /* 0x00000068747a7221 */ /* 0x000fe20000010000 */
[----:B------:R-:W-:Y:S01]  /*9850*/  F2FP.PACK_AB R104, R135, R128 ;  /* 0x000000808768723e */ /* 0x000fe200000000ff */
[----:B------:R-:W-:Y:S01]  /*9860*/  IMAD.MOV.U32 R244, RZ, RZ, R150 ;  /* 0x000000fffff47224 */ /* 0x000fe200078e0096 */
[----:B------:R-:W-:Y:S01]  /*9870*/  MOV R245, R151 ;  /* 0x0000009700f57202 */ /* 0x000fe20000000f00 */
[----:B------:R-:W-:Y:S02]  /*9880*/  FADD.FTZ R122, R126, R122 ;  /* 0x0000007a7e7a7221 */ /* 0x000fe40000010000 */
[----:B------:R-:W-:Y:S01]  /*9890*/  FFMA.FTZ R103, R226, c[0x0][0x2d0], -R103 ;  /* 0x0000b400e2677a23 */ /* 0x000fe20000010867 */
[----:B------:R-:W-:Y:S01]  /*98a0*/  @P6 ISETP.GE.AND P3, PT, R244, c[0x0][0x1d4], PT ;  /* 0x00007500f4006a0c */ /* 0x000fe20003f66270 */
[----:B------:R-:W-:Y:S01]  /*98b0*/  FADD.FTZ R120, R129, R122 ;  /* 0x0000007a81787221 */ /* 0x000fe20000010000 */
[----:B------:R5:W-:Y:S03]  /*98c0*/  MUFU.EX2 R235, R117 ;  /* 0x0000007500eb7308 */ /* 0x000be60000000800 */
[----:B---3--:R-:W-:Y:S01]  /*98d0*/  FADD.FTZ R125, R133, R120 ;  /* 0x00000078857d7221 */ /* 0x008fe20000010000 */
[----:B-1----:R-:W1:Y:S03]  /*98e0*/  LDSM.16.MT88.4 R108, [R0+0x1000] ;  /* 0x00100000006c783b */ /* 0x002e660000004200 */
[----:B------:R-:W-:Y:S03]  /*98f0*/  FADD.FTZ R125, R128, R125 ;  /* 0x0000007d807d7221 */ /* 0x000fe60000010000 */
[----:B------:R-:W3:Y:S01]  /*9900*/  MUFU.EX2 R216, R103 ;  /* 0x0000006700d87308 */ /* 0x000ee20000000800 */
[----:B--2---:R-:W-:Y:S02]  /*9910*/  F2FP.PACK_AB R105, R140, R134 ;  /* 0x000000868c69723e */ /* 0x004fe400000000ff */
[----:B----4-:R-:W-:Y:S01]  /*9920*/  F2FP.PACK_AB R107, R222, R132 ;  /* 0x00000084de6b723e */ /* 0x010fe200000000ff */
[----:B-----5:R-:W-:Y:S01]  /*9930*/  LDSM.16.MT88.4 R116, [R2+0x1800] ;  /* 0x001800000274783b */ /* 0x020fe20000004200 */
[----:B---3--:R-:W-:Y:S01]  /*9940*/  F2FP.PACK_AB R202, R216, R221 ;  /* 0x000000ddd8ca723e */ /* 0x008fe200000000ff */
[----:B------:R-:W-:Y:S04]  /*9950*/  FADD.FTZ R103, R135, R125 ;  /* 0x0000007d87677221 */ /* 0x000fe80000010000 */
[----:B------:R-:W-:Y:S04]  /*9960*/  FADD.FTZ R103, R141, R103 ;  /* 0x000000678d677221 */ /* 0x000fe80000010000 */
[----:B------:R-:W-:Y:S01]  /*9970*/  FADD.FTZ R103, R142, R103 ;  /* 0x000000678e677221 */ /* 0x000fe20000010000 */
[C---:B-1----:R-:W-:Y:S03]  /*9980*/  HMMA.16816.F32 R4, R104.reuse, R108, R4 ;  /* 0x0000006c6804723c */ /* 0x042fe60000001804 */
[----:B------:R-:W-:Y:S05]  /*9990*/  FADD.FTZ R103, R127, R103 ;  /* 0x000000677f677221 */ /* 0x000fea0000010000 */
[C---:B------:R-:W-:Y:S01]  /*99a0*/  HMMA.16816.F32 R8, R104.reuse, R110, R8 ;  /* 0x0000006e6808723c */ /* 0x040fe20000001808 */
[----:B------:R-:W1:Y:S07]  /*99b0*/  LDSM.16.MT88.4 R108, [R2+0x1000] ;  /* 0x00100000026c783b */ /* 0x000e6e0000004200 */
[C---:B------:R-:W-:Y:S08]  /*99c0*/  HMMA.16816.F32 R12, R104.reuse, R112, R12 ;  /* 0x00000070680c723c */ /* 0x040ff0000000180c */
        /* <DEDUP_REMOVED lines=26> */
[C---:B-1----:R-:W-:Y:S07]  /*9b70*/  HMMA.16816.F32 R84, R104.reuse, R108, R84 ;  /* 0x0000006c6854723c */ /* 0x042fee0000001854 */
[--C-:B------:R-:W-:Y:S01]  /*9b80*/  FFMA.FTZ R108, R203, c[0x0][0x2d0], -R200.reuse ;  /* 0x0000b400cb6c7a23 */ /* 0x100fe200000108c8 */
[C---:B------:R-:W-:Y:S03]  /*9b90*/  HMMA.16816.F32 R88, R104.reuse, R110, R88 ;  /* 0x0000006e6858723c */ /* 0x040fe60000001858 */
[----:B------:R1:W-:Y:S05]  /*9ba0*/  MUFU.EX2 R231, R108 ;  /* 0x0000006c00e77308 */ /* 0x0003ea0000000800 */
[C---:B--2---:R-:W-:Y:S08]  /*9bb0*/  HMMA.16816.F32 R92, R104.reuse, R112, R92 ;  /* 0x00000070685c723c */ /* 0x044ff0000000185c */
[----:B------:R-:W-:Y:S01]  /*9bc0*/  HMMA.16816.F32 R96, R104, R114, R96 ;  /* 0x000000726860723c */ /* 0x000fe20000001860 */
[----:B------:R-:W-:Y:S06]  /*9bd0*/  LDSM.16.MT88.4 R112, [R3+0x1800] ;  /* 0x001800000370783b */ /* 0x000fec0000004200 */
[--C-:B------:R-:W-:Y:S01]  /*9be0*/  FFMA.FTZ R104, R147, c[0x0][0x2d0], -R200.reuse ;  /* 0x0000b40093687a23 */ /* 0x100fe200000108c8 */
[----:B------:R-:W-:Y:S03]  /*9bf0*/  F2FP.PACK_AB R106, R236, R237 ;  /* 0x000000edec6a723e */ /* 0x000fe600000000ff */
[----:B------:R2:W-:Y:S01]  /*9c00*/  MUFU.EX2 R232, R104 ;  /* 0x0000006800e87308 */ /* 0x0005e20000000800 */
[--C-:B-1----:R-:W-:Y:S02]  /*9c10*/  FFMA.FTZ R108, R139, c[0x0][0x2d0], -R200.reuse ;  /* 0x0000b4008b6c7a23 */ /* 0x102fe400000108c8 */
[----:B------:R-:W-:Y:S07]  /*9c20*/  LDSM.16.MT88.4 R136, [R3+0x2800] ;  /* 0x002800000388783b */ /* 0x000fee0000004200 */
[----:B------:R-:W1:Y:S01]  /*9c30*/  MUFU.EX2 R234, R108 ;  /* 0x0000006c00ea7308 */ /* 0x000e620000000800 */
[----:B--2---:R-:W-:Y:S02]  /*9c40*/  FADD.FTZ R104, R123, R121 ;  /* 0x000000797b687221 */ /* 0x004fe40000010000 */
[----:B------:R-:W-:Y:S02]  /*9c50*/  FFMA.FTZ R121, R146, c[0x0][0x2d0], -R200 ;  /* 0x0000b40092797a23 */ /* 0x000fe400000108c8 */
[----:B------:R-:W-:Y:S01]  /*9c60*/  FADD.FTZ R124, R124, R104 ;  /* 0x000000687c7c7221 */ /* 0x000fe20000010000 */
[----:B------:R-:W-:Y:S01]  /*9c70*/  F2FP.PACK_AB R104, R235, R127 ;  /* 0x0000007feb68723e */ /* 0x000fe200000000ff */
[----:B------:R-:W-:Y:S03]  /*9c80*/  FFMA.FTZ R123, R252, c[0x0][0x2d0], -R200 ;  /* 0x0000b400fc7b7a23 */ /* 0x000fe600000108c8 */
[----:B------:R-:W-:Y:S01]  /*9c90*/  MUFU.EX2 R225, R121 ;  /* 0x0000007900e17308 */ /* 0x000fe20000000800 */
[----:B------:R-:W2:Y:S01]  /*9ca0*/  LDL R252, [R1+0x4c] ;  /* 0x00004c0001fc7983 */ /* 0x000ea20000100800 */
[----:B------:R-:W-:Y:S01]  /*9cb0*/  FADD.FTZ R124, R130, R124 ;  /* 0x0000007c827c7221 */ /* 0x000fe20000010000 */
[----:B-1----:R-:W-:Y:S01]  /*9cc0*/  F2FP.PACK_AB R105, R234, R231 ;  /* 0x000000e7ea69723e */ /* 0x002fe200000000ff */
[----:B------:R-:W-:Y:S01]  /*9cd0*/  FFMA.FTZ R108, R143, c[0x0][0x2d0], -R200 ;  /* 0x0000b4008f6c7a23 */ /* 0x000fe200000108c8 */
[----:B------:R-:W-:Y:S01]  /*9ce0*/  LDSM.16.MT88.4 R144, [R0+0x2800] ;  /* 0x002800000090783b */ /* 0x000fe20000004200 */
[----:B------:R-:W-:Y:S02]  /*9cf0*/  FADD.FTZ R124, R131, R124 ;  /* 0x0000007c837c7221 */ /* 0x000fe40000010000 */
[----:B------:R-:W-:Y:S02]  /*9d00*/  FFMA.FTZ R200, R247, c[0x0][0x2d0], -R200 ;  /* 0x0000b400f7c87a23 */ /* 0x000fe400000108c8 */
[----:B------:R1:W3:Y:S03]  /*9d10*/  MUFU.EX2 R233, R108 ;  /* 0x0000006c00e97308 */ /* 0x0002e60000000800 */
[----:B------:R-:W-:Y:S07]  /*9d20*/  LDSM.16.MT88.4 R128, [R2+0x2800] ;  /* 0x002800000280783b */ /* 0x000fee0000004200 */
[----:B------:R4:W-:Y:S10]  /*9d30*/  MUFU.EX2 R226, R123 ;  /* 0x0000007b00e27308 */ /* 0x0009f40000000800 */
[----:B------:R5:W5:Y:S01]  /*9d40*/  MUFU.EX2 R205, R200 ;  /* 0x000000c800cd7308 */ /* 0x000b620000000800 */
[----:B-1----:R-:W1:Y:S01]  /*9d50*/  LDSM.16.MT88.4 R108, [R0+0x1800] ;  /* 0x00180000006c783b */ /* 0x002e620000004200 */
[----:B---3--:R-:W-:Y:S07]  /*9d60*/  F2FP.PACK_AB R107, R232, R233 ;  /* 0x000000e9e86b723e */ /* 0x008fee00000000ff */
[----:B----4-:R-:W-:Y:S01]  /*9d70*/  LDSM.16.MT88.4 R120, [R2+0x2000] ;  /* 0x002000000278783b */ /* 0x010fe20000004200 */
[----:B-----5:R-:W-:Y:S02]  /*9d80*/  F2FP.PACK_AB R200, R219, R217 ;  /* 0x000000d9dbc8723e */ /* 0x020fe400000000ff */
[----:B------:R-:W-:Y:S01]  /*9d90*/  F2FP.PACK_AB R203, R205, R215 ;  /* 0x000000d7cdcb723e */ /* 0x000fe200000000ff */
        /* <DEDUP_REMOVED lines=12> */
[C---:B---3--:R-:W-:Y:S08]  /*9e60*/  HMMA.16816.F32 R36, R104.reuse, R112, R36 ;  /* 0x000000706824723c */ /* 0x048ff00000001824 */
[C---:B------:R-:W-:Y:S01]  /*9e70*/  HMMA.16816.F32 R40, R104.reuse, R114, R40 ;  /* 0x000000726828723c */ /* 0x040fe20000001828 */
[----:B------:R-:W3:Y:S07]  /*9e80*/  LDSM.16.MT88.4 R112, [R102+0x4800] ;  /* 0x004800006670783b */ /* 0x000eee0000004200 */
[C---:B----4-:R-:W-:Y:S08]  /*9e90*/  HMMA.16816.F32 R44, R104.reuse, R116, R44 ;  /* 0x00000074682c723c */ /* 0x050ff0000000182c */
        /* <DEDUP_REMOVED lines=18> */
[----:B------:R-:W-:Y:S01]  /*9fc0*/  HMMA.16816.F32 R96, R104, R118, R96 ;  /* 0x000000766860723c */ /* 0x000fe20000001860 */
[----:B------:R-:W4:Y:S06]  /*9fd0*/  LDSM.16.MT88.4 R116, [R102+0x2000] ;  /* 0x002000006674783b */ /* 0x000f2c0000004200 */
[----:B------:R-:W-:Y:S02]  /*9fe0*/  F2FP.PACK_AB R104, R228, R223 ;  /* 0x000000dfe468723e */ /* 0x000fe400000000ff */
[----:B------:R-:W-:Y:S03]  /*9ff0*/  F2FP.PACK_AB R105, R227, R225 ;  /* 0x000000e1e369723e */ /* 0x000fe600000000ff */
[----:B------:R-:W-:Y:S02]  /*a000*/  F2FP.PACK_AB R106, R229, R230 ;  /* 0x000000e6e56a723e */ /* 0x000fe400000000ff */
[----:B------:R-:W-:Y:S07]  /*a010*/  F2FP.PACK_AB R107, R224, R226 ;  /* 0x000000e2e06b723e */ /* 0x000fee00000000ff */
[C---:B-1----:R-:W-:Y:S08]  /*a020*/  HMMA.16816.F32 R4, R104.reuse, R108, R4 ;  /* 0x0000006c6804723c */ /* 0x042ff00000001804 */
[C---:B------:R-:W-:Y:S01]  /*a030*/  HMMA.16816.F32 R8, R104.reuse, R110, R8 ;  /* 0x0000006e6808723c */ /* 0x040fe20000001808 */
[----:B------:R-:W1:Y:S07]  /*a040*/  LDSM.16.MT88.4 R108, [R0+0x5000] ;  /* 0x00500000006c783b */ /* 0x000e6e0000004200 */
[C---:B---3--:R-:W-:Y:S08]  /*a050*/  HMMA.16816.F32 R12, R104.reuse, R112, R12 ;  /* 0x00000070680c723c */ /* 0x048ff0000000180c */
[C---:B------:R-:W-:Y:S01]  /*a060*/  HMMA.16816.F32 R16, R104.reuse, R114, R16 ;  /* 0x000000726810723c */ /* 0x040fe20000001810 */
[----:B------:R-:W3:Y:S07]  /*a070*/  LDSM.16.MT88.4 R112, [R3+0x5000] ;  /* 0x005000000370783b */ /* 0x000eee0000004200 */
[C---:B------:R-:W-:Y:S08]  /*a080*/  HMMA.16816.F32 R20, R104.reuse, R120, R20 ;  /* 0x000000786814723c */ /* 0x040ff00000001814 */
[C---:B------:R-:W-:Y:S01]  /*a090*/  HMMA.16816.F32 R24, R104.reuse, R122, R24 ;  /* 0x0000007a6818723c */ /* 0x040fe20000001818 */
[----:B------:R-:W5:Y:S07]  /*a0a0*/  LDSM.16.MT88.4 R120, [R2+0x5000] ;  /* 0x005000000278783b */ /* 0x000f6e0000004200 */
        /* <DEDUP_REMOVED lines=9> */
[C---:B-----5:R-:W-:Y:S08]  /*a140*/  HMMA.16816.F32 R52, R104.reuse, R120, R52 ;  /* 0x000000786834723c */ /* 0x060ff00000001834 */
[C---:B------:R-:W-:Y:S01]  /*a150*/  HMMA.16816.F32 R56, R104.reuse, R122, R56 ;  /* 0x0000007a6838723c */ /* 0x040fe20000001838 */
[----:B------:R-:W5:Y:S07]  /*a160*/  LDSM.16.MT88.4 R120, [R2+0x8000] ;  /* 0x008000000278783b */ /* 0x000f6e0000004200 */
[C---:B----4-:R-:W-:Y:S08]  /*a170*/  HMMA.16816.F32 R60, R104.reuse, R116, R60 ;  /* 0x00000074683c723c */ /* 0x050ff0000000183c */
[C---:B------:R-:W-:Y:S01]  /*a180*/  HMMA.16816.F32 R64, R104.reuse, R118, R64 ;  /* 0x000000766840723c */ /* 0x040fe20000001840 */
[----:B------:R-:W4:Y:S07]  /*a190*/  LDSM.16.MT88.4 R116, [R102+0x8000] ;  /* 0x008000006674783b */ /* 0x000f2e0000004200 */
[C---:B-1----:R-:W-:Y:S07]  /*a1a0*/  HMMA.16816.F32 R68, R104.reuse, R108, R68 ;  /* 0x0000006c6844723c */ /* 0x042fee0000001844 */
[----:B------:R-:W-:Y:S01]  /*a1b0*/  FADD.FTZ R108, R134, R124 ;  /* 0x0000007c866c7221 */ /* 0x000fe20000010000 */
[C---:B------:R-:W-:Y:S04]  /*a1c0*/  HMMA.16816.F32 R72, R104.reuse, R110, R72 ;  /* 0x0000006e6848723c */ /* 0x040fe80000001848 */
[----:B------:R-:W-:Y:S04]  /*a1d0*/  FADD.FTZ R108, R140, R108 ;  /* 0x0000006c8c6c7221 */ /* 0x000fe80000010000 */
[C---:B---3--:R-:W-:Y:S04]  /*a1e0*/  HMMA.16816.F32 R76, R104.reuse, R112, R76 ;  /* 0x00000070684c723c */ /* 0x048fe8000000184c */
[----:B------:R-:W-:Y:S04]  /*a1f0*/  FADD.FTZ R108, R132, R108 ;  /* 0x0000006c846c7221 */ /* 0x000fe80000010000 */
[C---:B------:R-:W-:Y:S01]  /*a200*/  HMMA.16816.F32 R80, R104.reuse, R114, R80 ;  /* 0x000000726850723c */ /* 0x040fe20000001850 */
[----:B------:R-:W-:Y:S03]  /*a210*/  LDSM.16.MT88.4 R112, [R0+0x5800] ;  /* 0x005800000070783b */ /* 0x000fe60000004200 */
[----:B------:R-:W-:Y:S04]  /*a220*/  FADD.FTZ R222, R222, R108 ;  /* 0x0000006cdede7221 */ /* 0x000fe80000010000 */
[C---:B-----5:R-:W-:Y:S08]  /*a230*/  HMMA.16816.F32 R84, R104.reuse, R120, R84 ;  /* 0x000000786854723c */ /* 0x060ff00000001854 */
[C---:B------:R-:W-:Y:S01]  /*a240*/  HMMA.16816.F32 R88, R104.reuse, R122, R88 ;  /* 0x0000007a6858723c */ /* 0x040fe20000001858 */
[----:B------:R-:W1:Y:S07]  /*a250*/  LDSM.16.MT88.4 R120, [R102+0x2800] ;  /* 0x002800006678783b */ /* 0x000e6e0000004200 */
[C---:B----4-:R-:W-:Y:S08]  /*a260*/  HMMA.16816.F32 R92, R104.reuse, R116, R92 ;  /* 0x00000074685c723c */ /* 0x050ff0000000185c */
[----:B------:R-:W-:Y:S01]  /*a270*/  HMMA.16816.F32 R96, R104, R118, R96 ;  /* 0x000000766860723c */ /* 0x000fe20000001860 */
[----:B------:R-:W3:Y:S07]  /*a280*/  LDSM.16.MT88.4 R104, [R3+0x5800] ;  /* 0x005800000368783b */ /* 0x000eee0000004200 */
[C---:B------:R-:W-:Y:S01]  /*a290*/  HMMA.16816.F32 R148, R200.reuse, R144, R4 ;  /* 0x00000090c894723c */ /* 0x040fe20000001804 */
[----:B------:R-:W4:Y:S07]  /*a2a0*/  LDSM.16.MT88.4 R4, [R2+0x5800] ;  /* 0x005800000204783b */ /* 0x000f2e0000004200 */
[C---:B------:R-:W-:Y:S01]  /*a2b0*/  HMMA.16816.F32 R144, R200.reuse, R146, R8 ;  /* 0x00000092c890723c */ /* 0x040fe20000001808 */
[----:B------:R-:W5:Y:S07]  /*a2c0*/  LDSM.16.MT88.4 R8, [R102+0x5800] ;  /* 0x005800006608783b */ /* 0x000f6e0000004200 */
[C---:B------:R-:W-:Y:S01]  /*a2d0*/  HMMA.16816.F32 R140, R200.reuse, R136, R12 ;  /* 0x00000088c88c723c */ /* 0x040fe2000000180c */
[----:B------:R1:W2:Y:S07]  /*a2e0*/  LDSM.16.MT88.4 R12, [R0+0x8800] ;  /* 0x00880000000c783b */ /* 0x0002ae0000004200 */
[C---:B------:R-:W-:Y:S01]  /*a2f0*/  HMMA.16816.F32 R136, R200.reuse, R138, R16 ;  /* 0x0000008ac888723c */ /* 0x040fe20000001810 */
[----:B------:R3:W2:Y:S07]  /*a300*/  LDSM.16.MT88.4 R16, [R3+0x8800] ;  /* 0x008800000310783b */ /* 0x0006ae0000004200 */
[C---:B------:R-:W-:Y:S08]  /*a310*/  HMMA.16816.F32 R132, R200.reuse, R128, R20 ;  /* 0x00000080c884723c */ /* 0x040ff00000001814 */
[C---:B------:R-:W-:Y:S04]  /*a320*/  HMMA.16816.F32 R128, R200.reuse, R130, R24 ;  /* 0x00000082c880723c */ /* 0x040fe80000001818 */
[----:B-1----:R-:W-:Y:S04]  /*a330*/  @P6 IADD3 R0, R238, -0x2, RZ ;  /* 0xfffffffeee006810 */ /* 0x002fe80007ffe0ff */
[C---:B------:R-:W-:Y:S04]  /*a340*/  HMMA.16816.F32 R124, R200.reuse, R120, R28 ;  /* 0x00000078c87c723c */ /* 0x040fe8000000181c */
[----:B---3--:R-:W-:Y:S04]  /*a350*/  @P6 SHF.R.S32.HI R3, RZ, 0x1f, R0 ;  /* 0x0000001fff036819 */ /* 0x008fe80000011400 */
[C---:B------:R-:W-:Y:S04]  /*a360*/  HMMA.16816.F32 R120, R200.reuse, R122, R32 ;  /* 0x0000007ac878723c */ /* 0x040fe80000001820 */
[----:B------:R-:W-:Y:S04]  /*a370*/  @P6 IMAD R3, R3, c[0x0][0x1e0], RZ ;  /* 0x0000780003036a24 */ /* 0x000fe800078e02ff */
[C---:B------:R-:W-:Y:S08]  /*a380*/  HMMA.16816.F32 R116, R200.reuse, R112, R36 ;  /* 0x00000070c874723c */ /* 0x040ff00000001824 */
[C---:B------:R-:W-:Y:S08]  /*a390*/  HMMA.16816.F32 R112, R200.reuse, R114, R40 ;  /* 0x00000072c870723c */ /* 0x040ff00000001828 */
[C---:B------:R-:W-:Y:S08]  /*a3a0*/  HMMA.16816.F32 R108, R200.reuse, R104, R44 ;  /* 0x00000068c86c723c */ /* 0x040ff0000000182c */
[C---:B------:R-:W-:Y:S08]  /*a3b0*/  HMMA.16816.F32 R104, R200.reuse, R106, R48 ;  /* 0x0000006ac868723c */ /* 0x040ff00000001830 */
[C---:B----4-:R-:W-:Y:S08]  /*a3c0*/  HMMA.16816.F32 R52, R200.reuse, R4, R52 ;  /* 0x00000004c834723c */ /* 0x050ff00000001834 */
[C---:B------:R-:W-:Y:S01]  /*a3d0*/  HMMA.16816.F32 R56, R200.reuse, R6, R56 ;  /* 0x00000006c838723c */ /* 0x040fe20000001838 */
[----:B------:R1:W3:Y:S07]  /*a3e0*/  LDSM.16.MT88.4 R4, [R2+0x8800] ;  /* 0x008800000204783b */ /* 0x0002ee0000004200 */
[C---:B-----5:R-:W-:Y:S07]  /*a3f0*/  HMMA.16816.F32 R60, R200.reuse, R8, R60 ;  /* 0x00000008c83c723c */ /* 0x060fee000000183c */
[C---:B------:R-:W-:Y:S01]  /*a400*/  @P6 IMAD.WIDE.U32 R8, R0.reuse, c[0x0][0x1e0], RZ ;  /* 0x0000780000086a25 */ /* 0x040fe200078e00ff */
[C---:B------:R-:W-:Y:S04]  /*a410*/  HMMA.16816.F32 R64, R200.reuse, R10, R64 ;  /* 0x0000000ac840723c */ /* 0x040fe80000001840 */
[----:B-1----:R-:W-:Y:S04]  /*a420*/  @P6 IMAD R2, R0, c[0x0][0x1e4], R3 ;  /* 0x0000790000026a24 */ /* 0x002fe800078e0203 */
[C---:B--2---:R-:W-:Y:S04]  /*a430*/  HMMA.16816.F32 R68, R200.reuse, R12, R68 ;  /* 0x0000000cc844723c */ /* 0x044fe80000001844 */
[----:B------:R-:W-:Y:S02]  /*a440*/  @P6 MOV R3, R252 ;  /* 0x000000fc00036202 */ /* 0x000fe40000000f00 */
[----:B------:R-:W-:Y:S01]  /*a450*/  @P6 IADD3 R0, R9, R2, RZ ;  /* 0x0000000209006210 */ /* 0x000fe20007ffe0ff */
[----:B------:R-:W-:Y:S01]  /*a460*/  FADD.FTZ R9, R231, R222 ;  /* 0x000000dee7097221 */ /* 0x000fe20000010000 */
[----:B------:R-:W-:Y:S01]  /*a470*/  @P6 MOV R2, R242 ;  /* 0x000000f200026202 */ /* 0x000fe20000000f00 */
[----:B------:R-:W-:Y:S01]  /*a480*/  FADD.FTZ R13, R235, R103 ;  /* 0x00000067eb0d7221 */ /* 0x000fe20000010000 */
[C---:B------:R-:W-:Y:S03]  /*a490*/  HMMA.16816.F32 R72, R200.reuse, R14, R72 ;  /* 0x0000000ec848723c */ /* 0x040fe60000001848 */
[----:B------:R-:W-:Y:S04]  /*a4a0*/  @P6 IMAD.WIDE.U32 R2, R8, 0x60, R2 ;  /* 0x0000006008026825 */ /* 0x000fe800078e0002 */
[----:B------:R-:W-:Y:S01]  /*a4b0*/  @P6 IMAD R0, R0, 0x60, RZ ;  /* 0x0000006000006824 */ /* 0x000fe200078e02ff */
[----:B------:R-:W-:Y:S01]  /*a4c0*/  @P6 LEA R12, P0, R2, c[0x0][0x1c8], 0x1 ;  /* 0x00007200020c6a11 */ /* 0x000fe200078008ff */
[C---:B------:R-:W-:Y:S03]  /*a4d0*/  HMMA.16816.F32 R76, R200.reuse, R16, R76 ;  /* 0x00000010c84c723c */ /* 0x040fe6000000184c */
[----:B------:R-:W-:Y:S01]  /*a4e0*/  @P6 IADD3 R3, R3, R0, RZ ;  /* 0x0000000003036210 */ /* 0x000fe20007ffe0ff */
[----:B------:R-:W-:Y:S02]  /*a4f0*/  FADD.FTZ R0, R237, R13 ;  /* 0x0000000ded007221 */ /* 0x000fe40000010000 */
[----:B------:R-:W-:Y:S01]  /*a500*/  FADD.FTZ R14, R234, R9 ;  /* 0x00000009ea0e7221 */ /* 0x000fe20000010000 */
[----:B------:R-:W-:Y:S01]  /*a510*/  @P6 LEA.HI.X R13, R2, c[0x0][0x1cc], R3, 0x1, P0 ;  /* 0x00007300020d6a11 */ /* 0x000fe200000f0c03 */
[----:B------:R-:W1:Y:S01]  /*a520*/  LDSM.16.MT88.4 R8, [R102+0x8800] ;  /* 0x008800006608783b */ /* 0x000e620000004200 */
[----:B------:R-:W-:Y:S01]  /*a530*/  FADD.FTZ R3, R236, R0 ;  /* 0x00000000ec037221 */ /* 0x000fe20000010000 */
[----:B------:R-:W-:Y:S01]  /*a540*/  @P6 ISETP.GE.AND P0, PT, R240, c[0x0][0x1d4], PT ;  /* 0x00007500f0006a0c */ /* 0x000fe20003f06270 */
[C---:B------:R-:W-:Y:S01]  /*a550*/  HMMA.16816.F32 R80, R200.reuse, R18, R80 ;  /* 0x00000012c850723c */ /* 0x040fe20000001850 */
[----:B------:R-:W-:Y:S02]  /*a560*/  @P6 MOV R16, c[0x0][0x1e0] ;  /* 0x0000780000106a02 */ /* 0x000fe40000000f00 */
[----:B------:R-:W-:Y:S01]  /*a570*/  IADD3 R0, R246, 0x1, RZ ;  /* 0x00000001f6007810 */ /* 0x000fe20007ffe0ff */
[----:B------:R-:W-:Y:S01]  /*a580*/  FADD.FTZ R2, R233, R14 ;  /* 0x0000000ee9027221 */ /* 0x000fe20000010000 */
[----:B------:R-:W-:Y:S01]  /*a590*/  IADD3 R240, R238, -0x1, RZ ;  /* 0xffffffffeef07810 */ /* 0x000fe20007ffe0ff */
[----:B------:R-:W-:Y:S01]  /*a5a0*/  @P6 IMAD.MOV.U32 R14, RZ, RZ, 0x6 ;  /* 0x00000006ff0e6424 */ /* 0x000fe200078e00ff */
[----:B------:R-:W-:Y:S01]  /*a5b0*/  SEL R0, R0, RZ, !P4 ;  /* 0x000000ff00007207 */ /* 0x000fe20006000000 */
[----:B------:R-:W-:Y:S01]  /*a5c0*/  FADD.FTZ R2, R232, R2 ;  /* 0x00000002e8027221 */ /* 0x000fe20000010000 */
[C---:B---3--:R-:W-:Y:S03]  /*a5d0*/  HMMA.16816.F32 R84, R200.reuse, R4, R84 ;  /* 0x00000004c854723c */ /* 0x048fe60000001854 */
[----:B------:R2:W-:Y:S01]  /*a5e0*/  STL [R1], R0 ;  /* 0x0000000001007387 */ /* 0x0005e20000100800 */
[C---:B------:R-:W-:Y:S01]  /*a5f0*/  @P6 SHF.L.U64.HI R14, R16.reuse, R14, c[0x0][0x1e4] ;  /* 0x00007900100e6619 */ /* 0x040fe2000001020e */
[----:B------:R-:W-:Y:S01]  /*a600*/  FADD.FTZ R15, R223, R3 ;  /* 0x00000003df0f7221 */ /* 0x000fe20000010000 */
[----:B------:R-:W-:Y:S01]  /*a610*/  @P6 SHF.L.U32 R16, R16, 0x6, RZ ;  /* 0x0000000610106819 */ /* 0x000fe200000006ff */
[----:B------:R-:W3:Y:S01]  /*a620*/  LDL R17, [R1+0x18] ;  /* 0x0000180001117983 */ /* 0x000ee20000100800 */
[----:B------:R-:W-:Y:S01]  /*a630*/  FADD.FTZ R3, R225, R2 ;  /* 0x00000002e1037221 */ /* 0x000fe20000010000 */
[C---:B------:R-:W-:Y:S03]  /*a640*/  HMMA.16816.F32 R88, R200.reuse, R6, R88 ;  /* 0x00000006c858723c */ /* 0x040fe60000001858 */
[----:B------:R-:W-:Y:S01]  /*a650*/  @P6 IADD3 R2, P5, R16, R12, RZ ;  /* 0x0000000c10026210 */ /* 0x000fe20007fbe0ff */
[----:B------:R-:W-:Y:S01]  /*a660*/  FADD.FTZ R5, R228, R15 ;  /* 0x0000000fe4057221 */ /* 0x000fe20000010000 */
[----:B------:R-:W-:Y:S01]  /*a670*/  MOV R223, R240 ;  /* 0x000000f000df7202 */ /* 0x000fe20000000f00 */
[----:B------:R-:W-:Y:S01]  /*a680*/  FADD.FTZ R15, R227, R3 ;  /* 0x00000003e30f7221 */ /* 0x000fe20000010000 */
[----:B------:R-:W-:Y:S02]  /*a690*/  @P6 IADD3.X R3, R14, R13, RZ, P5, !PT ;  /* 0x0000000d0e036210 */ /* 0x000fe40002ffe4ff */
[----:B------:R-:W-:Y:S03]  /*a6a0*/  @P6 IADD3 R4, P4, R16, R2, RZ ;  /* 0x0000000210046210 */ /* 0x000fe60007f9e0ff */
[----:B------:R-:W-:Y:S02]  /*a6b0*/  FADD.FTZ R6, R226, R15 ;  /* 0x0000000fe2067221 */ /* 0x000fe40000010000 */
[----:B--2---:R-:W-:Y:S01]  /*a6c0*/  @P6 IMAD R0, R0, 0x9000, R239 ;  /* 0x0000900000006824 */ /* 0x004fe200078e02ef */
[C---:B-1----:R-:W-:Y:S04]  /*a6d0*/  HMMA.16816.F32 R92, R200.reuse, R8, R92 ;  /* 0x00000008c85c723c */ /* 0x042fe8000000185c */
[----:B------:R-:W-:Y:S01]  /*a6e0*/  @!PT LDS RZ, [RZ] ;  /* 0x00000000fffff984 */ /* 0x000fe20000000800 */
[----:B------:R-:W-:Y:S01]  /*a6f0*/  @!PT LDS RZ, [RZ] ;  /* 0x00000000fffff984 */ /* 0x000fe20000000800 */
[----:B------:R-:W-:Y:S01]  /*a700*/  @!PT LDS RZ, [RZ] ;  /* 0x00000000fffff984 */ /* 0x000fe20000000800 */
[----:B------:R1:W-:Y:S04]  /*a710*/  @P6 LDGSTS.E.BYPASS.LTC128B.128 [R0], [R12.64], !P3 ;  /* 0x000000000c006fae */ /* 0x0003e8000d901d46 */
[----:B------:R-:W-:Y:S04]  /*a720*/  HMMA.16816.F32 R96, R200, R10, R96 ;  /* 0x0000000ac860723c */ /* 0x000fe80000001860 */
[----:B------:R1:W-:Y:S08]  /*a730*/  @P6 LDGSTS.E.BYPASS.LTC128B.128 [R0+0x3000], [R12.64+0x80], !P1 ;  /* 0x030000800c006fae */ /* 0x0003f0000c901d46 */
[----:B------:R1:W-:Y:S08]  /*a740*/  @P6 LDGSTS.E.BYPASS.LTC128B.128 [R0+0x6000], [R12.64+0x100], !P0 ;  /* 0x060001000c006fae */ /* 0x0003f0000c101d46 */
[----:B------:R2:W-:Y:S08]  /*a750*/  @P6 LDGSTS.E.BYPASS.LTC128B.128 [R0+0x1000], [R2.64], !P3 ;  /* 0x0100000002006fae */ /* 0x0005f0000d901d46 */
[----:B------:R2:W-:Y:S08]  /*a760*/  @P6 LDGSTS.E.BYPASS.LTC128B.128 [R0+0x4000], [R2.64+0x80], !P1 ;  /* 0x0400008002006fae */ /* 0x0005f0000c901d46 */
[----:B------:R2:W-:Y:S01]  /*a770*/  @P6 LDGSTS.E.BYPASS.LTC128B.128 [R0+0x7000], [R2.64+0x100], !P0 ;  /* 0x0700010002006fae */ /* 0x0005e2000c101d46 */
[----:B-1----:R-:W-:Y:S01]  /*a780*/  FADD.FTZ R12, R230, R5 ;  /* 0x00000005e60c7221 */ /* 0x002fe20000010000 */
[----:B------:R-:W-:Y:S06]  /*a790*/  @P6 IADD3.X R5, R14, R3, RZ, P4, !PT ;  /* 0x000000030e056210 */ /* 0x000fec00027fe4ff */
[----:B------:R1:W-:Y:S08]  /*a7a0*/  @P6 LDGSTS.E.BYPASS.LTC128B.128 [R0+0x2000], [R4.64], !P3 ;  /* 0x0200000004006fae */ /* 0x0003f0000d901d46 */
[----:B------:R1:W-:Y:S01]  /*a7b0*/  @P6 LDGSTS.E.BYPASS.LTC128B.128 [R0+0x5000], [R4.64+0x80], !P1 ;  /* 0x0500008004006fae */ /* 0x0003e2000c901d46 */
[C---:B------:R-:W-:Y:S02]  /*a7c0*/  ISETP.GE.AND P1, PT, R204.reuse, 0x1, PT ;  /* 0x00000001cc00780c */ /* 0x040fe40003f26270 */
[----:B------:R-:W-:Y:S04]  /*a7d0*/  IADD3 R204, R204, 0x1, RZ ;  /* 0x00000001cccc7810 */ /* 0x000fe80007ffe0ff */
[----:B------:R-:W-:Y:S01]  /*a7e0*/  SEL R204, R204, RZ, !P1 ;  /* 0x000000ffcccc7207 */ /* 0x000fe20004800000 */
[----:B------:R1:W-:Y:S01]  /*a7f0*/  @P6 LDGSTS.E.BYPASS.LTC128B.128 [R0+0x8000], [R4.64+0x100], !P0 ;  /* 0x0800010004006fae */ /* 0x0003e2000c101d46 */
[----:B--2---:R-:W-:Y:S02]  /*a800*/  FADD.FTZ R3, R229, R12 ;  /* 0x0000000ce5037221 */ /* 0x004fe40000010000 */
[----:B------:R-:W-:Y:S02]  /*a810*/  FADD.FTZ R2, R224, R6 ;  /* 0x00000006e0027221 */ /* 0x000fe40000010000 */
[----:B------:R-:W-:Y:S03]  /*a820*/  FADD.FTZ R3, R217, R3 ;  /* 0x00000003d9037221 */ /* 0x000fe60000010000 */
[----:B------:R-:W0:Y:S01]  /*a830*/  LDGDEPBAR ;  /* 0x00000000000079af */ /* 0x000e220000000000 */
[----:B-1----:R-:W-:Y:S02]  /*a840*/  FADD.FTZ R0, R218, R2 ;  /* 0x00000002da007221 */ /* 0x002fe40000010000 */
[----:B------:R-:W-:Y:S01]  /*a850*/  FADD.FTZ R2, R219, R3 ;  /* 0x00000003db027221 */ /* 0x000fe20000010000 */
[----:B------:R-:W-:Y:S01]  /*a860*/  MOV R3, R100 ;  /* 0x0000006400037202 */ /* 0x000fe20000000f00 */
[----:B------:R-:W-:Y:S02]  /*a870*/  FADD.FTZ R0, R220, R0 ;  /* 0x00000000dc007221 */ /* 0x000fe40000010000 */
[----:B------:R-:W-:Y:S02]  /*a880*/  FADD.FTZ R2, R221, R2 ;  /* 0x00000002dd027221 */ /* 0x000fe40000010000 */
[----:B------:R-:W-:Y:S02]  /*a890*/  FADD.FTZ R0, R215, R0 ;  /* 0x00000000d7007221 */ /* 0x000fe40000010000 */
[----:B------:R-:W-:Y:S02]  /*a8a0*/  FADD.FTZ R2, R216, R2 ;  /* 0x00000002d8027221 */ /* 0x000fe40000010000 */
[----:B------:R-:W-:Y:S03]  /*a8b0*/  FADD.FTZ R0, R205, R0 ;  /* 0x00000000cd007221 */ /* 0x000fe60000010000 */
[----:B------:R1:W-:Y:S04]  /*a8c0*/  STL [R1+0x4], R2 ;  /* 0x0000040201007387 */ /* 0x0003e80000100800 */
[----:B------:R2:W-:Y:S01]  /*a8d0*/  STL [R1+0x8], R0 ;  /* 0x0000080001007387 */ /* 0x0005e20000100800 */
[----:B-1----:R-:W-:Y:S02]  /*a8e0*/  MOV R2, R101 ;  /* 0x0000006500027202 */ /* 0x002fe40000000f00 */
[----:B---3--:R-:W-:Y:S02]  /*a8f0*/  ISETP.GT.AND P0, PT, R238, R17, PT ;  /* 0x00000011ee00720c */ /* 0x008fe40003f04270 */
[----:B------:R-:W-:Y:S11]  /*a900*/  MOV R238, R240 ;  /* 0x000000f000ee7202 */ /* 0x000ff60000000f00 */
[----:B--2---:R-:W-:-:S05]  /*a910*/  @P0 BRA `(.L_x_1090) ;  /* 0xffffb9e000000947 */ /* 0x004fca000383ffff */
.L_x_1089:
[----:B------:R-:W-:-:S13]  /*a920*/  ISETP.GE.AND P0, PT, R223, RZ, PT ;  /* 0x000000ffdf00720c */ /* 0x000fda0003f06270 */
[----:B------:R-:W-:Y:S05]  /*a930*/  @!P0 BRA `(.L_x_1091) ;  /* 0x00003ee000008947 */ /* 0x000fea0003800000 */
[----:B-1----:R-:W-:Y:S02]  /*a940*/  MOV R3, R100 ;  /* 0x0000006400037202 */ /* 0x002fe40000000f00 */
[----:B------:R-:W-:Y:S02]  /*a950*/  MOV R0, R101 ;  /* 0x0000006500007202 */ /* 0x000fe40000000f00 */
.L_x_1092:
[----:B------:R-:W-:Y:S04]  /*a960*/  DEPBAR.LE SB0, 0x2 ;  /* 0x000080800000791a */ /* 0x000fe80000000000 */
[----:B------:R-:W-:Y:S01]  /*a970*/  WARPSYNC 0xffffffff ;  /* 0xffffffff00007948 */ /* 0x000fe20003800000 */
[----:B------:R-:W-:Y:S01]  /*a980*/  BAR.SYNC.DEFER_BLOCKING 0x0 ;  /* 0x0000000000007b1d */ /* 0x000fe20000010000 */
[----:B------:R-:W-:Y:S01]  /*a990*/  IMAD R205, R204, 0x9000, RZ ;  /* 0x00009000cccd7824 */ /* 0x000fe200078e02ff */
[C---:B------:R-:W-:Y:S02]  /*a9a0*/  ISETP.NE.AND P4, PT, R223.reuse, RZ, PT ;  /* 0x000000ffdf00720c */ /* 0x040fe40003f85270 */
[----:B------:R-:W-:Y:S02]  /*a9b0*/  IADD3 R215, R223, -0x1, RZ ;  /* 0xffffffffdfd77810 */ /* 0x000fe40007ffe0ff */
[----:B------:R-:W-:Y:S02]  /*a9c0*/  IADD3 R2, R209, R205, RZ ;  /* 0x000000cdd1027210 */ /* 0x000fe40007ffe0ff */
[----:B------:R-:W-:Y:S02]  /*a9d0*/  ISETP.GE.AND P5, PT, R223, 0x2, PT ;  /* 0x00000002df00780c */ /* 0x000fe40003fa6270 */
[----:B------:R-:W-:Y:S05]  /*a9e0*/  IADD3 R200, R208, R2, RZ ;  /* 0x00000002d0c87210 */ /* 0x000fea0007ffe0ff */
[----:B------:R-:W-:Y:S05]  /*a9f0*/  @P4 SHF.R.S32.HI R201, RZ, 0x1f, R215 ;  /* 0x0000001fffc94819 */ /* 0x000fea00000114d7 */
[----:B------:R-:W-:Y:S01]  /*aa00*/  @P4 IMAD R201, R201, c[0x0][0x208], RZ ;  /* 0x00008200c9c94a24 */ /* 0x000fe200078e02ff */
        /* <DEDUP_REMOVED lines=19> */
[----:B------:R-:W4:Y:S03]  /*ab40*/  LDL R229, [R1+0x20] ;  /* 0x0000200001e57983 */ /* 0x000f260000100800 */
[C---:B-----5:R-:W-:Y:S08]  /*ab50*/  HMMA.16816.F32 R28, R152.reuse, R32, RZ ;  /* 0x00000020981c723c */ /* 0x060ff000000018ff */
        /* <DEDUP_REMOVED lines=22> */
[----:B--2---:R-:W-:Y:S02]  /*acc0*/  @P4 ISETP.GE.AND P1, PT, R230, c[0x0][0x1d4], PT ;  /* 0x00007500e6004a0c */ /* 0x004fe40003f26270 */
[----:B----4-:R-:W-:Y:S02]  /*acd0*/  @P4 ISETP.GE.AND P0, PT, R229, c[0x0][0x1d4], PT ;  /* 0x00007500e5004a0c */ /* 0x010fe40003f06270 */
[C---:B------:R-:W-:Y:S01]  /*ace0*/  @P4 IMAD.WIDE.U32 R100, R215.reuse, c[0x0][0x208], RZ ;  /* 0x00008200d7644a25 */ /* 0x040fe200078e00ff */
[----:B------:R-:W-:Y:S07]  /*acf0*/  HMMA.16816.F32 R48, R156, R102, R48 ;  /* 0x000000669c30723c */ /* 0x000fee0000001830 */
[----:B------:R-:W-:Y:S01]  /*ad00*/  @P4 IMAD R102, R215, c[0x0][0x20c], R201 ;  /* 0x00008300d7664a24 */ /* 0x000fe200078e02c9 */
[----:B------:R-:W-:Y:S01]  /*ad10*/  @P4 MOV R103, R203 ;  /* 0x000000cb00674202 */ /* 0x000fe20000000f00 */
[----:B------:R-:W-:Y:S03]  /*ad20*/  @P4 IMAD R215, R220, 0x9000, R202 ;  /* 0x00009000dcd74824 */ /* 0x000fe600078e02ca */
[----:B------:R-:W-:Y:S02]  /*ad30*/  @P4 IADD3 R101, R101, R102, RZ ;  /* 0x0000006665654210 */ /* 0x000fe40007ffe0ff */
[----:B------:R-:W-:Y:S02]  /*ad40*/  @P4 MOV R102, R216 ;  /* 0x000000d800664202 */ /* 0x000fe40000000f00 */
[----:B------:R-:W-:Y:S01]  /*ad50*/  @P4 MOV R202, c[0x0][0x208] ;  /* 0x0000820000ca4a02 */ /* 0x000fe20000000f00 */
[----:B------:R-:W-:Y:S01]  /*ad60*/  @P4 IMAD R101, R101, 0x60, RZ ;  /* 0x0000006065654824 */ /* 0x000fe200078e02ff */
[----:B------:R-:W-:Y:S01]  /*ad70*/  IADD3 R201, R206, R2, RZ ;  /* 0x00000002cec97210 */ /* 0x000fe20007ffe0ff */
[----:B------:R-:W-:Y:S05]  /*ad80*/  @P4 IMAD.WIDE.U32 R102, R100, 0x60, R102 ;  /* 0x0000006064664825 */ /* 0x000fea00078e0066 */
[C---:B------:R-:W-:Y:S02]  /*ad90*/  @P4 LEA R100, P3, R102.reuse, c[0x0][0x1f8], 0x1 ;  /* 0x00007e0066644a11 */ /* 0x040fe400078608ff */
[----:B------:R-:W-:Y:S04]  /*ada0*/  @P4 IADD3 R101, R103, R101, RZ ;  /* 0x0000006567654210 */ /* 0x000fe80007ffe0ff */
[----:B------:R-:W-:Y:S02]  /*adb0*/  @P4 LEA.HI.X R101, R102, c[0x0][0x1fc], R101, 0x1, P3 ;  /* 0x00007f0066654a11 */ /* 0x000fe400018f0c65 */
[----:B------:R-:W-:Y:S03]  /*adc0*/  @P4 MOV R102, 0x6 ;  /* 0x0000000600664802 */ /* 0x000fe60000000f00 */
        /* <DEDUP_REMOVED lines=198> */
[C---:B-1----:R-:W-:Y:S09]  /*ba30*/  HMMA.16816.F32 R12, R196.reuse, R100, R12 ;  /* 0x00000064c40c723c */ /* 0x042ff2000000180c */
[----:B------:R-:W-:Y:S03]  /*ba40*/  MUFU.TANH R201, R6 ;  /* 0x0000000600c97308 */ /* 0x000fe60000002400 */
[----:B--2---:R-:W-:Y:S01]  /*ba50*/  FMNMX.FTZ R2, R200, R0, !PT ;  /* 0x00000000c8027209 */ /* 0x004fe20007810000 */
[C---:B------:R-:W-:Y:S06]  /*ba60*/  HMMA.16816.F32 R16, R196.reuse, R102, R16 ;  /* 0x00000066c410723c */ /* 0x040fec0000001810 */
[----:B------:R1:W-:Y:S01]  /*ba70*/  MUFU.TANH R216, R7 ;  /* 0x0000000700d87308 */ /* 0x0003e20000002400 */
[----:B---3--:R-:W-:Y:S09]  /*ba80*/  FMNMX.FTZ R2, R217, R2, !PT ;  /* 0x00000002d9027209 */ /* 0x008ff20007810000 */
[----:B------:R-:W2:Y:S01]  /*ba90*/  MUFU.TANH R215, R8 ;  /* 0x0000000800d77308 */ /* 0x000ea20000002400 */
[----:B------:R-:W-:Y:S02]  /*baa0*/  FMUL.FTZ R13, R13, c[0x0][0x320] ;  /* 0x0000c8000d0d7a20 */ /* 0x000fe40000410000 */
[----:B------:R-:W-:Y:S02]  /*bab0*/  FMUL.FTZ R14, R14, c[0x0][0x320] ;  /* 0x0000c8000e0e7a20 */ /* 0x000fe40000410000 */
[----:B------:R-:W-:Y:S02]  /*bac0*/  FMUL.FTZ R12, R12, c[0x0][0x320] ;  /* 0x0000c8000c0c7a20 */ /* 0x000fe40000410000 */
[----:B------:R-:W-:Y:S03]  /*bad0*/  FMUL.FTZ R15, R15, c[0x0][0x320] ;  /* 0x0000c8000f0f7a20 */ /* 0x000fe60000410000 */
[----:B------:R3:W-:Y:S01]  /*bae0*/  MUFU.TANH R225, R13 ;  /* 0x0000000d00e17308 */ /* 0x0007e20000002400 */
[----:B------:R-:W-:Y:S02]  /*baf0*/  FMUL.FTZ R19, R19, c[0x0][0x320] ;  /* 0x0000c80013137a20 */ /* 0x000fe40000410000 */
[----:B------:R-:W-:Y:S01]  /*bb00*/  FMUL.FTZ R16, R16, c[0x0][0x320] ;  /* 0x0000c80010107a20 */ /* 0x000fe20000410000 */
[----:B-1----:R-:W1:Y:S01]  /*bb10*/  LDSM.16.M88.4 R4, [R202+0x7000] ;  /* 0x00700000ca04783b */ /* 0x002e620000000200 */
[----:B------:R-:W-:Y:S02]  /*bb20*/  FMUL.FTZ R17, R17, c[0x0][0x320] ;  /* 0x0000c80011117a20 */ /* 0x000fe40000410000 */
[----:B------:R-:W-:Y:S03]  /*bb30*/  FMUL.FTZ R18, R18, c[0x0][0x320] ;  /* 0x0000c80012127a20 */ /* 0x000fe60000410000 */
[----:B------:R-:W4:Y:S01]  /*bb40*/  MUFU.TANH R102, R9 ;  /* 0x0000000900667308 */ /* 0x000f220000002400 */
[----:B--2---:R-:W-:Y:S09]  /*bb50*/  FMNMX.FTZ R2, R215, R2, !PT ;  /* 0x00000002d7027209 */ /* 0x004ff20007810000 */
[----:B------:R-:W-:Y:S01]  /*bb60*/  MUFU.TANH R218, R10 ;  /* 0x0000000a00da7308 */ /* 0x000fe20000002400 */
[----:B---3--:R-:W2:Y:S09]  /*bb70*/  LDL.LU R13, [R1+0x4] ;  /* 0x00000400010d7983 */ /* 0x008eb20000300800 */
[----:B------:R3:W-:Y:S01]  /*bb80*/  MUFU.TANH R219, R11 ;  /* 0x0000000b00db7308 */ /* 0x0007e20000002400 */
[----:B----4-:R-:W-:Y:S09]  /*bb90*/  FMNMX.FTZ R2, R102, R2, !PT ;  /* 0x0000000266027209 */ /* 0x010ff20007810000 */
[----:B------:R4:W-:Y:S01]  /*bba0*/  MUFU.TANH R228, R14 ;  /* 0x0000000e00e47308 */ /* 0x0009e20000002400 */
[C---:B-1----:R-:W-:Y:S09]  /*bbb0*/  HMMA.16816.F32 R20, R196.reuse, R4, R20 ;  /* 0x00000004c414723c */ /* 0x042ff20000001814 */
[----:B------:R-:W1:Y:S01]  /*bbc0*/  MUFU.TANH R226, R12 ;  /* 0x0000000c00e27308 */ /* 0x000e620000002400 */
[C---:B------:R-:W-:Y:S01]  /*bbd0*/  HMMA.16816.F32 R24, R196.reuse, R6, R24 ;  /* 0x00000006c418723c */ /* 0x040fe20000001818 */
[----:B------:R-:W5:Y:S08]  /*bbe0*/  LDSM.16.M88.4 R4, [R202+0x7800] ;  /* 0x00780000ca04783b */ /* 0x000f700000000200 */
[----:B------:R-:W1:Y:S01]  /*bbf0*/  MUFU.TANH R221, R16 ;  /* 0x0000001000dd7308 */ /* 0x000e620000002400 */
[----:B---3--:R-:W-:Y:S02]  /*bc00*/  LDSM.16.M88.4 R8, [R202+0x8800] ;  /* 0x00880000ca08783b */ /* 0x008fe40000000200 */
[----:B----4-:R-:W-:Y:S02]  /*bc10*/  MOV R14, R220 ;  /* 0x000000dc000e7202 */ /* 0x010fe40000000f00 */
[----:B------:R-:W-:Y:S05]  /*bc20*/  FMUL.FTZ R22, R22, c[0x0][0x320] ;  /* 0x0000c80016167a20 */ /* 0x000fea0000410000 */
[----:B------:R-:W3:Y:S01]  /*bc30*/  MUFU.TANH R220, R17 ;  /* 0x0000001100dc7308 */ /* 0x000ee20000002400 */
[----:B------:R-:W-:Y:S02]  /*bc40*/  FMUL.FTZ R20, R20, c[0x0][0x320] ;  /* 0x0000c80014147a20 */ /* 0x000fe40000410000 */
[----:B------:R-:W-:Y:S02]  /*bc50*/  FMUL.FTZ R21, R21, c[0x0][0x320] ;  /* 0x0000c80015157a20 */ /* 0x000fe40000410000 */
[----:B------:R-:W-:Y:S02]  /*bc60*/  FMUL.FTZ R23, R23, c[0x0][0x320] ;  /* 0x0000c80017177a20 */ /* 0x000fe40000410000 */
[----:B------:R-:W-:Y:S02]  /*bc70*/  FMUL.FTZ R24, R24, c[0x0][0x320] ;  /* 0x0000c80018187a20 */ /* 0x000fe40000410000 */
[----:B------:R-:W-:Y:S01]  /*bc80*/  FMUL.FTZ R25, R25, c[0x0][0x320] ;  /* 0x0000c80019197a20 */ /* 0x000fe20000410000 */
[----:B------:R4:W-:Y:S01]  /*bc90*/  MUFU.TANH R236, R22 ;  /* 0x0000001600ec7308 */ /* 0x0009e20000002400 */
[----:B------:R-:W-:Y:S02]  /*bca0*/  FMUL.FTZ R26, R26, c[0x0][0x320] ;  /* 0x0000c8001a1a7a20 */ /* 0x000fe40000410000 */
[----:B------:R-:W-:Y:S07]  /*bcb0*/  FMUL.FTZ R27, R27, c[0x0][0x320] ;  /* 0x0000c8001b1b7a20 */ /* 0x000fee0000410000 */
[----:B------:R-:W1:Y:S01]  /*bcc0*/  MUFU.TANH R234, R20 ;  /* 0x0000001400ea7308 */ /* 0x000e620000002400 */
[C---:B-----5:R-:W-:Y:S09]  /*bcd0*/  HMMA.16816.F32 R28, R196.reuse, R4, R28 ;  /* 0x00000004c41c723c */ /* 0x060ff2000000181c */
[----:B------:R-:W-:Y:S01]  /*bce0*/  MUFU.TANH R231, R24 ;  /* 0x0000001800e77308 */ /* 0x000fe20000002400 */
[C---:B------:R-:W-:Y:S01]  /*bcf0*/  HMMA.16816.F32 R32, R196.reuse, R6, R32 ;  /* 0x00000006c420723c */ /* 0x040fe20000001820 */
[----:B------:R-:W5:Y:S01]  /*bd00*/  LDSM.16.M88.4 R4, [R202+0x8000] ;  /* 0x00800000ca04783b */ /* 0x000f620000000200 */
[----:B------:R-:W-:Y:S04]  /*bd10*/  DEPBAR.LE SB0, 0x2 ;  /* 0x000080800000791a */ /* 0x000fe80000000000 */
[----:B----4-:R-:W-:Y:S03]  /*bd20*/  MOV R22, R229 ;  /* 0x000000e500167202 */ /* 0x010fe60000000f00 */
[----:B------:R4:W-:Y:S01]  /*bd30*/  MUFU.TANH R224, R19 ;  /* 0x0000001300e07308 */ /* 0x0009e20000002400 */
[----:B------:R-:W-:Y:S04]  /*bd40*/  BAR.SYNC.DEFER_BLOCKING 0x0 ;  /* 0x0000000000007b1d */ /* 0x000fe80000010000 */
[----:B------:R-:W-:Y:S02]  /*bd50*/  FMUL.FTZ R28, R28, c[0x0][0x320] ;  /* 0x0000c8001c1c7a20 */ /* 0x000fe40000410000 */
[----:B------:R-:W-:Y:S02]  /*bd60*/  FMUL.FTZ R29, R29, c[0x0][0x320] ;  /* 0x0000c8001d1d7a20 */ /* 0x000fe40000410000 */
[----:B------:R-:W-:Y:S02]  /*bd70*/  FMUL.FTZ R30, R30, c[0x0][0x320] ;  /* 0x0000c8001e1e7a20 */ /* 0x000fe40000410000 */
[----:B------:R-:W-:Y:S04]  /*bd80*/  FMUL.FTZ R31, R31, c[0x0][0x320] ;  /* 0x0000c8001f1f7a20 */ /* 0x000fe80000410000 */
[----:B------:R-:W-:Y:S02]  /*bd90*/  FMUL.FTZ R32, R32, c[0x0][0x320] ;  /* 0x0000c80020207a20 */ /* 0x000fe40000410000 */
[----:B------:R-:W-:Y:S02]  /*bda0*/  FMUL.FTZ R33, R33, c[0x0][0x320] ;  /* 0x0000c80021217a20 */ /* 0x000fe40000410000 */
[----:B------:R-:W-:Y:S02]  /*bdb0*/  FMUL.FTZ R34, R34, c[0x0][0x320] ;  /* 0x0000c80022227a20 */ /* 0x000fe40000410000 */
[----:B------:R-:W-:Y:S01]  /*bdc0*/  FMUL.FTZ R35, R35, c[0x0][0x320] ;  /* 0x0000c80023237a20 */ /* 0x000fe20000410000 */
[----:B----4-:R-:W-:Y:S01]  /*bdd0*/  MOV R19, R233 ;  /* 0x000000e900137202 */ /* 0x010fe20000000f00 */
[----:B------:R-:W-:Y:S01]  /*bde0*/  MUFU.TANH R247, R28 ;  /* 0x0000001c00f77308 */ /* 0x000fe20000002400 */
[C---:B-----5:R-:W-:Y:S09]  /*bdf0*/  HMMA.16816.F32 R36, R196.reuse, R4, R36 ;  /* 0x00000004c424723c */ /* 0x060ff20000001824 */
[----:B------:R-:W4:Y:S03]  /*be00*/  MUFU.TANH R233, R21 ;  /* 0x0000001500e97308 */ /* 0x000f260000002400 */
[----:B-1----:R-:W-:Y:S01]  /*be10*/  FMNMX.FTZ R4, R226, R2, !PT ;  /* 0x00000002e2047209 */ /* 0x002fe20007810000 */
[C---:B------:R-:W-:Y:S03]  /*be20*/  HMMA.16816.F32 R40, R196.reuse, R6, R40 ;  /* 0x00000006c428723c */ /* 0x040fe60000001828 */
[----:B------:R-:W-:Y:S03]  /*be30*/  FMNMX.FTZ R4, R225, R4, !PT ;  /* 0x00000004e1047209 */ /* 0x000fe60007810000 */
[----:B------:R-:W1:Y:S01]  /*be40*/  MUFU.TANH R229, R25 ;  /* 0x0000001900e57308 */ /* 0x000e620000002400 */
[----:B------:R-:W-:Y:S01]  /*be50*/  FMNMX.FTZ R5, R201, R3, !PT ;  /* 0x00000003c9057209 */ /* 0x000fe20007810000 */
[C---:B------:R-:W-:Y:S04]  /*be60*/  HMMA.16816.F32 R44, R196.reuse, R8, R44 ;  /* 0x00000008c42c723c */ /* 0x040fe8000000182c */
[----:B------:R-:W-:Y:S02]  /*be70*/  FMNMX.FTZ R101, R221, R4, !PT ;  /* 0x00000004dd657209 */ /* 0x000fe40007810000 */
[----:B------:R-:W-:Y:S02]  /*be80*/  FMNMX.FTZ R2, R216, R5, !PT ;  /* 0x00000005d8027209 */ /* 0x000fe40007810000 */
[----:B------:R-:W5:Y:S01]  /*be90*/  MUFU.TANH R246, R29 ;  /* 0x0000001d00f67308 */ /* 0x000f620000002400 */
[----:B------:R-:W-:Y:S03]  /*bea0*/  HMMA.16816.F32 R48, R196, R10, R48 ;  /* 0x0000000ac430723c */ /* 0x000fe60000001830 */
[----:B---3--:R-:W-:Y:S01]  /*beb0*/  FMNMX.FTZ R101, R220, R101, !PT ;  /* 0x00000065dc657209 */ /* 0x008fe20007810000 */
[----:B------:R-:W-:Y:S01]  /*bec0*/  FMUL.FTZ R36, R36, c[0x0][0x320] ;  /* 0x0000c80024247a20 */ /* 0x000fe20000410000 */
[----:B------:R-:W-:Y:S01]  /*bed0*/  FMNMX.FTZ R2, R218, R2, !PT ;  /* 0x00000002da027209 */ /* 0x000fe20007810000 */
[----:B------:R-:W-:Y:S01]  /*bee0*/  FMUL.FTZ R37, R37, c[0x0][0x320] ;  /* 0x0000c80025257a20 */ /* 0x000fe20000410000 */
[----:B------:R-:W-:Y:S02]  /*bef0*/  FMNMX.FTZ R101, R234, R101, !PT ;  /* 0x00000065ea657209 */ /* 0x000fe40007810000 */
[----:B------:R3:W3:Y:S03]  /*bf00*/  MUFU.TANH R227, R15 ;  /* 0x0000000f00e37308 */ /* 0x0006e60000002400 */
[----:B----4-:R-:W-:Y:S01]  /*bf10*/  FMNMX.FTZ R101, R233, R101, !PT ;  /* 0x00000065e9657209 */ /* 0x010fe20007810000 */
[----:B------:R-:W-:Y:S01]  /*bf20*/  FMUL.FTZ R40, R40, c[0x0][0x320] ;  /* 0x0000c80028287a20 */ /* 0x000fe20000410000 */
[----:B------:R-:W-:Y:S01]  /*bf30*/  FMNMX.FTZ R2, R219, R2, !PT ;  /* 0x00000002db027209 */ /* 0x000fe20007810000 */
[----:B------:R-:W-:Y:S01]  /*bf40*/  FMUL.FTZ R41, R41, c[0x0][0x320] ;  /* 0x0000c80029297a20 */ /* 0x000fe20000410000 */
[----:B------:R-:W-:Y:S01]  /*bf50*/  FMNMX.FTZ R101, R231, R101, !PT ;  /* 0x00000065e7657209 */ /* 0x000fe20007810000 */
[----:B------:R-:W-:Y:S01]  /*bf60*/  FMUL.FTZ R44, R44, c[0x0][0x320] ;  /* 0x0000c8002c2c7a20 */ /* 0x000fe20000410000 */
[----:B------:R-:W-:Y:S01]  /*bf70*/  FMNMX.FTZ R2, R228, R2, !PT ;  /* 0x00000002e4027209 */ /* 0x000fe20007810000 */
[----:B------:R-:W4:Y:S01]  /*bf80*/  MUFU.TANH R237, R32 ;  /* 0x0000002000ed7308 */ /* 0x000f220000002400 */
[----:B-1----:R-:W-:Y:S01]  /*bf90*/  FMNMX.FTZ R101, R229, R101, !PT ;  /* 0x00000065e5657209 */ /* 0x002fe20007810000 */
[----:B------:R-:W-:Y:S02]  /*bfa0*/  FMUL.FTZ R45, R45, c[0x0][0x320] ;  /* 0x0000c8002d2d7a20 */ /* 0x000fe40000410000 */
[----:B------:R-:W-:Y:S01]  /*bfb0*/  FMUL.FTZ R38, R38, c[0x0][0x320] ;  /* 0x0000c80026267a20 */ /* 0x000fe20000410000 */
[----:B------:R-:W-:Y:S01]  /*bfc0*/  FMNMX.FTZ R101, R247, R101, !PT ;  /* 0x00000065f7657209 */ /* 0x000fe20007810000 */
[----:B------:R-:W-:Y:S02]  /*bfd0*/  FMUL.FTZ R48, R48, c[0x0][0x320] ;  /* 0x0000c80030307a20 */ /* 0x000fe40000410000 */
[----:B------:R-:W-:Y:S01]  /*bfe0*/  FMUL.FTZ R49, R49, c[0x0][0x320] ;  /* 0x0000c80031317a20 */ /* 0x000fe20000410000 */
[----:B-----5:R-:W-:Y:S01]  /*bff0*/  FMNMX.FTZ R101, R246, R101, !PT ;  /* 0x00000065f6657209 */ /* 0x020fe20007810000 */
[----:B------:R1:W5:Y:S01]  /*c000*/  MUFU.TANH R222, R18 ;  /* 0x0000001200de7308 */ /* 0x0003620000002400 */
[----:B------:R-:W-:Y:S02]  /*c010*/  FMUL.FTZ R39, R39, c[0x0][0x320] ;  /* 0x0000c80027277a20 */ /* 0x000fe40000410000 */
[----:B------:R-:W-:Y:S01]  /*c020*/  FMUL.FTZ R42, R42, c[0x0][0x320] ;  /* 0x0000c8002a2a7a20 */ /* 0x000fe20000410000 */
[----:B---3--:R-:W-:Y:S01]  /*c030*/  MOV R15, R230 ;  /* 0x000000e6000f7202 */ /* 0x008fe20000000f00 */
[----:B------:R-:W-:Y:S01]  /*c040*/  FMUL.FTZ R43, R43, c[0x0][0x320] ;  /* 0x0000c8002b2b7a20 */ /* 0x000fe20000410000 */
[----:B------:R-:W-:Y:S01]  /*c050*/  FMNMX.FTZ R2, R227, R2, !PT ;  /* 0x00000002e3027209 */ /* 0x000fe20007810000 */
[----:B------:R-:W-:Y:S02]  /*c060*/  FMUL.FTZ R46, R46, c[0x0][0x320] ;  /* 0x0000c8002e2e7a20 */ /* 0x000fe40000410000 */
[----:B------:R-:W-:Y:S01]  /*c070*/  FMUL.FTZ R47, R47, c[0x0][0x320] ;  /* 0x0000c8002f2f7a20 */ /* 0x000fe20000410000 */
[----:B------:R-:W3:Y:S01]  /*c080*/  MUFU.TANH R238, R33 ;  /* 0x0000002100ee7308 */ /* 0x000ee20000002400 */
[----:B------:R-:W-:Y:S02]  /*c090*/  FMUL.FTZ R50, R50, c[0x0][0x320] ;  /* 0x0000c80032327a20 */ /* 0x000fe40000410000 */
[----:B------:R-:W-:Y:S01]  /*c0a0*/  FMUL.FTZ R51, R51, c[0x0][0x320] ;  /* 0x0000c80033337a20 */ /* 0x000fe20000410000 */
[----:B----4-:R-:W-:Y:S06]  /*c0b0*/  FMNMX.FTZ R101, R237, R101, !PT ;  /* 0x00000065ed657209 */ /* 0x010fec0007810000 */
[----:B------:R-:W4:Y:S01]  /*c0c0*/  MUFU.TANH R252, R36 ;  /* 0x0000002400fc7308 */ /* 0x000f220000002400 */
[----:B-1----:R-:W-:Y:S02]  /*c0d0*/  MOV R18, R232 ;  /* 0x000000e800127202 */ /* 0x002fe40000000f00 */
[----:B-----5:R-:W-:Y:S07]  /*c0e0*/  FMNMX.FTZ R2, R222, R2, !PT ;  /* 0x00000002de027209 */ /* 0x020fee0007810000 */
[----:B------:R-:W1:Y:S01]  /*c0f0*/  MUFU.TANH R249, R37 ;  /* 0x0000002500f97308 */ /* 0x000e620000002400 */
[----:B------:R-:W-:Y:S02]  /*c100*/  FMNMX.FTZ R2, R224, R2, !PT ;  /* 0x00000002e0027209 */ /* 0x000fe40007810000 */
[----:B---3--:R-:W-:Y:S02]  /*c110*/  FMNMX.FTZ R101, R238, R101, !PT ;  /* 0x00000065ee657209 */ /* 0x008fe40007810000 */
[----:B------:R-:W-:Y:S05]  /*c120*/  FMNMX.FTZ R2, R236, R2, !PT ;  /* 0x00000002ec027209 */ /* 0x000fea0007810000 */
[----:B------:R-:W3:Y:S01]  /*c130*/  MUFU.TANH R244, R40 ;  /* 0x0000002800f47308 */ /* 0x000ee20000002400 */
[----:B----4-:R-:W-:Y:S09]  /*c140*/  FMNMX.FTZ R101, R252, R101, !PT ;  /* 0x00000065fc657209 */ /* 0x010ff20007810000 */
[----:B------:R-:W4:Y:S01]  /*c150*/  MUFU.TANH R243, R41 ;  /* 0x0000002900f37308 */ /* 0x000f220000002400 */
[----:B-1----:R-:W-:Y:S09]  /*c160*/  FMNMX.FTZ R101, R249, R101, !PT ;  /* 0x00000065f9657209 */ /* 0x002ff20007810000 */
[----:B------:R-:W1:Y:S01]  /*c170*/  MUFU.TANH R235, R23 ;  /* 0x0000001700eb7308 */ /* 0x000e620000002400 */
[----:B---3--:R-:W-:Y:S09]  /*c180*/  FMNMX.FTZ R101, R244, R101, !PT ;  /* 0x00000065f4657209 */ /* 0x008ff20007810000 */
        /* <DEDUP_REMOVED lines=17> */
[----:B---3--:R-:W-:Y:S05]  /*c2a0*/  FMNMX.FTZ R101, R239, R101, !PT ;  /* 0x00000065ef657209 */ /* 0x008fea0007810000 */
[----:B------:R-:W3:Y:S04]  /*c2b0*/  SHFL.BFLY PT, R4, R101, 0x2, 0x1f ;  /* 0x0c401f0065047f89 */ /* 0x000ee800000e0000 */
[----:B------:R-:W5:Y:S01]  /*c2c0*/  MUFU.TANH R248, R35 ;  /* 0x0000002300f87308 */ /* 0x000f620000002400 */
[----:B----4-:R-:W-:Y:S09]  /*c2d0*/  FMNMX.FTZ R2, R250, R2, !PT ;  /* 0x00000002fa027209 */ /* 0x010ff20007810000 */
[----:B------:R-:W4:Y:S01]  /*c2e0*/  MUFU.TANH R12, R38 ;  /* 0x00000026000c7308 */ /* 0x000f220000002400 */
[----:B-1----:R-:W-:Y:S09]  /*c2f0*/  FMNMX.FTZ R2, R245, R2, !PT ;  /* 0x00000002f5027209 */ /* 0x002ff20007810000 */
[----:B------:R-:W1:Y:S01]  /*c300*/  MUFU.TANH R21, R39 ;  /* 0x0000002700157308 */ /* 0x000e620000002400 */
[----:B---3--:R-:W-:Y:S02]  /*c310*/  FMNMX.FTZ R101, R101, R4, !PT ;  /* 0x0000000465657209 */ /* 0x008fe40007810000 */
[----:B-----5:R-:W-:Y:S03]  /*c320*/  FMNMX.FTZ R2, R248, R2, !PT ;  /* 0x00000002f8027209 */ /* 0x020fe60007810000 */
        /* <DEDUP_REMOVED lines=8> */
[C---:B------:R-:W-:Y:S02]  /*c3b0*/  FADD.FTZ R0, -R101.reuse, R0 ;  /* 0x0000000065007221 */ /* 0x040fe40000010100 */
[----:B------:R-:W-:Y:S02]  /*c3c0*/  FMUL.FTZ R202, R101, c[0x0][0x2d0] ;  /* 0x0000b40065ca7a20 */ /* 0x000fe40000410000 */
[----:B------:R-:W3:Y:S01]  /*c3d0*/  MUFU.TANH R26, R47 ;  /* 0x0000002f001a7308 */ /* 0x000ee20000002400 */
[----:B------:R-:W-:Y:S02]  /*c3e0*/  FMUL.FTZ R0, R0, c[0x0][0x2d0] ;  /* 0x0000b40000007a20 */ /* 0x000fe40000410000 */
[--C-:B------:R-:W-:Y:S01]  /*c3f0*/  FFMA.FTZ R6, R102, c[0x0][0x2d0], -R202.reuse ;  /* 0x0000b40066067a23 */ /* 0x100fe200000108ca */
[----:B----4-:R-:W-:Y:S06]  /*c400*/  FMNMX.FTZ R2, R28, R2, !PT ;  /* 0x000000021c027209 */ /* 0x010fec0007810000 */
[----:B------:R-:W4:Y:S01]  /*c410*/  MUFU.TANH R25, R50 ;  /* 0x0000003200197308 */ /* 0x000f220000002400 */
[----:B-1----:R-:W-:Y:S09]  /*c420*/  FMNMX.FTZ R2, R27, R2, !PT ;  /* 0x000000021b027209 */ /* 0x002ff20007810000 */
[----:B------:R-:W1:Y:S01]  /*c430*/  MUFU.TANH R23, R51 ;  /* 0x0000003300177308 */ /* 0x000e620000002400 */
[----:B---3--:R-:W-:Y:S04]  /*c440*/  FMNMX.FTZ R2, R26, R2, !PT ;  /* 0x000000021a027209 */ /* 0x008fe80007810000 */
[----:B----4-:R-:W-:Y:S04]  /*c450*/  FMNMX.FTZ R2, R25, R2, !PT ;  /* 0x0000000219027209 */ /* 0x010fe80007810000 */
[----:B-1----:R-:W-:Y:S05]  /*c460*/  FMNMX.FTZ R2, R23, R2, !PT ;  /* 0x0000000217027209 */ /* 0x002fea0007810000 */
[----:B------:R-:W1:Y:S02]  /*c470*/  SHFL.BFLY PT, R100, R2, 0x2, 0x1f ;  /* 0x0c401f0002647f89 */ /* 0x000e6400000e0000 */
[----:B-1----:R-:W-:Y:S02]  /*c480*/  FMNMX.FTZ R100, R2, R100, !PT ;  /* 0x0000006402647209 */ /* 0x002fe40007810000 */
[----:B------:R1:W3:Y:S04]  /*c490*/  MUFU.EX2 R2, R0 ;  /* 0x0000000000027308 */ /* 0x0002e80000000800 */
[----:B------:R-:W4:Y:S01]  /*c4a0*/  SHFL.BFLY PT, R5, R100, 0x1, 0x1f ;  /* 0x0c201f0064057f89 */ /* 0x000f2200000e0000 */
[----:B-1----:R-:W-:Y:S02]  /*c4b0*/  FFMA.FTZ R0, R200, c[0x0][0x2d0], -R202 ;  /* 0x0000b400c8007a23 */ /* 0x002fe400000108ca */
[----:B---3--:R-:W-:Y:S01]  /*c4c0*/  FMUL.FTZ R37, R2, R117 ;  /* 0x0000007502257220 */ /* 0x008fe20000410000 */
[----:B----4-:R-:W-:Y:S02]  /*c4d0*/  FMNMX.FTZ R100, R100, R5, !PT ;  /* 0x0000000564647209 */ /* 0x010fe40007810000 */
[----:B------:R-:W2:Y:S01]  /*c4e0*/  MUFU.EX2 R200, R0 ;  /* 0x0000000000c87308 */ /* 0x000ea20000000800 */
[C---:B------:R-:W-:Y:S02]  /*c4f0*/  FMUL.FTZ R44, R2.reuse, R108 ;  /* 0x0000006c022c7220 */ /* 0x040fe40000410000 */
[----:B------:R-:W-:Y:S02]  /*c500*/  FMUL.FTZ R45, R2, R109 ;  /* 0x0000006d022d7220 */ /* 0x000fe40000410000 */
[----:B------:R-:W-:Y:S02]  /*c510*/  FMUL.FTZ R203, R100, c[0x0][0x2d0] ;  /* 0x0000b40064cb7a20 */ /* 0x000fe40000410000 */
[C---:B------:R-:W-:Y:S01]  /*c520*/  FMUL.FTZ R4, R2.reuse, R148 ;  /* 0x0000009402047220 */ /* 0x040fe20000410000 */
[----:B------:R-:W-:Y:S01]  /*c530*/  MOV R148, R18 ;  /* 0x0000001200947202 */ /* 0x000fe20000000f00 */
        /* <DEDUP_REMOVED lines=16> */
[C---:B--2---:R-:W-:Y:S01]  /*c640*/  FFMA.FTZ R102, R2.reuse, R13, R200 ;  /* 0x0000000d02667223 */ /* 0x044fe200000100c8 */
[----:B------:R-:W-:Y:S01]  /*c650*/  MOV R149, R19 ;  /* 0x0000001300957202 */ /* 0x000fe20000000f00 */
[C---:B------:R-:W-:Y:S01]  /*c660*/  FMUL.FTZ R13, R2.reuse, R141 ;  /* 0x0000008d020d7220 */ /* 0x040fe20000410000 */
[----:B------:R-:W-:Y:S01]  /*c670*/  MOV R141, R25 ;  /* 0x00000019008d7202 */ /* 0x000fe20000000f00 */
[----:B------:R-:W-:Y:S02]  /*c680*/  FMUL.FTZ R25, R2, R129 ;  /* 0x0000008102197220 */ /* 0x000fe40000410000 */
[----:B------:R-:W2:Y:S01]  /*c690*/  LDL.LU R129, [R1+0x8] ;  /* 0x0000080001817983 */ /* 0x000ea20000300800 */
[----:B------:R-:W-:Y:S02]  /*c6a0*/  FADD.FTZ R0, -R100, R3 ;  /* 0x0000000364007221 */ /* 0x000fe40000010100 */
[--C-:B------:R-:W-:Y:S02]  /*c6b0*/  FFMA.FTZ R3, R201, c[0x0][0x2d0], -R203.reuse ;  /* 0x0000b400c9037a23 */ /* 0x100fe400000108cb */
[----:B------:R-:W-:Y:S02]  /*c6c0*/  FMUL.FTZ R0, R0, c[0x0][0x2d0] ;  /* 0x0000b40000007a20 */ /* 0x000fe40000410000 */
[----:B------:R1:W-:Y:S01]  /*c6d0*/  MUFU.EX2 R103, R3 ;  /* 0x0000000300677308 */ /* 0x0003e20000000800 */
[C---:B------:R-:W-:Y:S02]  /*c6e0*/  FMUL.FTZ R28, R2.reuse, R124 ;  /* 0x0000007c021c7220 */ /* 0x040fe40000410000 */
[C---:B------:R-:W-:Y:S02]  /*c6f0*/  FMUL.FTZ R29, R2.reuse, R125 ;  /* 0x0000007d021d7220 */ /* 0x040fe40000410000 */
        /* <DEDUP_REMOVED lines=8> */
[C---:B------:R-:W-:Y:S02]  /*c780*/  FMUL.FTZ R52, R2.reuse, R52 ;  /* 0x0000003402347220 */ /* 0x040fe40000410000 */
[C---:B------:R-:W-:Y:S02]  /*c790*/  FMUL.FTZ R53, R2.reuse, R53 ;  /* 0x0000003502357220 */ /* 0x040fe40000410000 */
[C---:B------:R-:W-:Y:S02]  /*c7a0*/  FMUL.FTZ R56, R2.reuse, R56 ;  /* 0x0000003802387220 */ /* 0x040fe40000410000 */
[--C-:B-1----:R-:W-:Y:S01]  /*c7b0*/  FFMA.FTZ R3, R217, c[0x0][0x2d0], -R202.reuse ;  /* 0x0000b400d9037a23 */ /* 0x102fe200000108ca */
[----:B------:R-:W-:Y:S01]  /*c7c0*/  MOV R217, R14 ;  /* 0x0000000e00d97202 */ /* 0x000fe20000000f00 */
[C---:B------:R-:W-:Y:S02]  /*c7d0*/  FMUL.FTZ R57, R2.reuse, R57 ;  /* 0x0000003902397220 */ /* 0x040fe40000410000 */
[----:B------:R-:W1:Y:S01]  /*c7e0*/  MUFU.EX2 R201, R3 ;  /* 0x0000000300c97308 */ /* 0x000e620000000800 */
        /* <DEDUP_REMOVED lines=11> */
[----:B------:R-:W-:Y:S01]  /*c8a0*/  FMUL.FTZ R81, R2, R81 ;  /* 0x0000005102517220 */ /* 0x000fe20000410000 */
[----:B-1----:R-:W-:Y:S01]  /*c8b0*/  F2FP.PACK_AB R104, R201, R200 ;  /* 0x000000c8c968723e */ /* 0x002fe200000000ff */
[--C-:B------:R-:W-:Y:S02]  /*c8c0*/  FFMA.FTZ R3, R216, c[0x0][0x2d0], -R203.reuse ;  /* 0x0000b400d8037a23 */ /* 0x100fe400000108cb */
        /* <DEDUP_REMOVED lines=8> */
[----:B------:R-:W-:Y:S02]  /*c950*/  FMUL.FTZ R97, R2, R97 ;  /* 0x0000006102617220 */ /* 0x000fe40000410000 */
[C---:B------:R-:W-:Y:S02]  /*c960*/  FMUL.FTZ R18, R0.reuse, R138 ;  /* 0x0000008a00127220 */ /* 0x040fe40000410000 */
[C---:B------:R-:W-:Y:S02]  /*c970*/  FMUL.FTZ R19, R0.reuse, R139 ;  /* 0x0000008b00137220 */ /* 0x040fe40000410000 */
[C---:B------:R-:W-:Y:S02]  /*c980*/  FMUL.FTZ R46, R0.reuse, R110 ;  /* 0x0000006e002e7220 */ /* 0x040fe40000410000 */
[C---:B------:R-:W-:Y:S02]  /*c990*/  FMUL.FTZ R47, R0.reuse, R111 ;  /* 0x0000006f002f7220 */ /* 0x040fe40000410000 */
[----:B------:R-:W-:Y:S01]  /*c9a0*/  FMUL.FTZ R6, R0, R150 ;  /* 0x0000009600067220 */ /* 0x000fe20000410000 */
[----:B-1----:R-:W-:Y:S01]  /*c9b0*/  F2FP.PACK_AB R105, R216, R103 ;  /* 0x00000067d869723e */ /* 0x002fe200000000ff */
[----:B------:R-:W-:Y:S01]  /*c9c0*/  FFMA.FTZ R3, R215, c[0x0][0x2d0], -R202 ;  /* 0x0000b400d7037a23 */ /* 0x000fe200000108ca */
[----:B------:R-:W-:Y:S01]  /*c9d0*/  MOV R150, R128 ;  /* 0x0000008000967202 */ /* 0x000fe20000000f00 */
[C---:B------:R-:W-:Y:S01]  /*c9e0*/  FMUL.FTZ R7, R0.reuse, R151 ;  /* 0x0000009700077220 */ /* 0x040fe20000410000 */
[----:B------:R-:W-:Y:S01]  /*c9f0*/  MOV R151, R133 ;  /* 0x0000008500977202 */ /* 0x000fe20000000f00 */
[----:B------:R1:W3:Y:S01]  /*ca00*/  MUFU.EX2 R215, R3 ;  /* 0x0000000300d77308 */ /* 0x0002e20000000800 */
        /* <DEDUP_REMOVED lines=13> */
[----:B-1----:R-:W-:Y:S01]  /*cae0*/  MOV R3, R12 ;  /* 0x0000000c00037202 */ /* 0x002fe20000000f00 */
[----:B------:R-:W-:Y:S01]  /*caf0*/  FMUL.FTZ R12, R2, R140 ;  /* 0x0000008c020c7220 */ /* 0x000fe20000410000 */
[----:B------:R-:W-:Y:S01]  /*cb00*/  MOV R140, R23 ;  /* 0x00000017008c7202 */ /* 0x000fe20000000f00 */
[--C-:B------:R-:W-:Y:S01]  /*cb10*/  FFMA.FTZ R2, R218, c[0x0][0x2d0], -R203.reuse ;  /* 0x0000b400da027a23 */ /* 0x100fe200000108cb */
[----:B------:R-:W-:Y:S01]  /*cb20*/  MOV R147, R3 ;  /* 0x0000000300937202 */ /* 0x000fe20000000f00 */
[C---:B------:R-:W-:Y:S02]  /*cb30*/  FMUL.FTZ R23, R0.reuse, R135 ;  /* 0x0000008700177220 */ /* 0x040fe40000410000 */
[----:B------:R1:W-:Y:S01]  /*cb40*/  MUFU.EX2 R116, R2 ;  /* 0x0000000200747308 */ /* 0x0003e20000000800 */
[C---:B------:R-:W-:Y:S02]  /*cb50*/  FMUL.FTZ R39, R0.reuse, R119 ;  /* 0x0000007700277220 */ /* 0x040fe40000410000 */
[C---:B------:R-:W-:Y:S02]  /*cb60*/  FMUL.FTZ R42, R0.reuse, R114 ;  /* 0x00000072002a7220 */ /* 0x040fe40000410000 */
[C---:B------:R-:W-:Y:S02]  /*cb70*/  FMUL.FTZ R43, R0.reuse, R115 ;  /* 0x00000073002b7220 */ /* 0x040fe40000410000 */
[C---:B------:R-:W-:Y:S01]  /*cb80*/  FMUL.FTZ R50, R0.reuse, R106 ;  /* 0x0000006a00327220 */ /* 0x040fe20000410000 */
[----:B---3--:R-:W-:Y:S01]  /*cb90*/  F2FP.PACK_AB R106, R117, R215 ;  /* 0x000000d7756a723e */ /* 0x008fe200000000ff */
        /* <DEDUP_REMOVED lines=25> */
[--C-:B-1----:R-:W-:Y:S02]  /*cd30*/  FFMA.FTZ R2, R219, c[0x0][0x2d0], -R203.reuse ;  /* 0x0000b400db027a23 */ /* 0x102fe400000108cb */
[----:B------:R-:W-:Y:S02]  /*cd40*/  FADD.FTZ R201, R201, R102 ;  /* 0x00000066c9c97221 */ /* 0x000fe40000010000 */
[----:B------:R-:W1:Y:S01]  /*cd50*/  MUFU.EX2 R115, R2 ;  /* 0x0000000200737308 */ /* 0x000e620000000800 */
[--C-:B------:R-:W-:Y:S02]  /*cd60*/  FFMA.FTZ R112, R222, c[0x0][0x2d0], -R203.reuse ;  /* 0x0000b400de707a23 */ /* 0x100fe400000108cb */
[--C-:B------:R-:W-:Y:S02]  /*cd70*/  FFMA.FTZ R218, R242, c[0x0][0x2d0], -R202.reuse ;  /* 0x0000b400f2da7a23 */ /* 0x100fe400000108ca */
[----:B------:R-:W3:Y:S01]  /*cd80*/  LDL R242, [R1+0x4c] ;  /* 0x00004c0001f27983 */ /* 0x000ee20000100800 */
[--C-:B------:R-:W-:Y:S02]  /*cd90*/  FFMA.FTZ R119, R252, c[0x0][0x2d0], -R202.reuse ;  /* 0x0000b400fc777a23 */ /* 0x100fe400000108ca */
[--C-:B------:R-:W-:Y:S02]  /*cda0*/  FFMA.FTZ R222, R240, c[0x0][0x2d0], -R202.reuse ;  /* 0x0000b400f0de7a23 */ /* 0x100fe400000108ca */
[----:B------:R4:W-:Y:S01]  /*cdb0*/  MUFU.EX2 R127, R112 ;  /* 0x00000070007f7308 */ /* 0x0009e20000000800 */
[--C-:B------:R-:W-:Y:S02]  /*cdc0*/  FFMA.FTZ R118, R249, c[0x0][0x2d0], -R202.reuse ;  /* 0x0000b400f9767a23 */ /* 0x100fe400000108ca */
[--C-:B------:R-:W-:Y:S02]  /*cdd0*/  FFMA.FTZ R219, R137, c[0x0][0x2d0], -R203.reuse ;  /* 0x0000b40089db7a23 */ /* 0x100fe400000108cb */
[--C-:B------:R-:W-:Y:S05]  /*cde0*/  FFMA.FTZ R121, R243, c[0x0][0x2d0], -R202.reuse ;  /* 0x0000b400f3797a23 */ /* 0x100fea00000108ca */
[----:B------:R-:W-:Y:S01]  /*cdf0*/  MUFU.EX2 R218, R218 ;  /* 0x000000da00da7308 */ /* 0x000fe20000000800 */
[----:B-1----:R-:W-:Y:S02]  /*ce00*/  F2FP.PACK_AB R107, R115, R116 ;  /* 0x00000074736b723e */ /* 0x002fe400000000ff */
[----:B------:R-:W-:Y:S04]  /*ce10*/  IADD3 R2, R211, R205, RZ ;  /* 0x000000cdd3027210 */ /* 0x000fe80007ffe0ff */
[----:B------:R-:W-:Y:S03]  /*ce20*/  IADD3 R102, R207, R2, RZ ;  /* 0x00000002cf667210 */ /* 0x000fe60007ffe0ff */
[----:B------:R-:W-:Y:S01]  /*ce30*/  MUFU.EX2 R219, R219 ;  /* 0x000000db00db7308 */ /* 0x000fe20000000800 */
[----:B----4-:R-:W-:Y:S09]  /*ce40*/  FFMA.FTZ R112, R230, c[0x0][0x2d0], -R203 ;  /* 0x0000b400e6707a23 */ /* 0x010ff200000108cb */
[----:B------:R1:W-:Y:S10]  /*ce50*/  MUFU.EX2 R132, R112 ;  /* 0x0000007000847308 */ /* 0x0003f40000000800 */
[----:B------:R-:W-:Y:S10]  /*ce60*/  MUFU.EX2 R230, R118 ;  /* 0x0000007600e67308 */ /* 0x000ff40000000800 */
[----:B------:R-:W-:Y:S01]  /*ce70*/  MUFU.EX2 R222, R222 ;  /* 0x000000de00de7308 */ /* 0x000fe20000000800 */
[----:B-1----:R-:W-:Y:S02]  /*ce80*/  FADD.FTZ R112, R215, R201 ;  /* 0x000000c9d7707221 */ /* 0x002fe40000010000 */
[----:B--2---:R-:W-:Y:S01]  /*ce90*/  FFMA.FTZ R113, R0, R129, R103 ;  /* 0x0000008100717223 */ /* 0x004fe20000010067 */
[----:B------:R-:W-:Y:S01]  /*cea0*/  IADD3 R0, R210, R205, RZ ;  /* 0x000000cdd2007210 */ /* 0x000fe20007ffe0ff */
[--C-:B------:R-:W-:Y:S03]  /*ceb0*/  FFMA.FTZ R103, R226, c[0x0][0x2d0], -R202.reuse ;  /* 0x0000b400e2677a23 */ /* 0x100fe600000108ca */
[----:B------:R-:W-:Y:S01]  /*cec0*/  IADD3 R3, R207, R0, RZ ;  /* 0x00000000cf037210 */ /* 0x000fe20007ffe0ff */
[----:B------:R-:W1:Y:S01]  /*ced0*/  LDSM.16.MT88.4 R108, [R0] ;  /* 0x00000000006c783b */ /* 0x000e620000004200 */
[----:B------:R2:W-:Y:S02]  /*cee0*/  MUFU.EX2 R114, R103 ;  /* 0x0000006700727308 */ /* 0x0005e40000000800 */
[--C-:B--2---:R-:W-:Y:S08]  /*cef0*/  FFMA.FTZ R103, R225, c[0x0][0x2d0], -R202.reuse ;  /* 0x0000b400e1677a23 */ /* 0x104ff000000108ca */
[----:B------:R2:W-:Y:S01]  /*cf00*/  MUFU.EX2 R122, R103 ;  /* 0x00000067007a7308 */ /* 0x0005e20000000800 */
[C---:B-1----:R-:W-:Y:S08]  /*cf10*/  HMMA.16816.F32 R4, R104.reuse, R108, R4 ;  /* 0x0000006c6804723c */ /* 0x042ff00000001804 */
[C---:B------:R-:W-:Y:S01]  /*cf20*/  HMMA.16816.F32 R8, R104.reuse, R110, R8 ;  /* 0x0000006e6808723c */ /* 0x040fe20000001808 */
[----:B------:R-:W1:Y:S03]  /*cf30*/  LDSM.16.MT88.4 R108, [R3] ;  /* 0x00000000036c783b */ /* 0x000e660000004200 */
[--C-:B--2---:R-:W-:Y:S02]  /*cf40*/  FFMA.FTZ R103, R221, c[0x0][0x2d0], -R202.reuse ;  /* 0x0000b400dd677a23 */ /* 0x104fe400000108ca */
[--C-:B------:R-:W-:Y:S03]  /*cf50*/  FFMA.FTZ R221, R136, c[0x0][0x2d0], -R203.reuse ;  /* 0x0000b40088dd7a23 */ /* 0x100fe600000108cb */
[----:B------:R-:W-:Y:S01]  /*cf60*/  LDSM.16.MT88.4 R136, [R3+0x2800] ;  /* 0x002800000388783b */ /* 0x000fe20000004200 */
[----:B------:R2:W-:Y:S10]  /*cf70*/  MUFU.EX2 R124, R103 ;  /* 0x00000067007c7308 */ /* 0x0005f40000000800 */
[----:B------:R-:W4:Y:S01]  /*cf80*/  MUFU.EX2 R221, R221 ;  /* 0x000000dd00dd7308 */ /* 0x000f220000000800 */
[--C-:B--2---:R-:W-:Y:S02]  /*cf90*/  FFMA.FTZ R103, R220, c[0x0][0x2d0], -R202.reuse ;  /* 0x0000b400dc677a23 */ /* 0x104fe400000108ca */
[--C-:B------:R-:W-:Y:S02]  /*cfa0*/  FFMA.FTZ R220, R241, c[0x0][0x2d0], -R202.reuse ;  /* 0x0000b400f1dc7a23 */ /* 0x100fe400000108ca */
[----:B------:R-:W2:Y:S05]  /*cfb0*/  LDL.64 R240, [R1+0x40] ;  /* 0x0000400001f07983 */ /* 0x000eaa0000100a00 */
[----:B------:R5:W-:Y:S01]  /*cfc0*/  MUFU.EX2 R129, R103 ;  /* 0x0000006700817308 */ /* 0x000be20000000800 */
[C---:B-1----:R-:W-:Y:S03]  /*cfd0*/  HMMA.16816.F32 R12, R104.reuse, R108, R12 ;  /* 0x0000006c680c723c */ /* 0x042fe6000000180c */
[----:B----4-:R-:W-:Y:S05]  /*cfe0*/  F2FP.PACK_AB R201, R221, R219 ;  /* 0x000000dbddc9723e */ /* 0x010fea00000000ff */
[C---:B------:R-:W-:Y:S01]  /*cff0*/  HMMA.16816.F32 R16, R104.reuse, R110, R16 ;  /* 0x0000006e6810723c */ /* 0x040fe20000001810 */
[----:B------:R-:W1:Y:S01]  /*d000*/  LDSM.16.MT88.4 R108, [R2] ;  /* 0x00000000026c783b */ /* 0x000e620000004200 */
[----:B------:R-:W4:Y:S02]  /*d010*/  MUFU.EX2 R220, R220 ;  /* 0x000000dc00dc7308 */ /* 0x000f240000000800 */
[--C-:B-----5:R-:W-:Y:S08]  /*d020*/  FFMA.FTZ R103, R228, c[0x0][0x2d0], -R203.reuse ;  /* 0x0000b400e4677a23 */ /* 0x120ff000000108cb */
[----:B------:R-:W-:Y:S10]  /*d030*/  MUFU.EX2 R228, R119 ;  /* 0x0000007700e47308 */ /* 0x000ff40000000800 */
[----:B------:R5:W-:Y:S01]  /*d040*/  MUFU.EX2 R120, R103 ;  /* 0x0000006700787308 */ /* 0x000be20000000800 */
[----:B----4-:R-:W-:Y:S01]  /*d050*/  F2FP.PACK_AB R200, R220, R218 ;  /* 0x000000dadcc8723e */ /* 0x010fe200000000ff */
[C---:B-1----:R-:W-:Y:S08]  /*d060*/  HMMA.16816.F32 R20, R104.reuse, R108, R20 ;  /* 0x0000006c6814723c */ /* 0x042ff00000001814 */
[C---:B------:R-:W-:Y:S01]  /*d070*/  HMMA.16816.F32 R24, R104.reuse, R110, R24 ;  /* 0x0000006e6818723c */ /* 0x040fe20000001818 */
[----:B------:R-:W1:Y:S03]  /*d080*/  LDSM.16.MT88.4 R108, [R102] ;  /* 0x00000000666c783b */ /* 0x000e660000004200 */
[--C-:B-----5:R-:W-:Y:S04]  /*d090*/  FFMA.FTZ R103, R227, c[0x0][0x2d0], -R203.reuse ;  /* 0x0000b400e3677a23 */ /* 0x120fe800000108cb */
[----:B------:R4:W5:Y:S04]  /*d0a0*/  MUFU.EX2 R123, R103 ;  /* 0x00000067007b7308 */ /* 0x0009680000000800 */
[--C-:B----4-:R-:W-:Y:S06]  /*d0b0*/  FFMA.FTZ R103, R224, c[0x0][0x2d0], -R203.reuse ;  /* 0x0000b400e0677a23 */ /* 0x110fec00000108cb */
[----:B------:R4:W2:Y:S01]  /*d0c0*/  MUFU.EX2 R128, R103 ;  /* 0x0000006700807308 */ /* 0x0008a20000000800 */
[C---:B-1----:R-:W-:Y:S08]  /*d0d0*/  HMMA.16816.F32 R28, R104.reuse, R108, R28 ;  /* 0x0000006c681c723c */ /* 0x042ff0000000181c */
[C---:B------:R-:W-:Y:S01]  /*d0e0*/  HMMA.16816.F32 R32, R104.reuse, R110, R32 ;  /* 0x0000006e6820723c */ /* 0x040fe20000001820 */
[----:B------:R-:W1:Y:S03]  /*d0f0*/  LDSM.16.MT88.4 R108, [R0+0x3000] ;  /* 0x00300000006c783b */ /* 0x000e660000004200 */
[--C-:B----4-:R-:W-:Y:S04]  /*d100*/  FFMA.FTZ R103, R234, c[0x0][0x2d0], -R202.reuse ;  /* 0x0000b400ea677a23 */ /* 0x110fe800000108ca */
[----:B------:R4:W-:Y:S04]  /*d110*/  MUFU.EX2 R125, R103 ;  /* 0x00000067007d7308 */ /* 0x0009e80000000800 */
[--C-:B----4-:R-:W-:Y:S01]  /*d120*/  FFMA.FTZ R103, R233, c[0x0][0x2d0], -R202.reuse ;  /* 0x0000b400e9677a23 */ /* 0x110fe200000108ca */
[C---:B-1----:R-:W-:Y:S05]  /*d130*/  HMMA.16816.F32 R36, R104.reuse, R108, R36 ;  /* 0x0000006c6824723c */ /* 0x042fea0000001824 */
[----:B------:R1:W-:Y:S03]  /*d140*/  MUFU.EX2 R131, R103 ;  /* 0x0000006700837308 */ /* 0x0003e60000000800 */
[C---:B------:R-:W-:Y:S01]  /*d150*/  HMMA.16816.F32 R40, R104.reuse, R110, R40 ;  /* 0x0000006e6828723c */ /* 0x040fe20000001828 */
[----:B------:R-:W4:Y:S03]  /*d160*/  LDSM.16.MT88.4 R108, [R3+0x3000] ;  /* 0x00300000036c783b */ /* 0x000f260000004200 */
[--C-:B-1----:R-:W-:Y:S04]  /*d170*/  FFMA.FTZ R103, R231, c[0x0][0x2d0], -R202.reuse ;  /* 0x0000b400e7677a23 */ /* 0x102fe800000108ca */
[----:B------:R1:W-:Y:S01]  /*d180*/  MUFU.EX2 R134, R103 ;  /* 0x0000006700867308 */ /* 0x0003e20000000800 */
[C---:B----4-:R-:W-:Y:S03]  /*d190*/  HMMA.16816.F32 R44, R104.reuse, R108, R44 ;  /* 0x0000006c682c723c */ /* 0x050fe6000000182c */
[----:B-1----:R-:W-:Y:S05]  /*d1a0*/  FFMA.FTZ R103, R229, c[0x0][0x2d0], -R202 ;  /* 0x0000b400e5677a23 */ /* 0x002fea00000108ca */
[C---:B------:R-:W-:Y:S01]  /*d1b0*/  HMMA.16816.F32 R48, R104.reuse, R110, R48 ;  /* 0x0000006e6830723c */ /* 0x040fe20000001830 */
[----:B------:R-:W1:Y:S01]  /*d1c0*/  LDSM.16.MT88.4 R108, [R2+0x3000] ;  /* 0x00300000026c783b */ /* 0x000e620000004200 */
[----:B------:R4:W-:Y:S10]  /*d1d0*/  MUFU.EX2 R229, R121 ;  /* 0x0000007900e57308 */ /* 0x0009f40000000800 */
[----:B------:R3:W-:Y:S01]  /*d1e0*/  MUFU.EX2 R135, R103 ;  /* 0x0000006700877308 */ /* 0x0007e20000000800 */
[--C-:B----4-:R-:W-:Y:S09]  /*d1f0*/  FFMA.FTZ R121, R150, c[0x0][0x2d0], -R203.reuse ;  /* 0x0000b40096797a23 */ /* 0x110ff200000108cb */
[----:B------:R-:W-:Y:S01]  /*d200*/  MUFU.EX2 R225, R121 ;  /* 0x0000007900e17308 */ /* 0x000fe20000000800 */
[--C-:B---3--:R-:W-:Y:S09]  /*d210*/  FFMA.FTZ R103, R236, c[0x0][0x2d0], -R203.reuse ;  /* 0x0000b400ec677a23 */ /* 0x108ff200000108cb */
[----:B------:R3:W-:Y:S01]  /*d220*/  MUFU.EX2 R130, R103 ;  /* 0x0000006700827308 */ /* 0x0007e20000000800 */
[C---:B-1----:R-:W-:Y:S08]  /*d230*/  HMMA.16816.F32 R52, R104.reuse, R108, R52 ;  /* 0x0000006c6834723c */ /* 0x042ff00000001834 */
[C---:B------:R-:W-:Y:S01]  /*d240*/  HMMA.16816.F32 R56, R104.reuse, R110, R56 ;  /* 0x0000006e6838723c */ /* 0x040fe20000001838 */
[----:B------:R-:W1:Y:S03]  /*d250*/  LDSM.16.MT88.4 R108, [R102+0x3000] ;  /* 0x00300000666c783b */ /* 0x000e660000004200 */
[--C-:B---3--:R-:W-:Y:S04]  /*d260*/  FFMA.FTZ R103, R235, c[0x0][0x2d0], -R203.reuse ;  /* 0x0000b400eb677a23 */ /* 0x108fe800000108cb */
[----:B------:R3:W-:Y:S01]  /*d270*/  MUFU.EX2 R133, R103 ;  /* 0x0000006700857308 */ /* 0x0007e20000000800 */
[C---:B-1----:R-:W-:Y:S03]  /*d280*/  HMMA.16816.F32 R60, R104.reuse, R108, R60 ;  /* 0x0000006c683c723c */ /* 0x042fe6000000183c */
[----:B---3--:R-:W-:Y:S06]  /*d290*/  FFMA.FTZ R103, R232, c[0x0][0x2d0], -R203 ;  /* 0x0000b400e8677a23 */ /* 0x008fec00000108cb */
[----:B------:R1:W-:Y:S01]  /*d2a0*/  MUFU.EX2 R205, R103 ;  /* 0x0000006700cd7308 */ /* 0x0003e20000000800 */
[C---:B------:R-:W-:Y:S01]  /*d2b0*/  HMMA.16816.F32 R64, R104.reuse, R110, R64 ;  /* 0x0000006e6840723c */ /* 0x040fe20000001840 */
[----:B------:R-:W3:Y:S02]  /*d2c0*/  LDSM.16.MT88.4 R108, [R0+0x6000] ;  /* 0x00600000006c783b */ /* 0x000ee40000004200 */
[----:B-1----:R-:W-:Y:S02]  /*d2d0*/  FADD.FTZ R103, R216, R113 ;  /* 0x00000071d8677221 */ /* 0x002fe40000010000 */
[----:B------:R-:W-:Y:S02]  /*d2e0*/  FFMA.FTZ R216, R141, c[0x0][0x2d0], -R203 ;  /* 0x0000b4008dd87a23 */ /* 0x000fe400000108cb */
[----:B------:R-:W-:Y:S02]  /*d2f0*/  FADD.FTZ R116, R116, R103 ;  /* 0x0000006774747221 */ /* 0x000fe40000010000 */
[----:B------:R-:W-:Y:S03]  /*d300*/  FADD.FTZ R103, R117, R112 ;  /* 0x0000007075677221 */ /* 0x000fe60000010000 */
[----:B------:R-:W-:Y:S01]  /*d310*/  FADD.FTZ R116, R115, R116 ;  /* 0x0000007473747221 */ /* 0x000fe20000010000 */
[----:B------:R-:W-:Y:S01]  /*d320*/  MUFU.EX2 R216, R216 ;  /* 0x000000d800d87308 */ /* 0x000fe20000000800 */
[----:B------:R-:W-:Y:S02]  /*d330*/  FADD.FTZ R103, R114, R103 ;  /* 0x0000006772677221 */ /* 0x000fe40000010000 */
[--C-:B------:R-:W-:Y:S02]  /*d340*/  FFMA.FTZ R117, R244, c[0x0][0x2d0], -R202.reuse ;  /* 0x0000b400f4757a23 */ /* 0x100fe400000108ca */
[--C-:B------:R-:W-:Y:S01]  /*d350*/  FFMA.FTZ R112, R247, c[0x0][0x2d0], -R202.reuse ;  /* 0x0000b400f7707a23 */ /* 0x100fe200000108ca */
[----:B------:R-:W-:Y:S01]  /*d360*/  MOV R247, R145 ;  /* 0x0000009100f77202 */ /* 0x000fe20000000f00 */
[C---:B---3--:R-:W-:Y:S03]  /*d370*/  HMMA.16816.F32 R68, R104.reuse, R108, R68 ;  /* 0x0000006c6844723c */ /* 0x048fe60000001844 */
[----:B------:R-:W-:Y:S05]  /*d380*/  MUFU.EX2 R231, R117 ;  /* 0x0000007500e77308 */ /* 0x000fea0000000800 */
[C---:B------:R-:W-:Y:S01]  /*d390*/  HMMA.16816.F32 R72, R104.reuse, R110, R72 ;  /* 0x0000006e6848723c */ /* 0x040fe20000001848 */
[----:B------:R-:W1:Y:S04]  /*d3a0*/  LDSM.16.MT88.4 R108, [R3+0x6000] ;  /* 0x00600000036c783b */ /* 0x000e680000004200 */
[----:B------:R3:W-:Y:S02]  /*d3b0*/  MUFU.EX2 R126, R112 ;  /* 0x00000070007e7308 */ /* 0x0007e40000000800 */
[--C-:B---3--:R-:W-:Y:S01]  /*d3c0*/  FFMA.FTZ R112, R246, c[0x0][0x2d0], -R202.reuse ;  /* 0x0000b400f6707a23 */ /* 0x108fe200000108ca */
[----:B------:R-:W-:Y:S07]  /*d3d0*/  MOV R246, R144 ;  /* 0x0000009000f67202 */ /* 0x000fee0000000f00 */
[----:B------:R3:W-:Y:S01]  /*d3e0*/  MUFU.EX2 R235, R112 ;  /* 0x0000007000eb7308 */ /* 0x0007e20000000800 */
[----:B------:R-:W-:Y:S01]  /*d3f0*/  @P5 ISETP.GE.AND P1, PT, R246, c[0x0][0x1d4], PT ;  /* 0x00007500f6005a0c */ /* 0x000fe20003f26270 */
[C---:B-1----:R-:W-:Y:S08]  /*d400*/  HMMA.16816.F32 R76, R104.reuse, R108, R76 ;  /* 0x0000006c684c723c */ /* 0x042ff0000000184c */
[C---:B------:R-:W-:Y:S01]  /*d410*/  HMMA.16816.F32 R80, R104.reuse, R110, R80 ;  /* 0x0000006e6850723c */ /* 0x040fe20000001850 */
[----:B------:R-:W1:Y:S03]  /*d420*/  LDSM.16.MT88.4 R108, [R2+0x6000] ;  /* 0x00600000026c783b */ /* 0x000e660000004200 */
[--C-:B---3--:R-:W-:Y:S04]  /*d430*/  FFMA.FTZ R112, R237, c[0x0][0x2d0], -R202.reuse ;  /* 0x0000b400ed707a23 */ /* 0x108fe800000108ca */
[----:B------:R3:W-:Y:S04]  /*d440*/  MUFU.EX2 R237, R112 ;  /* 0x0000007000ed7308 */ /* 0x0007e80000000800 */
[--C-:B---3--:R-:W-:Y:S02]  /*d450*/  FFMA.FTZ R112, R238, c[0x0][0x2d0], -R202.reuse ;  /* 0x0000b400ee707a23 */ /* 0x108fe400000108ca */
[----:B------:R-:W-:Y:S02]  /*d460*/  FFMA.FTZ R202, R239, c[0x0][0x2d0], -R202 ;  /* 0x0000b400efca7a23 */ /* 0x000fe400000108ca */
[----:B------:R-:W3:Y:S02]  /*d470*/  LDL R239, [R1+0x2c] ;  /* 0x00002c0001ef7983 */ /* 0x000ee40000100800 */
[----:B------:R4:W-:Y:S01]  /*d480*/  MUFU.EX2 R238, R112 ;  /* 0x0000007000ee7308 */ /* 0x0009e20000000800 */
[C---:B-1----:R-:W-:Y:S08]  /*d490*/  HMMA.16816.F32 R84, R104.reuse, R108, R84 ;  /* 0x0000006c6854723c */ /* 0x042ff00000001854 */
[C---:B------:R-:W-:Y:S01]  /*d4a0*/  HMMA.16816.F32 R88, R104.reuse, R110, R88 ;  /* 0x0000006e6858723c */ /* 0x040fe20000001858 */
[----:B------:R-:W1:Y:S03]  /*d4b0*/  LDSM.16.MT88.4 R108, [R102+0x6000] ;  /* 0x00600000666c783b */ /* 0x000e660000004200 */
[--C-:B----4-:R-:W-:Y:S01]  /*d4c0*/  FFMA.FTZ R112, R251, c[0x0][0x2d0], -R203.reuse ;  /* 0x0000b400fb707a23 */ /* 0x110fe200000108cb */
[----:B------:R-:W-:Y:S03]  /*d4d0*/  MOV R251, R149 ;  /* 0x0000009500fb7202 */ /* 0x000fe60000000f00 */
[----:B------:R4:W-:Y:S01]  /*d4e0*/  MUFU.EX2 R232, R112 ;  /* 0x0000007000e87308 */ /* 0x0009e20000000800 */
[C---:B-1----:R-:W-:Y:S03]  /*d4f0*/  HMMA.16816.F32 R92, R104.reuse, R108, R92 ;  /* 0x0000006c685c723c */ /* 0x042fe6000000185c */
[----:B----4-:R-:W-:Y:S01]  /*d500*/  FFMA.FTZ R112, R250, c[0x0][0x2d0], -R203 ;  /* 0x0000b400fa707a23 */ /* 0x010fe200000108cb */
[----:B------:R-:W-:Y:S05]  /*d510*/  MOV R250, R148 ;  /* 0x0000009400fa7202 */ /* 0x000fea0000000f00 */
[----:B------:R1:W-:Y:S01]  /*d520*/  MUFU.EX2 R233, R112 ;  /* 0x0000007000e97308 */ /* 0x0003e20000000800 */
[----:B------:R-:W-:Y:S01]  /*d530*/  HMMA.16816.F32 R96, R104, R110, R96 ;  /* 0x0000006e6860723c */ /* 0x000fe20000001860 */
[----:B------:R-:W4:Y:S02]  /*d540*/  LDSM.16.MT88.4 R108, [R0+0x800] ;  /* 0x00080000006c783b */ /* 0x000f240000004200 */
[----:B------:R-:W-:Y:S04]  /*d550*/  @P5 ISETP.GE.AND P2, PT, R250, c[0x0][0x1d4], PT ;  /* 0x00007500fa005a0c */ /* 0x000fe80003f46270 */
[----:B------:R-:W-:Y:S02]  /*d560*/  F2FP.PACK_AB R104, R122, R114 ;  /* 0x000000727a68723e */ /* 0x000fe400000000ff */
[----:B------:R-:W-:Y:S03]  /*d570*/  F2FP.PACK_AB R106, R129, R124 ;  /* 0x0000007c816a723e */ /* 0x000fe600000000ff */
[----:B-----5:R-:W-:Y:S01]  /*d580*/  F2FP.PACK_AB R105, R123, R120 ;  /* 0x000000787b69723e */ /* 0x020fe200000000ff */
[----:B------:R-:W-:Y:S01]  /*d590*/  FADD.FTZ R120, R120, R116 ;  /* 0x0000007478787221 */ /* 0x000fe20000010000 */
[----:B--2---:R-:W-:Y:S01]  /*d5a0*/  F2FP.PACK_AB R107, R128, R127 ;  /* 0x0000007f806b723e */ /* 0x004fe200000000ff */
[----:B------:R-:W-:Y:S02]  /*d5b0*/  FADD.FTZ R116, R122, R103 ;  /* 0x000000677a747221 */ /* 0x000fe40000010000 */
[--C-:B------:R-:W-:Y:S02]  /*d5c0*/  FFMA.FTZ R103, R147, c[0x0][0x2d0], -R203.reuse ;  /* 0x0000b40093677a23 */ /* 0x100fe400000108cb */
[----:B------:R-:W-:Y:S02]  /*d5d0*/  FADD.FTZ R120, R123, R120 ;  /* 0x000000787b787221 */ /* 0x000fe40000010000 */
[----:B------:R2:W-:Y:S01]  /*d5e0*/  MUFU.EX2 R224, R103 ;  /* 0x0000006700e07308 */ /* 0x0005e20000000800 */
[--C-:B-1----:R-:W-:Y:S01]  /*d5f0*/  FFMA.FTZ R112, R245, c[0x0][0x2d0], -R203.reuse ;  /* 0x0000b400f5707a23 */ /* 0x102fe200000108cb */
[----:B------:R-:W-:Y:S04]  /*d600*/  MOV R245, R217 ;  /* 0x000000d900f57202 */ /* 0x000fe80000000f00 */
[----:B------:R-:W-:Y:S04]  /*d610*/  ISETP.GE.AND P3, PT, R245, 0x1, PT ;  /* 0x00000001f500780c */ /* 0x000fe80003f66270 */
[----:B------:R1:W-:Y:S01]  /*d620*/  MUFU.EX2 R234, R112 ;  /* 0x0000007000ea7308 */ /* 0x0003e20000000800 */
[C---:B----4-:R-:W-:Y:S09]  /*d630*/  HMMA.16816.F32 R4, R104.reuse, R108, R4 ;  /* 0x0000006c6804723c */ /* 0x050ff20000001804 */
[----:B------:R-:W4:Y:S03]  /*d640*/  MUFU.EX2 R217, R202 ;  /* 0x000000ca00d97308 */ /* 0x000f260000000800 */
[----:B--2---:R-:W-:Y:S02]  /*d650*/  FFMA.FTZ R103, R146, c[0x0][0x2d0], -R203 ;  /* 0x0000b40092677a23 */ /* 0x004fe400000108cb */
[----:B------:R-:W-:Y:S01]  /*d660*/  LDSM.16.MT88.4 R144, [R0+0x2800] ;  /* 0x002800000090783b */ /* 0x000fe20000004200 */
[C---:B------:R-:W-:Y:S04]  /*d670*/  HMMA.16816.F32 R8, R104.reuse, R110, R8 ;  /* 0x0000006e6808723c */ /* 0x040fe80000001808 */
[----:B------:R2:W-:Y:S03]  /*d680*/  MUFU.EX2 R227, R103 ;  /* 0x0000006700e37308 */ /* 0x0005e60000000800 */
[----:B------:R-:W5:Y:S08]  /*d690*/  LDSM.16.MT88.4 R108, [R3+0x800] ;  /* 0x00080000036c783b */ /* 0x000f700000004200 */
[----:B-1----:R-:W-:Y:S01]  /*d6a0*/  LDSM.16.MT88.4 R112, [R0+0x1800] ;  /* 0x001800000070783b */ /* 0x002fe20000004200 */
[----:B----4-:R-:W-:Y:S01]  /*d6b0*/  F2FP.PACK_AB R202, R217, R222 ;  /* 0x000000ded9ca723e */ /* 0x010fe200000000ff */
[----:B--2---:R-:W-:Y:S06]  /*d6c0*/  FADD.FTZ R103, R124, R116 ;  /* 0x000000747c677221 */ /* 0x004fec0000010000 */
[----:B------:R-:W-:Y:S01]  /*d6d0*/  LDSM.16.MT88.4 R116, [R0+0x2000] ;  /* 0x002000000074783b */ /* 0x000fe20000004200 */
[----:B------:R-:W-:Y:S02]  /*d6e0*/  FADD.FTZ R124, R127, R120 ;  /* 0x000000787f7c7221 */ /* 0x000fe40000010000 */
[----:B------:R-:W-:Y:S02]  /*d6f0*/  FADD.FTZ R103, R129, R103 ;  /* 0x0000006781677221 */ /* 0x000fe40000010000 */
[----:B------:R-:W-:Y:S02]  /*d700*/  FADD.FTZ R124, R128, R124 ;  /* 0x0000007c807c7221 */ /* 0x000fe40000010000 */
[----:B------:R-:W-:Y:S01]  /*d710*/  FADD.FTZ R103, R125, R103 ;  /* 0x000000677d677221 */ /* 0x000fe20000010000 */
[----:B------:R-:W-:Y:S03]  /*d720*/  LDSM.16.MT88.4 R120, [R2+0x2000] ;  /* 0x002000000278783b */ /* 0x000fe60000004200 */
[----:B------:R-:W-:Y:S04]  /*d730*/  FADD.FTZ R103, R131, R103 ;  /* 0x0000006783677221 */ /* 0x000fe80000010000 */
[----:B------:R-:W-:Y:S01]  /*d740*/  FADD.FTZ R103, R134, R103 ;  /* 0x0000006786677221 */ /* 0x000fe20000010000 */
[C---:B-----5:R-:W-:Y:S03]  /*d750*/  HMMA.16816.F32 R12, R104.reuse, R108, R12 ;  /* 0x0000006c680c723c */ /* 0x060fe6000000180c */
[----:B------:R-:W-:Y:S04]  /*d760*/  FADD.FTZ R103, R135, R103 ;  /* 0x0000006787677221 */ /* 0x000fe80000010000 */
[----:B------:R-:W-:Y:S01]  /*d770*/  FADD.FTZ R103, R126, R103 ;  /* 0x000000677e677221 */ /* 0x000fe20000010000 */
        /* <DEDUP_REMOVED lines=32> */
[----:B------:R-:W-:Y:S02]  /*d980*/  F2FP.PACK_AB R104, R131, R125 ;  /* 0x0000007d8368723e */ /* 0x000fe400000000ff */
[----:B------:R-:W-:Y:S03]  /*d990*/  F2FP.PACK_AB R105, R133, R130 ;  /* 0x000000828569723e */ /* 0x000fe600000000ff */
[----:B------:R-:W-:Y:S02]  /*d9a0*/  F2FP.PACK_AB R106, R135, R134 ;  /* 0x00000086876a723e */ /* 0x000fe400000000ff */
[----:B------:R-:W-:Y:S07]  /*d9b0*/  F2FP.PACK_AB R107, R205, R132 ;  /* 0x00000084cd6b723e */ /* 0x000fee00000000ff */
        /* <DEDUP_REMOVED lines=36> */
[----:B------:R1:W2:Y:S04]  /*dc00*/  MUFU.EX2 R236, R108 ;  /* 0x0000006c00ec7308 */ /* 0x0002a80000000800 */
[----:B------:R-:W-:Y:S02]  /*dc10*/  F2FP.PACK_AB R104, R235, R126 ;  /* 0x0000007eeb68723e */ /* 0x000fe400000000ff */
[----:B------:R-:W-:Y:S03]  /*dc20*/  F2FP.PACK_AB R106, R238, R237 ;  /* 0x000000edee6a723e */ /* 0x000fe600000000ff */
[----:B------:R-:W-:Y:S01]  /*dc30*/  F2FP.PACK_AB R105, R233, R232 ;  /* 0x000000e8e969723e */ /* 0x000fe200000000ff */
[----:B-1----:R-:W1:Y:S01]  /*dc40*/  LDSM.16.MT88.4 R108, [R3+0x1800] ;  /* 0x00180000036c783b */ /* 0x002e620000004200 */
[----:B--2---:R-:W-:Y:S07]  /*dc50*/  F2FP.PACK_AB R107, R236, R234 ;  /* 0x000000eaec6b723e */ /* 0x004fee00000000ff */
        /* <DEDUP_REMOVED lines=30> */
[C---:B--2---:R-:W-:Y:S07]  /*de40*/  HMMA.16816.F32 R84, R104.reuse, R112, R84 ;  /* 0x000000706854723c */ /* 0x044fee0000001854 */
[--C-:B------:R-:W-:Y:S01]  /*de50*/  FFMA.FTZ R112, R151, c[0x0][0x2d0], -R203.reuse ;  /* 0x0000b40097707a23 */ /* 0x100fe200000108cb */
[C---:B------:R-:W-:Y:S03]  /*de60*/  HMMA.16816.F32 R88, R104.reuse, R114, R88 ;  /* 0x000000726858723c */ /* 0x040fe60000001858 */
[----:B------:R2:W-:Y:S01]  /*de70*/  MUFU.EX2 R226, R112 ;  /* 0x0000007000e27308 */ /* 0x0005e20000000800 */
[----:B------:R-:W-:Y:S09]  /*de80*/  FFMA.FTZ R203, R140, c[0x0][0x2d0], -R203 ;  /* 0x0000b4008ccb7a23 */ /* 0x000ff200000108cb */
[----:B------:R-:W4:Y:S01]  /*de90*/  MUFU.EX2 R215, R203 ;  /* 0x000000cb00d77308 */ /* 0x000f220000000800 */
[C---:B-1----:R-:W-:Y:S01]  /*dea0*/  HMMA.16816.F32 R92, R104.reuse, R108, R92 ;  /* 0x0000006c685c723c */ /* 0x042fe2000000185c */
[----:B--2---:R-:W1:Y:S07]  /*deb0*/  LDSM.16.MT88.4 R112, [R3+0x2000] ;  /* 0x002000000370783b */ /* 0x004e6e0000004200 */
[----:B------:R-:W-:Y:S01]  /*dec0*/  HMMA.16816.F32 R96, R104, R110, R96 ;  /* 0x0000006e6860723c */ /* 0x000fe20000001860 */
[----:B------:R-:W2:Y:S03]  /*ded0*/  LDSM.16.MT88.4 R108, [R102+0x2000] ;  /* 0x00200000666c783b */ /* 0x000ea60000004200 */
[----:B----4-:R-:W-:Y:S03]  /*dee0*/  F2FP.PACK_AB R203, R215, R216 ;  /* 0x000000d8d7cb723e */ /* 0x010fe600000000ff */
[----:B------:R-:W-:Y:S02]  /*def0*/  F2FP.PACK_AB R104, R230, R228 ;  /* 0x000000e4e668723e */ /* 0x000fe400000000ff */
[----:B------:R-:W-:Y:S03]  /*df00*/  F2FP.PACK_AB R106, R229, R231 ;  /* 0x000000e7e56a723e */ /* 0x000fe600000000ff */
[----:B------:R-:W-:Y:S02]  /*df10*/  F2FP.PACK_AB R105, R227, R224 ;  /* 0x000000e0e369723e */ /* 0x000fe400000000ff */
[----:B------:R-:W-:Y:S07]  /*df20*/  F2FP.PACK_AB R107, R225, R226 ;  /* 0x000000e2e16b723e */ /* 0x000fee00000000ff */
[C---:B------:R-:W-:Y:S08]  /*df30*/  HMMA.16816.F32 R4, R104.reuse, R116, R4 ;  /* 0x000000746804723c */ /* 0x040ff00000001804 */
[C---:B------:R-:W-:Y:S01]  /*df40*/  HMMA.16816.F32 R8, R104.reuse, R118, R8 ;  /* 0x000000766808723c */ /* 0x040fe20000001808 */
[----:B------:R-:W4:Y:S07]  /*df50*/  LDSM.16.MT88.4 R116, [R0+0x5000] ;  /* 0x005000000074783b */ /* 0x000f2e0000004200 */
[C---:B-1----:R-:W-:Y:S08]  /*df60*/  HMMA.16816.F32 R12, R104.reuse, R112, R12 ;  /* 0x00000070680c723c */ /* 0x042ff0000000180c */
[C---:B------:R-:W-:Y:S01]  /*df70*/  HMMA.16816.F32 R16, R104.reuse, R114, R16 ;  /* 0x000000726810723c */ /* 0x040fe20000001810 */
[----:B------:R-:W1:Y:S07]  /*df80*/  LDSM.16.MT88.4 R112, [R3+0x5000] ;  /* 0x005000000370783b */ /* 0x000e6e0000004200 */
[C---:B------:R-:W-:Y:S08]  /*df90*/  HMMA.16816.F32 R20, R104.reuse, R120, R20 ;  /* 0x000000786814723c */ /* 0x040ff00000001814 */
[C---:B------:R-:W-:Y:S01]  /*dfa0*/  HMMA.16816.F32 R24, R104.reuse, R122, R24 ;  /* 0x0000007a6818723c */ /* 0x040fe20000001818 */
[----:B------:R-:W5:Y:S07]  /*dfb0*/  LDSM.16.MT88.4 R120, [R2+0x5000] ;  /* 0x005000000278783b */ /* 0x000f6e0000004200 */
[C---:B--2---:R-:W-:Y:S08]  /*dfc0*/  HMMA.16816.F32 R28, R104.reuse, R108, R28 ;  /* 0x0000006c681c723c */ /* 0x044ff0000000181c */
[C---:B------:R-:W-:Y:S01]  /*dfd0*/  HMMA.16816.F32 R32, R104.reuse, R110, R32 ;  /* 0x0000006e6820723c */ /* 0x040fe20000001820 */
[----:B------:R-:W2:Y:S07]  /*dfe0*/  LDSM.16.MT88.4 R108, [R102+0x5000] ;  /* 0x00500000666c783b */ /* 0x000eae0000004200 */
[C---:B----4-:R-:W-:Y:S08]  /*dff0*/  HMMA.16816.F32 R36, R104.reuse, R116, R36 ;  /* 0x000000746824723c */ /* 0x050ff00000001824 */
[C---:B------:R-:W-:Y:S01]  /*e000*/  HMMA.16816.F32 R40, R104.reuse, R118, R40 ;  /* 0x000000766828723c */ /* 0x040fe20000001828 */
[----:B------:R-:W4:Y:S07]  /*e010*/  LDSM.16.MT88.4 R116, [R0+0x8000] ;  /* 0x008000000074783b */ /* 0x000f2e0000004200 */
[C---:B-1----:R-:W-:Y:S08]  /*e020*/  HMMA.16816.F32 R44, R104.reuse, R112, R44 ;  /* 0x00000070682c723c */ /* 0x042ff0000000182c */
[C---:B------:R-:W-:Y:S01]  /*e030*/  HMMA.16816.F32 R48, R104.reuse, R114, R48 ;  /* 0x000000726830723c */ /* 0x040fe20000001830 */
[----:B------:R-:W1:Y:S07]  /*e040*/  LDSM.16.MT88.4 R112, [R3+0x8000] ;  /* 0x008000000370783b */ /* 0x000e6e0000004200 */
[C---:B-----5:R-:W-:Y:S08]  /*e050*/  HMMA.16816.F32 R52, R104.reuse, R120, R52 ;  /* 0x000000786834723c */ /* 0x060ff00000001834 */
[C---:B------:R-:W-:Y:S01]  /*e060*/  HMMA.16816.F32 R56, R104.reuse, R122, R56 ;  /* 0x0000007a6838723c */ /* 0x040fe20000001838 */
[----:B------:R-:W5:Y:S07]  /*e070*/  LDSM.16.MT88.4 R120, [R2+0x8000] ;  /* 0x008000000278783b */ /* 0x000f6e0000004200 */
[C---:B--2---:R-:W-:Y:S08]  /*e080*/  HMMA.16816.F32 R60, R104.reuse, R108, R60 ;  /* 0x0000006c683c723c */ /* 0x044ff0000000183c */
[C---:B------:R-:W-:Y:S01]  /*e090*/  HMMA.16816.F32 R64, R104.reuse, R110, R64 ;  /* 0x0000006e6840723c */ /* 0x040fe20000001840 */
[----:B------:R-:W2:Y:S07]  /*e0a0*/  LDSM.16.MT88.4 R108, [R102+0x8000] ;  /* 0x00800000666c783b */ /* 0x000eae0000004200 */
[C---:B----4-:R-:W-:Y:S08]  /*e0b0*/  HMMA.16816.F32 R68, R104.reuse, R116, R68 ;  /* 0x000000746844723c */ /* 0x050ff00000001844 */
[C---:B------:R-:W-:Y:S08]  /*e0c0*/  HMMA.16816.F32 R72, R104.reuse, R118, R72 ;  /* 0x000000766848723c */ /* 0x040ff00000001848 */
[C---:B-1----:R-:W-:Y:S07]  /*e0d0*/  HMMA.16816.F32 R76, R104.reuse, R112, R76 ;  /* 0x00000070684c723c */ /* 0x042fee000000184c */
[----:B------:R-:W-:Y:S01]  /*e0e0*/  FADD.FTZ R112, R130, R124 ;  /* 0x0000007c82707221 */ /* 0x000fe20000010000 */
[C---:B------:R-:W-:Y:S01]  /*e0f0*/  HMMA.16816.F32 R80, R104.reuse, R114, R80 ;  /* 0x000000726850723c */ /* 0x040fe20000001850 */
[----:B------:R-:W1:Y:S03]  /*e100*/  LDSM.16.MT88.4 R128, [R2+0x2800] ;  /* 0x002800000280783b */ /* 0x000e660000004200 */
[----:B------:R-:W-:Y:S04]  /*e110*/  FADD.FTZ R112, R133, R112 ;  /* 0x0000007085707221 */ /* 0x000fe80000010000 */
[C---:B-----5:R-:W-:Y:S08]  /*e120*/  HMMA.16816.F32 R84, R104.reuse, R120, R84 ;  /* 0x000000786854723c */ /* 0x060ff00000001854 */
[C---:B------:R-:W-:Y:S01]  /*e130*/  HMMA.16816.F32 R88, R104.reuse, R122, R88 ;  /* 0x0000007a6858723c */ /* 0x040fe20000001858 */
[----:B------:R-:W4:Y:S07]  /*e140*/  LDSM.16.MT88.4 R120, [R102+0x2800] ;  /* 0x002800006678783b */ /* 0x000f2e0000004200 */
[C---:B--2---:R-:W-:Y:S07]  /*e150*/  HMMA.16816.F32 R92, R104.reuse, R108, R92 ;  /* 0x0000006c685c723c */ /* 0x044fee000000185c */
[----:B------:R-:W-:Y:S01]  /*e160*/  FADD.FTZ R108, R132, R112 ;  /* 0x00000070846c7221 */ /* 0x000fe20000010000 */
[----:B------:R-:W-:Y:S01]  /*e170*/  HMMA.16816.F32 R96, R104, R110, R96 ;  /* 0x0000006e6860723c */ /* 0x000fe20000001860 */
[----:B------:R-:W2:Y:S03]  /*e180*/  LDSM.16.MT88.4 R112, [R0+0x5800] ;  /* 0x005800000070783b */ /* 0x000ea60000004200 */
[----:B------:R-:W-:Y:S04]  /*e190*/  FADD.FTZ R205, R205, R108 ;  /* 0x0000006ccdcd7221 */ /* 0x000fe80000010000 */
[C---:B------:R-:W-:Y:S01]  /*e1a0*/  HMMA.16816.F32 R148, R200.reuse, R144, R4 ;  /* 0x00000090c894723c */ /* 0x040fe20000001804 */
[----:B------:R-:W5:Y:S07]  /*e1b0*/  LDSM.16.MT88.4 R104, [R3+0x5800] ;  /* 0x005800000368783b */ /* 0x000f6e0000004200 */
[C---:B------:R-:W-:Y:S01]  /*e1c0*/  HMMA.16816.F32 R144, R200.reuse, R146, R8 ;  /* 0x00000092c890723c */ /* 0x040fe20000001808 */
[----:B------:R-:W2:Y:S07]  /*e1d0*/  LDSM.16.MT88.4 R4, [R2+0x5800] ;  /* 0x005800000204783b */ /* 0x000eae0000004200 */
[C---:B------:R-:W-:Y:S01]  /*e1e0*/  HMMA.16816.F32 R140, R200.reuse, R136, R12 ;  /* 0x00000088c88c723c */ /* 0x040fe2000000180c */
[----:B------:R-:W2:Y:S07]  /*e1f0*/  LDSM.16.MT88.4 R8, [R102+0x5800] ;  /* 0x005800006608783b */ /* 0x000eae0000004200 */
[C---:B------:R-:W-:Y:S01]  /*e200*/  HMMA.16816.F32 R136, R200.reuse, R138, R16 ;  /* 0x0000008ac888723c */ /* 0x040fe20000001810 */
[----:B------:R3:W5:Y:S07]  /*e210*/  LDSM.16.MT88.4 R12, [R0+0x8800] ;  /* 0x00880000000c783b */ /* 0x00076e0000004200 */
[C---:B-1----:R-:W-:Y:S01]  /*e220*/  HMMA.16816.F32 R132, R200.reuse, R128, R20 ;  /* 0x00000080c884723c */ /* 0x042fe20000001814 */
[----:B------:R1:W5:Y:S07]  /*e230*/  LDSM.16.MT88.4 R16, [R3+0x8800] ;  /* 0x008800000310783b */ /* 0x00036e0000004200 */
[C---:B------:R-:W-:Y:S08]  /*e240*/  HMMA.16816.F32 R128, R200.reuse, R130, R24 ;  /* 0x00000082c880723c */ /* 0x040ff00000001818 */
[C---:B----4-:R-:W-:Y:S04]  /*e250*/  HMMA.16816.F32 R124, R200.reuse, R120, R28 ;  /* 0x00000078c87c723c */ /* 0x050fe8000000181c */
[----:B---3--:R-:W-:Y:S04]  /*e260*/  @P5 IADD3 R0, R223, -0x2, RZ ;  /* 0xfffffffedf005810 */ /* 0x008fe80007ffe0ff */
[C---:B------:R-:W-:Y:S04]  /*e270*/  HMMA.16816.F32 R120, R200.reuse, R122, R32 ;  /* 0x0000007ac878723c */ /* 0x040fe80000001820 */
[----:B-1----:R-:W-:Y:S04]  /*e280*/  @P5 SHF.R.S32.HI R3, RZ, 0x1f, R0 ;  /* 0x0000001fff035819 */ /* 0x002fe80000011400 */
[C---:B--2---:R-:W-:Y:S04]  /*e290*/  HMMA.16816.F32 R116, R200.reuse, R112, R36 ;  /* 0x00000070c874723c */ /* 0x044fe80000001824 */
[----:B------:R-:W-:Y:S04]  /*e2a0*/  @P5 IMAD R3, R3, c[0x0][0x1e0], RZ ;  /* 0x0000780003035a24 */ /* 0x000fe800078e02ff */
[C---:B------:R-:W-:Y:S08]  /*e2b0*/  HMMA.16816.F32 R112, R200.reuse, R114, R40 ;  /* 0x00000072c870723c */ /* 0x040ff00000001828 */
[C---:B-----5:R-:W-:Y:S08]  /*e2c0*/  HMMA.16816.F32 R108, R200.reuse, R104, R44 ;  /* 0x00000068c86c723c */ /* 0x060ff0000000182c */
[C---:B------:R-:W-:Y:S08]  /*e2d0*/  HMMA.16816.F32 R104, R200.reuse, R106, R48 ;  /* 0x0000006ac868723c */ /* 0x040ff00000001830 */
[C---:B------:R-:W-:Y:S08]  /*e2e0*/  HMMA.16816.F32 R52, R200.reuse, R4, R52 ;  /* 0x00000004c834723c */ /* 0x040ff00000001834 */
[C---:B------:R-:W-:Y:S01]  /*e2f0*/  HMMA.16816.F32 R56, R200.reuse, R6, R56 ;  /* 0x00000006c838723c */ /* 0x040fe20000001838 */
[----:B------:R1:W2:Y:S07]  /*e300*/  LDSM.16.MT88.4 R4, [R2+0x8800] ;  /* 0x008800000204783b */ /* 0x0002ae0000004200 */
[C---:B------:R-:W-:Y:S07]  /*e310*/  HMMA.16816.F32 R60, R200.reuse, R8, R60 ;  /* 0x00000008c83c723c */ /* 0x040fee000000183c */
[C---:B------:R-:W-:Y:S01]  /*e320*/  @P5 IMAD.WIDE.U32 R8, R0.reuse, c[0x0][0x1e0], RZ ;  /* 0x0000780000085a25 */ /* 0x040fe200078e00ff */
[C---:B------:R-:W-:Y:S04]  /*e330*/  HMMA.16816.F32 R64, R200.reuse, R10, R64 ;  /* 0x0000000ac840723c */ /* 0x040fe80000001840 */
[----:B-1----:R-:W-:Y:S04]  /*e340*/  @P5 IMAD R2, R0, c[0x0][0x1e4], R3 ;  /* 0x0000790000025a24 */ /* 0x002fe800078e0203 */
[C---:B------:R-:W-:Y:S04]  /*e350*/  HMMA.16816.F32 R68, R200.reuse, R12, R68 ;  /* 0x0000000cc844723c */ /* 0x040fe80000001844 */
        /* <DEDUP_REMOVED lines=8> */
[C---:B------:R-:W-:Y:S01]  /*e3e0*/  @P5 LEA R12, P0, R2.reuse, c[0x0][0x1c8], 0x1 ;  /* 0x00007200020c5a11 */ /* 0x040fe200078008ff */
[----:B------:R-:W-:Y:S01]  /*e3f0*/  FADD.FTZ R14, R233, R9 ;  /* 0x00000009e90e7221 */ /* 0x000fe20000010000 */
[C---:B------:R-:W-:Y:S01]  /*e400*/  HMMA.16816.F32 R76, R200.reuse, R16, R76 ;  /* 0x00000010c84c723c */ /* 0x040fe2000000184c */
[----:B------:R-:W1:Y:S02]  /*e410*/  LDSM.16.MT88.4 R8, [R102+0x8800] ;  /* 0x008800006608783b */ /* 0x000e640000004200 */
[----:B------:R-:W-:Y:S01]  /*e420*/  @P5 IADD3 R3, R3, R0, RZ ;  /* 0x0000000003035210 */ /* 0x000fe20007ffe0ff */
[----:B------:R-:W-:Y:S03]  /*e430*/  FADD.FTZ R0, R237, R13 ;  /* 0x0000000ded007221 */ /* 0x000fe60000010000 */
[----:B------:R-:W-:Y:S01]  /*e440*/  @P5 LEA.HI.X R13, R2, c[0x0][0x1cc], R3, 0x1, P0 ;  /* 0x00007300020d5a11 */ /* 0x000fe200000f0c03 */
[----:B------:R-:W-:Y:S01]  /*e450*/  FADD.FTZ R3, R238, R0 ;  /* 0x00000000ee037221 */ /* 0x000fe20000010000 */
[----:B------:R-:W-:Y:S01]  /*e460*/  IADD3 R0, R245, 0x1, RZ ;  /* 0x00000001f5007810 */ /* 0x000fe20007ffe0ff */
[C---:B------:R-:W-:Y:S02]  /*e470*/  HMMA.16816.F32 R80, R200.reuse, R18, R80 ;  /* 0x00000012c850723c */ /* 0x040fe40000001850 */
[----:B------:R-:W-:Y:S01]  /*e480*/  @P5 MOV R16, c[0x0][0x1e0] ;  /* 0x0000780000105a02 */ /* 0x000fe20000000f00 */
[----:B------:R-:W-:Y:S01]  /*e490*/  FADD.FTZ R2, R234, R14 ;  /* 0x0000000eea027221 */ /* 0x000fe20000010000 */
[----:B------:R-:W-:Y:S01]  /*e4a0*/  SEL R0, R0, RZ, !P3 ;  /* 0x000000ff00007207 */ /* 0x000fe20005800000 */
[----:B------:R-:W-:Y:S01]  /*e4b0*/  FADD.FTZ R15, R228, R3 ;  /* 0x00000003e40f7221 */ /* 0x000fe20000010000 */
[----:B------:R-:W-:Y:S01]  /*e4c0*/  @P5 ISETP.GE.AND P0, PT, R247, c[0x0][0x1d4], PT ;  /* 0x00007500f7005a0c */ /* 0x000fe20003f06270 */
[----:B------:R-:W-:Y:S01]  /*e4d0*/  FADD.FTZ R2, R236, R2 ;  /* 0x00000002ec027221 */ /* 0x000fe20000010000 */
[C---:B--2---:R-:W-:Y:S01]  /*e4e0*/  HMMA.16816.F32 R84, R200.reuse, R4, R84 ;  /* 0x00000004c854723c */ /* 0x044fe20000001854 */
[----:B------:R2:W-:Y:S03]  /*e4f0*/  STL [R1], R0 ;  /* 0x0000000001007387 */ /* 0x0005e60000100800 */
[----:B------:R-:W-:Y:S01]  /*e500*/  @P5 MOV R14, 0x6 ;  /* 0x00000006000e5802 */ /* 0x000fe20000000f00 */
[----:B------:R-:W-:Y:S01]  /*e510*/  FADD.FTZ R3, R224, R2 ;  /* 0x00000002e0037221 */ /* 0x000fe20000010000 */
[----:B------:R-:W-:Y:S01]  /*e520*/  IADD3 R247, R223, -0x1, RZ ;  /* 0xffffffffdff77810 */ /* 0x000fe20007ffe0ff */
[----:B------:R-:W-:Y:S01]  /*e530*/  FADD.FTZ R5, R230, R15 ;  /* 0x0000000fe6057221 */ /* 0x000fe20000010000 */
[C---:B------:R-:W-:Y:S01]  /*e540*/  @P5 SHF.L.U64.HI R14, R16.reuse, R14, c[0x0][0x1e4] ;  /* 0x00007900100e5619 */ /* 0x040fe2000001020e */
[----:B------:R-:W-:Y:S01]  /*e550*/  FADD.FTZ R15, R227, R3 ;  /* 0x00000003e30f7221 */ /* 0x000fe20000010000 */
[C---:B------:R-:W-:Y:S03]  /*e560*/  HMMA.16816.F32 R88, R200.reuse, R6, R88 ;  /* 0x00000006c858723c */ /* 0x040fe60000001858 */
[----:B------:R-:W-:Y:S04]  /*e570*/  @P5 SHF.L.U32 R16, R16, 0x6, RZ ;  /* 0x0000000610105819 */ /* 0x000fe800000006ff */
[----:B------:R-:W-:Y:S01]  /*e580*/  @P5 IADD3 R2, P4, R16, R12, RZ ;  /* 0x0000000c10025210 */ /* 0x000fe20007f9e0ff */
[----:B------:R-:W-:Y:S04]  /*e590*/  FADD.FTZ R6, R226, R15 ;  /* 0x0000000fe2067221 */ /* 0x000fe80000010000 */
[----:B------:R-:W-:Y:S01]  /*e5a0*/  @P5 IADD3.X R3, R14, R13, RZ, P4, !PT ;  /* 0x0000000d0e035210 */ /* 0x000fe200027fe4ff */
[C---:B-1----:R-:W-:Y:S03]  /*e5b0*/  HMMA.16816.F32 R92, R200.reuse, R8, R92 ;  /* 0x00000008c85c723c */ /* 0x042fe6000000185c */
[----:B--2---:R-:W-:Y:S01]  /*e5c0*/  @P5 IMAD R0, R0, 0x9000, R239 ;  /* 0x0000900000005824 */ /* 0x004fe200078e02ef */
[----:B------:R-:W-:Y:S04]  /*e5d0*/  @P5 IADD3 R4, P3, R16, R2, RZ ;  /* 0x0000000210045210 */ /* 0x000fe80007f7e0ff */
[----:B------:R-:W-:Y:S01]  /*e5e0*/  @!PT LDS RZ, [RZ] ;  /* 0x00000000fffff984 */ /* 0x000fe20000000800 */
[----:B------:R-:W-:Y:S01]  /*e5f0*/  @!PT LDS RZ, [RZ] ;  /* 0x00000000fffff984 */ /* 0x000fe20000000800 */
[----:B------:R-:W-:Y:S01]  /*e600*/  @!PT LDS RZ, [RZ] ;  /* 0x00000000fffff984 */ /* 0x000fe20000000800 */
[----:B------:R1:W-:Y:S01]  /*e610*/  @P5 LDGSTS.E.BYPASS.LTC128B.128 [R0], [R12.64], !P2 ;  /* 0x000000000c005fae */ /* 0x0003e2000d101d46 */
[----:B------:R-:W-:Y:S07]  /*e620*/  HMMA.16816.F32 R96, R200, R10, R96 ;  /* 0x0000000ac860723c */ /* 0x000fee0000001860 */
        /* <DEDUP_REMOVED lines=13> */
[----:B------:R-:W-:Y:S01]  /*e700*/  ISETP.GT.AND P0, PT, R223, RZ, PT ;  /* 0x000000ffdf00720c */ /* 0x000fe20003f04270 */
[----:B--2---:R-:W-:Y:S01]  /*e710*/  FADD.FTZ R3, R229, R12 ;  /* 0x0000000ce5037221 */ /* 0x004fe20000010000 */
[----:B------:R-:W-:Y:S01]  /*e720*/  MOV R223, R247 ;  /* 0x000000f700df7202 */ /* 0x000fe20000000f00 */
[----:B------:R-:W-:Y:S02]  /*e730*/  FADD.FTZ R2, R225, R6 ;  /* 0x00000006e1027221 */ /* 0x000fe40000010000 */
[----:B------:R-:W-:Y:S02]  /*e740*/  FADD.FTZ R3, R218, R3 ;  /* 0x00000003da037221 */ /* 0x000fe40000010000 */
        /* <DEDUP_REMOVED lines=9> */
[----:B------:R-:W-:Y:S04]  /*e7e0*/  STL [R1+0x4], R2 ;  /* 0x0000040201007387 */ /* 0x000fe80000100800 */
[----:B------:R1:W-:Y:S02]  /*e7f0*/  STL [R1+0x8], R0 ;  /* 0x0000080001007387 */ /* 0x0003e40000100800 */
[----:B-1----:R-:W-:Y:S01]  /*e800*/  MOV R0, R101 ;  /* 0x0000006500007202 */ /* 0x002fe20000000f00 */
[----:B------:R-:W-:-:S05]  /*e810*/  @P0 BRA `(.L_x_1092) ;  /* 0xffffc14000000947 */ /* 0x000fca000383ffff */
.L_x_1091:
[----:B------:R-:W-:Y:S02]  /*e820*/  MOV R7, 0x1f ;  /* 0x0000001f00077802 */ /* 0x000fe40000000f00 */
[----:B------:R-:W-:Y:S01]  /*e830*/  MOV R6, 0xffffffff ;  /* 0xffffffff00067802 */ /* 0x000fe20000000f00 */
[----:B------:R-:W-:Y:S05]  /*e840*/  BRA.DIV ~URZ, `(.L_x_1093) ;  /* 0x000028c27f007947 */ /* 0x000fea000b800000 */
[----:B------:R-:W2:Y:S04]  /*e850*/  LDL R0, [R1+0x4] ;  /* 0x0000040001007983 */ /* 0x000ea80000100800 */
[----:B--2---:R2:W3:Y:S02]  /*e860*/  SHFL.BFLY PT, R4, R0, 0x2, 0x1f ;  /* 0x0c401f0000047f89 */ /* 0x0044e400000e0000 */
.L_x_1125:
[----:B--2---:R-:W2:Y:S02]  /*e870*/  LDL.LU R0, [R1+0x4] ;  /* 0x0000040001007983 */ /* 0x004ea40000300800 */
[----:B--23--:R-:W-:Y:S01]  /*e880*/  FADD.FTZ R4, R4, R0 ;  /* 0x0000000004047221 */ /* 0x00cfe20000010000 */
[----:B------:R-:W-:Y:S05]  /*e890*/  BRA.DIV ~URZ, `(.L_x_1094) ;  /* 0x000028d27f007947 */ /* 0x000fea000b800000 */
[----:B------:R-:W2:Y:S04]  /*e8a0*/  LDL.LU R5, [R1+0x8] ;  /* 0x0000080001057983 */ /* 0x000ea80000300800 */
[----:B------:R-:W3:Y:S02]  /*e8b0*/  SHFL.BFLY PT, R2, R4, 0x1, 0x1f ;  /* 0x0c201f0004027f89 */ /* 0x000ee400000e0000 */
[----:B---3--:R-:W-:-:S02]  /*e8c0*/  FADD.FTZ R4, R4, R2 ;  /* 0x0000000204047221 */ /* 0x008fc40000010000 */
[----:B--2---:R-:W2:Y:S02]  /*e8d0*/  SHFL.BFLY PT, R0, R5, 0x2, 0x1f ;  /* 0x0c401f0005007f89 */ /* 0x004ea400000e0000 */
[----:B--2---:R-:W-:-:S05]  /*e8e0*/  FADD.FTZ R0, R0, R5 ;  /* 0x0000000500007221 */ /* 0x004fca0000010000 */
[----:B-1----:R1:W2:Y:S02]  /*e8f0*/  SHFL.BFLY PT, R3, R0, 0x1, 0x1f ;  /* 0x0c201f0000037f89 */ /* 0x0022a400000e0000 */
.L_x_1126:
[----:B------:R-:W-:Y:S01]  /*e900*/  FSETP.NE.FTZ.AND P1, PT, R4, RZ, PT ;  /* 0x000000ff0400720b */ /* 0x000fe20003f35000 */
[----:B--2---:R-:W-:Y:S01]  /*e910*/  FADD.FTZ R3, R3, R0 ;  /* 0x0000000003037221 */ /* 0x004fe20000010000 */
[----:B------:R-:W-:Y:S02]  /*e920*/  MOV R2, RZ ;  /* 0x000000ff00027202 */ /* 0x000fe40000000f00 */
[----:B-1----:R-:W-:Y:S02]  /*e930*/  MOV R0, RZ ;  /* 0x000000ff00007202 */ /* 0x002fe40000000f00 */
[----:B------:R-:W-:Y:S02]  /*e940*/  FSETP.NE.FTZ.AND P0, PT, R3, RZ, PT ;  /* 0x000000ff0300720b */ /* 0x000fe40003f15000 */
[----:B------:R-:W-:Y:S02]  /*e950*/  MOV R50, 0xff800000 ;  /* 0xff80000000327802 */ /* 0x000fe40000000f00 */
[----:B------:R-:W-:-:S03]  /*e960*/  MOV R49, 0xff800000 ;  /* 0xff80000000317802 */ /* 0x000fc60000000f00 */
[----:B------:R-:W1:Y:S01]  /*e970*/  @P1 MUFU.RCP R2, R4 ;  /* 0x0000000400021308 */ /* 0x000e620000001000 */
[----:B------:R-:W-:-:S07]  /*e980*/  @P1 MOV R7, 0x3f317218 ;  /* 0x3f31721800071802 */ /* 0x000fce0000000f00 */
[----:B------:R-:W2:Y:S01]  /*e990*/  @P1 MUFU.LG2 R4, R4 ;  /* 0x0000000400041308 */ /* 0x000ea20000000c00 */
[----:B-1----:R-:W-:-:S07]  /*e9a0*/  FMUL.FTZ R148, R2, R148 ;  /* 0x0000009402947220 */ /* 0x002fce0000410000 */
[----:B------:R-:W1:Y:S01]  /*e9b0*/  @P0 MUFU.RCP R0, R3 ;  /* 0x0000000300000308 */ /* 0x000e620000001000 */
        /* <DEDUP_REMOVED lines=46> */
[----:B------:R-:W-:Y:S02]  /*eca0*/  FMUL.FTZ R97, R2, R97 ;  /* 0x0000006102617220 */ /* 0x000fe40000410000 */
[----:B------:R3:W4:Y:S01]  /*ecb0*/  @P0 MUFU.LG2 R2, R3 ;  /* 0x0000000300020308 */ /* 0x0007220000000c00 */
[----:B--2---:R-:W-:-:S02]  /*ecc0*/  @P1 FMUL.FTZ R5, R4, 0.69314718246459960938 ;  /* 0x3f31721804051820 */ /* 0x004fc40000410000 */
[----:B------:R-:W-:Y:S02]  /*ecd0*/  @P1 FMUL.FTZ R4, R7, c[0x0][0x2d0] ;  /* 0x0000b40007041a20 */ /* 0x000fe40000410000 */
[----:B-1----:R-:W-:Y:S02]  /*ece0*/  FMUL.FTZ R150, R0, R150 ;  /* 0x0000009600967220 */ /* 0x002fe40000410000 */
[----:B------:R-:W-:Y:S01]  /*ecf0*/  @P1 FFMA.FTZ R50, R4, R101, R5 ;  /* 0x0000006504321223 */ /* 0x000fe20000010005 */
[----:B------:R-:W-:Y:S01]  /*ed00*/  MOV R4, 0x1 ;  /* 0x0000000100047802 */ /* 0x000fe20000000f00 */
[C---:B------:R-:W-:Y:S02]  /*ed10*/  FMUL.FTZ R47, R0.reuse, R151 ;  /* 0x00000097002f7220 */ /* 0x040fe40000410000 */
[C---:B------:R-:W-:Y:S02]  /*ed20*/  FMUL.FTZ R146, R0.reuse, R146 ;  /* 0x0000009200927220 */ /* 0x040fe40000410000 */
[----:B------:R-:W-:-:S02]  /*ed30*/  FMUL.FTZ R45, R0, R147 ;  /* 0x00000093002d7220 */ /* 0x000fc40000410000 */
[----:B------:R-:W-:Y:S01]  /*ed40*/  FMUL.FTZ R142, R0, R142 ;  /* 0x0000008e008e7220 */ /* 0x000fe20000410000 */
[----:B---3--:R-:W-:Y:S01]  /*ed50*/  @P0 MOV R3, 0x3f317218 ;  /* 0x3f31721800030802 */ /* 0x008fe20000000f00 */
[----:B----4-:R-:W-:Y:S02]  /*ed60*/  @P0 FMUL.FTZ R2, R2, 0.69314718246459960938 ;  /* 0x3f31721802020820 */ /* 0x010fe40000410000 */
[C---:B------:R-:W-:Y:S02]  /*ed70*/  FMUL.FTZ R43, R0.reuse, R143 ;  /* 0x0000008f002b7220 */ /* 0x040fe40000410000 */
[----:B------:R-:W-:Y:S02]  /*ed80*/  @P0 FMUL.FTZ R3, R3, c[0x0][0x2d0] ;  /* 0x0000b40003030a20 */ /* 0x000fe40000410000 */
        /* <DEDUP_REMOVED lines=41> */
[----:B------:R-:W-:Y:S01]  /*f020*/  FMUL.FTZ R99, R0, R99 ;  /* 0x0000006300637220 */ /* 0x000fe20000410000 */
[----:B------:R-:W-:Y:S01]  /*f030*/  PRMT R0, R4, 0x7610, R0 ;  /* 0x0000761004007816 */ /* 0x000fe20000000000 */
[----:B------:R-:W-:Y:S02]  /*f040*/  @P0 FFMA.FTZ R49, R3, R100, R2 ;  /* 0x0000006403310223 */ /* 0x000fe40000010002 */
.L_x_1082:
        /* <DEDUP_REMOVED lines=19> */
.L_x_1096:
[----:B-1----:R-:W-:Y:S05]  /*f180*/  BSYNC B0 ;  /* 0x0000000000007941 */ /* 0x002fea0003800000 */
.L_x_1095:
        /* <DEDUP_REMOVED lines=120> */
[----:B------:R-:W-:Y:S05]  /*f910*/  CALL.REL.NOINC `($__internal_3_$__cuda_sm70_shflsync_idx_p) ;  /* 0x00001d1000007944 */ /* 0x000fea0003c00000 */
.L_x_1099:
[----:B-1----:R-:W2:Y:S04]  /*f920*/  LDL R2, [R1+0x98] ;  /* 0x0000980001027983 */ /* 0x002ea80000100800 */
[----:B------:R-:W3:Y:S04]  /*f930*/  LDL.LU R13, [R1+0x50] ;  /* 0x00005000010d7983 */ /* 0x000ee80000300800 */
[----:B------:R-:W4:Y:S04]  /*f940*/  LDL.LU R12, [R1+0x54] ;  /* 0x00005400010c7983 */ /* 0x000f280000300800 */
[----:B------:R-:W2:Y:S01]  /*f950*/  LDL.LU R15, [R1+0x5c] ;  /* 0x00005c00010f7983 */ /* 0x000ea20000300800 */
[----:B------:R-:W-:-:S03]  /*f960*/  IMAD.MOV.U32 R0, RZ, RZ, 0x1 ;  /* 0x00000001ff007424 */ /* 0x000fc600078e00ff */
[----:B------:R-:W1:Y:S02]  /*f970*/  S2R R16, SR_TID.X ;  /* 0x0000000000107919 */ /* 0x000e640000002100 */
[----:B------:R-:W-:Y:S02]  /*f980*/  ISETP.NE.AND P1, PT, R0, c[0x0][0x4e8], PT ;  /* 0x00013a0000007a0c */ /* 0x000fe40003f25270 */
[----:B------:R2:W5:Y:S04]  /*f990*/  LDL.64 R68, [R1+0x10] ;  /* 0x0000100001447983 */ /* 0x0005680000100a00 */
[----:B------:R2:W5:Y:S04]  /*f9a0*/  LDL R64, [R1+0x70] ;  /* 0x0000700001407983 */ /* 0x0005680000100800 */
[----:B------:R2:W5:Y:S04]  /*f9b0*/  LDL R23, [R1+0x1c] ;  /* 0x00001c0001177983 */ /* 0x0005680000100800 */
[----:B------:R2:W5:Y:S04]  /*f9c0*/  LDL R22, [R1+0x60] ;  /* 0x0000600001167983 */ /* 0x0005680000100800 */
[----:B------:R2:W5:Y:S01]  /*f9d0*/  LDL R21, [R1+0x20] ;  /* 0x0000200001157983 */ /* 0x0005620000100800 */
[----:B-1----:R-:W-:-:S03]  /*f9e0*/  SHF.R.S32.HI R10, RZ, 0x1f, R16 ;  /* 0x0000001fff0a7819 */ /* 0x002fc60000011410 */
[----:B------:R-:W1:Y:S01]  /*f9f0*/  S2R R18, SR_TID.X ;  /* 0x0000000000127919 */ /* 0x000e620000002100 */
[----:B------:R-:W-:-:S04]  /*fa00*/  LEA.HI R10, R10, R16, RZ, 0x3 ;  /* 0x000000100a0a7211 */ /* 0x000fc800078f18ff */
[----:B------:R-:W-:-:S05]  /*fa10*/  LOP3.LUT R10, R10, 0xfffffff8, RZ, 0xc0, !PT ;  /* 0xfffffff80a0a7812 */ /* 0x000fca00078ec0ff */
[----:B------:R-:W-:Y:S02]  /*fa20*/  IMAD.IADD R10, R16, 0x1, -R10 ;  /* 0x00000001100a7824 */ /* 0x000fe400078e0a0a */
[----:B------:R-:W2:Y:S01]  /*fa30*/  LDL R16, [R1+0xa0] ;  /* 0x0000a00001107983 */ /* 0x000ea20000100800 */
[----:B-1----:R-:W-:-:S04]  /*fa40*/  SHF.R.S32.HI R14, RZ, 0x1f, R18 ;  /* 0x0000001fff0e7819 */ /* 0x002fc80000011412 */
[----:B------:R-:W-:-:S04]  /*fa50*/  LEA.HI R14, R14, R18, RZ, 0x3 ;  /* 0x000000120e0e7211 */ /* 0x000fc800078f18ff */
[----:B------:R-:W-:-:S04]  /*fa60*/  SHF.R.S32.HI R14, RZ, 0x3, R14 ;  /* 0x00000003ff0e7819 */ /* 0x000fc8000001140e */
[----:B------:R-:W-:Y:S02]  /*fa70*/  LEA R10, R10, R14, 0x5 ;  /* 0x0000000e0a0a7211 */ /* 0x000fe400078e28ff */
[----:B---3--:R-:W-:Y:S02]  /*fa80*/  SHF.R.S32.HI R7, RZ, 0x1f, R13 ;  /* 0x0000001fff077819 */ /* 0x008fe4000001140d */
[----:B----4-:R-:W-:-:S03]  /*fa90*/  SHF.R.S32.HI R11, RZ, 0x1f, R12 ;  /* 0x0000001fff0b7819 */ /* 0x010fc6000001140c */
[----:B------:R-:W-:Y:S02]  /*faa0*/  IMAD R4, R7, c[0x0][0x490], RZ ;  /* 0x0001240007047a24 */ /* 0x000fe400078e02ff */
[----:B--2---:R-:W-:Y:S02]  /*fab0*/  IMAD.IADD R6, R2, 0x1, R15 ;  /* 0x0000000102067824 */ /* 0x004fe400078e020f */
[----:B------:R-:W-:-:S03]  /*fac0*/  IMAD.WIDE.U32 R2, R13, c[0x0][0x490], RZ ;  /* 0x000124000d027a25 */ /* 0x000fc600078e00ff */
[----:B------:R-:W-:Y:S01]  /*fad0*/  MOV R0, R6 ;  /* 0x0000000600007202 */ /* 0x000fe20000000f00 */
[----:B------:R-:W-:-:S04]  /*fae0*/  @P1 IMAD.HI.U32 R5, R6, c[0x0][0x4ec], RZ ;  /* 0x00013b0006051a27 */ /* 0x000fc800078e00ff */
[----:B------:R-:W-:Y:S01]  /*faf0*/  IMAD R4, R13, c[0x0][0x494], R4 ;  /* 0x000125000d047a24 */ /* 0x000fe200078e0204 */
[----:B------:R-:W-:Y:S01]  /*fb00*/  @P1 SHF.R.U32.HI R0, RZ, c[0x0][0x4f0], R5 ;  /* 0x00013c00ff001a19 */ /* 0x000fe20000011605 */
[----:B------:R-:W-:Y:S02]  /*fb10*/  IMAD R9, R11, c[0x0][0x498], RZ ;  /* 0x000126000b097a24 */ /* 0x000fe400078e02ff */
[----:B------:R-:W-:Y:S01]  /*fb20*/  IMAD.IADD R3, R3, 0x1, R4 ;  /* 0x0000000103037824 */ /* 0x000fe200078e0204 */
[----:B------:R-:W-:-:S03]  /*fb30*/  IADD3 R8, -R0, RZ, RZ ;  /* 0x000000ff00087210 */ /* 0x000fc60007ffe1ff */
[----:B------:R-:W-:-:S04]  /*fb40*/  IMAD.WIDE.U32 R4, R12, c[0x0][0x498], R2 ;  /* 0x000126000c047a25 */ /* 0x000fc800078e0002 */
[----:B------:R-:W-:Y:S01]  /*fb50*/  IMAD R2, R8, c[0x0][0x4e8], R6 ;  /* 0x00013a0008027a24 */ /* 0x000fe200078e0206 */
[----:B------:R-:W-:Y:S01]  /*fb60*/  SHF.R.S32.HI R6, RZ, 0x1f, R0 ;  /* 0x0000001fff067819 */ /* 0x000fe20000011400 */
[----:B------:R-:W-:Y:S01]  /*fb70*/  IMAD R3, R12, c[0x0][0x49c], R9 ;  /* 0x000127000c037a24 */ /* 0x000fe200078e0209 */
[----:B------:R-:W-:Y:S02]  /*fb80*/  IADD3 R4, P0, R0, R4, RZ ;  /* 0x0000000400047210 */ /* 0x000fe40007f1e0ff */
[----:B------:R-:W-:Y:S01]  /*fb90*/  SHF.R.S32.HI R8, RZ, 0x1f, R2 ;  /* 0x0000001fff087819 */ /* 0x000fe20000011402 */
[----:B------:R-:W-:Y:S01]  /*fba0*/  IMAD R0, R7, c[0x0][0x3e8], RZ ;  /* 0x0000fa0007007a24 */ /* 0x000fe200078e02ff */
[----:B------:R-:W-:Y:S01]  /*fbb0*/  IADD3.X R5, R6, R5, R3, P0, !PT ;  /* 0x0000000506057210 */ /* 0x000fe200007fe403 */
[----:B------:R-:W-:-:S04]  /*fbc0*/  IMAD.WIDE.U32 R6, R13, c[0x0][0x3e8], RZ ;  /* 0x0000fa000d067a25 */ /* 0x000fc800078e00ff */
[----:B------:R-:W-:Y:S02]  /*fbd0*/  IMAD R3, R8, c[0x0][0x488], RZ ;  /* 0x0001220008037a24 */ /* 0x000fe400078e02ff */
[----:B------:R-:W-:Y:S02]  /*fbe0*/  IMAD R8, R13, c[0x0][0x3ec], R0 ;  /* 0x0000fb000d087a24 */ /* 0x000fe400078e0200 */
[----:B------:R-:W2:Y:S01]  /*fbf0*/  LDL R13, [R1+0x28] ;  /* 0x00002800010d7983 */ /* 0x000ea20000100800 */
[----:B------:R-:W-:Y:S02]  /*fc00*/  IMAD.IADD R10, R15, 0x1, R10 ;  /* 0x000000010f0a7824 */ /* 0x000fe400078e020a */
[C---:B------:R-:W-:Y:S02]  /*fc10*/  IMAD R9, R2.reuse, c[0x0][0x48c], R3 ;  /* 0x0001230002097a24 */ /* 0x040fe400078e0203 */
[----:B------:R-:W-:Y:S01]  /*fc20*/  IMAD.WIDE.U32 R4, R2, c[0x0][0x488], R4 ;  /* 0x0001220002047a25 */ /* 0x000fe200078e0004 */
[----:B------:R-:W-:-:S03]  /*fc30*/  SHF.R.S32.HI R17, RZ, 0x1f, R18 ;  /* 0x0000001fff117819 */ /* 0x000fc60000011412 */
[----:B------:R-:W-:Y:S01]  /*fc40*/  @P1 IMAD.HI.U32 R2, R10, c[0x0][0x4ec], RZ ;  /* 0x00013b000a021a27 */ /* 0x000fe200078e00ff */
[----:B------:R-:W-:Y:S02]  /*fc50*/  MOV R0, R10 ;  /* 0x0000000a00007202 */ /* 0x000fe40000000f00 */
[----:B------:R-:W-:Y:S01]  /*fc60*/  IADD3 R5, R5, R9, RZ ;  /* 0x0000000905057210 */ /* 0x000fe20007ffe0ff */
[----:B------:R-:W-:Y:S01]  /*fc70*/  IMAD.IADD R3, R7, 0x1, R8 ;  /* 0x0000000107037824 */ /* 0x000fe200078e0208 */
[----:B------:R-:W-:Y:S01]  /*fc80*/  @P1 SHF.R.U32.HI R0, RZ, c[0x0][0x4f0], R2 ;  /* 0x00013c00ff001a19 */ /* 0x000fe20000011602 */
[----:B------:R-:W-:Y:S01]  /*fc90*/  IMAD.MOV.U32 R2, RZ, RZ, R6 ;  /* 0x000000ffff027224 */ /* 0x000fe200078e0006 */
[C---:B------:R-:W-:Y:S01]  /*fca0*/  LEA R8, P0, R4.reuse, c[0x0][0x450], 0x2 ;  /* 0x0001140004087a11 */ /* 0x040fe200078010ff */
[----:B------:R-:W-:Y:S01]  /*fcb0*/  IMAD R6, R11, c[0x0][0x3f0], RZ ;  /* 0x0000fc000b067a24 */ /* 0x000fe200078e02ff */
[----:B------:R-:W-:Y:S02]  /*fcc0*/  LEA.HI R17, R17, R18, RZ, 0x5 ;  /* 0x0000001211117211 */ /* 0x000fe400078f28ff */
[----:B------:R-:W-:Y:S01]  /*fcd0*/  LEA.HI.X R5, R4, c[0x0][0x454], R5, 0x2, P0 ;  /* 0x0001150004057a11 */ /* 0x000fe200000f1405 */
[C---:B------:R-:W-:Y:S01]  /*fce0*/  IMAD R9, R12.reuse, c[0x0][0x3f4], R6 ;  /* 0x0000fd000c097a24 */ /* 0x040fe200078e0206 */
[----:B------:R-:W-:Y:S01]  /*fcf0*/  LOP3.LUT R17, R17, 0xffffffe0, RZ, 0xc0, !PT ;  /* 0xffffffe011117812 */ /* 0x000fe200078ec0ff */
[----:B------:R-:W-:Y:S01]  /*fd00*/  IMAD.WIDE.U32 R2, R12, c[0x0][0x3f0], R2 ;  /* 0x0000fc000c027a25 */ /* 0x000fe200078e0002 */
[----:B------:R-:W-:Y:S01]  /*fd10*/  SHFL.IDX PT, R6, R8, RZ, 0x1c1f ;  /* 0x001c1fff08067589 */ /* 0x000fe200000e0000 */
[----:B------:R-:W-:-:S03]  /*fd20*/  IADD3 R11, -R0, RZ, RZ ;  /* 0x000000ff000b7210 */ /* 0x000fc60007ffe1ff */
[----:B------:R-:W1:Y:S01]  /*fd30*/  SHFL.IDX PT, R7, R5, RZ, 0x1c1f ;  /* 0x001c1fff05077589 */ /* 0x000e6200000e0000 */
[----:B------:R-:W-:Y:S01]  /*fd40*/  IMAD.IADD R17, R18, 0x1, -R17 ;  /* 0x0000000112117824 */ /* 0x000fe200078e0a11 */
[----:B------:R-:W-:Y:S02]  /*fd50*/  IADD3 R3, R3, R9, RZ ;  /* 0x0000000903037210 */ /* 0x000fe40007ffe0ff */
[----:B------:R3:W-:Y:S01]  /*fd60*/  SHFL.IDX PT, R4, R8, 0x1, 0x1c1f ;  /* 0x003c1f0008047f89 */ /* 0x0007e200000e0000 */
[----:B------:R-:W-:Y:S01]  /*fd70*/  ULDC UR5, c[0x0][0x4e8] ;  /* 0x00013a0000057ab9 */ /* 0x000fe20000000800 */
[----:B------:R-:W-:Y:S02]  /*fd80*/  IMAD.IADD R9, R16, 0x1, R15 ;  /* 0x0000000110097824 */ /* 0x000fe400078e020f */
[----:B------:R-:W4:Y:S01]  /*fd90*/  SHFL.IDX PT, R5, R5, 0x1, 0x1c1f ;  /* 0x003c1f0005057f89 */ /* 0x000f2200000e0000 */
[----:B------:R-:W-:Y:S02]  /*fda0*/  ULDC UR4, c[0x0][0x388] ;  /* 0x0000e20000047ab9 */ /* 0x000fe40000000800 */
[----:B------:R-:W-:Y:S01]  /*fdb0*/  UIMAD UR4, UR5, UR4, URZ ;  /* 0x00000004050472a4 */ /* 0x000fe2000f8e023f */
[----:B------:R-:W-:-:S05]  /*fdc0*/  LOP3.LUT P0, RZ, R17, 0x3, RZ, 0xc0, !PT ;  /* 0x0000000311ff7812 */ /* 0x000fca000780c0ff */
[----:B------:R-:W-:Y:S01]  /*fdd0*/  ISETP.GE.OR P1, PT, R9, UR4, P0 ;  /* 0x0000000409007c0c */ /* 0x000fe20008726670 */
[----:B---3--:R-:W-:Y:S01]  /*fde0*/  IMAD R8, R11, c[0x0][0x4e8], R10 ;  /* 0x00013a000b087a24 */ /* 0x008fe200078e020a */
[----:B------:R-:W-:-:S04]  /*fdf0*/  IADD3 R11, R9, 0x8, RZ ;  /* 0x00000008090b7810 */ /* 0x000fc80007ffe0ff */
[----:B------:R-:W-:Y:S02]  /*fe00*/  ISETP.GE.OR P0, PT, R11, UR4, P0 ;  /* 0x000000040b007c0c */ /* 0x000fe40008706670 */
[----:B------:R-:W-:-:S05]  /*fe10*/  SHF.R.S32.HI R12, RZ, 0x1f, R0 ;  /* 0x0000001fff0c7819 */ /* 0x000fca0000011400 */
[----:B-1----:R1:W-:Y:S01]  /*fe20*/  @!P1 ST.E [R6.64], R50 ;  /* 0x0000003206009985 */ /* 0x0023e2000c101906 */
[----:B------:R-:W-:Y:S02]  /*fe30*/  IMAD R10, R12, c[0x0][0x3e0], RZ ;  /* 0x0000f8000c0a7a24 */ /* 0x000fe400078e02ff */
[----:B------:R-:W-:-:S03]  /*fe40*/  IMAD.WIDE.U32 R2, R0, c[0x0][0x3e0], R2 ;  /* 0x0000f80000027a25 */ /* 0x000fc600078e0002 */
[----:B----4-:R1:W-:Y:S01]  /*fe50*/  @!P0 ST.E [R4.64], R49 ;  /* 0x0000003104008985 */ /* 0x0103e2000c101906 */
[----:B------:R-:W-:Y:S01]  /*fe60*/  IMAD R9, R0, c[0x0][0x3e4], R10 ;  /* 0x0000f90000097a24 */ /* 0x000fe200078e020a */
[----:B------:R-:W-:-:S04]  /*fe70*/  SHF.R.S32.HI R0, RZ, 0x1f, R8 ;  /* 0x0000001fff007819 */ /* 0x000fc80000011408 */
[----:B------:R-:W-:Y:S01]  /*fe80*/  IADD3 R3, R3, R9, RZ ;  /* 0x0000000903037210 */ /* 0x000fe20007ffe0ff */
[----:B------:R-:W-:-:S04]  /*fe90*/  IMAD R0, R0, c[0x0][0x3d8], RZ ;  /* 0x0000f60000007a24 */ /* 0x000fc800078e02ff */
[C---:B------:R-:W-:Y:S02]  /*fea0*/  IMAD R0, R8.reuse, c[0x0][0x3dc], R0 ;  /* 0x0000f70008007a24 */ /* 0x040fe400078e0200 */
[----:B------:R-:W-:Y:S01]  /*feb0*/  IMAD.WIDE.U32 R2, R8, c[0x0][0x3d8], R2 ;  /* 0x0000f60008027a25 */ /* 0x000fe200078e0002 */
[----:B------:R-:W-:-:S03]  /*fec0*/  IADD3 R11, R14, R15, RZ ;  /* 0x0000000f0e0b7210 */ /* 0x000fc60007ffe0ff */
[----:B------:R-:W-:Y:S01]  /*fed0*/  IMAD.IADD R0, R3, 0x1, R0 ;  /* 0x0000000103007824 */ /* 0x000fe200078e0200 */
[----:B------:R-:W-:-:S04]  /*fee0*/  LEA R20, P0, R2, c[0x0][0x380], 0x1 ;  /* 0x0000e00002147a11 */ /* 0x000fc800078008ff */
[----:B------:R-:W-:Y:S02]  /*fef0*/  LEA.HI.X R10, R2, c[0x0][0x384], R0, 0x1, P0 ;  /* 0x0000e100020a7a11 */ /* 0x000fe400000f0c00 */
        /* <DEDUP_REMOVED lines=29> */
.L_x_1101:
[----:B---34-:R-:W-:Y:S05]  /*100d0*/  BSYNC B0 ;  /* 0x0000000000007941 */ /* 0x018fea0003800000 */
.L_x_1100:
        /* <DEDUP_REMOVED lines=9> */
[CC--:B--2---:R-:W-:Y:S02]  /*10170*/  @!P2 LEA R8, P5, R68.reuse, R0.reuse, 0x1 ;  /* 0x000000004408a211 */ /* 0x0c4fe400078a08ff */
[-C--:B-1----:R-:W-:Y:S02]  /*10180*/  @!P1 LEA R6, P4, R23, R0.reuse, 0x1 ;  /* 0x0000000017069211 */ /* 0x082fe400078808ff */
[----:B------:R-:W-:Y:S02]  /*10190*/  @!P0 LEA R4, P3, R21, R0, 0x1 ;  /* 0x0000000015048211 */ /* 0x000fe400078608ff */
[-C--:B----4-:R-:W-:Y:S02]  /*101a0*/  @!P2 LEA.HI.X R9, R68, R2.reuse, R69, 0x1, P5 ;  /* 0x000000024409a211 */ /* 0x090fe400028f0c45 */
[-C--:B------:R-:W-:Y:S02]  /*101b0*/  @!P1 LEA.HI.X R7, R23, R2.reuse, R64, 0x1, P4 ;  /* 0x0000000217079211 */ /* 0x080fe400020f0c40 */
[----:B------:R-:W-:Y:S01]  /*101c0*/  @!P0 LEA.HI.X R5, R21, R2, R22, 0x1, P3 ;  /* 0x0000000215058211 */ /* 0x000fe200018f0c16 */
[----:B------:R1:W-:Y:S04]  /*101d0*/  @!P2 ST.E.128 [R8.64], R36 ;  /* 0x000000240800a985 */ /* 0x0003e8000c101d06 */
[----:B------:R1:W-:Y:S04]  /*101e0*/  @!P1 ST.E.128 [R6.64], R32 ;  /* 0x0000002006009985 */ /* 0x0003e8000c101d06 */
[----:B------:R1:W-:Y:S02]  /*101f0*/  @!P0 ST.E.128 [R4.64], R28 ;  /* 0x0000001c04008985 */ /* 0x0003e4000c101d06 */
.L_x_1103:
[----:B------:R-:W-:Y:S05]  /*10200*/  BSYNC B0 ;  /* 0x0000000000007941 */ /* 0x000fea0003800000 */
.L_x_1102:
[----:B------:R-:W-:Y:S01]  /*10210*/  IADD3 R3, R11, 0x40, RZ ;  /* 0x000000400b037810 */ /* 0x000fe20007ffe0ff */
[----:B----4-:R4:W3:Y:S01]  /*10220*/  SHFL.IDX PT, R2, R10, 0x2, 0x181f ;  /* 0x00581f000a027f89 */ /* 0x0108e200000e0000 */
[----:B------:R-:W-:Y:S02]  /*10230*/  BSSY B0, `(.L_x_1104) ;  /* 0x0000010000007945 */ /* 0x000fe40003800000 */
[----:B------:R-:W-:Y:S01]  /*10240*/  ISETP.GE.AND P0, PT, R3, UR4, PT ;  /* 0x0000000403007c0c */ /* 0x000fe2000bf06270 */
[----:B--2---:R4:W2:-:S12]  /*10250*/  SHFL.IDX PT, R0, R20, 0x2, 0x181f ;  /* 0x00581f0014007f89 */ /* 0x00489800000e0000 */
[----:B------:R-:W-:Y:S05]  /*10260*/  @P0 BRA `(.L_x_1105) ;  /* 0x000000c000000947 */ /* 0x000fea0003800000 */
[----:B-----5:R-:W-:Y:S02]  /*10270*/  ISETP.GE.AND P2, PT, R68, c[0x0][0x3c8], PT ;  /* 0x0000f20044007a0c */ /* 0x020fe40003f46270 */
[----:B------:R-:W-:Y:S02]  /*10280*/  ISETP.GE.AND P1, PT, R23, c[0x0][0x3c8], PT ;  /* 0x0000f20017007a0c */ /* 0x000fe40003f26270 */
[----:B------:R-:W-:-:S09]  /*10290*/  ISETP.GE.AND P0, PT, R21, c[0x0][0x3c8], PT ;  /* 0x0000f20015007a0c */ /* 0x000fd20003f06270 */
[CC--:B-12---:R-:W-:Y:S02]  /*102a0*/  @!P2 LEA R8, P5, R68.reuse, R0.reuse, 0x1 ;  /* 0x000000004408a211 */ /* 0x0c6fe400078a08ff */
[-C--:B------:R-:W-:Y:S02]  /*102b0*/  @!P1 LEA R6, P4, R23, R0.reuse, 0x1 ;  /* 0x0000000017069211 */ /* 0x080fe400078808ff */
[----:B------:R-:W-:Y:S02]  /*102c0*/  @!P0 LEA R4, P3, R21, R0, 0x1 ;  /* 0x0000000015048211 */ /* 0x000fe400078608ff */
[-C--:B---3--:R-:W-:Y:S02]  /*102d0*/  @!P2 LEA.HI.X R9, R68, R2.reuse, R69, 0x1, P5 ;  /* 0x000000024409a211 */ /* 0x088fe400028f0c45 */
[-C--:B------:R-:W-:Y:S02]  /*102e0*/  @!P1 LEA.HI.X R7, R23, R2.reuse, R64, 0x1, P4 ;  /* 0x0000000217079211 */ /* 0x080fe400020f0c40 */
[----:B------:R-:W-:Y:S01]  /*102f0*/  @!P0 LEA.HI.X R5, R21, R2, R22, 0x1, P3 ;  /* 0x0000000215058211 */ /* 0x000fe200018f0c16 */
[----:B------:R1:W-:Y:S04]  /*10300*/  @!P2 ST.E.128 [R8.64], R48 ;  /* 0x000000300800a985 */ /* 0x0003e8000c101d06 */
[----:B------:R1:W-:Y:S04]  /*10310*/  @!P1 ST.E.128 [R6.64], R44 ;  /* 0x0000002c06009985 */ /* 0x0003e8000c101d06 */
[----:B------:R1:W-:Y:S02]  /*10320*/  @!P0 ST.E.128 [R4.64], R40 ;  /* 0x0000002804008985 */ /* 0x0003e4000c101d06 */
.L_x_1105:
[----:B------:R-:W-:Y:S05]  /*10330*/  BSYNC B0 ;  /* 0x0000000000007941 */ /* 0x000fea0003800000 */
.L_x_1104:
[----:B---3--:R-:W-:Y:S01]  /*10340*/  IADD3 R2, R11, 0x60, RZ ;  /* 0x000000600b027810 */ /* 0x008fe20007ffe0ff */
[----:B-1----:R1:W3:Y:S03]  /*10350*/  SHFL.IDX PT, R6, R10, 0x3, 0x181f ;  /* 0x00781f000a067f89 */ /* 0x0022e600000e0000 */
[----:B------:R-:W-:Y:S01]  /*10360*/  ISETP.GE.AND P0, PT, R2, UR4, PT ;  /* 0x0000000402007c0c */ /* 0x000fe2000bf06270 */
[----:B--2---:R1:W2:-:S12]  /*10370*/  SHFL.IDX PT, R0, R20, 0x3, 0x181f ;  /* 0x00781f0014007f89 */ /* 0x00429800000e0000 */
[----:B------:R-:W-:Y:S05]  /*10380*/  @P0 BRA `(.L_x_1106) ;  /* 0x00000c3000000947 */ /* 0x000fea0003800000 */
[----:B-----5:R-:W-:Y:S02]  /*10390*/  ISETP.GE.AND P1, PT, R68, c[0x0][0x3c8], PT ;  /* 0x0000f20044007a0c */ /* 0x020fe40003f26270 */
[----:B------:R-:W-:-:S11]  /*103a0*/  ISETP.GE.AND P0, PT, R23, c[0x0][0x3c8], PT ;  /* 0x0000f20017007a0c */ /* 0x000fd60003f06270 */
[CC--:B--2---:R-:W-:Y:S02]  /*103b0*/  @!P1 LEA R4, P3, R68.reuse, R0.reuse, 0x1 ;  /* 0x0000000044049211 */ /* 0x0c4fe400078608ff */
[C---:B------:R-:W-:Y:S02]  /*103c0*/  @!P0 LEA R2, P2, R23.reuse, R0, 0x1 ;  /* 0x0000000017028211 */ /* 0x040fe400078408ff */
[-C--:B---3--:R-:W-:Y:S02]  /*103d0*/  @!P1 LEA.HI.X R5, R68, R6.reuse, R69, 0x1, P3 ;  /* 0x0000000644059211 */ /* 0x088fe400018f0c45 */
[----:B------:R-:W-:-:S03]  /*103e0*/  @!P0 LEA.HI.X R3, R23, R6, R64, 0x1, P2 ;  /* 0x0000000617038211 */ /* 0x000fc600010f0c40 */
[----:B------:R2:W-:Y:S04]  /*103f0*/  @!P1 ST.E.128 [R4.64], R56 ;  /* 0x0000003804009985 */ /* 0x0005e8000c101d06 */
[----:B------:R2:W-:Y:S01]  /*10400*/  @!P0 ST.E.128 [R2.64], R52 ;  /* 0x0000003402008985 */ /* 0x0005e2000c101d06 */
[----:B------:R-:W-:-:S13]  /*10410*/  ISETP.GE.AND P0, PT, R21, c[0x0][0x3c8], PT ;  /* 0x0000f20015007a0c */ /* 0x000fda0003f06270 */
[----:B------:R-:W-:Y:S05]  /*10420*/  @P0 BRA `(.L_x_1106) ;  /* 0x00000b9000000947 */ /* 0x000fea0003800000 */
[----:B--2---:R-:W-:-:S04]  /*10430*/  LEA R2, P0, R21, R0, 0x1 ;  /* 0x0000000015027211 */ /* 0x004fc800078008ff */
[----:B------:R-:W-:-:S05]  /*10440*/  LEA.HI.X R3, R21, R6, R22, 0x1, P0 ;  /* 0x0000000615037211 */ /* 0x000fca00000f0c16 */
[----:B------:R2:W-:Y:S01]  /*10450*/  ST.E.128 [R2.64], R60 ;  /* 0x0000003c02007985 */ /* 0x0005e2000c101d06 */
[----:B------:R-:W-:Y:S05]  /*10460*/  BRA `(.L_x_1106) ;  /* 0x00000b5000007947 */ /* 0x000fea0003800000 */
.L_x_1098:
[----:B------:R-:W2:Y:S04]  /*10470*/  LDL R3, [R1+0x50] ;  /* 0x0000500001037983 */ /* 0x000ea80000100800 */
[----:B------:R-:W3:Y:S04]  /*10480*/  LDL R2, [R1+0x54] ;  /* 0x0000540001027983 */ /* 0x000ee80000100800 */
[----:B------:R-:W4:Y:S01]  /*10490*/  LDL R0, [R1+0x5c] ;  /* 0x00005c0001007983 */ /* 0x000f220000100800 */
[----:B------:R-:W-:Y:S03]  /*104a0*/  BSSY B0, `(.L_x_1107) ;  /* 0x0000027000007945 */ /* 0x000fe60003800000 */
[----:B------:R-:W1:Y:S02]  /*104b0*/  S2R R14, SR_TID.X ;  /* 0x00000000000e7919 */ /* 0x000e640000002100 */
[----:B-1----:R-:W-:Y:S01]  /*104c0*/  ISETP.GE.AND P0, PT, R14, 0x80, PT ;  /* 0x000000800e00780c */ /* 0x002fe20003f06270 */
[----:B--2---:R-:W-:-:S02]  /*104d0*/  IMAD.MOV.U32 R13, RZ, RZ, R3 ;  /* 0x000000ffff0d7224 */ /* 0x004fc400078e0003 */
[----:B---3--:R-:W-:-:S03]  /*104e0*/  IMAD.MOV.U32 R12, RZ, RZ, R2 ;  /* 0x000000ffff0c7224 */ /* 0x008fc600078e0002 */
[----:B------:R-:W-:Y:S01]  /*104f0*/  SHF.R.S32.HI R9, RZ, 0x1f, R13 ;  /* 0x0000001fff097819 */ /* 0x000fe2000001140d */
[----:B----4-:R-:W-:Y:S01]  /*10500*/  IMAD.MOV.U32 R11, RZ, RZ, R0 ;  /* 0x000000ffff0b7224 */ /* 0x010fe200078e0000 */
[----:B------:R-:W-:-:S05]  /*10510*/  SHF.R.S32.HI R10, RZ, 0x1f, R12 ;  /* 0x0000001fff0a7819 */ /* 0x000fca000001140c */
        /* <DEDUP_REMOVED lines=16> */
[----:B------:R-:W-:Y:S01]  /*10620*/  IADD3 R7, -R0, RZ, RZ ;  /* 0x000000ff00077210 */ /* 0x000fe20007ffe1ff */
        /* <DEDUP_REMOVED lines=14> */
.L_x_1108:
[----:B------:R-:W-:Y:S05]  /*10710*/  BSYNC B0 ;  /* 0x0000000000007941 */ /* 0x000fea0003800000 */
.L_x_1107:
[--C-:B------:R-:W-:Y:S01]  /*10720*/  SHF.R.S32.HI R2, RZ, 0x1f, R14.reuse ;  /* 0x0000001fff027819 */ /* 0x100fe2000001140e */
[----:B-1----:R-:W-:Y:S01]  /*10730*/  IMAD.MOV.U32 R0, RZ, RZ, c[0x0][0x4e8] ;  /* 0x00013a00ff007624 */ /* 0x002fe200078e00ff */
[----:B------:R-:W-:Y:S01]  /*10740*/  SHF.R.S32.HI R8, RZ, 0x1f, R14 ;  /* 0x0000001fff087819 */ /* 0x000fe2000001140e */
[----:B------:R-:W-:Y:S01]  /*10750*/  IMAD R6, R10, c[0x0][0x3f0], RZ ;  /* 0x0000fc000a067a24 */ /* 0x000fe200078e02ff */
[-C--:B------:R-:W-:Y:S02]  /*10760*/  LEA.HI R2, R2, R14.reuse, RZ, 0x3 ;  /* 0x0000000e02027211 */ /* 0x080fe400078f18ff */
[----:B------:R-:W-:Y:S01]  /*10770*/  LEA.HI R8, R8, R14, RZ, 0x3 ;  /* 0x0000000e08087211 */ /* 0x000fe200078f18ff */
[----:B------:R-:W-:Y:S01]  /*10780*/  IMAD R7, R12, c[0x0][0x3f4], R6 ;  /* 0x0000fd000c077a24 */ /* 0x000fe200078e0206 */
[----:B------:R-:W-:Y:S02]  /*10790*/  LOP3.LUT R2, R2, 0xfffffff8, RZ, 0xc0, !PT ;  /* 0xfffffff802027812 */ /* 0x000fe400078ec0ff */
[----:B------:R-:W-:-:S02]  /*107a0*/  SHF.R.S32.HI R8, RZ, 0x3, R8 ;  /* 0x00000003ff087819 */ /* 0x000fc40000011408 */
[----:B------:R-:W-:Y:S02]  /*107b0*/  IADD3 R2, -R2, R14, RZ ;  /* 0x0000000e02027210 */ /* 0x000fe40007ffe1ff */
[----:B------:R-:W-:Y:S01]  /*107c0*/  ISETP.NE.AND P0, PT, R0, 0x1, PT ;  /* 0x000000010000780c */ /* 0x000fe20003f05270 */
[----:B------:R-:W-:Y:S01]  /*107d0*/  IMAD R0, R9, c[0x0][0x3e8], RZ ;  /* 0x0000fa0009007a24 */ /* 0x000fe200078e02ff */
[----:B------:R-:W-:Y:S01]  /*107e0*/  LEA R4, R2, R8, 0x5 ;  /* 0x0000000802047211 */ /* 0x000fe200078e28ff */
[----:B------:R-:W-:-:S04]  /*107f0*/  IMAD.WIDE.U32 R2, R13, c[0x0][0x3e8], RZ ;  /* 0x0000fa000d027a25 */ /* 0x000fc800078e00ff */
[----:B------:R-:W-:Y:S01]  /*10800*/  IMAD.IADD R4, R11, 0x1, R4 ;  /* 0x000000010b047824 */ /* 0x000fe200078e0204 */
[----:B------:R-:W-:Y:S01]  /*10810*/  IADD3 R11, R8, R11, RZ ;  /* 0x0000000b080b7210 */ /* 0x000fe20007ffe0ff */
[----:B------:R-:W-:-:S04]  /*10820*/  IMAD R0, R13, c[0x0][0x3ec], R0 ;  /* 0x0000fb000d007a24 */ /* 0x000fc800078e0200 */
[----:B------:R-:W-:Y:S01]  /*10830*/  @P0 IMAD.HI.U32 R5, R4, c[0x0][0x4ec], RZ ;  /* 0x00013b0004050a27 */ /* 0x000fe200078e00ff */
[----:B------:R-:W-:-:S03]  /*10840*/  IADD3 R3, R3, R0, RZ ;  /* 0x0000000003037210 */ /* 0x000fc60007ffe0ff */
[----:B------:R-:W-:Y:S01]  /*10850*/  IMAD.MOV.U32 R0, RZ, RZ, R4 ;  /* 0x000000ffff007224 */ /* 0x000fe200078e0004 */
[----:B------:R-:W-:Y:S01]  /*10860*/  @P0 SHF.R.U32.HI R0, RZ, c[0x0][0x4f0], R5 ;  /* 0x00013c00ff000a19 */ /* 0x000fe20000011605 */
[----:B------:R-:W-:-:S03]  /*10870*/  IMAD.WIDE.U32 R2, R12, c[0x0][0x3f0], R2 ;  /* 0x0000fc000c027a25 */ /* 0x000fc600078e0002 */
[----:B------:R-:W-:Y:S02]  /*10880*/  SHF.R.S32.HI R6, RZ, 0x1f, R0 ;  /* 0x0000001fff067819 */ /* 0x000fe40000011400 */
[----:B------:R-:W-:Y:S02]  /*10890*/  IADD3 R5, -R0, RZ, RZ ;  /* 0x000000ff00057210 */ /* 0x000fe40007ffe1ff */
[----:B------:R-:W-:Y:S01]  /*108a0*/  IADD3 R3, R3, R7, RZ ;  /* 0x0000000703037210 */ /* 0x000fe20007ffe0ff */
[----:B------:R-:W-:Y:S02]  /*108b0*/  IMAD R6, R6, c[0x0][0x3e0], RZ ;  /* 0x0000f80006067a24 */ /* 0x000fe400078e02ff */
[----:B------:R-:W-:Y:S02]  /*108c0*/  IMAD R4, R5, c[0x0][0x4e8], R4 ;  /* 0x00013a0005047a24 */ /* 0x000fe400078e0204 */
[C---:B------:R-:W-:Y:S02]  /*108d0*/  IMAD R5, R0.reuse, c[0x0][0x3e4], R6 ;  /* 0x0000f90000057a24 */ /* 0x040fe400078e0206 */
[----:B------:R-:W-:Y:S01]  /*108e0*/  IMAD.WIDE.U32 R2, R0, c[0x0][0x3e0], R2 ;  /* 0x0000f80000027a25 */ /* 0x000fe200078e0002 */
[----:B------:R-:W-:-:S03]  /*108f0*/  SHF.R.S32.HI R0, RZ, 0x1f, R4 ;  /* 0x0000001fff007819 */ /* 0x000fc60000011404 */
[----:B------:R-:W-:Y:S02]  /*10900*/  IMAD.IADD R3, R3, 0x1, R5 ;  /* 0x0000000103037824 */ /* 0x000fe400078e0205 */
[----:B------:R-:W-:Y:S02]  /*10910*/  IMAD R0, R0, c[0x0][0x3d8], RZ ;  /* 0x0000f60000007a24 */ /* 0x000fe400078e02ff */
[----:B------:R-:W-:-:S04]  /*10920*/  IMAD.WIDE.U32 R2, R4, c[0x0][0x3d8], R2 ;  /* 0x0000f60004027a25 */ /* 0x000fc800078e0002 */
[----:B------:R-:W-:Y:S01]  /*10930*/  IMAD R4, R4, c[0x0][0x3dc], R0 ;  /* 0x0000f70004047a24 */ /* 0x000fe200078e0200 */
[----:B------:R-:W-:-:S04]  /*10940*/  LEA R12, P0, R2, c[0x0][0x380], 0x1 ;  /* 0x0000e000020c7a11 */ /* 0x000fc800078008ff */
[----:B------:R-:W-:-:S04]  /*10950*/  IADD3 R4, R3, R4, RZ ;  /* 0x0000000403047210 */ /* 0x000fc80007ffe0ff */
[----:B------:R-:W-:Y:S01]  /*10960*/  LEA.HI.X R10, R2, c[0x0][0x384], R4, 0x1, P0 ;  /* 0x0000e100020a7a11 */ /* 0x000fe200000f0c04 */
[----:B------:R-:W-:Y:S05]  /*10970*/  BRA.DIV ~URZ, `(.L_x_1109) ;  /* 0x000008f27f007947 */ /* 0x000fea000b800000 */
[----:B------:R1:W2:Y:S02]  /*10980*/  SHFL.IDX PT, R2, R10, RZ, 0x181f ;  /* 0x00181fff0a027589 */ /* 0x0002a400000e0000 */
.L_x_1127:
[----:B------:R-:W-:Y:S05]  /*10990*/  BRA.DIV ~URZ, `(.L_x_1110) ;  /* 0x000009427f007947 */ /* 0x000fea000b800000 */
[----:B------:R3:W4:Y:S02]  /*109a0*/  SHFL.IDX PT, R0, R12, RZ, 0x181f ;  /* 0x00181fff0c007589 */ /* 0x00072400000e0000 */
.L_x_1128:
        /* <DEDUP_REMOVED lines=14> */
[----:B------:R-:W-:Y:S02]  /*10a90*/  @!P1 LEA R6, P4, R15, R0, 0x1 ;  /* 0x000000000f069211 */ /* 0x000fe400078808ff */
[----:B------:R-:W-:Y:S02]  /*10aa0*/  @!P2 LEA.HI.X R9, R18, R2, R19, 0x1, P5 ;  /* 0x000000021209a211 */ /* 0x000fe400028f0c13 */
[----:B------:R-:W-:Y:S02]  /*10ab0*/  @!P0 LEA R4, P3, R3, R0, 0x1 ;  /* 0x0000000003048211 */ /* 0x000fe400078608ff */
[-C--:B--2---:R-:W-:Y:S02]  /*10ac0*/  @!P1 LEA.HI.X R7, R15, R2.reuse, R16, 0x1, P4 ;  /* 0x000000020f079211 */ /* 0x084fe400020f0c10 */
[----:B------:R-:W-:Y:S01]  /*10ad0*/  @!P0 LEA.HI.X R5, R3, R2, R14, 0x1, P3 ;  /* 0x0000000203058211 */ /* 0x000fe200018f0c0e */
[----:B------:R2:W-:Y:S04]  /*10ae0*/  @!P2 ST.E.128 [R8.64], RZ ;  /* 0x000000ff0800a985 */ /* 0x0005e8000c101d06 */
[----:B------:R2:W-:Y:S04]  /*10af0*/  @!P1 ST.E.128 [R6.64], RZ ;  /* 0x000000ff06009985 */ /* 0x0005e8000c101d06 */
[----:B------:R2:W-:Y:S02]  /*10b00*/  @!P0 ST.E.128 [R4.64], RZ ;  /* 0x000000ff04008985 */ /* 0x0005e4000c101d06 */
.L_x_1112:
[----:B------:R-:W-:Y:S05]  /*10b10*/  BSYNC B0 ;  /* 0x0000000000007941 */ /* 0x000fea0003800000 */
.L_x_1111:
[----:B------:R-:W-:Y:S05]  /*10b20*/  BRA.DIV ~URZ, `(.L_x_1113) ;  /* 0x000008127f007947 */ /* 0x000fea000b800000 */
[----:B--2---:R2:W1:Y:S04]  /*10b30*/  SHFL.IDX PT, R2, R10, 0x1, 0x181f ;  /* 0x00381f000a027f89 */ /* 0x00446800000e0000 */
[----:B----4-:R2:W4:Y:S02]  /*10b40*/  SHFL.IDX PT, R0, R12, 0x1, 0x181f ;  /* 0x00381f000c007f89 */ /* 0x01052400000e0000 */
.L_x_1129:
        /* <DEDUP_REMOVED lines=12> */
[-C--:B------:R-:W-:Y:S02]  /*10c10*/  @!P2 LEA R8, P5, R18, R0.reuse, 0x1 ;  /* 0x000000001208a211 */ /* 0x080fe400078a08ff */
[----:B------:R-:W-:Y:S02]  /*10c20*/  @!P1 LEA R6, P4, R16, R0, 0x1 ;  /* 0x0000000010069211 */ /* 0x000fe400078808ff */
[----:B-1----:R-:W-:Y:S02]  /*10c30*/  @!P2 LEA.HI.X R9, R18, R2, R19, 0x1, P5 ;  /* 0x000000021209a211 */ /* 0x002fe400028f0c13 */
[----:B------:R-:W-:Y:S02]  /*10c40*/  @!P0 LEA R4, P3, R14, R0, 0x1 ;  /* 0x000000000e048211 */ /* 0x000fe400078608ff */
[-C--:B----4-:R-:W-:Y:S02]  /*10c50*/  @!P1 LEA.HI.X R7, R16, R2.reuse, R17, 0x1, P4 ;  /* 0x0000000210079211 */ /* 0x090fe400020f0c11 */
[----:B------:R-:W-:Y:S01]  /*10c60*/  @!P0 LEA.HI.X R5, R14, R2, R15, 0x1, P3 ;  /* 0x000000020e058211 */ /* 0x000fe200018f0c0f */
[----:B------:R1:W-:Y:S04]  /*10c70*/  @!P2 ST.E.128 [R8.64], RZ ;  /* 0x000000ff0800a985 */ /* 0x0003e8000c101d06 */
[----:B------:R1:W-:Y:S04]  /*10c80*/  @!P1 ST.E.128 [R6.64], RZ ;  /* 0x000000ff06009985 */ /* 0x0003e8000c101d06 */
[----:B------:R1:W-:Y:S02]  /*10c90*/  @!P0 ST.E.128 [R4.64], RZ ;  /* 0x000000ff04008985 */ /* 0x0003e4000c101d06 */
.L_x_1115:
[----:B------:R-:W-:Y:S05]  /*10ca0*/  BSYNC B0 ;  /* 0x0000000000007941 */ /* 0x000fea0003800000 */
.L_x_1114:
[----:B------:R-:W-:Y:S05]  /*10cb0*/  BRA.DIV ~URZ, `(.L_x_1116) ;  /* 0x000007427f007947 */ /* 0x000fea000b800000 */
[----:B-1----:R1:W2:Y:S02]  /*10cc0*/  SHFL.IDX PT, R2, R10, 0x2, 0x181f ;  /* 0x00581f000a027f89 */ /* 0x0022a400000e0000 */
.L_x_1130:
[----:B------:R-:W-:Y:S05]  /*10cd0*/  BRA.DIV ~URZ, `(.L_x_1117) ;  /* 0x000007927f007947 */ /* 0x000fea000b800000 */
[----:B----4-:R4:W1:Y:S02]  /*10ce0*/  SHFL.IDX PT, R0, R12, 0x2, 0x181f ;  /* 0x00581f000c007f89 */ /* 0x01086400000e0000 */
.L_x_1131:
        /* <DEDUP_REMOVED lines=12> */
[-C--:B-1----:R-:W-:Y:S02]  /*10db0*/  @!P2 LEA R8, P5, R18, R0.reuse, 0x1 ;  /* 0x000000001208a211 */ /* 0x082fe400078a08ff */
        /* <DEDUP_REMOVED lines=8> */
.L_x_1119:
[----:B------:R-:W-:Y:S05]  /*10e40*/  BSYNC B0 ;  /* 0x0000000000007941 */ /* 0x000fea0003800000 */
.L_x_1118:
[----:B------:R-:W-:Y:S05]  /*10e50*/  BRA.DIV ~URZ, `(.L_x_1120) ;  /* 0x000006727f007947 */ /* 0x000fea000b800000 */
[----:B--2---:R2:W3:Y:S04]  /*10e60*/  SHFL.IDX PT, R2, R10, 0x3, 0x181f ;  /* 0x00781f000a027f89 */ /* 0x0044e800000e0000 */
[----:B-1----:R2:W1:Y:S02]  /*10e70*/  SHFL.IDX PT, R0, R12, 0x3, 0x181f ;  /* 0x00781f000c007f89 */ /* 0x00246400000e0000 */
.L_x_1132:
[----:B------:R-:W-:-:S04]  /*10e80*/  IADD3 R3, R11, 0x60, RZ ;  /* 0x000000600b037810 */ /* 0x000fc80007ffe0ff */
[----:B------:R-:W-:-:S13]  /*10e90*/  ISETP.GE.AND P0, PT, R3, R13, PT ;  /* 0x0000000d0300720c */ /* 0x000fda0003f06270 */
[----:B------:R-:W-:Y:S05]  /*10ea0*/  @P0 BRA `(.L_x_1106) ;  /* 0x0000011000000947 */ /* 0x000fea0003800000 */
[----:B------:R-:W5:Y:S04]  /*10eb0*/  LDL.64 R16, [R1+0x10] ;  /* 0x0000100001107983 */ /* 0x000f680000100a00 */
[----:B--2---:R-:W2:Y:S04]  /*10ec0*/  LDL R14, [R1+0x1c] ;  /* 0x00001c00010e7983 */ /* 0x004ea80000100800 */
[----:B----4-:R-:W4:Y:S04]  /*10ed0*/  LDL R10, [R1+0x20] ;  /* 0x00002000010a7983 */ /* 0x010f280000100800 */
[----:B---3--:R-:W3:Y:S04]  /*10ee0*/  LDL R15, [R1+0x70] ;  /* 0x00007000010f7983 */ /* 0x008ee80000100800 */
[----:B------:R-:W3:Y:S01]  /*10ef0*/  LDL R12, [R1+0x60] ;  /* 0x00006000010c7983 */ /* 0x000ee20000100800 */
[----:B-----5:R-:W-:-:S02]  /*10f00*/  ISETP.GE.AND P2, PT, R16, c[0x0][0x3c8], PT ;  /* 0x0000f20010007a0c */ /* 0x020fc40003f46270 */
[----:B--2---:R-:W-:Y:S02]  /*10f10*/  ISETP.GE.AND P1, PT, R14, c[0x0][0x3c8], PT ;  /* 0x0000f2000e007a0c */ /* 0x004fe40003f26270 */
[----:B----4-:R-:W-:-:S09]  /*10f20*/  ISETP.GE.AND P0, PT, R10, c[0x0][0x3c8], PT ;  /* 0x0000f2000a007a0c */ /* 0x010fd20003f06270 */
[-C--:B-1----:R-:W-:Y:S02]  /*10f30*/  @!P2 LEA R8, P5, R16, R0.reuse, 0x1 ;  /* 0x000000001008a211 */ /* 0x082fe400078a08ff */
[----:B------:R-:W-:Y:S02]  /*10f40*/  @!P1 LEA R6, P4, R14, R0, 0x1 ;  /* 0x000000000e069211 */ /* 0x000fe400078808ff */
[----:B------:R-:W-:Y:S02]  /*10f50*/  @!P2 LEA.HI.X R9, R16, R2, R17, 0x1, P5 ;  /* 0x000000021009a211 */ /* 0x000fe400028f0c11 */
[----:B------:R-:W-:Y:S02]  /*10f60*/  @!P0 LEA R4, P3, R10, R0, 0x1 ;  /* 0x000000000a048211 */ /* 0x000fe400078608ff */
[-C--:B---3--:R-:W-:Y:S02]  /*10f70*/  @!P1 LEA.HI.X R7, R14, R2.reuse, R15, 0x1, P4 ;  /* 0x000000020e079211 */ /* 0x088fe400020f0c0f */
[----:B------:R-:W-:Y:S01]  /*10f80*/  @!P0 LEA.HI.X R5, R10, R2, R12, 0x1, P3 ;  /* 0x000000020a058211 */ /* 0x000fe200018f0c0c */
[----:B------:R1:W-:Y:S04]  /*10f90*/  @!P2 ST.E.128 [R8.64], RZ ;  /* 0x000000ff0800a985 */ /* 0x0003e8000c101d06 */
[----:B------:R1:W-:Y:S04]  /*10fa0*/  @!P1 ST.E.128 [R6.64], RZ ;  /* 0x000000ff06009985 */ /* 0x0003e8000c101d06 */
[----:B------:R1:W-:Y:S02]  /*10fb0*/  @!P0 ST.E.128 [R4.64], RZ ;  /* 0x000000ff04008985 */ /* 0x0003e4000c101d06 */
.L_x_1106:
[----:B------:R-:W-:Y:S05]  /*10fc0*/  BSYNC B1 ;  /* 0x0000000000017941 */ /* 0x000fea0003800000 */
.L_x_1097:
[----:B-12---:R-:W2:Y:S02]  /*10fd0*/  LDL R0, [R1+0x9c] ;  /* 0x00009c0001007983 */ /* 0x006ea40000100800 */
[----:B--2---:R-:W-:-:S13]  /*10fe0*/  ISETP.NE.AND P0, PT, R0, RZ, PT ;  /* 0x000000ff0000720c */ /* 0x004fda0003f05270 */
[----:B------:R-:W-:Y:S01]  /*10ff0*/  @P0 WARPSYNC 0xffffffff ;  /* 0xffffffff00000948 */ /* 0x000fe20003800000 */
[----:B------:R-:W-:Y:S06]  /*11000*/  @P0 BAR.SYNC.DEFER_BLOCKING 0x5, 0x100 ;  /* 0x0144000000000b1d */ /* 0x000fec0000010000 */
[----:B------:R-:W1:Y:S04]  /*11010*/  @P0 LDS R0, [0x24100] ;  /* 0x02410000ff000984 */ /* 0x000e680000000800 */
[----:B-1----:R1:W-:Y:S04]  /*11020*/  @P0 STL [R1+0x74], R0 ;  /* 0x0000740001000387 */ /* 0x0023e80000100800 */
[----:B------:R-:W-:Y:S06]  /*11030*/  @P0 BAR.ARV 0x4, 0x100 ;  /* 0x0104000000000b1d */ /* 0x000fec0000002000 */
[----:B------:R-:W-:Y:S05]  /*11040*/  @P0 BRA `(.L_x_1121) ;  /* 0x0000007000000947 */ /* 0x000fea0003800000 */
[----:B------:R-:W-:Y:S05]  /*11050*/  BRA.DIV ~URZ, `(.L_x_1122) ;  /* 0x000005327f007947 */ /* 0x000fea000b800000 */
[----:B-1----:R1:W2:Y:S02]  /*11060*/  SHFL.IDX PT, R0, R65, RZ, 0x1f ;  /* 0x00001fff41007589 */ /* 0x0022a400000e0000 */
.L_x_1133:
[----:B------:R-:W-:Y:S01]  /*11070*/  WARPSYNC 0xffffffff ;  /* 0xffffffff00007948 */ /* 0x000fe20003800000 */
[----:B------:R-:W-:Y:S06]  /*11080*/  BAR.SYNC.DEFER_BLOCKING 0x4, 0x100 ;  /* 0x0104000000007b1d */ /* 0x000fec0000010000 */
[----:B--2---:R2:W-:Y:S04]  /*11090*/  STL [R1+0x74], R0 ;  /* 0x0000740001007387 */ /* 0x0045e80000100800 */
[----:B------:R2:W-:Y:S04]  /*110a0*/  @!P6 STS [0x24100], R65 ;  /* 0x02410041ff00e388 */ /* 0x0005e80000000800 */
[----:B------:R-:W-:Y:S06]  /*110b0*/  BAR.ARV 0x5, 0x100 ;  /* 0x0144000000007b1d */ /* 0x000fec0000002000 */
.L_x_1121:
[----:B-12---:R-:W2:Y:S02]  /*110c0*/  LDL R0, [R1+0x74] ;  /* 0x0000740001007983 */ /* 0x006ea40000100800 */
[----:B--2---:R-:W-:-:S13]  /*110d0*/  ISETP.GE.AND P0, PT, R0, c[0x0][0x538], PT ;  /* 0x00014e0000007a0c */ /* 0x004fda0003f06270 */
[----:B---345:R-:W-:Y:S01]  /*110e0*/  @P0 CALL.REL.NOINC `(.L_x_1123) ;  /* 0x0000001000000944 */ /* 0x038fe20003c00000 */
[----:B------:R-:W-:Y:S05]  /*110f0*/  BRA `(.L_x_1124) ;  /* 0xfffef7a000007947 */ /* 0x000fea000383ffff */
.L_x_1123:
[----:B------:R-:W-:Y:S05]  /*11100*/  EXIT ;  /* 0x000000000000794d */ /* 0x000fea0003800000 */
.L_x_1093:
[----:B------:R2:W5:Y:S01]  /*11110*/  LDL R0, [R1+0x4] ;  /* 0x0000040001007983 */ /* 0x0005620000100800 */
[----:B-1----:R-:W-:Y:S02]  /*11120*/  MOV R3, 0x2 ;  /* 0x0000000200037802 */ /* 0x002fe40000000f00 */
[----:B------:R-:W-:Y:S02]  /*11130*/  MOV R2, 0x11150 ;  /* 0x0001115000027802 */ /* 0x000fe40000000f00 */
[----:B--2--5:R-:W-:Y:S05]  /*11140*/  CALL.REL.NOINC `($__internal_2_$__cuda_sm70_shflsync_bfly_p) ;  /* 0x000004a000007944 */ /* 0x024fea0003c00000 */
[----:B------:R-:W-:Y:S01]  /*11150*/  MOV R4, R5 ;  /* 0x0000000500047202 */ /* 0x000fe20000000f00 */
[----:B------:R-:W-:Y:S05]  /*11160*/  BRA `(.L_x_1125) ;  /* 0xffffd70000007947 */ /* 0x000fea000383ffff */
.L_x_1094:
[----:B------:R-:W-:Y:S01]  /*11170*/  IMAD.MOV.U32 R0, RZ, RZ, R4 ;  /* 0x000000ffff007224 */ /* 0x000fe200078e0004 */
[----:B-1----:R-:W-:Y:S02]  /*11180*/  MOV R3, 0x1 ;  /* 0x0000000100037802 */ /* 0x002fe40000000f00 */
[----:B------:R-:W-:Y:S02]  /*11190*/  MOV R2, 0x111b0 ;  /* 0x000111b000027802 */ /* 0x000fe40000000f00 */
[----:B------:R-:W-:Y:S05]  /*111a0*/  CALL.REL.NOINC `($__internal_2_$__cuda_sm70_shflsync_bfly_p) ;  /* 0x0000044000007944 */ /* 0x000fea0003c00000 */
[----:B------:R1:W5:Y:S01]  /*111b0*/  LDL R0, [R1+0x8] ;  /* 0x0000080001007983 */ /* 0x0003620000100800 */
[----:B------:R-:W-:Y:S01]  /*111c0*/  FADD.FTZ R4, R4, R5 ;  /* 0x0000000504047221 */ /* 0x000fe20000010000 */
[----:B------:R-:W-:Y:S02]  /*111d0*/  MOV R3, 0x2 ;  /* 0x0000000200037802 */ /* 0x000fe40000000f00 */
[----:B------:R-:W-:-:S02]  /*111e0*/  MOV R2, 0x11200 ;  /* 0x0001120000027802 */ /* 0x000fc40000000f00 */
[----:B-1---5:R-:W-:Y:S05]  /*111f0*/  CALL.REL.NOINC `($__internal_2_$__cuda_sm70_shflsync_bfly_p) ;  /* 0x000003f000007944 */ /* 0x022fea0003c00000 */
[----:B------:R-:W2:Y:S01]  /*11200*/  LDL.LU R0, [R1+0x8] ;  /* 0x0000080001007983 */ /* 0x000ea20000300800 */
[----:B------:R-:W-:-:S02]  /*11210*/  MOV R3, 0x1 ;  /* 0x0000000100037802 */ /* 0x000fc40000000f00 */
[----:B------:R-:W-:Y:S01]  /*11220*/  MOV R2, 0x11250 ;  /* 0x0001125000027802 */ /* 0x000fe20000000f00 */
[----:B--2---:R-:W-:Y:S02]  /*11230*/  FADD.FTZ R0, R0, R5 ;  /* 0x0000000500007221 */ /* 0x004fe40000010000 */
[----:B------:R-:W-:Y:S05]  /*11240*/  CALL.REL.NOINC `($__internal_2_$__cuda_sm70_shflsync_bfly_p) ;  /* 0x000003a000007944 */ /* 0x000fea0003c00000 */
[----:B------:R-:W-:Y:S01]  /*11250*/  MOV R3, R5 ;  /* 0x0000000500037202 */ /* 0x000fe20000000f00 */
[----:B------:R-:W-:Y:S05]  /*11260*/  BRA `(.L_x_1126) ;  /* 0xffffd69000007947 */ /* 0x000fea000383ffff */
.L_x_1109:
[----:B------:R-:W-:Y:S01]  /*11270*/  IMAD.MOV.U32 R4, RZ, RZ, R10 ;  /* 0x000000ffff047224 */ /* 0x000fe200078e000a */
[----:B------:R-:W-:Y:S01]  /*11280*/  MOV R3, RZ ;  /* 0x000000ff00037202 */ /* 0x000fe20000000f00 */
[----:B------:R-:W-:Y:S01]  /*11290*/  IMAD.MOV.U32 R0, RZ, RZ, 0x181f ;  /* 0x0000181fff007424 */ /* 0x000fe200078e00ff */
[----:B------:R-:W-:Y:S02]  /*112a0*/  MOV R5, 0x112c0 ;  /* 0x000112c000057802 */ /* 0x000fe40000000f00 */
[----:B------:R-:W-:Y:S05]  /*112b0*/  CALL.REL.NOINC `($__internal_3_$__cuda_sm70_shflsync_idx_p) ;  /* 0x0000037000007944 */ /* 0x000fea0003c00000 */
[----:B------:R-:W-:Y:S01]  /*112c0*/  MOV R2, R0 ;  /* 0x0000000000027202 */ /* 0x000fe20000000f00 */
[----:B------:R-:W-:Y:S05]  /*112d0*/  BRA `(.L_x_1127) ;  /* 0xfffff6b000007947 */ /* 0x000fea000383ffff */
.L_x_1110:
[----:B------:R-:W-:Y:S01]  /*112e0*/  IMAD.MOV.U32 R4, RZ, RZ, R12 ;  /* 0x000000ffff047224 */ /* 0x000fe200078e000c */
[----:B------:R-:W-:Y:S01]  /*112f0*/  MOV R3, RZ ;  /* 0x000000ff00037202 */ /* 0x000fe20000000f00 */
[----:B------:R-:W-:Y:S01]  /*11300*/  IMAD.MOV.U32 R0, RZ, RZ, 0x181f ;  /* 0x0000181fff007424 */ /* 0x000fe200078e00ff */
[----:B------:R-:W-:Y:S02]  /*11310*/  MOV R5, 0x11330 ;  /* 0x0001133000057802 */ /* 0x000fe40000000f00 */
[----:B-12---:R-:W-:Y:S05]  /*11320*/  CALL.REL.NOINC `($__internal_3_$__cuda_sm70_shflsync_idx_p) ;  /* 0x0000030000007944 */ /* 0x006fea0003c00000 */
[----:B------:R-:W-:Y:S05]  /*11330*/  BRA `(.L_x_1128) ;  /* 0xfffff67000007947 */ /* 0x000fea000383ffff */
.L_x_1113:
[----:B--2---:R-:W-:Y:S01]  /*11340*/  IMAD.MOV.U32 R4, RZ, RZ, R10 ;  /* 0x000000ffff047224 */ /* 0x004fe200078e000a */
[----:B------:R-:W-:Y:S01]  /*11350*/  MOV R3, 0x1 ;  /* 0x0000000100037802 */ /* 0x000fe20000000f00 */
[----:B----4-:R-:W-:Y:S01]  /*11360*/  IMAD.MOV.U32 R0, RZ, RZ, 0x181f ;  /* 0x0000181fff007424 */ /* 0x010fe200078e00ff */
[----:B------:R-:W-:-:S02]  /*11370*/  MOV R5, 0x11390 ;  /* 0x0001139000057802 */ /* 0x000fc40000000f00 */
[----:B-1-3--:R-:W-:Y:S05]  /*11380*/  CALL.REL.NOINC `($__internal_3_$__cuda_sm70_shflsync_idx_p) ;  /* 0x000002a000007944 */ /* 0x00afea0003c00000 */
[----:B------:R-:W-:Y:S01]  /*11390*/  IMAD.MOV.U32 R2, RZ, RZ, R0 ;  /* 0x000000ffff027224 */ /* 0x000fe200078e0000 */
[----:B------:R-:W-:Y:S01]  /*113a0*/  MOV R3, 0x1 ;  /* 0x0000000100037802 */ /* 0x000fe20000000f00 */
[----:B------:R-:W-:Y:S01]  /*113b0*/  IMAD.MOV.U32 R4, RZ, RZ, R12 ;  /* 0x000000ffff047224 */ /* 0x000fe200078e000c */
[----:B------:R-:W-:-:S02]  /*113c0*/  MOV R0, 0x181f ;  /* 0x0000181f00007802 */ /* 0x000fc40000000f00 */
[----:B------:R-:W-:Y:S02]  /*113d0*/  MOV R5, 0x113f0 ;  /* 0x000113f000057802 */ /* 0x000fe40000000f00 */
[----:B------:R-:W-:Y:S05]  /*113e0*/  CALL.REL.NOINC `($__internal_3_$__cuda_sm70_shflsync_idx_p) ;  /* 0x0000024000007944 */ /* 0x000fea0003c00000 */
[----:B------:R-:W-:Y:S05]  /*113f0*/  BRA `(.L_x_1129) ;  /* 0xfffff75000007947 */ /* 0x000fea000383ffff */
.L_x_1116:
[----:B-1----:R-:W-:Y:S01]  /*11400*/  IMAD.MOV.U32 R4, RZ, RZ, R10 ;  /* 0x000000ffff047224 */ /* 0x002fe200078e000a */
[----:B------:R-:W-:Y:S01]  /*11410*/  MOV R3, 0x2 ;  /* 0x0000000200037802 */ /* 0x000fe20000000f00 */
[----:B----4-:R-:W-:Y:S01]  /*11420*/  IMAD.MOV.U32 R0, RZ, RZ, 0x181f ;  /* 0x0000181fff007424 */ /* 0x010fe200078e00ff */
[----:B------:R-:W-:Y:S02]  /*11430*/  MOV R5, 0x11450 ;  /* 0x0001145000057802 */ /* 0x000fe40000000f00 */
[----:B--23--:R-:W-:Y:S05]  /*11440*/  CALL.REL.NOINC `($__internal_3_$__cuda_sm70_shflsync_idx_p) ;  /* 0x000001e000007944 */ /* 0x00cfea0003c00000 */
[----:B------:R-:W-:Y:S01]  /*11450*/  MOV R2, R0 ;  /* 0x0000000000027202 */ /* 0x000fe20000000f00 */
[----:B------:R-:W-:Y:S05]  /*11460*/  BRA `(.L_x_1130) ;  /* 0xfffff86000007947 */ /* 0x000fea000383ffff */
.L_x_1117:
[----:B------:R-:W-:Y:S01]  /*11470*/  IMAD.MOV.U32 R4, RZ, RZ, R12 ;  /* 0x000000ffff047224 */ /* 0x000fe200078e000c */
[----:B------:R-:W-:Y:S01]  /*11480*/  MOV R3, 0x2 ;  /* 0x0000000200037802 */ /* 0x000fe20000000f00 */
[----:B----4-:R-:W-:Y:S01]  /*11490*/  IMAD.MOV.U32 R0, RZ, RZ, 0x181f ;  /* 0x0000181fff007424 */ /* 0x010fe200078e00ff */
[----:B------:R-:W-:Y:S02]  /*114a0*/  MOV R5, 0x114c0 ;  /* 0x000114c000057802 */ /* 0x000fe40000000f00 */
[----:B-123--:R-:W-:Y:S05]  /*114b0*/  CALL.REL.NOINC `($__internal_3_$__cuda_sm70_shflsync_idx_p) ;  /* 0x0000017000007944 */ /* 0x00efea0003c00000 */
[----:B------:R-:W-:Y:S05]  /*114c0*/  BRA `(.L_x_1131) ;  /* 0xfffff82000007947 */ /* 0x000fea000383ffff */
.L_x_1120:
[----:B-1----:R-:W-:Y:S01]  /*114d0*/  IMAD.MOV.U32 R4, RZ, RZ, R10 ;  /* 0x000000ffff047224 */ /* 0x002fe200078e000a */
[----:B------:R-:W-:Y:S01]  /*114e0*/  MOV R3, 0x3 ;  /* 0x0000000300037802 */ /* 0x000fe20000000f00 */
[----:B------:R-:W-:Y:S01]  /*114f0*/  IMAD.MOV.U32 R0, RZ, RZ, 0x181f ;  /* 0x0000181fff007424 */ /* 0x000fe200078e00ff */
[----:B------:R-:W-:-:S02]  /*11500*/  MOV R5, 0x11520 ;  /* 0x0001152000057802 */ /* 0x000fc40000000f00 */
[----:B--234-:R-:W-:Y:S05]  /*11510*/  CALL.REL.NOINC `($__internal_3_$__cuda_sm70_shflsync_idx_p) ;  /* 0x0000011000007944 */ /* 0x01cfea0003c00000 */
[----:B------:R-:W-:Y:S01]  /*11520*/  IMAD.MOV.U32 R2, RZ, RZ, R0 ;  /* 0x000000ffff027224 */ /* 0x000fe200078e0000 */
[----:B------:R-:W-:Y:S01]  /*11530*/  MOV R3, 0x3 ;  /* 0x0000000300037802 */ /* 0x000fe20000000f00 */
[----:B------:R-:W-:Y:S01]  /*11540*/  IMAD.MOV.U32 R4, RZ, RZ, R12 ;  /* 0x000000ffff047224 */ /* 0x000fe200078e000c */
[----:B------:R-:W-:-:S02]  /*11550*/  MOV R0, 0x181f ;  /* 0x0000181f00007802 */ /* 0x000fc40000000f00 */
[----:B------:R-:W-:Y:S02]  /*11560*/  MOV R5, 0x11580 ;  /* 0x0001158000057802 */ /* 0x000fe40000000f00 */
[----:B------:R-:W-:Y:S05]  /*11570*/  CALL.REL.NOINC `($__internal_3_$__cuda_sm70_shflsync_idx_p) ;  /* 0x000000b000007944 */ /* 0x000fea0003c00000 */
[----:B------:R-:W-:Y:S05]  /*11580*/  BRA `(.L_x_1132) ;  /* 0xfffff8f000007947 */ /* 0x000fea000383ffff */
.L_x_1122:
[----:B------:R-:W-:Y:S01]  /*11590*/  IMAD.MOV.U32 R4, RZ, RZ, R65 ;  /* 0x000000ffff047224 */ /* 0x000fe200078e0041 */
[----:B------:R-:W-:Y:S01]  /*115a0*/  MOV R3, RZ ;  /* 0x000000ff00037202 */ /* 0x000fe20000000f00 */
[----:B-1----:R-:W-:Y:S01]  /*115b0*/  IMAD.MOV.U32 R0, RZ, RZ, 0x1f ;  /* 0x0000001fff007424 */ /* 0x002fe200078e00ff */
[----:B------:R-:W-:Y:S02]  /*115c0*/  MOV R5, 0x115e0 ;  /* 0x000115e000057802 */ /* 0x000fe40000000f00 */
[----:B---345:R-:W-:Y:S05]  /*115d0*/  CALL.REL.NOINC `($__internal_3_$__cuda_sm70_shflsync_idx_p) ;  /* 0x0000005000007944 */ /* 0x038fea0003c00000 */
[----:B------:R-:W-:Y:S05]  /*115e0*/  BRA `(.L_x_1133) ;  /* 0xfffffa8000007947 */ /* 0x000fea000383ffff */
        .weak           $__internal_2_$__cuda_sm70_shflsync_bfly_p
        .type           $__internal_2_$__cuda_sm70_shflsync_bfly_p,@function
        .size           $__internal_2_$__cuda_sm70_shflsync_bfly_p,($__internal_3_$__cuda_sm70_shflsync_idx_p - $__internal_2_$__cuda_sm70_shflsync_bfly_p)
$__internal_2_$__cuda_sm70_shflsync_bfly_p:
[----:B------:R-:W-:Y:S04]  /*115f0*/  WARPSYNC R6 ;  /* 0x0000000600007348 */ /* 0x000fe80003800000 */
[----:B------:R1:W2:Y:S02]  /*11600*/  SHFL.BFLY PT, R5, R0, R3, R7 ;  /* 0x0c00000300057389 */ /* 0x0002a400000e0007 */
[----:B-1----:R-:W-:-:S04]  /*11610*/  MOV R3, 0x0 ;  /* 0x0000000000037802 */ /* 0x002fc80000000f00 */
[----:B--2---:R-:W-:Y:S05]  /*11620*/  RET.REL.NODEC R2 `(_ZN7cutlass13device_kernelIN5flash19enable_sm80_to_sm89INS1_16FlashAttnFwdSm80INS1_25CollectiveMainloopFwdSm80ILi8ELi2ELb1EN4cute5tupleIJNS5_1CILi128EEENS7_ILi96EEENS7_ILi192EEEEEELi192ENS_6half_tEfNS_4arch4Sm80ELb1ELb0ELb1ELb0ELb0ELb0ELb1ELb0EEENS1_21CollectiveEpilogueFwdINS6_IJS8_SA_S9_EEENS6_IJNS7_ILi1EEESI_SI_EEESC_SE_Li256ELb0ELb1ELb0ELb0EEENS1_30DynamicPersistentTileSchedulerILi256ELi256ELb0ELb1ELb0EEEEEEEEEvNT_6ParamsE) ;  /* 0xfffee9d002007950 */ /* 0x004fea0003c3ffff */
        .weak           $__internal_3_$__cuda_sm70_shflsync_idx_p
        .type           $__internal_3_$__cuda_sm70_shflsync_idx_p,@function
        .size           $__internal_3_$__cuda_sm70_shflsync_idx_p,(.L_x_2583 - $__internal_3_$__cuda_sm70_shflsync_idx_p)
$__internal_3_$__cuda_sm70_shflsync_idx_p:
[----:B------:R-:W-:Y:S04]  /*11630*/  WARPSYNC R67 ;  /* 0x0000004300007348 */ /* 0x000fe80003800000 */
[----:B------:R1:W2:Y:S02]  /*11640*/  SHFL.IDX PT, R0, R4, R3, R0 ;  /* 0x0000000304007389 */ /* 0x0002a400000e0000 */
[----:B-1----:R-:W-:Y:S02]  /*11650*/  MOV R4, R5 ;  /* 0x0000000500047202 */ /* 0x002fe40000000f00 */
[----:B------:R-:W-:-:S04]  /*11660*/  MOV R5, 0x0 ;  /* 0x0000000000057802 */ /* 0x000fc80000000f00 */
[----:B--2---:R-:W-:Y:S05]  /*11670*/  RET.REL.NODEC R4 `(_ZN7cutlass13device_kernelIN5flash19enable_sm80_to_sm89INS1_16FlashAttnFwdSm80INS1_25CollectiveMainloopFwdSm80ILi8ELi2ELb1EN4cute5tupleIJNS5_1CILi128EEENS7_ILi96EEENS7_ILi192EEEEEELi192ENS_6half_tEfNS_4arch4Sm80ELb1ELb0ELb1ELb0ELb0ELb0ELb1ELb0EEENS1_21CollectiveEpilogueFwdINS6_IJS8_SA_S9_EEENS6_IJNS7_ILi1EEESI_SI_EEESC_SE_Li256ELb0ELb1ELb0ELb0EEENS1_30DynamicPersistentTileSchedulerILi256ELi256ELb0ELb1ELb0EEEEEEEEEvNT_6ParamsE) ;  /* 0xfffee98004007950 */ /* 0x004fea0003c3ffff */
.L_x_1134:
        /* <DEDUP_REMOVED lines=16> */
.L_x_2583:


//--------------------- .text._ZN7cutlass13device_kernelIN5flash19enable_sm80_to_sm89INS1_16FlashAttnFwdSm80INS1_25CollectiveMainloopFwdSm80ILi8ELi2ELb1EN4cute5tupleIJNS5_1CILi128EEENS7_ILi96EEENS7_ILi192EEEEEELi192ENS_6half_tEfNS_4arch4Sm80ELb1ELb0ELb1ELb1ELb0ELb0ELb1ELb0EEENS1_21CollectiveEpilogueFwdINS6_IJS8_SA_S9_EEENS6_IJNS7_ILi1EEESI_SI_EEESC_SE_Li256ELb1ELb1ELb0ELb0EEENS1_19SingleTileSchedulerILb1ELb0ELb1ELi128EEEEEEEEEvNT_6ParamsE --------------------------
	.section	.text._ZN7cutlass13device_kernelIN5flash19enable_sm80_to_sm89INS1_16FlashAttnFwdSm80INS1_25CollectiveMainloopFwdSm80ILi8ELi2ELb1EN4cute5tupleIJNS5_1CILi128EEENS7_ILi96EEENS7_ILi192EEEEEELi192ENS_6half_tEfNS_4arch4Sm80ELb1ELb0ELb1ELb1ELb0ELb0ELb1ELb0EEENS1_21CollectiveEpilogueFwdINS6_IJS8_SA_S9_EEENS6_IJNS7_ILi1EEESI_SI_EEESC_SE_Li256ELb1ELb1ELb0ELb0EEENS1_19SingleTileSchedulerILb1ELb0ELb1ELi128EEEEEEEEEvNT_6ParamsE,"ax",@progbits
	.sectioninfo	@"SHI_REGISTERS=255"
	.align	128
.text._ZN7cutlass13device_kernelIN5flash19enable_sm80_to_sm89INS1_16FlashAttnFwdSm80INS1_25CollectiveMainloopFwdSm80ILi8ELi2ELb1EN4cute5tupleIJNS5_1CILi128EEENS7_ILi96EEENS7_ILi192EEEEEELi192ENS_6half_tEfNS_4arch4Sm80ELb1ELb0ELb1ELb1ELb0ELb0ELb1ELb0EEENS1_21CollectiveEpilogueFwdINS6_IJS8_SA_S9_EEENS6_IJNS7_ILi1EEESI_SI_EEESC_SE_Li256ELb1ELb1ELb0ELb0EEENS1_19SingleTileSchedulerILb1ELb0ELb1ELi128EEEEEEEEEvNT_6ParamsE:
        .type           _ZN7cutlass13device_kernelIN5flash19enable_sm80_to_sm89INS1_16FlashAttnFwdSm80INS1_25CollectiveMainloopFwdSm80ILi8ELi2ELb1EN4cute5tupleIJNS5_1CILi128EEENS7_ILi96EEENS7_ILi192EEEEEELi192ENS_6half_tEfNS_4arch4Sm80ELb1ELb0ELb1ELb1ELb0ELb0ELb1ELb0EEENS1_21CollectiveEpilogueFwdINS6_IJS8_SA_S9_EEENS6_IJNS7_ILi1EEESI_SI_EEESC_SE_Li256ELb1ELb1ELb0ELb0EEENS1_19SingleTileSchedulerILb1ELb0ELb1ELi128EEEEEEEEEvNT_6ParamsE,@function
        .size           _ZN7cutlass13device_kernelIN5flash19enable_sm80_to_sm89INS1_16FlashAttnFwdSm80INS1_25CollectiveMainloopFwdSm80ILi8ELi2ELb1EN4cute5tupleIJNS5_1CILi128EEENS7_ILi96EEENS7_ILi192EEEEEELi192ENS_6half_tEfNS_4arch4Sm80ELb1ELb0ELb1ELb1ELb0ELb0ELb1ELb0EEENS1_21CollectiveEpilogueFwdINS6_IJS8_SA_S9_EEENS6_IJNS7_ILi1EEESI_SI_EEESC_SE_Li256ELb1ELb1ELb0ELb0EEENS1_19SingleTileSchedulerILb1ELb0ELb1ELi128EEEEEEEEEvNT_6ParamsE,(.L_x_2586 - _ZN7cutlass13device_kernelIN5flash19enable_sm80_to_sm89INS1_16FlashAttnFwdSm80INS1_25CollectiveMainloopFwdSm80ILi8ELi2ELb1EN4cute5tupleIJNS5_1CILi128EEENS7_ILi96EEENS7_ILi192EEEEEELi192ENS_6half_tEfNS_4arch4Sm80ELb1ELb0ELb1ELb1ELb0ELb0ELb1ELb0EEENS1_21CollectiveEpilogueFwdINS6_IJS8_SA_S9_EEENS6_IJNS7_ILi1EEESI_SI_EEESC_SE_Li256ELb1ELb1ELb0ELb0EEENS1_19SingleTileSchedulerILb1ELb0ELb1ELi128EEEEEEEEEvNT_6ParamsE)
        .other          _ZN7cutlass13device_kernelIN5flash19enable_sm80_to_sm89INS1_16FlashAttnFwdSm80INS1_25CollectiveMainloopFwdSm80ILi8ELi2ELb1EN4cute5tupleIJNS5_1CILi128EEENS7_ILi96EEENS7_ILi192EEEEEELi192ENS_6half_tEfNS_4arch4Sm80ELb1ELb0ELb1ELb1ELb0ELb0ELb1ELb0EEENS1_21CollectiveEpilogueFwdINS6_IJS8_SA_S9_EEENS6_IJNS7_ILi1EEESI_SI_EEESC_SE_Li256ELb1ELb1ELb0ELb0EEENS1_19SingleTileSchedulerILb1ELb0ELb1ELi128EEEEEEEEEvNT_6ParamsE,@"STO_CUDA_ENTRY STV_DEFAULT"
_ZN7cutlass13device_kernelIN5flash19enable_sm80_to_sm89INS1_16FlashAttnFwdSm80INS1_25CollectiveMainloopFwdSm80ILi8ELi2ELb1EN4cute5tupleIJNS5_1CILi128EEENS7_ILi96EEENS7_ILi192EEEEEELi192ENS_6half_tEfNS_4arch4Sm80ELb1ELb0ELb1ELb1ELb0ELb0ELb1ELb0EEENS1_21CollectiveEpilogueFwdINS6_IJS8_SA_S9_EEENS6_IJNS7_ILi1EEESI_SI_EEESC_SE_Li256ELb1ELb1ELb0ELb0EEENS1_19SingleTileSchedulerILb1ELb0ELb1ELi128EEEEEEEEEvNT_6ParamsE:
        /* <DEDUP_REMOVED lines=17> */
.L_x_1136:
        /* <DEDUP_REMOVED lines=8> */
.L_x_1138:
[----:B------:R-:W-:-:S04]  /*0190*/  MOV R0, c[0x0][0x54c] ;  /* 0x0001530000007a02 */ /* 0x000fc80000000f00 */
.L_x_1137:
[----:B------:R-:W-:Y:S01]  /*01a0*/  USHF.L.U32 UR8, UR8, 0x7, URZ ;  /* 0x0000000708087899 */ /* 0x000fe2000800063f */
[----:B-----5:R-:W-:-:S05]  /*01b0*/  IMAD R0, R0, c[0x0][0x548], RZ ;  /* 0x0001520000007a24 */ /* 0x020fca00078e02ff */
[----:B------:R-:W-:-:S04]  /*01c0*/  ISETP.LE.AND P0, PT, R0, UR8, PT ;  /* 0x0000000800007c0c */ /* 0x000fc8000bf03270 */
[----:B------:R-:W-:-:S05]  /*01d0*/  SEL R0, R5, 0xffffffff, !P0 ;  /* 0xffffffff05007807 */ /* 0x000fca0004000000 */
[----:B------:R2:W-:Y:S01]  /*01e0*/  STL [R1+0x3c], R0 ;  /* 0x00003c0001007387 */ /* 0x0005e20000100800 */
[----:B------:R-:W-:Y:S05]  /*01f0*/  BRA `(.L_x_1139) ;  /* 0x0000013000007947 */ /* 0x000fea0003800000 */
.L_x_1135:
[----:B------:R-:W-:-:S04]  /*0200*/  ISETP.NE.U32.AND P0, PT, RZ, c[0x0][0x568], PT ;  /* 0x00015a00ff007a0c */ /* 0x000fc80003f05070 */
[----:B------:R-:W-:-:S13]  /*0210*/  ISETP.NE.AND.EX P0, PT, RZ, c[0x0][0x56c], PT, P0 ;  /* 0x00015b00ff007a0c */ /* 0x000fda0003f05300 */
[----:B------:R-:W-:Y:S05]  /*0220*/  @!P0 BRA `(.L_x_1140) ;  /* 0x0000002000008947 */ /* 0x000fea0003800000 */
[----:B------:R1:W5:Y:S01]  /*0230*/  LDG.E R0, [R2.64] ;  /* 0x0000001802007981 */ /* 0x000362000c1e1900 */
[----:B------:R-:W-:Y:S05]  /*0240*/  BRA `(.L_x_1141) ;  /* 0x0000009000007947 */ /* 0x000fea0003800000 */
.L_x_1140:
        /* <DEDUP_REMOVED lines=8> */
.L_x_1142:
[----:B------:R-:W-:-:S04]  /*02d0*/  MOV R0, c[0x0][0x54c] ;  /* 0x0001530000007a02 */ /* 0x000fc80000000f00 */
.L_x_1141:
[----:B------:R-:W-:Y:S01]  /*02e0*/  USHF.L.U32 UR8, UR8, 0x7, URZ ;  /* 0x0000000708087899 */ /* 0x000fe2000800063f */
[----:B-----5:R-:W-:-:S05]  /*02f0*/  IMAD R0, R0, c[0x0][0x548], RZ ;  /* 0x0001520000007a24 */ /* 0x020fca00078e02ff */
[----:B------:R-:W-:-:S04]  /*0300*/  ISETP.LE.AND P0, PT, R0, UR8, PT ;  /* 0x0000000800007c0c */ /* 0x000fc8000bf03270 */
[----:B------:R-:W-:-:S05]  /*0310*/  SEL R0, R5, 0xffffffff, !P0 ;  /* 0xffffffff05007807 */ /* 0x000fca0004000000 */
[----:B------:R2:W-:Y:S04]  /*0320*/  STL [R1+0x3c], R0 ;  /* 0x00003c0001007387 */ /* 0x0005e80000100800 */
.L_x_1139:
        /* <DEDUP_REMOVED lines=32> */
.L_x_1143:
[----:B------:R-:W-:-:S04]  /*0530*/  ISETP.NE.U32.AND P0, PT, RZ, c[0x0][0x368], PT ;  /* 0x0000da00ff007a0c */ /* 0x000fc80003f05070 */
[----:B------:R-:W-:-:S13]  /*0540*/  ISETP.NE.AND.EX P0, PT, RZ, c[0x0][0x36c], PT, P0 ;  /* 0x0000db00ff007a0c */ /* 0x000fda0003f05300 */
[----:B------:R-:W-:Y:S05]  /*0550*/  @!P0 BRA `(.L_x_1144) ;  /* 0x0000004000008947 */ /* 0x000fea0003800000 */
[----:B------:R-:W-:-:S05]  /*0560*/  IMAD.WIDE R2, R39, R26, c[0x0][0x368] ;  /* 0x0000da0027027625 */ /* 0x000fca00078e021a */
[----:B------:R-:W2:Y:S02]  /*0570*/  LDG.E R0, [R2.64] ;  /* 0x0000001802007981 */ /* 0x000ea4000c1e1900 */
[----:B--2---:R1:W2:Y:S02]  /*0580*/  R2UR UR14, R0 ;  /* 0x00000000000e73c2 */ /* 0x0042a400000e0000 */
[----:B-12---:R-:W-:Y:S05]  /*0590*/  BRA `(.L_x_1145) ;  /* 0x0000006000007947 */ /* 0x006fea0003800000 */
.L_x_1144:
[----:B------:R-:W-:Y:S05]  /*05a0*/  @!P6 BRA `(.L_x_1145) ;  /* 0x000000500000e947 */ /* 0x000fea0003800000 */
[----:B------:R1:W2:Y:S04]  /*05b0*/  LDG.E R0, [R2.64] ;  /* 0x0000001802007981 */ /* 0x0002a8000c1e1900 */
[----:B-1----:R-:W3:Y:S01]  /*05c0*/  LDG.E R2, [R2.64+0x4] ;  /* 0x0000041802027981 */ /* 0x002ee2000c1e1900 */
[----:B--2---:R-:W1:Y:S08]  /*05d0*/  R2UR UR14, R0 ;  /* 0x00000000000e73c2 */ /* 0x004e7000000e0000 */
[----:B---3--:R-:W1:Y:S02]  /*05e0*/  R2UR UR4, R2 ;  /* 0x00000000020473c2 */ /* 0x008e6400000e0000 */
[----:B-1----:R-:W-:-:S06]  /*05f0*/  UIADD3 UR14, -UR14, UR4, URZ ;  /* 0x000000040e0e7290 */ /* 0x002fcc000fffe13f */
.L_x_1145:
[----:B------:R-:W-:Y:S01]  /*0600*/  ULDC UR4, c[0x0][0x2c4] ;  /* 0x0000b10000047ab9 */ /* 0x000fe20000000800 */
[----:B-----5:R-:W-:Y:S01]  /*0610*/  IADD3 R10, R7, UR6, RZ ;  /* 0x00000006070a7c10 */ /* 0x020fe2000fffe0ff */
[----:B------:R-:W-:Y:S01]  /*0620*/  UISETP.NE.AND UP2, UPT, UR4, 0x1, UPT ;  /* 0x000000010400788c */ /* 0x000fe2000bf45270 */
[----:B------:R-:W-:Y:S01]  /*0630*/  PLOP3.LUT P1, PT, PT, PT, PT, 0x80, 0x0 ;  /* 0x000000000000781c */ /* 0x000fe20003f2f070 */
[----:B------:R-:W-:Y:S01]  /*0640*/  UIADD3 UR14, -UR6, UR14, URZ ;  /* 0x0000000e060e7290 */ /* 0x000fe2000fffe13f */
[----:B------:R-:W-:Y:S01]  /*0650*/  CS2R R98, SRZ ;  /* 0x0000000000627805 */ /* 0x000fe2000001ff00 */
[----:B------:R-:W-:Y:S01]  /*0660*/  ULDC.64 UR4, c[0x0][0x2c8] ;  /* 0x0000b20000047ab9 */ /* 0x000fe20000000a00 */
[----:B------:R-:W-:Y:S01]  /*0670*/  CS2R R14, SRZ ;  /* 0x00000000000e7805 */ /* 0x000fe2000001ff00 */
[----:B------:R-:W-:Y:S01]  /*0680*/  UIADD3 UR6, UR14, 0x5f, URZ ;  /* 0x0000005f0e067890 */ /* 0x000fe2000fffe03f */
[----:B------:R-:W-:Y:S01]  /*0690*/  IMAD.MOV.U32 R96, RZ, RZ, RZ ;  /* 0x000000ffff607224 */ /* 0x000fe200078e00ff */
[----:B------:R-:W-:Y:S01]  /*06a0*/  CS2R R8, SRZ ;  /* 0x0000000000087805 */ /* 0x000fe2000001ff00 */
[----:B------:R-:W-:Y:S01]  /*06b0*/  IMAD.MOV.U32 R94, RZ, RZ, RZ ;  /* 0x000000ffff5e7224 */ /* 0x000fe200078e00ff */
[----:B------:R-:W-:Y:S01]  /*06c0*/  UIMAD.WIDE UR6, UR6, 0x2aaaaaab, URZ ;  /* 0x2aaaaaab060678a5 */ /* 0x000fe2000f8e023f */
[----:B------:R-:W-:Y:S01]  /*06d0*/  MOV R92, RZ ;  /* 0x000000ff005c7202 */ /* 0x000fe20000000f00 */
[----:B------:R-:W-:Y:S01]  /*06e0*/  @UP2 UIADD3 UR10, UR8, 0x7f, URZ ;  /* 0x0000007f080a2890 */ /* 0x000fe2000fffe03f */
[----:B------:R-:W-:Y:S01]  /*06f0*/  IMAD.MOV.U32 R11, RZ, RZ, RZ ;  /* 0x000000ffff0b7224 */ /* 0x000fe200078e00ff */
[----:B------:R-:W-:Y:S01]  /*0700*/  USHF.R.U32.HI UR6, URZ, 0x1f, UR7 ;  /* 0x0000001f3f067899 */ /* 0x000fe20008011607 */
[----:B------:R-:W-:Y:S01]  /*0710*/  MOV R90, RZ ;  /* 0x000000ff005a7202 */ /* 0x000fe20000000f00 */
[----:B------:R-:W-:Y:S01]  /*0720*/  UIMAD.WIDE.U32 UR10, UR10, UR4, URZ ;  /* 0x000000040a0a72a5 */ /* 0x000fe2000f8e003f */
[----:B------:R-:W-:Y:S01]  /*0730*/  CS2R R12, SRZ ;  /* 0x00000000000c7805 */ /* 0x000fe2000001ff00 */
[----:B------:R-:W-:Y:S01]  /*0740*/  UIADD3 UR4, UR8, 0x7f, URZ ;  /* 0x0000007f08047890 */ /* 0x000fe2000fffe03f */
[----:B------:R-:W-:Y:S01]  /*0750*/  IMAD.MOV.U32 R88, RZ, RZ, RZ ;  /* 0x000000ffff587224 */ /* 0x000fe200078e00ff */
[----:B------:R-:W-:Y:S01]  /*0760*/  @UP2 USHF.R.U32.HI UR4, URZ, UR5, UR11 ;  /* 0x000000053f042299 */ /* 0x000fe2000801160b */
[----:B------:R-:W-:Y:S01]  /*0770*/  MOV R86, RZ ;  /* 0x000000ff00567202 */ /* 0x000fe20000000f00 */
[----:B------:R-:W-:Y:S01]  /*0780*/  UIADD3 UR5, UR14, 0x60, -UR16 ;  /* 0x000000600e057890 */ /* 0x000fe2000fffe810 */
[----:B------:R-:W-:Y:S01]  /*0790*/  CS2R R16, SRZ ;  /* 0x0000000000107805 */ /* 0x000fe2000001ff00 */
[----:B------:R-:W-:Y:S01]  /*07a0*/  ULEA.HI.SX32 UR6, UR7, UR6, 0x1c ;  /* 0x0000000607067291 */ /* 0x000fe2000f8fe23f */
[----:B------:R-:W-:Y:S01]  /*07b0*/  IMAD.MOV.U32 R84, RZ, RZ, RZ ;  /* 0x000000ffff547224 */ /* 0x000fe200078e00ff */
[----:B------:R-:W-:Y:S01]  /*07c0*/  UIADD3 UR4, UR5, UR4, URZ ;  /* 0x0000000405047290 */ /* 0x000fe2000fffe03f */
[----:B------:R-:W-:Y:S01]  /*07d0*/  MOV R82, RZ ;  /* 0x000000ff00527202 */ /* 0x000fe20000000f00 */
[----:B------:R-:W-:Y:S01]  /*07e0*/  CS2R R18, SRZ ;  /* 0x0000000000127805 */ /* 0x000fe2000001ff00 */
[----:B------:R-:W-:Y:S01]  /*07f0*/  IMAD.MOV.U32 R80, RZ, RZ, RZ ;  /* 0x000000ffff507224 */ /* 0x000fe200078e00ff */
[----:B------:R-:W-:Y:S01]  /*0800*/  UIMAD.WIDE UR4, UR4, 0x2aaaaaab, URZ ;  /* 0x2aaaaaab040478a5 */ /* 0x000fe2000f8e023f */
[----:B------:R-:W-:Y:S01]  /*0810*/  MOV R78, RZ ;  /* 0x000000ff004e7202 */ /* 0x000fe20000000f00 */
[----:B------:R-:W-:Y:S01]  /*0820*/  CS2R R20, SRZ ;  /* 0x0000000000147805 */ /* 0x000fe2000001ff00 */
[----:B------:R-:W-:Y:S01]  /*0830*/  IMAD.MOV.U32 R76, RZ, RZ, RZ ;  /* 0x000000ffff4c7224 */ /* 0x000fe200078e00ff */
[----:B------:R-:W-:Y:S01]  /*0840*/  USHF.R.U32.HI UR4, URZ, 0x1f, UR5 ;  /* 0x0000001f3f047899 */ /* 0x000fe20008011605 */
[----:B------:R-:W-:Y:S01]  /*0850*/  MOV R74, RZ ;  /* 0x000000ff004a7202 */ /* 0x000fe20000000f00 */
[----:B------:R-:W-:Y:S01]  /*0860*/  CS2R R22, SRZ ;  /* 0x0000000000167805 */ /* 0x000fe2000001ff00 */
[----:B------:R-:W-:Y:S01]  /*0870*/  IMAD.MOV.U32 R72, RZ, RZ, RZ ;  /* 0x000000ffff487224 */ /* 0x000fe200078e00ff */
[----:B------:R-:W-:Y:S01]  /*0880*/  ULEA.HI.SX32 UR4, UR5, UR4, 0x1c ;  /* 0x0000000405047291 */ /* 0x000fe2000f8fe23f */
[----:B------:R-:W-:Y:S01]  /*0890*/  MOV R70, RZ ;  /* 0x000000ff00467202 */ /* 0x000fe20000000f00 */
[----:B------:R-:W-:Y:S01]  /*08a0*/  CS2R R24, SRZ ;  /* 0x0000000000187805 */ /* 0x000fe2000001ff00 */
[----:B------:R-:W-:Y:S01]  /*08b0*/  IMAD.MOV.U32 R68, RZ, RZ, RZ ;  /* 0x000000ffff447224 */ /* 0x000fe200078e00ff */
[----:B------:R-:W-:Y:S01]  /*08c0*/  UISETP.LT.AND UP0, UPT, UR6, UR4, UPT ;  /* 0x000000040600728c */ /* 0x000fe2000bf01270 */
[----:B------:R-:W-:Y:S01]  /*08d0*/  CS2R R66, SRZ ;  /* 0x0000000000427805 */ /* 0x000fe2000001ff00 */
[----:B------:R-:W-:Y:S01]  /*08e0*/  MOV R64, RZ ;  /* 0x000000ff00407202 */ /* 0x000fe20000000f00 */
[----:B------:R-:W-:Y:S01]  /*08f0*/  CS2R R62, SRZ ;  /* 0x00000000003e7805 */ /* 0x000fe2000001ff00 */
[----:B------:R-:W-:Y:S01]  /*0900*/  USEL UR28, UR6, UR4, UP0 ;  /* 0x00000004061c7287 */ /* 0x000fe20008000000 */
[----:B------:R-:W-:Y:S01]  /*0910*/  IMAD.MOV.U32 R27, RZ, RZ, RZ ;  /* 0x000000ffff1b7224 */ /* 0x000fe200078e00ff */
[----:B------:R-:W-:Y:S01]  /*0920*/  MOV R60, RZ ;  /* 0x000000ff003c7202 */ /* 0x000fe20000000f00 */
[----:B------:R-:W-:Y:S01]  /*0930*/  CS2R R58, SRZ ;  /* 0x00000000003a7805 */ /* 0x000fe2000001ff00 */
[----:B------:R-:W-:Y:S01]  /*0940*/  UISETP.GE.AND UP0, UPT, UR28, 0x1, UPT ;  /* 0x000000011c00788c */ /* 0x000fe2000bf06270 */
[----:B------:R-:W-:Y:S01]  /*0950*/  CS2R R28, SRZ ;  /* 0x00000000001c7805 */ /* 0x000fe2000001ff00 */
[----:B------:R-:W-:Y:S01]  /*0960*/  IMAD.MOV.U32 R56, RZ, RZ, RZ ;  /* 0x000000ffff387224 */ /* 0x000fe200078e00ff */
[----:B------:R-:W-:Y:S01]  /*0970*/  CS2R R54, SRZ ;  /* 0x0000000000367805 */ /* 0x000fe2000001ff00 */
[----:B------:R-:W-:Y:S01]  /*0980*/  MOV R52, RZ ;  /* 0x000000ff00347202 */ /* 0x000fe20000000f00 */
[----:B------:R-:W-:Y:S01]  /*0990*/  CS2R R150, SRZ ;  /* 0x0000000000967805 */ /* 0x000fe2000001ff00 */
[----:B------:R-:W-:Y:S01]  /*09a0*/  PLOP3.LUT P0, PT, PT, PT, UP0, 0x80, 0x0 ;  /* 0x000000000000781c */ /* 0x000fe20003f0f008 */
        /* <DEDUP_REMOVED lines=21> */
[----:B------:R-:W-:Y:S01]  /*0b00*/  CS2R R114, SRZ ;  /* 0x0000000000727805 */ /* 0x000fe2000001ff00 */
[----:B------:R-:W-:Y:S01]  /*0b10*/  IMAD.MOV.U32 R38, RZ, RZ, RZ ;  /* 0x000000ffff267224 */ /* 0x000fe200078e00ff */
[----:B------:R-:W-:Y:S01]  /*0b20*/  MOV R112, RZ ;  /* 0x000000ff00707202 */ /* 0x000fe20000000f00 */
[----:B------:R-:W-:Y:S01]  /*0b30*/  CS2R R110, SRZ ;  /* 0x00000000006e7805 */ /* 0x000fe2000001ff00 */
[----:B------:R-:W-:Y:S01]  /*0b40*/  CS2R R108, SRZ ;  /* 0x00000000006c7805 */ /* 0x000fe2000001ff00 */
[----:B------:R-:W-:Y:S01]  /*0b50*/  CS2R R106, SRZ ;  /* 0x00000000006a7805 */ /* 0x000fe2000001ff00 */
[----:B------:R-:W-:Y:S01]  /*0b60*/  IMAD.MOV.U32 R104, RZ, RZ, RZ ;  /* 0x000000ffff687224 */ /* 0x000fe200078e00ff */
[----:B------:R-:W-:Y:S01]  /*0b70*/  MOV R42, RZ ;  /* 0x000000ff002a7202 */ /* 0x000fe20000000f00 */
[----:B------:R-:W-:Y:S01]  /*0b80*/  IMAD.MOV.U32 R41, RZ, RZ, RZ ;  /* 0x000000ffff297224 */ /* 0x000fe200078e00ff */
[----:B------:R-:W-:Y:S05]  /*0b90*/  @!P0 BRA `(.L_x_1146) ;  /* 0x0000f0f000008947 */ /* 0x000fea0003800000 */
[----:B------:R-:W-:Y:S01]  /*0ba0*/  ISETP.NE.U32.AND P4, PT, RZ, c[0x0][0x340], PT ;  /* 0x0000d000ff007a0c */ /* 0x000fe20003f85070 */
[----:B------:R-:W1:Y:S01]  /*0bb0*/  S2R R15, SR_CTAID.Y ;  /* 0x00000000000f7919 */ /* 0x000e620000002600 */
[----:B------:R-:W-:Y:S01]  /*0bc0*/  SHF.R.S32.HI R110, RZ, 0x1f, R113 ;  /* 0x0000001fff6e7819 */ /* 0x000fe20000011471 */
[----:B------:R-:W-:Y:S01]  /*0bd0*/  UMOV UR10, 0x60 ;  /* 0x00000060000a7882 */ /* 0x000fe20000000000 */
[----:B------:R-:W-:Y:S01]  /*0be0*/  ISETP.NE.AND.EX P4, PT, RZ, c[0x0][0x344], PT, P4 ;  /* 0x0000d100ff007a0c */ /* 0x000fe20003f85340 */
[----:B------:R-:W-:-:S12]  /*0bf0*/  ULDC.64 UR4, c[0x0][0x208] ;  /* 0x0000820000047ab9 */ /* 0x000fd80000000a00 */
[----:B------:R-:W-:-:S05]  /*0c00*/  @P4 IMAD.WIDE R2, R39, R26, c[0x0][0x340] ;  /* 0x0000d00027024625 */ /* 0x000fca00078e021a */
[----:B------:R2:W3:Y:S01]  /*0c10*/  @P4 LDG.E R19, [R2.64] ;  /* 0x0000001802134981 */ /* 0x0004e2000c1e1900 */
[-C--:B------:R-:W-:Y:S01]  /*0c20*/  LEA.HI R34, R110, R113.reuse, RZ, 0x3 ;  /* 0x000000716e227211 */ /* 0x080fe200078f18ff */
[----:B------:R-:W-:Y:S01]  /*0c30*/  UIMAD.WIDE.U32 UR12, UR10, UR4, URZ ;  /* 0x000000040a0c72a5 */ /* 0x000fe2000f8e003f */
[----:B------:R-:W-:Y:S01]  /*0c40*/  SHF.R.S32.HI R0, RZ, 0x1f, R6 ;  /* 0x0000001fff007819 */ /* 0x000fe20000011406 */
[----:B------:R-:W-:Y:S01]  /*0c50*/  UIMAD UR9, UR28, -0x60, UR10 ;  /* 0xffffffa01c0978a4 */ /* 0x000fe2000f8e020a */
[----:B------:R-:W-:Y:S01]  /*0c60*/  SHF.R.S32.HI R12, RZ, 0x3, R34 ;  /* 0x00000003ff0c7819 */ /* 0x000fe20000011422 */
[----:B------:R-:W-:Y:S01]  /*0c70*/  ULDC UR6, c[0x0][0x2c4] ;  /* 0x0000b10000067ab9 */ /* 0x000fe20000000800 */
[----:B------:R-:W-:Y:S01]  /*0c80*/  PLOP3.LUT P1, PT, PT, PT, UP2, 0x80, 0x0 ;  /* 0x000000000000781c */ /* 0x000fe20003f2f028 */
[----:B------:R-:W-:Y:S01]  /*0c90*/  IMAD R0, R0, c[0x0][0x178], RZ ;  /* 0x00005e0000007a24 */ /* 0x000fe200078e02ff */
[----:B------:R-:W-:Y:S01]  /*0ca0*/  PLOP3.LUT P0, PT, PT, PT, UP2, 0x80, 0x0 ;  /* 0x000000000000781c */ /* 0x000fe20003f0f028 */
[----:B------:R-:W-:Y:S01]  /*0cb0*/  IMAD.U32 R8, RZ, RZ, UR12 ;  /* 0x0000000cff087e24 */ /* 0x000fe2000f8e00ff */
[----:B-1----:R-:W-:Y:S01]  /*0cc0*/  SHF.R.S32.HI R20, RZ, 0x1f, R15 ;  /* 0x0000001fff147819 */ /* 0x002fe2000001140f */
[----:B------:R-:W-:Y:S01]  /*0cd0*/  IMAD R0, R6, c[0x0][0x17c], R0 ;  /* 0x00005f0006007a24 */ /* 0x000fe200078e0200 */
[----:B------:R-:W-:Y:S01]  /*0ce0*/  SHF.R.S32.HI R18, RZ, 0x1f, R39 ;  /* 0x0000001fff127819 */ /* 0x000fe20000011427 */
[----:B------:R-:W-:Y:S01]  /*0cf0*/  IMAD.MOV.U32 R33, RZ, RZ, R8 ;  /* 0x000000ffff217224 */ /* 0x000fe200078e0008 */
[----:B------:R-:W-:Y:S01]  /*0d00*/  IADD3 R11, R12, UR8, RZ ;  /* 0x000000080c0b7c10 */ /* 0x000fe2000fffe0ff */
[----:B------:R-:W-:Y:S01]  /*0d10*/  IMAD R7, R20, c[0x0][0x1b8], RZ ;  /* 0x00006e0014077a24 */ /* 0x000fe200078e02ff */
[----:B------:R-:W-:Y:S01]  /*0d20*/  SEL R5, R18, RZ, !P2 ;  /* 0x000000ff12057207 */ /* 0x000fe20005000000 */
[----:B------:R-:W-:Y:S01]  /*0d30*/  UIMAD UR6, UR16, UR6, URZ ;  /* 0x00000006100672a4 */ /* 0x000fe2000f8e023f */
[----:B------:R-:W-:Y:S01]  /*0d40*/  IMAD.U32 R9, RZ, RZ, UR13 ;  /* 0x0000000dff097e24 */ /* 0x000fe2000f8e00ff */
[----:B------:R-:W-:Y:S01]  /*0d50*/  IADD3 R9, R11, 0x20, RZ ;  /* 0x000000200b097810 */ /* 0x000fe20007ffe0ff */
[----:B------:R-:W-:Y:S01]  /*0d60*/  IMAD R7, R15, c[0x0][0x1bc], R7 ;  /* 0x00006f000f077a24 */ /* 0x000fe200078e0207 */
[----:B------:R-:W-:Y:S01]  /*0d70*/  UIADD3 UR15, UR28, -0x1, URZ ;  /* 0xffffffff1c0f7890 */ /* 0x000fe2000fffe03f */
[----:B------:R-:W-:Y:S01]  /*0d80*/  IMAD R5, R5, c[0x0][0x1c0], RZ ;  /* 0x0000700005057a24 */ /* 0x000fe200078e02ff */
[----:B------:R-:W-:Y:S01]  /*0d90*/  BAR.SYNC.DEFER_BLOCKING 0x0 ;  /* 0x0000000000007b1d */ /* 0x000fe20000010000 */
[----:B--2---:R-:W-:Y:S01]  /*0da0*/  LOP3.LUT R2, R34, 0xfffffff8, RZ, 0xc0, !PT ;  /* 0xfffffff822027812 */ /* 0x004fe200078ec0ff */
[----:B------:R-:W-:Y:S01]  /*0db0*/  USHF.R.S32.HI UR11, URZ, 0x1f, UR15 ;  /* 0x0000001f3f0b7899 */ /* 0x000fe2000801140f */
[----:B------:R-:W-:Y:S01]  /*0dc0*/  ISETP.GE.AND P5, PT, R9, UR6, PT ;  /* 0x0000000609007c0c */ /* 0x000fe2000bfa6270 */
[----:B------:R-:W-:Y:S01]  /*0dd0*/  IMAD.MOV.U32 R38, RZ, RZ, c[0x0][0x1e0] ;  /* 0x00007800ff267624 */ /* 0x000fe200078e00ff */
[----:B------:R-:W-:Y:S01]  /*0de0*/  IADD3 R9, R11, 0x60, RZ ;  /* 0x000000600b097810 */ /* 0x000fe20007ffe0ff */
[----:B------:R-:W-:Y:S01]  /*0df0*/  IMAD.IADD R42, R113, 0x1, -R2 ;  /* 0x00000001712a7824 */ /* 0x000fe200078e0a02 */
[----:B------:R-:W-:Y:S01]  /*0e00*/  LEA.HI R109, R110, R113, RZ, 0x5 ;  /* 0x000000716e6d7211 */ /* 0x000fe200078f28ff */
[----:B------:R-:W-:Y:S01]  /*0e10*/  IMAD.WIDE.U32 R2, R6, c[0x0][0x178], RZ ;  /* 0x00005e0006027a25 */ /* 0x000fe200078e00ff */
[----:B------:R-:W-:Y:S01]  /*0e20*/  ISETP.GE.AND P3, PT, R9, UR6, PT ;  /* 0x0000000609007c0c */ /* 0x000fe2000bf66270 */
[----:B------:R-:W-:Y:S01]  /*0e30*/  UISETP.GE.AND UP0, UPT, UR28, 0x2, UPT ;  /* 0x000000021c00788c */ /* 0x000fe2000bf06270 */
[----:B------:R-:W-:Y:S01]  /*0e40*/  STL [R1+0x40], R42 ;  /* 0x0000402a01007387 */ /* 0x000fe20000100800 */
[----:B------:R-:W-:Y:S01]  /*0e50*/  IMAD R4, R42, 0x20, R12 ;  /* 0x000000202a047824 */ /* 0x000fe200078e020c */
[----:B------:R-:W-:Y:S01]  /*0e60*/  SHF.R.S32.HI R108, RZ, 0x5, R109 ;  /* 0x00000005ff6c7819 */ /* 0x000fe2000001146d */
[----:B------:R-:W-:-:S02]  /*0e70*/  IMAD.IADD R3, R3, 0x1, R0 ;  /* 0x0000000103037824 */ /* 0x000fc400078e0200 */
[----:B------:R-:W-:Y:S01]  /*0e80*/  IMAD.MOV.U32 R239, RZ, RZ, 0x20 ;  /* 0x00000020ffef7424 */ /* 0x000fe200078e00ff */
[----:B------:R-:W-:Y:S01]  /*0e90*/  IADD3 R6, R4, UR8, RZ ;  /* 0x0000000804067c10 */ /* 0x000fe2000fffe0ff */
[----:B------:R-:W-:-:S04]  /*0ea0*/  IMAD.WIDE.U32 R2, R15, c[0x0][0x1b8], R2 ;  /* 0x00006e000f027a25 */ /* 0x000fc800078e0002 */
[----:B------:R-:W-:Y:S01]  /*0eb0*/  @P1 IMAD.HI.U32 R0, R6, c[0x0][0x2c8], RZ ;  /* 0x0000b20006001a27 */ /* 0x000fe200078e00ff */
[----:B------:R-:W-:-:S03]  /*0ec0*/  ISETP.GE.AND P1, PT, R11, UR6, PT ;  /* 0x000000060b007c0c */ /* 0x000fc6000bf26270 */
[----:B------:R-:W-:Y:S01]  /*0ed0*/  IMAD.MOV.U32 R4, RZ, RZ, R6 ;  /* 0x000000ffff047224 */ /* 0x000fe200078e0006 */
[----:B------:R-:W-:Y:S01]  /*0ee0*/  @P0 SHF.R.U32.HI R4, RZ, c[0x0][0x2cc], R0 ;  /* 0x0000b300ff040a19 */ /* 0x000fe20000011600 */
[----:B------:R-:W-:Y:S01]  /*0ef0*/  IMAD.IADD R3, R3, 0x1, R7 ;  /* 0x0000000103037824 */ /* 0x000fe200078e0207 */
[----:B------:R-:W-:-:S03]  /*0f00*/  SEL R0, R39, RZ, !P2 ;  /* 0x000000ff27007207 */ /* 0x000fc60005000000 */
[--C-:B------:R-:W-:Y:S02]  /*0f10*/  IMAD.MOV R8, RZ, RZ, -R4.reuse ;  /* 0x000000ffff087224 */ /* 0x100fe400078e0a04 */
[C---:B------:R-:W-:Y:S01]  /*0f20*/  IMAD R7, R0.reuse, c[0x0][0x1c4], R5 ;  /* 0x0000710000077a24 */ /* 0x040fe200078e0205 */
[----:B------:R-:W-:Y:S01]  /*0f30*/  SHF.R.S32.HI R5, RZ, 0x1f, R4 ;  /* 0x0000001fff057819 */ /* 0x000fe20000011404 */
[----:B------:R-:W-:-:S04]  /*0f40*/  IMAD.WIDE.U32 R2, R0, c[0x0][0x1c0], R2 ;  /* 0x0000700000027a25 */ /* 0x000fc800078e0002 */
[----:B------:R-:W-:Y:S02]  /*0f50*/  IMAD.U32 R0, RZ, RZ, UR9 ;  /* 0x00000009ff007e24 */ /* 0x000fe4000f8e00ff */
[----:B------:R-:W-:Y:S01]  /*0f60*/  IMAD R8, R8, c[0x0][0x2c4], R6 ;  /* 0x0000b10008087a24 */ /* 0x000fe200078e0206 */
[----:B------:R-:W-:Y:S01]  /*0f70*/  SHF.R.S32.HI R6, RZ, 0x1f, R10 ;  /* 0x0000001fff067819 */ /* 0x000fe2000001140a */
[----:B------:R-:W-:Y:S01]  /*0f80*/  IMAD.IADD R3, R3, 0x1, R7 ;  /* 0x0000000103037824 */ /* 0x000fe200078e0207 */
[----:B------:R-:W-:Y:S02]  /*0f90*/  IADD3 R10, P0, R10, R12, RZ ;  /* 0x0000000c0a0a7210 */ /* 0x000fe40007f1e0ff */
[----:B------:R-:W-:Y:S01]  /*0fa0*/  IADD3 R28, R0, UR14, -R12 ;  /* 0x0000000e001c7c10 */ /* 0x000fe2000fffe80c */
[----:B------:R-:W-:Y:S01]  /*0fb0*/  IMAD R0, R5, c[0x0][0x1b0], RZ ;  /* 0x00006c0005007a24 */ /* 0x000fe200078e02ff */
[C---:B------:R-:W-:Y:S01]  /*0fc0*/  LEA.HI.X.SX32 R14, R12.reuse, R6, 0x1, P0 ;  /* 0x000000060c0e7211 */ /* 0x040fe200000f0eff */
[----:B------:R-:W-:Y:S01]  /*0fd0*/  IMAD.SHL.U32 R6, R12, 0x40, RZ ;  /* 0x000000400c067824 */ /* 0x000fe200078e00ff */
[----:B------:R-:W-:Y:S01]  /*0fe0*/  IADD3 R12, R11, 0x40, RZ ;  /* 0x000000400b0c7810 */ /* 0x000fe20007ffe0ff */
[----:B------:R-:W-:-:S02]  /*0ff0*/  IMAD R13, R4, c[0x0][0x1b4], R0 ;  /* 0x00006d00040d7a24 */ /* 0x000fc400078e0200 */
[----:B------:R-:W-:Y:S01]  /*1000*/  IMAD.WIDE.U32 R4, R4, c[0x0][0x1b0], R2 ;  /* 0x00006c0004047a25 */ /* 0x000fe200078e0002 */
[----:B------:R-:W-:Y:S02]  /*1010*/  LOP3.LUT R0, R6, 0x1c0, RZ, 0xc0, !PT ;  /* 0x000001c006007812 */ /* 0x000fe400078ec0ff */
[----:B------:R-:W-:Y:S01]  /*1020*/  SHF.R.S32.HI R3, RZ, 0x1f, R8 ;  /* 0x0000001fff037819 */ /* 0x000fe20000011408 */
[----:B------:R-:W-:Y:S01]  /*1030*/  IMAD.SHL.U32 R2, R42, 0x8, RZ ;  /* 0x000000082a027824 */ /* 0x000fe200078e00ff */
[----:B------:R-:W-:Y:S01]  /*1040*/  SHF.R.U32.HI R6, RZ, 0x3, R0 ;  /* 0x00000003ff067819 */ /* 0x000fe20000011600 */
[----:B------:R-:W-:Y:S01]  /*1050*/  IMAD.IADD R5, R5, 0x1, R13 ;  /* 0x0000000105057824 */ /* 0x000fe200078e020d */
[----:B------:R-:W-:Y:S01]  /*1060*/  ISETP.GE.AND P2, PT, R12, UR6, PT ;  /* 0x000000060c007c0c */ /* 0x000fe2000bf46270 */
[----:B------:R-:W-:Y:S01]  /*1070*/  ULDC.64 UR6, c[0x0][0x1e0] ;  /* 0x0000780000067ab9 */ /* 0x000fe20000000a00 */
[--C-:B------:R-:W-:Y:S01]  /*1080*/  LOP3.LUT R7, R0, 0x38, R2.reuse, 0xf8, !PT ;  /* 0x0000003800077812 */ /* 0x100fe200078ef802 */
[----:B------:R-:W-:Y:S01]  /*1090*/  IMAD R0, R3, c[0x0][0x1a8], RZ ;  /* 0x00006a0003007a24 */ /* 0x000fe200078e02ff */
[----:B------:R-:W-:Y:S01]  /*10a0*/  SHF.R.S32.HI R3, RZ, 0x1f, R2 ;  /* 0x0000001fff037819 */ /* 0x000fe20000011402 */
[----:B------:R-:W-:Y:S01]  /*10b0*/  IMAD.WIDE.U32 R4, R8, c[0x0][0x1a8], R4 ;  /* 0x00006a0008047a25 */ /* 0x000fe200078e0004 */
[----:B------:R-:W-:Y:S01]  /*10c0*/  LOP3.LUT R13, R7, R6, RZ, 0x3c, !PT ;  /* 0x00000006070d7212 */ /* 0x000fe200078e3cff */
[----:B------:R-:W-:Y:S01]  /*10d0*/  UIMAD.WIDE.U32 UR18, UR10, UR6, URZ ;  /* 0x000000060a1272a5 */ /* 0x000fe2000f8e003f */
[----:B------:R-:W-:Y:S01]  /*10e0*/  IADD3 R31, R2, 0x40, RZ ;  /* 0x00000040021f7810 */ /* 0x000fe20007ffe0ff */
[----:B------:R-:W-:Y:S01]  /*10f0*/  IMAD R7, R8, c[0x0][0x1ac], R0 ;  /* 0x00006b0008077a24 */ /* 0x000fe200078e0200 */
[----:B------:R-:W-:Y:S01]  /*1100*/  LEA R17, P0, R4, c[0x0][0x160], 0x1 ;  /* 0x0000580004117a11 */ /* 0x000fe200078008ff */
[----:B------:R-:W-:Y:S01]  /*1110*/  IMAD R0, R14, c[0x0][0x208], RZ ;  /* 0x000082000e007a24 */ /* 0x000fe200078e02ff */
[----:B------:R-:W-:Y:S01]  /*1120*/  IADD3 R32, R2, 0x80, RZ ;  /* 0x0000008002207810 */ /* 0x000fe20007ffe0ff */
[----:B------:R-:W-:Y:S01]  /*1130*/  IMAD R6, R14, c[0x0][0x1e0], RZ ;  /* 0x000078000e067a24 */ /* 0x000fe200078e02ff */
[----:B------:R-:W-:Y:S01]  /*1140*/  LEA.HI R14, R110, R113, RZ, 0x6 ;  /* 0x000000716e0e7211 */ /* 0x000fe200078f30ff */
[----:B------:R-:W-:Y:S01]  /*1150*/  IMAD R12, R10, c[0x0][0x20c], R0 ;  /* 0x000083000a0c7a24 */ /* 0x000fe200078e0200 */
[----:B------:R-:W-:Y:S01]  /*1160*/  UIMAD UR6, UR10, UR7, URZ ;  /* 0x000000070a0672a4 */ /* 0x000fe2000f8e023f */
[----:B------:R-:W-:-:S02]  /*1170*/  IMAD.IADD R0, R5, 0x1, R7 ;  /* 0x0000000105007824 */ /* 0x000fc400078e0207 */
[C---:B------:R-:W-:Y:S01]  /*1180*/  IMAD R11, R10.reuse, c[0x0][0x1e4], R6 ;  /* 0x000079000a0b7a24 */ /* 0x040fe200078e0206 */
[----:B------:R-:W-:Y:S01]  /*1190*/  UIADD3 UR6, UR19, UR6, URZ ;  /* 0x0000000613067290 */ /* 0x000fe2000fffe03f */
[----:B------:R-:W-:Y:S01]  /*11a0*/  IMAD.WIDE.U32 R8, R10, c[0x0][0x1e0], R2 ;  /* 0x000078000a087a25 */ /* 0x000fe200078e0002 */
[----:B------:R-:W-:Y:S02]  /*11b0*/  LEA.HI.X R16, R4, c[0x0][0x164], R0, 0x1, P0 ;  /* 0x0000590004107a11 */ /* 0x000fe400000f0c00 */
[----:B------:R-:W-:Y:S01]  /*11c0*/  SHFL.IDX PT, R4, R17, RZ, 0x181f ;  /* 0x00181fff11047589 */ /* 0x000fe200000e0000 */
[----:B------:R-:W-:Y:S01]  /*11d0*/  IMAD.SHL.U32 R0, R14, 0x8, RZ ;  /* 0x000000080e007824 */ /* 0x000fe200078e00ff */
[----:B------:R-:W-:Y:S01]  /*11e0*/  ISETP.GE.AND P0, PT, R31, c[0x0][0x198], PT ;  /* 0x000066001f007a0c */ /* 0x000fe20003f06270 */
[----:B------:R-:W-:Y:S01]  /*11f0*/  IMAD.WIDE.U32 R6, R10, c[0x0][0x208], R2 ;  /* 0x000082000a067a25 */ /* 0x000fe200078e0002 */
[----:B------:R-:W1:Y:S01]  /*1200*/  SHFL.IDX PT, R5, R16, RZ, 0x181f ;  /* 0x00181fff10057589 */ /* 0x000e6200000e0000 */
[----:B------:R-:W-:Y:S01]  /*1210*/  UIMAD UR7, UR6, UR15, URZ ;  /* 0x0000000f060772a4 */ /* 0x000fe2000f8e023f */
[----:B------:R-:W-:Y:S01]  /*1220*/  LOP3.LUT R24, R13, 0xfffffe00, R0, 0xf8, !PT ;  /* 0xfffffe000d187812 */ /* 0x000fe200078ef800 */
[----:B------:R-:W-:-:S02]  /*1230*/  IMAD R10, R20, c[0x0][0x1e8], RZ ;  /* 0x00007a00140a7a24 */ /* 0x000fc400078e02ff */
[----:B------:R-:W-:Y:S01]  /*1240*/  IMAD.IADD R9, R9, 0x1, R11 ;  /* 0x0000000109097824 */ /* 0x000fe200078e020b */
[----:B------:R-:W-:Y:S01]  /*1250*/  UIMAD UR7, UR11, UR18, UR7 ;  /* 0x000000120b0772a4 */ /* 0x000fe2000f8e0207 */
[C---:B------:R-:W-:Y:S01]  /*1260*/  IMAD R0, R15.reuse, c[0x0][0x1ec], R10 ;  /* 0x00007b000f007a24 */ /* 0x040fe200078e020a */
[----:B------:R-:W-:Y:S01]  /*1270*/  STL [R1+0x38], R24 ;  /* 0x0000381801007387 */ /* 0x000fe20000100800 */
[----:B------:R-:W-:-:S04]  /*1280*/  IMAD.WIDE.U32 R8, R15, c[0x0][0x1e8], R8 ;  /* 0x00007a000f087a25 */ /* 0x000fc800078e0008 */
[----:B------:R-:W-:Y:S02]  /*1290*/  IMAD.IADD R7, R7, 0x1, R12 ;  /* 0x0000000107077824 */ /* 0x000fe400078e020c */
[----:B------:R-:W-:Y:S01]  /*12a0*/  IMAD.IADD R21, R9, 0x1, R0 ;  /* 0x0000000109157824 */ /* 0x000fe200078e0200 */
[----:B------:R-:W-:Y:S01]  /*12b0*/  @!P1 SHF.R.S32.HI R0, RZ, 0x1f, R31 ;  /* 0x0000001fff009819 */ /* 0x000fe2000001141f */
[----:B------:R-:W-:Y:S01]  /*12c0*/  IMAD.WIDE.U32 R10, R15, c[0x0][0x210], R6 ;  /* 0x000084000f0a7a25 */ /* 0x000fe200078e0006 */
[----:B------:R-:W-:Y:S02]  /*12d0*/  @!P1 SHF.R.S32.HI R9, RZ, 0x1f, R32 ;  /* 0x0000001fff099819 */ /* 0x000fe40000011420 */
[----:B------:R-:W-:Y:S01]  /*12e0*/  @!P1 LEA.HI R6, R0, R31, RZ, 0x3 ;  /* 0x0000001f00069211 */ /* 0x000fe200078f18ff */
[----:B------:R-:W-:Y:S01]  /*12f0*/  IMAD R12, R20, c[0x0][0x210], RZ ;  /* 0x00008400140c7a24 */ /* 0x000fe200078e02ff */
[----:B------:R-:W-:Y:S01]  /*1300*/  @!P1 LEA.HI R0, R9, R32, RZ, 0x3 ;  /* 0x0000002009009211 */ /* 0x000fe200078f18ff */
[----:B------:R-:W-:Y:S01]  /*1310*/  IMAD.MOV.U32 R20, RZ, RZ, R8 ;  /* 0x000000ffff147224 */ /* 0x000fe200078e0008 */
[----:B------:R-:W-:Y:S01]  /*1320*/  @!P1 LOP3.LUT R6, R6, 0xfffffff8, RZ, 0xc0, !PT ;  /* 0xfffffff806069812 */ /* 0x000fe200078ec0ff */
[----:B------:R-:W-:Y:S01]  /*1330*/  IMAD R12, R15, c[0x0][0x214], R12 ;  /* 0x000085000f0c7a24 */ /* 0x000fe200078e020c */
[----:B------:R-:W-:Y:S01]  /*1340*/  SHFL.IDX PT, R8, R17, 0x1, 0x181f ;  /* 0x00381f0011087f89 */ /* 0x000fe200000e0000 */
[----:B------:R-:W-:Y:S01]  /*1350*/  @!P1 LOP3.LUT R0, R0, 0xfffffff8, RZ, 0xc0, !PT ;  /* 0xfffffff800009812 */ /* 0x000fe200078ec0ff */
[----:B------:R-:W-:-:S02]  /*1360*/  IMAD.MOV.U32 R22, RZ, RZ, R10 ;  /* 0x000000ffff167224 */ /* 0x000fc400078e000a */
[----:B-1----:R-:W-:Y:S01]  /*1370*/  @!P1 IMAD.WIDE R14, R6, 0x2, R4 ;  /* 0x00000002060e9825 */ /* 0x002fe200078e0204 */
[----:B------:R-:W1:Y:S03]  /*1380*/  SHFL.IDX PT, R9, R16, 0x1, 0x181f ;  /* 0x00381f0010097f89 */ /* 0x000e6600000e0000 */
[----:B------:R-:W-:Y:S02]  /*1390*/  IMAD.IADD R23, R11, 0x1, R12 ;  /* 0x000000010b177824 */ /* 0x000fe400078e020c */
[----:B------:R-:W-:Y:S01]  /*13a0*/  @!P1 IMAD.WIDE R12, R0, 0x2, R4 ;  /* 0x00000002000c9825 */ /* 0x000fe200078e0204 */
[----:B------:R-:W-:-:S03]  /*13b0*/  @!P5 SHF.R.S32.HI R0, RZ, 0x1f, R32 ;  /* 0x0000001fff00d819 */ /* 0x000fc60000011420 */
[----:B------:R-:W-:Y:S01]  /*13c0*/  IMAD.SHL.U32 R35, R24, 0x2, RZ ;  /* 0x0000000218237824 */ /* 0x000fe200078e00ff */
[----:B------:R-:W-:-:S04]  /*13d0*/  @!P5 LEA.HI R0, R0, R32, RZ, 0x3 ;  /* 0x000000200000d211 */ /* 0x000fc800078f18ff */
[----:B------:R-:W-:Y:S01]  /*13e0*/  @!P5 LOP3.LUT R0, R0, 0xfffffff8, RZ, 0xc0, !PT ;  /* 0xfffffff80000d812 */ /* 0x000fe200078ec0ff */
[----:B------:R-:W-:Y:S04]  /*13f0*/  STL [R1+0x8], R35 ;  /* 0x0000082301007387 */ /* 0x000fe80000100800 */
[----:B-1----:R-:W-:Y:S01]  /*1400*/  @!P5 IMAD.WIDE R24, R0, 0x2, R8 ;  /* 0x000000020018d825 */ /* 0x002fe200078e0208 */
[----:B------:R-:W-:-:S03]  /*1410*/  @!P2 SHF.R.S32.HI R0, RZ, 0x1f, R32 ;  /* 0x0000001fff00a819 */ /* 0x000fc60000011420 */
[--C-:B---3--:R-:W-:Y:S01]  /*1420*/  @P4 IMAD.MOV.U32 R6, RZ, RZ, R19.reuse ;  /* 0x000000ffff064224 */ /* 0x108fe200078e0013 */
[----:B------:R-:W-:Y:S01]  /*1430*/  @P4 SHF.R.S32.HI R7, RZ, 0x1f, R19 ;  /* 0x0000001fff074819 */ /* 0x000fe20000011413 */
[----:B------:R-:W-:Y:S02]  /*1440*/  @!P4 IMAD.MOV.U32 R6, RZ, RZ, R39 ;  /* 0x000000ffff06c224 */ /* 0x000fe400078e0027 */
[----:B------:R-:W-:Y:S01]  /*1450*/  @!P4 IMAD.MOV.U32 R7, RZ, RZ, R18 ;  /* 0x000000ffff07c224 */ /* 0x000fe200078e0012 */
[----:B------:R-:W-:Y:S01]  /*1460*/  @!P1 LEA R10, P4, R2, R4, 0x1 ;  /* 0x00000004020a9211 */ /* 0x000fe200078808ff */
[----:B------:R-:W-:Y:S01]  /*1470*/  IMAD.MOV.U32 R39, RZ, RZ, c[0x0][0x1e4] ;  /* 0x00007900ff277624 */ /* 0x000fe200078e00ff */
[----:B------:R-:W-:Y:S01]  /*1480*/  SEL R30, R6, RZ, !P6 ;  /* 0x000000ff061e7207 */ /* 0x000fe20007000000 */
[----:B------:R-:W-:Y:S01]  /*1490*/  SHFL.IDX PT, R4, R17, 0x3, 0x181f ;  /* 0x00781f0011047f89 */ /* 0x000fe200000e0000 */
[----:B------:R-:W-:Y:S02]  /*14a0*/  @!P5 SHF.R.S32.HI R6, RZ, 0x1f, R31 ;  /* 0x0000001fff06d819 */ /* 0x000fe4000001141f */
[----:B------:R-:W-:Y:S01]  /*14b0*/  @!P1 LEA.HI.X R11, R2, R5, R3, 0x1, P4 ;  /* 0x00000005020b9211 */ /* 0x000fe200020f0c03 */
[----:B------:R-:W-:Y:S01]  /*14c0*/  IMAD.WIDE.U32 R20, R30, c[0x0][0x1f0], R20 ;  /* 0x00007c001e147a25 */ /* 0x000fe200078e0014 */
[----:B------:R-:W-:-:S02]  /*14d0*/  @!P5 LEA.HI R6, R6, R31, RZ, 0x3 ;  /* 0x0000001f0606d211 */ /* 0x000fc400078f18ff */
[----:B------:R-:W-:Y:S01]  /*14e0*/  SEL R29, R7, RZ, !P6 ;  /* 0x000000ff071d7207 */ /* 0x000fe20007000000 */
[----:B------:R-:W-:Y:S01]  /*14f0*/  IMAD.MOV.U32 R40, RZ, RZ, R20 ;  /* 0x000000ffff287224 */ /* 0x000fe200078e0014 */
[----:B------:R-:W-:Y:S01]  /*1500*/  @!P5 LOP3.LUT R5, R6, 0xfffffff8, RZ, 0xc0, !PT ;  /* 0xfffffff80605d812 */ /* 0x000fe200078ec0ff */
[----:B------:R-:W-:Y:S01]  /*1510*/  SHFL.IDX PT, R7, R16, 0x2, 0x181f ;  /* 0x00581f0010077f89 */ /* 0x000fe200000e0000 */
[----:B------:R-:W-:Y:S02]  /*1520*/  ISETP.GE.AND P6, PT, R2, c[0x0][0x198], PT ;  /* 0x0000660002007a0c */ /* 0x000fe40003fc6270 */
[----:B------:R-:W-:Y:S01]  /*1530*/  ISETP.GE.AND P4, PT, R32, c[0x0][0x198], PT ;  /* 0x0000660020007a0c */ /* 0x000fe20003f86270 */
[----:B------:R-:W1:Y:S01]  /*1540*/  SHFL.IDX PT, R6, R17, 0x2, 0x181f ;  /* 0x00581f0011067f89 */ /* 0x000e6200000e0000 */
[----:B------:R-:W-:-:S03]  /*1550*/  @!P5 IMAD.WIDE R26, R5, 0x2, R8 ;  /* 0x00000002051ad825 */ /* 0x000fc600078e0208 */
[----:B------:R2:W3:Y:S04]  /*1560*/  SHFL.IDX PT, R5, R16, 0x3, 0x181f ;  /* 0x00781f0010057f89 */ /* 0x0004e800000e0000 */
[----:B------:R4:W-:Y:S04]  /*1570*/  STL.64 [R1+0x30], R20 ;  /* 0x0000301401007387 */ /* 0x0009e80000100a00 */
[----:B------:R5:W-:Y:S04]  /*1580*/  @!P1 LDGSTS.E.BYPASS.LTC128B.128 [R35+0x100], [R10.64], !P6 ;  /* 0x001000000a239fae */ /* 0x000be8000f101d58 */
[----:B------:R1:W-:Y:S04]  /*1590*/  @!P1 LDGSTS.E.BYPASS.LTC128B.128 [R35+0x4100], [R14.64], !P0 ;  /* 0x041000000e239fae */ /* 0x0003e8000c101d58 */
[----:B------:R2:W-:Y:S01]  /*15a0*/  @!P1 LDGSTS.E.BYPASS.LTC128B.128 [R35+0x8100], [R12.64], !P4 ;  /* 0x081000000c239fae */ /* 0x0005e2000e101d58 */
[----:B-----5:R-:W-:-:S02]  /*15b0*/  @!P2 SHF.R.S32.HI R10, RZ, 0x1f, R31 ;  /* 0x0000001fff0aa819 */ /* 0x020fc4000001141f */
[----:B------:R-:W-:Y:S02]  /*15c0*/  @!P3 SHF.R.S32.HI R11, RZ, 0x1f, R32 ;  /* 0x0000001fff0bb819 */ /* 0x000fe40000011420 */
[-C--:B------:R-:W-:Y:S02]  /*15d0*/  @!P2 LEA.HI R10, R10, R31.reuse, RZ, 0x3 ;  /* 0x0000001f0a0aa211 */ /* 0x080fe400078f18ff */
[----:B-1----:R-:W-:Y:S02]  /*15e0*/  @!P2 LEA.HI R14, R0, R32, RZ, 0x3 ;  /* 0x00000020000ea211 */ /* 0x002fe400078f18ff */
[----:B--2---:R-:W-:Y:S02]  /*15f0*/  @!P3 SHF.R.S32.HI R13, RZ, 0x1f, R31 ;  /* 0x0000001fff0db819 */ /* 0x004fe4000001141f */
[----:B------:R-:W-:Y:S02]  /*1600*/  @!P5 LEA R12, P1, R2, R8, 0x1 ;  /* 0x00000008020cd211 */ /* 0x000fe400078208ff */
[----:B------:R-:W-:-:S02]  /*1610*/  @!P3 LEA.HI R8, R13, R31, RZ, 0x3 ;  /* 0x0000001f0d08b211 */ /* 0x000fc400078f18ff */
[----:B------:R-:W-:Y:S02]  /*1620*/  @!P2 LOP3.LUT R15, R10, 0xfffffff8, RZ, 0xc0, !PT ;  /* 0xfffffff80a0fa812 */ /* 0x000fe400078ec0ff */
[C---:B------:R-:W-:Y:S02]  /*1630*/  @!P5 LEA.HI.X R13, R2.reuse, R9, R3, 0x1, P1 ;  /* 0x00000009020dd211 */ /* 0x040fe400008f0c03 */
[----:B------:R-:W-:Y:S02]  /*1640*/  @!P2 LEA R10, P1, R2, R6, 0x1 ;  /* 0x00000006020aa211 */ /* 0x000fe400078208ff */
[----:B------:R-:W-:Y:S01]  /*1650*/  @!P3 LEA.HI R0, R11, R32, RZ, 0x3 ;  /* 0x000000200b00b211 */ /* 0x000fe200078f18ff */
[----:B------:R1:W-:Y:S01]  /*1660*/  @!P5 LDGSTS.E.BYPASS.LTC128B.128 [R35+0x1100], [R12.64], !P6 ;  /* 0x011000000c23dfae */ /* 0x0003e2000f101d58 */
[----:B------:R-:W-:Y:S01]  /*1670*/  @!P2 LOP3.LUT R9, R14, 0xfffffff8, RZ, 0xc0, !PT ;  /* 0xfffffff80e09a812 */ /* 0x000fe200078ec0ff */
[----:B------:R-:W-:Y:S01]  /*1680*/  @!P2 IMAD.WIDE R14, R15, 0x2, R6 ;  /* 0x000000020f0ea825 */ /* 0x000fe200078e0206 */
[----:B------:R-:W-:Y:S01]  /*1690*/  @!P3 LOP3.LUT R16, R8, 0xfffffff8, RZ, 0xc0, !PT ;  /* 0xfffffff80810b812 */ /* 0x000fe200078ec0ff */
[----:B------:R2:W-:Y:S01]  /*16a0*/  @!P5 LDGSTS.E.BYPASS.LTC128B.128 [R35+0x5100], [R26.64], !P0 ;  /* 0x051000001a23dfae */ /* 0x0005e2000c101d58 */
[----:B------:R-:W-:Y:S01]  /*16b0*/  @!P2 LEA.HI.X R11, R2, R7, R3, 0x1, P1 ;  /* 0x00000007020ba211 */ /* 0x000fe200008f0c03 */
[----:B------:R-:W-:Y:S01]  /*16c0*/  @!P2 IMAD.WIDE R6, R9, 0x2, R6 ;  /* 0x000000020906a825 */ /* 0x000fe200078e0206 */
[----:B------:R-:W-:Y:S01]  /*16d0*/  @!P3 LOP3.LUT R0, R0, 0xfffffff8, RZ, 0xc0, !PT ;  /* 0xfffffff80000b812 */ /* 0x000fe200078ec0ff */
[----:B------:R2:W-:Y:S01]  /*16e0*/  @!P5 LDGSTS.E.BYPASS.LTC128B.128 [R35+0x9100], [R24.64], !P4 ;  /* 0x091000001823dfae */ /* 0x0005e2000e101d58 */
[----:B------:R-:W-:Y:S01]  /*16f0*/  @!P3 LEA R8, P1, R2, R4, 0x1 ;  /* 0x000000040208b211 */ /* 0x000fe200078208ff */
[----:B---3--:R-:W-:Y:S01]  /*1700*/  @!P3 IMAD.WIDE R16, R16, 0x2, R4 ;  /* 0x000000021010b825 */ /* 0x008fe200078e0204 */
[----:B------:R-:W-:Y:S01]  /*1710*/  ISETP.GE.AND P5, PT, R28, 0x21, PT ;  /* 0x000000211c00780c */ /* 0x000fe20003fa6270 */
[----:B------:R3:W-:Y:S01]  /*1720*/  @!P2 LDGSTS.E.BYPASS.LTC128B.128 [R35+0x2100], [R10.64], !P6 ;  /* 0x021000000a23afae */ /* 0x0007e2000f101d58 */
[----:B------:R-:W-:Y:S01]  /*1730*/  @!P3 LEA.HI.X R9, R2, R5, R3, 0x1, P1 ;  /* 0x000000050209b211 */ /* 0x000fe200008f0c03 */
[----:B------:R-:W-:Y:S01]  /*1740*/  @!P3 IMAD.WIDE R18, R0, 0x2, R4 ;  /* 0x000000020012b825 */ /* 0x000fe200078e0204 */
[----:B------:R-:W-:Y:S01]  /*1750*/  ISETP.GT.AND P1, PT, R28, 0x40, PT ;  /* 0x000000401c00780c */ /* 0x000fe20003f24270 */
[----:B------:R5:W-:Y:S02]  /*1760*/  @!P2 LDGSTS.E.BYPASS.LTC128B.128 [R35+0x6100], [R14.64], !P0 ;  /* 0x061000000e23afae */ /* 0x000be4000c101d58 */
[----:B------:R-:W-:-:S02]  /*1770*/  IMAD R0, R29, c[0x0][0x1f0], RZ ;  /* 0x00007c001d007a24 */ /* 0x000fc400078e02ff */
[----:B------:R1:W-:Y:S01]  /*1780*/  @!P2 LDGSTS.E.BYPASS.LTC128B.128 [R35+0xa100], [R6.64], !P4 ;  /* 0x0a1000000623afae */ /* 0x0003e2000e101d58 */
[----:B------:R-:W-:Y:S02]  /*1790*/  IMAD.U32 R4, RZ, RZ, UR15 ;  /* 0x0000000fff047e24 */ /* 0x000fe4000f8e00ff */
[----:B------:R-:W-:Y:S01]  /*17a0*/  IMAD R0, R30, c[0x0][0x1f4], R0 ;  /* 0x00007d001e007a24 */ /* 0x000fe200078e0200 */
[----:B------:R2:W-:Y:S01]  /*17b0*/  @!P3 LDGSTS.E.BYPASS.LTC128B.128 [R35+0x3100], [R8.64], !P6 ;  /* 0x031000000823bfae */ /* 0x0005e2000f101d58 */
[----:B------:R-:W-:Y:S02]  /*17c0*/  ISETP.GE.AND P6, PT, R28, 0x1, PT ;  /* 0x000000011c00780c */ /* 0x000fe40003fc6270 */
[----:B------:R-:W-:Y:S01]  /*17d0*/  IMAD.IADD R41, R21, 0x1, R0 ;  /* 0x0000000115297824 */ /* 0x000fe200078e0200 */
[----:B------:R2:W-:Y:S01]  /*17e0*/  @!P3 LDGSTS.E.BYPASS.LTC128B.128 [R35+0x7100], [R16.64], !P0 ;  /* 0x071000001023bfae */ /* 0x0005e2000c101d58 */
[----:B----4-:R-:W-:-:S03]  /*17f0*/  IMAD.WIDE.U32 R20, R30, c[0x0][0x218], R22 ;  /* 0x000086001e147a25 */ /* 0x010fc600078e0016 */
[----:B------:R4:W-:Y:S01]  /*1800*/  @!P3 LDGSTS.E.BYPASS.LTC128B.128 [R35+0xb100], [R18.64], !P4 ;  /* 0x0b1000001223bfae */ /* 0x0009e2000e101d58 */
[----:B------:R-:W-:Y:S01]  /*1810*/  IMAD.WIDE.U32 R4, R4, UR18, R40 ;  /* 0x0000001204047c25 */ /* 0x000fe2000f8e0028 */
[----:B------:R-:W-:Y:S02]  /*1820*/  ISETP.GE.AND P4, PT, R2, c[0x0][0x1d4], PT ;  /* 0x0000750002007a0c */ /* 0x000fe40003f86270 */
[----:B------:R-:W-:Y:S01]  /*1830*/  ISETP.GE.AND P3, PT, R31, c[0x0][0x1d4], PT ;  /* 0x000075001f007a0c */ /* 0x000fe20003f66270 */
[----:B------:R-:W0:Y:S01]  /*1840*/  LDGDEPBAR ;  /* 0x00000000000079af */ /* 0x000e220000000000 */
[----:B------:R-:W-:Y:S01]  /*1850*/  IADD3 R0, R5, UR7, RZ ;  /* 0x0000000705007c10 */ /* 0x000fe2000fffe0ff */
[----:B---3--:R-:W-:Y:S01]  /*1860*/  IMAD.WIDE.U32 R10, R38, 0x40, RZ ;  /* 0x00000040260a7825 */ /* 0x008fe200078e00ff */
[----:B------:R-:W-:Y:S01]  /*1870*/  UIMAD UR7, UR10, UR5, URZ ;  /* 0x000000050a0772a4 */ /* 0x000fe2000f8e023f */
[----:B------:R4:W-:Y:S01]  /*1880*/  STL.64 [R1+0x18], R40 ;  /* 0x0000182801007387 */ /* 0x0009e20000100a00 */
[----:B-----5:R-:W-:Y:S01]  /*1890*/  LEA.HI R14, R110, R113, RZ, 0x4 ;  /* 0x000000716e0e7211 */ /* 0x020fe200078f20ff */
[----:B------:R-:W-:Y:S01]  /*18a0*/  IMAD R5, R29, c[0x0][0x218], RZ ;  /* 0x000086001d057a24 */ /* 0x000fe200078e02ff */
[C---:B------:R-:W-:Y:S01]  /*18b0*/  @P1 IADD3 R10, P0, R4.reuse, R10, RZ ;  /* 0x0000000a040a1210 */ /* 0x040fe20007f1e0ff */
[----:B------:R-:W-:Y:S01]  /*18c0*/  UIADD3 UR7, UR13, UR7, URZ ;  /* 0x000000070d077290 */ /* 0x000fe2000fffe03f */
[----:B-1----:R-:W-:Y:S01]  /*18d0*/  @P6 LEA R6, P2, R4, c[0x0][0x1c8], 0x1 ;  /* 0x0000720004066a11 */ /* 0x002fe200078408ff */
[----:B------:R-:W-:Y:S01]  /*18e0*/  IMAD R5, R30, c[0x0][0x21c], R5 ;  /* 0x000087001e057a24 */ /* 0x000fe200078e0205 */
[----:B------:R-:W-:Y:S01]  /*18f0*/  LOP3.LUT R3, R14, 0xfffffff0, RZ, 0xc0, !PT ;  /* 0xfffffff00e037812 */ /* 0x000fe200078ec0ff */
[----:B------:R-:W-:Y:S01]  /*1900*/  UIMAD UR10, UR7, UR15, URZ ;  /* 0x0000000f070a72a4 */ /* 0x000fe2000f8e023f */
[----:B--2---:R-:W-:Y:S01]  /*1910*/  IMAD.SHL.U32 R8, R39, 0x40, RZ ;  /* 0x0000004027087824 */ /* 0x004fe200078e00ff */
[----:B------:R-:W-:Y:S01]  /*1920*/  @P6 LEA.HI.X R7, R4, c[0x0][0x1cc], R0, 0x1, P2 ;  /* 0x0000730004076a11 */ /* 0x000fe200010f0c00 */
[----:B------:R-:W-:Y:S01]  /*1930*/  IMAD.IADD R37, R21, 0x1, R5 ;  /* 0x0000000115257824 */ /* 0x000fe200078e0205 */
[----:B------:R-:W-:Y:S01]  /*1940*/  @P5 LEA R4, P2, R38, R4, 0x5 ;  /* 0x0000000426045211 */ /* 0x000fe200078428ff */
[----:B------:R-:W-:Y:S01]  /*1950*/  IMAD.IADD R8, R11, 0x1, R8 ;  /* 0x000000010b087824 */ /* 0x000fe200078e0208 */
[----:B------:R-:W-:Y:S01]  /*1960*/  SHF.R.S32.HI R11, RZ, 0x4, R14 ;  /* 0x00000004ff0b7819 */ /* 0x000fe2000001140e */
[----:B------:R-:W-:Y:S01]  /*1970*/  IMAD.IADD R3, R113, 0x1, -R3 ;  /* 0x0000000171037824 */ /* 0x000fe200078e0a03 */
[----:B------:R1:W-:Y:S01]  /*1980*/  @P6 LDGSTS.E.BYPASS.LTC128B.128 [R35+0x12100], [R6.64], !P4 ;  /* 0x1210000006236fae */ /* 0x0003e2000e101d58 */
[----:B------:R-:W-:Y:S01]  /*1990*/  @P1 IMAD.X R13, R8, 0x1, R0, P0 ;  /* 0x00000001080d1824 */ /* 0x000fe200000e0600 */
[----:B------:R-:W-:Y:S01]  /*19a0*/  @P5 LEA.HI.X R0, R38, R0, R39, 0x5, P2 ;  /* 0x0000000026005211 */ /* 0x000fe200010f2c27 */
[----:B------:R-:W-:Y:S01]  /*19b0*/  IMAD.MOV.U32 R36, RZ, RZ, R20 ;  /* 0x000000ffff247224 */ /* 0x000fe200078e0014 */
[----:B------:R-:W-:Y:S01]  /*19c0*/  ISETP.GE.AND P2, PT, R32, c[0x0][0x1d4], PT ;  /* 0x0000750020007a0c */ /* 0x000fe20003f46270 */
[----:B------:R1:W-:Y:S01]  /*19d0*/  @P6 LDGSTS.E.BYPASS.LTC128B.128 [R35+0x15100], [R6.64+0x80], !P3 ;  /* 0x1510008006236fae */ /* 0x0003e2000d901d58 */
[----:B------:R-:W-:Y:S01]  /*19e0*/  @P5 LEA R8, P0, R4, c[0x0][0x1c8], 0x1 ;  /* 0x0000720004085a11 */ /* 0x000fe200078008ff */
[----:B------:R-:W-:Y:S01]  /*19f0*/  UIMAD UR10, UR11, UR12, UR10 ;  /* 0x0000000c0b0a72a4 */ /* 0x000fe2000f8e020a */
[----:B------:R-:W-:Y:S01]  /*1a00*/  LEA.HI R5, R14, R11, RZ, 0x1 ;  /* 0x0000000b0e057211 */ /* 0x000fe200078f08ff */
[----:B------:R-:W-:Y:S01]  /*1a10*/  USHF.L.U32 UR11, UR4, 0x6, URZ ;  /* 0x00000006040b7899 */ /* 0x000fe2000800063f */
[----:B------:R-:W-:Y:S01]  /*1a20*/  @P5 LEA.HI.X R9, R4, c[0x0][0x1cc], R0, 0x1, P0 ;  /* 0x0000730004095a11 */ /* 0x000fe200000f0c00 */
[----:B------:R4:W-:Y:S01]  /*1a30*/  STL.64 [R1+0x28], R20 ;  /* 0x0000281401007387 */ /* 0x0009e20000100a00 */
[----:B------:R-:W-:-:S02]  /*1a40*/  SHF.R.S32.HI R12, RZ, 0x1f, R3 ;  /* 0x0000001fff0c7819 */ /* 0x000fc40000011403 */
[----:B------:R-:W-:Y:S01]  /*1a50*/  @P1 LEA R4, P0, R10, c[0x0][0x1c8], 0x1 ;  /* 0x000072000a041a11 */ /* 0x000fe200078008ff */
[----:B------:R4:W-:Y:S01]  /*1a60*/  STL.64 [R1+0x20], R36 ;  /* 0x0000202401007387 */ /* 0x0009e20000100a00 */
[----:B------:R-:W-:-:S03]  /*1a70*/  LEA.HI R12, R12, R3, RZ, 0x3 ;  /* 0x000000030c0c7211 */ /* 0x000fc600078f18ff */
[----:B------:R1:W-:Y:S01]  /*1a80*/  @P6 LDGSTS.E.BYPASS.LTC128B.128 [R35+0x18100], [R6.64+0x100], !P2 ;  /* 0x1810010006236fae */ /* 0x0003e2000d101d58 */
[----:B------:R-:W-:Y:S02]  /*1a90*/  ISETP.GE.AND P6, PT, R2, c[0x0][0x1d4], PT ;  /* 0x0000750002007a0c */ /* 0x000fe40003fc6270 */
[----:B------:R-:W-:Y:S01]  /*1aa0*/  LOP3.LUT R2, R5, 0xfffffffe, RZ, 0xc0, !PT ;  /* 0xfffffffe05027812 */ /* 0x000fe200078ec0ff */
[----:B------:R2:W-:Y:S01]  /*1ab0*/  @P5 LDGSTS.E.BYPASS.LTC128B.128 [R35+0x13100], [R8.64], !P4 ;  /* 0x1310000008235fae */ /* 0x0005e2000e101d58 */
[----:B------:R-:W-:Y:S02]  /*1ac0*/  @P1 LEA.HI.X R5, R10, c[0x0][0x1cc], R13, 0x1, P0 ;  /* 0x000073000a051a11 */ /* 0x000fe400000f0c0d */
[----:B------:R-:W-:Y:S01]  /*1ad0*/  LOP3.LUT R0, R12, 0xfffffff8, RZ, 0xc0, !PT ;  /* 0xfffffff80c007812 */ /* 0x000fe200078ec0ff */
[----:B------:R2:W-:Y:S01]  /*1ae0*/  @P5 LDGSTS.E.BYPASS.LTC128B.128 [R35+0x16100], [R8.64+0x80], !P3 ;  /* 0x1610008008235fae */ /* 0x0005e2000d901d58 */
[----:B------:R-:W-:-:S03]  /*1af0*/  IMAD.IADD R13, R11, 0x1, -R2 ;  /* 0x000000010b0d7824 */ /* 0x000fc600078e0a02 */
[----:B------:R2:W-:Y:S01]  /*1b00*/  @P5 LDGSTS.E.BYPASS.LTC128B.128 [R35+0x19100], [R8.64+0x100], !P2 ;  /* 0x1910010008235fae */ /* 0x0005e2000d101d58 */
[----:B------:R-:W-:Y:S01]  /*1b10*/  IMAD.IADD R3, R3, 0x1, -R0 ;  /* 0x0000000103037824 */ /* 0x000fe200078e0a00 */
[----:B------:R-:W-:Y:S02]  /*1b20*/  ISETP.GE.AND P5, PT, R31, c[0x0][0x1d4], PT ;  /* 0x000075001f007a0c */ /* 0x000fe40003fa6270 */
[----:B------:R3:W-:Y:S01]  /*1b30*/  @P1 LDGSTS.E.BYPASS.LTC128B.128 [R35+0x14100], [R4.64], !P4 ;  /* 0x1410000004231fae */ /* 0x0007e2000e101d58 */
[----:B------:R-:W-:-:S03]  /*1b40*/  IMAD.SHL.U32 R2, R3, 0x40, RZ ;  /* 0x0000004003027824 */ /* 0x000fc600078e00ff */
[----:B------:R3:W-:Y:S02]  /*1b50*/  @P1 LDGSTS.E.BYPASS.LTC128B.128 [R35+0x17100], [R4.64+0x80], !P3 ;  /* 0x1710008004231fae */ /* 0x0007e4000d901d58 */
[----:B------:R-:W-:Y:S02]  /*1b60*/  LOP3.LUT R2, R2, 0x1c0, RZ, 0xc0, !PT ;  /* 0x000001c002027812 */ /* 0x000fe400078ec0ff */
[----:B------:R3:W-:Y:S01]  /*1b70*/  @P1 LDGSTS.E.BYPASS.LTC128B.128 [R35+0x1a100], [R4.64+0x100], !P2 ;  /* 0x1a10010004231fae */ /* 0x0007e2000d101d58 */
[----:B-1----:R-:W-:-:S03]  /*1b80*/  IMAD.WIDE.U32 R6, R33, UR15, R36 ;  /* 0x0000000f21067c25 */ /* 0x002fc6000f8e0024 */
[----:B------:R-:W0:Y:S02]  /*1b90*/  LDGDEPBAR ;  /* 0x00000000000079af */ /* 0x000e240000000000 */
[----:B------:R-:W-:Y:S01]  /*1ba0*/  IADD3 R0, R7, UR10, RZ ;  /* 0x0000000a07007c10 */ /* 0x000fe2000fffe0ff */
[----:B------:R-:W-:Y:S01]  /*1bb0*/  UMOV UR10, 0x6 ;  /* 0x00000006000a7882 */ /* 0x000fe20000000000 */
[----:B------:R-:W-:Y:S01]  /*1bc0*/  LEA R10, P0, R6, c[0x0][0x1f8], 0x1 ;  /* 0x00007e00060a7a11 */ /* 0x000fe200078008ff */
[----:B------:R-:W-:-:S03]  /*1bd0*/  USHF.L.U64.HI UR10, UR4, UR10, UR5 ;  /* 0x0000000a040a7299 */ /* 0x000fc60008010205 */
[----:B------:R-:W-:Y:S01]  /*1be0*/  LEA.HI.X R11, R6, c[0x0][0x1fc], R0, 0x1, P0 ;  /* 0x00007f00060b7a11 */ /* 0x000fe200000f0c00 */
[----:B------:R-:W-:Y:S02]  /*1bf0*/  IMAD.SHL.U32 R0, R13, 0x8, RZ ;  /* 0x000000080d007824 */ /* 0x000fe400078e00ff */
[----:B------:R-:W-:-:S03]  /*1c00*/  IMAD.U32 R6, RZ, RZ, UR11 ;  /* 0x0000000bff067e24 */ /* 0x000fc6000f8e00ff */
[----:B------:R-:W-:Y:S02]  /*1c10*/  LOP3.LUT R0, R2, 0x8, R0, 0xf8, !PT ;  /* 0x0000000802007812 */ /* 0x000fe400078ef800 */
[----:B------:R-:W-:Y:S02]  /*1c20*/  SHF.R.U32.HI R2, RZ, 0x3, R2 ;  /* 0x00000003ff027819 */ /* 0x000fe40000011602 */
[----:B------:R-:W-:Y:S02]  /*1c30*/  IADD3 R14, P1, P0, R6, 0x80, R10 ;  /* 0x00000080060e7810 */ /* 0x000fe4000783e00a */
[----:B------:R-:W-:Y:S01]  /*1c40*/  LOP3.LUT R2, R0, R2, RZ, 0x3c, !PT ;  /* 0x0000000200027212 */ /* 0x000fe200078e3cff */
[----:B---3--:R-:W-:Y:S01]  /*1c50*/  IMAD.U32 R4, RZ, RZ, UR11 ;  /* 0x0000000bff047e24 */ /* 0x008fe2000f8e00ff */
[----:B------:R-:W-:Y:S01]  /*1c60*/  IADD3.X R15, RZ, UR10, R11, P1, P0 ;  /* 0x0000000aff0f7c10 */ /* 0x000fe20008fe040b */
[----:B------:R-:W-:Y:S01]  /*1c70*/  IMAD.SHL.U32 R0, R12, 0x40, RZ ;  /* 0x000000400c007824 */ /* 0x000fe200078e00ff */
[----:B------:R-:W-:-:S04]  /*1c80*/  DEPBAR.LE SB0, 0x1 ;  /* 0x000080400000791a */ /* 0x000fc80000000000 */
[----:B------:R-:W-:Y:S01]  /*1c90*/  BAR.SYNC.DEFER_BLOCKING 0x0 ;  /* 0x0000000000007b1d */ /* 0x000fe20000010000 */
[----:B--2---:R-:W-:Y:S02]  /*1ca0*/  IADD3 R8, P1, P0, R4, 0x100, R10 ;  /* 0x0000010004087810 */ /* 0x004fe4000783e00a */
[----:B------:R-:W-:Y:S01]  /*1cb0*/  LOP3.LUT R2, R2, 0xfffffe00, R0, 0xf8, !PT ;  /* 0xfffffe0002027812 */ /* 0x000fe200078ef800 */
[----:B------:R-:W-:Y:S01]  /*1cc0*/  IMAD.MOV.U32 R0, RZ, RZ, 0x10 ;  /* 0x00000010ff007424 */ /* 0x000fe200078e00ff */
[----:B------:R-:W-:Y:S02]  /*1cd0*/  IADD3.X R9, RZ, UR10, R11, P1, P0 ;  /* 0x0000000aff097c10 */ /* 0x000fe40008fe040b */
[----:B------:R-:W-:Y:S01]  /*1ce0*/  LOP3.LUT P0, RZ, R3, 0x2, RZ, 0xc0, !PT ;  /* 0x0000000203ff7812 */ /* 0x000fe2000780c0ff */
[----:B------:R-:W-:Y:S01]  /*1cf0*/  IMAD R212, R108, 0x400, R2 ;  /* 0x000004006cd47824 */ /* 0x000fe200078e0202 */
[----:B------:R-:W-:Y:S02]  /*1d00*/  IADD3 R6, P1, R10, UR11, RZ ;  /* 0x0000000b0a067c10 */ /* 0x000fe4000ff3e0ff */
[----:B------:R-:W-:-:S02]  /*1d10*/  SEL R0, R0, 0xfffffff0, !P0 ;  /* 0xfffffff000007807 */ /* 0x000fc40004000000 */
[----:B------:R-:W-:Y:S02]  /*1d20*/  IADD3.X R7, R11, UR10, RZ, P1, !PT ;  /* 0x0000000a0b077c10 */ /* 0x000fe40008ffe4ff */
[----:B------:R-:W-:Y:S01]  /*1d30*/  LOP3.LUT P1, RZ, R3, 0x4, RZ, 0xc0, !PT ;  /* 0x0000000403ff7812 */ /* 0x000fe2000782c0ff */
[----:B------:R-:W-:Y:S01]  /*1d40*/  IMAD.SHL.U32 R240, R0, 0x2, RZ ;  /* 0x0000000200f07824 */ /* 0x000fe200078e00ff */
[C---:B------:R-:W-:Y:S01]  /*1d50*/  LEA R220, R212.reuse, 0x100, 0x1 ;  /* 0x00000100d4dc7811 */ /* 0x040fe200078e08ff */
[----:B------:R-:W-:Y:S01]  /*1d60*/  IMAD.SHL.U32 R212, R212, 0x2, RZ ;  /* 0x00000002d4d47824 */ /* 0x000fe200078e00ff */
[----:B------:R-:W-:Y:S01]  /*1d70*/  SEL R0, R239, 0xffffffe0, !P1 ;  /* 0xffffffe0ef007807 */ /* 0x000fe20004800000 */
[----:B------:R-:W-:Y:S01]  /*1d80*/  IMAD.SHL.U32 R3, R42, 0x40, RZ ;  /* 0x000000402a037824 */ /* 0x000fe200078e00ff */
[----:B------:R-:W-:Y:S01]  /*1d90*/  IADD3 R4, P0, R6, UR11, RZ ;  /* 0x0000000b06047c10 */ /* 0x000fe2000ff1e0ff */
[----:B------:R-:W-:Y:S01]  /*1da0*/  IMAD.IADD R216, R220, 0x1, R240 ;  /* 0x00000001dcd87824 */ /* 0x000fe200078e02f0 */
[----:B------:R-:W-:Y:S01]  /*1db0*/  ISETP.LT.OR P1, PT, R28, 0x1, P5 ;  /* 0x000000011c00780c */ /* 0x000fe20002f21670 */
[C---:B------:R-:W-:Y:S01]  /*1dc0*/  IMAD R220, R0.reuse, 0x2, R220 ;  /* 0x0000000200dc7824 */ /* 0x040fe200078e02dc */
[----:B------:R4:W1:Y:S01]  /*1dd0*/  LDSM.16.M88.4 R152, [R212+0x100] ;  /* 0x00010000d498783b */ /* 0x0008620000000200 */
[----:B------:R-:W-:Y:S01]  /*1de0*/  IMAD R224, R0, 0x2, R216 ;  /* 0x0000000200e07824 */ /* 0x000fe200078e02d8 */
[----:B------:R-:W-:-:S02]  /*1df0*/  IADD3.X R5, R7, UR10, RZ, P0, !PT ;  /* 0x0000000a07057c10 */ /* 0x000fc400087fe4ff */
[----:B------:R4:W2:Y:S01]  /*1e00*/  LDSM.16.M88.4 R196, [R212+0x4100] ;  /* 0x00410000d4c4783b */ /* 0x0008a20000000200 */
[----:B------:R-:W-:Y:S02]  /*1e10*/  ISETP.LT.OR P0, PT, R28, 0x1, P6 ;  /* 0x000000011c00780c */ /* 0x000fe40003701670 */
[----:B------:R-:W-:Y:S01]  /*1e20*/  LOP3.LUT R3, R3, 0x1c0, RZ, 0xc0, !PT ;  /* 0x000001c003037812 */ /* 0x000fe200078ec0ff */
[----:B------:R4:W3:Y:S03]  /*1e30*/  LDSM.16.M88.4 R156, [R216] ;  /* 0x00000000d89c783b */ /* 0x0008e60000000200 */
[----:B------:R-:W-:Y:S01]  /*1e40*/  SHF.R.U32.HI R237, RZ, 0x3, R3 ;  /* 0x00000003ffed7819 */ /* 0x000fe20000011603 */
        /* <DEDUP_REMOVED lines=43> */
[----:B------:R-:W-:-:S03]  /*2100*/  IMAD.U32 R6, RZ, RZ, UR15 ;  /* 0x0000000fff067e24 */ /* 0x000fc6000f8e00ff */
[----:B------:R-:W-:Y:S01]  /*2110*/  UIMAD UR4, UR5, UR18, UR4 ;  /* 0x00000012050472a4 */ /* 0x000fe2000f8e0204 */
[----:B------:R-:W-:-:S05]  /*2120*/  IMAD.WIDE.U32 R6, R6, UR18, R40 ;  /* 0x0000001206067c25 */ /* 0x000fca000f8e0028 */
[----:B------:R-:W-:Y:S02]  /*2130*/  IADD3 R3, R7, UR4, RZ ;  /* 0x0000000407037c10 */ /* 0x000fe4000fffe0ff */
[----:B------:R-:W-:-:S04]  /*2140*/  LEA R4, P5, R6, c[0x0][0x1c8], 0x1 ;  /* 0x0000720006047a11 */ /* 0x000fc800078a08ff */
[----:B------:R-:W-:Y:S02]  /*2150*/  LEA.HI.X R5, R6, c[0x0][0x1cc], R3, 0x1, P5 ;  /* 0x0000730006057a11 */ /* 0x000fe400028f0c03 */
[----:B------:R-:W-:-:S03]  /*2160*/  IADD3 R6, P5, R8, R4, RZ ;  /* 0x0000000408067210 */ /* 0x000fc60007fbe0ff */
[----:B------:R1:W-:Y:S02]  /*2170*/  LDGSTS.E.BYPASS.LTC128B.128 [R35+0x1b100], [R4.64], !P4 ;  /* 0x1b10000004237fae */ /* 0x0003e4000e101d58 */
[C-C-:B------:R-:W-:Y:S01]  /*2180*/  IMAD.X R7, R9.reuse, 0x1, R5.reuse, P5 ;  /* 0x0000000109077824 */ /* 0x140fe200028e0605 */
[C-C-:B------:R-:W-:Y:S01]  /*2190*/  IADD3 R12, P6, P5, R8.reuse, 0x80, R4.reuse ;  /* 0x00000080080c7810 */ /* 0x140fe20007dde004 */
[----:B------:R1:W-:Y:S03]  /*21a0*/  LDGSTS.E.BYPASS.LTC128B.128 [R35+0x1e100], [R4.64+0x80], !P3 ;  /* 0x1e10008004237fae */ /* 0x0003e6000d901d58 */
[----:B------:R-:W-:Y:S01]  /*21b0*/  IADD3.X R13, R9, RZ, R5, P6, P5 ;  /* 0x000000ff090d7210 */ /* 0x000fe200037ea405 */
[----:B------:R1:W-:Y:S01]  /*21c0*/  LDGSTS.E.BYPASS.LTC128B.128 [R35+0x21100], [R4.64+0x100], !P2 ;  /* 0x2110010004237fae */ /* 0x0003e2000d101d58 */
[----:B------:R-:W-:-:S03]  /*21d0*/  IADD3 R10, P6, P5, R8, 0x100, R4 ;  /* 0x00000100080a7810 */ /* 0x000fc60007dde004 */
[----:B------:R1:W-:Y:S01]  /*21e0*/  LDGSTS.E.BYPASS.LTC128B.128 [R35+0x1c100], [R6.64], !P4 ;  /* 0x1c10000006237fae */ /* 0x0003e2000e101d58 */
[----:B------:R-:W-:Y:S02]  /*21f0*/  IADD3.X R11, R9, RZ, R5, P6, P5 ;  /* 0x000000ff090b7210 */ /* 0x000fe400037ea405 */
[----:B------:R-:W-:Y:S01]  /*2200*/  IADD3 R8, P5, R6, R8, RZ ;  /* 0x0000000806087210 */ /* 0x000fe20007fbe0ff */
[----:B------:R1:W-:Y:S04]  /*2210*/  LDGSTS.E.BYPASS.LTC128B.128 [R35+0x1f100], [R12.64], !P3 ;  /* 0x1f1000000c237fae */ /* 0x0003e8000d901d58 */
[----:B------:R-:W-:Y:S01]  /*2220*/  IMAD.X R9, R7, 0x1, R9, P5 ;  /* 0x0000000107097824 */ /* 0x000fe200028e0609 */
[----:B------:R1:W-:Y:S04]  /*2230*/  LDGSTS.E.BYPASS.LTC128B.128 [R35+0x22100], [R10.64], !P2 ;  /* 0x221000000a237fae */ /* 0x0003e8000d101d58 */
[----:B------:R1:W-:Y:S04]  /*2240*/  LDGSTS.E.BYPASS.LTC128B.128 [R35+0x1d100], [R8.64], !P4 ;  /* 0x1d10000008237fae */ /* 0x0003e8000e101d58 */
[----:B------:R1:W-:Y:S04]  /*2250*/  LDGSTS.E.BYPASS.LTC128B.128 [R35+0x20100], [R8.64+0x80], !P3 ;  /* 0x2010008008237fae */ /* 0x0003e8000d901d58 */
[----:B------:R1:W-:Y:S02]  /*2260*/  LDGSTS.E.BYPASS.LTC128B.128 [R35+0x23100], [R8.64+0x100], !P2 ;  /* 0x2310010008237fae */ /* 0x0003e4000d101d58 */
.L_x_1147:
[----:B-1234-:R-:W0:Y:S01]  /*2270*/  LDGDEPBAR ;  /* 0x00000000000079af */ /* 0x01ee220000000000 */
[----:B------:R-:W-:Y:S01]  /*2280*/  PLOP3.LUT P5, PT, PT, PT, UP0, 0x40, 0x0 ;  /* 0x000000000000781c */ /* 0x000fe20003fae808 */
[----:B------:R-:W-:Y:S01]  /*2290*/  IMAD.SHL.U32 R237, R237, 0x2, RZ ;  /* 0x00000002eded7824 */ /* 0x000fe200078e00ff */
[----:B------:R-:W-:-:S04]  /*22a0*/  SEL R239, R239, 0xffffffe0, !P1 ;  /* 0xffffffe0efef7807 */ /* 0x000fc80004800000 */
[C---:B------:R-:W-:Y:S01]  /*22b0*/  IADD3 R233, R237.reuse, 0x12100, RZ ;  /* 0x00012100ede97810 */ /* 0x040fe20007ffe0ff */
        /* <DEDUP_REMOVED lines=46> */
.L_x_1148:
[----:B--23--:R-:W-:Y:S01]  /*25a0*/  HMMA.16816.F32 R36, R152, R16, RZ ;  /* 0x000000109824723c */ /* 0x00cfe200000018ff */
[----:B------:R-:W-:Y:S01]  /*25b0*/  IMAD.MOV.U32 R3, RZ, RZ, 0x40 ;  /* 0x00000040ff037424 */ /* 0x000fe200078e00ff */
[----:B------:R-:W-:Y:S01]  /*25c0*/  PLOP3.LUT P5, PT, PT, PT, UP2, 0x80, 0x0 ;  /* 0x000000000000781c */ /* 0x000fe20003faf028 */
[----:B------:R-:W-:Y:S01]  /*25d0*/  UIADD3 UR9, UR14, UR9, URZ ;  /* 0x000000090e097290 */ /* 0x000fe2000fffe03f */
[----:B------:R-:W0:Y:S01]  /*25e0*/  LDGDEPBAR ;  /* 0x00000000000079af */ /* 0x000e220000000000 */
[----:B------:R-:W-:Y:S01]  /*25f0*/  UISETP.GE.AND UP0, UPT, UR28, 0x3, UPT ;  /* 0x000000031c00788c */ /* 0x000fe2000bf06270 */
[----:B------:R-:W-:-:S02]  /*2600*/  SEL R232, R3, 0xffffffc0, !P0 ;  /* 0xffffffc003e87807 */ /* 0x000fc40004000000 */
[----:B------:R-:W-:Y:S01]  /*2610*/  HMMA.16816.F32 R32, R152, R18, RZ ;  /* 0x000000129820723c */ /* 0x000fe200000018ff */
[----:B------:R-:W-:Y:S02]  /*2620*/  PLOP3.LUT P0, PT, PT, PT, UP2, 0x80, 0x0 ;  /* 0x000000000000781c */ /* 0x000fe40003f0f028 */
[----:B------:R-:W-:Y:S01]  /*2630*/  IMAD.IADD R3, R237, 0x1, R232 ;  /* 0x00000001ed037824 */ /* 0x000fe200078e02e8 */
[----:B------:R-:W-:-:S04]  /*2640*/  IADD3 R5, R232, R4, RZ ;  /* 0x00000004e8057210 */ /* 0x000fc80007ffe0ff */
[C---:B----4-:R-:W-:Y:S01]  /*2650*/  HMMA.16816.F32 R16, R152.reuse, R24, RZ ;  /* 0x000000189810723c */ /* 0x050fe200000018ff */
[----:B------:R-:W-:Y:S07]  /*2660*/  LDSM.16.M88.4 R104, [R5+0x16900] ;  /* 0x016900000568783b */ /* 0x000fee0000000200 */
[C---:B-1----:R-:W-:Y:S08]  /*2670*/  HMMA.16816.F32 R8, R152.reuse, R40, RZ ;  /* 0x000000289808723c */ /* 0x042ff000000018ff */
[C---:B------:R-:W-:Y:S08]  /*2680*/  HMMA.16816.F32 R12, R152.reuse, R26, RZ ;  /* 0x0000001a980c723c */ /* 0x040ff000000018ff */
[C---:B------:R-:W-:Y:S08]  /*2690*/  HMMA.16816.F32 R28, R152.reuse, R20, RZ ;  /* 0x00000014981c723c */ /* 0x040ff000000018ff */
[C---:B------:R-:W-:Y:S08]  /*26a0*/  HMMA.16816.F32 R20, R152.reuse, R22, RZ ;  /* 0x000000169814723c */ /* 0x040ff000000018ff */
[----:B------:R-:W-:Y:S01]  /*26b0*/  HMMA.16816.F32 R24, R152, R42, RZ ;  /* 0x0000002a9818723c */ /* 0x000fe200000018ff */
[----:B------:R-:W-:Y:S07]  /*26c0*/  LDSM.16.M88.4 R40, [R3+0x13900] ;  /* 0x013900000328783b */ /* 0x000fee0000000200 */
[C---:B------:R-:W-:Y:S01]  /*26d0*/  HMMA.16816.F32 R96, R156.reuse, R54, R32 ;  /* 0x000000369c60723c */ /* 0x040fe20000001820 */
[----:B------:R-:W1:Y:S07]  /*26e0*/  LDSM.16.M88.4 R32, [R3+0x12100] ;  /* 0x012100000320783b */ /* 0x000e6e0000000200 */
[C---:B------:R-:W-:Y:S08]  /*26f0*/  HMMA.16816.F32 R68, R156.reuse, R44, R16 ;  /* 0x0000002c9c44723c */ /* 0x040ff00000001810 */
[----:B------:R-:W-:Y:S08]  /*2700*/  HMMA.16816.F32 R56, R156, R60, R8 ;  /* 0x0000003c9c38723c */ /* 0x000ff00000001808 */
[C---:B------:R-:W-:Y:S08]  /*2710*/  HMMA.16816.F32 R8, R152.reuse, R72, RZ ;  /* 0x000000489808723c */ /* 0x040ff000000018ff */
[----:B------:R-:W-:Y:S08]  /*2720*/  HMMA.16816.F32 R16, R152, R74, RZ ;  /* 0x0000004a9810723c */ /* 0x000ff000000018ff */
[C---:B------:R-:W-:Y:S01]  /*2730*/  HMMA.16816.F32 R64, R156.reuse, R46, R12 ;  /* 0x0000002e9c40723c */ /* 0x040fe2000000180c */
[----:B------:R-:W-:Y:S07]  /*2740*/  LDSM.16.M88.4 R44, [R3+0x13100] ;  /* 0x01310000032c783b */ /* 0x000fee0000000200 */
[----:B------:R-:W-:Y:S01]  /*2750*/  HMMA.16816.F32 R88, R156, R52, R36 ;  /* 0x000000349c58723c */ /* 0x000fe20000001824 */
[----:B------:R-:W-:Y:S07]  /*2760*/  LDSM.16.M88.4 R36, [R3+0x14100] ;  /* 0x014100000324783b */ /* 0x000fee0000000200 */
[----:B------:R-:W-:Y:S08]  /*2770*/  HMMA.16816.F32 R12, R152, R84, RZ ;  /* 0x00000054980c723c */ /* 0x000ff000000018ff */
[C---:B------:R-:W-:Y:S08]  /*2780*/  HMMA.16816.F32 R80, R156.reuse, R48, R28 ;  /* 0x000000309c50723c */ /* 0x040ff0000000181c */
[C---:B------:R-:W-:Y:S01]  /*2790*/  HMMA.16816.F32 R76, R156.reuse, R50, R20 ;  /* 0x000000329c4c723c */ /* 0x040fe20000001814 */
[----:B------:R-:W2:Y:S07]  /*27a0*/  LDSM.16.M88.4 R48, [R3+0x12900] ;  /* 0x012900000330783b */ /* 0x000eae0000000200 */
[----:B------:R-:W-:Y:S08]  /*27b0*/  HMMA.16816.F32 R52, R156, R62, R24 ;  /* 0x0000003e9c34723c */ /* 0x000ff00000001818 */
[----:B------:R-:W-:Y:S01]  /*27c0*/  HMMA.16816.F32 R24, R152, R86, RZ ;  /* 0x000000569818723c */ /* 0x000fe200000018ff */
[----:B------:R-:W3:Y:S07]  /*27d0*/  LDSM.16.M88.4 R84, [R3+0x14900] ;  /* 0x014900000354783b */ /* 0x000eee0000000200 */
[C---:B------:R-:W-:Y:S08]  /*27e0*/  HMMA.16816.F32 R28, R156.reuse, R92, R8 ;  /* 0x0000005c9c1c723c */ /* 0x040ff00000001808 */
[C---:B------:R-:W-:Y:S01]  /*27f0*/  HMMA.16816.F32 R20, R156.reuse, R94, R16 ;  /* 0x0000005e9c14723c */ /* 0x040fe20000001810 */
[----:B------:R-:W4:Y:S07]  /*2800*/  LDSM.16.M88.4 R92, [R5+0x12100] ;  /* 0x01210000055c783b */ /* 0x000f2e0000000200 */
[----:B------:R-:W-:Y:S08]  /*2810*/  HMMA.16816.F32 R16, R156, R100, R12 ;  /* 0x000000649c10723c */ /* 0x000ff0000000180c */
[C---:B-1----:R-:W-:Y:S01]  /*2820*/  HMMA.16816.F32 R8, R184.reuse, R32, R88 ;  /* 0x00000020b808723c */ /* 0x042fe20000001858 */
[----:B------:R-:W1:Y:S07]  /*2830*/  LDSM.16.M88.4 R88, [R5+0x12900] ;  /* 0x012900000558783b */ /* 0x000e6e0000000200 */
[----:B------:R-:W-:Y:S01]  /*2840*/  HMMA.16816.F32 R32, R184, R34, R96 ;  /* 0x00000022b820723c */ /* 0x000fe20000001860 */
[----:B------:R-:W5:Y:S07]  /*2850*/  LDSM.16.M88.4 R96, [R5+0x13100] ;  /* 0x013100000560783b */ /* 0x000f6e0000000200 */
[----:B------:R-:W-:Y:S01]  /*2860*/  HMMA.16816.F32 R12, R156, R102, R24 ;  /* 0x000000669c0c723c */ /* 0x000fe20000001818 */
[----:B------:R-:W-:Y:S07]  /*2870*/  LDSM.16.M88.4 R100, [R4+0x17900] ;  /* 0x017900000464783b */ /* 0x000fee0000000200 */
[C---:B--2---:R-:W-:Y:S08]  /*2880*/  HMMA.16816.F32 R24, R184.reuse, R50, R76 ;  /* 0x00000032b818723c */ /* 0x044ff0000000184c */
[C---:B------:R-:W-:Y:S01]  /*2890*/  HMMA.16816.F32 R72, R184.reuse, R48, R80 ;  /* 0x00000030b848723c */ /* 0x040fe20000001850 */
[----:B------:R-:W2:Y:S07]  /*28a0*/  LDSM.16.M88.4 R48, [R5+0x13900] ;  /* 0x013900000530783b */ /* 0x000eae0000000200 */
[C---:B------:R-:W-:Y:S08]  /*28b0*/  HMMA.16816.F32 R60, R184.reuse, R44, R68 ;  /* 0x0000002cb83c723c */ /* 0x040ff00000001844 */
[C---:B------:R-:W-:Y:S08]  /*28c0*/  HMMA.16816.F32 R76, R184.reuse, R46, R64 ;  /* 0x0000002eb84c723c */ /* 0x040ff00000001840 */
[----:B---3--:R-:W-:Y:S08]  /*28d0*/  HMMA.16816.F32 R44, R184, R84, R16 ;  /* 0x00000054b82c723c */ /* 0x008ff00000001810 */
[----:B----4-:R-:W-:Y:S01]  /*28e0*/  HMMA.16816.F32 R16, R188, R94, R32 ;  /* 0x0000005ebc10723c */ /* 0x010fe20000001820 */
[----:B------:R-:W3:Y:S07]  /*28f0*/  LDSM.16.M88.4 R32, [R5+0x14900] ;  /* 0x014900000520783b */ /* 0x000eee0000000200 */
[C---:B------:R-:W-:Y:S08]  /*2900*/  HMMA.16816.F32 R68, R184.reuse, R40, R56 ;  /* 0x00000028b844723c */ /* 0x040ff00000001838 */
[C---:B------:R-:W-:Y:S08]  /*2910*/  HMMA.16816.F32 R64, R184.reuse, R42, R52 ;  /* 0x0000002ab840723c */ /* 0x040ff00000001834 */
[C---:B------:R-:W-:Y:S01]  /*2920*/  HMMA.16816.F32 R56, R184.reuse, R36, R28 ;  /* 0x00000024b838723c */ /* 0x040fe2000000181c */
[----:B------:R-:W-:Y:S07]  /*2930*/  LDSM.16.M88.4 R28, [R237+0x15100] ;  /* 0x01510000ed1c783b */ /* 0x000fee0000000200 */
[C---:B------:R-:W-:Y:S01]  /*2940*/  HMMA.16816.F32 R52, R184.reuse, R38, R20 ;  /* 0x00000026b834723c */ /* 0x040fe20000001814 */
[----:B------:R-:W4:Y:S07]  /*2950*/  LDSM.16.M88.4 R36, [R5+0x14100] ;  /* 0x014100000524783b */ /* 0x000f2e0000000200 */
[----:B------:R-:W-:Y:S08]  /*2960*/  HMMA.16816.F32 R40, R184, R86, R12 ;  /* 0x00000056b828723c */ /* 0x000ff0000000180c */
[C---:B------:R-:W-:Y:S08]  /*2970*/  HMMA.16816.F32 R20, R188.reuse, R92, R8 ;  /* 0x0000005cbc14723c */ /* 0x040ff00000001808 */
[C---:B-1----:R-:W-:Y:S01]  /*2980*/  HMMA.16816.F32 R8, R188.reuse, R90, R24 ;  /* 0x0000005abc08723c */ /* 0x042fe20000001818 */
[----:B------:R-:W1:Y:S07]  /*2990*/  LDSM.16.M88.4 R24, [R237+0x15900] ;  /* 0x01590000ed18783b */ /* 0x000e6e0000000200 */
[C---:B------:R-:W-:Y:S08]  /*29a0*/  HMMA.16816.F32 R12, R188.reuse, R88, R72 ;  /* 0x00000058bc0c723c */ /* 0x040ff00000001848 */
[C---:B-----5:R-:W-:Y:S01]  /*29b0*/  HMMA.16816.F32 R92, R188.reuse, R98, R76 ;  /* 0x00000062bc5c723c */ /* 0x060fe2000000184c */
[----:B------:R-:W5:Y:S07]  /*29c0*/  LDSM.16.M88.4 R76, [R237+0x16100] ;  /* 0x01610000ed4c783b */ /* 0x000f6e0000000200 */
[C---:B--2---:R-:W-:Y:S01]  /*29d0*/  HMMA.16816.F32 R84, R188.reuse, R48, R68 ;  /* 0x00000030bc54723c */ /* 0x044fe20000001844 */
[----:B------:R-:W-:Y:S07]  /*29e0*/  LDSM.16.M88.4 R68, [R237+0x17100] ;  /* 0x01710000ed44783b */ /* 0x000fee0000000200 */
[C---:B------:R-:W-:Y:S01]  /*29f0*/  HMMA.16816.F32 R64, R188.reuse, R50, R64 ;  /* 0x00000032bc40723c */ /* 0x040fe20000001840 */
[----:B------:R-:W2:Y:S07]  /*2a00*/  LDSM.16.M88.4 R48, [R237+0x16900] ;  /* 0x01690000ed30783b */ /* 0x000eae0000000200 */
[C---:B---3--:R-:W-:Y:S01]  /*2a10*/  HMMA.16816.F32 R80, R188.reuse, R32, R44 ;  /* 0x00000020bc50723c */ /* 0x048fe2000000182c */
[----:B------:R-:W-:Y:S07]  /*2a20*/  LDSM.16.M88.4 R44, [R4+0x16900] ;  /* 0x01690000042c783b */ /* 0x000fee0000000200 */
[C---:B------:R-:W-:Y:S01]  /*2a30*/  HMMA.16816.F32 R72, R188.reuse, R34, R40 ;  /* 0x00000022bc48723c */ /* 0x040fe20000001828 */
[----:B------:R-:W3:Y:S07]  /*2a40*/  LDSM.16.M88.4 R32, [R237+0x17900] ;  /* 0x01790000ed20783b */ /* 0x000eee0000000200 */
[C---:B------:R-:W-:Y:S08]  /*2a50*/  HMMA.16816.F32 R60, R188.reuse, R96, R60 ;  /* 0x00000060bc3c723c */ /* 0x040ff0000000183c */
[C---:B----4-:R-:W-:Y:S08]  /*2a60*/  HMMA.16816.F32 R96, R188.reuse, R36, R56 ;  /* 0x00000024bc60723c */ /* 0x050ff00000001838 */
[----:B------:R-:W-:Y:S08]  /*2a70*/  HMMA.16816.F32 R88, R188, R38, R52 ;  /* 0x00000026bc58723c */ /* 0x000ff00000001834 */
[C---:B------:R-:W-:Y:S01]  /*2a80*/  HMMA.16816.F32 R56, R196.reuse, R28, R20 ;  /* 0x0000001cc438723c */ /* 0x040fe20000001814 */
[----:B------:R-:W-:Y:S07]  /*2a90*/  LDSM.16.M88.4 R20, [R4+0x16100] ;  /* 0x016100000414783b */ /* 0x000fee0000000200 */
[C---:B------:R-:W-:Y:S01]  /*2aa0*/  HMMA.16816.F32 R52, R196.reuse, R30, R16 ;  /* 0x0000001ec434723c */ /* 0x040fe20000001810 */
[----:B------:R-:W4:Y:S07]  /*2ab0*/  LDSM.16.M88.4 R28, [R4+0x15100] ;  /* 0x01510000041c783b */ /* 0x000f2e0000000200 */
[C---:B-1----:R-:W-:Y:S08]  /*2ac0*/  HMMA.16816.F32 R40, R196.reuse, R24, R12 ;  /* 0x00000018c428723c */ /* 0x042ff0000000180c */
[C---:B------:R-:W-:Y:S01]  /*2ad0*/  HMMA.16816.F32 R16, R196.reuse, R26, R8 ;  /* 0x0000001ac410723c */ /* 0x040fe20000001808 */
[----:B------:R-:W1:Y:S07]  /*2ae0*/  LDSM.16.M88.4 R24, [R4+0x15900] ;  /* 0x015900000418783b */ /* 0x000e6e0000000200 */
[C---:B-----5:R-:W-:Y:S08]  /*2af0*/  HMMA.16816.F32 R12, R196.reuse, R76, R60 ;  /* 0x0000004cc40c723c */ /* 0x060ff0000000183c */
[C---:B--2---:R-:W-:Y:S08]  /*2b00*/  HMMA.16816.F32 R36, R196.reuse, R48, R84 ;  /* 0x00000030c424723c */ /* 0x044ff00000001854 */
[C---:B------:R-:W-:Y:S08]  /*2b10*/  HMMA.16816.F32 R60, R196.reuse, R68, R96 ;  /* 0x00000044c43c723c */ /* 0x040ff00000001860 */
[C---:B------:R-:W-:Y:S01]  /*2b20*/  HMMA.16816.F32 R48, R196.reuse, R50, R64 ;  /* 0x00000032c430723c */ /* 0x040fe20000001840 */
[----:B------:R-:W2:Y:S07]  /*2b30*/  LDSM.16.M88.4 R64, [R4+0x17100] ;  /* 0x017100000440783b */ /* 0x000eae0000000200 */
[C---:B------:R-:W-:Y:S08]  /*2b40*/  HMMA.16816.F32 R68, R196.reuse, R70, R88 ;  /* 0x00000046c444723c */ /* 0x040ff00000001858 */
[C---:B---3--:R-:W-:Y:S01]  /*2b50*/  HMMA.16816.F32 R88, R196.reuse, R34, R72 ;  /* 0x00000022c458723c */ /* 0x048fe20000001848 */
[----:B------:R-:W3:Y:S07]  /*2b60*/  LDSM.16.M88.4 R72, [R3+0x15100] ;  /* 0x015100000348783b */ /* 0x000eee0000000200 */
[C---:B------:R-:W-:Y:S08]  /*2b70*/  HMMA.16816.F32 R8, R196.reuse, R78, R92 ;  /* 0x0000004ec408723c */ /* 0x040ff0000000185c */
[----:B------:R-:W-:Y:S01]  /*2b80*/  HMMA.16816.F32 R76, R196, R32, R80 ;  /* 0x00000020c44c723c */ /* 0x000fe20000001850 */
[----:B------:R-:W-:Y:S07]  /*2b90*/  LDSM.16.M88.4 R32, [R3+0x17100] ;  /* 0x017100000320783b */ /* 0x000fee0000000200 */
[C---:B----4-:R-:W-:Y:S01]  /*2ba0*/  HMMA.16816.F32 R92, R200.reuse, R28, R56 ;  /* 0x0000001cc85c723c */ /* 0x050fe20000001838 */
[----:B------:R-:W4:Y:S07]  /*2bb0*/  LDSM.16.M88.4 R56, [R3+0x15900] ;  /* 0x015900000338783b */ /* 0x000f2e0000000200 */
[C---:B------:R-:W-:Y:S01]  /*2bc0*/  HMMA.16816.F32 R80, R200.reuse, R30, R52 ;  /* 0x0000001ec850723c */ /* 0x040fe20000001834 */
[----:B------:R-:W5:Y:S07]  /*2bd0*/  LDSM.16.M88.4 R28, [R3+0x16100] ;  /* 0x01610000031c783b */ /* 0x000f6e0000000200 */
[C---:B-1----:R-:W-:Y:S08]  /*2be0*/  HMMA.16816.F32 R84, R200.reuse, R24, R40 ;  /* 0x00000018c854723c */ /* 0x042ff00000001828 */
[C---:B------:R-:W-:Y:S01]  /*2bf0*/  HMMA.16816.F32 R96, R200.reuse, R26, R16 ;  /* 0x0000001ac860723c */ /* 0x040fe20000001810 */
[----:B------:R-:W1:Y:S07]  /*2c00*/  LDSM.16.M88.4 R24, [R3+0x16900] ;  /* 0x016900000318783b */ /* 0x000e6e0000000200 */
[C---:B------:R-:W-:Y:S08]  /*2c10*/  HMMA.16816.F32 R52, R200.reuse, R20, R12 ;  /* 0x00000014c834723c */ /* 0x040ff0000000180c */
[C---:B------:R-:W-:Y:S08]  /*2c20*/  HMMA.16816.F32 R20, R200.reuse, R22, R8 ;  /* 0x00000016c814723c */ /* 0x040ff00000001808 */
[C---:B------:R-:W-:Y:S08]  /*2c30*/  HMMA.16816.F32 R16, R200.reuse, R44, R36 ;  /* 0x0000002cc810723c */ /* 0x040ff00000001824 */
[C---:B------:R-:W-:Y:S01]  /*2c40*/  HMMA.16816.F32 R12, R200.reuse, R46, R48 ;  /* 0x0000002ec80c723c */ /* 0x040fe20000001830 */
[----:B------:R-:W1:Y:S07]  /*2c50*/  LDSM.16.M88.4 R44, [R3+0x17900] ;  /* 0x01790000032c783b */ /* 0x000e6e0000000200 */
[C---:B--2---:R-:W-:Y:S08]  /*2c60*/  HMMA.16816.F32 R8, R200.reuse, R64, R60 ;  /* 0x00000040c808723c */ /* 0x044ff0000000183c */
[C---:B------:R-:W-:Y:S08]  /*2c70*/  HMMA.16816.F32 R36, R200.reuse, R66, R68 ;  /* 0x00000042c824723c */ /* 0x040ff00000001844 */
[----:B------:R-:W-:Y:S01]  /*2c80*/  HMMA.16816.F32 R40, R200, R100, R76 ;  /* 0x00000064c828723c */ /* 0x000fe2000000184c */
[----:B------:R-:W2:Y:S07]  /*2c90*/  LDSM.16.M88.4 R76, [R5+0x15100] ;  /* 0x01510000054c783b */ /* 0x000eae0000000200 */
[----:B---3--:R-:W-:Y:S01]  /*2ca0*/  HMMA.16816.F32 R64, R204, R72, R92 ;  /* 0x00000048cc40723c */ /* 0x008fe2000000185c */
[----:B------:R-:W3:Y:S07]  /*2cb0*/  LDSM.16.M88.4 R92, [R5+0x16100] ;  /* 0x01610000055c783b */ /* 0x000eee0000000200 */
[----:B------:R-:W-:Y:S01]  /*2cc0*/  HMMA.16816.F32 R60, R200, R102, R88 ;  /* 0x00000066c83c723c */ /* 0x000fe20000001858 */
[----:B------:R-:W1:Y:S04]  /*2cd0*/  LDSM.16.M88.4 R88, [R5+0x15900] ;  /* 0x015900000558783b */ /* 0x000e680000000200 */
[----:B------:R-:W-:Y:S03]  /*2ce0*/  LDSM.16.M88.4 R100, [R5+0x17100] ;  /* 0x017100000564783b */ /* 0x000fe60000000200 */
[C---:B------:R-:W-:Y:S08]  /*2cf0*/  HMMA.16816.F32 R72, R204.reuse, R74, R80 ;  /* 0x0000004acc48723c */ /* 0x040ff00000001850 */
[C---:B----4-:R-:W-:Y:S08]  /*2d00*/  HMMA.16816.F32 R84, R204.reuse, R56, R84 ;  /* 0x00000038cc54723c */ /* 0x050ff00000001854 */
[C---:B------:R-:W-:Y:S08]  /*2d10*/  HMMA.16816.F32 R80, R204.reuse, R58, R96 ;  /* 0x0000003acc50723c */ /* 0x040ff00000001860 */
[C---:B-----5:R-:W-:Y:S08]  /*2d20*/  HMMA.16816.F32 R68, R204.reuse, R28, R52 ;  /* 0x0000001ccc44723c */ /* 0x060ff00000001834 */
[C---:B------:R-:W-:Y:S01]  /*2d30*/  HMMA.16816.F32 R56, R204.reuse, R30, R20 ;  /* 0x0000001ecc38723c */ /* 0x040fe20000001814 */
[----:B------:R-:W4:Y:S07]  /*2d40*/  LDSM.16.M88.4 R28, [R5+0x17900] ;  /* 0x01790000051c783b */ /* 0x000f2e0000000200 */
[C---:B-1----:R-:W-:Y:S08]  /*2d50*/  HMMA.16816.F32 R52, R204.reuse, R24, R16 ;  /* 0x00000018cc34723c */ /* 0x042ff00000001810 */
[C---:B------:R-:W-:Y:S08]  /*2d60*/  HMMA.16816.F32 R48, R204.reuse, R26, R12 ;  /* 0x0000001acc30723c */ /* 0x040ff0000000180c */
[C---:B------:R-:W-:Y:S01]  /*2d70*/  HMMA.16816.F32 R16, R204.reuse, R44, R40 ;  /* 0x0000002ccc10723c */ /* 0x040fe20000001828 */
[----:B------:R-:W-:Y:S07]  /*2d80*/  LDSM.16.M88.4 R40, [R237+0x18900] ;  /* 0x01890000ed28783b */ /* 0x000fee0000000200 */
[C---:B------:R-:W-:Y:S01]  /*2d90*/  HMMA.16816.F32 R12, R204.reuse, R46, R60 ;  /* 0x0000002ecc0c723c */ /* 0x040fe2000000183c */
[----:B------:R-:W-:Y:S07]  /*2da0*/  LDSM.16.M88.4 R60, [R237+0x19900] ;  /* 0x01990000ed3c783b */ /* 0x000fee0000000200 */
[C---:B------:R-:W-:Y:S08]  /*2db0*/  HMMA.16816.F32 R24, R204.reuse, R32, R8 ;  /* 0x00000020cc18723c */ /* 0x040ff00000001808 */
[----:B------:R-:W-:Y:S01]  /*2dc0*/  HMMA.16816.F32 R20, R204, R34, R36 ;  /* 0x00000022cc14723c */ /* 0x000fe20000001824 */
[----:B------:R-:W1:Y:S07]  /*2dd0*/  LDSM.16.M88.4 R32, [R237+0x18100] ;  /* 0x01810000ed20783b */ /* 0x000e6e0000000200 */
[C---:B--2---:R-:W-:Y:S08]  /*2de0*/  HMMA.16816.F32 R8, R208.reuse, R76, R64 ;  /* 0x0000004cd008723c */ /* 0x044ff00000001840 */
[C---:B------:R-:W-:Y:S08]  /*2df0*/  HMMA.16816.F32 R36, R208.reuse, R78, R72 ;  /* 0x0000004ed024723c */ /* 0x040ff00000001848 */
[C---:B---3--:R-:W-:Y:S08]  /*2e00*/  HMMA.16816.F32 R76, R208.reuse, R94, R56 ;  /* 0x0000005ed04c723c */ /* 0x048ff00000001838 */
[C---:B------:R-:W-:Y:S01]  /*2e10*/  HMMA.16816.F32 R56, R208.reuse, R104, R52 ;  /* 0x00000068d038723c */ /* 0x040fe20000001834 */
[----:B------:R-:W2:Y:S07]  /*2e20*/  LDSM.16.M88.4 R52, [R237+0x19100] ;  /* 0x01910000ed34783b */ /* 0x000eae0000000200 */
[C---:B------:R-:W-:Y:S01]  /*2e30*/  HMMA.16816.F32 R96, R208.reuse, R88, R84 ;  /* 0x00000058d060723c */ /* 0x040fe20000001854 */
[----:B------:R-:W-:Y:S07]  /*2e40*/  LDSM.16.M88.4 R84, [R4+0x19100] ;  /* 0x019100000454783b */ /* 0x000fee0000000200 */
[C---:B------:R-:W-:Y:S08]  /*2e50*/  HMMA.16816.F32 R72, R208.reuse, R106, R48 ;  /* 0x0000006ad048723c */ /* 0x040ff00000001830 */
[C---:B------:R-:W-:Y:S08]  /*2e60*/  HMMA.16816.F32 R88, R208.reuse, R90, R80 ;  /* 0x0000005ad058723c */ /* 0x040ff00000001850 */
[C---:B----4-:R-:W-:Y:S08]  /*2e70*/  HMMA.16816.F32 R48, R208.reuse, R28, R16 ;  /* 0x0000001cd030723c */ /* 0x050ff00000001810 */
[C---:B------:R-:W-:Y:S01]  /*2e80*/  HMMA.16816.F32 R44, R208.reuse, R30, R12 ;  /* 0x0000001ed02c723c */ /* 0x040fe2000000180c */
[----:B------:R-:W3:Y:S07]  /*2e90*/  LDSM.16.M88.4 R28, [R237+0x1a100] ;  /* 0x01a10000ed1c783b */ /* 0x000eee0000000200 */
[C---:B------:R-:W-:Y:S01]  /*2ea0*/  HMMA.16816.F32 R80, R208.reuse, R92, R68 ;  /* 0x0000005cd050723c */ /* 0x040fe20000001844 */
[----:B------:R-:W-:Y:S07]  /*2eb0*/  LDSM.16.M88.4 R92, [R4+0x19900] ;  /* 0x01990000045c783b */ /* 0x000fee0000000200 */
[C---:B------:R-:W-:Y:S01]  /*2ec0*/  HMMA.16816.F32 R68, R208.reuse, R100, R24 ;  /* 0x00000064d044723c */ /* 0x040fe20000001818 */
[----:B------:R-:W4:Y:S07]  /*2ed0*/  LDSM.16.M88.4 R24, [R237+0x1a900] ;  /* 0x01a90000ed18783b */ /* 0x000f2e0000000200 */
[----:B------:R-:W-:Y:S01]  /*2ee0*/  HMMA.16816.F32 R64, R208, R102, R20 ;  /* 0x00000066d040723c */ /* 0x000fe20000001814 */
[----:B------:R-:W5:Y:S06]  /*2ef0*/  LDSM.16.M88.4 R20, [R4+0x18100] ;  /* 0x018100000414783b */ /* 0x000f6c0000000200 */
[----:B------:R-:W-:Y:S01]  /*2f00*/  IMAD.SHL.U32 R103, R2, 0x2, RZ ;  /* 0x0000000202677824 */ /* 0x000fe200078e00ff */
[----:B-1----:R-:W-:Y:S03]  /*2f10*/  HMMA.16816.F32 R16, R212, R32, R8 ;  /* 0x00000020d410723c */ /* 0x002fe60000001808 */
[----:B------:R-:W-:Y:S01]  /*2f20*/  IMAD.IADD R2, R240, 0x1, R103 ;  /* 0x00000001f0027824 */ /* 0x000fe200078e0267 */
[----:B------:R-:W-:-:S04]  /*2f30*/  LEA R236, R0, R103, 0x1 ;  /* 0x0000006700ec7211 */ /* 0x000fc800078e08ff */
[----:B------:R-:W-:Y:S01]  /*2f40*/  HMMA.16816.F32 R12, R212, R34, R36 ;  /* 0x00000022d40c723c */ /* 0x000fe20000001824 */
[----:B------:R-:W1:Y:S01]  /*2f50*/  LDSM.16.M88.4 R32, [R4+0x18900] ;  /* 0x018900000420783b */ /* 0x000e620000000200 */
[----:B------:R-:W-:-:S06]  /*2f60*/  IMAD.IADD R0, R240, 0x1, R236 ;  /* 0x00000001f0007824 */ /* 0x000fcc00078e02ec */
[C---:B------:R-:W-:Y:S08]  /*2f70*/  HMMA.16816.F32 R8, R212.reuse, R40, R96 ;  /* 0x00000028d408723c */ /* 0x040ff00000001860 */
[C---:B------:R-:W-:Y:S01]  /*2f80*/  HMMA.16816.F32 R36, R212.reuse, R42, R88 ;  /* 0x0000002ad424723c */ /* 0x040fe20000001858 */
[----:B------:R-:W-:Y:S07]  /*2f90*/  LDSM.16.M88.4 R88, [R4+0x1a100] ;  /* 0x01a100000458783b */ /* 0x000fee0000000200 */
[C---:B--2---:R-:W-:Y:S01]  /*2fa0*/  HMMA.16816.F32 R40, R212.reuse, R52, R80 ;  /* 0x00000034d428723c */ /* 0x044fe20000001850 */
[----:B------:R-:W2:Y:S07]  /*2fb0*/  LDSM.16.M88.4 R80, [R3+0x18100] ;  /* 0x018100000350783b */ /* 0x000eae0000000200 */
[C---:B------:R-:W-:Y:S08]  /*2fc0*/  HMMA.16816.F32 R56, R212.reuse, R60, R56 ;  /* 0x0000003cd438723c */ /* 0x040ff00000001838 */
[C---:B------:R-:W-:Y:S08]  /*2fd0*/  HMMA.16816.F32 R72, R212.reuse, R62, R72 ;  /* 0x0000003ed448723c */ /* 0x040ff00000001848 */
[C---:B---3--:R-:W-:Y:S08]  /*2fe0*/  HMMA.16816.F32 R60, R212.reuse, R28, R68 ;  /* 0x0000001cd43c723c */ /* 0x048ff00000001844 */
[C---:B------:R-:W-:Y:S08]  /*2ff0*/  HMMA.16816.F32 R52, R212.reuse, R54, R76 ;  /* 0x00000036d434723c */ /* 0x040ff0000000184c */
[C---:B------:R-:W-:Y:S01]  /*3000*/  HMMA.16816.F32 R68, R212.reuse, R30, R64 ;  /* 0x0000001ed444723c */ /* 0x040fe20000001840 */
[----:B------:R-:W-:Y:S07]  /*3010*/  LDSM.16.M88.4 R28, [R5+0x18100] ;  /* 0x01810000051c783b */ /* 0x000fee0000000200 */
[C---:B----4-:R-:W-:Y:S08]  /*3020*/  HMMA.16816.F32 R76, R212.reuse, R24, R48 ;  /* 0x00000018d44c723c */ /* 0x050ff00000001830 */
[----:B------:R-:W-:Y:S08]  /*3030*/  HMMA.16816.F32 R64, R212, R26, R44 ;  /* 0x0000001ad440723c */ /* 0x000ff0000000182c */
[C---:B-----5:R-:W-:Y:S01]  /*3040*/  HMMA.16816.F32 R48, R216.reuse, R20, R16 ;  /* 0x00000014d830723c */ /* 0x060fe20000001810 */
[----:B------:R-:W-:Y:S07]  /*3050*/  LDSM.16.M88.4 R16, [R4+0x1a900] ;  /* 0x01a900000410783b */ /* 0x000fee0000000200 */
[C---:B------:R-:W-:Y:S01]  /*3060*/  HMMA.16816.F32 R44, R216.reuse, R22, R12 ;  /* 0x00000016d82c723c */ /* 0x040fe2000000180c */
[----:B------:R-:W3:Y:S07]  /*3070*/  LDSM.16.M88.4 R12, [R3+0x18900] ;  /* 0x01890000030c783b */ /* 0x000eee0000000200 */
[C---:B-1----:R-:W-:Y:S08]  /*3080*/  HMMA.16816.F32 R24, R216.reuse, R32, R8 ;  /* 0x00000020d818723c */ /* 0x042ff00000001808 */
[----:B------:R-:W-:Y:S01]  /*3090*/  HMMA.16816.F32 R20, R216, R34, R36 ;  /* 0x00000022d814723c */ /* 0x000fe20000001824 */
[----:B------:R-:W1:Y:S07]  /*30a0*/  LDSM.16.M88.4 R36, [R3+0x19100] ;  /* 0x019100000324783b */ /* 0x000e6e0000000200 */
[----:B--2---:R-:W-:Y:S01]  /*30b0*/  HMMA.16816.F32 R8, R220, R80, R48 ;  /* 0x00000050dc08723c */ /* 0x004fe20000001830 */
[----:B------:R-:W2:Y:S07]  /*30c0*/  LDSM.16.M88.4 R48, [R5+0x18900] ;  /* 0x018900000530783b */ /* 0x000eae0000000200 */
[C---:B------:R-:W-:Y:S08]  /*30d0*/  HMMA.16816.F32 R32, R216.reuse, R84, R40 ;  /* 0x00000054d820723c */ /* 0x040ff00000001828 */
[----:B------:R-:W-:Y:S08]  /*30e0*/  HMMA.16816.F32 R52, R216, R86, R52 ;  /* 0x00000056d834723c */ /* 0x000ff00000001834 */
[----:B---3--:R-:W-:Y:S08]  /*30f0*/  HMMA.16816.F32 R24, R220, R12, R24 ;  /* 0x0000000cdc18723c */ /* 0x008ff00000001818 */
[C---:B------:R-:W-:Y:S01]  /*3100*/  HMMA.16816.F32 R84, R216.reuse, R88, R60 ;  /* 0x00000058d854723c */ /* 0x040fe2000000183c */
[----:B------:R-:W3:Y:S07]  /*3110*/  LDSM.16.M88.4 R60, [R3+0x19900] ;  /* 0x01990000033c783b */ /* 0x000eee0000000200 */
[C---:B------:R-:W-:Y:S08]  /*3120*/  HMMA.16816.F32 R56, R216.reuse, R92, R56 ;  /* 0x0000005cd838723c */ /* 0x040ff00000001838 */
[----:B------:R-:W-:Y:S08]  /*3130*/  HMMA.16816.F32 R72, R216, R94, R72 ;  /* 0x0000005ed848723c */ /* 0x000ff00000001848 */
[----:B------:R-:W-:Y:S08]  /*3140*/  HMMA.16816.F32 R40, R220, R82, R44 ;  /* 0x00000052dc28723c */ /* 0x000ff0000000182c */
[C---:B------:R-:W-:Y:S08]  /*3150*/  HMMA.16816.F32 R80, R216.reuse, R16, R76 ;  /* 0x00000010d850723c */ /* 0x040ff0000000184c */
[----:B------:R-:W-:Y:S08]  /*3160*/  HMMA.16816.F32 R92, R216, R18, R64 ;  /* 0x00000012d85c723c */ /* 0x000ff00000001840 */
[C---:B------:R-:W-:Y:S01]  /*3170*/  HMMA.16816.F32 R16, R220.reuse, R14, R20 ;  /* 0x0000000edc10723c */ /* 0x040fe20000001814 */
[----:B------:R-:W4:Y:S07]  /*3180*/  LDSM.16.M88.4 R20, [R5+0x19100] ;  /* 0x019100000514783b */ /* 0x000f2e0000000200 */
[----:B-1----:R-:W-:Y:S01]  /*3190*/  HMMA.16816.F32 R12, R220, R36, R32 ;  /* 0x00000024dc0c723c */ /* 0x002fe20000001820 */
[----:B------:R-:W-:Y:S07]  /*31a0*/  LDSM.16.M88.4 R32, [R5+0x19900] ;  /* 0x019900000520783b */ /* 0x000fee0000000200 */
[C---:B--2---:R-:W-:Y:S01]  /*31b0*/  HMMA.16816.F32 R64, R224.reuse, R48, R24 ;  /* 0x00000030e040723c */ /* 0x044fe20000001818 */
[----:B------:R-:W1:Y:S07]  /*31c0*/  LDSM.16.M88.4 R24, [R3+0x1a100] ;  /* 0x01a100000318783b */ /* 0x000e6e0000000200 */
[----:B------:R-:W-:Y:S08]  /*31d0*/  HMMA.16816.F32 R76, R224, R28, R8 ;  /* 0x0000001ce04c723c */ /* 0x000ff00000001808 */
[----:B------:R-:W-:Y:S08]  /*31e0*/  HMMA.16816.F32 R8, R220, R38, R52 ;  /* 0x00000026dc08723c */ /* 0x000ff00000001834 */
[----:B------:R-:W-:Y:S01]  /*31f0*/  HMMA.16816.F32 R44, R224, R50, R16 ;  /* 0x00000032e02c723c */ /* 0x000fe20000001810 */
[----:B------:R-:W-:Y:S07]  /*3200*/  LDSM.16.M88.4 R16, [R5+0x1a100] ;  /* 0x01a100000510783b */ /* 0x000fee0000000200 */
[----:B------:R-:W-:Y:S01]  /*3210*/  HMMA.16816.F32 R88, R216, R90, R68 ;  /* 0x0000005ad858723c */ /* 0x000fe20000001844 */
[----:B------:R-:W-:-:S04]  /*3220*/  FMUL.FTZ R4, R76, c[0x0][0x320] ;  /* 0x0000c8004c047a20 */ /* 0x000fc80000410000 */
[----:B------:R2:W5:Y:S03]  /*3230*/  MUFU.TANH R96, R4 ;  /* 0x0000000400607308 */ /* 0x0005660000002400 */
[----:B------:R-:W-:Y:S01]  /*3240*/  HMMA.16816.F32 R68, R224, R30, R40 ;  /* 0x0000001ee044723c */ /* 0x000fe20000001828 */
[----:B------:R1:W5:Y:S07]  /*3250*/  LDSM.16.M88.4 R28, [R3+0x1a900] ;  /* 0x01a90000031c783b */ /* 0x00036e0000000200 */
[----:B---3--:R-:W-:Y:S01]  /*3260*/  HMMA.16816.F32 R40, R220, R60, R56 ;  /* 0x0000003cdc28723c */ /* 0x008fe20000001838 */
[----:B--2---:R-:W-:-:S07]  /*3270*/  FMUL.FTZ R4, R77, c[0x0][0x320] ;  /* 0x0000c8004d047a20 */ /* 0x004fce0000410000 */
[----:B----4-:R-:W-:Y:S01]  /*3280*/  HMMA.16816.F32 R52, R224, R20, R12 ;  /* 0x00000014e034723c */ /* 0x010fe2000000180c */
[----:B------:R2:W3:Y:S07]  /*3290*/  MUFU.TANH R76, R4 ;  /* 0x00000004004c7308 */ /* 0x0004ee0000002400 */
[----:B------:R-:W-:Y:S01]  /*32a0*/  HMMA.16816.F32 R36, R220, R62, R72 ;  /* 0x0000003edc24723c */ /* 0x000fe20000001848 */
[----:B-1----:R-:W-:-:S04]  /*32b0*/  FMUL.FTZ R3, R65, c[0x0][0x320] ;  /* 0x0000c80041037a20 */ /* 0x002fc80000410000 */
[----:B------:R1:W-:Y:S03]  /*32c0*/  MUFU.TANH R48, R3 ;  /* 0x0000000300307308 */ /* 0x0003e60000002400 */
[----:B------:R-:W-:Y:S01]  /*32d0*/  HMMA.16816.F32 R56, R224, R22, R8 ;  /* 0x00000016e038723c */ /* 0x000fe20000001808 */
[----:B--2---:R-:W-:-:S04]  /*32e0*/  FMUL.FTZ R4, R68, c[0x0][0x320] ;  /* 0x0000c80044047a20 */ /* 0x004fc80000410000 */
[----:B------:R2:W4:Y:S03]  /*32f0*/  MUFU.TANH R68, R4 ;  /* 0x0000000400447308 */ /* 0x0005260000002400 */
[----:B------:R-:W-:Y:S01]  /*3300*/  HMMA.16816.F32 R12, R220, R24, R84 ;  /* 0x00000018dc0c723c */ /* 0x000fe20000001854 */
[----:B------:R-:W-:Y:S02]  /*3310*/  FMUL.FTZ R54, R54, c[0x0][0x320] ;  /* 0x0000c80036367a20 */ /* 0x000fe40000410000 */
[----:B-1----:R-:W-:-:S05]  /*3320*/  FMUL.FTZ R3, R44, c[0x0][0x320] ;  /* 0x0000c8002c037a20 */ /* 0x002fca0000410000 */
[----:B------:R-:W-:Y:S01]  /*3330*/  HMMA.16816.F32 R8, R220, R26, R88 ;  /* 0x0000001adc08723c */ /* 0x000fe20000001858 */
[----:B------:R1:W-:Y:S01]  /*3340*/  MUFU.TANH R44, R3 ;  /* 0x00000003002c7308 */ /* 0x0003e20000002400 */
[----:B------:R3:W3:Y:S01]  /*3350*/  LDSM.16.M88.4 R24, [R5+0x1a900] ;  /* 0x01a900000518783b */ /* 0x0006e20000000200 */
[----:B------:R-:W-:-:S04]  /*3360*/  DEPBAR.LE SB0, 0x2 ;  /* 0x000080800000791a */ /* 0x000fc80000000000 */
[----:B--2---:R-:W-:Y:S01]  /*3370*/  FMUL.FTZ R4, R69, c[0x0][0x320] ;  /* 0x0000c80045047a20 */ /* 0x004fe20000410000 */
[C---:B------:R-:W-:Y:S01]  /*3380*/  HMMA.16816.F32 R40, R224.reuse, R32, R40 ;  /* 0x00000020e028723c */ /* 0x040fe20000001828 */
[----:B------:R-:W-:Y:S02]  /*3390*/  FMUL.FTZ R59, R59, c[0x0][0x320] ;  /* 0x0000c8003b3b7a20 */ /* 0x000fe40000410000 */
[----:B------:R2:W2:Y:S05]  /*33a0*/  MUFU.TANH R61, R4 ;  /* 0x00000004003d7308 */ /* 0x0004aa0000002400 */
[----:B------:R-:W-:Y:S01]  /*33b0*/  HMMA.16816.F32 R36, R224, R34, R36 ;  /* 0x00000022e024723c */ /* 0x000fe20000001824 */
[----:B-1----:R-:W-:-:S04]  /*33c0*/  FMUL.FTZ R3, R45, c[0x0][0x320] ;  /* 0x0000c8002d037a20 */ /* 0x002fc80000410000 */
[----:B------:R1:W-:Y:S03]  /*33d0*/  MUFU.TANH R51, R3 ;  /* 0x0000000300337308 */ /* 0x0003e60000002400 */
[----:B-----5:R-:W-:Y:S01]  /*33e0*/  HMMA.16816.F32 R20, R220, R28, R80 ;  /* 0x0000001cdc14723c */ /* 0x020fe20000001850 */
[----:B--2---:R-:W-:-:S04]  /*33f0*/  FMUL.FTZ R4, R64, c[0x0][0x320] ;  /* 0x0000c80040047a20 */ /* 0x004fc80000410000 */
[----:B------:R3:W2:Y:S03]  /*3400*/  MUFU.TANH R60, R4 ;  /* 0x00000004003c7308 */ /* 0x0006a60000002400 */
[C---:B------:R-:W-:Y:S01]  /*3410*/  HMMA.16816.F32 R8, R224.reuse, R18, R8 ;  /* 0x00000012e008723c */ /* 0x040fe20000001808 */
[----:B------:R-:W-:Y:S02]  /*3420*/  FMUL.FTZ R42, R42, c[0x0][0x320] ;  /* 0x0000c8002a2a7a20 */ /* 0x000fe40000410000 */
[----:B------:R-:W-:Y:S02]  /*3430*/  FMUL.FTZ R43, R43, c[0x0][0x320] ;  /* 0x0000c8002b2b7a20 */ /* 0x000fe40000410000 */
[----:B-1----:R-:W-:Y:S02]  /*3440*/  FMUL.FTZ R3, R52, c[0x0][0x320] ;  /* 0x0000c80034037a20 */ /* 0x002fe40000410000 */
[----:B------:R-:W-:Y:S01]  /*3450*/  MUFU.TANH R42, R42 ;  /* 0x0000002a002a7308 */ /* 0x000fe20000002400 */
[----:B------:R-:W-:Y:S01]  /*3460*/  HMMA.16816.F32 R32, R224, R16, R12 ;  /* 0x00000010e020723c */ /* 0x000fe2000000180c */
[----:B------:R-:W-:-:S02]  /*3470*/  FMUL.FTZ R37, R37, c[0x0][0x320] ;  /* 0x0000c80025257a20 */ /* 0x000fc40000410000 */
[----:B------:R-:W-:Y:S02]  /*3480*/  FMUL.FTZ R38, R38, c[0x0][0x320] ;  /* 0x0000c80026267a20 */ /* 0x000fe40000410000 */
[----:B------:R-:W-:Y:S02]  /*3490*/  FMUL.FTZ R39, R39, c[0x0][0x320] ;  /* 0x0000c80027277a20 */ /* 0x000fe40000410000 */
[----:B------:R1:W5:Y:S01]  /*34a0*/  MUFU.TANH R130, R3 ;  /* 0x0000000300827308 */ /* 0x0003620000002400 */
[----:B---3--:R-:W-:Y:S07]  /*34b0*/  HMMA.16816.F32 R4, R220, R30, R92 ;  /* 0x0000001edc04723c */ /* 0x008fee000000185c */
[----:B------:R-:W-:Y:S01]  /*34c0*/  MUFU.TANH R37, R37 ;  /* 0x0000002500257308 */ /* 0x000fe20000002400 */
[----:B------:R-:W-:Y:S01]  /*34d0*/  FMUL.FTZ R8, R8, c[0x0][0x320] ;  /* 0x0000c80008087a20 */ /* 0x000fe20000410000 */
[----:B------:R-:W-:Y:S01]  /*34e0*/  HMMA.16816.F32 R20, R224, R24, R20 ;  /* 0x00000018e014723c */ /* 0x000fe20000001814 */
[----:B------:R-:W-:-:S02]  /*34f0*/  FMUL.FTZ R9, R9, c[0x0][0x320] ;  /* 0x0000c80009097a20 */ /* 0x000fc40000410000 */
[----:B-1----:R-:W-:-:S03]  /*3500*/  FMUL.FTZ R3, R53, c[0x0][0x320] ;  /* 0x0000c80035037a20 */ /* 0x002fc60000410000 */
[----:B------:R-:W-:Y:S01]  /*3510*/  MUFU.TANH R18, R8 ;  /* 0x0000000800127308 */ /* 0x000fe20000002400 */
[----:B------:R-:W-:Y:S02]  /*3520*/  FMUL.FTZ R32, R32, c[0x0][0x320] ;  /* 0x0000c80020207a20 */ /* 0x000fe40000410000 */
[----:B------:R-:W-:Y:S02]  /*3530*/  FMUL.FTZ R33, R33, c[0x0][0x320] ;  /* 0x0000c80021217a20 */ /* 0x000fe40000410000 */
[----:B------:R-:W-:Y:S02]  /*3540*/  FMUL.FTZ R34, R34, c[0x0][0x320] ;  /* 0x0000c80022227a20 */ /* 0x000fe40000410000 */
[----:B------:R-:W-:Y:S01]  /*3550*/  FMUL.FTZ R35, R35, c[0x0][0x320] ;  /* 0x0000c80023237a20 */ /* 0x000fe20000410000 */
[----:B------:R1:W3:Y:S01]  /*3560*/  MUFU.TANH R131, R3 ;  /* 0x0000000300837308 */ /* 0x0002e20000002400 */
[----:B------:R-:W-:Y:S07]  /*3570*/  HMMA.16816.F32 R12, R224, R26, R4 ;  /* 0x0000001ae00c723c */ /* 0x000fee0000001804 */
[----:B------:R-:W-:Y:S01]  /*3580*/  LEA.HI R4, R110, R113, RZ, 0x2 ;  /* 0x000000716e047211 */ /* 0x000fe200078f10ff */
[----:B------:R-:W-:Y:S01]  /*3590*/  MUFU.TANH R32, R32 ;  /* 0x0000002000207308 */ /* 0x000fe20000002400 */
[----:B------:R-:W-:Y:S01]  /*35a0*/  SHF.R.S32.HI R6, RZ, 0x1f, R108 ;  /* 0x0000001fff067819 */ /* 0x000fe2000001146c */
[----:B------:R-:W-:Y:S01]  /*35b0*/  FMUL.FTZ R21, R21, c[0x0][0x320] ;  /* 0x0000c80015157a20 */ /* 0x000fe20000410000 */
[----:B------:R-:W-:Y:S01]  /*35c0*/  LOP3.LUT R4, R4, 0xfffffffc, RZ, 0xc0, !PT ;  /* 0xfffffffc04047812 */ /* 0x000fe200078ec0ff */
[----:B------:R-:W-:Y:S01]  /*35d0*/  FMUL.FTZ R20, R20, c[0x0][0x320] ;  /* 0x0000c80014147a20 */ /* 0x000fe20000410000 */
[----:B------:R-:W-:Y:S01]  /*35e0*/  LEA.HI R6, R6, R108, RZ, 0x3 ;  /* 0x0000006c06067211 */ /* 0x000fe200078f18ff */
[----:B------:R-:W-:-:S02]  /*35f0*/  FMUL.FTZ R22, R22, c[0x0][0x320] ;  /* 0x0000c80016167a20 */ /* 0x000fc40000410000 */
[----:B-1----:R-:W-:Y:S01]  /*3600*/  FMUL.FTZ R3, R56, c[0x0][0x320] ;  /* 0x0000c80038037a20 */ /* 0x002fe20000410000 */
[----:B------:R-:W-:Y:S01]  /*3610*/  LOP3.LUT R6, R6, 0xffffff8, RZ, 0xc0, !PT ;  /* 0x0ffffff806067812 */ /* 0x000fe200078ec0ff */
[----:B------:R-:W-:Y:S01]  /*3620*/  IMAD.IADD R4, R113, 0x1, -R4 ;  /* 0x0000000171047824 */ /* 0x000fe200078e0a04 */
[----:B------:R-:W-:Y:S01]  /*3630*/  MUFU.TANH R33, R33 ;  /* 0x0000002100217308 */ /* 0x000fe20000002400 */
[----:B------:R-:W-:Y:S01]  /*3640*/  FMUL.FTZ R23, R23, c[0x0][0x320] ;  /* 0x0000c80017177a20 */ /* 0x000fe20000410000 */
[----:B------:R-:W-:Y:S02]  /*3650*/  IADD3 R8, R108, -R6, RZ ;  /* 0x800000066c087210 */ /* 0x000fe40007ffe0ff */
[----:B------:R-:W-:Y:S01]  /*3660*/  LEA.HI R7, R4, R4, RZ, 0x1 ;  /* 0x0000000404077211 */ /* 0x000fe200078f08ff */
[----:B------:R-:W-:Y:S02]  /*3670*/  FMUL.FTZ R12, R12, c[0x0][0x320] ;  /* 0x0000c8000c0c7a20 */ /* 0x000fe40000410000 */
[----:B------:R-:W-:Y:S01]  /*3680*/  FMUL.FTZ R13, R13, c[0x0][0x320] ;  /* 0x0000c8000d0d7a20 */ /* 0x000fe20000410000 */
[----:B------:R1:W1:Y:S01]  /*3690*/  MUFU.TANH R164, R3 ;  /* 0x0000000300a47308 */ /* 0x0002620000002400 */
[----:B------:R-:W-:Y:S01]  /*36a0*/  LOP3.LUT R7, R7, 0x1ffffffe, RZ, 0xc0, !PT ;  /* 0x1ffffffe07077812 */ /* 0x000fe200078ec0ff */
[----:B------:R-:W-:-:S04]  /*36b0*/  FMUL.FTZ R25, R14, c[0x0][0x320] ;  /* 0x0000c8000e197a20 */ /* 0x000fc80000410000 */
[----:B------:R-:W-:Y:S02]  /*36c0*/  IMAD.IADD R4, R4, 0x1, -R7 ;  /* 0x0000000104047824 */ /* 0x000fe400078e0a07 */
[----:B------:R-:W-:Y:S01]  /*36d0*/  FMUL.FTZ R7, R71, c[0x0][0x320] ;  /* 0x0000c80047077a20 */ /* 0x000fe20000410000 */
[----:B------:R-:W-:Y:S01]  /*36e0*/  MUFU.TANH R24, R12 ;  /* 0x0000000c00187308 */ /* 0x000fe20000002400 */
[----:B-1----:R-:W-:-:S07]  /*36f0*/  FMUL.FTZ R3, R57, c[0x0][0x320] ;  /* 0x0000c80039037a20 */ /* 0x002fce0000410000 */
[----:B------:R-:W-:Y:S08]  /*3700*/  MUFU.TANH R26, R7 ;  /* 0x00000007001a7308 */ /* 0x000ff00000002400 */
[----:B------:R1:W1:Y:S08]  /*3710*/  MUFU.TANH R165, R3 ;  /* 0x0000000300a57308 */ /* 0x0002700000002400 */
[----:B------:R-:W-:Y:S01]  /*3720*/  MUFU.TANH R17, R9 ;  /* 0x0000000900117308 */ /* 0x000fe20000002400 */
[----:B-1----:R-:W-:-:S07]  /*3730*/  FMUL.FTZ R3, R40, c[0x0][0x320] ;  /* 0x0000c80028037a20 */ /* 0x002fce0000410000 */
[----:B------:R-:W-:Y:S08]  /*3740*/  MUFU.TANH R27, R21 ;  /* 0x00000015001b7308 */ /* 0x000ff00000002400 */
[----:B------:R1:W1:Y:S08]  /*3750*/  MUFU.TANH R29, R3 ;  /* 0x00000003001d7308 */ /* 0x0002700000002400 */
[----:B------:R2:W-:Y:S01]  /*3760*/  MUFU.TANH R21, R13 ;  /* 0x0000000d00157308 */ /* 0x0005e20000002400 */
[----:B-1----:R-:W-:-:S07]  /*3770*/  FMUL.FTZ R3, R41, c[0x0][0x320] ;  /* 0x0000c80029037a20 */ /* 0x002fce0000410000 */
[----:B------:R-:W-:Y:S01]  /*3780*/  MUFU.TANH R20, R20 ;  /* 0x0000001400147308 */ /* 0x000fe20000002400 */
[----:B--2---:R-:W-:-:S07]  /*3790*/  FMUL.FTZ R13, R79, c[0x0][0x320] ;  /* 0x0000c8004f0d7a20 */ /* 0x004fce0000410000 */
[----:B------:R1:W2:Y:S08]  /*37a0*/  MUFU.TANH R28, R3 ;  /* 0x00000003001c7308 */ /* 0x0002b00000002400 */
[----:B------:R2:W-:Y:S01]  /*37b0*/  MUFU.TANH R16, R13 ;  /* 0x0000000d00107308 */ /* 0x0005e20000002400 */
[----:B-1----:R-:W-:-:S07]  /*37c0*/  FMUL.FTZ R3, R36, c[0x0][0x320] ;  /* 0x0000c80024037a20 */ /* 0x002fce0000410000 */
[----:B------:R-:W-:Y:S01]  /*37d0*/  MUFU.TANH R43, R43 ;  /* 0x0000002b002b7308 */ /* 0x000fe20000002400 */
[----:B--2---:R-:W-:-:S07]  /*37e0*/  FMUL.FTZ R13, R70, c[0x0][0x320] ;  /* 0x0000c800460d7a20 */ /* 0x004fce0000410000 */
[----:B------:R1:W2:Y:S08]  /*37f0*/  MUFU.TANH R19, R3 ;  /* 0x0000000300137308 */ /* 0x0002b00000002400 */
[----:B------:R-:W-:Y:S01]  /*3800*/  MUFU.TANH R13, R13 ;  /* 0x0000000d000d7308 */ /* 0x000fe20000002400 */
[----:B-1----:R-:W-:-:S07]  /*3810*/  LOP3.LUT R3, R109, 0xffffffe0, RZ, 0xc0, !PT ;  /* 0xffffffe06d037812 */ /* 0x002fce00078ec0ff */
[----:B------:R-:W-:Y:S01]  /*3820*/  MUFU.TANH R38, R38 ;  /* 0x0000002600267308 */ /* 0x000fe20000002400 */
[----:B------:R-:W-:-:S07]  /*3830*/  IMAD.IADD R3, R113, 0x1, -R3 ;  /* 0x0000000171037824 */ /* 0x000fce00078e0a03 */
[----:B------:R-:W-:Y:S01]  /*3840*/  MUFU.TANH R39, R39 ;  /* 0x0000002700277308 */ /* 0x000fe20000002400 */
[----:B------:R-:W-:-:S04]  /*3850*/  SHF.R.S32.HI R5, RZ, 0x1f, R3 ;  /* 0x0000001fff057819 */ /* 0x000fc80000011403 */
[----:B------:R-:W-:-:S03]  /*3860*/  LEA.HI R5, R5, R3, RZ, 0x2 ;  /* 0x0000000305057211 */ /* 0x000fc600078f10ff */
[----:B------:R-:W-:Y:S01]  /*3870*/  MUFU.TANH R34, R34 ;  /* 0x0000002200227308 */ /* 0x000fe20000002400 */
[----:B------:R-:W-:-:S05]  /*3880*/  LEA.HI.SX32 R6, R5, UR8, 0x1e ;  /* 0x0000000805067c11 */ /* 0x000fca000f8ff2ff */
[----:B------:R-:W-:Y:S02]  /*3890*/  IMAD R6, R8, 0x10, R6 ;  /* 0x0000001008067824 */ /* 0x000fe400078e0206 */
[----:B------:R-:W-:Y:S03]  /*38a0*/  MUFU.TANH R35, R35 ;  /* 0x0000002300237308 */ /* 0x000fe60000002400 */
[----:B------:R-:W-:-:S05]  /*38b0*/  LEA R111, R4, R6, 0x3 ;  /* 0x00000006046f7211 */ /* 0x000fca00078e18ff */
[----:B------:R-:W-:Y:S01]  /*38c0*/  @P5 IMAD.HI.U32 R6, R111, c[0x0][0x2c8], RZ ;  /* 0x0000b2006f065a27 */ /* 0x000fe200078e00ff */
[----:B------:R-:W-:Y:S03]  /*38d0*/  STL [R1+0x4], R111 ;  /* 0x0000046f01007387 */ /* 0x000fe60000100800 */
[----:B------:R-:W-:Y:S01]  /*38e0*/  IMAD.MOV.U32 R4, RZ, RZ, R111 ;  /* 0x000000ffff047224 */ /* 0x000fe200078e006f */
[----:B------:R-:W-:-:S05]  /*38f0*/  @P0 SHF.R.U32.HI R4, RZ, c[0x0][0x2cc], R6 ;  /* 0x0000b300ff040a19 */ /* 0x000fca0000011606 */
[----:B------:R-:W1:Y:S04]  /*3900*/  SHFL.IDX PT, R7, R4, RZ, 0x1c1f ;  /* 0x001c1fff04077589 */ /* 0x000e6800000e0000 */
[----:B------:R1:W2:Y:S02]  /*3910*/  SHFL.IDX PT, R6, R4, 0x1, 0x1c1f ;  /* 0x003c1f0004067f89 */ /* 0x0002a400000e0000 */
[----:B-1----:R-:W-:Y:S01]  /*3920*/  LOP3.LUT R4, R5, 0x7ffffffc, RZ, 0xc0, !PT ;  /* 0x7ffffffc05047812 */ /* 0x002fe200078ec0ff */
[----:B------:R-:W-:-:S04]  /*3930*/  FMUL.FTZ R5, R46, c[0x0][0x320] ;  /* 0x0000c8002e057a20 */ /* 0x000fc80000410000 */
[----:B------:R-:W-:Y:S01]  /*3940*/  IMAD.IADD R4, R3, 0x1, -R4 ;  /* 0x0000000103047824 */ /* 0x000fe200078e0a04 */
[----:B------:R-:W-:Y:S01]  /*3950*/  MOV R3, UR9 ;  /* 0x0000000900037c02 */ /* 0x000fe20008000f00 */
[----:B------:R1:W-:Y:S02]  /*3960*/  MUFU.TANH R49, R5 ;  /* 0x0000000500317308 */ /* 0x0003e40000002400 */
[----:B------:R-:W-:Y:S02]  /*3970*/  IMAD.SHL.U32 R8, R4, 0x2, RZ ;  /* 0x0000000204087824 */ /* 0x000fe400078e00ff */
[----:B------:R-:W-:-:S03]  /*3980*/  FMUL.FTZ R4, R47, c[0x0][0x320] ;  /* 0x0000c8002f047a20 */ /* 0x000fc60000410000 */
[C---:B------:R-:W-:Y:S01]  /*3990*/  IADD3 R3, -R8.reuse, 0x1, R3 ;  /* 0x0000000108037810 */ /* 0x040fe20007ffe103 */
[----:B------:R2:W-:Y:S01]  /*39a0*/  MUFU.TANH R50, R4 ;  /* 0x0000000400327308 */ /* 0x0005e20000002400 */
[----:B------:R4:W-:Y:S02]  /*39b0*/  STL [R1+0x14], R8 ;  /* 0x0000140801007387 */ /* 0x0009e40000100800 */
[----:B------:R-:W-:Y:S02]  /*39c0*/  IADD3 R3, R3, -UR16, RZ ;  /* 0x8000001003037c10 */ /* 0x000fe4000fffe0ff */
[----:B-1----:R-:W-:-:S03]  /*39d0*/  IADD3 R5, -R8, UR9, RZ ;  /* 0x0000000908057c10 */ /* 0x002fc6000fffe1ff */
[C---:B--2---:R-:W-:Y:S01]  /*39e0*/  IMAD.IADD R4, R3.reuse, 0x1, R7 ;  /* 0x0000000103047824 */ /* 0x044fe200078e0207 */
[----:B------:R-:W-:-:S04]  /*39f0*/  IADD3 R3, R3, R6, RZ ;  /* 0x0000000603037210 */ /* 0x000fc80007ffe0ff */
[C---:B------:R-:W-:Y:S02]  /*3a00*/  IMNMX R4, R5.reuse, R4, PT ;  /* 0x0000000405047217 */ /* 0x040fe40003800200 */
[----:B------:R-:W-:Y:S01]  /*3a10*/  IMNMX R3, R5, R3, PT ;  /* 0x0000000305037217 */ /* 0x000fe20003800200 */
[----:B------:R-:W-:Y:S01]  /*3a20*/  FMUL.FTZ R5, R78, c[0x0][0x320] ;  /* 0x0000c8004e057a20 */ /* 0x000fe20000410000 */
[----:B------:R-:W-:Y:S01]  /*3a30*/  BAR.SYNC.DEFER_BLOCKING 0x0 ;  /* 0x0000000000007b1d */ /* 0x000fe20000010000 */
[C---:B------:R-:W-:Y:S02]  /*3a40*/  ISETP.GT.AND P0, PT, R4.reuse, RZ, PT ;  /* 0x000000ff0400720c */ /* 0x040fe40003f04270 */
[C---:B------:R-:W-:Y:S02]  /*3a50*/  ISETP.GT.AND P6, PT, R4.reuse, 0x1, PT ;  /* 0x000000010400780c */ /* 0x040fe40003fc4270 */
[----:B------:R-:W-:Y:S01]  /*3a60*/  ISETP.GT.AND P5, PT, R4, 0x8, PT ;  /* 0x000000080400780c */ /* 0x000fe20003fa4270 */
[----:B------:R1:W2:Y:S01]  /*3a70*/  MUFU.TANH R9, R5 ;  /* 0x0000000500097308 */ /* 0x0002a20000002400 */
[----:B------:R-:W-:-:S02]  /*3a80*/  FSEL R6, R96, -INF , P0 ;  /* 0xff80000060067808 */ /* 0x000fc40000000000 */
[----:B------:R-:W-:Y:S02]  /*3a90*/  FSEL R7, R76, -INF , P6 ;  /* 0xff8000004c077808 */ /* 0x000fe40003000000 */
[C---:B------:R-:W-:Y:S02]  /*3aa0*/  ISETP.GT.AND P0, PT, R4.reuse, 0x9, PT ;  /* 0x000000090400780c */ /* 0x040fe40003f04270 */
[----:B------:R-:W-:Y:S02]  /*3ab0*/  ISETP.GT.AND P6, PT, R4, 0x10, PT ;  /* 0x000000100400780c */ /* 0x000fe40003fc4270 */
[----:B----4-:R-:W-:Y:S02]  /*3ac0*/  FSEL R8, R68, -INF , P5 ;  /* 0xff80000044087808 */ /* 0x010fe40002800000 */
[----:B------:R-:W-:Y:S02]  /*3ad0*/  ISETP.GT.AND P5, PT, R4, 0x11, PT ;  /* 0x000000110400780c */ /* 0x000fe40003fa4270 */
[----:B------:R-:W-:-:S02]  /*3ae0*/  FSEL R12, R61, -INF , P0 ;  /* 0xff8000003d0c7808 */ /* 0x000fc40000000000 */
[----:B------:R-:W-:Y:S01]  /*3af0*/  FSEL R45, R60, -INF , P6 ;  /* 0xff8000003c2d7808 */ /* 0x000fe20003000000 */
[----:B-1----:R-:W-:Y:S01]  /*3b00*/  FMUL.FTZ R5, R55, c[0x0][0x320] ;  /* 0x0000c80037057a20 */ /* 0x002fe20000410000 */
        /* <DEDUP_REMOVED lines=8> */
[----:B-----5:R-:W-:Y:S02]  /*3b90*/  FSEL R130, R130, -INF , P5 ;  /* 0xff80000082827808 */ /* 0x020fe40002800000 */
[----:B------:R-:W-:Y:S02]  /*3ba0*/  ISETP.GT.AND P5, PT, R4, 0x29, PT ;  /* 0x000000290400780c */ /* 0x000fe40003fa4270 */
[----:B---3--:R-:W-:-:S02]  /*3bb0*/  FSEL R131, R131, -INF , P0 ;  /* 0xff80000083837808 */ /* 0x008fc40000000000 */
[----:B------:R-:W-:Y:S02]  /*3bc0*/  FSEL R164, R164, -INF , P6 ;  /* 0xff800000a4a47808 */ /* 0x000fe40003000000 */
[C---:B------:R-:W-:Y:S02]  /*3bd0*/  ISETP.GT.AND P0, PT, R4.reuse, 0x30, PT ;  /* 0x000000300400780c */ /* 0x040fe40003f04270 */
[----:B------:R-:W-:Y:S02]  /*3be0*/  ISETP.GT.AND P6, PT, R4, 0x31, PT ;  /* 0x000000310400780c */ /* 0x000fe40003fc4270 */
[----:B------:R-:W-:Y:S02]  /*3bf0*/  FSEL R165, R165, -INF , P5 ;  /* 0xff800000a5a57808 */ /* 0x000fe40002800000 */
[----:B------:R-:W-:Y:S02]  /*3c00*/  FMNMX.FTZ R100, R6, R7, !PT ;  /* 0x0000000706647209 */ /* 0x000fe40007810000 */
[----:B------:R-:W-:-:S02]  /*3c10*/  ISETP.GT.AND P5, PT, R4, 0x38, PT ;  /* 0x000000380400780c */ /* 0x000fc40003fa4270 */
[----:B------:R-:W-:Y:S02]  /*3c20*/  FSEL R230, R29, -INF , P0 ;  /* 0xff8000001de67808 */ /* 0x000fe40000000000 */
[----:B------:R-:W-:Y:S01]  /*3c30*/  FSEL R229, R28, -INF , P6 ;  /* 0xff8000001ce57808 */ /* 0x000fe20003000000 */
[----:B------:R-:W-:Y:S01]  /*3c40*/  FMUL.FTZ R28, R15, c[0x0][0x320] ;  /* 0x0000c8000f1c7a20 */ /* 0x000fe20000410000 */
[C---:B------:R-:W-:Y:S01]  /*3c50*/  ISETP.GT.AND P0, PT, R4.reuse, 0x39, PT ;  /* 0x000000390400780c */ /* 0x040fe20003f04270 */
[----:B------:R-:W-:Y:S01]  /*3c60*/  MUFU.TANH R15, R25 ;  /* 0x00000019000f7308 */ /* 0x000fe20000002400 */
[----:B------:R-:W-:Y:S02]  /*3c70*/  ISETP.GT.AND P6, PT, R4, 0x40, PT ;  /* 0x000000400400780c */ /* 0x000fe40003fc4270 */
[----:B------:R-:W-:Y:S02]  /*3c80*/  FMNMX.FTZ R100, R8, R100, !PT ;  /* 0x0000006408647209 */ /* 0x000fe40007810000 */
[----:B------:R-:W-:-:S02]  /*3c90*/  FSEL R228, R19, -INF , P5 ;  /* 0xff80000013e47808 */ /* 0x000fc40002800000 */
[----:B------:R-:W-:Y:S01]  /*3ca0*/  ISETP.GT.AND P5, PT, R4, 0x41, PT ;  /* 0x000000410400780c */ /* 0x000fe20003fa4270 */
[----:B------:R1:W-:Y:S01]  /*3cb0*/  MUFU.TANH R19, R5 ;  /* 0x0000000500137308 */ /* 0x0003e20000002400 */
[----:B------:R-:W-:Y:S02]  /*3cc0*/  FSEL R231, R37, -INF , P0 ;  /* 0xff80000025e77808 */ /* 0x000fe40000000000 */
[----:B------:R-:W-:Y:S02]  /*3cd0*/  FSEL R248, R32, -INF , P6 ;  /* 0xff80000020f87808 */ /* 0x000fe40003000000 */
[C---:B------:R-:W-:Y:S02]  /*3ce0*/  ISETP.GT.AND P0, PT, R4.reuse, 0x48, PT ;  /* 0x000000480400780c */ /* 0x040fe40003f04270 */
[----:B------:R-:W-:Y:S02]  /*3cf0*/  ISETP.GT.AND P6, PT, R4, 0x49, PT ;  /* 0x000000490400780c */ /* 0x000fe40003fc4270 */
[----:B------:R-:W-:-:S02]  /*3d00*/  FMNMX.FTZ R100, R12, R100, !PT ;  /* 0x000000640c647209 */ /* 0x000fc40007810000 */
[----:B------:R-:W-:Y:S02]  /*3d10*/  FSEL R247, R33, -INF , P5 ;  /* 0xff80000021f77808 */ /* 0x000fe40002800000 */
[----:B------:R-:W-:Y:S02]  /*3d20*/  ISETP.GT.AND P5, PT, R4, 0x50, PT ;  /* 0x000000500400780c */ /* 0x000fe40003fa4270 */
[----:B------:R-:W-:Y:S01]  /*3d30*/  FSEL R251, R18, -INF , P0 ;  /* 0xff80000012fb7808 */ /* 0x000fe20000000000 */
[----:B-1----:R-:W-:Y:S01]  /*3d40*/  FMUL.FTZ R5, R66, c[0x0][0x320] ;  /* 0x0000c80042057a20 */ /* 0x002fe20000410000 */
[----:B------:R-:W-:Y:S01]  /*3d50*/  FSEL R246, R17, -INF , P6 ;  /* 0xff80000011f67808 */ /* 0x000fe20003000000 */
[----:B------:R-:W-:Y:S01]  /*3d60*/  FMUL.FTZ R18, R10, c[0x0][0x320] ;  /* 0x0000c8000a127a20 */ /* 0x000fe20000410000 */
[C---:B------:R-:W-:Y:S01]  /*3d70*/  ISETP.GT.AND P0, PT, R4.reuse, 0x51, PT ;  /* 0x000000510400780c */ /* 0x040fe20003f04270 */
[----:B------:R-:W1:Y:S01]  /*3d80*/  MUFU.TANH R44, R5 ;  /* 0x00000005002c7308 */ /* 0x000e620000002400 */
[----:B------:R-:W-:Y:S01]  /*3d90*/  ISETP.GT.AND P6, PT, R4, 0x58, PT ;  /* 0x000000580400780c */ /* 0x000fe20003fc4270 */
[----:B------:R-:W-:Y:S01]  /*3da0*/  FMUL.FTZ R17, R58, c[0x0][0x320] ;  /* 0x0000c8003a117a20 */ /* 0x000fe20000410000 */
[----:B------:R-:W-:-:S02]  /*3db0*/  FMNMX.FTZ R100, R45, R100, !PT ;  /* 0x000000642d647209 */ /* 0x000fc40007810000 */
[----:B------:R-:W-:Y:S01]  /*3dc0*/  FSEL R252, R20, -INF , P5 ;  /* 0xff80000014fc7808 */ /* 0x000fe20002800000 */
[----:B------:R-:W-:Y:S01]  /*3dd0*/  FMUL.FTZ R20, R11, c[0x0][0x320] ;  /* 0x0000c8000b147a20 */ /* 0x000fe20000410000 */
[----:B------:R-:W-:Y:S01]  /*3de0*/  ISETP.GT.AND P5, PT, R4, 0x59, PT ;  /* 0x000000590400780c */ /* 0x000fe20003fa4270 */
[----:B------:R-:W-:Y:S01]  /*3df0*/  FMUL.FTZ R4, R67, c[0x0][0x320] ;  /* 0x0000c80043047a20 */ /* 0x000fe20000410000 */
[----:B------:R-:W-:Y:S01]  /*3e00*/  FSEL R238, R27, -INF , P0 ;  /* 0xff8000001bee7808 */ /* 0x000fe20000000000 */
[----:B------:R-:W-:Y:S01]  /*3e10*/  MUFU.TANH R17, R17 ;  /* 0x0000001100117308 */ /* 0x000fe20000002400 */
[----:B------:R-:W-:Y:S02]  /*3e20*/  FSEL R166, R24, -INF , P6 ;  /* 0xff80000018a67808 */ /* 0x000fe40003000000 */
[----:B------:R-:W-:Y:S02]  /*3e30*/  FMNMX.FTZ R100, R46, R100, !PT ;  /* 0x000000642e647209 */ /* 0x000fe40007810000 */
[----:B------:R-:W-:-:S02]  /*3e40*/  ISETP.GT.AND P0, PT, R3, RZ, PT ;  /* 0x000000ff0300720c */ /* 0x000fc40003f04270 */
[----:B------:R-:W-:Y:S01]  /*3e50*/  ISETP.GT.AND P6, PT, R3, 0x1, PT ;  /* 0x000000010300780c */ /* 0x000fe20003fc4270 */
[----:B------:R3:W4:Y:S01]  /*3e60*/  MUFU.TANH R5, R4 ;  /* 0x0000000400057308 */ /* 0x0007220000002400 */
[----:B------:R-:W-:Y:S02]  /*3e70*/  FSEL R249, R21, -INF , P5 ;  /* 0xff80000015f97808 */ /* 0x000fe40002800000 */
[----:B------:R-:W-:Y:S02]  /*3e80*/  FMNMX.FTZ R100, R47, R100, !PT ;  /* 0x000000642f647209 */ /* 0x000fe40007810000 */
[----:B------:R-:W-:Y:S02]  /*3e90*/  ISETP.GT.AND P5, PT, R3, 0x8, PT ;  /* 0x000000080300780c */ /* 0x000fe40003fa4270 */
[----:B--2---:R-:W-:Y:S02]  /*3ea0*/  FSEL R10, R9, -INF , P0 ;  /* 0xff800000090a7808 */ /* 0x004fe40000000000 */
[----:B------:R-:W-:Y:S01]  /*3eb0*/  FSEL R11, R16, -INF , P6 ;  /* 0xff800000100b7808 */ /* 0x000fe20003000000 */
[----:B------:R-:W2:Y:S01]  /*3ec0*/  MUFU.TANH R9, R54 ;  /* 0x0000003600097308 */ /* 0x000ea20000002400 */
[----:B------:R-:W-:-:S02]  /*3ed0*/  FMNMX.FTZ R100, R51, R100, !PT ;  /* 0x0000006433647209 */ /* 0x000fc40007810000 */
[----:B------:R-:W-:Y:S02]  /*3ee0*/  ISETP.GT.AND P0, PT, R3, 0x9, PT ;  /* 0x000000090300780c */ /* 0x000fe40003f04270 */
[----:B------:R-:W-:Y:S02]  /*3ef0*/  FSEL R13, R13, -INF , P5 ;  /* 0xff8000000d0d7808 */ /* 0x000fe40002800000 */
[----:B---3--:R-:W-:Y:S01]  /*3f00*/  FMNMX.FTZ R4, R10, R11, !PT ;  /* 0x0000000b0a047209 */ /* 0x008fe20007810000 */
[----:B------:R-:W-:Y:S01]  /*3f10*/  MUFU.TANH R16, R23 ;  /* 0x0000001700107308 */ /* 0x000fe20000002400 */
[----:B------:R-:W-:Y:S02]  /*3f20*/  FMNMX.FTZ R100, R130, R100, !PT ;  /* 0x0000006482647209 */ /* 0x000fe40007810000 */
[----:B------:R-:W-:Y:S02]  /*3f30*/  ISETP.GT.AND P6, PT, R3, 0x10, PT ;  /* 0x000000100300780c */ /* 0x000fe40003fc4270 */
[----:B------:R-:W-:-:S02]  /*3f40*/  FSEL R14, R26, -INF , P0 ;  /* 0xff8000001a0e7808 */ /* 0x000fc40000000000 */
[----:B------:R-:W-:Y:S01]  /*3f50*/  FMNMX.FTZ R4, R13, R4, !PT ;  /* 0x000000040d047209 */ /* 0x000fe20007810000 */
[----:B------:R-:W-:Y:S01]  /*3f60*/  LDSM.16.MT88.4 R24, [R2+0x6100] ;  /* 0x006100000218783b */ /* 0x000fe20000004200 */
[----:B------:R-:W-:Y:S02]  /*3f70*/  FMNMX.FTZ R100, R131, R100, !PT ;  /* 0x0000006483647209 */ /* 0x000fe40007810000 */
[----:B------:R-:W-:Y:S02]  /*3f80*/  ISETP.GT.AND P5, PT, R3, 0x11, PT ;  /* 0x000000110300780c */ /* 0x000fe40003fa4270 */
[----:B-1----:R-:W-:Y:S02]  /*3f90*/  FSEL R44, R44, -INF , P6 ;  /* 0xff8000002c2c7808 */ /* 0x002fe40003000000 */
[----:B------:R-:W-:Y:S02]  /*3fa0*/  FMNMX.FTZ R4, R14, R4, !PT ;  /* 0x000000040e047209 */ /* 0x000fe40007810000 */
[----:B------:R-:W-:-:S02]  /*3fb0*/  FMNMX.FTZ R100, R164, R100, !PT ;  /* 0x00000064a4647209 */ /* 0x000fc40007810000 */
[----:B------:R-:W-:Y:S02]  /*3fc0*/  ISETP.GT.AND P0, PT, R3, 0x18, PT ;  /* 0x000000180300780c */ /* 0x000fe40003f04270 */
[----:B----4-:R-:W-:Y:S02]  /*3fd0*/  FSEL R48, R5, -INF , P5 ;  /* 0xff80000005307808 */ /* 0x010fe40002800000 */
[----:B------:R-:W-:Y:S01]  /*3fe0*/  FMNMX.FTZ R4, R44, R4, !PT ;  /* 0x000000042c047209 */ /* 0x000fe20007810000 */
[----:B------:R-:W1:Y:S01]  /*3ff0*/  MUFU.TANH R5, R59 ;  /* 0x0000003b00057308 */ /* 0x000e620000002400 */
        /* <DEDUP_REMOVED lines=10> */
[----:B--2---:R-:W-:Y:S02]  /*40a0*/  FSEL R101, R9, -INF , P5 ;  /* 0xff80000009657808 */ /* 0x004fe40002800000 */
[----:B------:R-:W-:Y:S01]  /*40b0*/  FMNMX.FTZ R4, R50, R4, !PT ;  /* 0x0000000432047209 */ /* 0x000fe20007810000 */
[----:B------:R-:W2:Y:S01]  /*40c0*/  MUFU.TANH R9, R18 ;  /* 0x0000001200097308 */ /* 0x000ea20000002400 */
[----:B------:R-:W-:Y:S02]  /*40d0*/  FMNMX.FTZ R100, R228, R100, !PT ;  /* 0x00000064e4647209 */ /* 0x000fe40007810000 */
[----:B------:R-:W-:Y:S02]  /*40e0*/  ISETP.GT.AND P6, PT, R3, 0x28, PT ;  /* 0x000000280300780c */ /* 0x000fe40003fc4270 */
[----:B------:R-:W-:-:S02]  /*40f0*/  FSEL R128, R19, -INF , P0 ;  /* 0xff80000013807808 */ /* 0x000fc40000000000 */
[----:B------:R-:W-:Y:S01]  /*4100*/  FMNMX.FTZ R4, R101, R4, !PT ;  /* 0x0000000465047209 */ /* 0x000fe20007810000 */
[----:B------:R-:W3:Y:S01]  /*4110*/  MUFU.TANH R18, R20 ;  /* 0x0000001400127308 */ /* 0x000ee20000002400 */
[----:B------:R-:W-:Y:S02]  /*4120*/  FMNMX.FTZ R100, R231, R100, !PT ;  /* 0x00000064e7647209 */ /* 0x000fe40007810000 */
[----:B------:R-:W-:Y:S02]  /*4130*/  ISETP.GT.AND P5, PT, R3, 0x29, PT ;  /* 0x000000290300780c */ /* 0x000fe40003fa4270 */
[----:B------:R-:W-:Y:S02]  /*4140*/  FSEL R102, R17, -INF , P6 ;  /* 0xff80000011667808 */ /* 0x000fe40003000000 */
[----:B------:R-:W-:Y:S01]  /*4150*/  FMNMX.FTZ R4, R128, R4, !PT ;  /* 0x0000000480047209 */ /* 0x000fe20007810000 */
[----:B------:R4:W5:Y:S01]  /*4160*/  MUFU.TANH R17, R22 ;  /* 0x0000001600117308 */ /* 0x0009620000002400 */
[----:B------:R-:W-:-:S02]  /*4170*/  FMNMX.FTZ R100, R248, R100, !PT ;  /* 0x00000064f8647209 */ /* 0x000fc40007810000 */
[----:B------:R-:W-:Y:S02]  /*4180*/  ISETP.GT.AND P0, PT, R3, 0x30, PT ;  /* 0x000000300300780c */ /* 0x000fe40003f04270 */
[----:B-1----:R-:W-:Y:S02]  /*4190*/  FSEL R129, R5, -INF , P5 ;  /* 0xff80000005817808 */ /* 0x002fe40002800000 */
[----:B------:R-:W-:Y:S02]  /*41a0*/  FMNMX.FTZ R4, R102, R4, !PT ;  /* 0x0000000466047209 */ /* 0x000fe40007810000 */
[----:B------:R-:W-:Y:S02]  /*41b0*/  FMNMX.FTZ R100, R247, R100, !PT ;  /* 0x00000064f7647209 */ /* 0x000fe40007810000 */
[----:B------:R-:W-:Y:S02]  /*41c0*/  ISETP.GT.AND P6, PT, R3, 0x31, PT ;  /* 0x000000310300780c */ /* 0x000fe40003fc4270 */
[----:B------:R-:W-:-:S02]  /*41d0*/  FSEL R192, R42, -INF , P0 ;  /* 0xff8000002ac07808 */ /* 0x000fc40000000000 */
[----:B------:R-:W-:Y:S01]  /*41e0*/  FMNMX.FTZ R4, R129, R4, !PT ;  /* 0x0000000481047209 */ /* 0x000fe20007810000 */
[----:B----4-:R-:W-:Y:S01]  /*41f0*/  LDSM.16.MT88.4 R20, [R0+0x100] ;  /* 0x000100000014783b */ /* 0x010fe20000004200 */
[----:B------:R-:W-:Y:S02]  /*4200*/  FMNMX.FTZ R100, R251, R100, !PT ;  /* 0x00000064fb647209 */ /* 0x000fe40007810000 */
[----:B------:R-:W-:Y:S02]  /*4210*/  ISETP.GT.AND P5, PT, R3, 0x38, PT ;  /* 0x000000380300780c */ /* 0x000fe40003fa4270 */
[----:B------:R-:W-:Y:S02]  /*4220*/  FSEL R194, R43, -INF , P6 ;  /* 0xff8000002bc27808 */ /* 0x000fe40003000000 */
[----:B------:R-:W-:Y:S01]  /*4230*/  FMNMX.FTZ R4, R192, R4, !PT ;  /* 0x00000004c0047209 */ /* 0x000fe20007810000 */
[----:B------:R-:W-:Y:S01]  /*4240*/  LDSM.16.MT88.4 R40, [R103+0x3100] ;  /* 0x003100006728783b */ /* 0x000fe20000004200 */
[----:B------:R-:W-:-:S02]  /*4250*/  FMNMX.FTZ R100, R246, R100, !PT ;  /* 0x00000064f6647209 */ /* 0x000fc40007810000 */
[C---:B------:R-:W-:Y:S02]  /*4260*/  ISETP.GT.AND P0, PT, R3.reuse, 0x39, PT ;  /* 0x000000390300780c */ /* 0x040fe40003f04270 */
        /* <DEDUP_REMOVED lines=18> */
[----:B--2---:R-:W-:Y:S01]  /*4390*/  FSEL R245, R9, -INF , P0 ;  /* 0xff80000009f57808 */ /* 0x004fe20000000000 */
[----:B------:R-:W1:Y:S01]  /*43a0*/  SHFL.BFLY PT, R5, R100, 0x2, 0x1f ;  /* 0x0c401f0064057f89 */ /* 0x000e6200000e0000 */
[----:B------:R-:W-:Y:S01]  /*43b0*/  FMNMX.FTZ R4, R242, R4, !PT ;  /* 0x00000004f2047209 */ /* 0x000fe20007810000 */
[----:B------:R2:W4:Y:S01]  /*43c0*/  MUFU.TANH R9, R28 ;  /* 0x0000001c00097308 */ /* 0x0005220000002400 */
[----:B------:R-:W-:-:S02]  /*43d0*/  ISETP.GT.AND P0, PT, R3, 0x50, PT ;  /* 0x000000500300780c */ /* 0x000fc40003f04270 */
[----:B---3--:R-:W-:Y:S02]  /*43e0*/  FSEL R244, R18, -INF , P5 ;  /* 0xff80000012f47808 */ /* 0x008fe40002800000 */
[----:B------:R-:W-:Y:S02]  /*43f0*/  FMNMX.FTZ R4, R245, R4, !PT ;  /* 0x00000004f5047209 */ /* 0x000fe40007810000 */
[----:B------:R-:W-:Y:S02]  /*4400*/  ISETP.GT.AND P5, PT, R3, 0x51, PT ;  /* 0x000000510300780c */ /* 0x000fe40003fa4270 */
[----:B-----5:R-:W-:Y:S02]  /*4410*/  FSEL R167, R17, -INF , P0 ;  /* 0xff80000011a77808 */ /* 0x020fe40000000000 */
[----:B------:R-:W-:Y:S02]  /*4420*/  FMNMX.FTZ R4, R244, R4, !PT ;  /* 0x00000004f4047209 */ /* 0x000fe40007810000 */
[----:B------:R-:W-:-:S02]  /*4430*/  ISETP.GT.AND P0, PT, R3, 0x58, PT ;  /* 0x000000580300780c */ /* 0x000fc40003f04270 */
[----:B------:R-:W-:Y:S01]  /*4440*/  FSEL R142, R16, -INF , P5 ;  /* 0xff800000108e7808 */ /* 0x000fe20002800000 */
[----:B--2---:R-:W-:Y:S01]  /*4450*/  LDSM.16.MT88.4 R28, [R2+0x3100] ;  /* 0x00310000021c783b */ /* 0x004fe20000004200 */
[----:B------:R-:W-:Y:S02]  /*4460*/  FMNMX.FTZ R4, R167, R4, !PT ;  /* 0x00000004a7047209 */ /* 0x000fe40007810000 */
[----:B------:R-:W-:Y:S01]  /*4470*/  ISETP.GT.AND P5, PT, R3, 0x59, PT ;  /* 0x000000590300780c */ /* 0x000fe20003fa4270 */
[----:B------:R-:W-:Y:S01]  /*4480*/  LDSM.16.MT88.4 R16, [R103+0x100] ;  /* 0x000100006710783b */ /* 0x000fe20000004200 */
[----:B------:R-:W-:Y:S02]  /*4490*/  FSEL R141, R15, -INF , P0 ;  /* 0xff8000000f8d7808 */ /* 0x000fe40000000000 */
[----:B------:R-:W-:Y:S02]  /*44a0*/  FMNMX.FTZ R3, R142, R4, !PT ;  /* 0x000000048e037209 */ /* 0x000fe40007810000 */
[----:B----4-:R-:W-:-:S02]  /*44b0*/  FSEL R250, R9, -INF , P5 ;  /* 0xff80000009fa7808 */ /* 0x010fc40002800000 */
        /* <DEDUP_REMOVED lines=14> */
[----:B--2---:R-:W-:-:S03]  /*45a0*/  FFMA.FTZ R4, R7, c[0x0][0x2d0], -R9 ;  /* 0x0000b40007047a23 */ /* 0x004fc60000010809 */
[----:B------:R-:W-:-:S03]  /*45b0*/  FSETP.NEU.FTZ.AND P0, PT, R3, -INF , PT ;  /* 0xff8000000300780b */ /* 0x000fc60003f1d000 */
[----:B------:R1:W-:Y:S02]  /*45c0*/  MUFU.EX2 R241, R4 ;  /* 0x0000000400f17308 */ /* 0x0003e40000000800 */
[----:B-1----:R-:W-:Y:S02]  /*45d0*/  FFMA.FTZ R4, R8, c[0x0][0x2d0], -R9 ;  /* 0x0000b40008047a23 */ /* 0x002fe40000010809 */
[----:B------:R-:W-:-:S04]  /*45e0*/  FMUL.FTZ R8, R3, c[0x0][0x2d0] ;  /* 0x0000b40003087a20 */ /* 0x000fc80000410000 */
[----:B------:R1:W-:Y:S01]  /*45f0*/  MUFU.EX2 R176, R4 ;  /* 0x0000000400b07308 */ /* 0x0003e20000000800 */
[----:B------:R-:W-:Y:S02]  /*4600*/  FSEL R8, R8, RZ, P0 ;  /* 0x000000ff08087208 */ /* 0x000fe40000000000 */
[----:B------:R-:W-:Y:S01]  /*4610*/  PLOP3.LUT P0, PT, PT, PT, UP0, 0x80, 0x0 ;  /* 0x000000000000781c */ /* 0x000fe20003f0f008 */
[----:B-1----:R-:W-:-:S04]  /*4620*/  FFMA.FTZ R4, R12, c[0x0][0x2d0], -R9 ;  /* 0x0000b4000c047a23 */ /* 0x002fc80000010809 */
[----:B------:R1:W2:Y:S02]  /*4630*/  MUFU.EX2 R137, R4 ;  /* 0x0000000400897308 */ /* 0x0002a40000000800 */
[----:B-1----:R-:W-:Y:S01]  /*4640*/  FFMA.FTZ R4, R10, c[0x0][0x2d0], -R8 ;  /* 0x0000b4000a047a23 */ /* 0x002fe20000010808 */
[----:B--2---:R-:W-:Y:S01]  /*4650*/  F2FP.PACK_AB R6, R137, R176 ;  /* 0x000000b08906723e */ /* 0x004fe200000000ff */
[----:B------:R-:W-:-:S04]  /*4660*/  FFMA.FTZ R10, R45, c[0x0][0x2d0], -R9 ;  /* 0x0000b4002d0a7a23 */ /* 0x000fc80000010809 */
[----:B------:R1:W-:Y:S08]  /*4670*/  MUFU.EX2 R136, R4 ;  /* 0x0000000400887308 */ /* 0x0003f00000000800 */
[----:B------:R2:W-:Y:S01]  /*4680*/  MUFU.EX2 R173, R10 ;  /* 0x0000000a00ad7308 */ /* 0x0005e20000000800 */
[----:B-1----:R-:W-:-:S07]  /*4690*/  FFMA.FTZ R4, R11, c[0x0][0x2d0], -R8 ;  /* 0x0000b4000b047a23 */ /* 0x002fce0000010808 */
[----:B------:R1:W3:Y:S01]  /*46a0*/  MUFU.EX2 R177, R4 ;  /* 0x0000000400b17308 */ /* 0x0002e20000000800 */
[----:B--2---:R-:W-:-:S07]  /*46b0*/  FFMA.FTZ R10, R46, c[0x0][0x2d0], -R9 ;  /* 0x0000b4002e0a7a23 */ /* 0x004fce0000010809 */
[----:B------:R2:W-:Y:S01]  /*46c0*/  MUFU.EX2 R235, R10 ;  /* 0x0000000a00eb7308 */ /* 0x0005e20000000800 */
[----:B-1----:R-:W-:Y:S01]  /*46d0*/  FFMA.FTZ R4, R13, c[0x0][0x2d0], -R8 ;  /* 0x0000b4000d047a23 */ /* 0x002fe20000010808 */
[----:B---3--:R-:W-:-:S06]  /*46e0*/  F2FP.PACK_AB R5, R177, R136 ;  /* 0x00000088b105723e */ /* 0x008fcc00000000ff */
[----:B------:R1:W-:Y:S01]  /*46f0*/  MUFU.EX2 R138, R4 ;  /* 0x00000004008a7308 */ /* 0x0003e20000000800 */
[----:B--2---:R-:W-:-:S07]  /*4700*/  FFMA.FTZ R10, R47, c[0x0][0x2d0], -R9 ;  /* 0x0000b4002f0a7a23 */ /* 0x004fce0000010809 */
[----:B------:R2:W-:Y:S01]  /*4710*/  MUFU.EX2 R172, R10 ;  /* 0x0000000a00ac7308 */ /* 0x0005e20000000800 */
[----:B-1----:R-:W-:Y:S02]  /*4720*/  FFMA.FTZ R4, R14, c[0x0][0x2d0], -R8 ;  /* 0x0000b4000e047a23 */ /* 0x002fe40000010808 */
[----:B------:R-:W1:Y:S05]  /*4730*/  LDSM.16.MT88.4 R12, [R236+0x100] ;  /* 0x00010000ec0c783b */ /* 0x000e6a0000004200 */
[----:B------:R3:W4:Y:S01]  /*4740*/  MUFU.EX2 R175, R4 ;  /* 0x0000000400af7308 */ /* 0x0007220000000800 */
[----:B--2---:R-:W-:-:S07]  /*4750*/  FFMA.FTZ R10, R51, c[0x0][0x2d0], -R9 ;  /* 0x0000b400330a7a23 */ /* 0x004fce0000010809 */
[----:B------:R2:W-:Y:S01]  /*4760*/  MUFU.EX2 R174, R10 ;  /* 0x0000000a00ae7308 */ /* 0x0005e20000000800 */
[----:B---3--:R-:W-:Y:S02]  /*4770*/  F2FP.PACK_AB R4, R241, R140 ;  /* 0x0000008cf104723e */ /* 0x008fe400000000ff */
[----:B----4-:R-:W-:Y:S01]  /*4780*/  F2FP.PACK_AB R7, R175, R138 ;  /* 0x0000008aaf07723e */ /* 0x010fe200000000ff */
[----:B--2---:R-:W-:-:S06]  /*4790*/  FFMA.FTZ R10, R44, c[0x0][0x2d0], -R8 ;  /* 0x0000b4002c0a7a23 */ /* 0x004fcc0000010808 */
[C---:B------:R-:W-:Y:S01]  /*47a0*/  HMMA.16816.F32 R88, R4.reuse, R32, RZ ;  /* 0x000000200458723c */ /* 0x040fe200000018ff */
[----:B------:R2:W-:Y:S07]  /*47b0*/  MUFU.EX2 R51, R10 ;  /* 0x0000000a00337308 */ /* 0x0005ee0000000800 */
[C---:B------:R-:W-:Y:S01]  /*47c0*/  HMMA.16816.F32 R80, R4.reuse, R34, RZ ;  /* 0x000000220450723c */ /* 0x040fe200000018ff */
[----:B------:R-:W3:Y:S07]  /*47d0*/  LDSM.16.MT88.4 R32, [R236+0x3100] ;  /* 0x00310000ec20783b */ /* 0x000eee0000004200 */
[----:B------:R-:W-:Y:S01]  /*47e0*/  HMMA.16816.F32 R120, R4, R16, RZ ;  /* 0x000000100478723c */ /* 0x000fe200000018ff */
[----:B--2---:R-:W-:-:S04]  /*47f0*/  FFMA.FTZ R10, R48, c[0x0][0x2d0], -R8 ;  /* 0x0000b400300a7a23 */ /* 0x004fc80000010808 */
[----:B------:R2:W4:Y:S03]  /*4800*/  MUFU.EX2 R11, R10 ;  /* 0x0000000a000b7308 */ /* 0x0005260000000800 */
[C---:B------:R-:W-:Y:S01]  /*4810*/  HMMA.16816.F32 R116, R4.reuse, R18, RZ ;  /* 0x000000120474723c */ /* 0x040fe200000018ff */
[----:B------:R-:W-:Y:S07]  /*4820*/  LDSM.16.MT88.4 R16, [R236+0x6100] ;  /* 0x00610000ec10783b */ /* 0x000fee0000004200 */
[----:B-1----:R-:W-:Y:S01]  /*4830*/  HMMA.16816.F32 R112, R4, R12, RZ ;  /* 0x0000000c0470723c */ /* 0x002fe200000018ff */
[----:B--2---:R-:W-:-:S07]  /*4840*/  FFMA.FTZ R10, R49, c[0x0][0x2d0], -R8 ;  /* 0x0000b400310a7a23 */ /* 0x004fce0000010808 */
[C---:B------:R-:W-:Y:S01]  /*4850*/  HMMA.16816.F32 R108, R4.reuse, R14, RZ ;  /* 0x0000000e046c723c */ /* 0x040fe200000018ff */
[----:B------:R-:W-:Y:S01]  /*4860*/  LDSM.16.MT88.4 R12, [R0+0x6100] ;  /* 0x00610000000c783b */ /* 0x000fe20000004200 */
[----:B------:R1:W-:Y:S06]  /*4870*/  MUFU.EX2 R139, R10 ;  /* 0x0000000a008b7308 */ /* 0x0003ec0000000800 */
[C---:B------:R-:W-:Y:S08]  /*4880*/  HMMA.16816.F32 R96, R4.reuse, R20, RZ ;  /* 0x000000140460723c */ /* 0x040ff000000018ff */
[----:B------:R-:W-:Y:S01]  /*4890*/  HMMA.16816.F32 R84, R4, R22, RZ ;  /* 0x000000160454723c */ /* 0x000fe200000018ff */
[----:B------:R-:W2:Y:S01]  /*48a0*/  LDSM.16.MT88.4 R20, [R103+0x6100] ;  /* 0x006100006714783b */ /* 0x000ea20000004200 */
[----:B-1----:R-:W-:-:S04]  /*48b0*/  FFMA.FTZ R10, R50, c[0x0][0x2d0], -R8 ;  /* 0x0000b400320a7a23 */ /* 0x002fc80000010808 */
[----:B------:R1:W5:Y:S02]  /*48c0*/  MUFU.EX2 R234, R10 ;  /* 0x0000000a00ea7308 */ /* 0x0003640000000800 */
[C---:B------:R-:W-:Y:S08]  /*48d0*/  HMMA.16816.F32 R76, R4.reuse, R28, RZ ;  /* 0x0000001c044c723c */ /* 0x040ff000000018ff */
[----:B------:R-:W-:Y:S01]  /*48e0*/  HMMA.16816.F32 R68, R4, R30, RZ ;  /* 0x0000001e0444723c */ /* 0x000fe200000018ff */
[----:B------:R-:W2:Y:S01]  /*48f0*/  LDSM.16.MT88.4 R28, [R2+0x900] ;  /* 0x00090000021c783b */ /* 0x000ea20000004200 */
[----:B-1----:R-:W-:-:S06]  /*4900*/  FFMA.FTZ R10, R130, c[0x0][0x2d0], -R9 ;  /* 0x0000b400820a7a23 */ /* 0x002fcc0000010809 */
[C---:B------:R-:W-:Y:S08]  /*4910*/  HMMA.16816.F32 R60, R4.reuse, R24, RZ ;  /* 0x00000018043c723c */ /* 0x040ff000000018ff */
[C---:B------:R-:W-:Y:S01]  /*4920*/  HMMA.16816.F32 R64, R4.reuse, R26, RZ ;  /* 0x0000001a0440723c */ /* 0x040fe200000018ff */
[----:B------:R-:W1:Y:S07]  /*4930*/  LDSM.16.MT88.4 R24, [R2+0x3900] ;  /* 0x003900000218783b */ /* 0x000e6e0000004200 */
[C---:B------:R-:W-:Y:S08]  /*4940*/  HMMA.16816.F32 R72, R4.reuse, R40, RZ ;  /* 0x000000280448723c */ /* 0x040ff000000018ff */
[C---:B------:R-:W-:Y:S08]  /*4950*/  HMMA.16816.F32 R56, R4.reuse, R42, RZ ;  /* 0x0000002a0438723c */ /* 0x040ff000000018ff */
[C---:B------:R-:W-:Y:S08]  /*4960*/  HMMA.16816.F32 R44, R4.reuse, R36, RZ ;  /* 0x00000024042c723c */ /* 0x040ff000000018ff */
[C---:B---3--:R-:W-:Y:S08]  /*4970*/  HMMA.16816.F32 R52, R4.reuse, R32, RZ ;  /* 0x000000200434723c */ /* 0x048ff000000018ff */
[C---:B------:R-:W-:Y:S01]  /*4980*/  HMMA.16816.F32 R40, R4.reuse, R34, RZ ;  /* 0x000000220428723c */ /* 0x040fe200000018ff */
[----:B------:R-:W3:Y:S07]  /*4990*/  LDSM.16.MT88.4 R32, [R2+0x6900] ;  /* 0x006900000220783b */ /* 0x000eee0000004200 */
[C---:B------:R-:W-:Y:S08]  /*49a0*/  HMMA.16816.F32 R36, R4.reuse, R38, RZ ;  /* 0x000000260424723c */ /* 0x040ff000000018ff */
[C---:B--2---:R-:W-:Y:S08]  /*49b0*/  HMMA.16816.F32 R92, R4.reuse, R20, RZ ;  /* 0x00000014045c723c */ /* 0x044ff000000018ff */
[C---:B------:R-:W-:Y:S01]  /*49c0*/  HMMA.16816.F32 R104, R4.reuse, R22, RZ ;  /* 0x000000160468723c */ /* 0x040fe200000018ff */
[----:B------:R-:W-:Y:S07]  /*49d0*/  LDSM.16.MT88.4 R20, [R0+0x900] ;  /* 0x000900000014783b */ /* 0x000fee0000004200 */
[C---:B------:R-:W-:Y:S08]  /*49e0*/  HMMA.16816.F32 R124, R4.reuse, R16, RZ ;  /* 0x00000010047c723c */ /* 0x040ff000000018ff */
[C---:B------:R-:W-:Y:S01]  /*49f0*/  HMMA.16816.F32 R132, R4.reuse, R18, RZ ;  /* 0x000000120484723c */ /* 0x040fe200000018ff */
[----:B------:R-:W-:Y:S07]  /*4a00*/  LDSM.16.MT88.4 R16, [R103+0x3900] ;  /* 0x003900006710783b */ /* 0x000fee0000004200 */
[C---:B------:R-:W-:Y:S08]  /*4a10*/  HMMA.16816.F32 R168, R4.reuse, R12, RZ ;  /* 0x0000000c04a8723c */ /* 0x040ff000000018ff */
[----:B------:R-:W-:Y:S01]  /*4a20*/  HMMA.16816.F32 R148, R4, R14, RZ ;  /* 0x0000000e0494723c */ /* 0x000fe200000018ff */
[----:B------:R-:W-:Y:S06]  /*4a30*/  LDSM.16.MT88.4 R12, [R236+0x3900] ;  /* 0x00390000ec0c783b */ /* 0x000fec0000004200 */
[----:B------:R-:W-:-:S02]  /*4a40*/  F2FP.PACK_AB R4, R235, R173 ;  /* 0x000000adeb04723e */ /* 0x000fc400000000ff */
[----:B----4-:R-:W-:Y:S02]  /*4a50*/  F2FP.PACK_AB R5, R11, R51 ;  /* 0x000000330b05723e */ /* 0x010fe400000000ff */
[----:B------:R-:W-:Y:S02]  /*4a60*/  F2FP.PACK_AB R6, R174, R172 ;  /* 0x000000acae06723e */ /* 0x000fe400000000ff */
[----:B-----5:R-:W-:-:S07]  /*4a70*/  F2FP.PACK_AB R7, R234, R139 ;  /* 0x0000008bea07723e */ /* 0x020fce00000000ff */
[C---:B------:R-:W-:Y:S08]  /*4a80*/  HMMA.16816.F32 R160, R4.reuse, R28, R88 ;  /* 0x0000001c04a0723c */ /* 0x040ff00000001858 */
[C---:B------:R-:W-:Y:S01]  /*4a90*/  HMMA.16816.F32 R80, R4.reuse, R30, R80 ;  /* 0x0000001e0450723c */ /* 0x040fe20000001850 */
[----:B------:R-:W2:Y:S07]  /*4aa0*/  LDSM.16.MT88.4 R28, [R103+0x900] ;  /* 0x00090000671c783b */ /* 0x000eae0000004200 */
[C---:B-1----:R-:W-:Y:S07]  /*4ab0*/  HMMA.16816.F32 R144, R4.reuse, R24, R76 ;  /* 0x000000180490723c */ /* 0x042fee000000184c */
[----:B------:R-:W-:Y:S01]  /*4ac0*/  IMAD.MOV.U32 R78, RZ, RZ, R142 ;  /* 0x000000ffff4e7224 */ /* 0x000fe200078e008e */
[----:B------:R-:W-:Y:S01]  /*4ad0*/  MOV R77, R141 ;  /* 0x0000008d004d7202 */ /* 0x000fe20000000f00 */
[----:B------:R-:W-:Y:S01]  /*4ae0*/  IMAD.MOV.U32 R76, RZ, RZ, R140 ;  /* 0x000000ffff4c7224 */ /* 0x000fe200078e008c */
[C---:B---3--:R-:W-:Y:S07]  /*4af0*/  HMMA.16816.F32 R88, R4.reuse, R32, R60 ;  /* 0x000000200458723c */ /* 0x048fee000000183c */
[----:B------:R-:W-:Y:S01]  /*4b00*/  IMAD.MOV.U32 R63, RZ, RZ, R139 ;  /* 0x000000ffff3f7224 */ /* 0x000fe200078e008b */
[----:B------:R-:W-:Y:S01]  /*4b10*/  HMMA.16816.F32 R140, R4, R26, R68 ;  /* 0x0000001a048c723c */ /* 0x000fe20000001844 */
[----:B------:R-:W1:Y:S01]  /*4b20*/  LDSM.16.MT88.4 R24, [R236+0x900] ;  /* 0x00090000ec18783b */ /* 0x000e620000004200 */
[----:B------:R-:W-:Y:S01]  /*4b30*/  IMAD.MOV.U32 R62, RZ, RZ, R138 ;  /* 0x000000ffff3e7224 */ /* 0x000fe200078e008a */
[----:B------:R-:W-:Y:S01]  /*4b40*/  MOV R61, R137 ;  /* 0x00000089003d7202 */ /* 0x000fe20000000f00 */
[----:B------:R-:W-:-:S03]  /*4b50*/  IMAD.MOV.U32 R60, RZ, RZ, R136 ;  /* 0x000000ffff3c7224 */ /* 0x000fc600078e0088 */
[----:B------:R-:W-:Y:S01]  /*4b60*/  IMAD.MOV.U32 R69, RZ, RZ, R177 ;  /* 0x000000ffff457224 */ /* 0x000fe200078e00b1 */
[----:B------:R-:W-:Y:S01]  /*4b70*/  MOV R68, R176 ;  /* 0x000000b000447202 */ /* 0x000fe20000000f00 */
[----:B------:R-:W-:Y:S01]  /*4b80*/  HMMA.16816.F32 R136, R4, R34, R64 ;  /* 0x000000220488723c */ /* 0x000fe20000001840 */
[----:B------:R-:W-:Y:S01]  /*4b90*/  LDSM.16.MT88.4 R32, [R0+0x3900] ;  /* 0x003900000020783b */ /* 0x000fe20000004200 */
[----:B------:R-:W-:Y:S02]  /*4ba0*/  IMAD.MOV.U32 R130, RZ, RZ, R60 ;  /* 0x000000ffff827224 */ /* 0x000fe400078e003c */
[----:B------:R-:W-:-:S04]  /*4bb0*/  IMAD.MOV.U32 R71, RZ, RZ, R250 ;  /* 0x000000ffff477224 */ /* 0x000fc800078e00fa */
[C---:B--2---:R-:W-:Y:S07]  /*4bc0*/  HMMA.16816.F32 R176, R4.reuse, R30, R116 ;  /* 0x0000001e04b0723c */ /* 0x044fee0000001874 */
[----:B------:R-:W-:Y:S01]  /*4bd0*/  IMAD.MOV.U32 R31, RZ, RZ, R173 ;  /* 0x000000ffff1f7224 */ /* 0x000fe200078e00ad */
[----:B------:R-:W-:Y:S01]  /*4be0*/  HMMA.16816.F32 R116, R4, R20, R96 ;  /* 0x000000140474723c */ /* 0x000fe20000001860 */
[----:B------:R-:W-:-:S07]  /*4bf0*/  IMAD.MOV.U32 R30, RZ, RZ, R172 ;  /* 0x000000ffff1e7224 */ /* 0x000fce00078e00ac */
[C---:B------:R-:W-:Y:S08]  /*4c00*/  HMMA.16816.F32 R96, R4.reuse, R16, R72 ;  /* 0x000000100460723c */ /* 0x040ff00000001848 */
[C---:B------:R-:W-:Y:S01]  /*4c10*/  HMMA.16816.F32 R72, R4.reuse, R18, R56 ;  /* 0x000000120448723c */ /* 0x040fe20000001838 */
[----:B------:R-:W2:Y:S07]  /*4c20*/  LDSM.16.MT88.4 R16, [R236+0x6900] ;  /* 0x00690000ec10783b */ /* 0x000eae0000004200 */
[C---:B------:R-:W-:Y:S08]  /*4c30*/  HMMA.16816.F32 R64, R4.reuse, R12, R52 ;  /* 0x0000000c0440723c */ /* 0x040ff00000001834 */
[C---:B------:R-:W-:Y:S01]  /*4c40*/  HMMA.16816.F32 R56, R4.reuse, R14, R40 ;  /* 0x0000000e0438723c */ /* 0x040fe20000001828 */
[----:B------:R-:W3:Y:S07]  /*4c50*/  LDSM.16.MT88.4 R12, [R103+0x6900] ;  /* 0x00690000670c783b */ /* 0x000eee0000004200 */
[C---:B------:R-:W-:Y:S07]  /*4c60*/  HMMA.16816.F32 R180, R4.reuse, R28, R120 ;  /* 0x0000001c04b4723c */ /* 0x040fee0000001878 */
[----:B------:R-:W-:Y:S01]  /*4c70*/  IMAD.MOV.U32 R29, RZ, RZ, R175 ;  /* 0x000000ffff1d7224 */ /* 0x000fe200078e00af */
[----:B------:R-:W-:Y:S01]  /*4c80*/  MOV R28, R174 ;  /* 0x000000ae001c7202 */ /* 0x000fe20000000f00 */
[C---:B-1----:R-:W-:Y:S08]  /*4c90*/  HMMA.16816.F32 R120, R4.reuse, R26, R108 ;  /* 0x0000001a0478723c */ /* 0x042ff0000000186c */
[C---:B------:R-:W-:Y:S01]  /*4ca0*/  HMMA.16816.F32 R172, R4.reuse, R24, R112 ;  /* 0x0000001804ac723c */ /* 0x040fe20000001870 */
[----:B------:R1:W-:Y:S06]  /*4cb0*/  MUFU.EX2 R24, R10 ;  /* 0x0000000a00187308 */ /* 0x0003ec0000000800 */
[----:B------:R-:W-:Y:S01]  /*4cc0*/  IMAD.MOV.U32 R114, RZ, RZ, R249 ;  /* 0x000000ffff727224 */ /* 0x000fe200078e00f9 */
[----:B--2---:R-:W-:Y:S01]  /*4cd0*/  HMMA.16816.F32 R40, R4, R16, R124 ;  /* 0x000000100428723c */ /* 0x004fe2000000187c */
[----:B------:R-:W-:-:S06]  /*4ce0*/  MOV R115, R51 ;  /* 0x0000003300737202 */ /* 0x000fcc0000000f00 */
[----:B------:R-:W-:Y:S01]  /*4cf0*/  IMAD.MOV.U32 R126, RZ, RZ, R62 ;  /* 0x000000ffff7e7224 */ /* 0x000fe200078e003e */
[C---:B------:R-:W-:Y:S01]  /*4d00*/  HMMA.16816.F32 R108, R4.reuse, R22, R84 ;  /* 0x00000016046c723c */ /* 0x040fe20000001854 */
[----:B-1----:R-:W-:Y:S01]  /*4d10*/  FFMA.FTZ R10, R131, c[0x0][0x2d0], -R9 ;  /* 0x0000b400830a7a23 */ /* 0x002fe20000010809 */
[----:B------:R-:W-:Y:S01]  /*4d20*/  MOV R131, R61 ;  /* 0x0000003d00837202 */ /* 0x000fe20000000f00 */
[----:B------:R-:W-:Y:S01]  /*4d30*/  IMAD.MOV.U32 R125, RZ, RZ, R63 ;  /* 0x000000ffff7d7224 */ /* 0x000fe200078e003f */
[----:B------:R-:W-:Y:S01]  /*4d40*/  LDSM.16.MT88.4 R20, [R2+0x1100] ;  /* 0x001100000214783b */ /* 0x000fe20000004200 */
[----:B------:R1:W2:Y:S01]  /*4d50*/  MUFU.EX2 R70, R10 ;  /* 0x0000000a00467308 */ /* 0x0002a20000000800 */
[----:B------:R-:W-:Y:S01]  /*4d60*/  MOV R124, R68 ;  /* 0x00000044007c7202 */ /* 0x000fe20000000f00 */
[----:B------:R-:W-:Y:S01]  /*4d70*/  IMAD.MOV.U32 R127, RZ, RZ, R29 ;  /* 0x000000ffff7f7224 */ /* 0x000fe200078e001d */
[C---:B------:R-:W-:Y:S01]  /*4d80*/  HMMA.16816.F32 R60, R4.reuse, R18, R132 ;  /* 0x00000012043c723c */ /* 0x040fe20000001884 */
[----:B------:R-:W-:Y:S06]  /*4d90*/  LDSM.16.MT88.4 R16, [R2+0x4100] ;  /* 0x004100000210783b */ /* 0x000fec0000004200 */
[----:B------:R-:W-:Y:S01]  /*4da0*/  MOV R135, R76 ;  /* 0x0000004c00877202 */ /* 0x000fe20000000f00 */
[----:B------:R-:W-:Y:S01]  /*4db0*/  HMMA.16816.F32 R52, R4, R32, R44 ;  /* 0x000000200434723c */ /* 0x000fe2000000182c */
[----:B------:R-:W-:-:S02]  /*4dc0*/  IMAD.MOV.U32 R134, RZ, RZ, R77 ;  /* 0x000000ffff867224 */ /* 0x000fc400078e004d */
[----:B------:R-:W-:Y:S02]  /*4dd0*/  IMAD.MOV.U32 R133, RZ, RZ, R78 ;  /* 0x000000ffff857224 */ /* 0x000fe400078e004e */
[--C-:B-1----:R-:W-:Y:S01]  /*4de0*/  FFMA.FTZ R10, R164, c[0x0][0x2d0], -R9.reuse ;  /* 0x0000b400a40a7a23 */ /* 0x102fe20000010809 */
[----:B------:R-:W-:Y:S01]  /*4df0*/  MOV R164, R246 ;  /* 0x000000f600a47202 */ /* 0x000fe20000000f00 */
[----:B--2---:R-:W-:Y:S01]  /*4e00*/  IMAD.MOV.U32 R132, RZ, RZ, R70 ;  /* 0x000000ffff847224 */ /* 0x004fe200078e0046 */
[C---:B------:R-:W-:Y:S01]  /*4e10*/  HMMA.16816.F32 R48, R4.reuse, R34, R36 ;  /* 0x000000220430723c */ /* 0x040fe20000001824 */
[----:B------:R1:W2:Y:S01]  /*4e20*/  MUFU.EX2 R249, R10 ;  /* 0x0000000a00f97308 */ /* 0x0002a20000000800 */
[----:B------:R-:W-:Y:S06]  /*4e30*/  LDSM.16.MT88.4 R32, [R0+0x4100] ;  /* 0x004100000020783b */ /* 0x000fec0000004200 */
[C---:B---3--:R-:W-:Y:S07]  /*4e40*/  HMMA.16816.F32 R44, R4.reuse, R12, R92 ;  /* 0x0000000c042c723c */ /* 0x048fee000000185c */
[----:B------:R-:W-:Y:S01]  /*4e50*/  IMAD.MOV.U32 R94, RZ, RZ, R30 ;  /* 0x000000ffff5e7224 */ /* 0x000fe200078e001e */
[----:B------:R-:W-:Y:S01]  /*4e60*/  HMMA.16816.F32 R36, R4, R14, R104 ;  /* 0x0000000e0424723c */ /* 0x000fe20000001868 */
[----:B-1----:R-:W-:Y:S01]  /*4e70*/  FFMA.FTZ R10, R165, c[0x0][0x2d0], -R9 ;  /* 0x0000b400a50a7a23 */ /* 0x002fe20000010809 */
[----:B------:R-:W-:Y:S01]  /*4e80*/  MOV R165, R24 ;  /* 0x0000001800a57202 */ /* 0x000fe20000000f00 */
[----:B------:R-:W-:Y:S01]  /*4e90*/  LDSM.16.MT88.4 R12, [R2+0x7100] ;  /* 0x00710000020c783b */ /* 0x000fe20000004200 */
[----:B------:R-:W-:Y:S01]  /*4ea0*/  IMAD.MOV.U32 R93, RZ, RZ, R31 ;  /* 0x000000ffff5d7224 */ /* 0x000fe200078e001f */
[----:B------:R1:W3:Y:S01]  /*4eb0*/  MUFU.EX2 R79, R10 ;  /* 0x0000000a004f7308 */ /* 0x0002e20000000800 */
[----:B------:R-:W-:Y:S01]  /*4ec0*/  MOV R92, R28 ;  /* 0x0000001c005c7202 */ /* 0x000fe20000000f00 */
[----:B------:R-:W4:Y:S01]  /*4ed0*/  LDSM.16.MT88.4 R24, [R0+0x6900] ;  /* 0x006900000018783b */ /* 0x000f220000004200 */
[----:B------:R-:W-:-:S03]  /*4ee0*/  MOV R95, R115 ;  /* 0x00000073005f7202 */ /* 0x000fc60000000f00 */
[----:B------:R-:W5:Y:S01]  /*4ef0*/  LDSM.16.MT88.4 R28, [R103+0x1100] ;  /* 0x00110000671c783b */ /* 0x000f620000004200 */
[----:B-1----:R-:W-:Y:S02]  /*4f00*/  FFMA.FTZ R10, R101, c[0x0][0x2d0], -R8 ;  /* 0x0000b400650a7a23 */ /* 0x002fe40000010808 */
[----:B------:R-:W-:Y:S02]  /*4f10*/  IMAD.MOV.U32 R101, RZ, RZ, R252 ;  /* 0x000000ffff657224 */ /* 0x000fe400078e00fc */
[----:B------:R1:W-:Y:S02]  /*4f20*/  MUFU.EX2 R252, R10 ;  /* 0x0000000a00fc7308 */ /* 0x0003e40000000800 */
[----:B-1----:R-:W-:Y:S02]  /*4f30*/  FFMA.FTZ R10, R128, c[0x0][0x2d0], -R8 ;  /* 0x0000b400800a7a23 */ /* 0x002fe40000010808 */
[----:B------:R-:W-:-:S04]  /*4f40*/  IMAD.MOV.U32 R128, RZ, RZ, R69 ;  /* 0x000000ffff807224 */ /* 0x000fc800078e0045 */
[----:B------:R1:W1:Y:S02]  /*4f50*/  MUFU.EX2 R250, R10 ;  /* 0x0000000a00fa7308 */ /* 0x0002640000000800 */
[----:B-1----:R-:W-:Y:S02]  /*4f60*/  FFMA.FTZ R10, R102, c[0x0][0x2d0], -R8 ;  /* 0x0000b400660a7a23 */ /* 0x002fe40000010808 */
[----:B------:R-:W-:-:S04]  /*4f70*/  IMAD.MOV.U32 R102, RZ, RZ, R114 ;  /* 0x000000ffff667224 */ /* 0x000fc800078e0072 */
[----:B------:R1:W-:Y:S02]  /*4f80*/  MUFU.EX2 R246, R10 ;  /* 0x0000000a00f67308 */ /* 0x0003e40000000800 */
[----:B-1----:R-:W-:Y:S02]  /*4f90*/  FFMA.FTZ R10, R129, c[0x0][0x2d0], -R8 ;  /* 0x0000b400810a7a23 */ /* 0x002fe40000010808 */
[----:B--2---:R-:W-:-:S04]  /*4fa0*/  IMAD.MOV.U32 R129, RZ, RZ, R249 ;  /* 0x000000ffff817224 */ /* 0x004fc800078e00f9 */
[----:B------:R3:W1:Y:S02]  /*4fb0*/  MUFU.EX2 R249, R10 ;  /* 0x0000000a00f97308 */ /* 0x0006640000000800 */
[----:B---3--:R-:W-:Y:S02]  /*4fc0*/  IMAD.MOV.U32 R10, RZ, RZ, R79 ;  /* 0x000000ffff0a7224 */ /* 0x008fe400078e004f */
[----:B----4-:R-:W-:Y:S07]  /*4fd0*/  HMMA.16816.F32 R76, R4, R24, R168 ;  /* 0x00000018044c723c */ /* 0x010fee00000018a8 */
[----:B------:R-:W-:-:S02]  /*4fe0*/  MOV R171, R71 ;  /* 0x0000004700ab7202 */ /* 0x000fc40000000f00 */
[----:B------:R-:W-:Y:S01]  /*4ff0*/  HMMA.16816.F32 R68, R4, R26, R148 ;  /* 0x0000001a0444723c */ /* 0x000fe20000001894 */
[----:B------:R-:W-:Y:S06]  /*5000*/  LDSM.16.MT88.4 R24, [R236+0x1100] ;  /* 0x00110000ec18783b */ /* 0x000fec0000004200 */
[----:B------:R-:W-:Y:S02]  /*5010*/  F2FP.PACK_AB R4, R132, R165 ;  /* 0x000000a58404723e */ /* 0x000fe400000000ff */
[----:B------:R-:W-:Y:S02]  /*5020*/  F2FP.PACK_AB R5, R250, R252 ;  /* 0x000000fcfa05723e */ /* 0x000fe400000000ff */
[----:B------:R-:W-:-:S02]  /*5030*/  F2FP.PACK_AB R6, R10, R129 ;  /* 0x000000810a06723e */ /* 0x000fc400000000ff */
[----:B-1----:R-:W-:-:S07]  /*5040*/  F2FP.PACK_AB R7, R249, R246 ;  /* 0x000000f6f907723e */ /* 0x002fce00000000ff */
[C---:B------:R-:W-:Y:S08]  /*5050*/  HMMA.16816.F32 R144, R4.reuse, R16, R144 ;  /* 0x000000100490723c */ /* 0x040ff00000001890 */
        /* <DEDUP_REMOVED lines=8> */
[C---:B-----5:R-:W-:Y:S07]  /*50e0*/  HMMA.16816.F32 R148, R4.reuse, R28, R180 ;  /* 0x0000001c0494723c */ /* 0x060fee00000018b4 */
[----:B------:R-:W-:Y:S01]  /*50f0*/  IMAD.MOV.U32 R183, RZ, RZ, R171 ;  /* 0x000000ffffb77224 */ /* 0x000fe200078e00ab */
[----:B------:R-:W-:Y:S01]  /*5100*/  MOV R181, R129 ;  /* 0x0000008100b57202 */ /* 0x000fe20000000f00 */
[----:B------:R-:W-:Y:S01]  /*5110*/  HMMA.16816.F32 R168, R4, R30, R176 ;  /* 0x0000001e04a8723c */ /* 0x000fe200000018b0 */
[----:B------:R-:W-:Y:S01]  /*5120*/  IMAD.MOV.U32 R180, RZ, RZ, R132 ;  /* 0x000000ffffb47224 */ /* 0x000fe200078e0084 */
[----:B------:R-:W-:Y:S01]  /*5130*/  MOV R28, R126 ;  /* 0x0000007e001c7202 */ /* 0x000fe20000000f00 */
[----:B------:R-:W-:-:S02]  /*5140*/  IMAD.MOV.U32 R29, RZ, RZ, R131 ;  /* 0x000000ffff1d7224 */ /* 0x000fc400078e0083 */
[----:B------:R-:W-:Y:S02]  /*5150*/  IMAD.MOV.U32 R182, RZ, RZ, R10 ;  /* 0x000000ffffb67224 */ /* 0x000fe400078e000a */
[----:B------:R-:W-:Y:S01]  /*5160*/  IMAD.MOV.U32 R176, RZ, RZ, R165 ;  /* 0x000000ffffb07224 */ /* 0x000fe200078e00a5 */
[----:B------:R-:W-:Y:S01]  /*5170*/  MOV R179, R164 ;  /* 0x000000a400b37202 */ /* 0x000fe20000000f00 */
[----:B------:R-:W-:Y:S01]  /*5180*/  IMAD.MOV.U32 R178, RZ, RZ, R167 ;  /* 0x000000ffffb27224 */ /* 0x000fe200078e00a7 */
[----:B-1----:R-:W-:Y:S01]  /*5190*/  HMMA.16816.F32 R136, R4, R16, R96 ;  /* 0x000000100488723c */ /* 0x002fe20000001860 */
[----:B------:R-:W-:Y:S02]  /*51a0*/  IMAD.MOV.U32 R177, RZ, RZ, R166 ;  /* 0x000000ffffb17224 */ /* 0x000fe400078e00a6 */
[----:B------:R-:W-:Y:S02]  /*51b0*/  IMAD.MOV.U32 R30, RZ, RZ, R124 ;  /* 0x000000ffff1e7224 */ /* 0x000fe400078e007c */
[----:B------:R-:W-:-:S02]  /*51c0*/  IMAD.MOV.U32 R31, RZ, RZ, R125 ;  /* 0x000000ffff1f7224 */ /* 0x000fc400078e007d */
[----:B------:R-:W-:Y:S01]  /*51d0*/  FFMA.FTZ R10, R230, c[0x0][0x2d0], -R9 ;  /* 0x0000b400e60a7a23 */ /* 0x000fe20000010809 */
[C---:B------:R-:W-:Y:S07]  /*51e0*/  HMMA.16816.F32 R164, R4.reuse, R24, R172 ;  /* 0x0000001804a4723c */ /* 0x040fee00000018ac */
[----:B------:R-:W-:Y:S01]  /*51f0*/  MOV R175, R133 ;  /* 0x0000008500af7202 */ /* 0x000fe20000000f00 */
[----:B------:R-:W-:Y:S01]  /*5200*/  IMAD.MOV.U32 R174, RZ, RZ, R134 ;  /* 0x000000ffffae7224 */ /* 0x000fe200078e0086 */
[----:B------:R-:W-:Y:S01]  /*5210*/  MOV R172, R128 ;  /* 0x0000008000ac7202 */ /* 0x000fe20000000f00 */
[----:B------:R-:W-:Y:S01]  /*5220*/  IMAD.MOV.U32 R173, RZ, RZ, R135 ;  /* 0x000000ffffad7224 */ /* 0x000fe200078e0087 */
[----:B------:R-:W-:Y:S01]  /*5230*/  HMMA.16816.F32 R160, R4, R26, R120 ;  /* 0x0000001a04a0723c */ /* 0x000fe20000001878 */
[----:B------:R-:W-:-:S06]  /*5240*/  IMAD.MOV.U32 R25, RZ, RZ, R130 ;  /* 0x000000ffff197224 */ /* 0x000fcc00078e0082 */
[----:B------:R-:W-:Y:S01]  /*5250*/  IMAD.MOV.U32 R120, RZ, RZ, R234 ;  /* 0x000000ffff787224 */ /* 0x000fe200078e00ea */
[C---:B------:R-:W-:Y:S01]  /*5260*/  HMMA.16816.F32 R132, R4.reuse, R18, R72 ;  /* 0x000000120484723c */ /* 0x040fe20000001848 */
[----:B------:R-:W1:Y:S01]  /*5270*/  LDSM.16.MT88.4 R16, [R236+0x7100] ;  /* 0x00710000ec10783b */ /* 0x000e620000004200 */
[----:B------:R4:W-:Y:S01]  /*5280*/  MUFU.EX2 R234, R10 ;  /* 0x0000000a00ea7308 */ /* 0x0009e20000000800 */
[----:B------:R-:W-:Y:S02]  /*5290*/  IMAD.MOV.U32 R121, RZ, RZ, R235 ;  /* 0x000000ffff797224 */ /* 0x000fe400078e00eb */
[----:B------:R-:W-:Y:S02]  /*52a0*/  IMAD.MOV.U32 R123, RZ, RZ, R93 ;  /* 0x000000ffff7b7224 */ /* 0x000fe400078e005d */
[----:B------:R-:W-:Y:S01]  /*52b0*/  MOV R74, R127 ;  /* 0x0000007f004a7202 */ /* 0x000fe20000000f00 */
[----:B--2---:R-:W-:Y:S01]  /*52c0*/  HMMA.16816.F32 R128, R4, R20, R116 ;  /* 0x000000140480723c */ /* 0x004fe20000001874 */
[----:B------:R-:W-:-:S02]  /*52d0*/  IMAD.MOV.U32 R73, RZ, RZ, R241 ;  /* 0x000000ffff497224 */ /* 0x000fc400078e00f1 */
[----:B------:R-:W-:Y:S02]  /*52e0*/  IMAD.MOV.U32 R75, RZ, RZ, R92 ;  /* 0x000000ffff4b7224 */ /* 0x000fe400078e005c */
[----:B------:R-:W-:Y:S02]  /*52f0*/  IMAD.MOV.U32 R122, RZ, RZ, R95 ;  /* 0x000000ffff7a7224 */ /* 0x000fe400078e005f */
[----:B------:R-:W-:Y:S01]  /*5300*/  MOV R21, R238 ;  /* 0x000000ee00157202 */ /* 0x000fe20000000f00 */
[----:B---3--:R-:W-:Y:S01]  /*5310*/  HMMA.16816.F32 R124, R4, R12, R64 ;  /* 0x0000000c047c723c */ /* 0x008fe20000001840 */
[----:B------:R-:W-:Y:S01]  /*5320*/  MOV R20, R94 ;  /* 0x0000005e00147202 */ /* 0x000fe20000000f00 */
[----:B----4-:R-:W-:-:S04]  /*5330*/  FFMA.FTZ R10, R229, c[0x0][0x2d0], -R9 ;  /* 0x0000b400e50a7a23 */ /* 0x010fc80000010809 */
[----:B------:R2:W3:Y:S02]  /*5340*/  MUFU.EX2 R241, R10 ;  /* 0x0000000a00f17308 */ /* 0x0004e40000000800 */
[C---:B------:R-:W-:Y:S01]  /*5350*/  HMMA.16816.F32 R116, R4.reuse, R14, R56 ;  /* 0x0000000e0474723c */ /* 0x040fe20000001838 */
[----:B------:R-:W4:Y:S07]  /*5360*/  LDSM.16.MT88.4 R12, [R103+0x7100] ;  /* 0x00710000670c783b */ /* 0x000f2e0000004200 */
[----:B------:R-:W-:Y:S01]  /*5370*/  HMMA.16816.F32 R140, R4, R22, R108 ;  /* 0x00000016048c723c */ /* 0x000fe2000000186c */
[----:B--2---:R-:W-:-:S07]  /*5380*/  FFMA.FTZ R10, R228, c[0x0][0x2d0], -R9 ;  /* 0x0000b400e40a7a23 */ /* 0x004fce0000010809 */
[C---:B------:R-:W-:Y:S01]  /*5390*/  HMMA.16816.F32 R108, R4.reuse, R32, R52 ;  /* 0x00000020046c723c */ /* 0x040fe20000001834 */
[----:B------:R2:W-:Y:S07]  /*53a0*/  MUFU.EX2 R238, R10 ;  /* 0x0000000a00ee7308 */ /* 0x0005ee0000000800 */
[C---:B------:R-:W-:Y:S01]  /*53b0*/  HMMA.16816.F32 R96, R4.reuse, R34, R48 ;  /* 0x000000220460723c */ /* 0x040fe20000001830 */
[----:B------:R-:W-:Y:S07]  /*53c0*/  LDSM.16.MT88.4 R32, [R0+0x4900] ;  /* 0x004900000020783b */ /* 0x000fee0000004200 */
[----:B-1----:R-:W-:Y:S01]  /*53d0*/  HMMA.16816.F32 R48, R4, R16, R40 ;  /* 0x000000100430723c */ /* 0x002fe20000001828 */
[----:B--2---:R-:W-:-:S04]  /*53e0*/  FFMA.FTZ R10, R231, c[0x0][0x2d0], -R9 ;  /* 0x0000b400e70a7a23 */ /* 0x004fc80000010809 */
[----:B------:R1:W-:Y:S03]  /*53f0*/  MUFU.EX2 R235, R10 ;  /* 0x0000000a00eb7308 */ /* 0x0003e60000000800 */
[C---:B----4-:R-:W-:Y:S08]  /*5400*/  HMMA.16816.F32 R92, R4.reuse, R12, R44 ;  /* 0x0000000c045c723c */ /* 0x050ff0000000182c */
[----:B------:R-:W-:Y:S01]  /*5410*/  HMMA.16816.F32 R52, R4, R14, R36 ;  /* 0x0000000e0434723c */ /* 0x000fe20000001824 */
[----:B------:R-:W-:Y:S01]  /*5420*/  LDSM.16.MT88.4 R12, [R2+0x7900] ;  /* 0x00790000020c783b */ /* 0x000fe20000004200 */
[----:B-1----:R-:W-:Y:S01]  /*5430*/  FFMA.FTZ R10, R192, c[0x0][0x2d0], -R8 ;  /* 0x0000b400c00a7a23 */ /* 0x002fe20000010808 */
[----:B------:R-:W-:-:S02]  /*5440*/  MOV R192, R25 ;  /* 0x0000001900c07202 */ /* 0x000fc40000000f00 */
[----:B------:R-:W1:Y:S01]  /*5450*/  LDSM.16.MT88.4 R24, [R0+0x7100] ;  /* 0x007100000018783b */ /* 0x000e620000004200 */
[----:B------:R2:W-:Y:S02]  /*5460*/  MUFU.EX2 R231, R10 ;  /* 0x0000000a00e77308 */ /* 0x0005e40000000800 */
[----:B------:R-:W-:Y:S01]  /*5470*/  HMMA.16816.F32 R44, R4, R18, R60 ;  /* 0x00000012042c723c */ /* 0x000fe2000000183c */
[----:B------:R-:W-:Y:S01]  /*5480*/  LDSM.16.MT88.4 R16, [R2+0x4900] ;  /* 0x004900000210783b */ /* 0x000fe20000004200 */
[----:B--2---:R-:W-:Y:S02]  /*5490*/  FFMA.FTZ R10, R194, c[0x0][0x2d0], -R8 ;  /* 0x0000b400c20a7a23 */ /* 0x004fe40000010808 */
[----:B------:R-:W-:Y:S02]  /*54a0*/  IMAD.MOV.U32 R194, RZ, RZ, R20 ;  /* 0x000000ffffc27224 */ /* 0x000fe400078e0014 */
[----:B------:R2:W4:Y:S02]  /*54b0*/  MUFU.EX2 R230, R10 ;  /* 0x0000000a00e67308 */ /* 0x0005240000000800 */
[----:B--2---:R-:W-:-:S02]  /*54c0*/  FFMA.FTZ R10, R193, c[0x0][0x2d0], -R8 ;  /* 0x0000b400c10a7a23 */ /* 0x004fc40000010808 */
[----:B------:R-:W-:Y:S01]  /*54d0*/  IMAD.MOV.U32 R193, RZ, RZ, R21 ;  /* 0x000000ffffc17224 */ /* 0x000fe200078e0015 */
[C---:B-1----:R-:W-:Y:S01]  /*54e0*/  HMMA.16816.F32 R40, R4.reuse, R24, R76 ;  /* 0x000000180428723c */ /* 0x042fe2000000184c */
[----:B------:R-:W1:Y:S02]  /*54f0*/  LDSM.16.MT88.4 R20, [R2+0x1900] ;  /* 0x001900000214783b */ /* 0x000e640000004200 */
[----:B------:R2:W-:Y:S05]  /*5500*/  MUFU.EX2 R228, R10 ;  /* 0x0000000a00e47308 */ /* 0x0005ea0000000800 */
[----:B------:R-:W-:Y:S01]  /*5510*/  HMMA.16816.F32 R36, R4, R26, R68 ;  /* 0x0000001a0424723c */ /* 0x000fe20000001844 */
[----:B------:R-:W-:Y:S06]  /*5520*/  LDSM.16.MT88.4 R24, [R236+0x1900] ;  /* 0x00190000ec18783b */ /* 0x000fec0000004200 */
[----:B---3--:R-:W-:-:S02]  /*5530*/  F2FP.PACK_AB R4, R241, R234 ;  /* 0x000000eaf104723e */ /* 0x008fc400000000ff */
[----:B----4-:R-:W-:Y:S01]  /*5540*/  F2FP.PACK_AB R5, R230, R231 ;  /* 0x000000e7e605723e */ /* 0x010fe200000000ff */
[----:B--2---:R-:W-:Y:S01]  /*5550*/  FFMA.FTZ R10, R195, c[0x0][0x2d0], -R8 ;  /* 0x0000b400c30a7a23 */ /* 0x004fe20000010808 */
[----:B------:R-:W-:Y:S02]  /*5560*/  F2FP.PACK_AB R6, R235, R238 ;  /* 0x000000eeeb06723e */ /* 0x000fe400000000ff */
[----:B------:R-:W-:Y:S01]  /*5570*/  MOV R195, R73 ;  /* 0x0000004900c37202 */ /* 0x000fe20000000f00 */
[----:B------:R-:W2:Y:S02]  /*5580*/  MUFU.EX2 R229, R10 ;  /* 0x0000000a00e57308 */ /* 0x000ea40000000800 */
[----:B--2---:R-:W-:Y:S01]  /*5590*/  F2FP.PACK_AB R7, R229, R228 ;  /* 0x000000e4e507723e */ /* 0x004fe200000000ff */
[----:B------:R-:W-:-:S06]  /*55a0*/  IMAD.MOV.U32 R10, RZ, RZ, R30 ;  /* 0x000000ffff0a7224 */ /* 0x000fcc00078e001e */
[C---:B------:R-:W-:Y:S08]  /*55b0*/  HMMA.16816.F32 R76, R4.reuse, R12, R88 ;  /* 0x0000000c044c723c */ /* 0x040ff00000001858 */
[C---:B------:R-:W-:Y:S01]  /*55c0*/  HMMA.16816.F32 R64, R4.reuse, R14, R104 ;  /* 0x0000000e0440723c */ /* 0x040fe20000001868 */
[----:B------:R-:W2:Y:S07]  /*55d0*/  LDSM.16.MT88.4 R12, [R236+0x4900] ;  /* 0x00490000ec0c783b */ /* 0x000eae0000004200 */
[C---:B-1----:R-:W-:Y:S07]  /*55e0*/  HMMA.16816.F32 R56, R4.reuse, R22, R80 ;  /* 0x000000160438723c */ /* 0x042fee0000001850 */
[----:B------:R-:W-:Y:S01]  /*55f0*/  IMAD.MOV.U32 R81, RZ, RZ, R31 ;  /* 0x000000ffff517224 */ /* 0x000fe200078e001f */
[----:B------:R-:W-:Y:S01]  /*5600*/  MOV R82, R28 ;  /* 0x0000001c00527202 */ /* 0x000fe20000000f00 */
[----:B------:R-:W-:Y:S01]  /*5610*/  IMAD.MOV.U32 R83, RZ, RZ, R29 ;  /* 0x000000ffff537224 */ /* 0x000fe200078e001d */
[C---:B------:R-:W-:Y:S01]  /*5620*/  HMMA.16816.F32 R144, R4.reuse, R16, R144 ;  /* 0x000000100490723c */ /* 0x040fe20000001890 */
[----:B------:R-:W1:Y:S07]  /*5630*/  LDSM.16.MT88.4 R28, [R103+0x1900] ;  /* 0x00190000671c783b */ /* 0x000e6e0000004200 */
[C---:B------:R-:W-:Y:S01]  /*5640*/  HMMA.16816.F32 R60, R4.reuse, R18, R84 ;  /* 0x00000012043c723c */ /* 0x040fe20000001854 */
[----:B------:R-:W3:Y:S07]  /*5650*/  LDSM.16.MT88.4 R16, [R103+0x4900] ;  /* 0x004900006710783b */ /* 0x000eee0000004200 */
[C---:B------:R-:W-:Y:S01]  /*5660*/  HMMA.16816.F32 R112, R4.reuse, R20, R112 ;  /* 0x000000140470723c */ /* 0x040fe20000001870 */
[----:B------:R-:W4:Y:S07]  /*5670*/  LDSM.16.MT88.4 R20, [R0+0x1900] ;  /* 0x001900000014783b */ /* 0x000f2e0000004200 */
[C---:B--2---:R-:W-:Y:S08]  /*5680*/  HMMA.16816.F32 R124, R4.reuse, R12, R124 ;  /* 0x0000000c047c723c */ /* 0x044ff0000000187c */
[C---:B------:R-:W-:Y:S01]  /*5690*/  HMMA.16816.F32 R84, R4.reuse, R14, R116 ;  /* 0x0000000e0454723c */ /* 0x040fe20000001874 */
[----:B------:R-:W2:Y:S06]  /*56a0*/  LDSM.16.MT88.4 R12, [R103+0x7900] ;  /* 0x00790000670c783b */ /* 0x000eac0000004200 */
[----:B------:R-:W-:Y:S01]  /*56b0*/  IMAD.MOV.U32 R119, RZ, RZ, R179 ;  /* 0x000000ffff777224 */ /* 0x000fe200078e00b3 */
[C---:B------:R-:W-:Y:S08]  /*56c0*/  HMMA.16816.F32 R108, R4.reuse, R32, R108 ;  /* 0x00000020046c723c */ /* 0x040ff0000000186c */
[C---:B-1----:R-:W-:Y:S07]  /*56d0*/  HMMA.16816.F32 R104, R4.reuse, R28, R148 ;  /* 0x0000001c0468723c */ /* 0x042fee0000001894 */
[----:B------:R-:W-:Y:S01]  /*56e0*/  IMAD.MOV.U32 R29, RZ, RZ, R120 ;  /* 0x000000ffff1d7224 */ /* 0x000fe200078e0078 */
[----:B------:R-:W-:Y:S01]  /*56f0*/  HMMA.16816.F32 R68, R4, R30, R168 ;  /* 0x0000001e0444723c */ /* 0x000fe200000018a8 */
[----:B------:R-:W-:Y:S01]  /*5700*/  MOV R28, R121 ;  /* 0x00000079001c7202 */ /* 0x000fe20000000f00 */
[----:B------:R-:W-:Y:S01]  /*5710*/  IMAD.MOV.U32 R151, RZ, RZ, R194 ;  /* 0x000000ffff977224 */ /* 0x000fe200078e00c2 */
[----:B------:R-:W-:Y:S01]  /*5720*/  MOV R150, R192 ;  /* 0x000000c000967202 */ /* 0x000fe20000000f00 */
[----:B------:R-:W-:-:S02]  /*5730*/  IMAD.MOV.U32 R149, RZ, RZ, R172 ;  /* 0x000000ffff957224 */ /* 0x000fc400078e00ac */
[----:B------:R-:W-:Y:S02]  /*5740*/  IMAD.MOV.U32 R148, RZ, RZ, R173 ;  /* 0x000000ffff947224 */ /* 0x000fe400078e00ad */
[----:B------:R-:W-:Y:S01]  /*5750*/  IMAD.MOV.U32 R31, RZ, RZ, R122 ;  /* 0x000000ffff1f7224 */ /* 0x000fe200078e007a */
[----:B---3--:R-:W-:Y:S01]  /*5760*/  HMMA.16816.F32 R136, R4, R16, R136 ;  /* 0x000000100488723c */ /* 0x008fe20000001888 */
[----:B------:R-:W-:-:S07]  /*5770*/  IMAD.MOV.U32 R30, RZ, RZ, R123 ;  /* 0x000000ffff1e7224 */ /* 0x000fce00078e007b */
[C---:B------:R-:W-:Y:S07]  /*5780*/  HMMA.16816.F32 R120, R4.reuse, R24, R164 ;  /* 0x000000180478723c */ /* 0x040fee00000018a4 */
[----:B------:R-:W-:Y:S01]  /*5790*/  MOV R25, R74 ;  /* 0x0000004a00197202 */ /* 0x000fe20000000f00 */
[----:B------:R-:W-:Y:S01]  /*57a0*/  IMAD.MOV.U32 R24, RZ, RZ, R75 ;  /* 0x000000ffff187224 */ /* 0x000fe200078e004b */
[----:B------:R-:W-:Y:S01]  /*57b0*/  HMMA.16816.F32 R132, R4, R18, R132 ;  /* 0x000000120484723c */ /* 0x000fe20000001884 */
[----:B------:R-:W1:Y:S02]  /*57c0*/  LDSM.16.MT88.4 R16, [R236+0x7900] ;  /* 0x00790000ec10783b */ /* 0x000e640000004200 */
[----:B------:R-:W-:-:S05]  /*57d0*/  IMAD.MOV.U32 R116, RZ, RZ, R24 ;  /* 0x000000ffff747224 */ /* 0x000fca00078e0018 */
[C---:B------:R-:W-:Y:S07]  /*57e0*/  HMMA.16816.F32 R72, R4.reuse, R26, R160 ;  /* 0x0000001a0448723c */ /* 0x040fee00000018a0 */
[----:B------:R-:W-:Y:S01]  /*57f0*/  IMAD.MOV.U32 R27, RZ, RZ, R81 ;  /* 0x000000ffff1b7224 */ /* 0x000fe200078e0051 */
[----:B------:R-:W-:Y:S01]  /*5800*/  MOV R160, R82 ;  /* 0x0000005200a07202 */ /* 0x000fe20000000f00 */
[----:B------:R-:W-:Y:S01]  /*5810*/  IMAD.MOV.U32 R161, RZ, RZ, R83 ;  /* 0x000000ffffa17224 */ /* 0x000fe200078e0053 */
[----:B----4-:R-:W-:Y:S01]  /*5820*/  HMMA.16816.F32 R128, R4, R20, R128 ;  /* 0x000000140480723c */ /* 0x010fe20000001880 */
[----:B------:R-:W-:Y:S01]  /*5830*/  IMAD.MOV.U32 R162, RZ, RZ, R10 ;  /* 0x000000ffffa27224 */ /* 0x000fe200078e000a */
[----:B------:R-:W-:Y:S01]  /*5840*/  MOV R163, R195 ;  /* 0x000000c300a37202 */ /* 0x000fe20000000f00 */
[----:B------:R-:W-:-:S02]  /*5850*/  FFMA.FTZ R10, R248, c[0x0][0x2d0], -R9 ;  /* 0x0000b400f80a7a23 */ /* 0x000fc40000010809 */
[----:B------:R-:W-:Y:S02]  /*5860*/  IMAD.MOV.U32 R26, RZ, RZ, R193 ;  /* 0x000000ffff1a7224 */ /* 0x000fe400078e00c1 */
[----:B------:R-:W-:Y:S01]  /*5870*/  IMAD.MOV.U32 R117, RZ, RZ, R27 ;  /* 0x000000ffff757224 */ /* 0x000fe200078e001b */
[C---:B------:R-:W-:Y:S01]  /*5880*/  HMMA.16816.F32 R80, R4.reuse, R22, R140 ;  /* 0x000000160450723c */ /* 0x040fe2000000188c */
[----:B------:R-:W3:Y:S06]  /*5890*/  LDSM.16.MT88.4 R20, [R0+0x7900] ;  /* 0x007900000014783b */ /* 0x000eec0000004200 */
[----:B------:R-:W-:Y:S01]  /*58a0*/  MOV R143, R178 ;  /* 0x000000b2008f7202 */ /* 0x000fe20000000f00 */
[----:B------:R-:W-:Y:S01]  /*58b0*/  IMAD.MOV.U32 R141, RZ, RZ, R175 ;  /* 0x000000ffff8d7224 */ /* 0x000fe200078e00af */
[----:B------:R4:W-:Y:S01]  /*58c0*/  MUFU.EX2 R178, R10 ;  /* 0x0000000a00b27308 */ /* 0x0009e20000000800 */
[----:B------:R-:W-:Y:S01]  /*58d0*/  MOV R140, R174 ;  /* 0x000000ae008c7202 */ /* 0x000fe20000000f00 */
[----:B--2---:R-:W-:Y:S01]  /*58e0*/  HMMA.16816.F32 R192, R4, R12, R92 ;  /* 0x0000000c04c0723c */ /* 0x004fe2000000185c */
[----:B------:R-:W-:-:S02]  /*58f0*/  IMAD.MOV.U32 R142, RZ, RZ, R177 ;  /* 0x000000ffff8e7224 */ /* 0x000fc400078e00b1 */
[----:B------:R-:W-:Y:S02]  /*5900*/  IMAD.MOV.U32 R118, RZ, RZ, R143 ;  /* 0x000000ffff767224 */ /* 0x000fe400078e008f */
[----:B------:R-:W-:Y:S02]  /*5910*/  IMAD.MOV.U32 R248, RZ, RZ, R142 ;  /* 0x000000fffff87224 */ /* 0x000fe400078e008e */
[----:B------:R-:W-:Y:S01]  /*5920*/  IMAD.MOV.U32 R94, RZ, RZ, R176 ;  /* 0x000000ffff5e7224 */ /* 0x000fe200078e00b0 */
[----:B------:R-:W-:Y:S01]  /*5930*/  HMMA.16816.F32 R172, R4, R14, R52 ;  /* 0x0000000e04ac723c */ /* 0x000fe20000001834 */
[----:B------:R-:W2:Y:S01]  /*5940*/  LDSM.16.MT88.4 R12, [R2+0x8100] ;  /* 0x00810000020c783b */ /* 0x000ea20000004200 */
[----:B------:R-:W-:Y:S01]  /*5950*/  MOV R93, R180 ;  /* 0x000000b4005d7202 */ /* 0x000fe20000000f00 */
[----:B------:R-:W-:Y:S02]  /*5960*/  IMAD.MOV.U32 R92, RZ, RZ, R181 ;  /* 0x000000ffff5c7224 */ /* 0x000fe400078e00b5 */
[----:B------:R-:W-:-:S02]  /*5970*/  IMAD.MOV.U32 R95, RZ, RZ, R29 ;  /* 0x000000ffff5f7224 */ /* 0x000fc400078e001d */
[----:B----4-:R-:W-:Y:S01]  /*5980*/  FFMA.FTZ R10, R247, c[0x0][0x2d0], -R9 ;  /* 0x0000b400f70a7a23 */ /* 0x010fe20000010809 */
[C---:B-1----:R-:W-:Y:S01]  /*5990*/  HMMA.16816.F32 R168, R4.reuse, R16, R48 ;  /* 0x0000001004a8723c */ /* 0x042fe20000001830 */
[----:B------:R-:W-:Y:S01]  /*59a0*/  IMAD.MOV.U32 R52, RZ, RZ, R140 ;  /* 0x000000ffff347224 */ /* 0x000fe200078e008c */
[----:B------:R-:W-:Y:S01]  /*59b0*/  MOV R54, R183 ;  /* 0x000000b700367202 */ /* 0x000fe20000000f00 */
[----:B------:R1:W-:Y:S01]  /*59c0*/  MUFU.EX2 R179, R10 ;  /* 0x0000000a00b37308 */ /* 0x0003e20000000800 */
[----:B------:R-:W-:Y:S01]  /*59d0*/  IMAD.MOV.U32 R55, RZ, RZ, R182 ;  /* 0x000000ffff377224 */ /* 0x000fe200078e00b6 */
[----:B------:R-:W-:Y:S01]  /*59e0*/  MOV R247, R26 ;  /* 0x0000001a00f77202 */ /* 0x000fe20000000f00 */
[----:B------:R-:W-:Y:S02]  /*59f0*/  IMAD.MOV.U32 R53, RZ, RZ, R102 ;  /* 0x000000ffff357224 */ /* 0x000fe400078e0066 */
[----:B------:R-:W-:Y:S01]  /*5a00*/  HMMA.16816.F32 R88, R4, R18, R44 ;  /* 0x000000120458723c */ /* 0x000fe2000000182c */
[----:B------:R-:W4:Y:S01]  /*5a10*/  LDSM.16.MT88.4 R16, [R2+0x5100] ;  /* 0x005100000210783b */ /* 0x000f220000004200 */
[----:B------:R-:W-:-:S06]  /*5a20*/  IMAD.MOV.U32 R49, RZ, RZ, R101 ;  /* 0x000000ffff317224 */ /* 0x000fcc00078e0065 */
[----:B------:R-:W-:Y:S01]  /*5a30*/  HMMA.16816.F32 R164, R4, R34, R96 ;  /* 0x0000002204a4723c */ /* 0x000fe20000001860 */
[----:B-1----:R-:W-:-:S04]  /*5a40*/  FFMA.FTZ R10, R251, c[0x0][0x2d0], -R9 ;  /* 0x0000b400fb0a7a23 */ /* 0x002fc80000010809 */
[----:B------:R1:W-:Y:S03]  /*5a50*/  MUFU.EX2 R177, R10 ;  /* 0x0000000a00b17308 */ /* 0x0003e60000000800 */
[----:B---3--:R-:W-:Y:S01]  /*5a60*/  HMMA.16816.F32 R180, R4, R20, R40 ;  /* 0x0000001404b4723c */ /* 0x008fe20000001828 */
[----:B------:R-:W-:Y:S01]  /*5a70*/  IMAD.MOV.U32 R98, RZ, RZ, R30 ;  /* 0x000000ffff627224 */ /* 0x000fe200078e001e */
[----:B------:R-:W-:Y:S01]  /*5a80*/  MOV R96, R28 ;  /* 0x0000001c00607202 */ /* 0x000fe20000000f00 */
[----:B------:R-:W-:Y:S01]  /*5a90*/  IMAD.MOV.U32 R97, RZ, RZ, R31 ;  /* 0x000000ffff617224 */ /* 0x000fe200078e001f */
[----:B------:R-:W-:Y:S02]  /*5aa0*/  MOV R99, R25 ;  /* 0x0000001900637202 */ /* 0x000fe40000000f00 */
[----:B------:R-:W-:Y:S01]  /*5ab0*/  LDSM.16.MT88.4 R24, [R2+0x2100] ;  /* 0x002100000218783b */ /* 0x000fe20000004200 */
[----:B-1----:R-:W-:Y:S01]  /*5ac0*/  FFMA.FTZ R10, R119, c[0x0][0x2d0], -R9 ;  /* 0x0000b400770a7a23 */ /* 0x002fe20000010809 */
[----:B------:R-:W-:-:S02]  /*5ad0*/  MOV R119, R141 ;  /* 0x0000008d00777202 */ /* 0x000fc40000000f00 */
[----:B------:R-:W-:Y:S01]  /*5ae0*/  HMMA.16816.F32 R140, R4, R22, R36 ;  /* 0x00000016048c723c */ /* 0x000fe20000001824 */
[----:B------:R1:W3:Y:S01]  /*5af0*/  MUFU.EX2 R176, R10 ;  /* 0x0000000a00b07308 */ /* 0x0002e20000000800 */
[----:B------:R-:W5:Y:S05]  /*5b00*/  LDSM.16.MT88.4 R20, [R103+0x2100] ;  /* 0x002100006714783b */ /* 0x000f6a0000004200 */
[----:B------:R-:W-:-:S04]  /*5b10*/  FFMA.FTZ R4, R245, c[0x0][0x2d0], -R8 ;  /* 0x0000b400f5047a23 */ /* 0x000fc80000010808 */
[----:B------:R2:W-:Y:S01]  /*5b20*/  MUFU.EX2 R51, R4 ;  /* 0x0000000400337308 */ /* 0x0005e20000000800 */
[----:B-1----:R-:W-:Y:S01]  /*5b30*/  FFMA.FTZ R10, R243, c[0x0][0x2d0], -R8 ;  /* 0x0000b400f30a7a23 */ /* 0x002fe20000010808 */
[----:B---3--:R-:W-:-:S06]  /*5b40*/  F2FP.PACK_AB R6, R176, R177 ;  /* 0x000000b1b006723e */ /* 0x008fcc00000000ff */
[----:B------:R1:W-:Y:S01]  /*5b50*/  MUFU.EX2 R101, R10 ;  /* 0x0000000a00657308 */ /* 0x0003e20000000800 */
[----:B--2---:R-:W-:-:S07]  /*5b60*/  FFMA.FTZ R4, R244, c[0x0][0x2d0], -R8 ;  /* 0x0000b400f4047a23 */ /* 0x004fce0000010808 */
[----:B------:R2:W3:Y:S01]  /*5b70*/  MUFU.EX2 R102, R4 ;  /* 0x0000000400667308 */ /* 0x0004e20000000800 */
[----:B-1----:R-:W-:-:S07]  /*5b80*/  FFMA.FTZ R10, R242, c[0x0][0x2d0], -R8 ;  /* 0x0000b400f20a7a23 */ /* 0x002fce0000010808 */
[----:B------:R-:W1:Y:S01]  /*5b90*/  MUFU.EX2 R50, R10 ;  /* 0x0000000a00327308 */ /* 0x000e620000000800 */
[----:B--2---:R-:W-:Y:S02]  /*5ba0*/  F2FP.PACK_AB R4, R179, R178 ;  /* 0x000000b2b304723e */ /* 0x004fe400000000ff */
[----:B---3--:R-:W-:Y:S02]  /*5bb0*/  F2FP.PACK_AB R7, R102, R51 ;  /* 0x000000336607723e */ /* 0x008fe400000000ff */
[----:B-1----:R-:W-:Y:S01]  /*5bc0*/  F2FP.PACK_AB R5, R50, R101 ;  /* 0x000000653205723e */ /* 0x002fe200000000ff */
[----:B------:R-:W-:-:S04]  /*5bd0*/  FFMA.FTZ R10, R49, c[0x0][0x2d0], -R9 ;  /* 0x0000b400310a7a23 */ /* 0x000fc80000010809 */
[----:B------:R1:W-:Y:S02]  /*5be0*/  MUFU.EX2 R48, R10 ;  /* 0x0000000a00307308 */ /* 0x0003e40000000800 */
[C---:B------:R-:W-:Y:S08]  /*5bf0*/  HMMA.16816.F32 R76, R4.reuse, R12, R76 ;  /* 0x0000000c044c723c */ /* 0x040ff0000000184c */
[----:B------:R-:W-:Y:S01]  /*5c00*/  HMMA.16816.F32 R32, R4, R14, R64 ;  /* 0x0000000e0420723c */ /* 0x000fe20000001840 */
[----:B------:R-:W2:Y:S01]  /*5c10*/  LDSM.16.MT88.4 R12, [R236+0x2100] ;  /* 0x00210000ec0c783b */ /* 0x000ea20000004200 */
[----:B-1----:R-:W-:-:S05]  /*5c20*/  FFMA.FTZ R10, R247, c[0x0][0x2d0], -R9 ;  /* 0x0000b400f70a7a23 */ /* 0x002fca0000010809 */
[----:B------:R-:W-:Y:S01]  /*5c30*/  MOV R66, R161 ;  /* 0x000000a100427202 */ /* 0x000fe20000000f00 */
[----:B----4-:R-:W-:Y:S01]  /*5c40*/  HMMA.16816.F32 R144, R4, R16, R144 ;  /* 0x000000100490723c */ /* 0x010fe20000001890 */
[----:B------:R-:W-:Y:S01]  /*5c50*/  IMAD.MOV.U32 R65, RZ, RZ, R160 ;  /* 0x000000ffff417224 */ /* 0x000fe200078e00a0 */
[----:B------:R1:W-:Y:S01]  /*5c60*/  MUFU.EX2 R49, R10 ;  /* 0x0000000a00317308 */ /* 0x0003e20000000800 */
[----:B------:R-:W-:-:S05]  /*5c70*/  MOV R67, R163 ;  /* 0x000000a300437202 */ /* 0x000fca0000000f00 */
[C---:B------:R-:W-:Y:S01]  /*5c80*/  HMMA.16816.F32 R28, R4.reuse, R18, R60 ;  /* 0x00000012041c723c */ /* 0x040fe2000000183c */
[----:B------:R-:W3:Y:S07]  /*5c90*/  LDSM.16.MT88.4 R16, [R0+0x2100] ;  /* 0x002100000010783b */ /* 0x000eee0000004200 */
[----:B-----5:R-:W-:Y:S01]  /*5ca0*/  HMMA.16816.F32 R104, R4, R20, R104 ;  /* 0x000000140468723c */ /* 0x020fe20000001868 */
[--C-:B-1----:R-:W-:Y:S01]  /*5cb0*/  FFMA.FTZ R10, R248, c[0x0][0x2d0], -R9.reuse ;  /* 0x0000b400f80a7a23 */ /* 0x102fe20000010809 */
[----:B------:R-:W-:Y:S01]  /*5cc0*/  MOV R248, R52 ;  /* 0x0000003400f87202 */ /* 0x000fe20000000f00 */
[----:B------:R-:W-:-:S02]  /*5cd0*/  FFMA.FTZ R9, R53, c[0x0][0x2d0], -R9 ;  /* 0x0000b40035097a23 */ /* 0x000fc40000010809 */
[----:B------:R-:W-:Y:S01]  /*5ce0*/  IMAD.MOV.U32 R52, RZ, RZ, R54 ;  /* 0x000000ffff347224 */ /* 0x000fe200078e0036 */
[----:B------:R-:W-:Y:S02]  /*5cf0*/  MOV R54, R92 ;  /* 0x0000005c00367202 */ /* 0x000fe40000000f00 */
[C---:B------:R-:W-:Y:S01]  /*5d00*/  HMMA.16816.F32 R36, R4.reuse, R22, R68 ;  /* 0x000000160424723c */ /* 0x040fe20000001844 */
[----:B------:R-:W1:Y:S01]  /*5d10*/  LDSM.16.MT88.4 R20, [R103+0x5100] ;  /* 0x005100006714783b */ /* 0x000e620000004200 */
[----:B------:R4:W-:Y:S01]  /*5d20*/  MUFU.EX2 R42, R9 ;  /* 0x00000009002a7308 */ /* 0x0009e20000000800 */
[----:B------:R-:W-:Y:S02]  /*5d30*/  IMAD.MOV.U32 R53, RZ, RZ, R55 ;  /* 0x000000ffff357224 */ /* 0x000fe400078e0037 */
[----:B------:R-:W-:Y:S01]  /*5d40*/  IMAD.MOV.U32 R55, RZ, RZ, R93 ;  /* 0x000000ffff377224 */ /* 0x000fe200078e005d */
[----:B------:R-:W-:Y:S01]  /*5d50*/  MOV R93, R95 ;  /* 0x0000005f005d7202 */ /* 0x000fe20000000f00 */
[----:B------:R-:W-:Y:S01]  /*5d60*/  IMAD.MOV.U32 R92, RZ, RZ, R94 ;  /* 0x000000ffff5c7224 */ /* 0x000fe200078e005e */
[C---:B------:R-:W-:Y:S01]  /*5d70*/  HMMA.16816.F32 R112, R4.reuse, R24, R112 ;  /* 0x000000180470723c */ /* 0x040fe20000001870 */
[----:B------:R-:W-:Y:S01]  /*5d80*/  IMAD.MOV.U32 R95, RZ, RZ, R97 ;  /* 0x000000ffff5f7224 */ /* 0x000fe200078e0061 */
[----:B------:R-:W-:Y:S01]  /*5d90*/  MOV R251, R55 ;  /* 0x0000003700fb7202 */ /* 0x000fe20000000f00 */
[----:B------:R-:W-:Y:S01]  /*5da0*/  IMAD.MOV.U32 R247, RZ, RZ, R54 ;  /* 0x000000fffff77224 */ /* 0x000fe200078e0036 */
[----:B------:R-:W5:Y:S01]  /*5db0*/  MUFU.EX2 R43, R10 ;  /* 0x0000000a002b7308 */ /* 0x000f620000000800 */
[----:B------:R-:W-:Y:S01]  /*5dc0*/  IMAD.MOV.U32 R94, RZ, RZ, R96 ;  /* 0x000000ffff5e7224 */ /* 0x000fe200078e0060 */
[----:B------:R-:W-:Y:S01]  /*5dd0*/  MOV R96, R98 ;  /* 0x0000006200607202 */ /* 0x000fe20000000f00 */
[----:B------:R-:W-:Y:S01]  /*5de0*/  IMAD.MOV.U32 R97, RZ, RZ, R99 ;  /* 0x000000ffff617224 */ /* 0x000fe200078e0063 */
[C---:B--2---:R-:W-:Y:S01]  /*5df0*/  HMMA.16816.F32 R120, R4.reuse, R12, R120 ;  /* 0x0000000c0478723c */ /* 0x044fe20000001878 */
[----:B------:R-:W-:Y:S01]  /*5e00*/  IMAD.MOV.U32 R98, RZ, RZ, R116 ;  /* 0x000000ffff627224 */ /* 0x000fe200078e0074 */
[----:B------:R-:W-:Y:S01]  /*5e10*/  MOV R99, R117 ;  /* 0x0000007500637202 */ /* 0x000fe20000000f00 */
[----:B----4-:R-:W-:Y:S01]  /*5e20*/  FFMA.FTZ R9, R118, c[0x0][0x2d0], -R8 ;  /* 0x0000b40076097a23 */ /* 0x010fe20000010808 */
[----:B------:R-:W-:Y:S01]  /*5e30*/  MOV R242, R93 ;  /* 0x0000005d00f27202 */ /* 0x000fe20000000f00 */
[----:B------:R-:W-:Y:S01]  /*5e40*/  IMAD.MOV.U32 R243, RZ, RZ, R92 ;  /* 0x000000fffff37224 */ /* 0x000fe200078e005c */
[----:B------:R-:W-:Y:S01]  /*5e50*/  MOV R64, R97 ;  /* 0x0000006100407202 */ /* 0x000fe20000000f00 */
[----:B------:R-:W-:Y:S01]  /*5e60*/  IMAD.MOV.U32 R245, RZ, RZ, R98 ;  /* 0x000000fffff57224 */ /* 0x000fe200078e0062 */
[----:B------:R-:W-:Y:S01]  /*5e70*/  HMMA.16816.F32 R44, R4, R14, R72 ;  /* 0x0000000e042c723c */ /* 0x000fe20000001848 */
[----:B------:R-:W2:Y:S01]  /*5e80*/  LDSM.16.MT88.4 R12, [R236+0x5100] ;  /* 0x00510000ec0c783b */ /* 0x000ea20000004200 */
[----:B------:R-:W-:-:S02]  /*5e90*/  MOV R244, R99 ;  /* 0x0000006300f47202 */ /* 0x000fc40000000f00 */
[----:B-----5:R-:W-:-:S03]  /*5ea0*/  F2FP.PACK_AB R98, R42, R43 ;  /* 0x0000002b2a62723e */ /* 0x020fc600000000ff */
[----:B------:R-:W-:Y:S01]  /*5eb0*/  IMAD.MOV.U32 R73, RZ, RZ, R94 ;  /* 0x000000ffff497224 */ /* 0x000fe200078e005e */
[----:B---3--:R-:W-:Y:S01]  /*5ec0*/  HMMA.16816.F32 R128, R4, R16, R128 ;  /* 0x000000100480723c */ /* 0x008fe20000001880 */
[----:B------:R-:W-:Y:S01]  /*5ed0*/  MOV R74, R95 ;  /* 0x0000005f004a7202 */ /* 0x000fe20000000f00 */
[----:B------:R-:W-:Y:S01]  /*5ee0*/  IMAD.MOV.U32 R75, RZ, RZ, R96 ;  /* 0x000000ffff4b7224 */ /* 0x000fe200078e0060 */
[----:B------:R-:W-:-:S05]  /*5ef0*/  F2FP.PACK_AB R96, R49, R48 ;  /* 0x000000303160723e */ /* 0x000fca00000000ff */
[C---:B------:R-:W-:Y:S01]  /*5f00*/  HMMA.16816.F32 R60, R4.reuse, R18, R80 ;  /* 0x00000012043c723c */ /* 0x040fe20000001850 */
[----:B------:R-:W3:Y:S04]  /*5f10*/  LDSM.16.MT88.4 R16, [R0+0x5100] ;  /* 0x005100000010783b */ /* 0x000ee80000004200 */
[----:B------:R-:W-:Y:S03]  /*5f20*/  LDSM.16.MT88.4 R80, [R2+0x8900] ;  /* 0x008900000250783b */ /* 0x000fe60000004200 */
[C---:B-1----:R-:W-:Y:S01]  /*5f30*/  HMMA.16816.F32 R136, R4.reuse, R20, R136 ;  /* 0x000000140488723c */ /* 0x042fe20000001888 */
[----:B------:R1:W-:Y:S07]  /*5f40*/  MUFU.EX2 R21, R9 ;  /* 0x0000000900157308 */ /* 0x0003ee0000000800 */
[C---:B------:R-:W-:Y:S07]  /*5f50*/  HMMA.16816.F32 R24, R4.reuse, R26, R56 ;  /* 0x0000001a0418723c */ /* 0x040fee0000001838 */
[----:B------:R-:W-:Y:S01]  /*5f60*/  IMAD.MOV.U32 R59, RZ, RZ, R162 ;  /* 0x000000ffff3b7224 */ /* 0x000fe200078e00a2 */
[----:B------:R-:W-:Y:S01]  /*5f70*/  MOV R57, R149 ;  /* 0x0000009500397202 */ /* 0x000fe20000000f00 */
[----:B-1----:R-:W-:Y:S01]  /*5f80*/  FFMA.FTZ R9, R119, c[0x0][0x2d0], -R8 ;  /* 0x0000b40077097a23 */ /* 0x002fe20000010808 */
[C---:B--2---:R-:W-:Y:S01]  /*5f90*/  HMMA.16816.F32 R68, R4.reuse, R12, R124 ;  /* 0x0000000c0444723c */ /* 0x044fe2000000187c */
[----:B------:R-:W-:Y:S01]  /*5fa0*/  LDSM.16.MT88.4 R116, [R2+0x2900] ;  /* 0x002900000274783b */ /* 0x000fe20000004200 */
[----:B------:R-:W-:Y:S01]  /*5fb0*/  IMAD.MOV.U32 R56, RZ, RZ, R148 ;  /* 0x000000ffff387224 */ /* 0x000fe200078e0094 */
[----:B------:R1:W2:Y:S01]  /*5fc0*/  MUFU.EX2 R40, R9 ;  /* 0x0000000900287308 */ /* 0x0002a20000000800 */
[----:B------:R-:W-:Y:S01]  /*5fd0*/  IMAD.MOV.U32 R58, RZ, RZ, R150 ;  /* 0x000000ffff3a7224 */ /* 0x000fe200078e0096 */
[----:B------:R-:W-:Y:S03]  /*5fe0*/  LDSM.16.MT88.4 R124, [R236+0x2900] ;  /* 0x00290000ec7c783b */ /* 0x000fe60000004200 */
[C---:B------:R-:W-:Y:S01]  /*5ff0*/  HMMA.16816.F32 R84, R4.reuse, R14, R84 ;  /* 0x0000000e0454723c */ /* 0x040fe20000001854 */
[----:B------:R-:W4:Y:S07]  /*6000*/  LDSM.16.MT88.4 R12, [R103+0x8100] ;  /* 0x00810000670c783b */ /* 0x000f2e0000004200 */
[----:B---3--:R-:W-:Y:S01]  /*6010*/  HMMA.16816.F32 R160, R4, R16, R108 ;  /* 0x0000001004a0723c */ /* 0x008fe2000000186c */
[----:B------:R-:W-:Y:S01]  /*6020*/  LDSM.16.MT88.4 R108, [R103+0x2900] ;  /* 0x00290000676c783b */ /* 0x000fe20000004200 */
[--C-:B-1----:R-:W-:Y:S01]  /*6030*/  FFMA.FTZ R9, R248, c[0x0][0x2d0], -R8.reuse ;  /* 0x0000b400f8097a23 */ /* 0x102fe20000010808 */
[----:B--2---:R-:W-:Y:S01]  /*6040*/  F2FP.PACK_AB R97, R40, R21 ;  /* 0x000000152861723e */ /* 0x004fe200000000ff */
[----:B------:R-:W-:-:S02]  /*6050*/  FFMA.FTZ R8, R52, c[0x0][0x2d0], -R8 ;  /* 0x0000b40034087a23 */ /* 0x000fc40000010808 */
[----:B------:R-:W-:Y:S01]  /*6060*/  IMAD.MOV.U32 R248, RZ, RZ, R53 ;  /* 0x000000fffff87224 */ /* 0x000fe200078e0035 */
[----:B------:R-:W-:Y:S01]  /*6070*/  MUFU.EX2 R41, R9 ;  /* 0x0000000900297308 */ /* 0x000fe20000000800 */
[C---:B------:R-:W-:Y:S01]  /*6080*/  HMMA.16816.F32 R52, R4.reuse, R22, R132 ;  /* 0x000000160434723c */ /* 0x040fe20000001884 */
[----:B------:R-:W-:Y:S06]  /*6090*/  LDSM.16.MT88.4 R132, [R0+0x2900] ;  /* 0x002900000084783b */ /* 0x000fec0000004200 */
[----:B------:R-:W-:Y:S01]  /*60a0*/  IMAD.MOV.U32 R22, RZ, RZ, R11 ;  /* 0x000000ffff167224 */ /* 0x000fe200078e000b */
[----:B------:R1:W2:Y:S01]  /*60b0*/  MUFU.EX2 R20, R8 ;  /* 0x0000000800147308 */ /* 0x0002a20000000800 */
[----:B------:R-:W-:Y:S01]  /*60c0*/  HMMA.16816.F32 R92, R4, R18, R164 ;  /* 0x00000012045c723c */ /* 0x000fe200000018a4 */
[----:B------:R-:W3:Y:S01]  /*60d0*/  LDSM.16.MT88.4 R16, [R0+0x8100] ;  /* 0x008100000010783b */ /* 0x000ee20000004200 */
[----:B------:R-:W-:-:S03]  /*60e0*/  MOV R23, R151 ;  /* 0x0000009700177202 */ /* 0x000fc60000000f00 */
[----:B------:R-:W-:Y:S04]  /*60f0*/  LDSM.16.MT88.4 R148, [R2+0x5900] ;  /* 0x005900000294783b */ /* 0x000fe80000004200 */
[----:B-1----:R-:W1:Y:S01]  /*6100*/  LDSM.16.MT88.4 R8, [R236+0x8100] ;  /* 0x00810000ec08783b */ /* 0x002e620000004200 */
[----:B--2---:R-:W-:Y:S01]  /*6110*/  F2FP.PACK_AB R99, R20, R41 ;  /* 0x000000291463723e */ /* 0x004fe200000000ff */
[C---:B----4-:R-:W-:Y:S07]  /*6120*/  HMMA.16816.F32 R164, R4.reuse, R12, R192 ;  /* 0x0000000c04a4723c */ /* 0x050fee00000018c0 */
[----:B------:R-:W-:Y:S01]  /*6130*/  IMAD.MOV.U32 R192, RZ, RZ, R64 ;  /* 0x000000ffffc07224 */ /* 0x000fe200078e0040 */
[----:B------:R-:W-:Y:S01]  /*6140*/  HMMA.16816.F32 R12, R4, R14, R172 ;  /* 0x0000000e040c723c */ /* 0x000fe200000018ac */
[----:B------:R-:W-:Y:S01]  /*6150*/  MOV R193, R75 ;  /* 0x0000004b00c17202 */ /* 0x000fe20000000f00 */
[----:B------:R-:W-:Y:S01]  /*6160*/  IMAD.MOV.U32 R194, RZ, RZ, R74 ;  /* 0x000000ffffc27224 */ /* 0x000fe200078e004a */
[----:B------:R-:W-:-:S02]  /*6170*/  MOV R195, R73 ;  /* 0x0000004900c37202 */ /* 0x000fc40000000f00 */
[----:B------:R-:W-:Y:S03]  /*6180*/  LDSM.16.MT88.4 R72, [R103+0x8900] ;  /* 0x008900006748783b */ /* 0x000fe60000004200 */
[C---:B------:R-:W-:Y:S08]  /*6190*/  HMMA.16816.F32 R112, R96.reuse, R116, R112 ;  /* 0x000000746070723c */ /* 0x040ff00000001870 */
[----:B------:R-:W-:Y:S08]  /*61a0*/  HMMA.16816.F32 R116, R96, R118, R24 ;  /* 0x000000766074723c */ /* 0x000ff00000001818 */
[C---:B---3--:R-:W-:Y:S08]  /*61b0*/  HMMA.16816.F32 R24, R4.reuse, R16, R180 ;  /* 0x000000100418723c */ /* 0x048ff000000018b4 */
[C---:B-1----:R-:W-:Y:S07]  /*61c0*/  HMMA.16816.F32 R172, R4.reuse, R10, R88 ;  /* 0x0000000a04ac723c */ /* 0x042fee0000001858 */
[----:B------:R-:W-:Y:S01]  /*61d0*/  MOV R11, R67 ;  /* 0x00000043000b7202 */ /* 0x000fe20000000f00 */
[----:B------:R-:W-:Y:S01]  /*61e0*/  IMAD.MOV.U32 R88, RZ, RZ, R56 ;  /* 0x000000ffff587224 */ /* 0x000fe200078e0038 */
[----:B------:R-:W-:Y:S01]  /*61f0*/  MOV R89, R57 ;  /* 0x0000003900597202 */ /* 0x000fe20000000f00 */
[----:B------:R-:W-:Y:S01]  /*6200*/  IMAD.MOV.U32 R90, RZ, RZ, R58 ;  /* 0x000000ffff5a7224 */ /* 0x000fe200078e003a */
[----:B------:R-:W-:Y:S01]  /*6210*/  HMMA.16816.F32 R168, R4, R8, R168 ;  /* 0x0000000804a8723c */ /* 0x000fe200000018a8 */
[----:B------:R-:W-:-:S02]  /*6220*/  MOV R91, R59 ;  /* 0x0000003b005b7202 */ /* 0x000fc40000000f00 */
[----:B------:R-:W-:Y:S01]  /*6230*/  FADD.FTZ R2, R90, R89 ;  /* 0x000000595a027221 */ /* 0x000fe20000010000 */
[----:B------:R-:W-:Y:S03]  /*6240*/  LDSM.16.MT88.4 R56, [R236+0x5900] ;  /* 0x00590000ec38783b */ /* 0x000fe60000004200 */
[----:B------:R-:W-:Y:S01]  /*6250*/  MOV R8, R65 ;  /* 0x0000004100087202 */ /* 0x000fe20000000f00 */
[----:B------:R-:W-:Y:S01]  /*6260*/  HMMA.16816.F32 R16, R4, R18, R140 ;  /* 0x000000120410723c */ /* 0x000fe2000000188c */
[----:B------:R-:W-:Y:S01]  /*6270*/  IMAD.MOV.U32 R9, RZ, RZ, R66 ;  /* 0x000000ffff097224 */ /* 0x000fe200078e0042 */
[----:B------:R-:W1:Y:S02]  /*6280*/  LDSM.16.MT88.4 R140, [R103+0x5900] ;  /* 0x00590000678c783b */ /* 0x000e640000004200 */
[----:B------:R-:W-:Y:S02]  /*6290*/  FADD.FTZ R2, R8, R2 ;  /* 0x0000000208027221 */ /* 0x000fe40000010000 */
[----:B------:R-:W2:Y:S01]  /*62a0*/  LDSM.16.MT88.4 R64, [R0+0x5900] ;  /* 0x005900000040783b */ /* 0x000ea20000004200 */
[----:B------:R-:W-:Y:S01]  /*62b0*/  FADD.FTZ R4, R88, R11 ;  /* 0x0000000b58047221 */ /* 0x000fe20000010000 */
[----:B------:R-:W-:Y:S01]  /*62c0*/  HMMA.16816.F32 R128, R96, R132, R128 ;  /* 0x000000846080723c */ /* 0x000fe20000001880 */
[----:B------:R-:W-:-:S02]  /*62d0*/  FADD.FTZ R2, R192, R2 ;  /* 0x00000002c0027221 */ /* 0x000fc40000010000 */
[----:B------:R-:W-:Y:S02]  /*62e0*/  FADD.FTZ R4, R91, R4 ;  /* 0x000000045b047221 */ /* 0x000fe40000010000 */
[----:B------:R-:W-:Y:S01]  /*62f0*/  FADD.FTZ R2, R194, R2 ;  /* 0x00000002c2027221 */ /* 0x000fe20000010000 */
[----:B------:R-:W3:Y:S01]  /*6300*/  LDSM.16.MT88.4 R88, [R236+0x8900] ;  /* 0x00890000ec58783b */ /* 0x000ee20000004200 */
[----:B------:R-:W-:Y:S01]  /*6310*/  FADD.FTZ R4, R9, R4 ;  /* 0x0000000409047221 */ /* 0x000fe20000010000 */
[----:B------:R-:W-:Y:S01]  /*6320*/  HMMA.16816.F32 R132, R96, R134, R60 ;  /* 0x000000866084723c */ /* 0x000fe2000000183c */
[----:B------:R-:W-:Y:S01]  /*6330*/  FADD.FTZ R2, R22, R2 ;  /* 0x0000000216027221 */ /* 0x000fe20000010000 */
[----:B------:R4:W5:Y:S01]  /*6340*/  LDSM.16.MT88.4 R8, [R0+0x8900] ;  /* 0x008900000008783b */ /* 0x0009620000004200 */
[----:B------:R-:W-:-:S04]  /*6350*/  FADD.FTZ R4, R193, R4 ;  /* 0x00000004c1047221 */ /* 0x000fc80000010000 */
[----:B------:R-:W-:Y:S01]  /*6360*/  FADD.FTZ R4, R195, R4 ;  /* 0x00000004c3047221 */ /* 0x000fe20000010000 */
[C---:B------:R-:W-:Y:S03]  /*6370*/  HMMA.16816.F32 R144, R96.reuse, R148, R144 ;  /* 0x000000946090723c */ /* 0x040fe60000001890 */
[----:B------:R-:W-:Y:S02]  /*6380*/  FADD.FTZ R5, R23, R4 ;  /* 0x0000000417057221 */ /* 0x000fe40000010000 */
[----:B------:R-:W-:Y:S02]  /*6390*/  FADD.FTZ R4, R244, R2 ;  /* 0x00000002f4047221 */ /* 0x000fe40000010000 */
[----:B------:R-:W-:Y:S01]  /*63a0*/  FADD.FTZ R2, R245, R5 ;  /* 0x00000005f5027221 */ /* 0x000fe20000010000 */
[----:B------:R-:W-:Y:S03]  /*63b0*/  HMMA.16816.F32 R76, R96, R80, R76 ;  /* 0x00000050604c723c */ /* 0x000fe6000000184c */
[----:B------:R-:W-:-:S04]  /*63c0*/  FADD.FTZ R2, R243, R2 ;  /* 0x00000002f3027221 */ /* 0x000fc80000010000 */
[----:B------:R-:W-:Y:S01]  /*63d0*/  FADD.FTZ R2, R251, R2 ;  /* 0x00000002fb027221 */ /* 0x000fe20000010000 */
[C---:B------:R-:W-:Y:S01]  /*63e0*/  HMMA.16816.F32 R104, R96.reuse, R108, R104 ;  /* 0x0000006c6068723c */ /* 0x040fe20000001868 */
[----:B----4-:R-:W-:Y:S02]  /*63f0*/  FADD.FTZ R0, R242, R4 ;  /* 0x00000004f2007221 */ /* 0x010fe40000010000 */
[----:B------:R-:W-:Y:S02]  /*6400*/  FADD.FTZ R2, R247, R2 ;  /* 0x00000002f7027221 */ /* 0x000fe40000010000 */
[----:B------:R-:W-:Y:S02]  /*6410*/  FADD.FTZ R0, R252, R0 ;  /* 0x00000000fc007221 */ /* 0x000fe40000010000 */
[----:B------:R-:W-:Y:S01]  /*6420*/  FADD.FTZ R2, R248, R2 ;  /* 0x00000002f8027221 */ /* 0x000fe20000010000 */
[----:B-1----:R-:W-:Y:S01]  /*6430*/  HMMA.16816.F32 R136, R96, R140, R136 ;  /* 0x0000008c6088723c */ /* 0x002fe20000001888 */
        /* <DEDUP_REMOVED lines=18> */
[----:B--2---:R-:W-:Y:S01]  /*6560*/  HMMA.16816.F32 R60, R96, R64, R160 ;  /* 0x00000040603c723c */ /* 0x004fe200000018a0 */
[----:B------:R-:W-:-:S04]  /*6570*/  FADD.FTZ R0, R50, R0 ;  /* 0x0000000032007221 */ /* 0x000fc80000010000 */
[----:B------:R-:W-:Y:S02]  /*6580*/  FADD.FTZ R2, R51, R0 ;  /* 0x0000000033027221 */ /* 0x000fe40000010000 */
        /* <DEDUP_REMOVED lines=14> */
[C---:B---3--:R-:W-:Y:S02]  /*6670*/  HMMA.16816.F32 R84, R96.reuse, R88, R168 ;  /* 0x000000586054723c */ /* 0x048fe400000018a8 */
[----:B------:R1:W-:Y:S06]  /*6680*/  STL [R1+0xc], R4 ;  /* 0x00000c0401007387 */ /* 0x0003ec0000100800 */
[C---:B------:R-:W-:Y:S08]  /*6690*/  HMMA.16816.F32 R148, R96.reuse, R150, R28 ;  /* 0x000000966094723c */ /* 0x040ff0000000181c */
[C---:B------:R-:W-:Y:S08]  /*66a0*/  HMMA.16816.F32 R80, R96.reuse, R82, R32 ;  /* 0x000000526050723c */ /* 0x040ff00000001820 */
[C---:B------:R-:W-:Y:S08]  /*66b0*/  HMMA.16816.F32 R108, R96.reuse, R110, R36 ;  /* 0x0000006e606c723c */ /* 0x040ff00000001824 */
[C---:B------:R-:W-:Y:S08]  /*66c0*/  HMMA.16816.F32 R124, R96.reuse, R126, R44 ;  /* 0x0000007e607c723c */ /* 0x040ff0000000182c */
[C---:B------:R-:W-:Y:S08]  /*66d0*/  HMMA.16816.F32 R72, R96.reuse, R74, R12 ;  /* 0x0000004a6048723c */ /* 0x040ff0000000180c */
[C---:B------:R-:W-:Y:S08]  /*66e0*/  HMMA.16816.F32 R88, R96.reuse, R90, R172 ;  /* 0x0000005a6058723c */ /* 0x040ff000000018ac */
[C---:B-----5:R-:W-:Y:S08]  /*66f0*/  HMMA.16816.F32 R92, R96.reuse, R8, R24 ;  /* 0x00000008605c723c */ /* 0x060ff00000001818 */
[----:B------:R-:W-:Y:S01]  /*6700*/  HMMA.16816.F32 R96, R96, R10, R16 ;  /* 0x0000000a6060723c */ /* 0x000fe20000001810 */
[----:B------:R-:W-:Y:S07]  /*6710*/  @!P0 BRA `(.L_x_1149) ;  /* 0x0000023000008947 */ /* 0x000fee0003800000 */
[----:B-1----:R-:W2:Y:S04]  /*6720*/  LDL.64 R242, [R1+0x18] ;  /* 0x0000180001f27983 */ /* 0x002ea80000100a00 */
[----:B------:R-:W3:Y:S01]  /*6730*/  LDL R248, [R1+0x8] ;  /* 0x0000080001f87983 */ /* 0x000ee20000100800 */
[----:B------:R-:W-:Y:S01]  /*6740*/  UIADD3 UR5, UR28, -0x3, URZ ;  /* 0xfffffffd1c057890 */ /* 0x000fe2000fffe03f */
[----:B------:R-:W-:-:S02]  /*6750*/  IMAD.MOV.U32 R247, RZ, RZ, c[0x0][0x1e0] ;  /* 0x00007800fff77624 */ /* 0x000fc400078e00ff */
[----:B------:R-:W-:Y:S01]  /*6760*/  IMAD.MOV.U32 R251, RZ, RZ, c[0x0][0x1e4] ;  /* 0x00007900fffb7624 */ /* 0x000fe200078e00ff */
[----:B------:R-:W-:Y:S01]  /*6770*/  USHF.R.S32.HI UR4, URZ, 0x1f, UR5 ;  /* 0x0000001f3f047899 */ /* 0x000fe20008011405 */
[C---:B------:R-:W-:Y:S01]  /*6780*/  IMAD.SHL.U32 R8, R247.reuse, 0x40, RZ ;  /* 0x00000040f7087824 */ /* 0x040fe200078e00ff */
[----:B------:R-:W-:Y:S01]  /*6790*/  UIMAD UR6, UR6, UR5, URZ ;  /* 0x00000005060672a4 */ /* 0x000fe2000f8e023f */
[----:B------:R-:W-:Y:S01]  /*67a0*/  IMAD.U32 R6, RZ, RZ, UR5 ;  /* 0x00000005ff067e24 */ /* 0x000fe2000f8e00ff */
[----:B------:R-:W-:Y:S02]  /*67b0*/  SHF.L.U64.HI R2, R247, 0x6, R251 ;  /* 0x00000006f7027819 */ /* 0x000fe400000102fb */
[----:B------:R-:W-:Y:S01]  /*67c0*/  UIMAD UR4, UR4, UR18, UR6 ;  /* 0x00000012040472a4 */ /* 0x000fe2000f8e0206 */
[----:B--2---:R-:W-:-:S05]  /*67d0*/  IMAD.WIDE.U32 R6, R6, UR18, R242 ;  /* 0x0000001206067c25 */ /* 0x004fca000f8e00f2 */
[----:B------:R-:W-:Y:S02]  /*67e0*/  IADD3 R0, R7, UR4, RZ ;  /* 0x0000000407007c10 */ /* 0x000fe4000fffe0ff */
[----:B------:R-:W-:-:S04]  /*67f0*/  LEA R4, P0, R6, c[0x0][0x1c8], 0x1 ;  /* 0x0000720006047a11 */ /* 0x000fc800078008ff */
[----:B------:R-:W-:Y:S02]  /*6800*/  LEA.HI.X R5, R6, c[0x0][0x1cc], R0, 0x1, P0 ;  /* 0x0000730006057a11 */ /* 0x000fe400000f0c00 */
[--C-:B------:R-:W-:Y:S02]  /*6810*/  IADD3 R12, P6, P5, R8, 0x80, R4.reuse ;  /* 0x00000080080c7810 */ /* 0x100fe40007dde004 */
[-C--:B------:R-:W-:Y:S01]  /*6820*/  IADD3 R6, P0, R4, R8.reuse, RZ ;  /* 0x0000000804067210 */ /* 0x080fe20007f1e0ff */
[----:B------:R-:W-:Y:S01]  /*6830*/  @!PT LDS RZ, [RZ] ;  /* 0x00000000fffff984 */ /* 0x000fe20000000800 */
[----:B------:R-:W-:Y:S01]  /*6840*/  @!PT LDS RZ, [RZ] ;  /* 0x00000000fffff984 */ /* 0x000fe20000000800 */
[----:B------:R-:W-:Y:S01]  /*6850*/  @!PT LDS RZ, [RZ] ;  /* 0x00000000fffff984 */ /* 0x000fe20000000800 */
[----:B---3--:R1:W-:Y:S01]  /*6860*/  LDGSTS.E.BYPASS.LTC128B.128 [R248+0x12100], [R4.64], !P4 ;  /* 0x1210000004f87fae */ /* 0x0083e2000e101d58 */
[--C-:B------:R-:W-:Y:S02]  /*6870*/  IADD3.X R13, R2, RZ, R5.reuse, P6, P5 ;  /* 0x000000ff020d7210 */ /* 0x100fe400037ea405 */
        /* <DEDUP_REMOVED lines=13> */
.L_x_1149:
[----:B-1----:R-:W-:Y:S01]  /*6950*/  ULDC.64 UR4, c[0x0][0x2c8] ;  /* 0x0000b20000047ab9 */ /* 0x002fe20000000a00 */
[----:B------:R-:W0:Y:S01]  /*6960*/  LDGDEPBAR ;  /* 0x00000000000079af */ /* 0x000e220000000000 */
[----:B------:R-:W-:-:S02]  /*6970*/  UIMAD.WIDE.U32 UR6, UR8, UR4, URZ ;  /* 0x00000004080672a5 */ /* 0x000fc4000f8e003f */
[----:B------:R-:W-:Y:S02]  /*6980*/  UIADD3 UR28, UR28, -0x2, URZ ;  /* 0xfffffffe1c1c7890 */ /* 0x000fe4000fffe03f */
[----:B------:R-:W-:Y:S02]  /*6990*/  @UP2 USHF.R.U32.HI UR8, URZ, UR5, UR7 ;  /* 0x000000053f082299 */ /* 0x000fe40008011607 */
[----:B------:R-:W-:Y:S02]  /*69a0*/  UMOV UR12, URZ ;  /* 0x0000003f000c7c82 */ /* 0x000fe40008000000 */
[----:B------:R-:W-:-:S04]  /*69b0*/  UIADD3 UR8, UR8, UR14, -UR16 ;  /* 0x0000000e08087290 */ /* 0x000fc8000fffe810 */
[----:B------:R-:W-:-:S04]  /*69c0*/  UIMAD.WIDE UR4, UR8, 0x2aaaaaab, URZ ;  /* 0x2aaaaaab080478a5 */ /* 0x000fc8000f8e023f */
[----:B------:R-:W-:-:S04]  /*69d0*/  USHF.R.U32.HI UR13, URZ, 0x1f, UR5 ;  /* 0x0000001f3f0d7899 */ /* 0x000fc80008011605 */
[----:B------:R-:W-:-:S03]  /*69e0*/  ULEA.HI.SX32 UR13, UR5, UR13, 0x1c ;  /* 0x0000000d050d7291 */ /* 0x000fc6000f8fe23f */
[----:B------:R-:W-:Y:S02]  /*69f0*/  UMOV UR5, 0x1 ;  /* 0x0000000100057882 */ /* 0x000fe40000000000 */
[----:B------:R-:W-:-:S04]  /*6a00*/  UISETP.LT.AND UP0, UPT, URZ, UR13, UPT ;  /* 0x0000000d3f00728c */ /* 0x000fc8000bf01270 */
[----:B------:R-:W-:-:S04]  /*6a10*/  USEL UR13, URZ, UR13, !UP0 ;  /* 0x0000000d3f0d7287 */ /* 0x000fc8000c000000 */
[----:B------:R-:W-:-:S06]  /*6a20*/  UISETP.GE.AND UP0, UPT, UR28, UR13, UPT ;  /* 0x0000000d1c00728c */ /* 0x000fcc000bf06270 */
[----:B------:R-:W-:-:S13]  /*6a30*/  PLOP3.LUT P0, PT, PT, PT, UP0, 0x80, 0x0 ;  /* 0x000000000000781c */ /* 0x000fda0003f0f008 */
[----:B------:R-:W-:Y:S05]  /*6a40*/  @!P0 BRA `(.L_x_1150) ;  /* 0x0000489000008947 */ /* 0x000fea0003800000 */
[----:B------:R-:W2:Y:S01]  /*6a50*/  LDL R0, [R1+0x4] ;  /* 0x0000040001007983 */ /* 0x000ea20000100800 */
[----:B------:R-:W-:Y:S01]  /*6a60*/  PLOP3.LUT P5, PT, PT, PT, UP2, 0x80, 0x0 ;  /* 0x000000000000781c */ /* 0x000fe20003faf028 */
[----:B------:R-:W-:Y:S01]  /*6a70*/  IMAD.MOV.U32 R239, RZ, RZ, 0x20 ;  /* 0x00000020ffef7424 */ /* 0x000fe200078e00ff */
[----:B------:R-:W-:Y:S01]  /*6a80*/  PLOP3.LUT P0, PT, PT, PT, UP2, 0x80, 0x0 ;  /* 0x000000000000781c */ /* 0x000fe20003f0f028 */
[----:B------:R-:W-:Y:S01]  /*6a90*/  IMAD.MOV.U32 R102, RZ, RZ, R3 ;  /* 0x000000ffff667224 */ /* 0x000fe200078e0003 */
[----:B------:R-:W-:Y:S01]  /*6aa0*/  UMOV UR12, URZ ;  /* 0x0000003f000c7c82 */ /* 0x000fe20008000000 */
[----:B------:R-:W-:Y:S01]  /*6ab0*/  IMAD.MOV.U32 R101, RZ, RZ, R100 ;  /* 0x000000ffff657224 */ /* 0x000fe200078e0064 */
[----:B------:R-:W-:Y:S01]  /*6ac0*/  SEL R239, R239, 0xffffffe0, !P1 ;  /* 0xffffffe0efef7807 */ /* 0x000fe20004800000 */
[----:B------:R-:W-:Y:S02]  /*6ad0*/  UMOV UR5, 0x1 ;  /* 0x0000000100057882 */ /* 0x000fe40000000000 */
[----:B------:R-:W-:-:S02]  /*6ae0*/  UMOV UR15, UR28 ;  /* 0x0000001c000f7c82 */ /* 0x000fc40008000000 */
[----:B------:R-:W-:Y:S02]  /*6af0*/  ULDC.64 UR8, c[0x0][0x208] ;  /* 0x0000820000087ab9 */ /* 0x000fe40000000a00 */
[----:B------:R-:W-:Y:S01]  /*6b00*/  ULDC.64 UR6, c[0x0][0x1e0] ;  /* 0x0000780000067ab9 */ /* 0x000fe20000000a00 */
[----:B--2---:R-:W-:-:S05]  /*6b10*/  @P5 IMAD.HI.U32 R0, R0, c[0x0][0x2c8], RZ ;  /* 0x0000b20000005a27 */ /* 0x004fca00078e00ff */
[----:B------:R-:W-:-:S05]  /*6b20*/  @P0 SHF.R.U32.HI R0, RZ, c[0x0][0x2cc], R0 ;  /* 0x0000b300ff000a19 */ /* 0x000fca0000011600 */
[----:B------:R1:W-:Y:S02]  /*6b30*/  @P0 STL [R1], R0 ;  /* 0x0000000001000387 */ /* 0x0003e40000100800 */
.L_x_1151:
[----:B------:R-:W2:Y:S01]  /*6b40*/  LDL.64 R38, [R1+0x20] ;  /* 0x0000200001267983 */ /* 0x000ea20000100a00 */
[----:B------:R-:W-:Y:S04]  /*6b50*/  DEPBAR.LE SB0, 0x2 ;  /* 0x000080800000791a */ /* 0x000fe80000000000 */
[----:B------:R-:W-:Y:S01]  /*6b60*/  MOV R3, UR5 ;  /* 0x0000000500037c02 */ /* 0x000fe20008000f00 */
[----:B------:R-:W3:Y:S01]  /*6b70*/  LDL.64 R36, [R1+0x28] ;  /* 0x0000280001247983 */ /* 0x000ee20000100a00 */
[----:B------:R-:W-:Y:S01]  /*6b80*/  UISETP.GE.AND UP0, UPT, UR15, 0x1, UPT ;  /* 0x000000010f00788c */ /* 0x000fe2000bf06270 */
[----:B------:R-:W-:Y:S01]  /*6b90*/  MOV R100, UR12 ;  /* 0x0000000c00647c02 */ /* 0x000fe20008000f00 */
[----:B------:R-:W-:Y:S01]  /*6ba0*/  UIADD3 UR28, UR15, -0x1, URZ ;  /* 0xffffffff0f1c7890 */ /* 0x000fe2000fffe03f */
[C---:B------:R-:W-:Y:S01]  /*6bb0*/  IMAD R48, R3.reuse, 0x9000, R237 ;  /* 0x0000900003307824 */ /* 0x040fe200078e02ed */
[----:B------:R-:W-:Y:S01]  /*6bc0*/  UIMAD UR4, UR5, 0x9000, URZ ;  /* 0x00009000050478a4 */ /* 0x000fe2000f8e023f */
[----:B------:R-:W4:Y:S04]  /*6bd0*/  LDL R46, [R1+0x8] ;  /* 0x00000800012e7983 */ /* 0x000f280000100800 */
[----:B------:R-:W-:Y:S01]  /*6be0*/  BAR.SYNC.DEFER_BLOCKING 0x0 ;  /* 0x0000000000007b1d */ /* 0x000fe20000010000 */
[----:B------:R-:W-:Y:S01]  /*6bf0*/  PLOP3.LUT P0, PT, PT, PT, UP0, 0x80, 0x0 ;  /* 0x000000000000781c */ /* 0x000fe20003f0f008 */
[----:B------:R-:W-:Y:S01]  /*6c00*/  @UP0 USHF.R.S32.HI UR17, URZ, 0x1f, UR28 ;  /* 0x0000001f3f110899 */ /* 0x000fe2000801141c */
[----:B------:R-:W-:Y:S01]  /*6c10*/  IMAD R3, R3, 0x9000, R233 ;  /* 0x0000900003037824 */ /* 0x000fe200078e02e9 */
[----:B------:R-:W-:Y:S02]  /*6c20*/  @UP0 UIMAD.WIDE.U32 UR18, UR28, UR8, URZ ;  /* 0x000000081c1202a5 */ /* 0x000fe4000f8e003f */
[----:B------:R-:W-:Y:S02]  /*6c30*/  @UP0 UIMAD UR17, UR17, UR8, URZ ;  /* 0x00000008111102a4 */ /* 0x000fe4000f8e023f */
[----:B-1----:R-:W-:Y:S01]  /*6c40*/  IADD3 R0, R239, R3, RZ ;  /* 0x00000003ef007210 */ /* 0x002fe20007ffe0ff */
[----:B------:R-:W-:Y:S01]  /*6c50*/  UISETP.GE.AND UP1, UPT, UR12, 0x1, UPT ;  /* 0x000000010c00788c */ /* 0x000fe2000bf26270 */
[----:B------:R-:W-:Y:S01]  /*6c60*/  MOV R2, UR18 ;  /* 0x0000001200027c02 */ /* 0x000fe20008000f00 */
[----:B------:R-:W-:Y:S04]  /*6c70*/  @UP0 UIMAD UR17, UR28, UR9, UR17 ;  /* 0x000000091c1102a4 */ /* 0x000fe8000f8e0211 */
[----:B------:R-:W-:Y:S04]  /*6c80*/  @UP0 UIADD3 UR17, UR19, UR17, URZ ;  /* 0x0000001113110290 */ /* 0x000fe8000fffe03f */
[----:B------:R-:W-:Y:S02]  /*6c90*/  @UP0 UIMAD UR17, UR17, 0x60, URZ ;  /* 0x00000060111108a4 */ /* 0x000fe4000f8e023f */
[----:B------:R-:W-:Y:S01]  /*6ca0*/  UISETP.GE.AND UP0, UPT, UR15, 0x2, UPT ;  /* 0x000000020f00788c */ /* 0x000fe2000bf06270 */
[----:B------:R-:W1:Y:S08]  /*6cb0*/  LDSM.16.M88.4 R8, [R48+0x12100] ;  /* 0x012100003008783b */ /* 0x000e700000000200 */
[----:B------:R-:W5:Y:S02]  /*6cc0*/  LDSM.16.M88.4 R16, [R48+0x12900] ;  /* 0x012900003010783b */ /* 0x000f640000000200 */
[----:B------:R-:W-:Y:S04]  /*6cd0*/  @UP0 UIADD3 UR18, UR15, -0x2, URZ ;  /* 0xfffffffe0f120890 */ /* 0x000fe8000fffe03f */
[----:B------:R-:W-:Y:S02]  /*6ce0*/  @UP0 UIMAD.WIDE.U32 UR20, UR18, UR6, URZ ;  /* 0x00000006121402a5 */ /* 0x000fe4000f8e003f */
[----:B------:R-:W5:Y:S08]  /*6cf0*/  LDSM.16.M88.4 R24, [R48+0x13100] ;  /* 0x013100003018783b */ /* 0x000f700000000200 */
[----:B------:R-:W4:Y:S04]  /*6d00*/  LDL R234, [R1+0x14] ;  /* 0x0000140001ea7983 */ /* 0x000f280000100800 */
[----:B------:R-:W5:Y:S08]  /*6d10*/  LDSM.16.M88.4 R32, [R48+0x13900] ;  /* 0x013900003020783b */ /* 0x000f700000000200 */
[----:B------:R-:W2:Y:S01]  /*6d20*/  LDSM.16.M88.4 R40, [R48+0x14100] ;  /* 0x014100003028783b */ /* 0x000ea20000000200 */
[C---:B-1----:R-:W-:Y:S07]  /*6d30*/  HMMA.16816.F32 R4, R152.reuse, R8, RZ ;  /* 0x000000089804723c */ /* 0x042fee00000018ff */
[----:B------:R-:W1:Y:S01]  /*6d40*/  LDSM.16.M88.4 R48, [R48+0x14900] ;  /* 0x014900003030783b */ /* 0x000e620000000200 */
[C---:B------:R-:W-:Y:S07]  /*6d50*/  HMMA.16816.F32 R8, R152.reuse, R10, RZ ;  /* 0x0000000a9808723c */ /* 0x040fee00000018ff */
[----:B------:R-:W1:Y:S01]  /*6d60*/  LDSM.16.M88.4 R160, [R0] ;  /* 0x0000000000a0783b */ /* 0x000e620000000200 */
[C---:B-----5:R-:W-:Y:S07]  /*6d70*/  HMMA.16816.F32 R12, R152.reuse, R16, RZ ;  /* 0x00000010980c723c */ /* 0x060fee00000018ff */
[----:B------:R-:W5:Y:S01]  /*6d80*/  LDSM.16.M88.4 R164, [R0+0x800] ;  /* 0x0008000000a4783b */ /* 0x000f620000000200 */
[C---:B------:R-:W-:Y:S07]  /*6d90*/  HMMA.16816.F32 R16, R152.reuse, R18, RZ ;  /* 0x000000129810723c */ /* 0x040fee00000018ff */
[----:B------:R-:W1:Y:S01]  /*6da0*/  LDSM.16.M88.4 R168, [R0+0x1000] ;  /* 0x0010000000a8783b */ /* 0x000e620000000200 */
[C---:B------:R-:W-:Y:S07]  /*6db0*/  HMMA.16816.F32 R20, R152.reuse, R24, RZ ;  /* 0x000000189814723c */ /* 0x040fee00000018ff */
[----:B------:R-:W1:Y:S01]  /*6dc0*/  LDSM.16.M88.4 R172, [R0+0x1800] ;  /* 0x0018000000ac783b */ /* 0x000e620000000200 */
[C---:B------:R-:W-:Y:S07]  /*6dd0*/  HMMA.16816.F32 R24, R152.reuse, R26, RZ ;  /* 0x0000001a9818723c */ /* 0x040fee00000018ff */
[----:B------:R-:W1:Y:S01]  /*6de0*/  LDSM.16.M88.4 R176, [R0+0x2000] ;  /* 0x0020000000b0783b */ /* 0x000e620000000200 */
[C---:B------:R-:W-:Y:S07]  /*6df0*/  HMMA.16816.F32 R28, R152.reuse, R32, RZ ;  /* 0x00000020981c723c */ /* 0x040fee00000018ff */
[----:B------:R-:W1:Y:S01]  /*6e00*/  LDSM.16.M88.4 R180, [R0+0x2800] ;  /* 0x0028000000b4783b */ /* 0x000e620000000200 */
[C---:B------:R-:W-:Y:S07]  /*6e10*/  HMMA.16816.F32 R32, R152.reuse, R34, RZ ;  /* 0x000000229820723c */ /* 0x040fee00000018ff */
[----:B------:R-:W4:Y:S01]  /*6e20*/  LDL R235, [R1] ;  /* 0x0000000001eb7983 */ /* 0x000f220000100800 */
[----:B--2---:R-:W-:Y:S01]  /*6e30*/  @P0 MOV R45, R39 ;  /* 0x00000027002d0202 */ /* 0x004fe20000000f00 */
[----:B---3--:R-:W-:Y:S02]  /*6e40*/  @P0 IMAD.MOV.U32 R44, RZ, RZ, R36 ;  /* 0x000000ffff2c0224 */ /* 0x008fe400078e0024 */
[C---:B------:R-:W-:Y:S02]  /*6e50*/  HMMA.16816.F32 R36, R152.reuse, R40, RZ ;  /* 0x000000289824723c */ /* 0x040fe400000018ff */
[----:B------:R-:W-:Y:S04]  /*6e60*/  @P0 IMAD.WIDE.U32 R44, R2, 0x60, R44 ;  /* 0x00000060022c0825 */ /* 0x000fe800078e002c */
[----:B----4-:R-:W-:Y:S01]  /*6e70*/  @P0 IMAD R100, R100, 0x9000, R46 ;  /* 0x0000900064640824 */ /* 0x010fe200078e022e */
[----:B------:R-:W-:Y:S01]  /*6e80*/  @P0 SHF.L.U32 R2, R44, 0x1, RZ ;  /* 0x000000012c020819 */ /* 0x000fe200000006ff */
[C---:B------:R-:W-:Y:S01]  /*6e90*/  HMMA.16816.F32 R40, R152.reuse, R42, RZ ;  /* 0x0000002a9828723c */ /* 0x040fe200000018ff */
[----:B------:R-:W-:Y:S01]  /*6ea0*/  @P0 IADD3 R194, R45, UR17, RZ ;  /* 0x000000112dc20c10 */ /* 0x000fe2000fffe0ff */
[----:B------:R-:W-:Y:S02]  /*6eb0*/  UIMAD UR17, UR15, -0x60, URZ ;  /* 0xffffffa00f1178a4 */ /* 0x000fe4000f8e023f */
[----:B------:R-:W-:Y:S02]  /*6ec0*/  @P0 IADD3 R192, P1, R2, c[0x0][0x1f8], RZ ;  /* 0x00007e0002c00a10 */ /* 0x000fe40007f3e0ff */
[----:B------:R-:W-:Y:S02]  /*6ed0*/  @P0 SHF.L.U64.HI R194, R44, 0x1, R194 ;  /* 0x000000012cc20819 */ /* 0x000fe400000102c2 */
[C---:B-1----:R-:W-:Y:S01]  /*6ee0*/  HMMA.16816.F32 R44, R152.reuse, R48, RZ ;  /* 0x00000030982c723c */ /* 0x042fe200000018ff */
[----:B------:R-:W-:Y:S03]  /*6ef0*/  @P0 IADD3 R228, P5, R2, 0x80, RZ ;  /* 0x0000008002e40810 */ /* 0x000fe60007fbe0ff */
[----:B------:R-:W-:Y:S02]  /*6f00*/  @P0 IADD3.X R193, R194, c[0x0][0x1fc], RZ, P1, !PT ;  /* 0x00007f00c2c10a10 */ /* 0x000fe40000ffe4ff */
[----:B------:R-:W-:Y:S02]  /*6f10*/  @P0 IADD3 R228, P1, R228, c[0x0][0x1f8], RZ ;  /* 0x00007e00e4e40a10 */ /* 0x000fe40007f3e0ff */
[----:B------:R-:W-:Y:S01]  /*6f20*/  HMMA.16816.F32 R48, R152, R50, RZ ;  /* 0x000000329830723c */ /* 0x000fe200000018ff */
[----:B------:R-:W-:Y:S01]  /*6f30*/  @!PT LDS RZ, [RZ] ;  /* 0x00000000fffff984 */ /* 0x000fe20000000800 */
[----:B------:R-:W-:Y:S01]  /*6f40*/  @!PT LDS RZ, [RZ] ;  /* 0x00000000fffff984 */ /* 0x000fe20000000800 */
[----:B------:R-:W-:Y:S01]  /*6f50*/  @!PT LDS RZ, [RZ] ;  /* 0x00000000fffff984 */ /* 0x000fe20000000800 */
[----:B------:R1:W-:Y:S03]  /*6f60*/  @P0 LDGSTS.E.BYPASS.LTC128B.128 [R100+0x100], [R192.64], !P4 ;  /* 0x00100000c0640fae */ /* 0x0003e6000e101d58 */
[--C-:B------:R-:W-:Y:S02]  /*6f70*/  @P0 IADD3.X R229, RZ, c[0x0][0x1fc], R194.reuse, P1, P5 ;  /* 0x00007f00ffe50a10 */ /* 0x100fe40000fea4c2 */
[----:B------:R-:W-:Y:S02]  /*6f80*/  @P0 IADD3 R2, P6, R2, 0x100, RZ ;  /* 0x0000010002020810 */ /* 0x000fe40007fde0ff */
[C---:B------:R-:W-:Y:S01]  /*6f90*/  HMMA.16816.F32 R4, R156.reuse, R160, R4 ;  /* 0x000000a09c04723c */ /* 0x040fe20000001804 */
[----:B------:R2:W-:Y:S06]  /*6fa0*/  @P0 LDGSTS.E.BYPASS.LTC128B.128 [R100+0x3100], [R228.64], !P3 ;  /* 0x03100000e4640fae */ /* 0x0005ec000d901d58 */
[----:B------:R-:W-:Y:S01]  /*6fb0*/  @P0 IADD3 R160, P1, R192, UR11, RZ ;  /* 0x0000000bc0a00c10 */ /* 0x000fe2000ff3e0ff */
[C---:B------:R-:W-:Y:S04]  /*6fc0*/  HMMA.16816.F32 R8, R156.reuse, R162, R8 ;  /* 0x000000a29c08723c */ /* 0x040fe80000001808 */
[----:B------:R-:W-:Y:S03]  /*6fd0*/  @P0 IADD3.X R161, R193, UR10, RZ, P1, !PT ;  /* 0x0000000ac1a10c10 */ /* 0x000fe60008ffe4ff */
[----:B------:R-:W-:Y:S01]  /*6fe0*/  @P0 IADD3 R162, P1, R160, UR11, RZ ;  /* 0x0000000ba0a20c10 */ /* 0x000fe2000ff3e0ff */
[C---:B-----5:R-:W-:Y:S04]  /*6ff0*/  HMMA.16816.F32 R12, R156.reuse, R164, R12 ;  /* 0x000000a49c0c723c */ /* 0x060fe8000000180c */
[----:B------:R-:W-:Y:S04]  /*7000*/  @P0 IADD3.X R163, R161, UR10, RZ, P1, !PT ;  /* 0x0000000aa1a30c10 */ /* 0x000fe80008ffe4ff */
[C---:B------:R-:W-:Y:S04]  /*7010*/  HMMA.16816.F32 R16, R156.reuse, R166, R16 ;  /* 0x000000a69c10723c */ /* 0x040fe80000001810 */
[----:B--2---:R-:W-:Y:S01]  /*7020*/  @P0 IADD3 R228, P5, R2, c[0x0][0x1f8], RZ ;  /* 0x00007e0002e40a10 */ /* 0x004fe20007fbe0ff */
[C---:B------:R-:W-:Y:S03]  /*7030*/  IMAD.IADD R2, R232.reuse, 0x1, R3 ;  /* 0x00000001e8027824 */ /* 0x040fe600078e0203 */
[C---:B------:R-:W-:Y:S04]  /*7040*/  HMMA.16816.F32 R20, R156.reuse, R168, R20 ;  /* 0x000000a89c14723c */ /* 0x040fe80000001814 */
[----:B------:R-:W-:Y:S04]  /*7050*/  @P0 IADD3.X R229, RZ, c[0x0][0x1fc], R194, P5, P6 ;  /* 0x00007f00ffe50a10 */ /* 0x000fe80002fec4c2 */
[C---:B------:R-:W-:Y:S01]  /*7060*/  HMMA.16816.F32 R24, R156.reuse, R170, R24 ;  /* 0x000000aa9c18723c */ /* 0x040fe20000001818 */
[----:B------:R2:W-:Y:S07]  /*7070*/  @P0 LDGSTS.E.BYPASS.LTC128B.128 [R100+0x6100], [R228.64], !P2 ;  /* 0x06100000e4640fae */ /* 0x0005ee000d101d58 */
[C---:B------:R-:W-:Y:S01]  /*7080*/  HMMA.16816.F32 R28, R156.reuse, R172, R28 ;  /* 0x000000ac9c1c723c */ /* 0x040fe2000000181c */
[----:B------:R1:W-:Y:S07]  /*7090*/  @P0 LDGSTS.E.BYPASS.LTC128B.128 [R100+0x1100], [R160.64], !P4 ;  /* 0x01100000a0640fae */ /* 0x0003ee000e101d58 */
[C---:B------:R-:W-:Y:S01]  /*70a0*/  HMMA.16816.F32 R32, R156.reuse, R174, R32 ;  /* 0x000000ae9c20723c */ /* 0x040fe20000001820 */
[----:B------:R1:W-:Y:S07]  /*70b0*/  @P0 LDGSTS.E.BYPASS.LTC128B.128 [R100+0x4100], [R160.64+0x80], !P3 ;  /* 0x04100080a0640fae */ /* 0x0003ee000d901d58 */
[C---:B------:R-:W-:Y:S01]  /*70c0*/  HMMA.16816.F32 R36, R156.reuse, R176, R36 ;  /* 0x000000b09c24723c */ /* 0x040fe20000001824 */
[----:B------:R1:W-:Y:S03]  /*70d0*/  @P0 LDGSTS.E.BYPASS.LTC128B.128 [R100+0x7100], [R160.64+0x100], !P2 ;  /* 0x07100100a0640fae */ /* 0x0003e6000d101d58 */
[----:B--2---:R-:W-:Y:S04]  /*70e0*/  IADD3 R228, R232, R0, RZ ;  /* 0x00000000e8e47210 */ /* 0x004fe80007ffe0ff */
[C---:B------:R-:W-:Y:S01]  /*70f0*/  HMMA.16816.F32 R40, R156.reuse, R178, R40 ;  /* 0x000000b29c28723c */ /* 0x040fe20000001828 */
[----:B------:R1:W-:Y:S07]  /*7100*/  @P0 LDGSTS.E.BYPASS.LTC128B.128 [R100+0x2100], [R162.64], !P4 ;  /* 0x02100000a2640fae */ /* 0x0003ee000e101d58 */
[C---:B------:R-:W-:Y:S01]  /*7110*/  HMMA.16816.F32 R44, R156.reuse, R180, R44 ;  /* 0x000000b49c2c723c */ /* 0x040fe2000000182c */
[----:B------:R1:W-:Y:S07]  /*7120*/  @P0 LDGSTS.E.BYPASS.LTC128B.128 [R100+0x5100], [R162.64+0x80], !P3 ;  /* 0x05100080a2640fae */ /* 0x0003ee000d901d58 */
[----:B------:R-:W-:Y:S01]  /*7130*/  HMMA.16816.F32 R48, R156, R182, R48 ;  /* 0x000000b69c30723c */ /* 0x000fe20000001830 */
[----:B------:R1:W-:Y:S01]  /*7140*/  @P0 LDGSTS.E.BYPASS.LTC128B.128 [R100+0x8100], [R162.64+0x100], !P2 ;  /* 0x08100100a2640fae */ /* 0x0003e2000d101d58 */
[----:B------:R-:W-:Y:S07]  /*7150*/  PLOP3.LUT P0, PT, PT, PT, UP2, 0x80, 0x0 ;  /* 0x000000000000781c */ /* 0x000fee0003f0f028 */
[----:B------:R-:W-:Y:S08]  /*7160*/  LDSM.16.M88.4 R164, [R2+0x800] ;  /* 0x0008000002a4783b */ /* 0x000ff00000000200 */
[----:B------:R-:W-:Y:S08]  /*7170*/  LDSM.16.M88.4 R168, [R2+0x1000] ;  /* 0x0010000002a8783b */ /* 0x000ff00000000200 */
[----:B------:R-:W-:Y:S01]  /*7180*/  LDSM.16.M88.4 R172, [R2+0x1800] ;  /* 0x0018000002ac783b */ /* 0x000fe20000000200 */
[----:B-1----:R-:W-:Y:S07]  /*7190*/  IADD3 R100, R239, R3, R232 ;  /* 0x00000003ef647210 */ /* 0x002fee0007ffe0e8 */
[----:B------:R-:W1:Y:S08]  /*71a0*/  LDSM.16.M88.4 R160, [R2] ;  /* 0x0000000002a0783b */ /* 0x000e700000000200 */
[----:B------:R-:W0:Y:S08]  /*71b0*/  LDGDEPBAR ;  /* 0x00000000000079af */ /* 0x000e300000000000 */
[----:B------:R-:W2:Y:S08]  /*71c0*/  LDSM.16.M88.4 R176, [R2+0x2000] ;  /* 0x0020000002b0783b */ /* 0x000eb00000000200 */
[----:B------:R-:W-:Y:S08]  /*71d0*/  LDSM.16.M88.4 R180, [R228+0x800] ;  /* 0x00080000e4b4783b */ /* 0x000ff00000000200 */
[----:B------:R-:W-:Y:S01]  /*71e0*/  LDSM.16.M88.4 R192, [R228+0x1000] ;  /* 0x00100000e4c0783b */ /* 0x000fe20000000200 */
[C---:B-1----:R-:W-:Y:S08]  /*71f0*/  HMMA.16816.F32 R4, R184.reuse, R160, R4 ;  /* 0x000000a0b804723c */ /* 0x042ff00000001804 */
[C---:B------:R-:W-:Y:S01]  /*7200*/  HMMA.16816.F32 R8, R184.reuse, R162, R8 ;  /* 0x000000a2b808723c */ /* 0x040fe20000001808 */
[----:B------:R-:W1:Y:S07]  /*7210*/  LDSM.16.M88.4 R160, [R2+0x2800] ;  /* 0x0028000002a0783b */ /* 0x000e6e0000000200 */
[C---:B------:R-:W-:Y:S08]  /*7220*/  HMMA.16816.F32 R12, R184.reuse, R164, R12 ;  /* 0x000000a4b80c723c */ /* 0x040ff0000000180c */
[C---:B------:R-:W-:Y:S01]  /*7230*/  HMMA.16816.F32 R16, R184.reuse, R166, R16 ;  /* 0x000000a6b810723c */ /* 0x040fe20000001810 */
[----:B------:R-:W3:Y:S07]  /*7240*/  LDSM.16.M88.4 R164, [R228] ;  /* 0x00000000e4a4783b */ /* 0x000eee0000000200 */
[C---:B------:R-:W-:Y:S08]  /*7250*/  HMMA.16816.F32 R20, R184.reuse, R168, R20 ;  /* 0x000000a8b814723c */ /* 0x040ff00000001814 */
[C---:B------:R-:W-:Y:S01]  /*7260*/  HMMA.16816.F32 R24, R184.reuse, R170, R24 ;  /* 0x000000aab818723c */ /* 0x040fe20000001818 */
[----:B------:R-:W4:Y:S07]  /*7270*/  LDSM.16.M88.4 R168, [R228+0x1800] ;  /* 0x00180000e4a8783b */ /* 0x000f2e0000000200 */
[C---:B------:R-:W-:Y:S08]  /*7280*/  HMMA.16816.F32 R28, R184.reuse, R172, R28 ;  /* 0x000000acb81c723c */ /* 0x040ff0000000181c */
[C---:B------:R-:W-:Y:S01]  /*7290*/  HMMA.16816.F32 R32, R184.reuse, R174, R32 ;  /* 0x000000aeb820723c */ /* 0x040fe20000001820 */
[----:B------:R-:W5:Y:S07]  /*72a0*/  LDSM.16.M88.4 R172, [R228+0x2000] ;  /* 0x00200000e4ac783b */ /* 0x000f6e0000000200 */
[C---:B--2---:R-:W-:Y:S08]  /*72b0*/  HMMA.16816.F32 R36, R184.reuse, R176, R36 ;  /* 0x000000b0b824723c */ /* 0x044ff00000001824 */
        /* <DEDUP_REMOVED lines=8> */
[C---:B------:R-:W-:Y:S08]  /*7340*/  HMMA.16816.F32 R12, R188.reuse, R180, R12 ;  /* 0x000000b4bc0c723c */ /* 0x040ff0000000180c */
[C---:B------:R-:W-:Y:S01]  /*7350*/  HMMA.16816.F32 R16, R188.reuse, R182, R16 ;  /* 0x000000b6bc10723c */ /* 0x040fe20000001810 */
[----:B------:R-:W-:Y:S07]  /*7360*/  LDSM.16.M88.4 R180, [R3+0x5000] ;  /* 0x0050000003b4783b */ /* 0x000fee0000000200 */
[C---:B------:R-:W-:Y:S08]  /*7370*/  HMMA.16816.F32 R20, R188.reuse, R192, R20 ;  /* 0x000000c0bc14723c */ /* 0x040ff00000001814 */
        /* <DEDUP_REMOVED lines=8> */
[C---:B--2---:R-:W-:Y:S08]  /*7400*/  HMMA.16816.F32 R44, R188.reuse, R176, R44 ;  /* 0x000000b0bc2c723c */ /* 0x044ff0000000182c */
        /* <DEDUP_REMOVED lines=14> */
[C---:B------:R-:W-:Y:S08]  /*74f0*/  HMMA.16816.F32 R36, R196.reuse, R180, R36 ;  /* 0x000000b4c424723c */ /* 0x040ff00000001824 */
        /* <DEDUP_REMOVED lines=21> */
[----:B------:R-:W-:Y:S01]  /*7650*/  HMMA.16816.F32 R48, R200, R182, R48 ;  /* 0x000000b6c830723c */ /* 0x000fe20000001830 */
[----:B------:R-:W-:Y:S07]  /*7660*/  LDSM.16.M88.4 R180, [R3+0x6800] ;  /* 0x0068000003b4783b */ /* 0x000fee0000000200 */
[C---:B--2---:R-:W-:Y:S08]  /*7670*/  HMMA.16816.F32 R4, R204.reuse, R176, R4 ;  /* 0x000000b0cc04723c */ /* 0x044ff00000001804 */
[C---:B------:R-:W-:Y:S01]  /*7680*/  HMMA.16816.F32 R8, R204.reuse, R178, R8 ;  /* 0x000000b2cc08723c */ /* 0x040fe20000001808 */
[----:B------:R-:W-:Y:S07]  /*7690*/  LDSM.16.M88.4 R176, [R228+0x3000] ;  /* 0x00300000e4b0783b */ /* 0x000fee0000000200 */
[C---:B-1----:R-:W-:Y:S01]  /*76a0*/  HMMA.16816.F32 R12, R204.reuse, R160, R12 ;  /* 0x000000a0cc0c723c */ /* 0x042fe2000000180c */
[----:B------:R-:W-:Y:S07]  /*76b0*/  LDSM.16.M88.4 R228, [R228+0x6000] ;  /* 0x00600000e4e4783b */ /* 0x000fee0000000200 */
[C---:B------:R-:W-:Y:S01]  /*76c0*/  HMMA.16816.F32 R16, R204.reuse, R162, R16 ;  /* 0x000000a2cc10723c */ /* 0x040fe20000001810 */
[----:B------:R-:W1:Y:S07]  /*76d0*/  LDSM.16.M88.4 R160, [R2+0x5800] ;  /* 0x0058000002a0783b */ /* 0x000e6e0000000200 */
[C---:B---3--:R-:W-:Y:S08]  /*76e0*/  HMMA.16816.F32 R20, R204.reuse, R164, R20 ;  /* 0x000000a4cc14723c */ /* 0x048ff00000001814 */
[C---:B------:R-:W-:Y:S01]  /*76f0*/  HMMA.16816.F32 R24, R204.reuse, R166, R24 ;  /* 0x000000a6cc18723c */ /* 0x040fe20000001818 */
[----:B------:R-:W2:Y:S07]  /*7700*/  LDSM.16.M88.4 R164, [R100+0x3800] ;  /* 0x0038000064a4783b */ /* 0x000eae0000000200 */
[C---:B----4-:R-:W-:Y:S08]  /*7710*/  HMMA.16816.F32 R28, R204.reuse, R168, R28 ;  /* 0x000000a8cc1c723c */ /* 0x050ff0000000181c */
[C---:B------:R-:W-:Y:S01]  /*7720*/  HMMA.16816.F32 R32, R204.reuse, R170, R32 ;  /* 0x000000aacc20723c */ /* 0x040fe20000001820 */
[----:B------:R-:W3:Y:S07]  /*7730*/  LDSM.16.M88.4 R168, [R100+0x4000] ;  /* 0x0040000064a8783b */ /* 0x000eee0000000200 */
[C---:B-----5:R-:W-:Y:S08]  /*7740*/  HMMA.16816.F32 R36, R204.reuse, R172, R36 ;  /* 0x000000accc24723c */ /* 0x060ff00000001824 */
[C---:B------:R-:W-:Y:S01]  /*7750*/  HMMA.16816.F32 R40, R204.reuse, R174, R40 ;  /* 0x000000aecc28723c */ /* 0x040fe20000001828 */
[----:B------:R-:W4:Y:S07]  /*7760*/  LDSM.16.M88.4 R172, [R100+0x4800] ;  /* 0x0048000064ac783b */ /* 0x000f2e0000000200 */
[C---:B-1----:R-:W-:Y:S08]  /*7770*/  HMMA.16816.F32 R44, R204.reuse, R160, R44 ;  /* 0x000000a0cc2c723c */ /* 0x042ff0000000182c */
[----:B------:R-:W-:Y:S01]  /*7780*/  HMMA.16816.F32 R48, R204, R162, R48 ;  /* 0x000000a2cc30723c */ /* 0x000fe20000001830 */
[----:B------:R-:W1:Y:S07]  /*7790*/  LDSM.16.M88.4 R160, [R100+0x5000] ;  /* 0x0050000064a0783b */ /* 0x000e6e0000000200 */
[C---:B------:R-:W-:Y:S08]  /*77a0*/  HMMA.16816.F32 R4, R208.reuse, R176, R4 ;  /* 0x000000b0d004723c */ /* 0x040ff00000001804 */
        /* <DEDUP_REMOVED lines=11> */
[C---:B-1----:R-:W-:Y:S08]  /*7860*/  HMMA.16816.F32 R36, R208.reuse, R160, R36 ;  /* 0x000000a0d024723c */ /* 0x042ff00000001824 */
[C---:B------:R-:W-:Y:S01]  /*7870*/  HMMA.16816.F32 R40, R208.reuse, R162, R40 ;  /* 0x000000a2d028723c */ /* 0x040fe20000001828 */
[----:B------:R-:W1:Y:S07]  /*7880*/  LDSM.16.M88.4 R160, [R3+0x8000] ;  /* 0x0080000003a0783b */ /* 0x000e6e0000000200 */
[C---:B--2---:R-:W-:Y:S08]  /*7890*/  HMMA.16816.F32 R44, R208.reuse, R164, R44 ;  /* 0x000000a4d02c723c */ /* 0x044ff0000000182c */
[----:B------:R-:W-:Y:S01]  /*78a0*/  HMMA.16816.F32 R48, R208, R166, R48 ;  /* 0x000000a6d030723c */ /* 0x000fe20000001830 */
[----:B------:R-:W2:Y:S07]  /*78b0*/  LDSM.16.M88.4 R164, [R3+0x8800] ;  /* 0x0088000003a4783b */ /* 0x000eae0000000200 */
[C---:B------:R-:W-:Y:S08]  /*78c0*/  HMMA.16816.F32 R4, R212.reuse, R176, R4 ;  /* 0x000000b0d404723c */ /* 0x040ff00000001804 */
[C---:B------:R-:W-:Y:S01]  /*78d0*/  HMMA.16816.F32 R8, R212.reuse, R178, R8 ;  /* 0x000000b2d408723c */ /* 0x040fe20000001808 */
[----:B------:R-:W4:Y:S07]  /*78e0*/  LDSM.16.M88.4 R176, [R0+0x6800] ;  /* 0x0068000000b0783b */ /* 0x000f2e0000000200 */
[C---:B------:R-:W-:Y:S08]  /*78f0*/  HMMA.16816.F32 R12, R212.reuse, R180, R12 ;  /* 0x000000b4d40c723c */ /* 0x040ff0000000180c */
[C---:B------:R-:W-:Y:S01]  /*7900*/  HMMA.16816.F32 R16, R212.reuse, R182, R16 ;  /* 0x000000b6d410723c */ /* 0x040fe20000001810 */
[----:B------:R-:W5:Y:S07]  /*7910*/  LDSM.16.M88.4 R180, [R0+0x7000] ;  /* 0x0070000000b4783b */ /* 0x000f6e0000000200 */
        /* <DEDUP_REMOVED lines=8> */
[----:B------:R1:W3:Y:S07]  /*79a0*/  LDSM.16.M88.4 R160, [R0+0x8800] ;  /* 0x0088000000a0783b */ /* 0x0002ee0000000200 */
[C---:B--2---:R-:W-:Y:S08]  /*79b0*/  HMMA.16816.F32 R44, R212.reuse, R164, R44 ;  /* 0x000000a4d42c723c */ /* 0x044ff0000000182c */
[----:B------:R-:W-:Y:S01]  /*79c0*/  HMMA.16816.F32 R48, R212, R166, R48 ;  /* 0x000000a6d430723c */ /* 0x000fe20000001830 */
[----:B------:R-:W3:Y:S07]  /*79d0*/  LDSM.16.M88.4 R164, [R2+0x6000] ;  /* 0x0060000002a4783b */ /* 0x000eee0000000200 */
[C---:B------:R-:W-:Y:S01]  /*79e0*/  HMMA.16816.F32 R4, R216.reuse, R172, R4 ;  /* 0x000000acd804723c */ /* 0x040fe20000001804 */
[----:B-1----:R1:W2:Y:S07]  /*79f0*/  LDL R0, [R1+0x4] ;  /* 0x0000040001007983 */ /* 0x0022ae0000100800 */
[C---:B------:R-:W-:Y:S01]  /*7a00*/  HMMA.16816.F32 R8, R216.reuse, R174, R8 ;  /* 0x000000aed808723c */ /* 0x040fe20000001808 */
[----:B------:R-:W1:Y:S07]  /*7a10*/  LDSM.16.M88.4 R172, [R2+0x6800] ;  /* 0x0068000002ac783b */ /* 0x000e6e0000000200 */
[C---:B----4-:R-:W-:Y:S08]  /*7a20*/  HMMA.16816.F32 R12, R216.reuse, R176, R12 ;  /* 0x000000b0d80c723c */ /* 0x050ff0000000180c */
        /* <DEDUP_REMOVED lines=8> */
[C---:B---3--:R-:W-:Y:S08]  /*7ab0*/  HMMA.16816.F32 R36, R216.reuse, R168, R36 ;  /* 0x000000a8d824723c */ /* 0x048ff00000001824 */
[C---:B------:R-:W-:Y:S01]  /*7ac0*/  HMMA.16816.F32 R40, R216.reuse, R170, R40 ;  /* 0x000000aad828723c */ /* 0x040fe20000001828 */
[----:B------:R3:W4:Y:S07]  /*7ad0*/  LDSM.16.M88.4 R168, [R2+0x7000] ;  /* 0x0070000002a8783b */ /* 0x00072e0000000200 */
[C---:B------:R-:W-:Y:S08]  /*7ae0*/  HMMA.16816.F32 R44, R216.reuse, R160, R44 ;  /* 0x000000a0d82c723c */ /* 0x040ff0000000182c */
[----:B------:R-:W-:Y:S01]  /*7af0*/  HMMA.16816.F32 R48, R216, R162, R48 ;  /* 0x000000a2d830723c */ /* 0x000fe20000001830 */
[----:B------:R-:W5:Y:S07]  /*7b00*/  LDSM.16.M88.4 R160, [R100+0x6800] ;  /* 0x0068000064a0783b */ /* 0x000f6e0000000200 */
[C---:B------:R-:W-:Y:S01]  /*7b10*/  HMMA.16816.F32 R4, R220.reuse, R164, R4 ;  /* 0x000000a4dc04723c */ /* 0x040fe20000001804 */
[----:B---3--:R-:W-:Y:S07]  /*7b20*/  IMAD.U32 R2, RZ, RZ, UR16 ;  /* 0x00000010ff027e24 */ /* 0x008fee000f8e00ff */
[C---:B------:R-:W-:Y:S08]  /*7b30*/  HMMA.16816.F32 R8, R220.reuse, R166, R8 ;  /* 0x000000a6dc08723c */ /* 0x040ff00000001808 */
[C---:B-1----:R-:W-:Y:S08]  /*7b40*/  HMMA.16816.F32 R12, R220.reuse, R172, R12 ;  /* 0x000000acdc0c723c */ /* 0x042ff0000000180c */
        /* <DEDUP_REMOVED lines=11> */
[C---:B-----5:R-:W-:Y:S08]  /*7c00*/  HMMA.16816.F32 R12, R224.reuse, R160, R12 ;  /* 0x000000a0e00c723c */ /* 0x060ff0000000180c */
        /* <DEDUP_REMOVED lines=21> */
[----:B------:R-:W5:Y:S10]  /*7d60*/  MUFU.TANH R165, R8 ;  /* 0x0000000800a57308 */ /* 0x000f740000002400 */
[----:B------:R-:W1:Y:S01]  /*7d70*/  MUFU.TANH R164, R9 ;  /* 0x0000000900a47308 */ /* 0x000e620000002400 */
[----:B----4-:R-:W4:Y:S09]  /*7d80*/  LDSM.16.M88.4 R4, [R100+0x7000] ;  /* 0x007000006404783b */ /* 0x010f320000000200 */
[----:B------:R-:W-:Y:S10]  /*7d90*/  MUFU.TANH R161, R10 ;  /* 0x0000000a00a17308 */ /* 0x000ff40000002400 */
[----:B------:R1:W-:Y:S01]  /*7da0*/  MUFU.TANH R160, R11 ;  /* 0x0000000b00a07308 */ /* 0x0003e20000002400 */
[----:B--2---:R-:W-:Y:S09]  /*7db0*/  @P0 MOV R0, R235 ;  /* 0x000000eb00000202 */ /* 0x004ff20000000f00 */
[----:B------:R-:W-:Y:S01]  /*7dc0*/  MUFU.TANH R15, R15 ;  /* 0x0000000f000f7308 */ /* 0x000fe20000002400 */
[----:B------:R-:W-:Y:S09]  /*7dd0*/  SHFL.IDX PT, R3, R0, 0x1, 0x1c1f ;  /* 0x003c1f0000037f89 */ /* 0x000ff200000e0000 */
[----:B------:R-:W2:Y:S01]  /*7de0*/  MUFU.TANH R12, R12 ;  /* 0x0000000c000c7308 */ /* 0x000ea20000002400 */
[C---:B----4-:R-:W-:Y:S01]  /*7df0*/  HMMA.16816.F32 R20, R224.reuse, R4, R20 ;  /* 0x00000004e014723c */ /* 0x050fe20000001814 */
[----:B-1----:R-:W1:Y:S08]  /*7e00*/  LDSM.16.M88.4 R8, [R100+0x7800] ;  /* 0x007800006408783b */ /* 0x002e700000000200 */
[----:B------:R-:W4:Y:S01]  /*7e10*/  MUFU.TANH R13, R13 ;  /* 0x0000000d000d7308 */ /* 0x000f220000002400 */
[C---:B------:R-:W-:Y:S01]  /*7e20*/  HMMA.16816.F32 R24, R224.reuse, R6, R24 ;  /* 0x00000006e018723c */ /* 0x040fe20000001818 */
[----:B------:R-:W2:Y:S08]  /*7e30*/  LDSM.16.M88.4 R4, [R100+0x8000] ;  /* 0x008000006404783b */ /* 0x000eb00000000200 */
[----:B------:R-:W1:Y:S05]  /*7e40*/  MUFU.TANH R16, R16 ;  /* 0x0000001000107308 */ /* 0x000e6a0000002400 */
        /* <DEDUP_REMOVED lines=16> */
[----:B------:R2:W1:Y:S01]  /*7f50*/  SHFL.IDX PT, R4, R0, RZ, 0x1c1f ;  /* 0x001c1fff00047589 */ /* 0x00046200000e0000 */
[----:B------:R-:W-:Y:S06]  /*7f60*/  MUFU.TANH R23, R23 ;  /* 0x0000001700177308 */ /* 0x000fec0000002400 */
[C---:B------:R-:W-:Y:S04]  /*7f70*/  HMMA.16816.F32 R40, R224.reuse, R6, R40 ;  /* 0x00000006e028723c */ /* 0x040fe80000001828 */
[----:B------:R-:W-:Y:S01]  /*7f80*/  MUFU.TANH R22, R22 ;  /* 0x0000001600167308 */ /* 0x000fe20000002400 */
[----:B------:R-:W-:Y:S01]  /*7f90*/  BAR.SYNC.DEFER_BLOCKING 0x0 ;  /* 0x0000000000007b1d */ /* 0x000fe20000010000 */
[----:B------:R-:W-:Y:S02]  /*7fa0*/  FMUL.FTZ R28, R28, c[0x0][0x320] ;  /* 0x0000c8001c1c7a20 */ /* 0x000fe40000410000 */
[----:B------:R-:W-:Y:S04]  /*7fb0*/  FMUL.FTZ R29, R29, c[0x0][0x320] ;  /* 0x0000c8001d1d7a20 */ /* 0x000fe80000410000 */
[----:B------:R-:W-:Y:S02]  /*7fc0*/  FMUL.FTZ R31, R31, c[0x0][0x320] ;  /* 0x0000c8001f1f7a20 */ /* 0x000fe40000410000 */
[----:B------:R-:W-:Y:S01]  /*7fd0*/  FMUL.FTZ R30, R30, c[0x0][0x320] ;  /* 0x0000c8001e1e7a20 */ /* 0x000fe20000410000 */
[----:B--2---:R-:W-:Y:S01]  /*7fe0*/  MOV R0, UR17 ;  /* 0x0000001100007c02 */ /* 0x004fe20008000f00 */
[----:B------:R-:W-:Y:S01]  /*7ff0*/  FMUL.FTZ R36, R36, c[0x0][0x320] ;  /* 0x0000c80024247a20 */ /* 0x000fe20000410000 */
[----:B------:R-:W-:Y:S01]  /*8000*/  @UP0 USHF.R.S32.HI UR17, URZ, 0x1f, UR18 ;  /* 0x0000001f3f110899 */ /* 0x000fe20008011412 */
[----:B------:R-:W-:Y:S01]  /*8010*/  FMUL.FTZ R37, R37, c[0x0][0x320] ;  /* 0x0000c80025257a20 */ /* 0x000fe20000410000 */
[----:B------:R-:W-:Y:S01]  /*8020*/  IADD3 R0, -R234, 0x1, R0 ;  /* 0x00000001ea007810 */ /* 0x000fe20007ffe100 */
[----:B------:R-:W-:Y:S01]  /*8030*/  FMUL.FTZ R38, R38, c[0x0][0x320] ;  /* 0x0000c80026267a20 */ /* 0x000fe20000410000 */
[----:B------:R-:W-:Y:S01]  /*8040*/  @UP0 UIMAD UR17, UR17, UR6, URZ ;  /* 0x00000006111102a4 */ /* 0x000fe2000f8e023f */
[----:B------:R-:W-:Y:S01]  /*8050*/  FMUL.FTZ R39, R39, c[0x0][0x320] ;  /* 0x0000c80027277a20 */ /* 0x000fe20000410000 */
[----:B------:R-:W-:Y:S01]  /*8060*/  IADD3 R0, -R2, UR14, R0 ;  /* 0x0000000e02007c10 */ /* 0x000fe2000fffe100 */
[C---:B-1----:R-:W-:Y:S01]  /*8070*/  HMMA.16816.F32 R44, R224.reuse, R8, R44 ;  /* 0x00000008e02c723c */ /* 0x042fe2000000182c */
[----:B------:R-:W-:Y:S02]  /*8080*/  @UP0 UIMAD UR17, UR18, UR7, UR17 ;  /* 0x00000007121102a4 */ /* 0x000fe4000f8e0211 */
[C---:B------:R-:W-:Y:S01]  /*8090*/  IADD3 R2, R0.reuse, R4, RZ ;  /* 0x0000000400027210 */ /* 0x040fe20007ffe0ff */
[----:B------:R-:W-:Y:S01]  /*80a0*/  MUFU.TANH R28, R28 ;  /* 0x0000001c001c7308 */ /* 0x000fe20000002400 */
[----:B------:R-:W-:Y:S01]  /*80b0*/  IADD3 R0, R0, R3, RZ ;  /* 0x0000000300007210 */ /* 0x000fe20007ffe0ff */
[----:B------:R-:W-:Y:S01]  /*80c0*/  FMUL.FTZ R42, R42, c[0x0][0x320] ;  /* 0x0000c8002a2a7a20 */ /* 0x000fe20000410000 */
[C---:B------:R-:W-:Y:S01]  /*80d0*/  ISETP.GT.AND P5, PT, R2.reuse, RZ, PT ;  /* 0x000000ff0200720c */ /* 0x040fe20003fa4270 */
[----:B------:R-:W-:Y:S01]  /*80e0*/  HMMA.16816.F32 R48, R224, R10, R48 ;  /* 0x0000000ae030723c */ /* 0x000fe20000001830 */
[----:B------:R-:W-:Y:S02]  /*80f0*/  UIADD3 UR18, UR12, 0x1, URZ ;  /* 0x000000010c127890 */ /* 0x000fe4000fffe03f */
[----:B------:R-:W-:Y:S01]  /*8100*/  ISETP.GT.AND P1, PT, R2, 0x1, PT ;  /* 0x000000010200780c */ /* 0x000fe20003f24270 */
[----:B------:R-:W-:Y:S01]  /*8110*/  FMUL.FTZ R32, R32, c[0x0][0x320] ;  /* 0x0000c80020207a20 */ /* 0x000fe20000410000 */
[----:B------:R-:W-:Y:S01]  /*8120*/  FSEL R4, R170, -INF , P5 ;  /* 0xff800000aa047808 */ /* 0x000fe20002800000 */
[----:B------:R-:W1:Y:S01]  /*8130*/  MUFU.TANH R24, R24 ;  /* 0x0000001800187308 */ /* 0x000e620000002400 */
[----:B---3--:R-:W-:Y:S01]  /*8140*/  FSEL R3, R169, -INF , P1 ;  /* 0xff800000a9037808 */ /* 0x008fe20000800000 */
[----:B------:R-:W-:Y:S01]  /*8150*/  FMUL.FTZ R33, R33, c[0x0][0x320] ;  /* 0x0000c80021217a20 */ /* 0x000fe20000410000 */
[C---:B------:R-:W-:Y:S01]  /*8160*/  ISETP.GT.AND P5, PT, R2.reuse, 0x8, PT ;  /* 0x000000080200780c */ /* 0x040fe20003fa4270 */
[----:B------:R-:W-:Y:S01]  /*8170*/  USEL UR12, UR18, URZ, !UP1 ;  /* 0x0000003f120c7287 */ /* 0x000fe2000c800000 */
[----:B------:R-:W-:Y:S01]  /*8180*/  ISETP.GT.AND P1, PT, R2, 0x9, PT ;  /* 0x000000090200780c */ /* 0x000fe20003f24270 */
[----:B------:R-:W-:Y:S01]  /*8190*/  FMUL.FTZ R35, R35, c[0x0][0x320] ;  /* 0x0000c80023237a20 */ /* 0x000fe20000410000 */
[----:B------:R-:W-:Y:S01]  /*81a0*/  FMNMX.FTZ R11, R4, R101, !PT ;  /* 0x00000065040b7209 */ /* 0x000fe20007810000 */
[----:B------:R-:W-:Y:S01]  /*81b0*/  FMUL.FTZ R40, R40, c[0x0][0x320] ;  /* 0x0000c80028287a20 */ /* 0x000fe20000410000 */
[----:B-----5:R-:W-:Y:S01]  /*81c0*/  FSEL R6, R165, -INF , P5 ;  /* 0xff800000a5067808 */ /* 0x020fe20002800000 */
[----:B------:R-:W2:Y:S01]  /*81d0*/  MUFU.TANH R25, R25 ;  /* 0x0000001900197308 */ /* 0x000ea20000002400 */
[----:B------:R-:W-:Y:S01]  /*81e0*/  FMNMX.FTZ R11, R3, R11, !PT ;  /* 0x0000000b030b7209 */ /* 0x000fe20007810000 */
[----:B------:R-:W-:Y:S01]  /*81f0*/  FMUL.FTZ R34, R34, c[0x0][0x320] ;  /* 0x0000c80022227a20 */ /* 0x000fe20000410000 */
[----:B------:R-:W-:Y:S01]  /*8200*/  ISETP.GT.AND P5, PT, R2, 0x10, PT ;  /* 0x000000100200780c */ /* 0x000fe20003fa4270 */
[----:B------:R-:W-:Y:S01]  /*8210*/  FMUL.FTZ R41, R41, c[0x0][0x320] ;  /* 0x0000c80029297a20 */ /* 0x000fe20000410000 */
[----:B------:R-:W-:Y:S01]  /*8220*/  FSEL R5, R164, -INF , P1 ;  /* 0xff800000a4057808 */ /* 0x000fe20000800000 */
[----:B------:R-:W-:Y:S01]  /*8230*/  FMUL.FTZ R44, R44, c[0x0][0x320] ;  /* 0x0000c8002c2c7a20 */ /* 0x000fe20000410000 */
[----:B------:R-:W-:Y:S01]  /*8240*/  FMNMX.FTZ R11, R6, R11, !PT ;  /* 0x0000000b060b7209 */ /* 0x000fe20007810000 */
[----:B------:R-:W-:Y:S01]  /*8250*/  FMUL.FTZ R45, R45, c[0x0][0x320] ;  /* 0x0000c8002d2d7a20 */ /* 0x000fe20000410000 */
[----:B------:R-:W-:Y:S01]  /*8260*/  ISETP.GT.AND P6, PT, R0, 0x1, PT ;  /* 0x000000010000780c */ /* 0x000fe20003fc4270 */
[----:B------:R-:W3:Y:S01]  /*8270*/  MUFU.TANH R29, R29 ;  /* 0x0000001d001d7308 */ /* 0x000ee20000002400 */
[----:B------:R-:W-:Y:S01]  /*8280*/  ISETP.GT.AND P1, PT, R2, 0x11, PT ;  /* 0x000000110200780c */ /* 0x000fe20003f24270 */
[----:B------:R-:W-:Y:S01]  /*8290*/  FMUL.FTZ R48, R48, c[0x0][0x320] ;  /* 0x0000c80030307a20 */ /* 0x000fe20000410000 */
[----:B------:R-:W-:Y:S01]  /*82a0*/  FSEL R8, R166, -INF , P6 ;  /* 0xff800000a6087808 */ /* 0x000fe20003000000 */
[----:B------:R-:W-:Y:S01]  /*82b0*/  FMUL.FTZ R49, R49, c[0x0][0x320] ;  /* 0x0000c80031317a20 */ /* 0x000fe20000410000 */
[----:B------:R-:W-:Y:S01]  /*82c0*/  FSEL R166, R12, -INF , P5 ;  /* 0xff8000000ca67808 */ /* 0x000fe20002800000 */
[----:B------:R-:W-:Y:S01]  /*82d0*/  FMUL.FTZ R43, R43, c[0x0][0x320] ;  /* 0x0000c8002b2b7a20 */ /* 0x000fe20000410000 */
[----:B------:R-:W-:Y:S01]  /*82e0*/  FMNMX.FTZ R11, R5, R11, !PT ;  /* 0x0000000b050b7209 */ /* 0x000fe20007810000 */
[----:B------:R-:W-:Y:S01]  /*82f0*/  FMUL.FTZ R46, R46, c[0x0][0x320] ;  /* 0x0000c8002e2e7a20 */ /* 0x000fe20000410000 */
[----:B------:R-:W-:Y:S01]  /*8300*/  ISETP.GT.AND P0, PT, R0, RZ, PT ;  /* 0x000000ff0000720c */ /* 0x000fe20003f04270 */
[----:B------:R-:W5:Y:S01]  /*8310*/  MUFU.TANH R19, R19 ;  /* 0x0000001300137308 */ /* 0x000f620000002400 */
[----:B------:R-:W-:Y:S01]  /*8320*/  ISETP.GT.AND P5, PT, R2, 0x18, PT ;  /* 0x000000180200780c */ /* 0x000fe20003fa4270 */
[----:B------:R-:W-:Y:S01]  /*8330*/  @UP0 USHF.L.U64.HI UR18, UR6, 0x6, UR7 ;  /* 0x0000000606120899 */ /* 0x000fe20008010207 */
[----:B------:R-:W-:Y:S01]  /*8340*/  FSEL R9, R167, -INF , P0 ;  /* 0xff800000a7097808 */ /* 0x000fe20000000000 */
[----:B------:R-:W-:Y:S01]  /*8350*/  @UP0 UIADD3 UR17, UR21, UR17, URZ ;  /* 0x0000001115110290 */ /* 0x000fe2000fffe03f */
[----:B----4-:R-:W-:Y:S01]  /*8360*/  FSEL R167, R13, -INF , P1 ;  /* 0xff8000000da77808 */ /* 0x010fe20000800000 */
[----:B------:R-:W-:Y:S01]  /*8370*/  FMUL.FTZ R13, R50, c[0x0][0x320] ;  /* 0x0000c800320d7a20 */ /* 0x000fe20000410000 */
[----:B------:R-:W-:Y:S01]  /*8380*/  FMNMX.FTZ R11, R166, R11, !PT ;  /* 0x0000000ba60b7209 */ /* 0x000fe20007810000 */
[----:B------:R-:W-:Y:S01]  /*8390*/  @UP0 UIMAD UR17, UR17, 0x60, URZ ;  /* 0x00000060111108a4 */ /* 0x000fe2000f8e023f */
[----:B------:R-:W-:Y:S01]  /*83a0*/  FSEL R170, R16, -INF , P5 ;  /* 0xff80000010aa7808 */ /* 0x000fe20002800000 */
[----:B------:R4:W1:Y:S01]  /*83b0*/  MUFU.TANH R168, R14 ;  /* 0x0000000e00a87308 */ /* 0x0008620000002400 */
[C---:B------:R-:W-:Y:S01]  /*83c0*/  ISETP.GT.AND P1, PT, R2.reuse, 0x19, PT ;  /* 0x000000190200780c */ /* 0x040fe20003f24270 */
[----:B------:R-:W-:Y:S01]  /*83d0*/  UISETP.GE.AND UP1, UPT, UR5, 0x1, UPT ;  /* 0x000000010500788c */ /* 0x000fe2000bf26270 */
[----:B------:R-:W-:Y:S02]  /*83e0*/  FMNMX.FTZ R11, R167, R11, !PT ;  /* 0x0000000ba70b7209 */ /* 0x000fe40007810000 */
[----:B------:R-:W-:Y:S02]  /*83f0*/  ISETP.GT.AND P5, PT, R2, 0x20, PT ;  /* 0x000000200200780c */ /* 0x000fe40003fa4270 */
[----:B------:R-:W-:Y:S02]  /*8400*/  FSEL R171, R17, -INF , P1 ;  /* 0xff80000011ab7808 */ /* 0x000fe40000800000 */
[----:B------:R-:W-:Y:S01]  /*8410*/  FMNMX.FTZ R11, R170, R11, !PT ;  /* 0x0000000baa0b7209 */ /* 0x000fe20007810000 */
[----:B------:R-:W3:Y:S01]  /*8420*/  MUFU.TANH R32, R32 ;  /* 0x0000002000207308 */ /* 0x000ee20000002400 */
[----:B------:R-:W-:Y:S02]  /*8430*/  FSEL R174, R20, -INF , P5 ;  /* 0xff80000014ae7808 */ /* 0x000fe40002800000 */
[----:B------:R-:W-:Y:S02]  /*8440*/  ISETP.GT.AND P1, PT, R2, 0x21, PT ;  /* 0x000000210200780c */ /* 0x000fe40003f24270 */
[----:B------:R-:W-:Y:S02]  /*8450*/  FMNMX.FTZ R11, R171, R11, !PT ;  /* 0x0000000bab0b7209 */ /* 0x000fe40007810000 */
[----:B------:R-:W-:Y:S02]  /*8460*/  FSEL R175, R21, -INF , P1 ;  /* 0xff80000015af7808 */ /* 0x000fe40000800000 */
[----:B------:R-:W-:Y:S01]  /*8470*/  FMNMX.FTZ R11, R174, R11, !PT ;  /* 0x0000000bae0b7209 */ /* 0x000fe20007810000 */
[----:B------:R-:W-:Y:S01]  /*8480*/  MUFU.TANH R27, R27 ;  /* 0x0000001b001b7308 */ /* 0x000fe20000002400 */
[----:B------:R-:W-:Y:S02]  /*8490*/  ISETP.GT.AND P5, PT, R2, 0x28, PT ;  /* 0x000000280200780c */ /* 0x000fe40003fa4270 */
[----:B------:R-:W-:Y:S01]  /*84a0*/  ISETP.GT.AND P6, PT, R0, 0x9, PT ;  /* 0x000000090000780c */ /* 0x000fe20003fc4270 */
[----:B----4-:R-:W-:Y:S01]  /*84b0*/  FMUL.FTZ R14, R47, c[0x0][0x320] ;  /* 0x0000c8002f0e7a20 */ /* 0x010fe20000410000 */
[----:B-1----:R-:W-:Y:S02]  /*84c0*/  FSEL R178, R24, -INF , P5 ;  /* 0xff80000018b27808 */ /* 0x002fe40002800000 */
[C---:B------:R-:W-:Y:S02]  /*84d0*/  ISETP.GT.AND P1, PT, R2.reuse, 0x29, PT ;  /* 0x000000290200780c */ /* 0x040fe40003f24270 */
[----:B------:R-:W-:Y:S01]  /*84e0*/  FMNMX.FTZ R11, R175, R11, !PT ;  /* 0x0000000baf0b7209 */ /* 0x000fe20007810000 */
[----:B------:R-:W1:Y:S01]  /*84f0*/  MUFU.TANH R18, R18 ;  /* 0x0000001200127308 */ /* 0x000e620000002400 */
[----:B------:R-:W-:Y:S02]  /*8500*/  ISETP.GT.AND P5, PT, R2, 0x30, PT ;  /* 0x000000300200780c */ /* 0x000fe40003fa4270 */
[----:B--2---:R-:W-:Y:S02]  /*8510*/  FSEL R179, R25, -INF , P1 ;  /* 0xff80000019b37808 */ /* 0x004fe40000800000 */
[----:B------:R-:W-:Y:S02]  /*8520*/  FMNMX.FTZ R11, R178, R11, !PT ;  /* 0x0000000bb20b7209 */ /* 0x000fe40007810000 */
[----:B------:R-:W-:Y:S02]  /*8530*/  FSEL R10, R160, -INF , P6 ;  /* 0xff800000a00a7808 */ /* 0x000fe40003000000 */
[C---:B------:R-:W-:Y:S01]  /*8540*/  ISETP.GT.AND P6, PT, R0.reuse, 0x11, PT ;  /* 0x000000110000780c */ /* 0x040fe20003fc4270 */
[----:B------:R-:W2:Y:S01]  /*8550*/  MUFU.TANH R33, R33 ;  /* 0x0000002100217308 */ /* 0x000ea20000002400 */
[----:B------:R-:W-:Y:S02]  /*8560*/  FMNMX.FTZ R12, R9, R102, !PT ;  /* 0x00000066090c7209 */ /* 0x000fe40007810000 */
[----:B------:R-:W-:Y:S02]  /*8570*/  ISETP.GT.AND P0, PT, R0, 0x8, PT ;  /* 0x000000080000780c */ /* 0x000fe40003f04270 */
[----:B------:R-:W-:Y:S02]  /*8580*/  FSEL R169, R15, -INF , P6 ;  /* 0xff8000000fa97808 */ /* 0x000fe40003000000 */
[----:B------:R-:W-:Y:S02]  /*8590*/  FSEL R182, R28, -INF , P5 ;  /* 0xff8000001cb67808 */ /* 0x000fe40002800000 */
[----:B------:R-:W-:Y:S01]  /*85a0*/  ISETP.GT.AND P1, PT, R2, 0x31, PT ;  /* 0x000000310200780c */ /* 0x000fe20003f24270 */
[----:B------:R-:W4:Y:S01]  /*85b0*/  MUFU.TANH R31, R31 ;  /* 0x0000001f001f7308 */ /* 0x000f220000002400 */
[----:B------:R-:W-:Y:S02]  /*85c0*/  ISETP.GT.AND P6, PT, R0, 0x19, PT ;  /* 0x000000190000780c */ /* 0x000fe40003fc4270 */
[----:B------:R-:W-:Y:S02]  /*85d0*/  FMNMX.FTZ R11, R179, R11, !PT ;  /* 0x0000000bb30b7209 */ /* 0x000fe40007810000 */
[----:B------:R-:W-:Y:S02]  /*85e0*/  FSEL R7, R161, -INF , P0 ;  /* 0xff800000a1077808 */ /* 0x000fe40000000000 */
[----:B------:R-:W-:Y:S02]  /*85f0*/  FMNMX.FTZ R12, R8, R12, !PT ;  /* 0x0000000c080c7209 */ /* 0x000fe40007810000 */
[----:B---3--:R-:W-:Y:S01]  /*8600*/  FSEL R183, R29, -INF , P1 ;  /* 0xff8000001db77808 */ /* 0x008fe20000800000 */
[----:B------:R-:W3:Y:S01]  /*8610*/  MUFU.TANH R36, R36 ;  /* 0x0000002400247308 */ /* 0x000ee20000002400 */
[----:B-----5:R-:W-:Y:S02]  /*8620*/  FSEL R173, R19, -INF , P6 ;  /* 0xff80000013ad7808 */ /* 0x020fe40003000000 */
[C---:B------:R-:W-:Y:S02]  /*8630*/  ISETP.GT.AND P6, PT, R0.reuse, 0x21, PT ;  /* 0x000000210000780c */ /* 0x040fe40003fc4270 */
[----:B------:R-:W-:Y:S02]  /*8640*/  ISETP.GT.AND P0, PT, R0, 0x10, PT ;  /* 0x000000100000780c */ /* 0x000fe40003f04270 */
[----:B------:R-:W-:Y:S02]  /*8650*/  ISETP.GT.AND P5, PT, R2, 0x38, PT ;  /* 0x000000380200780c */ /* 0x000fe40003fa4270 */
[----:B------:R-:W-:Y:S01]  /*8660*/  FMNMX.FTZ R11, R182, R11, !PT ;  /* 0x0000000bb60b7209 */ /* 0x000fe20007810000 */
[----:B------:R-:W5:Y:S01]  /*8670*/  MUFU.TANH R37, R37 ;  /* 0x0000002500257308 */ /* 0x000f620000002400 */
[----:B------:R-:W-:Y:S02]  /*8680*/  FMNMX.FTZ R12, R7, R12, !PT ;  /* 0x0000000c070c7209 */ /* 0x000fe40007810000 */
[----:B------:R-:W-:Y:S02]  /*8690*/  FSEL R177, R23, -INF , P6 ;  /* 0xff80000017b17808 */ /* 0x000fe40003000000 */
[----:B------:R-:W-:Y:S02]  /*86a0*/  FSEL R168, R168, -INF , P0 ;  /* 0xff800000a8a87808 */ /* 0x000fe40000000000 */
[----:B------:R-:W-:Y:S02]  /*86b0*/  FSEL R229, R32, -INF , P5 ;  /* 0xff80000020e57808 */ /* 0x000fe40002800000 */
[C---:B------:R-:W-:Y:S01]  /*86c0*/  ISETP.GT.AND P0, PT, R0.reuse, 0x18, PT ;  /* 0x000000180000780c */ /* 0x040fe20003f04270 */
[----:B------:R-:W3:Y:S01]  /*86d0*/  MUFU.TANH R26, R26 ;  /* 0x0000001a001a7308 */ /* 0x000ee20000002400 */
[----:B------:R-:W-:Y:S02]  /*86e0*/  ISETP.GT.AND P6, PT, R0, 0x29, PT ;  /* 0x000000290000780c */ /* 0x000fe40003fc4270 */
[----:B------:R-:W-:Y:S02]  /*86f0*/  ISETP.GT.AND P1, PT, R2, 0x39, PT ;  /* 0x000000390200780c */ /* 0x000fe40003f24270 */
[----:B------:R-:W-:Y:S02]  /*8700*/  FMNMX.FTZ R11, R183, R11, !PT ;  /* 0x0000000bb70b7209 */ /* 0x000fe40007810000 */
[----:B------:R-:W-:Y:S02]  /*8710*/  FMNMX.FTZ R12, R10, R12, !PT ;  /* 0x0000000c0a0c7209 */ /* 0x000fe40007810000 */
[----:B-1----:R-:W-:Y:S01]  /*8720*/  FSEL R172, R18, -INF , P0 ;  /* 0xff80000012ac7808 */ /* 0x002fe20000000000 */
[----:B------:R-:W1:Y:S01]  /*8730*/  MUFU.TANH R35, R35 ;  /* 0x0000002300237308 */ /* 0x000e620000002400 */
[C---:B------:R-:W-:Y:S02]  /*8740*/  ISETP.GT.AND P0, PT, R0.reuse, 0x20, PT ;  /* 0x000000200000780c */ /* 0x040fe40003f04270 */
[----:B------:R-:W-:Y:S02]  /*8750*/  FSEL R181, R27, -INF , P6 ;  /* 0xff8000001bb57808 */ /* 0x000fe40003000000 */
[----:B------:R-:W-:Y:S02]  /*8760*/  ISETP.GT.AND P6, PT, R0, 0x31, PT ;  /* 0x000000310000780c */ /* 0x000fe40003fc4270 */
[----:B------:R-:W-:Y:S02]  /*8770*/  ISETP.GT.AND P5, PT, R2, 0x40, PT ;  /* 0x000000400200780c */ /* 0x000fe40003fa4270 */
[----:B------:R-:W-:Y:S01]  /*8780*/  FMNMX.FTZ R11, R229, R11, !PT ;  /* 0x0000000be50b7209 */ /* 0x000fe20007810000 */
[----:B------:R-:W1:Y:S01]  /*8790*/  MUFU.TANH R30, R30 ;  /* 0x0000001e001e7308 */ /* 0x000e620000002400 */
[----:B--2---:R-:W-:Y:S02]  /*87a0*/  FSEL R230, R33, -INF , P1 ;  /* 0xff80000021e67808 */ /* 0x004fe40000800000 */
[----:B------:R-:W-:Y:S02]  /*87b0*/  FMNMX.FTZ R12, R168, R12, !PT ;  /* 0x0000000ca80c7209 */ /* 0x000fe40007810000 */
[----:B------:R-:W-:Y:S02]  /*87c0*/  FSEL R176, R22, -INF , P0 ;  /* 0xff80000016b07808 */ /* 0x000fe40000000000 */
[----:B----4-:R-:W-:Y:S02]  /*87d0*/  FSEL R228, R31, -INF , P6 ;  /* 0xff8000001fe47808 */ /* 0x010fe40003000000 */
[----:B---3--:R-:W-:Y:S01]  /*87e0*/  FSEL R248, R36, -INF , P5 ;  /* 0xff80000024f87808 */ /* 0x008fe20002800000 */
[----:B------:R-:W2:Y:S01]  /*87f0*/  MUFU.TANH R40, R40 ;  /* 0x0000002800287308 */ /* 0x000ea20000002400 */
[----:B------:R-:W-:Y:S02]  /*8800*/  ISETP.GT.AND P1, PT, R2, 0x41, PT ;  /* 0x000000410200780c */ /* 0x000fe40003f24270 */
[----:B------:R-:W-:Y:S02]  /*8810*/  FMNMX.FTZ R11, R230, R11, !PT ;  /* 0x0000000be60b7209 */ /* 0x000fe40007810000 */
[C---:B------:R-:W-:Y:S02]  /*8820*/  ISETP.GT.AND P0, PT, R0.reuse, 0x28, PT ;  /* 0x000000280000780c */ /* 0x040fe40003f04270 */
[----:B------:R-:W-:Y:S02]  /*8830*/  ISETP.GT.AND P6, PT, R0, 0x39, PT ;  /* 0x000000390000780c */ /* 0x000fe40003fc4270 */
[----:B------:R-:W-:Y:S01]  /*8840*/  FMNMX.FTZ R12, R169, R12, !PT ;  /* 0x0000000ca90c7209 */ /* 0x000fe20007810000 */
[----:B------:R-:W3:Y:S01]  /*8850*/  MUFU.TANH R34, R34 ;  /* 0x0000002200227308 */ /* 0x000ee20000002400 */
[----:B-----5:R-:W-:Y:S02]  /*8860*/  FSEL R249, R37, -INF , P1 ;  /* 0xff80000025f97808 */ /* 0x020fe40000800000 */
[----:B------:R-:W-:Y:S02]  /*8870*/  FMNMX.FTZ R11, R248, R11, !PT ;  /* 0x0000000bf80b7209 */ /* 0x000fe40007810000 */
[----:B------:R-:W-:Y:S02]  /*8880*/  FSEL R180, R26, -INF , P0 ;  /* 0xff8000001ab47808 */ /* 0x000fe40000000000 */
[----:B------:R-:W-:Y:S02]  /*8890*/  ISETP.GT.AND P0, PT, R0, 0x30, PT ;  /* 0x000000300000780c */ /* 0x000fe40003f04270 */
[----:B-1----:R-:W-:Y:S01]  /*88a0*/  FSEL R238, R35, -INF , P6 ;  /* 0xff80000023ee7808 */ /* 0x002fe20003000000 */
[----:B------:R-:W1:Y:S01]  /*88b0*/  MUFU.TANH R41, R41 ;  /* 0x0000002900297308 */ /* 0x000e620000002400 */
[----:B------:R-:W-:Y:S02]  /*88c0*/  ISETP.GT.AND P6, PT, R2, 0x48, PT ;  /* 0x000000480200780c */ /* 0x000fe40003fc4270 */
[----:B------:R-:W-:Y:S02]  /*88d0*/  FMNMX.FTZ R12, R172, R12, !PT ;  /* 0x0000000cac0c7209 */ /* 0x000fe40007810000 */
[----:B------:R-:W-:Y:S02]  /*88e0*/  FSEL R193, R30, -INF , P0 ;  /* 0xff8000001ec17808 */ /* 0x000fe40000000000 */
[----:B------:R-:W-:Y:S01]  /*88f0*/  FMNMX.FTZ R100, R249, R11, !PT ;  /* 0x0000000bf9647209 */ /* 0x000fe20007810000 */
[----:B------:R-:W-:Y:S01]  /*8900*/  LDSM.16.MT88.4 R28, [R236+UR4+0x100] ;  /* 0x00010004ec1c783b */ /* 0x000fe20008004200 */
[----:B--2---:R-:W-:Y:S01]  /*8910*/  FSEL R192, R40, -INF , P6 ;  /* 0xff80000028c07808 */ /* 0x004fe20003000000 */
[----:B------:R-:W2:Y:S01]  /*8920*/  MUFU.TANH R38, R38 ;  /* 0x0000002600267308 */ /* 0x000ea20000002400 */
[----:B------:R-:W-:Y:S02]  /*8930*/  ISETP.GT.AND P0, PT, R0, 0x38, PT ;  /* 0x000000380000780c */ /* 0x000fe40003f04270 */
[----:B------:R-:W-:Y:S02]  /*8940*/  ISETP.GT.AND P5, PT, R2, 0x49, PT ;  /* 0x000000490200780c */ /* 0x000fe40003fa4270 */
[----:B------:R-:W-:Y:S02]  /*8950*/  FMNMX.FTZ R12, R173, R12, !PT ;  /* 0x0000000cad0c7209 */ /* 0x000fe40007810000 */
[----:B---3--:R-:W-:Y:S02]  /*8960*/  FSEL R235, R34, -INF , P0 ;  /* 0xff80000022eb7808 */ /* 0x008fe40000000000 */
[----:B------:R-:W-:Y:S01]  /*8970*/  ISETP.GT.AND P0, PT, R0, 0x40, PT ;  /* 0x000000400000780c */ /* 0x000fe20003f04270 */
[----:B------:R-:W3:Y:S01]  /*8980*/  MUFU.TANH R44, R44 ;  /* 0x0000002c002c7308 */ /* 0x000ee20000002400 */
[----:B------:R-:W-:Y:S02]  /*8990*/  ISETP.GT.AND P1, PT, R2, 0x50, PT ;  /* 0x000000500200780c */ /* 0x000fe40003f24270 */
[----:B------:R-:W-:Y:S02]  /*89a0*/  FMNMX.FTZ R100, R192, R100, !PT ;  /* 0x00000064c0647209 */ /* 0x000fe40007810000 */
[----:B-1----:R-:W-:Y:S02]  /*89b0*/  FSEL R194, R41, -INF , P5 ;  /* 0xff80000029c27808 */ /* 0x002fe40002800000 */
[----:B------:R-:W-:Y:S02]  /*89c0*/  FMNMX.FTZ R12, R176, R12, !PT ;  /* 0x0000000cb00c7209 */ /* 0x000fe40007810000 */
[----:B------:R-:W-:Y:S01]  /*89d0*/  FMNMX.FTZ R100, R194, R100, !PT ;  /* 0x00000064c2647209 */ /* 0x000fe20007810000 */
[----:B------:R-:W1:Y:S01]  /*89e0*/  MUFU.TANH R45, R45 ;  /* 0x0000002d002d7308 */ /* 0x000e620000002400 */
[----:B------:R-:W-:Y:S02]  /*89f0*/  FMNMX.FTZ R12, R177, R12, !PT ;  /* 0x0000000cb10c7209 */ /* 0x000fe40007810000 */
[----:B------:R-:W-:Y:S02]  /*8a00*/  ISETP.GT.AND P6, PT, R2, 0x58, PT ;  /* 0x000000580200780c */ /* 0x000fe40003fc4270 */
[----:B--2---:R-:W-:Y:S02]  /*8a10*/  FSEL R250, R38, -INF , P0 ;  /* 0xff80000026fa7808 */ /* 0x004fe40000000000 */
[----:B------:R-:W-:Y:S02]  /*8a20*/  ISETP.GT.AND P0, PT, R2, 0x51, PT ;  /* 0x000000510200780c */ /* 0x000fe40003f04270 */
[----:B------:R-:W-:Y:S01]  /*8a30*/  FMNMX.FTZ R12, R180, R12, !PT ;  /* 0x0000000cb40c7209 */ /* 0x000fe20007810000 */
[----:B------:R-:W2:Y:S01]  /*8a40*/  MUFU.TANH R48, R48 ;  /* 0x0000003000307308 */ /* 0x000ea20000002400 */
[----:B------:R-:W-:Y:S02]  /*8a50*/  ISETP.GT.AND P5, PT, R2, 0x59, PT ;  /* 0x000000590200780c */ /* 0x000fe40003fa4270 */
[----:B------:R-:W-:Y:S01]  /*8a60*/  FMNMX.FTZ R2, R181, R12, !PT ;  /* 0x0000000cb5027209 */ /* 0x000fe20007810000 */
[----:B------:R-:W-:Y:S01]  /*8a70*/  FMUL.FTZ R12, R51, c[0x0][0x320] ;  /* 0x0000c800330c7a20 */ /* 0x000fe20000410000 */
[----:B---3--:R-:W-:Y:S02]  /*8a80*/  FSEL R47, R44, -INF , P1 ;  /* 0xff8000002c2f7808 */ /* 0x008fe40000800000 */
[----:B------:R-:W-:Y:S02]  /*8a90*/  FMNMX.FTZ R2, R193, R2, !PT ;  /* 0x00000002c1027209 */ /* 0x000fe40007810000 */
[----:B------:R-:W-:Y:S01]  /*8aa0*/  FMNMX.FTZ R100, R47, R100, !PT ;  /* 0x000000642f647209 */ /* 0x000fe20007810000 */
[----:B------:R-:W3:Y:S01]  /*8ab0*/  MUFU.TANH R49, R49 ;  /* 0x0000003100317308 */ /* 0x000ee20000002400 */
[----:B------:R-:W-:Y:S02]  /*8ac0*/  FMNMX.FTZ R2, R228, R2, !PT ;  /* 0x00000002e4027209 */ /* 0x000fe40007810000 */
[----:B------:R-:W-:Y:S02]  /*8ad0*/  ISETP.GT.AND P1, PT, R0, 0x41, PT ;  /* 0x000000410000780c */ /* 0x000fe40003f24270 */
[----:B-1----:R-:W-:Y:S02]  /*8ae0*/  FSEL R25, R45, -INF , P0 ;  /* 0xff8000002d197808 */ /* 0x002fe40000000000 */
[----:B------:R-:W-:Y:S02]  /*8af0*/  FMNMX.FTZ R2, R235, R2, !PT ;  /* 0x00000002eb027209 */ /* 0x000fe40007810000 */
[----:B------:R-:W-:Y:S01]  /*8b00*/  FMNMX.FTZ R100, R25, R100, !PT ;  /* 0x0000006419647209 */ /* 0x000fe20007810000 */
[----:B------:R-:W1:Y:S01]  /*8b10*/  MUFU.TANH R39, R39 ;  /* 0x0000002700277308 */ /* 0x000e620000002400 */
[----:B------:R-:W-:Y:S02]  /*8b20*/  FMNMX.FTZ R2, R238, R2, !PT ;  /* 0x00000002ee027209 */ /* 0x000fe40007810000 */
[----:B------:R-:W-:Y:S02]  /*8b30*/  ISETP.GT.AND P0, PT, R0, 0x48, PT ;  /* 0x000000480000780c */ /* 0x000fe40003f04270 */
[----:B--2---:R-:W-:Y:S02]  /*8b40*/  FSEL R234, R48, -INF , P6 ;  /* 0xff80000030ea7808 */ /* 0x004fe40003000000 */
[----:B------:R-:W-:Y:S02]  /*8b50*/  FMNMX.FTZ R2, R250, R2, !PT ;  /* 0x00000002fa027209 */ /* 0x000fe40007810000 */
[----:B------:R-:W-:Y:S01]  /*8b60*/  FMNMX.FTZ R100, R234, R100, !PT ;  /* 0x00000064ea647209 */ /* 0x000fe20007810000 */
[----:B------:R-:W2:Y:S01]  /*8b70*/  MUFU.TANH R42, R42 ;  /* 0x0000002a002a7308 */ /* 0x000ea20000002400 */
[----:B---3--:R-:W-:Y:S04]  /*8b80*/  FSEL R231, R49, -INF , P5 ;  /* 0xff80000031e77808 */ /* 0x008fe80002800000 */
[----:B------:R-:W-:Y:S05]  /*8b90*/  FMNMX.FTZ R100, R231, R100, !PT ;  /* 0x00000064e7647209 */ /* 0x000fea0007810000 */
[----:B------:R-:W3:Y:S01]  /*8ba0*/  MUFU.TANH R43, R43 ;  /* 0x0000002b002b7308 */ /* 0x000ee20000002400 */
[----:B------:R-:W4:Y:S01]  /*8bb0*/  SHFL.BFLY PT, R11, R100, 0x2, 0x1f ;  /* 0x0c401f00640b7f89 */ /* 0x000f2200000e0000 */
[----:B-1----:R-:W-:Y:S02]  /*8bc0*/  FSEL R247, R39, -INF , P1 ;  /* 0xff80000027f77808 */ /* 0x002fe40000800000 */
[----:B------:R-:W-:Y:S02]  /*8bd0*/  ISETP.GT.AND P1, PT, R0, 0x49, PT ;  /* 0x000000490000780c */ /* 0x000fe40003f24270 */
[----:B------:R-:W-:Y:S04]  /*8be0*/  FMNMX.FTZ R2, R247, R2, !PT ;  /* 0x00000002f7027209 */ /* 0x000fe80007810000 */
[----:B------:R-:W1:Y:S01]  /*8bf0*/  MUFU.TANH R46, R46 ;  /* 0x0000002e002e7308 */ /* 0x000e620000002400 */
[----:B--2---:R-:W-:Y:S02]  /*8c00*/  FSEL R251, R42, -INF , P0 ;  /* 0xff8000002afb7808 */ /* 0x004fe40000000000 */
[C---:B------:R-:W-:Y:S02]  /*8c10*/  ISETP.GT.AND P0, PT, R0.reuse, 0x50, PT ;  /* 0x000000500000780c */ /* 0x040fe40003f04270 */
[----:B------:R-:W-:Y:S05]  /*8c20*/  FMNMX.FTZ R2, R251, R2, !PT ;  /* 0x00000002fb027209 */ /* 0x000fea0007810000 */
[----:B------:R-:W2:Y:S01]  /*8c30*/  MUFU.TANH R14, R14 ;  /* 0x0000000e000e7308 */ /* 0x000ea20000002400 */
[----:B---3--:R-:W-:Y:S02]  /*8c40*/  FSEL R252, R43, -INF , P1 ;  /* 0xff8000002bfc7808 */ /* 0x008fe40000800000 */
[----:B------:R-:W-:Y:S02]  /*8c50*/  ISETP.GT.AND P1, PT, R0, 0x51, PT ;  /* 0x000000510000780c */ /* 0x000fe40003f24270 */
[----:B------:R-:W-:Y:S05]  /*8c60*/  FMNMX.FTZ R2, R252, R2, !PT ;  /* 0x00000002fc027209 */ /* 0x000fea0007810000 */
[----:B------:R-:W3:Y:S01]  /*8c70*/  MUFU.TANH R13, R13 ;  /* 0x0000000d000d7308 */ /* 0x000ee20000002400 */
[----:B----4-:R-:W-:Y:S02]  /*8c80*/  FMNMX.FTZ R100, R100, R11, !PT ;  /* 0x0000000b64647209 */ /* 0x010fe40007810000 */
[----:B-1----:R-:W-:Y:S02]  /*8c90*/  FSEL R244, R46, -INF , P0 ;  /* 0xff8000002ef47808 */ /* 0x002fe40000000000 */
[----:B------:R-:W-:Y:S01]  /*8ca0*/  ISETP.GT.AND P0, PT, R0, 0x58, PT ;  /* 0x000000580000780c */ /* 0x000fe20003f04270 */
[----:B------:R-:W1:Y:S01]  /*8cb0*/  SHFL.BFLY PT, R11, R100, 0x1, 0x1f ;  /* 0x0c201f00640b7f89 */ /* 0x000e6200000e0000 */
[----:B------:R-:W-:Y:S03]  /*8cc0*/  FMNMX.FTZ R2, R244, R2, !PT ;  /* 0x00000002f4027209 */ /* 0x000fe60007810000 */
[----:B------:R-:W4:Y:S01]  /*8cd0*/  MUFU.TANH R12, R12 ;  /* 0x0000000c000c7308 */ /* 0x000f220000002400 */
[----:B--2---:R-:W-:Y:S02]  /*8ce0*/  FSEL R241, R14, -INF , P1 ;  /* 0xff8000000ef17808 */ /* 0x004fe40000800000 */
[----:B------:R-:W-:Y:S02]  /*8cf0*/  ISETP.GT.AND P1, PT, R0, 0x59, PT ;  /* 0x000000590000780c */ /* 0x000fe40003f24270 */
[----:B------:R-:W-:Y:S02]  /*8d00*/  FMNMX.FTZ R0, R241, R2, !PT ;  /* 0x00000002f1007209 */ /* 0x000fe40007810000 */
[----:B---3--:R-:W-:Y:S04]  /*8d10*/  FSEL R195, R13, -INF , P0 ;  /* 0xff8000000dc37808 */ /* 0x008fe80000000000 */
[----:B------:R-:W-:Y:S02]  /*8d20*/  FMNMX.FTZ R0, R195, R0, !PT ;  /* 0x00000000c3007209 */ /* 0x000fe40007810000 */
[----:B-1----:R-:W-:Y:S02]  /*8d30*/  FMNMX.FTZ R100, R100, R11, !PT ;  /* 0x0000000b64647209 */ /* 0x002fe40007810000 */
[----:B----4-:R-:W-:Y:S03]  /*8d40*/  FSEL R24, R12, -INF , P1 ;  /* 0xff8000000c187808 */ /* 0x010fe60000800000 */
[C---:B------:R-:W-:Y:S01]  /*8d50*/  FMUL.FTZ R164, R100.reuse, c[0x0][0x2d0] ;  /* 0x0000b40064a47a20 */ /* 0x040fe20000410000 */
[----:B------:R-:W-:Y:S01]  /*8d60*/  FSETP.NEU.FTZ.AND P1, PT, R100, -INF , PT ;  /* 0xff8000006400780b */ /* 0x000fe20003f3d000 */
[----:B------:R-:W-:Y:S01]  /*8d70*/  LDSM.16.MT88.4 R12, [R103+UR4+0x100] ;  /* 0x00010004670c783b */ /* 0x000fe20008004200 */
[----:B------:R-:W-:Y:S02]  /*8d80*/  FMNMX.FTZ R0, R24, R0, !PT ;  /* 0x0000000018007209 */ /* 0x000fe40007810000 */
[----:B------:R-:W-:Y:S05]  /*8d90*/  FSEL R164, R164, RZ, P1 ;  /* 0x000000ffa4a47208 */ /* 0x000fea0000800000 */
[----:B------:R-:W1:Y:S01]  /*8da0*/  SHFL.BFLY PT, R2, R0, 0x2, 0x1f ;  /* 0x0c401f0000027f89 */ /* 0x000e6200000e0000 */
[--C-:B------:R-:W-:Y:S02]  /*8db0*/  FFMA.FTZ R3, R3, c[0x0][0x2d0], -R164.reuse ;  /* 0x0000b40003037a23 */ /* 0x100fe400000108a4 */
[--C-:B------:R-:W-:Y:S02]  /*8dc0*/  FFMA.FTZ R4, R4, c[0x0][0x2d0], -R164.reuse ;  /* 0x0000b40004047a23 */ /* 0x100fe400000108a4 */
[----:B------:R-:W-:Y:S01]  /*8dd0*/  MUFU.EX2 R245, R3 ;  /* 0x0000000300f57308 */ /* 0x000fe20000000800 */
[--C-:B------:R-:W-:Y:S02]  /*8de0*/  FFMA.FTZ R6, R6, c[0x0][0x2d0], -R164.reuse ;  /* 0x0000b40006067a23 */ /* 0x100fe400000108a4 */
[----:B------:R-:W-:Y:S07]  /*8df0*/  FFMA.FTZ R5, R5, c[0x0][0x2d0], -R164 ;  /* 0x0000b40005057a23 */ /* 0x000fee00000108a4 */
[----:B------:R-:W2:Y:S01]  /*8e00*/  MUFU.EX2 R242, R4 ;  /* 0x0000000400f27308 */ /* 0x000ea20000000800 */
[----:B-1----:R-:W-:Y:S09]  /*8e10*/  FMNMX.FTZ R0, R0, R2, !PT ;  /* 0x0000000200007209 */ /* 0x002ff20007810000 */
[----:B------:R-:W-:Y:S01]  /*8e20*/  MUFU.EX2 R19, R6 ;  /* 0x0000000600137308 */ /* 0x000fe20000000800 */
[----:B------:R-:W1:Y:S09]  /*8e30*/  SHFL.BFLY PT, R2, R0, 0x1, 0x1f ;  /* 0x0c201f0000027f89 */ /* 0x000e7200000e0000 */
[----:B------:R-:W3:Y:S01]  /*8e40*/  MUFU.EX2 R246, R5 ;  /* 0x0000000500f67308 */ /* 0x000ee20000000800 */
[----:B--2---:R-:W-:Y:S02]  /*8e50*/  F2FP.PACK_AB R160, R245, R242 ;  /* 0x000000f2f5a0723e */ /* 0x004fe400000000ff */
[----:B-1----:R-:W-:Y:S02]  /*8e60*/  FMNMX.FTZ R3, R0, R2, !PT ;  /* 0x0000000200037209 */ /* 0x002fe40007810000 */
[----:B------:R-:W-:Y:S02]  /*8e70*/  FSEL R2, R100, RZ, P1 ;  /* 0x000000ff64027208 */ /* 0x000fe40000800000 */
[C---:B------:R-:W-:Y:S01]  /*8e80*/  FSETP.NEU.FTZ.AND P0, PT, R3.reuse, -INF , PT ;  /* 0xff8000000300780b */ /* 0x040fe20003f1d000 */
[C---:B------:R-:W-:Y:S01]  /*8e90*/  FMUL.FTZ R165, R3.reuse, c[0x0][0x2d0] ;  /* 0x0000b40003a57a20 */ /* 0x040fe20000410000 */
[----:B---3--:R-:W-:Y:S01]  /*8ea0*/  F2FP.PACK_AB R162, R246, R19 ;  /* 0x00000013f6a2723e */ /* 0x008fe200000000ff */
[----:B------:R-:W-:Y:S01]  /*8eb0*/  FADD.FTZ R2, -R2, R101 ;  /* 0x0000006502027221 */ /* 0x000fe20000010100 */
[----:B------:R-:W-:Y:S02]  /*8ec0*/  FSEL R0, R3, RZ, P0 ;  /* 0x000000ff03007208 */ /* 0x000fe40000000000 */
[----:B------:R-:W-:Y:S01]  /*8ed0*/  FSEL R165, R165, RZ, P0 ;  /* 0x000000ffa5a57208 */ /* 0x000fe20000000000 */
[----:B------:R-:W-:Y:S01]  /*8ee0*/  FMUL.FTZ R2, R2, c[0x0][0x2d0] ;  /* 0x0000b40002027a20 */ /* 0x000fe20000410000 */
[----:B------:R-:W-:Y:S01]  /*8ef0*/  IADD3 R101, R236, UR4, RZ ;  /* 0x00000004ec657c10 */ /* 0x000fe2000fffe0ff */
[----:B------:R-:W-:Y:S01]  /*8f00*/  FADD.FTZ R0, -R0, R102 ;  /* 0x0000006600007221 */ /* 0x000fe20000010100 */
[----:B------:R-:W-:Y:S01]  /*8f10*/  IADD3 R102, R103, UR4, RZ ;  /* 0x0000000467667c10 */ /* 0x000fe2000fffe0ff */
[--C-:B------:R-:W-:Y:S01]  /*8f20*/  FFMA.FTZ R9, R9, c[0x0][0x2d0], -R165.reuse ;  /* 0x0000b40009097a23 */ /* 0x100fe200000108a5 */
[----:B------:R-:W-:Y:S01]  /*8f30*/  PLOP3.LUT P0, PT, PT, PT, UP0, 0x80, 0x0 ;  /* 0x000000000000781c */ /* 0x000fe20003f0f008 */
[----:B------:R-:W-:Y:S01]  /*8f40*/  FMUL.FTZ R0, R0, c[0x0][0x2d0] ;  /* 0x0000b40000007a20 */ /* 0x000fe20000410000 */
[----:B------:R-:W1:Y:S01]  /*8f50*/  MUFU.EX2 R2, R2 ;  /* 0x0000000200027308 */ /* 0x000e620000000800 */
[--C-:B------:R-:W-:Y:S01]  /*8f60*/  FFMA.FTZ R8, R8, c[0x0][0x2d0], -R165.reuse ;  /* 0x0000b40008087a23 */ /* 0x100fe200000108a5 */
[----:B------:R-:W-:Y:S01]  /*8f70*/  IADD3 R102, R240, R102, RZ ;  /* 0x00000066f0667210 */ /* 0x000fe20007ffe0ff */
[--C-:B------:R-:W-:Y:S02]  /*8f80*/  FFMA.FTZ R7, R7, c[0x0][0x2d0], -R165.reuse ;  /* 0x0000b40007077a23 */ /* 0x100fe400000108a5 */
[----:B------:R-:W-:Y:S02]  /*8f90*/  FFMA.FTZ R10, R10, c[0x0][0x2d0], -R165 ;  /* 0x0000b4000a0a7a23 */ /* 0x000fe400000108a5 */
[----:B------:R-:W2:Y:S01]  /*8fa0*/  LDSM.16.MT88.4 R20, [R102+0x100] ;  /* 0x000100006614783b */ /* 0x000ea20000004200 */
[----:B------:R-:W-:Y:S02]  /*8fb0*/  IMAD.IADD R101, R240, 0x1, R101 ;  /* 0x00000001f0657824 */ /* 0x000fe400078e0265 */
[----:B------:R-:W3:Y:S05]  /*8fc0*/  MUFU.EX2 R243, R9 ;  /* 0x0000000900f37308 */ /* 0x000eea0000000800 */
[----:B------:R-:W4:Y:S05]  /*8fd0*/  LDSM.16.MT88.4 R36, [R101+0x100] ;  /* 0x000100006524783b */ /* 0x000f2a0000004200 */
[----:B------:R-:W5:Y:S01]  /*8fe0*/  MUFU.EX2 R26, R8 ;  /* 0x00000008001a7308 */ /* 0x000f620000000800 */
[C---:B-1----:R-:W-:Y:S02]  /*8ff0*/  FMUL.FTZ R4, R2.reuse, R104 ;  /* 0x0000006802047220 */ /* 0x042fe40000410000 */
[C---:B------:R-:W-:Y:S02]  /*9000*/  FMUL.FTZ R5, R2.reuse, R105 ;  /* 0x0000006902057220 */ /* 0x040fe40000410000 */
[C---:B------:R-:W-:Y:S05]  /*9010*/  FMUL.FTZ R16, R2.reuse, R116 ;  /* 0x0000007402107220 */ /* 0x040fea0000410000 */
[----:B------:R-:W1:Y:S01]  /*9020*/  MUFU.EX2 R17, R7 ;  /* 0x0000000700117308 */ /* 0x000e620000000800 */
[C---:B------:R-:W-:Y:S01]  /*9030*/  FMUL.FTZ R32, R2.reuse, R132 ;  /* 0x0000008402207220 */ /* 0x040fe20000410000 */
[----:B------:R-:W-:Y:S01]  /*9040*/  MOV R132, R242 ;  /* 0x000000f200847202 */ /* 0x000fe20000000f00 */
[C---:B------:R-:W-:Y:S01]  /*9050*/  FMUL.FTZ R33, R2.reuse, R133 ;  /* 0x0000008502217220 */ /* 0x040fe20000410000 */
[----:B---3--:R-:W-:Y:S01]  /*9060*/  MOV R133, R243 ;  /* 0x000000f300857202 */ /* 0x008fe20000000f00 */
[C---:B------:R-:W-:Y:S02]  /*9070*/  FMUL.FTZ R9, R2.reuse, R109 ;  /* 0x0000006d02097220 */ /* 0x040fe40000410000 */
[C---:B------:R-:W-:Y:S02]  /*9080*/  FMUL.FTZ R40, R2.reuse, R140 ;  /* 0x0000008c02287220 */ /* 0x040fe40000410000 */
[C---:B------:R-:W-:Y:S01]  /*9090*/  FMUL.FTZ R41, R2.reuse, R141 ;  /* 0x0000008d02297220 */ /* 0x040fe20000410000 */
[----:B------:R-:W3:Y:S01]  /*90a0*/  MUFU.EX2 R18, R10 ;  /* 0x0000000a00127308 */ /* 0x000ee20000000800 */
[C---:B------:R-:W-:Y:S02]  /*90b0*/  FMUL.FTZ R48, R2.reuse, R148 ;  /* 0x0000009402307220 */ /* 0x040fe40000410000 */
[----:B------:R-:W-:Y:S01]  /*90c0*/  FMUL.FTZ R49, R2, R149 ;  /* 0x0000009502317220 */ /* 0x000fe20000410000 */
[----:B-----5:R-:W-:Y:S01]  /*90d0*/  F2FP.PACK_AB R161, R26, R243 ;  /* 0x000000f31aa1723e */ /* 0x020fe200000000ff */
[C---:B------:R-:W-:Y:S01]  /*90e0*/  FMUL.FTZ R8, R2.reuse, R108 ;  /* 0x0000006c02087220 */ /* 0x040fe20000410000 */
[----:B------:R-:W-:Y:S01]  /*90f0*/  MOV R149, R195 ;  /* 0x000000c300957202 */ /* 0x000fe20000000f00 */
[C---:B------:R-:W-:Y:S02]  /*9100*/  FMUL.FTZ R52, R2.reuse, R52 ;  /* 0x0000003402347220 */ /* 0x040fe40000410000 */
[C---:B------:R-:W-:Y:S01]  /*9110*/  FMUL.FTZ R53, R2.reuse, R53 ;  /* 0x0000003502357220 */ /* 0x040fe20000410000 */
[----:B------:R-:W5:Y:S01]  /*9120*/  MUFU.EX2 R0, R0 ;  /* 0x0000000000007308 */ /* 0x000f620000000800 */
[C---:B------:R-:W-:Y:S02]  /*9130*/  FMUL.FTZ R56, R2.reuse, R56 ;  /* 0x0000003802387220 */ /* 0x040fe40000410000 */
[C---:B------:R-:W-:Y:S01]  /*9140*/  FMUL.FTZ R57, R2.reuse, R57 ;  /* 0x0000003902397220 */ /* 0x040fe20000410000 */
[----:B-1----:R-:W-:Y:S01]  /*9150*/  MOV R116, R17 ;  /* 0x0000001100747202 */ /* 0x002fe20000000f00 */
[C---:B------:R-:W-:Y:S02]  /*9160*/  FMUL.FTZ R60, R2.reuse, R60 ;  /* 0x0000003c023c7220 */ /* 0x040fe40000410000 */
[C---:B------:R-:W-:Y:S01]  /*9170*/  FMUL.FTZ R61, R2.reuse, R61 ;  /* 0x0000003d023d7220 */ /* 0x040fe20000410000 */
[----:B------:R-:W-:Y:S01]  /*9180*/  MOV R140, R116 ;  /* 0x00000074008c7202 */ /* 0x000fe20000000f00 */
[C---:B------:R-:W-:Y:S02]  /*9190*/  FMUL.FTZ R64, R2.reuse, R64 ;  /* 0x0000004002407220 */ /* 0x040fe40000410000 */
[C---:B------:R-:W-:Y:S02]  /*91a0*/  FMUL.FTZ R65, R2.reuse, R65 ;  /* 0x0000004102417220 */ /* 0x040fe40000410000 */
[----:B------:R-:W-:Y:S01]  /*91b0*/  FMUL.FTZ R68, R2, R68 ;  /* 0x0000004402447220 */ /* 0x000fe20000410000 */
[----:B---3--:R-:W-:Y:S01]  /*91c0*/  F2FP.PACK_AB R163, R18, R17 ;  /* 0x0000001112a3723e */ /* 0x008fe200000000ff */
[C---:B------:R-:W-:Y:S01]  /*91d0*/  FMUL.FTZ R17, R2.reuse, R117 ;  /* 0x0000007502117220 */ /* 0x040fe20000410000 */
[----:B------:R-:W-:Y:S01]  /*91e0*/  MOV R117, R18 ;  /* 0x0000001200757202 */ /* 0x000fe20000000f00 */
[C---:B------:R-:W-:Y:S02]  /*91f0*/  FMUL.FTZ R69, R2.reuse, R69 ;  /* 0x0000004502457220 */ /* 0x040fe40000410000 */
[C---:B------:R-:W-:Y:S02]  /*9200*/  FMUL.FTZ R72, R2.reuse, R72 ;  /* 0x0000004802487220 */ /* 0x040fe40000410000 */
[C---:B------:R-:W-:Y:S02]  /*9210*/  FMUL.FTZ R73, R2.reuse, R73 ;  /* 0x0000004902497220 */ /* 0x040fe40000410000 */
[----:B------:R-:W-:Y:S02]  /*9220*/  FMUL.FTZ R76, R2, R76 ;  /* 0x0000004c024c7220 */ /* 0x000fe40000410000 */
[C---:B-----5:R-:W-:Y:S02]  /*9230*/  FMUL.FTZ R6, R0.reuse, R106 ;  /* 0x0000006a00067220 */ /* 0x060fe40000410000 */
[C---:B------:R-:W-:Y:S02]  /*9240*/  FMUL.FTZ R7, R0.reuse, R107 ;  /* 0x0000006b00077220 */ /* 0x040fe40000410000 */
[----:B------:R-:W-:Y:S01]  /*9250*/  LDSM.16.MT88.4 R104, [R102+0x3100] ;  /* 0x003100006668783b */ /* 0x000fe20000004200 */
[C---:B------:R-:W-:Y:S02]  /*9260*/  FMUL.FTZ R10, R0.reuse, R110 ;  /* 0x0000006e000a7220 */ /* 0x040fe40000410000 */
[C---:B------:R-:W-:Y:S02]  /*9270*/  FMUL.FTZ R11, R0.reuse, R111 ;  /* 0x0000006f000b7220 */ /* 0x040fe40000410000 */
[C---:B------:R-:W-:Y:S03]  /*9280*/  HMMA.16816.F32 R4, R160.reuse, R12, R4 ;  /* 0x0000000ca004723c */ /* 0x040fe60000001804 */
[----:B------:R-:W-:Y:S02]  /*9290*/  LDSM.16.MT88.4 R108, [R236+UR4+0x3100] ;  /* 0x00310004ec6c783b */ /* 0x000fe40008004200 */
[----:B------:R-:W-:Y:S02]  /*92a0*/  FMUL.FTZ R27, R0, R127 ;  /* 0x0000007f001b7220 */ /* 0x000fe40000410000 */
[C---:B------:R-:W-:Y:S01]  /*92b0*/  FMUL.FTZ R12, R2.reuse, R112 ;  /* 0x00000070020c7220 */ /* 0x040fe20000410000 */
[C---:B------:R-:W-:Y:S04]  /*92c0*/  HMMA.16816.F32 R8, R160.reuse, R14, R8 ;  /* 0x0000000ea008723c */ /* 0x040fe80000001808 */
[----:B------:R-:W-:Y:S02]  /*92d0*/  FMUL.FTZ R13, R2, R113 ;  /* 0x00000071020d7220 */ /* 0x000fe40000410000 */
[C---:B------:R-:W-:Y:S01]  /*92e0*/  FMUL.FTZ R18, R0.reuse, R118 ;  /* 0x0000007600127220 */ /* 0x040fe20000410000 */
[----:B------:R-:W-:Y:S01]  /*92f0*/  MOV R118, R19 ;  /* 0x0000001300767202 */ /* 0x000fe20000000f00 */
[C---:B------:R-:W-:Y:S04]  /*9300*/  FMUL.FTZ R14, R0.reuse, R114 ;  /* 0x00000072000e7220 */ /* 0x040fe80000410000 */
[C---:B------:R-:W-:Y:S02]  /*9310*/  FMUL.FTZ R15, R0.reuse, R115 ;  /* 0x00000073000f7220 */ /* 0x040fe40000410000 */
[----:B------:R-:W-:Y:S01]  /*9320*/  LDSM.16.MT88.4 R112, [R101+0x3100] ;  /* 0x003100006570783b */ /* 0x000fe20000004200 */
[C---:B------:R-:W-:Y:S02]  /*9330*/  FMUL.FTZ R19, R0.reuse, R119 ;  /* 0x0000007700137220 */ /* 0x040fe40000410000 */
[----:B------:R-:W-:Y:S02]  /*9340*/  IMAD.MOV.U32 R119, RZ, RZ, R26 ;  /* 0x000000ffff777224 */ /* 0x000fe400078e001a */
        /* <DEDUP_REMOVED lines=12> */
[----:B------:R-:W-:Y:S01]  /*9410*/  FMUL.FTZ R24, R2, R124 ;  /* 0x0000007c02187220 */ /* 0x000fe20000410000 */
[----:B------:R-:W1:Y:S01]  /*9420*/  LDSM.16.MT88.4 R44, [R103+UR4+0x3100] ;  /* 0x00310004672c783b */ /* 0x000e620008004200 */
[----:B------:R-:W-:Y:S01]  /*9430*/  MOV R148, R121 ;  /* 0x0000007900947202 */ /* 0x000fe20000000f00 */
[C---:B------:R-:W-:Y:S01]  /*9440*/  FMUL.FTZ R35, R0.reuse, R135 ;  /* 0x0000008700237220 */ /* 0x040fe20000410000 */
[----:B------:R-:W-:Y:S01]  /*9450*/  MOV R135, R117 ;  /* 0x0000007500877202 */ /* 0x000fe20000000f00 */
[C---:B------:R-:W-:Y:S03]  /*9460*/  HMMA.16816.F32 R20, R160.reuse, R28, R20 ;  /* 0x0000001ca014723c */ /* 0x040fe60000001814 */
[----:B------:R-:W-:Y:S01]  /*9470*/  FMUL.FTZ R42, R0, R142 ;  /* 0x0000008e002a7220 */ /* 0x000fe20000410000 */
[----:B------:R-:W-:Y:S01]  /*9480*/  LDSM.16.MT88.4 R124, [R103+UR4+0x3900] ;  /* 0x00390004677c783b */ /* 0x000fe20008004200 */
[----:B------:R-:W-:Y:S02]  /*9490*/  IMAD.MOV.U32 R142, RZ, RZ, R118 ;  /* 0x000000ffff8e7224 */ /* 0x000fe400078e0076 */
[C---:B------:R-:W-:Y:S01]  /*94a0*/  FMUL.FTZ R28, R2.reuse, R128 ;  /* 0x00000080021c7220 */ /* 0x040fe20000410000 */
[C---:B------:R-:W-:Y:S04]  /*94b0*/  HMMA.16816.F32 R24, R160.reuse, R30, R24 ;  /* 0x0000001ea018723c */ /* 0x040fe80000001818 */
[----:B------:R-:W-:Y:S02]  /*94c0*/  FMUL.FTZ R29, R2, R129 ;  /* 0x00000081021d7220 */ /* 0x000fe40000410000 */
[C---:B------:R-:W-:Y:S01]  /*94d0*/  FMUL.FTZ R43, R0.reuse, R143 ;  /* 0x0000008f002b7220 */ /* 0x040fe20000410000 */
[----:B------:R-:W-:Y:S01]  /*94e0*/  MOV R143, R119 ;  /* 0x00000077008f7202 */ /* 0x000fe20000000f00 */
[C---:B------:R-:W-:Y:S01]  /*94f0*/  FMUL.FTZ R30, R0.reuse, R130 ;  /* 0x00000082001e7220 */ /* 0x040fe20000410000 */
[----:B------:R-:W-:Y:S03]  /*9500*/  LDSM.16.MT88.4 R116, [R102+0x900] ;  /* 0x000900006674783b */ /* 0x000fe60000004200 */
[C---:B------:R-:W-:Y:S02]  /*9510*/  FMUL.FTZ R31, R0.reuse, R131 ;  /* 0x00000083001f7220 */ /* 0x040fe40000410000 */
[C---:B------:R-:W-:Y:S01]  /*9520*/  FMUL.FTZ R50, R0.reuse, R150 ;  /* 0x0000009600327220 */ /* 0x040fe20000410000 */
[----:B------:R-:W-:Y:S01]  /*9530*/  MOV R150, R231 ;  /* 0x000000e700967202 */ /* 0x000fe20000000f00 */
[C---:B------:R-:W-:Y:S01]  /*9540*/  FMUL.FTZ R51, R0.reuse, R151 ;  /* 0x0000009700337220 */ /* 0x040fe20000410000 */
[----:B------:R-:W-:Y:S01]  /*9550*/  LDSM.16.MT88.4 R128, [R102+0x3900] ;  /* 0x003900006680783b */ /* 0x000fe20000004200 */
[----:B------:R-:W-:Y:S01]  /*9560*/  MOV R151, R234 ;  /* 0x000000ea00977202 */ /* 0x000fe20000000f00 */
[C---:B----4-:R-:W-:Y:S03]  /*9570*/  HMMA.16816.F32 R28, R160.reuse, R36, R28 ;  /* 0x00000024a01c723c */ /* 0x050fe6000000181c */
[C---:B------:R-:W-:Y:S02]  /*9580*/  FMUL.FTZ R54, R0.reuse, R54 ;  /* 0x0000003600367220 */ /* 0x040fe40000410000 */
[----:B------:R-:W-:Y:S02]  /*9590*/  FMUL.FTZ R55, R0, R55 ;  /* 0x0000003700377220 */ /* 0x000fe40000410000 */
[C---:B------:R-:W-:Y:S01]  /*95a0*/  FMUL.FTZ R36, R2.reuse, R136 ;  /* 0x0000008802247220 */ /* 0x040fe20000410000 */
[C---:B------:R-:W-:Y:S04]  /*95b0*/  HMMA.16816.F32 R32, R160.reuse, R38, R32 ;  /* 0x00000026a020723c */ /* 0x040fe80000001820 */
[----:B------:R-:W-:Y:S02]  /*95c0*/  FMUL.FTZ R37, R2, R137 ;  /* 0x0000008902257220 */ /* 0x000fe40000410000 */
[C---:B------:R-:W-:Y:S02]  /*95d0*/  FMUL.FTZ R58, R0.reuse, R58 ;  /* 0x0000003a003a7220 */ /* 0x040fe40000410000 */
[C---:B------:R-:W-:Y:S04]  /*95e0*/  FMUL.FTZ R38, R0.reuse, R138 ;  /* 0x0000008a00267220 */ /* 0x040fe80000410000 */
[C---:B------:R-:W-:Y:S01]  /*95f0*/  FMUL.FTZ R39, R0.reuse, R139 ;  /* 0x0000008b00277220 */ /* 0x040fe20000410000 */
[----:B------:R-:W-:Y:S01]  /*9600*/  MOV R139, R246 ;  /* 0x000000f6008b7202 */ /* 0x000fe20000000f00 */
[C---:B------:R-:W-:Y:S02]  /*9610*/  FMUL.FTZ R59, R0.reuse, R59 ;  /* 0x0000003b003b7220 */ /* 0x040fe40000410000 */
[C---:B------:R-:W-:Y:S02]  /*9620*/  FMUL.FTZ R62, R0.reuse, R62 ;  /* 0x0000003e003e7220 */ /* 0x040fe40000410000 */
[C---:B------:R-:W-:Y:S01]  /*9630*/  FMUL.FTZ R63, R0.reuse, R63 ;  /* 0x0000003f003f7220 */ /* 0x040fe20000410000 */
[C---:B-1----:R-:W-:Y:S03]  /*9640*/  HMMA.16816.F32 R36, R160.reuse, R44, R36 ;  /* 0x0000002ca024723c */ /* 0x042fe60000001824 */
[C---:B------:R-:W-:Y:S02]  /*9650*/  FMUL.FTZ R66, R0.reuse, R66 ;  /* 0x0000004200427220 */ /* 0x040fe40000410000 */
[----:B------:R-:W-:Y:S02]  /*9660*/  FMUL.FTZ R67, R0, R67 ;  /* 0x0000004300437220 */ /* 0x000fe40000410000 */
[C---:B------:R-:W-:Y:S01]  /*9670*/  FMUL.FTZ R44, R2.reuse, R144 ;  /* 0x00000090022c7220 */ /* 0x040fe20000410000 */
[C---:B------:R-:W-:Y:S04]  /*9680*/  HMMA.16816.F32 R40, R160.reuse, R46, R40 ;  /* 0x0000002ea028723c */ /* 0x040fe80000001828 */
[----:B------:R-:W-:Y:S02]  /*9690*/  FMUL.FTZ R45, R2, R145 ;  /* 0x00000091022d7220 */ /* 0x000fe40000410000 */
[C---:B------:R-:W-:Y:S02]  /*96a0*/  FMUL.FTZ R70, R0.reuse, R70 ;  /* 0x0000004600467220 */ /* 0x040fe40000410000 */
[C---:B------:R-:W-:Y:S04]  /*96b0*/  FMUL.FTZ R46, R0.reuse, R146 ;  /* 0x00000092002e7220 */ /* 0x040fe80000410000 */
[C---:B------:R-:W-:Y:S02]  /*96c0*/  FMUL.FTZ R47, R0.reuse, R147 ;  /* 0x00000093002f7220 */ /* 0x040fe40000410000 */
[C---:B------:R-:W-:Y:S02]  /*96d0*/  FMUL.FTZ R71, R0.reuse, R71 ;  /* 0x0000004700477220 */ /* 0x040fe40000410000 */
[C---:B------:R-:W-:Y:S02]  /*96e0*/  FMUL.FTZ R74, R0.reuse, R74 ;  /* 0x0000004a004a7220 */ /* 0x040fe40000410000 */
[----:B------:R-:W-:Y:S01]  /*96f0*/  FMUL.FTZ R75, R0, R75 ;  /* 0x0000004b004b7220 */ /* 0x000fe20000410000 */
[C---:B------:R-:W-:Y:S03]  /*9700*/  HMMA.16816.F32 R44, R160.reuse, R104, R44 ;  /* 0x00000068a02c723c */ /* 0x040fe6000000182c */
[----:B------:R-:W-:Y:S02]  /*9710*/  FMUL.FTZ R77, R2, R77 ;  /* 0x0000004d024d7220 */ /* 0x000fe40000410000 */
[C---:B------:R-:W-:Y:S02]  /*9720*/  FMUL.FTZ R78, R0.reuse, R78 ;  /* 0x0000004e004e7220 */ /* 0x040fe40000410000 */
[----:B------:R-:W-:Y:S01]  /*9730*/  FMUL.FTZ R79, R0, R79 ;  /* 0x0000004f004f7220 */ /* 0x000fe20000410000 */
[C---:B------:R-:W-:Y:S01]  /*9740*/  HMMA.16816.F32 R48, R160.reuse, R106, R48 ;  /* 0x0000006aa030723c */ /* 0x040fe20000001830 */
[----:B------:R-:W1:Y:S03]  /*9750*/  LDSM.16.MT88.4 R104, [R103+UR4+0x6100] ;  /* 0x006100046768783b */ /* 0x000e660008004200 */
[C---:B------:R-:W-:Y:S02]  /*9760*/  FMUL.FTZ R80, R2.reuse, R80 ;  /* 0x0000005002507220 */ /* 0x040fe40000410000 */
[----:B------:R-:W-:Y:S02]  /*9770*/  FMUL.FTZ R81, R2, R81 ;  /* 0x0000005102517220 */ /* 0x000fe40000410000 */
[C---:B------:R-:W-:Y:S04]  /*9780*/  HMMA.16816.F32 R52, R160.reuse, R108, R52 ;  /* 0x0000006ca034723c */ /* 0x040fe80000001834 */
[C---:B------:R-:W-:Y:S02]  /*9790*/  FMUL.FTZ R82, R0.reuse, R82 ;  /* 0x0000005200527220 */ /* 0x040fe40000410000 */
[----:B------:R-:W-:Y:S02]  /*97a0*/  FMUL.FTZ R83, R0, R83 ;  /* 0x0000005300537220 */ /* 0x000fe40000410000 */
[C---:B------:R-:W-:Y:S04]  /*97b0*/  HMMA.16816.F32 R56, R160.reuse, R110, R56 ;  /* 0x0000006ea038723c */ /* 0x040fe80000001838 */
[--C-:B------:R-:W-:Y:S02]  /*97c0*/  FFMA.FTZ R108, R166, c[0x0][0x2d0], -R164.reuse ;  /* 0x0000b400a66c7a23 */ /* 0x100fe400000108a4 */
[C---:B------:R-:W-:Y:S02]  /*97d0*/  FMUL.FTZ R84, R2.reuse, R84 ;  /* 0x0000005402547220 */ /* 0x040fe40000410000 */
[C---:B------:R-:W-:Y:S01]  /*97e0*/  HMMA.16816.F32 R60, R160.reuse, R112, R60 ;  /* 0x00000070a03c723c */ /* 0x040fe2000000183c */
[----:B------:R2:W-:Y:S03]  /*97f0*/  MUFU.EX2 R136, R108 ;  /* 0x0000006c00887308 */ /* 0x0005e60000000800 */
[----:B------:R-:W-:Y:S02]  /*9800*/  FMUL.FTZ R85, R2, R85 ;  /* 0x0000005502557220 */ /* 0x000fe40000410000 */
[C---:B------:R-:W-:Y:S02]  /*9810*/  FMUL.FTZ R86, R0.reuse, R86 ;  /* 0x0000005600567220 */ /* 0x040fe40000410000 */
[C---:B------:R-:W-:Y:S04]  /*9820*/  HMMA.16816.F32 R64, R160.reuse, R114, R64 ;  /* 0x00000072a040723c */ /* 0x040fe80000001840 */
[----:B------:R-:W-:Y:S01]  /*9830*/  FFMA.FTZ R112, R167, c[0x0][0x2d0], -R164 ;  /* 0x0000b400a7707a23 */ /* 0x000fe200000108a4 */
[----:B------:R-:W-:Y:S01]  /*9840*/  MOV R167, R244 ;  /* 0x000000f400a77202 */ /* 0x000fe20000000f00 */
[----:B------:R-:W-:Y:S02]  /*9850*/  FMUL.FTZ R87, R0, R87 ;  /* 0x0000005700577220 */ /* 0x000fe40000410000 */
[----:B------:R3:W-:Y:S01]  /*9860*/  MUFU.EX2 R138, R112 ;  /* 0x00000070008a7308 */ /* 0x0007e20000000800 */
[C---:B-1----:R-:W-:Y:S03]  /*9870*/  HMMA.16816.F32 R68, R160.reuse, R104, R68 ;  /* 0x00000068a044723c */ /* 0x042fe60000001844 */
[C---:B------:R-:W-:Y:S02]  /*9880*/  FMUL.FTZ R88, R2.reuse, R88 ;  /* 0x0000005802587220 */ /* 0x040fe40000410000 */
[----:B------:R-:W-:Y:S02]  /*9890*/  FMUL.FTZ R89, R2, R89 ;  /* 0x0000005902597220 */ /* 0x000fe40000410000 */
[----:B------:R-:W-:Y:S01]  /*98a0*/  FFMA.FTZ R104, R169, c[0x0][0x2d0], -R165 ;  /* 0x0000b400a9687a23 */ /* 0x000fe200000108a5 */
[C---:B------:R-:W-:Y:S01]  /*98b0*/  HMMA.16816.F32 R72, R160.reuse, R106, R72 ;  /* 0x0000006aa048723c */ /* 0x040fe20000001848 */
[----:B--2---:R-:W1:Y:S02]  /*98c0*/  LDSM.16.MT88.4 R108, [R102+0x6100] ;  /* 0x00610000666c783b */ /* 0x004e640000004200 */
[----:B------:R2:W-:Y:S01]  /*98d0*/  MUFU.EX2 R141, R104 ;  /* 0x00000068008d7308 */ /* 0x0005e20000000800 */
[----:B------:R-:W-:Y:S02]  /*98e0*/  IMAD.MOV.U32 R169, RZ, RZ, R122 ;  /* 0x000000ffffa97224 */ /* 0x000fe400078e007a */
[C---:B------:R-:W-:Y:S02]  /*98f0*/  FMUL.FTZ R90, R0.reuse, R90 ;  /* 0x0000005a005a7220 */ /* 0x040fe40000410000 */
[----:B------:R-:W-:Y:S04]  /*9900*/  FMUL.FTZ R91, R0, R91 ;  /* 0x0000005b005b7220 */ /* 0x000fe80000410000 */
[----:B------:R-:W-:Y:S02]  /*9910*/  IMAD.MOV.U32 R137, RZ, RZ, R245 ;  /* 0x000000ffff897224 */ /* 0x000fe400078e00f5 */
[----:B------:R-:W-:Y:S02]  /*9920*/  FMUL.FTZ R92, R2, R92 ;  /* 0x0000005c025c7220 */ /* 0x000fe40000410000 */
[----:B---3--:R-:W-:Y:S01]  /*9930*/  FFMA.FTZ R112, R168, c[0x0][0x2d0], -R165 ;  /* 0x0000b400a8707a23 */ /* 0x008fe200000108a5 */
[----:B------:R-:W-:Y:S01]  /*9940*/  MOV R168, R120 ;  /* 0x0000007800a87202 */ /* 0x000fe20000000f00 */
[----:B------:R-:W-:Y:S01]  /*9950*/  FMUL.FTZ R93, R2, R93 ;  /* 0x0000005d025d7220 */ /* 0x000fe20000410000 */
[----:B------:R-:W-:Y:S01]  /*9960*/  LDSM.16.MT88.4 R120, [R101+0x900] ;  /* 0x000900006578783b */ /* 0x000fe20000004200 */
[----:B------:R3:W4:Y:S01]  /*9970*/  MUFU.EX2 R134, R112 ;  /* 0x0000007000867308 */ /* 0x0007220000000800 */
[C---:B------:R-:W-:Y:S02]  /*9980*/  FMUL.FTZ R94, R0.reuse, R94 ;  /* 0x0000005e005e7220 */ /* 0x040fe40000410000 */
[----:B------:R-:W-:Y:S02]  /*9990*/  FMUL.FTZ R95, R0, R95 ;  /* 0x0000005f005f7220 */ /* 0x000fe40000410000 */
[----:B------:R-:W-:Y:S02]  /*99a0*/  FMUL.FTZ R96, R2, R96 ;  /* 0x0000006002607220 */ /* 0x000fe40000410000 */
[----:B--2---:R-:W-:Y:S02]  /*99b0*/  FFMA.FTZ R104, R170, c[0x0][0x2d0], -R164 ;  /* 0x0000b400aa687a23 */ /* 0x004fe400000108a4 */
[----:B------:R-:W-:Y:S02]  /*99c0*/  IMAD.MOV.U32 R170, RZ, RZ, R194 ;  /* 0x000000ffffaa7224 */ /* 0x000fe400078e00c2 */
[----:B------:R2:W-:Y:S01]  /*99d0*/  MUFU.EX2 R144, R104 ;  /* 0x0000006800907308 */ /* 0x0005e20000000800 */
[----:B------:R-:W-:Y:S02]  /*99e0*/  FMUL.FTZ R97, R2, R97 ;  /* 0x0000006102617220 */ /* 0x000fe40000410000 */
[C---:B------:R-:W-:Y:S02]  /*99f0*/  FMUL.FTZ R98, R0.reuse, R98 ;  /* 0x0000006200627220 */ /* 0x040fe40000410000 */
[----:B------:R-:W-:Y:S02]  /*9a00*/  FMUL.FTZ R99, R0, R99 ;  /* 0x0000006300637220 */ /* 0x000fe40000410000 */
[----:B------:R-:W-:Y:S01]  /*9a10*/  IMAD.MOV.U32 R166, RZ, RZ, R241 ;  /* 0x000000ffffa67224 */ /* 0x000fe200078e00f1 */
[C---:B-1----:R-:W-:Y:S01]  /*9a20*/  HMMA.16816.F32 R76, R160.reuse, R108, R76 ;  /* 0x0000006ca04c723c */ /* 0x042fe2000000184c */
[----:B---3--:R-:W1:Y:S06]  /*9a30*/  LDSM.16.MT88.4 R112, [R236+UR4+0x6100] ;  /* 0x00610004ec70783b */ /* 0x008e6c0008004200 */
[--C-:B------:R-:W-:Y:S01]  /*9a40*/  FFMA.FTZ R108, R171, c[0x0][0x2d0], -R164.reuse ;  /* 0x0000b400ab6c7a23 */ /* 0x100fe200000108a4 */
[C---:B------:R-:W-:Y:S03]  /*9a50*/  HMMA.16816.F32 R80, R160.reuse, R110, R80 ;  /* 0x0000006ea050723c */ /* 0x040fe60000001850 */
[----:B------:R3:W5:Y:S01]  /*9a60*/  MUFU.EX2 R147, R108 ;  /* 0x0000006c00937308 */ /* 0x0007620000000800 */
[----:B------:R-:W-:Y:S01]  /*9a70*/  MOV R171, R192 ;  /* 0x000000c000ab7202 */ /* 0x000fe20000000f00 */
[----:B--2---:R-:W2:Y:S01]  /*9a80*/  LDSM.16.MT88.4 R104, [R101+0x6100] ;  /* 0x006100006568783b */ /* 0x004ea20000004200 */
[--C-:B---3--:R-:W-:Y:S07]  /*9a90*/  FFMA.FTZ R108, R172, c[0x0][0x2d0], -R165.reuse ;  /* 0x0000b400ac6c7a23 */ /* 0x108fee00000108a5 */
[----:B------:R3:W-:Y:S01]  /*9aa0*/  MUFU.EX2 R145, R108 ;  /* 0x0000006c00917308 */ /* 0x0007e20000000800 */
[C---:B-1----:R-:W-:Y:S07]  /*9ab0*/  HMMA.16816.F32 R84, R160.reuse, R112, R84 ;  /* 0x00000070a054723c */ /* 0x042fee0000001854 */
[--C-:B------:R-:W-:Y:S01]  /*9ac0*/  FFMA.FTZ R112, R173, c[0x0][0x2d0], -R165.reuse ;  /* 0x0000b400ad707a23 */ /* 0x100fe200000108a5 */
[C---:B------:R-:W-:Y:S03]  /*9ad0*/  HMMA.16816.F32 R88, R160.reuse, R114, R88 ;  /* 0x00000072a058723c */ /* 0x040fe60000001858 */
[----:B------:R1:W1:Y:S05]  /*9ae0*/  MUFU.EX2 R146, R112 ;  /* 0x0000007000927308 */ /* 0x00026a0000000800 */
[C---:B--2---:R-:W-:Y:S01]  /*9af0*/  HMMA.16816.F32 R92, R160.reuse, R104, R92 ;  /* 0x00000068a05c723c */ /* 0x044fe2000000185c */
[----:B---3--:R-:W2:Y:S06]  /*9b00*/  LDSM.16.MT88.4 R108, [R103+UR4+0x900] ;  /* 0x00090004676c783b */ /* 0x008eac0008004200 */
[----:B----4-:R-:W-:Y:S01]  /*9b10*/  F2FP.PACK_AB R105, R141, R134 ;  /* 0x000000868d69723e */ /* 0x010fe200000000ff */
[----:B------:R-:W-:Y:S04]  /*9b20*/  HMMA.16816.F32 R96, R160, R106, R96 ;  /* 0x0000006aa060723c */ /* 0x000fe80000001860 */
[----:B------:R-:W-:Y:S03]  /*9b30*/  F2FP.PACK_AB R104, R138, R136 ;  /* 0x000000888a68723e */ /* 0x000fe600000000ff */
[----:B-----5:R-:W-:Y:S01]  /*9b40*/  F2FP.PACK_AB R106, R147, R144 ;  /* 0x00000090936a723e */ /* 0x020fe200000000ff */
[----:B-1----:R-:W1:Y:S01]  /*9b50*/  LDSM.16.MT88.4 R112, [R236+UR4+0x900] ;  /* 0x00090004ec70783b */ /* 0x002e620008004200 */
        /* <DEDUP_REMOVED lines=10> */
[C---:B------:R-:W-:Y:S07]  /*9c00*/  HMMA.16816.F32 R28, R104.reuse, R120, R28 ;  /* 0x00000078681c723c */ /* 0x040fee000000181c */
[--C-:B------:R-:W-:Y:S01]  /*9c10*/  FFMA.FTZ R120, R174, c[0x0][0x2d0], -R164.reuse ;  /* 0x0000b400ae787a23 */ /* 0x100fe200000108a4 */
[C---:B------:R-:W-:Y:S03]  /*9c20*/  HMMA.16816.F32 R32, R104.reuse, R122, R32 ;  /* 0x0000007a6820723c */ /* 0x040fe60000001820 */
[----:B------:R4:W-:Y:S05]  /*9c30*/  MUFU.EX2 R246, R120 ;  /* 0x0000007800f67308 */ /* 0x0009ea0000000800 */
[C---:B------:R-:W-:Y:S08]  /*9c40*/  HMMA.16816.F32 R36, R104.reuse, R124, R36 ;  /* 0x0000007c6824723c */ /* 0x040ff00000001824 */
[C---:B------:R-:W-:Y:S01]  /*9c50*/  HMMA.16816.F32 R40, R104.reuse, R126, R40 ;  /* 0x0000007e6828723c */ /* 0x040fe20000001828 */
[----:B------:R-:W-:Y:S07]  /*9c60*/  LDSM.16.MT88.4 R124, [R101+0x6900] ;  /* 0x00690000657c783b */ /* 0x000fee0000004200 */
[C---:B------:R-:W-:Y:S01]  /*9c70*/  HMMA.16816.F32 R44, R104.reuse, R128, R44 ;  /* 0x00000080682c723c */ /* 0x040fe2000000182c */
[----:B----4-:R-:W4:Y:S07]  /*9c80*/  LDSM.16.MT88.4 R120, [R102+0x6900] ;  /* 0x006900006678783b */ /* 0x010f2e0000004200 */
[C---:B------:R-:W-:Y:S01]  /*9c90*/  HMMA.16816.F32 R48, R104.reuse, R130, R48 ;  /* 0x000000826830723c */ /* 0x040fe20000001830 */
[----:B------:R-:W-:Y:S07]  /*9ca0*/  LDSM.16.MT88.4 R128, [R236+UR4+0x4100] ;  /* 0x00410004ec80783b */ /* 0x000fee0008004200 */
[C---:B--2---:R-:W-:Y:S07]  /*9cb0*/  HMMA.16816.F32 R52, R104.reuse, R108, R52 ;  /* 0x0000006c6834723c */ /* 0x044fee0000001834 */
[--C-:B------:R-:W-:Y:S01]  /*9cc0*/  FFMA.FTZ R108, R175, c[0x0][0x2d0], -R164.reuse ;  /* 0x0000b400af6c7a23 */ /* 0x100fe200000108a4 */
[C---:B------:R-:W-:Y:S03]  /*9cd0*/  HMMA.16816.F32 R56, R104.reuse, R110, R56 ;  /* 0x0000006e6838723c */ /* 0x040fe60000001838 */
[----:B------:R2:W5:Y:S05]  /*9ce0*/  MUFU.EX2 R245, R108 ;  /* 0x0000006c00f57308 */ /* 0x00056a0000000800 */
[C---:B---3--:R-:W-:Y:S07]  /*9cf0*/  HMMA.16816.F32 R60, R104.reuse, R116, R60 ;  /* 0x00000074683c723c */ /* 0x048fee000000183c */
[--C-:B------:R-:W-:Y:S01]  /*9d00*/  FFMA.FTZ R116, R177, c[0x0][0x2d0], -R165.reuse ;  /* 0x0000b400b1747a23 */ /* 0x100fe200000108a5 */
[C---:B------:R-:W-:Y:S03]  /*9d10*/  HMMA.16816.F32 R64, R104.reuse, R118, R64 ;  /* 0x000000766840723c */ /* 0x040fe60000001840 */
[----:B------:R3:W-:Y:S05]  /*9d20*/  MUFU.EX2 R243, R116 ;  /* 0x0000007400f37308 */ /* 0x0007ea0000000800 */
[C---:B-1----:R-:W-:Y:S04]  /*9d30*/  HMMA.16816.F32 R68, R104.reuse, R112, R68 ;  /* 0x000000706844723c */ /* 0x042fe80000001844 */
[--C-:B--2---:R-:W-:Y:S03]  /*9d40*/  FFMA.FTZ R108, R176, c[0x0][0x2d0], -R165.reuse ;  /* 0x0000b400b06c7a23 */ /* 0x104fe600000108a5 */
[--C-:B------:R-:W-:Y:S01]  /*9d50*/  FFMA.FTZ R112, R179, c[0x0][0x2d0], -R164.reuse ;  /* 0x0000b400b3707a23 */ /* 0x100fe200000108a4 */
[C---:B------:R-:W-:Y:S01]  /*9d60*/  HMMA.16816.F32 R72, R104.reuse, R114, R72 ;  /* 0x000000726848723c */ /* 0x040fe20000001848 */
[----:B------:R1:W2:Y:S07]  /*9d70*/  MUFU.EX2 R244, R108 ;  /* 0x0000006c00f47308 */ /* 0x0002ae0000000800 */
[C---:B----4-:R-:W-:Y:S03]  /*9d80*/  HMMA.16816.F32 R76, R104.reuse, R120, R76 ;  /* 0x00000078684c723c */ /* 0x050fe6000000184c */
[----:B------:R4:W-:Y:S01]  /*9d90*/  MUFU.EX2 R241, R112 ;  /* 0x0000007000f17308 */ /* 0x0009e20000000800 */
[--C-:B---3--:R-:W-:Y:S03]  /*9da0*/  FFMA.FTZ R116, R178, c[0x0][0x2d0], -R164.reuse ;  /* 0x0000b400b2747a23 */ /* 0x108fe600000108a4 */
[--C-:B------:R-:W-:Y:S01]  /*9db0*/  FFMA.FTZ R120, R181, c[0x0][0x2d0], -R165.reuse ;  /* 0x0000b400b5787a23 */ /* 0x100fe200000108a5 */
[C---:B------:R-:W-:Y:S05]  /*9dc0*/  HMMA.16816.F32 R80, R104.reuse, R122, R80 ;  /* 0x0000007a6850723c */ /* 0x040fea0000001850 */
[----:B------:R3:W2:Y:S01]  /*9dd0*/  MUFU.EX2 R242, R116 ;  /* 0x0000007400f27308 */ /* 0x0006a20000000800 */
[----:B-1----:R-:W1:Y:S09]  /*9de0*/  LDSM.16.MT88.4 R108, [R236+UR4+0x6900] ;  /* 0x00690004ec6c783b */ /* 0x002e720008004200 */
[----:B------:R2:W-:Y:S01]  /*9df0*/  MUFU.EX2 R234, R120 ;  /* 0x0000007800ea7308 */ /* 0x0005e20000000800 */
[--C-:B----4-:R-:W-:Y:S09]  /*9e00*/  FFMA.FTZ R112, R180, c[0x0][0x2d0], -R165.reuse ;  /* 0x0000b400b4707a23 */ /* 0x110ff200000108a5 */
[----:B------:R4:W1:Y:S01]  /*9e10*/  MUFU.EX2 R231, R112 ;  /* 0x0000007000e77308 */ /* 0x0008620000000800 */
[----:B---3--:R-:W-:Y:S08]  /*9e20*/  LDSM.16.MT88.4 R116, [R102+0x1100] ;  /* 0x001100006674783b */ /* 0x008ff00000004200 */
[----:B--2---:R-:W-:Y:S01]  /*9e30*/  LDSM.16.MT88.4 R120, [R101+0x1100] ;  /* 0x001100006578783b */ /* 0x004fe20000004200 */
[C---:B-1----:R-:W-:Y:S07]  /*9e40*/  HMMA.16816.F32 R84, R104.reuse, R108, R84 ;  /* 0x0000006c6854723c */ /* 0x042fee0000001854 */
[----:B----4-:R-:W1:Y:S01]  /*9e50*/  LDSM.16.MT88.4 R112, [R103+UR4+0x1100] ;  /* 0x001100046770783b */ /* 0x010e620008004200 */
[C---:B------:R-:W-:Y:S07]  /*9e60*/  HMMA.16816.F32 R88, R104.reuse, R110, R88 ;  /* 0x0000006e6858723c */ /* 0x040fee0000001858 */
[----:B------:R-:W2:Y:S01]  /*9e70*/  LDSM.16.MT88.4 R108, [R236+UR4+0x1100] ;  /* 0x00110004ec6c783b */ /* 0x000ea20008004200 */
        /* <DEDUP_REMOVED lines=16> */
[C---:B------:R-:W-:Y:S07]  /*9f80*/  HMMA.16816.F32 R28, R104.reuse, R120, R28 ;  /* 0x00000078681c723c */ /* 0x040fee000000181c */
[--C-:B------:R-:W-:Y:S01]  /*9f90*/  FFMA.FTZ R120, R182, c[0x0][0x2d0], -R164.reuse ;  /* 0x0000b400b6787a23 */ /* 0x100fe200000108a4 */
[C---:B------:R-:W-:Y:S03]  /*9fa0*/  HMMA.16816.F32 R32, R104.reuse, R122, R32 ;  /* 0x0000007a6820723c */ /* 0x040fe60000001820 */
[----:B------:R4:W-:Y:S05]  /*9fb0*/  MUFU.EX2 R192, R120 ;  /* 0x0000007800c07308 */ /* 0x0009ea0000000800 */
[C---:B-1----:R-:W-:Y:S08]  /*9fc0*/  HMMA.16816.F32 R36, R104.reuse, R112, R36 ;  /* 0x000000706824723c */ /* 0x042ff00000001824 */
[C---:B------:R-:W-:Y:S01]  /*9fd0*/  HMMA.16816.F32 R40, R104.reuse, R114, R40 ;  /* 0x000000726828723c */ /* 0x040fe20000001828 */
[----:B------:R-:W1:Y:S07]  /*9fe0*/  LDSM.16.MT88.4 R112, [R102+0x7100] ;  /* 0x007100006670783b */ /* 0x000e6e0000004200 */
[C---:B------:R-:W-:Y:S01]  /*9ff0*/  HMMA.16816.F32 R44, R104.reuse, R124, R44 ;  /* 0x0000007c682c723c */ /* 0x040fe2000000182c */
[----:B----4-:R-:W4:Y:S07]  /*a000*/  LDSM.16.MT88.4 R120, [R236+UR4+0x7100] ;  /* 0x00710004ec78783b */ /* 0x010f2e0008004200 */
        /* <DEDUP_REMOVED lines=8> */
[----:B------:R3:W5:Y:S05]  /*a090*/  MUFU.EX2 R195, R116 ;  /* 0x0000007400c37308 */ /* 0x00076a0000000800 */
[C---:B--2---:R-:W-:Y:S07]  /*a0a0*/  HMMA.16816.F32 R68, R104.reuse, R108, R68 ;  /* 0x0000006c6844723c */ /* 0x044fee0000001844 */
[--C-:B------:R-:W-:Y:S01]  /*a0b0*/  FFMA.FTZ R108, R228, c[0x0][0x2d0], -R165.reuse ;  /* 0x0000b400e46c7a23 */ /* 0x100fe200000108a5 */
[C---:B------:R-:W-:Y:S04]  /*a0c0*/  HMMA.16816.F32 R72, R104.reuse, R110, R72 ;  /* 0x0000006e6848723c */ /* 0x040fe80000001848 */
[----:B------:R-:W-:Y:S04]  /*a0d0*/  MOV R228, R132 ;  /* 0x0000008400e47202 */ /* 0x000fe80000000f00 */
[C---:B-1----:R-:W-:Y:S04]  /*a0e0*/  HMMA.16816.F32 R76, R104.reuse, R112, R76 ;  /* 0x00000070684c723c */ /* 0x042fe8000000184c */
[--C-:B---3--:R-:W-:Y:S02]  /*a0f0*/  FFMA.FTZ R116, R193, c[0x0][0x2d0], -R165.reuse ;  /* 0x0000b400c1747a23 */ /* 0x108fe400000108a5 */
[----:B------:R1:W-:Y:S02]  /*a100*/  MUFU.EX2 R193, R108 ;  /* 0x0000006c00c17308 */ /* 0x0003e40000000800 */
[C---:B------:R-:W-:Y:S01]  /*a110*/  HMMA.16816.F32 R80, R104.reuse, R114, R80 ;  /* 0x000000726850723c */ /* 0x040fe20000001850 */
[----:B------:R-:W-:Y:S07]  /*a120*/  LDSM.16.MT88.4 R112, [R102+0x1900] ;  /* 0x001900006670783b */ /* 0x000fee0000004200 */
[C---:B----4-:R-:W-:Y:S01]  /*a130*/  HMMA.16816.F32 R84, R104.reuse, R120, R84 ;  /* 0x000000786854723c */ /* 0x050fe20000001854 */
[----:B------:R2:W2:Y:S06]  /*a140*/  MUFU.EX2 R194, R116 ;  /* 0x0000007400c27308 */ /* 0x0004ac0000000800 */
[--C-:B------:R-:W-:Y:S01]  /*a150*/  FFMA.FTZ R120, R238, c[0x0][0x2d0], -R165.reuse ;  /* 0x0000b400ee787a23 */ /* 0x100fe200000108a5 */
[C---:B------:R-:W-:Y:S03]  /*a160*/  HMMA.16816.F32 R88, R104.reuse, R122, R88 ;  /* 0x0000007a6858723c */ /* 0x040fe60000001858 */
[----:B------:R4:W-:Y:S01]  /*a170*/  MUFU.EX2 R181, R120 ;  /* 0x0000007800b57308 */ /* 0x0009e20000000800 */
[----:B------:R-:W-:Y:S01]  /*a180*/  MOV R238, R141 ;  /* 0x0000008d00ee7202 */ /* 0x000fe20000000f00 */
[--C-:B-1----:R-:W-:Y:S01]  /*a190*/  FFMA.FTZ R108, R229, c[0x0][0x2d0], -R164.reuse ;  /* 0x0000b400e56c7a23 */ /* 0x102fe200000108a4 */
[----:B------:R-:W-:Y:S02]  /*a1a0*/  MOV R229, R147 ;  /* 0x0000009300e57202 */ /* 0x000fe40000000f00 */
[----:B------:R-:W4:Y:S05]  /*a1b0*/  LDL.LU R147, [R1+0xc] ;  /* 0x00000c0001937983 */ /* 0x000f2a0000300800 */
[----:B------:R1:W-:Y:S01]  /*a1c0*/  MUFU.EX2 R183, R108 ;  /* 0x0000006c00b77308 */ /* 0x0003e20000000800 */
[----:B--2---:R-:W2:Y:S08]  /*a1d0*/  LDSM.16.MT88.4 R116, [R101+0x7100] ;  /* 0x007100006574783b */ /* 0x004eb00000004200 */
[----:B----4-:R-:W-:Y:S01]  /*a1e0*/  LDSM.16.MT88.4 R120, [R236+UR4+0x1900] ;  /* 0x00190004ec78783b */ /* 0x010fe20008004200 */
[----:B-1----:R-:W-:Y:S01]  /*a1f0*/  FFMA.FTZ R108, R230, c[0x0][0x2d0], -R164 ;  /* 0x0000b400e66c7a23 */ /* 0x002fe200000108a4 */
[----:B------:R-:W-:Y:S02]  /*a200*/  MOV R230, R145 ;  /* 0x0000009100e67202 */ /* 0x000fe40000000f00 */
[----:B------:R-:W-:Y:S01]  /*a210*/  MOV R145, R133 ;  /* 0x0000008500917202 */ /* 0x000fe20000000f00 */
[----:B------:R1:W4:Y:S01]  /*a220*/  MUFU.EX2 R182, R108 ;  /* 0x0000006c00b67308 */ /* 0x0003220000000800 */
[C---:B--2---:R-:W-:Y:S08]  /*a230*/  HMMA.16816.F32 R92, R104.reuse, R116, R92 ;  /* 0x00000074685c723c */ /* 0x044ff0000000185c */
[----:B------:R-:W-:Y:S01]  /*a240*/  HMMA.16816.F32 R96, R104, R118, R96 ;  /* 0x000000766860723c */ /* 0x000fe20000001860 */
[----:B------:R-:W-:Y:S03]  /*a250*/  LDSM.16.MT88.4 R116, [R102+0x4900] ;  /* 0x004900006674783b */ /* 0x000fe60000004200 */
[--C-:B-1----:R-:W-:Y:S02]  /*a260*/  FFMA.FTZ R108, R235, c[0x0][0x2d0], -R165.reuse ;  /* 0x0000b400eb6c7a23 */ /* 0x102fe400000108a5 */
[----:B------:R-:W-:Y:S01]  /*a270*/  IMAD.MOV.U32 R235, RZ, RZ, R144 ;  /* 0x000000ffffeb7224 */ /* 0x000fe200078e0090 */
[----:B-----5:R-:W-:Y:S01]  /*a280*/  F2FP.PACK_AB R104, R195, R192 ;  /* 0x000000c0c368723e */ /* 0x020fe200000000ff */
[----:B------:R1:W2:Y:S01]  /*a290*/  MUFU.EX2 R180, R108 ;  /* 0x0000006c00b47308 */ /* 0x0002a20000000800 */
[----:B------:R-:W-:Y:S03]  /*a2a0*/  F2FP.PACK_AB R105, R193, R194 ;  /* 0x000000c2c169723e */ /* 0x000fe600000000ff */
[----:B----4-:R-:W-:Y:S02]  /*a2b0*/  F2FP.PACK_AB R106, R182, R183 ;  /* 0x000000b7b66a723e */ /* 0x010fe400000000ff */
[----:B------:R-:W-:Y:S01]  /*a2c0*/  MOV R144, R142 ;  /* 0x0000008e00907202 */ /* 0x000fe20000000f00 */
        /* <DEDUP_REMOVED lines=9> */
[----:B------:R-:W-:Y:S01]  /*a360*/  FFMA.FTZ R120, R248, c[0x0][0x2d0], -R164 ;  /* 0x0000b400f8787a23 */ /* 0x000fe200000108a4 */
[C---:B------:R-:W-:Y:S03]  /*a370*/  HMMA.16816.F32 R24, R104.reuse, R122, R24 ;  /* 0x0000007a6818723c */ /* 0x040fe60000001818 */
        /* <DEDUP_REMOVED lines=9> */
[----:B------:R-:W-:Y:S04]  /*a410*/  IMAD.MOV.U32 R252, RZ, RZ, R134 ;  /* 0x000000fffffc7224 */ /* 0x000fe800078e0086 */
[C---:B------:R-:W-:Y:S07]  /*a420*/  HMMA.16816.F32 R44, R104.reuse, R116, R44 ;  /* 0x00000074682c723c */ /* 0x040fee000000182c */
[--C-:B------:R-:W-:Y:S01]  /*a430*/  FFMA.FTZ R116, R249, c[0x0][0x2d0], -R164.reuse ;  /* 0x0000b400f9747a23 */ /* 0x100fe200000108a4 */
[C---:B------:R-:W-:Y:S01]  /*a440*/  HMMA.16816.F32 R48, R104.reuse, R118, R48 ;  /* 0x000000766830723c */ /* 0x040fe20000001830 */
[----:B------:R-:W3:Y:S02]  /*a450*/  LDL.64 R248, [R1+0x30] ;  /* 0x0000300001f87983 */ /* 0x000ee40000100a00 */
[----:B------:R2:W2:Y:S05]  /*a460*/  MUFU.EX2 R179, R116 ;  /* 0x0000007400b37308 */ /* 0x0004aa0000000800 */
[C---:B-1----:R-:W-:Y:S01]  /*a470*/  HMMA.16816.F32 R52, R104.reuse, R108, R52 ;  /* 0x0000006c6834723c */ /* 0x042fe20000001834 */
[----:B-----5:R-:W-:Y:S06]  /*a480*/  LDSM.16.MT88.4 R128, [R236+UR4+0x5100] ;  /* 0x00510004ec80783b */ /* 0x020fec0008004200 */
[--C-:B------:R-:W-:Y:S01]  /*a490*/  FFMA.FTZ R108, R247, c[0x0][0x2d0], -R165.reuse ;  /* 0x0000b400f76c7a23 */ /* 0x100fe200000108a5 */
[C---:B------:R-:W-:Y:S03]  /*a4a0*/  HMMA.16816.F32 R56, R104.reuse, R110, R56 ;  /* 0x0000006e6838723c */ /* 0x040fe60000001838 */
[----:B------:R1:W-:Y:S01]  /*a4b0*/  MUFU.EX2 R176, R108 ;  /* 0x0000006c00b07308 */ /* 0x0003e20000000800 */
[----:B------:R-:W-:Y:S02]  /*a4c0*/  MOV R247, R138 ;  /* 0x0000008a00f77202 */ /* 0x000fe40000000f00 */
[----:B------:R-:W-:Y:S02]  /*a4d0*/  MOV R138, R137 ;  /* 0x00000089008a7202 */ /* 0x000fe40000000f00 */
[C---:B--2---:R-:W-:Y:S04]  /*a4e0*/  HMMA.16816.F32 R60, R104.reuse, R112, R60 ;  /* 0x00000070683c723c */ /* 0x044fe8000000183c */
[--C-:B------:R-:W-:Y:S01]  /*a4f0*/  FFMA.FTZ R116, R250, c[0x0][0x2d0], -R165.reuse ;  /* 0x0000b400fa747a23 */ /* 0x100fe200000108a5 */
[----:B------:R-:W-:Y:S02]  /*a500*/  MOV R137, R135 ;  /* 0x0000008700897202 */ /* 0x000fe40000000f00 */
[--C-:B------:R-:W-:Y:S01]  /*a510*/  FFMA.FTZ R112, R171, c[0x0][0x2d0], -R164.reuse ;  /* 0x0000b400ab707a23 */ /* 0x100fe200000108a4 */
[C---:B------:R-:W-:Y:S01]  /*a520*/  HMMA.16816.F32 R64, R104.reuse, R114, R64 ;  /* 0x000000726840723c */ /* 0x040fe20000001840 */
[----:B------:R2:W5:Y:S01]  /*a530*/  MUFU.EX2 R174, R116 ;  /* 0x0000007400ae7308 */ /* 0x0005620000000800 */
[----:B------:R-:W-:Y:S06]  /*a540*/  LDSM.16.MT88.4 R132, [R101+0x2900] ;  /* 0x002900006584783b */ /* 0x000fec0000004200 */
[C---:B----4-:R-:W-:Y:S03]  /*a550*/  HMMA.16816.F32 R68, R104.reuse, R120, R68 ;  /* 0x000000786844723c */ /* 0x050fe60000001844 */
[----:B------:R4:W-:Y:S01]  /*a560*/  MUFU.EX2 R177, R112 ;  /* 0x0000007000b17308 */ /* 0x0009e20000000800 */
[----:B-1----:R-:W-:Y:S04]  /*a570*/  LDSM.16.MT88.4 R108, [R236+UR4+0x7900] ;  /* 0x00790004ec6c783b */ /* 0x002fe80008004200 */
[C---:B------:R-:W-:Y:S04]  /*a580*/  HMMA.16816.F32 R72, R104.reuse, R122, R72 ;  /* 0x0000007a6848723c */ /* 0x040fe80000001848 */
[----:B------:R-:W-:Y:S08]  /*a590*/  LDSM.16.MT88.4 R120, [R102+0x2100] ;  /* 0x002100006678783b */ /* 0x000ff00000004200 */
[----:B--2---:R-:W1:Y:S01]  /*a5a0*/  LDSM.16.MT88.4 R116, [R102+0x7900] ;  /* 0x007900006674783b */ /* 0x004e620000004200 */
[----:B----4-:R-:W-:Y:S04]  /*a5b0*/  FFMA.FTZ R112, R170, c[0x0][0x2d0], -R164 ;  /* 0x0000b400aa707a23 */ /* 0x010fe800000108a4 */
[----:B------:R2:W4:Y:S01]  /*a5c0*/  MUFU.EX2 R175, R112 ;  /* 0x0000007000af7308 */ /* 0x0005220000000800 */
[----:B------:R-:W-:Y:S01]  /*a5d0*/  FFMA.FTZ R2, R2, R147, R228 ;  /* 0x0000009302027223 */ /* 0x000fe200000100e4 */
[----:B------:R-:W-:Y:S01]  /*a5e0*/  MOV R228, R146 ;  /* 0x0000009200e47202 */ /* 0x000fe20000000f00 */
[--C-:B--2---:R-:W-:Y:S02]  /*a5f0*/  FFMA.FTZ R112, R251, c[0x0][0x2d0], -R165.reuse ;  /* 0x0000b400fb707a23 */ /* 0x104fe400000108a5 */
[----:B------:R-:W2:Y:S05]  /*a600*/  LDL.64 R250, [R1+0x18] ;  /* 0x0000180001fa7983 */ /* 0x000eaa0000100a00 */
        /* <DEDUP_REMOVED lines=12> */
[----:B-----5:R-:W-:Y:S03]  /*a6d0*/  F2FP.PACK_AB R105, R176, R174 ;  /* 0x000000aeb069723e */ /* 0x020fe600000000ff */
[----:B------:R-:W-:Y:S02]  /*a6e0*/  F2FP.PACK_AB R106, R175, R177 ;  /* 0x000000b1af6a723e */ /* 0x000fe400000000ff */
        /* <DEDUP_REMOVED lines=17> */
[----:B------:R-:W-:Y:S01]  /*a800*/  FFMA.FTZ R124, R169, c[0x0][0x2d0], -R164 ;  /* 0x0000b400a97c7a23 */ /* 0x000fe200000108a4 */
[C---:B------:R-:W-:Y:S03]  /*a810*/  HMMA.16816.F32 R48, R104.reuse, R126, R48 ;  /* 0x0000007e6830723c */ /* 0x040fe60000001830 */
[----:B------:R1:W-:Y:S05]  /*a820*/  MUFU.EX2 R171, R124 ;  /* 0x0000007c00ab7308 */ /* 0x0003ea0000000800 */
[C---:B------:R-:W-:Y:S07]  /*a830*/  HMMA.16816.F32 R52, R104.reuse, R128, R52 ;  /* 0x000000806834723c */ /* 0x040fee0000001834 */
[----:B------:R-:W-:Y:S01]  /*a840*/  MOV R128, R143 ;  /* 0x0000008f00807202 */ /* 0x000fe20000000f00 */
[C---:B------:R-:W-:Y:S04]  /*a850*/  HMMA.16816.F32 R56, R104.reuse, R130, R56 ;  /* 0x000000826838723c */ /* 0x040fe80000001838 */
[----:B------:R-:W-:Y:S02]  /*a860*/  IMAD.MOV.U32 R129, RZ, RZ, R140 ;  /* 0x000000ffff817224 */ /* 0x000fe400078e008c */
[----:B------:R-:W-:Y:S02]  /*a870*/  LDSM.16.MT88.4 R140, [R103+UR4+0x5900] ;  /* 0x00590004678c783b */ /* 0x000fe40008004200 */
[C---:B-----5:R-:W-:Y:S06]  /*a880*/  HMMA.16816.F32 R60, R104.reuse, R120, R60 ;  /* 0x00000078683c723c */ /* 0x060fec000000183c */
[----:B-1----:R-:W-:Y:S01]  /*a890*/  LDSM.16.MT88.4 R124, [R236+UR4+0x2900] ;  /* 0x00290004ec7c783b */ /* 0x002fe20008004200 */
[--C-:B------:R-:W-:Y:S01]  /*a8a0*/  FFMA.FTZ R120, R168, c[0x0][0x2d0], -R164.reuse ;  /* 0x0000b400a8787a23 */ /* 0x100fe200000108a4 */
[C---:B------:R-:W-:Y:S03]  /*a8b0*/  HMMA.16816.F32 R64, R104.reuse, R122, R64 ;  /* 0x0000007a6840723c */ /* 0x040fe60000001840 */
[----:B------:R1:W5:Y:S05]  /*a8c0*/  MUFU.EX2 R170, R120 ;  /* 0x0000007800aa7308 */ /* 0x00036a0000000800 */
[C---:B----4-:R-:W-:Y:S07]  /*a8d0*/  HMMA.16816.F32 R68, R104.reuse, R108, R68 ;  /* 0x0000006c6844723c */ /* 0x050fee0000001844 */
[--C-:B------:R-:W-:Y:S01]  /*a8e0*/  FFMA.FTZ R108, R166, c[0x0][0x2d0], -R165.reuse ;  /* 0x0000b400a66c7a23 */ /* 0x100fe200000108a5 */
[C---:B------:R-:W-:Y:S03]  /*a8f0*/  HMMA.16816.F32 R72, R104.reuse, R110, R72 ;  /* 0x0000006e6848723c */ /* 0x040fe60000001848 */
[----:B------:R4:W-:Y:S05]  /*a900*/  MUFU.EX2 R168, R108 ;  /* 0x0000006c00a87308 */ /* 0x0009ea0000000800 */
[C---:B------:R-:W-:Y:S04]  /*a910*/  HMMA.16816.F32 R76, R104.reuse, R112, R76 ;  /* 0x00000070684c723c */ /* 0x040fe8000000184c */
[--C-:B-1----:R-:W-:Y:S01]  /*a920*/  FFMA.FTZ R120, R167, c[0x0][0x2d0], -R165.reuse ;  /* 0x0000b400a7787a23 */ /* 0x102fe200000108a5 */
[----:B-----5:R-:W-:Y:S03]  /*a930*/  F2FP.PACK_AB R160, R170, R171 ;  /* 0x000000abaaa0723e */ /* 0x020fe600000000ff */
[C---:B------:R-:W-:Y:S01]  /*a940*/  HMMA.16816.F32 R80, R104.reuse, R114, R80 ;  /* 0x000000726850723c */ /* 0x040fe20000001850 */
[----:B------:R-:W1:Y:S07]  /*a950*/  MUFU.EX2 R169, R120 ;  /* 0x0000007800a97308 */ /* 0x000e6e0000000800 */
[C---:B------:R-:W-:Y:S04]  /*a960*/  HMMA.16816.F32 R84, R104.reuse, R116, R84 ;  /* 0x000000746854723c */ /* 0x040fe80000001854 */
[--C-:B----4-:R-:W-:Y:S02]  /*a970*/  FFMA.FTZ R108, R151, c[0x0][0x2d0], -R164.reuse ;  /* 0x0000b400976c7a23 */ /* 0x110fe400000108a4 */
[----:B------:R-:W-:Y:S02]  /*a980*/  FFMA.FTZ R164, R150, c[0x0][0x2d0], -R164 ;  /* 0x0000b40096a47a23 */ /* 0x000fe400000108a4 */
[C---:B------:R-:W-:Y:S01]  /*a990*/  HMMA.16816.F32 R88, R104.reuse, R118, R88 ;  /* 0x000000766858723c */ /* 0x040fe20000001858 */
[----:B------:R4:W-:Y:S01]  /*a9a0*/  MUFU.EX2 R167, R108 ;  /* 0x0000006c00a77308 */ /* 0x0009e20000000800 */
[----:B------:R-:W-:Y:S02]  /*a9b0*/  LDSM.16.MT88.4 R116, [R102+0x2900] ;  /* 0x002900006674783b */ /* 0x000fe40000004200 */
[----:B-1----:R-:W-:Y:S06]  /*a9c0*/  F2FP.PACK_AB R161, R168, R169 ;  /* 0x000000a9a8a1723e */ /* 0x002fec00000000ff */
[----:B------:R-:W1:Y:S01]  /*a9d0*/  LDSM.16.MT88.4 R120, [R101+0x8100] ;  /* 0x008100006578783b */ /* 0x000e620000004200 */
[----:B------:R-:W5:Y:S01]  /*a9e0*/  MUFU.EX2 R166, R164 ;  /* 0x000000a400a67308 */ /* 0x000f620000000800 */
[--C-:B----4-:R-:W-:Y:S02]  /*a9f0*/  FFMA.FTZ R108, R149, c[0x0][0x2d0], -R165.reuse ;  /* 0x0000b400956c7a23 */ /* 0x110fe400000108a5 */
[----:B------:R-:W-:Y:S07]  /*aa00*/  FFMA.FTZ R165, R148, c[0x0][0x2d0], -R165 ;  /* 0x0000b40094a57a23 */ /* 0x000fee00000108a5 */
[----:B------:R4:W-:Y:S01]  /*aa10*/  MUFU.EX2 R164, R108 ;  /* 0x0000006c00a47308 */ /* 0x0009e20000000800 */
[----:B------:R-:W-:Y:S01]  /*aa20*/  LDSM.16.MT88.4 R148, [R102+0x5900] ;  /* 0x005900006694783b */ /* 0x000fe20000004200 */
[----:B-----5:R-:W-:Y:S08]  /*aa30*/  F2FP.PACK_AB R162, R166, R167 ;  /* 0x000000a7a6a2723e */ /* 0x020ff000000000ff */
[----:B------:R-:W5:Y:S01]  /*aa40*/  MUFU.EX2 R165, R165 ;  /* 0x000000a500a57308 */ /* 0x000f620000000800 */
[C---:B-1----:R-:W-:Y:S01]  /*aa50*/  HMMA.16816.F32 R92, R104.reuse, R120, R92 ;  /* 0x00000078685c723c */ /* 0x042fe2000000185c */
[----:B----4-:R-:W1:Y:S07]  /*aa60*/  LDSM.16.MT88.4 R108, [R103+UR4+0x2900] ;  /* 0x00290004676c783b */ /* 0x010e6e0008004200 */
[----:B------:R-:W-:Y:S04]  /*aa70*/  HMMA.16816.F32 R96, R104, R122, R96 ;  /* 0x0000007a6860723c */ /* 0x000fe80000001860 */
[----:B-----5:R-:W-:Y:S07]  /*aa80*/  F2FP.PACK_AB R163, R165, R164 ;  /* 0x000000a4a5a3723e */ /* 0x020fee00000000ff */
[C---:B-1----:R-:W-:Y:S01]  /*aa90*/  HMMA.16816.F32 R104, R160.reuse, R108, R4 ;  /* 0x0000006ca068723c */ /* 0x042fe20000001804 */
[----:B------:R-:W1:Y:S07]  /*aaa0*/  LDSM.16.MT88.4 R4, [R236+UR4+0x5900] ;  /* 0x00590004ec04783b */ /* 0x000e6e0008004200 */
[C---:B------:R-:W-:Y:S01]  /*aab0*/  HMMA.16816.F32 R108, R160.reuse, R110, R8 ;  /* 0x0000006ea06c723c */ /* 0x040fe20000001808 */
[----:B------:R-:W4:Y:S07]  /*aac0*/  LDSM.16.MT88.4 R8, [R101+0x5900] ;  /* 0x005900006508783b */ /* 0x000f2e0000004200 */
[C---:B------:R-:W-:Y:S07]  /*aad0*/  HMMA.16816.F32 R112, R160.reuse, R116, R12 ;  /* 0x00000074a070723c */ /* 0x040fee000000180c */
[----:B------:R-:W-:Y:S01]  /*aae0*/  IMAD.MOV.U32 R13, RZ, RZ, R144 ;  /* 0x000000ffff0d7224 */ /* 0x000fe200078e0090 */
[C---:B------:R-:W-:Y:S01]  /*aaf0*/  HMMA.16816.F32 R116, R160.reuse, R118, R16 ;  /* 0x00000076a074723c */ /* 0x040fe20000001810 */
[----:B------:R-:W5:Y:S03]  /*ab00*/  LDL.LU R144, [R1+0x10] ;  /* 0x0000100001907983 */ /* 0x000f660000300800 */
[----:B------:R-:W-:Y:S02]  /*ab10*/  MOV R12, R128 ;  /* 0x00000080000c7202 */ /* 0x000fe40000000f00 */
[----:B------:R-:W-:Y:S01]  /*ab20*/  MOV R14, R129 ;  /* 0x00000081000e7202 */ /* 0x000fe20000000f00 */
[----:B------:R-:W-:Y:S01]  /*ab30*/  IMAD.MOV.U32 R18, RZ, RZ, R137 ;  /* 0x000000ffff127224 */ /* 0x000fe200078e0089 */
[C---:B------:R-:W-:Y:S01]  /*ab40*/  HMMA.16816.F32 R120, R160.reuse, R124, R20 ;  /* 0x0000007ca078723c */ /* 0x040fe20000001814 */
[----:B------:R-:W2:Y:S03]  /*ab50*/  LDL R21, [R1+0x38] ;  /* 0x0000380001157983 */ /* 0x000ea60000100800 */
[----:B------:R-:W-:Y:S02]  /*ab60*/  MOV R15, R139 ;  /* 0x0000008b000f7202 */ /* 0x000fe40000000f00 */
[----:B------:R-:W-:Y:S02]  /*ab70*/  MOV R17, R138 ;  /* 0x0000008a00117202 */ /* 0x000fe40000000f00 */
[C---:B------:R-:W-:Y:S04]  /*ab80*/  HMMA.16816.F32 R124, R160.reuse, R126, R24 ;  /* 0x0000007ea07c723c */ /* 0x040fe80000001818 */
[----:B------:R-:W-:Y:S01]  /*ab90*/  FADD.FTZ R2, R17, R2 ;  /* 0x0000000211027221 */ /* 0x000fe20000010000 */
[----:B------:R-:W-:Y:S03]  /*aba0*/  MOV R19, R136 ;  /* 0x0000008800137202 */ /* 0x000fe60000000f00 */
[C---:B------:R-:W-:Y:S04]  /*abb0*/  HMMA.16816.F32 R128, R160.reuse, R132, R28 ;  /* 0x00000084a080723c */ /* 0x040fe8000000181c */
[----:B------:R-:W-:Y:S04]  /*abc0*/  FADD.FTZ R2, R13, R2 ;  /* 0x000000020d027221 */ /* 0x000fe80000010000 */
[C---:B------:R-:W-:Y:S08]  /*abd0*/  HMMA.16816.F32 R132, R160.reuse, R134, R32 ;  /* 0x00000086a084723c */ /* 0x040ff00000001820 */
[C---:B------:R-:W-:Y:S08]  /*abe0*/  HMMA.16816.F32 R136, R160.reuse, R140, R36 ;  /* 0x0000008ca088723c */ /* 0x040ff00000001824 */
[C---:B------:R-:W-:Y:S04]  /*abf0*/  HMMA.16816.F32 R140, R160.reuse, R142, R40 ;  /* 0x0000008ea08c723c */ /* 0x040fe80000001828 */
[----:B-----5:R-:W-:Y:S04]  /*ac00*/  FFMA.FTZ R0, R0, R144, R145 ;  /* 0x0000009000007223 */ /* 0x020fe80000010091 */
[C---:B------:R-:W-:Y:S04]  /*ac10*/  HMMA.16816.F32 R144, R160.reuse, R148, R44 ;  /* 0x00000094a090723c */ /* 0x040fe8000000182c */
[----:B------:R-:W-:Y:S04]  /*ac20*/  FADD.FTZ R0, R12, R0 ;  /* 0x000000000c007221 */ /* 0x000fe80000010000 */
[----:B------:R-:W-:Y:S01]  /*ac30*/  FADD.FTZ R16, R14, R0 ;  /* 0x000000000e107221 */ /* 0x000fe20000010000 */
[C---:B------:R-:W-:Y:S03]  /*ac40*/  HMMA.16816.F32 R148, R160.reuse, R150, R48 ;  /* 0x00000096a094723c */ /* 0x040fe60000001830 */
[----:B------:R-:W-:Y:S02]  /*ac50*/  FADD.FTZ R0, R15, R2 ;  /* 0x000000020f007221 */ /* 0x000fe40000010000 */
[----:B------:R-:W5:Y:S01]  /*ac60*/  LDSM.16.MT88.4 R12, [R103+UR4+0x8900] ;  /* 0x00890004670c783b */ /* 0x000f620008004200 */
[----:B------:R-:W-:Y:S02]  /*ac70*/  FADD.FTZ R2, R18, R16 ;  /* 0x0000001012027221 */ /* 0x000fe40000010000 */
[C---:B-1----:R-:W-:Y:S04]  /*ac80*/  HMMA.16816.F32 R52, R160.reuse, R4, R52 ;  /* 0x00000004a034723c */ /* 0x042fe80000001834 */
[----:B---3--:R-:W-:Y:S01]  /*ac90*/  @P0 MOV R18, R248 ;  /* 0x000000f800120202 */ /* 0x008fe20000000f00 */
[----:B------:R-:W-:Y:S01]  /*aca0*/  FADD.FTZ R0, R19, R0 ;  /* 0x0000000013007221 */ /* 0x000fe20000010000 */
[----:B--2---:R-:W-:Y:S01]  /*acb0*/  @P0 MOV R19, R251 ;  /* 0x000000fb00130202 */ /* 0x004fe20000000f00 */
[----:B------:R-:W-:Y:S01]  /*acc0*/  IMAD.U32 R5, RZ, RZ, UR21 ;  /* 0x00000015ff057e24 */ /* 0x000fe2000f8e00ff */
[----:B------:R-:W-:Y:S01]  /*acd0*/  MOV R4, UR20 ;  /* 0x0000001400047c02 */ /* 0x000fe20008000f00 */
[C---:B------:R-:W-:Y:S03]  /*ace0*/  HMMA.16816.F32 R56, R160.reuse, R6, R56 ;  /* 0x00000006a038723c */ /* 0x040fe60000001838 */
[----:B------:R-:W-:Y:S02]  /*acf0*/  FADD.FTZ R2, R252, R2 ;  /* 0x00000002fc027221 */ /* 0x000fe40000010000 */
[----:B------:R-:W-:Y:S02]  /*ad00*/  @P0 IMAD.WIDE.U32 R18, R4, 0x60, R18 ;  /* 0x0000006004120825 */ /* 0x000fe400078e0012 */
[----:B------:R1:W2:Y:S01]  /*ad10*/  LDSM.16.MT88.4 R4, [R102+0x8900] ;  /* 0x008900006604783b */ /* 0x0002a20000004200 */
[C---:B----4-:R-:W-:Y:S04]  /*ad20*/  HMMA.16816.F32 R60, R160.reuse, R8, R60 ;  /* 0x00000008a03c723c */ /* 0x050fe8000000183c */
[----:B------:R-:W-:Y:S02]  /*ad30*/  FADD.FTZ R0, R247, R0 ;  /* 0x00000000f7007221 */ /* 0x000fe40000010000 */
[----:B------:R-:W-:Y:S02]  /*ad40*/  FADD.FTZ R2, R238, R2 ;  /* 0x00000002ee027221 */ /* 0x000fe40000010000 */
[----:B------:R-:W-:Y:S01]  /*ad50*/  FADD.FTZ R0, R235, R0 ;  /* 0x00000000eb007221 */ /* 0x000fe20000010000 */
[C---:B------:R-:W-:Y:S01]  /*ad60*/  HMMA.16816.F32 R64, R160.reuse, R10, R64 ;  /* 0x0000000aa040723c */ /* 0x040fe20000001840 */
[----:B------:R-:W3:Y:S02]  /*ad70*/  LDSM.16.MT88.4 R8, [R236+UR4+0x8900] ;  /* 0x00890004ec08783b */ /* 0x000ee40008004200 */
[----:B------:R-:W-:Y:S02]  /*ad80*/  FADD.FTZ R2, R230, R2 ;  /* 0x00000002e6027221 */ /* 0x000fe40000010000 */
[----:B------:R-:W-:Y:S02]  /*ad90*/  FADD.FTZ R0, R229, R0 ;  /* 0x00000000e5007221 */ /* 0x000fe40000010000 */
[----:B------:R-:W-:Y:S02]  /*ada0*/  FADD.FTZ R16, R228, R2 ;  /* 0x00000002e4107221 */ /* 0x000fe40000010000 */
[----:B------:R-:W-:Y:S01]  /*adb0*/  FADD.FTZ R2, R246, R0 ;  /* 0x00000000f6027221 */ /* 0x000fe20000010000 */
[C---:B-----5:R-:W-:Y:S03]  /*adc0*/  HMMA.16816.F32 R68, R160.reuse, R12, R68 ;  /* 0x0000000ca044723c */ /* 0x060fe60000001844 */
[----:B------:R-:W-:Y:S01]  /*add0*/  FADD.FTZ R2, R245, R2 ;  /* 0x00000002f5027221 */ /* 0x000fe20000010000 */
[----:B-1----:R-:W-:Y:S01]  /*ade0*/  MOV R102, R3 ;  /* 0x0000000300667202 */ /* 0x002fe20000000f00 */
[----:B------:R-:W-:Y:S03]  /*adf0*/  FADD.FTZ R0, R244, R16 ;  /* 0x00000010f4007221 */ /* 0x000fe60000010000 */
[C---:B------:R-:W-:Y:S01]  /*ae00*/  HMMA.16816.F32 R72, R160.reuse, R14, R72 ;  /* 0x0000000ea048723c */ /* 0x040fe20000001848 */
[----:B------:R1:W4:Y:S03]  /*ae10*/  LDSM.16.MT88.4 R12, [R101+0x8900] ;  /* 0x00890000650c783b */ /* 0x0003260000004200 */
[----:B------:R-:W-:Y:S02]  /*ae20*/  FADD.FTZ R16, R243, R0 ;  /* 0x00000000f3107221 */ /* 0x000fe40000010000 */
[----:B------:R-:W-:Y:S02]  /*ae30*/  FADD.FTZ R0, R242, R2 ;  /* 0x00000002f2007221 */ /* 0x000fe40000010000 */
[----:B------:R-:W-:Y:S01]  /*ae40*/  @P0 IMAD.SHL.U32 R2, R18, 0x2, RZ ;  /* 0x0000000212020824 */ /* 0x000fe200078e00ff */
[C---:B--2---:R-:W-:Y:S03]  /*ae50*/  HMMA.16816.F32 R76, R160.reuse, R4, R76 ;  /* 0x00000004a04c723c */ /* 0x044fe6000000184c */
[----:B------:R-:W-:Y:S01]  /*ae60*/  FADD.FTZ R17, R241, R0 ;  /* 0x00000000f1117221 */ /* 0x000fe20000010000 */
[----:B------:R-:W-:Y:S01]  /*ae70*/  MOV R0, UR12 ;  /* 0x0000000c00007c02 */ /* 0x000fe20008000f00 */
[----:B------:R-:W-:Y:S01]  /*ae80*/  FADD.FTZ R20, R231, R16 ;  /* 0x00000010e7147221 */ /* 0x000fe20000010000 */
[----:B------:R-:W-:Y:S01]  /*ae90*/  @P0 IADD3 R16, R19, UR17, RZ ;  /* 0x0000001113100c10 */ /* 0x000fe2000fffe0ff */
[----:B------:R-:W-:Y:S01]  /*aea0*/  FADD.FTZ R22, R192, R17 ;  /* 0x00000011c0167221 */ /* 0x000fe20000010000 */
[C---:B------:R-:W-:Y:S01]  /*aeb0*/  HMMA.16816.F32 R80, R160.reuse, R6, R80 ;  /* 0x00000006a050723c */ /* 0x040fe20000001850 */
[----:B------:R-:W-:Y:S02]  /*aec0*/  @UP0 USHF.L.U32 UR17, UR6, 0x6, URZ ;  /* 0x0000000606110899 */ /* 0x000fe4000800063f */
[----:B------:R-:W-:Y:S01]  /*aed0*/  UISETP.GT.AND UP0, UPT, UR15, UR13, UPT ;  /* 0x0000000d0f00728c */ /* 0x000fe2000bf04270 */
[----:B------:R-:W-:Y:S01]  /*aee0*/  @P0 IMAD R0, R0, 0x4800, R21 ;  /* 0x0000480000000824 */ /* 0x000fe200078e0215 */
[----:B------:R-:W-:Y:S01]  /*aef0*/  @P0 SHF.L.U64.HI R18, R18, 0x1, R16 ;  /* 0x0000000112120819 */ /* 0x000fe20000010210 */
[----:B------:R-:W-:Y:S01]  /*af00*/  FADD.FTZ R19, R234, R20 ;  /* 0x00000014ea137221 */ /* 0x000fe20000010000 */
[----:B------:R-:W-:Y:S01]  /*af10*/  @P0 IADD3 R16, P6, R2, c[0x0][0x1c8], RZ ;  /* 0x0000720002100a10 */ /* 0x000fe20007fde0ff */
[----:B------:R-:W-:Y:S01]  /*af20*/  FADD.FTZ R22, R195, R22 ;  /* 0x00000016c3167221 */ /* 0x000fe20000010000 */
[----:B------:R-:W-:Y:S01]  /*af30*/  @P0 SHF.L.U32 R0, R0, 0x1, RZ ;  /* 0x0000000100000819 */ /* 0x000fe200000006ff */
[C---:B---3--:R-:W-:Y:S01]  /*af40*/  HMMA.16816.F32 R84, R160.reuse, R8, R84 ;  /* 0x00000008a054723c */ /* 0x048fe20000001854 */
[----:B------:R-:W-:Y:S02]  /*af50*/  UIADD3 UR15, UR5, 0x1, URZ ;  /* 0x00000001050f7890 */ /* 0x000fe4000fffe03f */
[----:B------:R-:W-:Y:S01]  /*af60*/  @P0 IADD3.X R17, R18, c[0x0][0x1cc], RZ, P6, !PT ;  /* 0x0000730012110a10 */ /* 0x000fe200037fe4ff */
[----:B------:R-:W-:Y:S01]  /*af70*/  FADD.FTZ R4, R183, R22 ;  /* 0x00000016b7047221 */ /* 0x000fe20000010000 */
[----:B------:R-:W-:Y:S01]  /*af80*/  @P0 IADD3 R20, P5, R2, 0x80, RZ ;  /* 0x0000008002140810 */ /* 0x000fe20007fbe0ff */
[----:B------:R-:W-:Y:S01]  /*af90*/  FADD.FTZ R19, R194, R19 ;  /* 0x00000013c2137221 */ /* 0x000fe20000010000 */
[----:B------:R-:W-:Y:S01]  /*afa0*/  USEL UR5, UR15, URZ, !UP1 ;  /* 0x0000003f0f057287 */ /* 0x000fe2000c800000 */
[----:B------:R-:W-:Y:S01]  /*afb0*/  @!PT LDS RZ, [RZ] ;  /* 0x00000000fffff984 */ /* 0x000fe20000000800 */
[----:B------:R-:W-:Y:S01]  /*afc0*/  @!PT LDS RZ, [RZ] ;  /* 0x00000000fffff984 */ /* 0x000fe20000000800 */
[----:B------:R-:W-:Y:S01]  /*afd0*/  @!PT LDS RZ, [RZ] ;  /* 0x00000000fffff984 */ /* 0x000fe20000000800 */
[----:B------:R2:W-:Y:S01]  /*afe0*/  @P0 LDGSTS.E.BYPASS.LTC128B.128 [R0+0x12100], [R16.64], !P4 ;  /* 0x1210000010000fae */ /* 0x0005e2000e101d58 */
[----:B------:R-:W-:Y:S01]  /*aff0*/  @P0 IADD3 R20, P1, R20, c[0x0][0x1c8], RZ ;  /* 0x0000720014140a10 */ /* 0x000fe20007f3e0ff */
[C---:B------:R-:W-:Y:S01]  /*b000*/  HMMA.16816.F32 R88, R160.reuse, R10, R88 ;  /* 0x0000000aa058723c */ /* 0x040fe20000001858 */
[----:B------:R-:W-:Y:S02]  /*b010*/  UMOV UR15, UR28 ;  /* 0x0000001c000f7c82 */ /* 0x000fe40008000000 */
[----:B------:R-:W-:Y:S01]  /*b020*/  @P0 IADD3.X R21, RZ, c[0x0][0x1cc], R18, P1, P5 ;  /* 0x00007300ff150a10 */ /* 0x000fe20000fea412 */
[----:B------:R-:W-:Y:S01]  /*b030*/  FADD.FTZ R4, R182, R4 ;  /* 0x00000004b6047221 */ /* 0x000fe20000010000 */
[----:B------:R-:W-:Y:S01]  /*b040*/  @P0 IADD3 R2, P5, R2, 0x100, RZ ;  /* 0x0000010002020810 */ /* 0x000fe20007fbe0ff */
[----:B------:R-:W-:Y:S01]  /*b050*/  FADD.FTZ R5, R193, R19 ;  /* 0x00000013c1057221 */ /* 0x000fe20000010000 */
[----:B-1----:R-:W-:Y:S01]  /*b060*/  MOV R101, R100 ;  /* 0x0000006400657202 */ /* 0x002fe20000000f00 */
[----:B------:R2:W-:Y:S01]  /*b070*/  @P0 LDGSTS.E.BYPASS.LTC128B.128 [R0+0x15100], [R20.64], !P3 ;  /* 0x1510000014000fae */ /* 0x0005e2000d901d58 */
[----:B------:R-:W-:Y:S01]  /*b080*/  @P0 IADD3 R6, P1, R2, c[0x0][0x1c8], RZ ;  /* 0x0000720002060a10 */ /* 0x000fe20007f3e0ff */
[C---:B----4-:R-:W-:Y:S03]  /*b090*/  HMMA.16816.F32 R92, R160.reuse, R12, R92 ;  /* 0x0000000ca05c723c */ /* 0x050fe6000000185c */
[----:B------:R-:W-:Y:S01]  /*b0a0*/  @P0 IADD3.X R7, RZ, c[0x0][0x1cc], R18, P1, P5 ;  /* 0x00007300ff070a10 */ /* 0x000fe20000fea412 */
[----:B------:R-:W-:Y:S04]  /*b0b0*/  FADD.FTZ R5, R180, R5 ;  /* 0x00000005b4057221 */ /* 0x000fe80000010000 */
[----:B------:R1:W-:Y:S01]  /*b0c0*/  @P0 LDGSTS.E.BYPASS.LTC128B.128 [R0+0x18100], [R6.64], !P2 ;  /* 0x1810000006000fae */ /* 0x0003e2000d101d58 */
[----:B------:R-:W-:Y:S01]  /*b0d0*/  FADD.FTZ R2, R181, R5 ;  /* 0x00000005b5027221 */ /* 0x000fe20000010000 */
[----:B------:R-:W-:Y:S03]  /*b0e0*/  HMMA.16816.F32 R96, R160, R14, R96 ;  /* 0x0000000ea060723c */ /* 0x000fe60000001860 */
[----:B------:R-:W-:Y:S01]  /*b0f0*/  FADD.FTZ R5, R178, R4 ;  /* 0x00000004b2057221 */ /* 0x000fe20000010000 */
[----:B------:R-:W-:Y:S01]  /*b100*/  @P0 IADD3 R4, P1, R16, UR17, RZ ;  /* 0x0000001110040c10 */ /* 0x000fe2000ff3e0ff */
[----:B------:R-:W-:Y:S02]  /*b110*/  FADD.FTZ R18, R174, R2 ;  /* 0x00000002ae127221 */ /* 0x000fe40000010000 */
[----:B------:R-:W-:Y:S01]  /*b120*/  FADD.FTZ R2, R179, R5 ;  /* 0x00000005b3027221 */ /* 0x000fe20000010000 */
[----:B------:R-:W-:Y:S01]  /*b130*/  @P0 IADD3.X R5, R17, UR18, RZ, P1, !PT ;  /* 0x0000001211050c10 */ /* 0x000fe20008ffe4ff */
[----:B------:R-:W-:Y:S03]  /*b140*/  FADD.FTZ R8, R176, R18 ;  /* 0x00000012b0087221 */ /* 0x000fe60000010000 */
[----:B------:R-:W-:Y:S01]  /*b150*/  FADD.FTZ R2, R177, R2 ;  /* 0x00000002b1027221 */ /* 0x000fe20000010000 */
[----:B------:R3:W-:Y:S03]  /*b160*/  @P0 LDGSTS.E.BYPASS.LTC128B.128 [R0+0x13100], [R4.64], !P4 ;  /* 0x1310000004000fae */ /* 0x0007e6000e101d58 */
[----:B------:R-:W-:Y:S04]  /*b170*/  FADD.FTZ R2, R175, R2 ;  /* 0x00000002af027221 */ /* 0x000fe80000010000 */
[----:B------:R-:W-:Y:S01]  /*b180*/  FADD.FTZ R2, R171, R2 ;  /* 0x00000002ab027221 */ /* 0x000fe20000010000 */
[----:B------:R3:W-:Y:S03]  /*b190*/  @P0 LDGSTS.E.BYPASS.LTC128B.128 [R0+0x16100], [R4.64+0x80], !P3 ;  /* 0x1610008004000fae */ /* 0x0007e6000d901d58 */
[----:B------:R-:W-:Y:S01]  /*b1a0*/  FADD.FTZ R2, R170, R2 ;  /* 0x00000002aa027221 */ /* 0x000fe20000010000 */
[----:B-1----:R-:W-:Y:S03]  /*b1b0*/  @P0 IADD3 R6, P1, R4, UR17, RZ ;  /* 0x0000001104060c10 */ /* 0x002fe6000ff3e0ff */
[----:B------:R-:W-:Y:S01]  /*b1c0*/  FADD.FTZ R2, R167, R2 ;  /* 0x00000002a7027221 */ /* 0x000fe20000010000 */
[----:B------:R3:W-:Y:S01]  /*b1d0*/  @P0 LDGSTS.E.BYPASS.LTC128B.128 [R0+0x19100], [R4.64+0x100], !P2 ;  /* 0x1910010004000fae */ /* 0x0007e2000d101d58 */
[----:B------:R-:W-:Y:S02]  /*b1e0*/  @P0 IADD3.X R7, R5, UR18, RZ, P1, !PT ;  /* 0x0000001205070c10 */ /* 0x000fe40008ffe4ff */
[----:B------:R-:W-:Y:S05]  /*b1f0*/  FADD.FTZ R2, R166, R2 ;  /* 0x00000002a6027221 */ /* 0x000fea0000010000 */
[----:B------:R2:W-:Y:S08]  /*b200*/  @P0 LDGSTS.E.BYPASS.LTC128B.128 [R0+0x14100], [R6.64], !P4 ;  /* 0x1410000006000fae */ /* 0x0005f0000e101d58 */
[----:B------:R2:W-:Y:S08]  /*b210*/  @P0 LDGSTS.E.BYPASS.LTC128B.128 [R0+0x17100], [R6.64+0x80], !P3 ;  /* 0x1710008006000fae */ /* 0x0005f0000d901d58 */
[----:B------:R2:W-:Y:S01]  /*b220*/  @P0 LDGSTS.E.BYPASS.LTC128B.128 [R0+0x1a100], [R6.64+0x100], !P2 ;  /* 0x1a10010006000fae */ /* 0x0005e2000d101d58 */
[----:B------:R-:W-:Y:S01]  /*b230*/  PLOP3.LUT P0, PT, PT, PT, UP0, 0x80, 0x0 ;  /* 0x000000000000781c */ /* 0x000fe20003f0f008 */
[----:B---3--:R-:W-:Y:S06]  /*b240*/  FADD.FTZ R4, R173, R8 ;  /* 0x00000008ad047221 */ /* 0x008fec0000010000 */
[----:B------:R1:W-:Y:S04]  /*b250*/  STL [R1+0xc], R2 ;  /* 0x00000c0201007387 */ /* 0x0003e80000100800 */
[----:B------:R-:W0:Y:S01]  /*b260*/  LDGDEPBAR ;  /* 0x00000000000079af */ /* 0x000e220000000000 */
[----:B--2---:R-:W-:Y:S04]  /*b270*/  FADD.FTZ R0, R172, R4 ;  /* 0x00000004ac007221 */ /* 0x004fe80000010000 */
[----:B------:R-:W-:Y:S04]  /*b280*/  FADD.FTZ R0, R169, R0 ;  /* 0x00000000a9007221 */ /* 0x000fe80000010000 */
[----:B------:R-:W-:Y:S04]  /*b290*/  FADD.FTZ R0, R168, R0 ;  /* 0x00000000a8007221 */ /* 0x000fe80000010000 */
[----:B------:R-:W-:Y:S04]  /*b2a0*/  FADD.FTZ R0, R164, R0 ;  /* 0x00000000a4007221 */ /* 0x000fe80000010000 */
[----:B------:R-:W-:Y:S05]  /*b2b0*/  FADD.FTZ R0, R165, R0 ;  /* 0x00000000a5007221 */ /* 0x000fea0000010000 */
[----:B------:R1:W-:Y:S01]  /*b2c0*/  STL [R1+0x10], R0 ;  /* 0x0000100001007387 */ /* 0x0003e20000100800 */
[----:B------:R-:W-:-:S05]  /*b2d0*/  @P0 BRA `(.L_x_1151) ;  /* 0xffffb86000000947 */ /* 0x000fca000383ffff */
.L_x_1150:
[----:B------:R-:W-:-:S13]  /*b2e0*/  ISETP.LE.AND P0, PT, RZ, UR28, PT ;  /* 0x0000001cff007c0c */ /* 0x000fda000bf03270 */
[----:B------:R-:W-:Y:S05]  /*b2f0*/  @!P0 BRA `(.L_x_1152) ;  /* 0x000041c000008947 */ /* 0x000fea0003800000 */
[----:B-1----:R-:W2:Y:S01]  /*b300*/  LDL.LU R0, [R1+0x40] ;  /* 0x0000400001007983 */ /* 0x002ea20000300800 */
[----:B------:R-:W-:Y:S01]  /*b310*/  ULDC.64 UR6, c[0x0][0x1e0] ;  /* 0x0000780000067ab9 */ /* 0x000fe20000000a00 */
[----:B------:R-:W-:Y:S01]  /*b320*/  IMAD.MOV.U32 R238, RZ, RZ, 0x40 ;  /* 0x00000040ffee7424 */ /* 0x000fe200078e00ff */
[----:B------:R-:W-:Y:S01]  /*b330*/  UIADD3 UR21, UP1, UR11, 0x80, URZ ;  /* 0x000000800b157890 */ /* 0x000fe2000ff3e03f */
[----:B------:R-:W-:Y:S01]  /*b340*/  MOV R101, R3 ;  /* 0x0000000300657202 */ /* 0x000fe20000000f00 */
[----:B------:R-:W-:Y:S02]  /*b350*/  UIADD3 UR23, UP0, UR11, 0x100, URZ ;  /* 0x000001000b177890 */ /* 0x000fe4000ff1e03f */
[----:B------:R-:W-:Y:S02]  /*b360*/  UIMAD.WIDE.U32 UR8, UR6, 0x40, URZ ;  /* 0x00000040060878a5 */ /* 0x000fe4000f8e003f */
[----:B------:R-:W-:Y:S02]  /*b370*/  USHF.L.U32 UR18, UR7, 0x6, URZ ;  /* 0x0000000607127899 */ /* 0x000fe4000800063f */
[----:B------:R-:W-:-:S02]  /*b380*/  UIADD3.X UR20, URZ, UR10, URZ, UP1, !UPT ;  /* 0x0000000a3f147290 */ /* 0x000fc40008ffe43f */
[----:B------:R-:W-:Y:S02]  /*b390*/  UIADD3.X UR22, URZ, UR10, URZ, UP0, !UPT ;  /* 0x0000000a3f167290 */ /* 0x000fe400087fe43f */
[----:B------:R-:W-:Y:S02]  /*b3a0*/  UIADD3 UR18, UR9, UR18, URZ ;  /* 0x0000001209127290 */ /* 0x000fe4000fffe03f */
[----:B------:R-:W-:Y:S02]  /*b3b0*/  UIADD3 UR17, UP1, UR8, 0x80, URZ ;  /* 0x0000008008117890 */ /* 0x000fe4000ff3e03f */
[----:B------:R-:W-:Y:S02]  /*b3c0*/  UIADD3 UR19, UP0, UR8, 0x100, URZ ;  /* 0x0000010008137890 */ /* 0x000fe4000ff1e03f */
[----:B------:R-:W-:Y:S02]  /*b3d0*/  USHF.L.U64.HI UR14, UR6, 0x6, UR7 ;  /* 0x00000006060e7899 */ /* 0x000fe40008010207 */
[----:B------:R-:W-:-:S02]  /*b3e0*/  USHF.L.U32 UR13, UR6, 0x6, URZ ;  /* 0x00000006060d7899 */ /* 0x000fc4000800063f */
[----:B------:R-:W-:Y:S02]  /*b3f0*/  UIADD3.X UR16, URZ, UR18, URZ, UP1, !UPT ;  /* 0x000000123f107290 */ /* 0x000fe40008ffe43f */
[----:B------:R-:W-:Y:S02]  /*b400*/  UIADD3.X UR18, URZ, UR18, URZ, UP0, !UPT ;  /* 0x000000123f127290 */ /* 0x000fe400087fe43f */
[----:B------:R-:W-:Y:S02]  /*b410*/  ULDC.64 UR8, c[0x0][0x208] ;  /* 0x0000820000087ab9 */ /* 0x000fe40000000a00 */
[----:B------:R-:W-:Y:S01]  /*b420*/  ULDC.64 UR6, c[0x0][0x1e0] ;  /* 0x0000780000067ab9 */ /* 0x000fe20000000a00 */
[----:B--2---:R-:W-:Y:S01]  /*b430*/  LOP3.LUT P0, RZ, R0, 0x4, RZ, 0xc0, !PT ;  /* 0x0000000400ff7812 */ /* 0x004fe2000780c0ff */
[----:B------:R-:W-:-:S03]  /*b440*/  IMAD.MOV.U32 R0, RZ, RZ, R100 ;  /* 0x000000ffff007224 */ /* 0x000fc600078e0064 */
[----:B------:R-:W-:Y:S02]  /*b450*/  SEL R238, R238, 0xffffffc0, !P0 ;  /* 0xffffffc0eeee7807 */ /* 0x000fe40004000000 */
.L_x_1153:
[----:B------:R-:W2:Y:S01]  /*b460*/  LDL.64 R44, [R1+0x20] ;  /* 0x00002000012c7983 */ /* 0x000ea20000100a00 */
[----:B------:R-:W-:Y:S04]  /*b470*/  DEPBAR.LE SB0, 0x2 ;  /* 0x000080800000791a */ /* 0x000fe80000000000 */
[----:B------:R-:W-:Y:S01]  /*b480*/  UIMAD UR4, UR5, 0x9000, URZ ;  /* 0x00009000050478a4 */ /* 0x000fe2000f8e023f */
[----:B------:R-:W2:Y:S01]  /*b490*/  LDL.64 R38, [R1+0x28] ;  /* 0x0000280001267983 */ /* 0x000ea20000100a00 */
[----:B------:R-:W-:Y:S01]  /*b4a0*/  UISETP.NE.AND UP0, UPT, UR28, URZ, UPT ;  /* 0x0000003f1c00728c */ /* 0x000fe2000bf05270 */
[----:B------:R-:W-:Y:S01]  /*b4b0*/  MOV R100, UR12 ;  /* 0x0000000c00647c02 */ /* 0x000fe20008000f00 */
[----:B------:R-:W-:Y:S02]  /*b4c0*/  UIADD3 UR27, UR28, -0x1, URZ ;  /* 0xffffffff1c1b7890 */ /* 0x000fe4000fffe03f */
[----:B------:R-:W-:Y:S01]  /*b4d0*/  IADD3 R3, R237, UR4, RZ ;  /* 0x00000004ed037c10 */ /* 0x000fe2000fffe0ff */
[----:B------:R-:W3:Y:S04]  /*b4e0*/  LDL R46, [R1+0x8] ;  /* 0x00000800012e7983 */ /* 0x000ee80000100800 */
[----:B------:R-:W-:Y:S01]  /*b4f0*/  BAR.SYNC.DEFER_BLOCKING 0x0 ;  /* 0x0000000000007b1d */ /* 0x000fe20000010000 */
[----:B------:R-:W-:Y:S01]  /*b500*/  PLOP3.LUT P0, PT, PT, PT, UP0, 0x80, 0x0 ;  /* 0x000000000000781c */ /* 0x000fe20003f0f008 */
[----:B------:R-:W-:Y:S01]  /*b510*/  @UP0 USHF.R.S32.HI UR15, URZ, 0x1f, UR27 ;  /* 0x0000001f3f0f0899 */ /* 0x000fe2000801141b */
[-C--:B-1----:R-:W-:Y:S01]  /*b520*/  IADD3 R2, R239, R3.reuse, RZ ;  /* 0x00000003ef027210 */ /* 0x082fe20007ffe0ff */
[----:B------:R-:W-:Y:S01]  /*b530*/  @UP0 UIMAD.WIDE.U32 UR30, UR27, UR8, URZ ;  /* 0x000000081b1e02a5 */ /* 0x000fe2000f8e003f */
[----:B------:R-:W-:Y:S01]  /*b540*/  IADD3 R3, R238, R3, RZ ;  /* 0x00000003ee037210 */ /* 0x000fe20007ffe0ff */
[----:B------:R-:W-:Y:S04]  /*b550*/  @UP0 UIMAD UR15, UR15, UR8, URZ ;  /* 0x000000080f0f02a4 */ /* 0x000fe8000f8e023f */
[----:B------:R-:W-:Y:S01]  /*b560*/  MOV R36, UR30 ;  /* 0x0000001e00247c02 */ /* 0x000fe20008000f00 */
[----:B------:R-:W-:Y:S04]  /*b570*/  @UP0 UIMAD UR15, UR27, UR9, UR15 ;  /* 0x000000091b0f02a4 */ /* 0x000fe8000f8e020f */
[----:B------:R-:W-:Y:S04]  /*b580*/  @UP0 UIADD3 UR15, UR31, UR15, URZ ;  /* 0x0000000f1f0f0290 */ /* 0x000fe8000fffe03f */
[----:B------:R-:W-:Y:S02]  /*b590*/  @UP0 UIMAD UR15, UR15, 0x60, URZ ;  /* 0x000000600f0f08a4 */ /* 0x000fe4000f8e023f */
[----:B------:R-:W-:Y:S01]  /*b5a0*/  UISETP.GE.AND UP0, UPT, UR28, 0x2, UPT ;  /* 0x000000021c00788c */ /* 0x000fe2000bf06270 */
[----:B------:R-:W1:Y:S08]  /*b5b0*/  LDSM.16.M88.4 R8, [R237+UR4+0x12100] ;  /* 0x01210004ed08783b */ /* 0x000e700008000200 */
[----:B------:R-:W4:Y:S02]  /*b5c0*/  LDSM.16.M88.4 R16, [R237+UR4+0x12900] ;  /* 0x01290004ed10783b */ /* 0x000f240008000200 */
[----:B------:R-:W-:Y:S04]  /*b5d0*/  @UP0 UIADD3 UR26, UR28, -0x2, URZ ;  /* 0xfffffffe1c1a0890 */ /* 0x000fe8000fffe03f */
[----:B------:R-:W-:Y:S02]  /*b5e0*/  @UP0 UIMAD.WIDE.U32 UR30, UR26, UR6, URZ ;  /* 0x000000061a1e02a5 */ /* 0x000fe4000f8e003f */
[----:B------:R-:W5:Y:S08]  /*b5f0*/  LDSM.16.M88.4 R24, [R237+UR4+0x13100] ;  /* 0x01310004ed18783b */ /* 0x000f700008000200 */
[----:B------:R-:W5:Y:S08]  /*b600*/  LDSM.16.M88.4 R32, [R237+UR4+0x13900] ;  /* 0x01390004ed20783b */ /* 0x000f700008000200 */
[----:B------:R-:W2:Y:S01]  /*b610*/  LDSM.16.M88.4 R40, [R237+UR4+0x14100] ;  /* 0x01410004ed28783b */ /* 0x000ea20008000200 */
[C---:B-1----:R-:W-:Y:S07]  /*b620*/  HMMA.16816.F32 R4, R152.reuse, R8, RZ ;  /* 0x000000089804723c */ /* 0x042fee00000018ff */
[----:B------:R-:W1:Y:S01]  /*b630*/  LDSM.16.M88.4 R48, [R237+UR4+0x14900] ;  /* 0x01490004ed30783b */ /* 0x000e620008000200 */
[C---:B------:R-:W-:Y:S07]  /*b640*/  HMMA.16816.F32 R8, R152.reuse, R10, RZ ;  /* 0x0000000a9808723c */ /* 0x040fee00000018ff */
[----:B------:R-:W1:Y:S01]  /*b650*/  LDSM.16.M88.4 R160, [R2+0x12100] ;  /* 0x0121000002a0783b */ /* 0x000e620000000200 */
[C---:B----4-:R-:W-:Y:S07]  /*b660*/  HMMA.16816.F32 R12, R152.reuse, R16, RZ ;  /* 0x00000010980c723c */ /* 0x050fee00000018ff */
[----:B------:R-:W4:Y:S01]  /*b670*/  LDSM.16.M88.4 R164, [R2+0x12900] ;  /* 0x0129000002a4783b */ /* 0x000f220000000200 */
[C---:B------:R-:W-:Y:S07]  /*b680*/  HMMA.16816.F32 R16, R152.reuse, R18, RZ ;  /* 0x000000129810723c */ /* 0x040fee00000018ff */
[----:B------:R-:W1:Y:S01]  /*b690*/  LDSM.16.M88.4 R168, [R2+0x13100] ;  /* 0x0131000002a8783b */ /* 0x000e620000000200 */
[C---:B-----5:R-:W-:Y:S07]  /*b6a0*/  HMMA.16816.F32 R20, R152.reuse, R24, RZ ;  /* 0x000000189814723c */ /* 0x060fee00000018ff */
[----:B------:R-:W5:Y:S01]  /*b6b0*/  LDSM.16.M88.4 R172, [R2+0x13900] ;  /* 0x0139000002ac783b */ /* 0x000f620000000200 */
[C---:B------:R-:W-:Y:S07]  /*b6c0*/  HMMA.16816.F32 R24, R152.reuse, R26, RZ ;  /* 0x0000001a9818723c */ /* 0x040fee00000018ff */
[----:B------:R-:W1:Y:S01]  /*b6d0*/  LDSM.16.M88.4 R176, [R2+0x14100] ;  /* 0x0141000002b0783b */ /* 0x000e620000000200 */
[C---:B------:R-:W-:Y:S07]  /*b6e0*/  HMMA.16816.F32 R28, R152.reuse, R32, RZ ;  /* 0x00000020981c723c */ /* 0x040fee00000018ff */
[----:B------:R-:W1:Y:S01]  /*b6f0*/  LDSM.16.M88.4 R180, [R2+0x14900] ;  /* 0x0149000002b4783b */ /* 0x000e620000000200 */
[C---:B------:R-:W-:Y:S01]  /*b700*/  HMMA.16816.F32 R32, R152.reuse, R34, RZ ;  /* 0x000000229820723c */ /* 0x040fe200000018ff */
[----:B--2---:R-:W-:Y:S05]  /*b710*/  @P0 MOV R44, R38 ;  /* 0x00000026002c0202 */ /* 0x004fea0000000f00 */
[----:B------:R-:W-:Y:S02]  /*b720*/  @P0 IMAD.WIDE.U32 R44, R36, 0x60, R44 ;  /* 0x00000060242c0825 */ /* 0x000fe400078e002c */
[C---:B------:R-:W-:Y:S04]  /*b730*/  HMMA.16816.F32 R36, R152.reuse, R40, RZ ;  /* 0x000000289824723c */ /* 0x040fe800000018ff */
[----:B---3--:R-:W-:Y:S01]  /*b740*/  @P0 IMAD R100, R100, 0x9000, R46 ;  /* 0x0000900064640824 */ /* 0x008fe200078e022e */
[----:B------:R-:W-:Y:S02]  /*b750*/  @P0 SHF.L.U32 R192, R44, 0x1, RZ ;  /* 0x000000012cc00819 */ /* 0x000fe400000006ff */
[----:B------:R-:W-:Y:S01]  /*b760*/  @P0 IADD3 R102, R45, UR15, RZ ;  /* 0x0000000f2d660c10 */ /* 0x000fe2000fffe0ff */
[----:B------:R-:W-:Y:S01]  /*b770*/  @UP0 USHF.R.S32.HI UR15, URZ, 0x1f, UR26 ;  /* 0x0000001f3f0f0899 */ /* 0x000fe2000801141a */
[----:B------:R-:W-:Y:S01]  /*b780*/  @P0 IADD3 R228, P6, R192, 0x80, RZ ;  /* 0x00000080c0e40810 */ /* 0x000fe20007fde0ff */
[C---:B------:R-:W-:Y:S02]  /*b790*/  HMMA.16816.F32 R40, R152.reuse, R42, RZ ;  /* 0x0000002a9828723c */ /* 0x040fe400000018ff */
[----:B------:R-:W-:Y:S01]  /*b7a0*/  @P0 SHF.L.U64.HI R102, R44, 0x1, R102 ;  /* 0x000000012c660819 */ /* 0x000fe20000010266 */
[----:B------:R-:W-:Y:S01]  /*b7b0*/  @UP0 UIMAD UR15, UR15, UR6, URZ ;  /* 0x000000060f0f02a4 */ /* 0x000fe2000f8e023f */
[----:B------:R-:W-:Y:S02]  /*b7c0*/  @P0 IADD3 R228, P5, R228, c[0x0][0x1f8], RZ ;  /* 0x00007e00e4e40a10 */ /* 0x000fe40007fbe0ff */
[C---:B------:R-:W-:Y:S01]  /*b7d0*/  @P0 IADD3 R194, P1, R192.reuse, 0x100, RZ ;  /* 0x00000100c0c20810 */ /* 0x040fe20007f3e0ff */
[----:B------:R-:W-:Y:S01]  /*b7e0*/  @UP0 UIMAD UR15, UR26, UR7, UR15 ;  /* 0x000000071a0f02a4 */ /* 0x000fe2000f8e020f */
[C---:B-1----:R-:W-:Y:S01]  /*b7f0*/  HMMA.16816.F32 R44, R152.reuse, R48, RZ ;  /* 0x00000030982c723c */ /* 0x042fe200000018ff */
[--C-:B------:R-:W-:Y:S01]  /*b800*/  @P0 IADD3.X R229, RZ, c[0x0][0x1fc], R102.reuse, P5, P6 ;  /* 0x00007f00ffe50a10 */ /* 0x100fe20002fec466 */
[----:B------:R-:W-:Y:S02]  /*b810*/  UIADD3 UR26, UR12, 0x1, URZ ;  /* 0x000000010c1a7890 */ /* 0x000fe4000fffe03f */
[----:B------:R-:W-:Y:S01]  /*b820*/  @P0 IADD3 R192, P6, R192, c[0x0][0x1f8], RZ ;  /* 0x00007e00c0c00a10 */ /* 0x000fe20007fde0ff */
[----:B------:R-:W-:Y:S01]  /*b830*/  @UP0 UIADD3 UR15, UR31, UR15, URZ ;  /* 0x0000000f1f0f0290 */ /* 0x000fe2000fffe03f */
[----:B------:R-:W-:Y:S02]  /*b840*/  @P0 IADD3 R194, P5, R194, c[0x0][0x1f8], RZ ;  /* 0x00007e00c2c20a10 */ /* 0x000fe40007fbe0ff */
[----:B------:R-:W-:Y:S01]  /*b850*/  HMMA.16816.F32 R48, R152, R50, RZ ;  /* 0x000000329830723c */ /* 0x000fe200000018ff */
[----:B------:R-:W-:Y:S01]  /*b860*/  @P0 IADD3.X R193, R102, c[0x0][0x1fc], RZ, P6, !PT ;  /* 0x00007f0066c10a10 */ /* 0x000fe200037fe4ff */
[----:B------:R-:W-:Y:S02]  /*b870*/  @UP0 UIMAD UR15, UR15, 0x60, URZ ;  /* 0x000000600f0f08a4 */ /* 0x000fe4000f8e023f */
[----:B------:R-:W-:Y:S02]  /*b880*/  @P0 IADD3.X R195, RZ, c[0x0][0x1fc], R102, P5, P1 ;  /* 0x00007f00ffc30a10 */ /* 0x000fe40002fe2466 */
[----:B------:R-:W-:Y:S01]  /*b890*/  @!PT LDS RZ, [RZ] ;  /* 0x00000000fffff984 */ /* 0x000fe20000000800 */
[----:B------:R-:W-:Y:S01]  /*b8a0*/  @!PT LDS RZ, [RZ] ;  /* 0x00000000fffff984 */ /* 0x000fe20000000800 */
[----:B------:R-:W-:Y:S01]  /*b8b0*/  @!PT LDS RZ, [RZ] ;  /* 0x00000000fffff984 */ /* 0x000fe20000000800 */
[----:B------:R1:W-:Y:S01]  /*b8c0*/  @P0 LDGSTS.E.BYPASS.LTC128B.128 [R100+0x100], [R192.64], !P4 ;  /* 0x00100000c0640fae */ /* 0x0003e2000e101d58 */
[----:B------:R-:W-:Y:S01]  /*b8d0*/  IADD3 R102, R238, R2, RZ ;  /* 0x00000002ee667210 */ /* 0x000fe20007ffe0ff */
[C---:B------:R-:W-:Y:S06]  /*b8e0*/  HMMA.16816.F32 R4, R156.reuse, R160, R4 ;  /* 0x000000a09c04723c */ /* 0x040fec0000001804 */
[----:B------:R2:W-:Y:S02]  /*b8f0*/  @P0 LDGSTS.E.BYPASS.LTC128B.128 [R100+0x3100], [R228.64], !P3 ;  /* 0x03100000e4640fae */ /* 0x0005e4000d901d58 */
[C---:B------:R-:W-:Y:S06]  /*b900*/  HMMA.16816.F32 R8, R156.reuse, R162, R8 ;  /* 0x000000a29c08723c */ /* 0x040fec0000001808 */
[----:B------:R3:W-:Y:S02]  /*b910*/  @P0 LDGSTS.E.BYPASS.LTC128B.128 [R100+0x6100], [R194.64], !P2 ;  /* 0x06100000c2640fae */ /* 0x0007e4000d101d58 */
[C---:B----4-:R-:W-:Y:S08]  /*b920*/  HMMA.16816.F32 R12, R156.reuse, R164, R12 ;  /* 0x000000a49c0c723c */ /* 0x050ff0000000180c */
[C---:B------:R-:W-:Y:S04]  /*b930*/  HMMA.16816.F32 R16, R156.reuse, R166, R16 ;  /* 0x000000a69c10723c */ /* 0x040fe80000001810 */
[----:B-1----:R-:W-:Y:S04]  /*b940*/  @P0 IADD3 R192, P1, R192, UR11, RZ ;  /* 0x0000000bc0c00c10 */ /* 0x002fe8000ff3e0ff */
[C---:B------:R-:W-:Y:S04]  /*b950*/  HMMA.16816.F32 R20, R156.reuse, R168, R20 ;  /* 0x000000a89c14723c */ /* 0x040fe80000001814 */
[----:B------:R-:W-:Y:S02]  /*b960*/  @P0 IADD3.X R193, R193, UR10, RZ, P1, !PT ;  /* 0x0000000ac1c10c10 */ /* 0x000fe40008ffe4ff */
[C---:B------:R-:W-:Y:S02]  /*b970*/  @P0 IADD3 R160, P6, R192.reuse, UR11, RZ ;  /* 0x0000000bc0a00c10 */ /* 0x040fe4000ffde0ff */
[C---:B------:R-:W-:Y:S01]  /*b980*/  HMMA.16816.F32 R24, R156.reuse, R170, R24 ;  /* 0x000000aa9c18723c */ /* 0x040fe20000001818 */
[----:B------:R1:W-:Y:S03]  /*b990*/  @P0 LDGSTS.E.BYPASS.LTC128B.128 [R100+0x1100], [R192.64], !P4 ;  /* 0x01100000c0640fae */ /* 0x0003e6000e101d58 */
[C---:B------:R-:W-:Y:S02]  /*b9a0*/  @P0 IADD3.X R161, R193.reuse, UR10, RZ, P6, !PT ;  /* 0x0000000ac1a10c10 */ /* 0x040fe4000b7fe4ff */
[C---:B--2---:R-:W-:Y:S02]  /*b9b0*/  @P0 IADD3 R228, P5, R192.reuse, UR21, RZ ;  /* 0x00000015c0e40c10 */ /* 0x044fe4000ffbe0ff */
[C---:B-----5:R-:W-:Y:S01]  /*b9c0*/  HMMA.16816.F32 R28, R156.reuse, R172, R28 ;  /* 0x000000ac9c1c723c */ /* 0x060fe2000000181c */
[----:B------:R1:W-:Y:S03]  /*b9d0*/  @P0 LDGSTS.E.BYPASS.LTC128B.128 [R100+0x4100], [R192.64+0x80], !P3 ;  /* 0x04100080c0640fae */ /* 0x0003e6000d901d58 */
[C---:B------:R-:W-:Y:S02]  /*b9e0*/  @P0 IADD3.X R229, R193.reuse, UR20, RZ, P5, !PT ;  /* 0x00000014c1e50c10 */ /* 0x040fe4000affe4ff */
[----:B---3--:R-:W-:Y:S02]  /*b9f0*/  @P0 IADD3 R194, P1, R192, UR23, RZ ;  /* 0x00000017c0c20c10 */ /* 0x008fe4000ff3e0ff */
[C---:B------:R-:W-:Y:S01]  /*ba00*/  HMMA.16816.F32 R32, R156.reuse, R174, R32 ;  /* 0x000000ae9c20723c */ /* 0x040fe20000001820 */
[----:B------:R1:W-:Y:S03]  /*ba10*/  @P0 LDGSTS.E.BYPASS.LTC128B.128 [R100+0x7100], [R192.64+0x100], !P2 ;  /* 0x07100100c0640fae */ /* 0x0003e6000d101d58 */
[----:B------:R-:W-:Y:S04]  /*ba20*/  @P0 IADD3.X R195, R193, UR22, RZ, P1, !PT ;  /* 0x00000016c1c30c10 */ /* 0x000fe80008ffe4ff */
[C---:B------:R-:W-:Y:S01]  /*ba30*/  HMMA.16816.F32 R36, R156.reuse, R176, R36 ;  /* 0x000000b09c24723c */ /* 0x040fe20000001824 */
[----:B------:R2:W-:Y:S07]  /*ba40*/  @P0 LDGSTS.E.BYPASS.LTC128B.128 [R100+0x2100], [R160.64], !P4 ;  /* 0x02100000a0640fae */ /* 0x0005ee000e101d58 */
[C---:B------:R-:W-:Y:S01]  /*ba50*/  HMMA.16816.F32 R40, R156.reuse, R178, R40 ;  /* 0x000000b29c28723c */ /* 0x040fe20000001828 */
[----:B------:R1:W-:Y:S07]  /*ba60*/  @P0 LDGSTS.E.BYPASS.LTC128B.128 [R100+0x5100], [R228.64], !P3 ;  /* 0x05100000e4640fae */ /* 0x0003ee000d901d58 */
[C---:B------:R-:W-:Y:S01]  /*ba70*/  HMMA.16816.F32 R44, R156.reuse, R180, R44 ;  /* 0x000000b49c2c723c */ /* 0x040fe2000000182c */
[----:B------:R1:W-:Y:S01]  /*ba80*/  @P0 LDGSTS.E.BYPASS.LTC128B.128 [R100+0x8100], [R194.64], !P2 ;  /* 0x08100000c2640fae */ /* 0x0003e2000d101d58 */
[----:B------:R-:W-:Y:S01]  /*ba90*/  PLOP3.LUT P0, PT, PT, PT, UP0, 0x80, 0x0 ;  /* 0x000000000000781c */ /* 0x000fe20003f0f008 */
[----:B------:R-:W-:Y:S04]  /*baa0*/  UISETP.GE.AND UP0, UPT, UR12, 0x1, UPT ;  /* 0x000000010c00788c */ /* 0x000fe8000bf06270 */
[----:B------:R-:W-:Y:S01]  /*bab0*/  USEL UR12, UR26, URZ, !UP0 ;  /* 0x0000003f1a0c7287 */ /* 0x000fe2000c000000 */
[----:B------:R-:W-:Y:S01]  /*bac0*/  HMMA.16816.F32 R48, R156, R182, R48 ;  /* 0x000000b69c30723c */ /* 0x000fe20000001830 */
[----:B------:R-:W-:Y:S01]  /*bad0*/  LDSM.16.M88.4 R164, [R3+0x13100] ;  /* 0x0131000003a4783b */ /* 0x000fe20000000200 */
[----:B------:R-:W-:Y:S07]  /*bae0*/  UISETP.GE.AND UP0, UPT, UR5, 0x1, UPT ;  /* 0x000000010500788c */ /* 0x000fee000bf06270 */
[----:B--2---:R-:W2:Y:S08]  /*baf0*/  LDSM.16.M88.4 R160, [R3+0x12100] ;  /* 0x0121000003a0783b */ /* 0x004eb00000000200 */
[----:B------:R-:W0:Y:S01]  /*bb00*/  LDGDEPBAR ;  /* 0x00000000000079af */ /* 0x000e220000000000 */
[----:B-1----:R-:W-:Y:S04]  /*bb10*/  IADD3 R100, R238, UR4, R237 ;  /* 0x00000004ee647c10 */ /* 0x002fe8000fffe0ed */
[----:B------:R-:W-:Y:S03]  /*bb20*/  IADD3 R100, R239, R100, RZ ;  /* 0x00000064ef647210 */ /* 0x000fe60007ffe0ff */
[----:B------:R-:W1:Y:S08]  /*bb30*/  LDSM.16.M88.4 R192, [R3+0x12900] ;  /* 0x0129000003c0783b */ /* 0x000e700000000200 */
[----:B------:R-:W3:Y:S08]  /*bb40*/  LDSM.16.M88.4 R168, [R3+0x13900] ;  /* 0x0139000003a8783b */ /* 0x000ef00000000200 */
[----:B------:R-:W4:Y:S01]  /*bb50*/  LDSM.16.M88.4 R172, [R3+0x14100] ;  /* 0x0141000003ac783b */ /* 0x000f220000000200 */
[C---:B--2---:R-:W-:Y:S07]  /*bb60*/  HMMA.16816.F32 R4, R184.reuse, R160, R4 ;  /* 0x000000a0b804723c */ /* 0x044fee0000001804 */
[----:B------:R-:W-:Y:S01]  /*bb70*/  LDSM.16.M88.4 R176, [R102+0x12100] ;  /* 0x0121000066b0783b */ /* 0x000fe20000000200 */
[C---:B------:R-:W-:Y:S07]  /*bb80*/  HMMA.16816.F32 R8, R184.reuse, R162, R8 ;  /* 0x000000a2b808723c */ /* 0x040fee0000001808 */
[----:B------:R-:W2:Y:S01]  /*bb90*/  LDSM.16.M88.4 R160, [R3+0x14900] ;  /* 0x0149000003a0783b */ /* 0x000ea20000000200 */
[C---:B-1----:R-:W-:Y:S07]  /*bba0*/  HMMA.16816.F32 R12, R184.reuse, R192, R12 ;  /* 0x000000c0b80c723c */ /* 0x042fee000000180c */
[----:B------:R-:W1:Y:S01]  /*bbb0*/  LDSM.16.M88.4 R180, [R102+0x12900] ;  /* 0x0129000066b4783b */ /* 0x000e620000000200 */
[C---:B------:R-:W-:Y:S07]  /*bbc0*/  HMMA.16816.F32 R16, R184.reuse, R194, R16 ;  /* 0x000000c2b810723c */ /* 0x040fee0000001810 */
[----:B------:R-:W-:Y:S01]  /*bbd0*/  LDSM.16.M88.4 R192, [R237+UR4+0x16100] ;  /* 0x01610004edc0783b */ /* 0x000fe20008000200 */
[C---:B------:R-:W-:Y:S07]  /*bbe0*/  HMMA.16816.F32 R20, R184.reuse, R164, R20 ;  /* 0x000000a4b814723c */ /* 0x040fee0000001814 */
[----:B------:R-:W-:Y:S01]  /*bbf0*/  LDSM.16.M88.4 R228, [R237+UR4+0x16900] ;  /* 0x01690004ede4783b */ /* 0x000fe20008000200 */
[C---:B------:R-:W-:Y:S07]  /*bc00*/  HMMA.16816.F32 R24, R184.reuse, R166, R24 ;  /* 0x000000a6b818723c */ /* 0x040fee0000001818 */
[----:B------:R-:W5:Y:S01]  /*bc10*/  LDSM.16.M88.4 R164, [R102+0x13100] ;  /* 0x0131000066a4783b */ /* 0x000f620000000200 */
[C---:B---3--:R-:W-:Y:S07]  /*bc20*/  HMMA.16816.F32 R28, R184.reuse, R168, R28 ;  /* 0x000000a8b81c723c */ /* 0x048fee000000181c */
[----:B------:R-:W-:Y:S01]  /*bc30*/  LDSM.16.M88.4 R232, [R2+0x19900] ;  /* 0x0199000002e8783b */ /* 0x000fe20000000200 */
[C---:B------:R-:W-:Y:S07]  /*bc40*/  HMMA.16816.F32 R32, R184.reuse, R170, R32 ;  /* 0x000000aab820723c */ /* 0x040fee0000001820 */
[----:B------:R-:W3:Y:S01]  /*bc50*/  LDSM.16.M88.4 R168, [R102+0x13900] ;  /* 0x0139000066a8783b */ /* 0x000ee20000000200 */
[C---:B----4-:R-:W-:Y:S08]  /*bc60*/  HMMA.16816.F32 R36, R184.reuse, R172, R36 ;  /* 0x000000acb824723c */ /* 0x050ff00000001824 */
[C---:B------:R-:W-:Y:S01]  /*bc70*/  HMMA.16816.F32 R40, R184.reuse, R174, R40 ;  /* 0x000000aeb828723c */ /* 0x040fe20000001828 */
[----:B------:R-:W-:Y:S07]  /*bc80*/  LDSM.16.M88.4 R172, [R102+0x14900] ;  /* 0x0149000066ac783b */ /* 0x000fee0000000200 */
[C---:B--2---:R-:W-:Y:S08]  /*bc90*/  HMMA.16816.F32 R44, R184.reuse, R160, R44 ;  /* 0x000000a0b82c723c */ /* 0x044ff0000000182c */
[----:B------:R-:W-:Y:S01]  /*bca0*/  HMMA.16816.F32 R48, R184, R162, R48 ;  /* 0x000000a2b830723c */ /* 0x000fe20000001830 */
[----:B------:R-:W2:Y:S07]  /*bcb0*/  LDSM.16.M88.4 R160, [R102+0x14100] ;  /* 0x0141000066a0783b */ /* 0x000eae0000000200 */
[C---:B------:R-:W-:Y:S08]  /*bcc0*/  HMMA.16816.F32 R4, R188.reuse, R176, R4 ;  /* 0x000000b0bc04723c */ /* 0x040ff00000001804 */
[C---:B------:R-:W-:Y:S01]  /*bcd0*/  HMMA.16816.F32 R8, R188.reuse, R178, R8 ;  /* 0x000000b2bc08723c */ /* 0x040fe20000001808 */
[----:B------:R-:W4:Y:S07]  /*bce0*/  LDSM.16.M88.4 R176, [R237+UR4+0x15100] ;  /* 0x01510004edb0783b */ /* 0x000f2e0008000200 */
[C---:B-1----:R-:W-:Y:S08]  /*bcf0*/  HMMA.16816.F32 R12, R188.reuse, R180, R12 ;  /* 0x000000b4bc0c723c */ /* 0x042ff0000000180c */
[C---:B------:R-:W-:Y:S01]  /*bd00*/  HMMA.16816.F32 R16, R188.reuse, R182, R16 ;  /* 0x000000b6bc10723c */ /* 0x040fe20000001810 */
[----:B------:R-:W1:Y:S07]  /*bd10*/  LDSM.16.M88.4 R180, [R237+UR4+0x15900] ;  /* 0x01590004edb4783b */ /* 0x000e6e0008000200 */
[C---:B-----5:R-:W-:Y:S08]  /*bd20*/  HMMA.16816.F32 R20, R188.reuse, R164, R20 ;  /* 0x000000a4bc14723c */ /* 0x060ff00000001814 */
[C---:B------:R-:W-:Y:S01]  /*bd30*/  HMMA.16816.F32 R24, R188.reuse, R166, R24 ;  /* 0x000000a6bc18723c */ /* 0x040fe20000001818 */
[----:B------:R-:W5:Y:S07]  /*bd40*/  LDSM.16.M88.4 R164, [R237+UR4+0x17100] ;  /* 0x01710004eda4783b */ /* 0x000f6e0008000200 */
[C---:B---3--:R-:W-:Y:S08]  /*bd50*/  HMMA.16816.F32 R28, R188.reuse, R168, R28 ;  /* 0x000000a8bc1c723c */ /* 0x048ff0000000181c */
[C---:B------:R-:W-:Y:S01]  /*bd60*/  HMMA.16816.F32 R32, R188.reuse, R170, R32 ;  /* 0x000000aabc20723c */ /* 0x040fe20000001820 */
[----:B------:R-:W3:Y:S07]  /*bd70*/  LDSM.16.M88.4 R168, [R237+UR4+0x17900] ;  /* 0x01790004eda8783b */ /* 0x000eee0008000200 */
[C---:B--2---:R-:W-:Y:S08]  /*bd80*/  HMMA.16816.F32 R36, R188.reuse, R160, R36 ;  /* 0x000000a0bc24723c */ /* 0x044ff00000001824 */
[C---:B------:R-:W-:Y:S01]  /*bd90*/  HMMA.16816.F32 R40, R188.reuse, R162, R40 ;  /* 0x000000a2bc28723c */ /* 0x040fe20000001828 */
[----:B------:R-:W2:Y:S07]  /*bda0*/  LDSM.16.M88.4 R160, [R2+0x15100] ;  /* 0x0151000002a0783b */ /* 0x000eae0000000200 */
[C---:B------:R-:W-:Y:S08]  /*bdb0*/  HMMA.16816.F32 R44, R188.reuse, R172, R44 ;  /* 0x000000acbc2c723c */ /* 0x040ff0000000182c */
[----:B------:R-:W-:Y:S01]  /*bdc0*/  HMMA.16816.F32 R48, R188, R174, R48 ;  /* 0x000000aebc30723c */ /* 0x000fe20000001830 */
[----:B------:R-:W2:Y:S07]  /*bdd0*/  LDSM.16.M88.4 R172, [R2+0x15900] ;  /* 0x0159000002ac783b */ /* 0x000eae0000000200 */
[C---:B----4-:R-:W-:Y:S08]  /*bde0*/  HMMA.16816.F32 R4, R196.reuse, R176, R4 ;  /* 0x000000b0c404723c */ /* 0x050ff00000001804 */
[C---:B------:R-:W-:Y:S01]  /*bdf0*/  HMMA.16816.F32 R8, R196.reuse, R178, R8 ;  /* 0x000000b2c408723c */ /* 0x040fe20000001808 */
[----:B------:R-:W4:Y:S07]  /*be00*/  LDSM.16.M88.4 R176, [R2+0x16100] ;  /* 0x0161000002b0783b */ /* 0x000f2e0000000200 */
[C---:B-1----:R-:W-:Y:S08]  /*be10*/  HMMA.16816.F32 R12, R196.reuse, R180, R12 ;  /* 0x000000b4c40c723c */ /* 0x042ff0000000180c */
[C---:B------:R-:W-:Y:S01]  /*be20*/  HMMA.16816.F32 R16, R196.reuse, R182, R16 ;  /* 0x000000b6c410723c */ /* 0x040fe20000001810 */
[----:B------:R-:W-:Y:S07]  /*be30*/  LDSM.16.M88.4 R180, [R2+0x17900] ;  /* 0x0179000002b4783b */ /* 0x000fee0000000200 */
[C---:B------:R-:W-:Y:S08]  /*be40*/  HMMA.16816.F32 R20, R196.reuse, R192, R20 ;  /* 0x000000c0c414723c */ /* 0x040ff00000001814 */
[C---:B------:R-:W-:Y:S01]  /*be50*/  HMMA.16816.F32 R24, R196.reuse, R194, R24 ;  /* 0x000000c2c418723c */ /* 0x040fe20000001818 */
[----:B------:R-:W-:Y:S07]  /*be60*/  LDSM.16.M88.4 R192, [R3+0x15100] ;  /* 0x0151000003c0783b */ /* 0x000fee0000000200 */
[C---:B------:R-:W-:Y:S08]  /*be70*/  HMMA.16816.F32 R28, R196.reuse, R228, R28 ;  /* 0x000000e4c41c723c */ /* 0x040ff0000000181c */
[C---:B------:R-:W-:Y:S01]  /*be80*/  HMMA.16816.F32 R32, R196.reuse, R230, R32 ;  /* 0x000000e6c420723c */ /* 0x040fe20000001820 */
[----:B------:R-:W-:Y:S07]  /*be90*/  LDSM.16.M88.4 R228, [R3+0x15900] ;  /* 0x0159000003e4783b */ /* 0x000fee0000000200 */
[C---:B-----5:R-:W-:Y:S08]  /*bea0*/  HMMA.16816.F32 R36, R196.reuse, R164, R36 ;  /* 0x000000a4c424723c */ /* 0x060ff00000001824 */
[C---:B------:R-:W-:Y:S01]  /*beb0*/  HMMA.16816.F32 R40, R196.reuse, R166, R40 ;  /* 0x000000a6c428723c */ /* 0x040fe20000001828 */
[----:B------:R-:W1:Y:S07]  /*bec0*/  LDSM.16.M88.4 R164, [R2+0x16900] ;  /* 0x0169000002a4783b */ /* 0x000e6e0000000200 */
[C---:B---3--:R-:W-:Y:S08]  /*bed0*/  HMMA.16816.F32 R44, R196.reuse, R168, R44 ;  /* 0x000000a8c42c723c */ /* 0x048ff0000000182c */
[----:B------:R-:W-:Y:S01]  /*bee0*/  HMMA.16816.F32 R48, R196, R170, R48 ;  /* 0x000000aac430723c */ /* 0x000fe20000001830 */
[----:B------:R-:W3:Y:S07]  /*bef0*/  LDSM.16.M88.4 R168, [R2+0x17100] ;  /* 0x0171000002a8783b */ /* 0x000eee0000000200 */
[C---:B--2---:R-:W-:Y:S08]  /*bf00*/  HMMA.16816.F32 R4, R200.reuse, R160, R4 ;  /* 0x000000a0c804723c */ /* 0x044ff00000001804 */
[C---:B------:R-:W-:Y:S01]  /*bf10*/  HMMA.16816.F32 R8, R200.reuse, R162, R8 ;  /* 0x000000a2c808723c */ /* 0x040fe20000001808 */
[----:B------:R-:W2:Y:S07]  /*bf20*/  LDSM.16.M88.4 R160, [R3+0x16100] ;  /* 0x0161000003a0783b */ /* 0x000eae0000000200 */
[C---:B------:R-:W-:Y:S08]  /*bf30*/  HMMA.16816.F32 R12, R200.reuse, R172, R12 ;  /* 0x000000acc80c723c */ /* 0x040ff0000000180c */
[C---:B------:R-:W-:Y:S01]  /*bf40*/  HMMA.16816.F32 R16, R200.reuse, R174, R16 ;  /* 0x000000aec810723c */ /* 0x040fe20000001810 */
[----:B------:R-:W5:Y:S07]  /*bf50*/  LDSM.16.M88.4 R172, [R3+0x16900] ;  /* 0x0169000003ac783b */ /* 0x000f6e0000000200 */
[C---:B----4-:R-:W-:Y:S08]  /*bf60*/  HMMA.16816.F32 R20, R200.reuse, R176, R20 ;  /* 0x000000b0c814723c */ /* 0x050ff00000001814 */
[C---:B------:R-:W-:Y:S01]  /*bf70*/  HMMA.16816.F32 R24, R200.reuse, R178, R24 ;  /* 0x000000b2c818723c */ /* 0x040fe20000001818 */
[----:B------:R-:W-:Y:S07]  /*bf80*/  LDSM.16.M88.4 R176, [R100+0x16100] ;  /* 0x0161000064b0783b */ /* 0x000fee0000000200 */
[C---:B-1----:R-:W-:Y:S08]  /*bf90*/  HMMA.16816.F32 R28, R200.reuse, R164, R28 ;  /* 0x000000a4c81c723c */ /* 0x042ff0000000181c */
[C---:B------:R-:W-:Y:S01]  /*bfa0*/  HMMA.16816.F32 R32, R200.reuse, R166, R32 ;  /* 0x000000a6c820723c */ /* 0x040fe20000001820 */
[----:B------:R-:W1:Y:S07]  /*bfb0*/  LDSM.16.M88.4 R164, [R3+0x17100] ;  /* 0x0171000003a4783b */ /* 0x000e6e0000000200 */
[C---:B---3--:R-:W-:Y:S08]  /*bfc0*/  HMMA.16816.F32 R36, R200.reuse, R168, R36 ;  /* 0x000000a8c824723c */ /* 0x048ff00000001824 */
[C---:B------:R-:W-:Y:S01]  /*bfd0*/  HMMA.16816.F32 R40, R200.reuse, R170, R40 ;  /* 0x000000aac828723c */ /* 0x040fe20000001828 */
[----:B------:R-:W3:Y:S07]  /*bfe0*/  LDSM.16.M88.4 R168, [R3+0x17900] ;  /* 0x0179000003a8783b */ /* 0x000eee0000000200 */
[C---:B------:R-:W-:Y:S08]  /*bff0*/  HMMA.16816.F32 R44, R200.reuse, R180, R44 ;  /* 0x000000b4c82c723c */ /* 0x040ff0000000182c */
[----:B------:R-:W-:Y:S01]  /*c000*/  HMMA.16816.F32 R48, R200, R182, R48 ;  /* 0x000000b6c830723c */ /* 0x000fe20000001830 */
[----:B------:R-:W-:Y:S07]  /*c010*/  LDSM.16.M88.4 R180, [R100+0x16900] ;  /* 0x0169000064b4783b */ /* 0x000fee0000000200 */
[C---:B------:R-:W-:Y:S08]  /*c020*/  HMMA.16816.F32 R4, R204.reuse, R192, R4 ;  /* 0x000000c0cc04723c */ /* 0x040ff00000001804 */
[C---:B------:R-:W-:Y:S01]  /*c030*/  HMMA.16816.F32 R8, R204.reuse, R194, R8 ;  /* 0x000000c2cc08723c */ /* 0x040fe20000001808 */
[----:B------:R-:W-:Y:S07]  /*c040*/  LDSM.16.M88.4 R192, [R237+UR4+0x18100] ;  /* 0x01810004edc0783b */ /* 0x000fee0008000200 */
[C---:B------:R-:W-:Y:S08]  /*c050*/  HMMA.16816.F32 R12, R204.reuse, R228, R12 ;  /* 0x000000e4cc0c723c */ /* 0x040ff0000000180c */
[C---:B------:R-:W-:Y:S01]  /*c060*/  HMMA.16816.F32 R16, R204.reuse, R230, R16 ;  /* 0x000000e6cc10723c */ /* 0x040fe20000001810 */
[----:B------:R-:W-:Y:S07]  /*c070*/  LDSM.16.M88.4 R228, [R237+UR4+0x1a900] ;  /* 0x01a90004ede4783b */ /* 0x000fee0008000200 */
[C---:B--2---:R-:W-:Y:S08]  /*c080*/  HMMA.16816.F32 R20, R204.reuse, R160, R20 ;  /* 0x000000a0cc14723c */ /* 0x044ff00000001814 */
[C---:B------:R-:W-:Y:S01]  /*c090*/  HMMA.16816.F32 R24, R204.reuse, R162, R24 ;  /* 0x000000a2cc18723c */ /* 0x040fe20000001818 */
[----:B------:R-:W2:Y:S07]  /*c0a0*/  LDSM.16.M88.4 R160, [R102+0x15100] ;  /* 0x0151000066a0783b */ /* 0x000eae0000000200 */
[C---:B-----5:R-:W-:Y:S08]  /*c0b0*/  HMMA.16816.F32 R28, R204.reuse, R172, R28 ;  /* 0x000000accc1c723c */ /* 0x060ff0000000181c */
[C---:B------:R-:W-:Y:S01]  /*c0c0*/  HMMA.16816.F32 R32, R204.reuse, R174, R32 ;  /* 0x000000aecc20723c */ /* 0x040fe20000001820 */
[----:B------:R-:W4:Y:S07]  /*c0d0*/  LDSM.16.M88.4 R172, [R100+0x15900] ;  /* 0x0159000064ac783b */ /* 0x000f2e0000000200 */
[C---:B-1----:R-:W-:Y:S08]  /*c0e0*/  HMMA.16816.F32 R36, R204.reuse, R164, R36 ;  /* 0x000000a4cc24723c */ /* 0x042ff00000001824 */
[C---:B------:R-:W-:Y:S01]  /*c0f0*/  HMMA.16816.F32 R40, R204.reuse, R166, R40 ;  /* 0x000000a6cc28723c */ /* 0x040fe20000001828 */
[----:B------:R-:W1:Y:S07]  /*c100*/  LDSM.16.M88.4 R164, [R100+0x17100] ;  /* 0x0171000064a4783b */ /* 0x000e6e0000000200 */
[C---:B---3--:R-:W-:Y:S08]  /*c110*/  HMMA.16816.F32 R44, R204.reuse, R168, R44 ;  /* 0x000000a8cc2c723c */ /* 0x048ff0000000182c */
[----:B------:R-:W-:Y:S01]  /*c120*/  HMMA.16816.F32 R48, R204, R170, R48 ;  /* 0x000000aacc30723c */ /* 0x000fe20000001830 */
[----:B------:R-:W3:Y:S07]  /*c130*/  LDSM.16.M88.4 R168, [R100+0x17900] ;  /* 0x0179000064a8783b */ /* 0x000eee0000000200 */
[C---:B--2---:R-:W-:Y:S08]  /*c140*/  HMMA.16816.F32 R4, R208.reuse, R160, R4 ;  /* 0x000000a0d004723c */ /* 0x044ff00000001804 */
[C---:B------:R-:W-:Y:S01]  /*c150*/  HMMA.16816.F32 R8, R208.reuse, R162, R8 ;  /* 0x000000a2d008723c */ /* 0x040fe20000001808 */
[----:B------:R-:W2:Y:S07]  /*c160*/  LDSM.16.M88.4 R160, [R237+UR4+0x18900] ;  /* 0x01890004eda0783b */ /* 0x000eae0008000200 */
[C---:B----4-:R-:W-:Y:S08]  /*c170*/  HMMA.16816.F32 R12, R208.reuse, R172, R12 ;  /* 0x000000acd00c723c */ /* 0x050ff0000000180c */
[C---:B------:R-:W-:Y:S01]  /*c180*/  HMMA.16816.F32 R16, R208.reuse, R174, R16 ;  /* 0x000000aed010723c */ /* 0x040fe20000001810 */
[----:B------:R-:W4:Y:S07]  /*c190*/  LDSM.16.M88.4 R172, [R237+UR4+0x19100] ;  /* 0x01910004edac783b */ /* 0x000f2e0008000200 */
[C---:B------:R-:W-:Y:S08]  /*c1a0*/  HMMA.16816.F32 R20, R208.reuse, R176, R20 ;  /* 0x000000b0d014723c */ /* 0x040ff00000001814 */
[C---:B------:R-:W-:Y:S01]  /*c1b0*/  HMMA.16816.F32 R24, R208.reuse, R178, R24 ;  /* 0x000000b2d018723c */ /* 0x040fe20000001818 */
[----:B------:R-:W5:Y:S07]  /*c1c0*/  LDSM.16.M88.4 R176, [R237+UR4+0x19900] ;  /* 0x01990004edb0783b */ /* 0x000f6e0008000200 */
[C---:B------:R-:W-:Y:S08]  /*c1d0*/  HMMA.16816.F32 R28, R208.reuse, R180, R28 ;  /* 0x000000b4d01c723c */ /* 0x040ff0000000181c */
[C---:B------:R-:W-:Y:S01]  /*c1e0*/  HMMA.16816.F32 R32, R208.reuse, R182, R32 ;  /* 0x000000b6d020723c */ /* 0x040fe20000001820 */
[----:B------:R-:W2:Y:S07]  /*c1f0*/  LDSM.16.M88.4 R180, [R237+UR4+0x1a100] ;  /* 0x01a10004edb4783b */ /* 0x000eae0008000200 */
[C---:B-1----:R-:W-:Y:S08]  /*c200*/  HMMA.16816.F32 R36, R208.reuse, R164, R36 ;  /* 0x000000a4d024723c */ /* 0x042ff00000001824 */
[C---:B------:R-:W-:Y:S01]  /*c210*/  HMMA.16816.F32 R40, R208.reuse, R166, R40 ;  /* 0x000000a6d028723c */ /* 0x040fe20000001828 */
[----:B------:R-:W1:Y:S07]  /*c220*/  LDSM.16.M88.4 R164, [R2+0x18100] ;  /* 0x0181000002a4783b */ /* 0x000e6e0000000200 */
[C---:B---3--:R-:W-:Y:S08]  /*c230*/  HMMA.16816.F32 R44, R208.reuse, R168, R44 ;  /* 0x000000a8d02c723c */ /* 0x048ff0000000182c */
[----:B------:R-:W-:Y:S01]  /*c240*/  HMMA.16816.F32 R48, R208, R170, R48 ;  /* 0x000000aad030723c */ /* 0x000fe20000001830 */
[----:B------:R-:W3:Y:S07]  /*c250*/  LDSM.16.M88.4 R168, [R2+0x18900] ;  /* 0x0189000002a8783b */ /* 0x000eee0000000200 */
[C---:B------:R-:W-:Y:S08]  /*c260*/  HMMA.16816.F32 R4, R212.reuse, R192, R4 ;  /* 0x000000c0d404723c */ /* 0x040ff00000001804 */
        /* <DEDUP_REMOVED lines=32> */
[C---:B----4-:R-:W-:Y:S08]  /*c470*/  HMMA.16816.F32 R44, R216.reuse, R172, R44 ;  /* 0x000000acd82c723c */ /* 0x050ff0000000182c */
[----:B------:R-:W-:Y:S08]  /*c480*/  HMMA.16816.F32 R48, R216, R174, R48 ;  /* 0x000000aed830723c */ /* 0x000ff00000001830 */
[C---:B-----5:R-:W-:Y:S08]  /*c490*/  HMMA.16816.F32 R4, R220.reuse, R176, R4 ;  /* 0x000000b0dc04723c */ /* 0x060ff00000001804 */
[C---:B------:R-:W-:Y:S08]  /*c4a0*/  HMMA.16816.F32 R8, R220.reuse, R178, R8 ;  /* 0x000000b2dc08723c */ /* 0x040ff00000001808 */
[C---:B-1----:R-:W-:Y:S08]  /*c4b0*/  HMMA.16816.F32 R12, R220.reuse, R164, R12 ;  /* 0x000000a4dc0c723c */ /* 0x042ff0000000180c */
        /* <DEDUP_REMOVED lines=42> */
[----:B------:R2:W-:Y:S10]  /*c760*/  MUFU.TANH R165, R11 ;  /* 0x0000000b00a57308 */ /* 0x0005f40000002400 */
[----:B------:R-:W5:Y:S10]  /*c770*/  MUFU.TANH R162, R12 ;  /* 0x0000000c00a27308 */ /* 0x000f740000002400 */
[----:B------:R-:W3:Y:S01]  /*c780*/  MUFU.TANH R163, R13 ;  /* 0x0000000d00a37308 */ /* 0x000ee20000002400 */
[C---:B-1----:R-:W-:Y:S01]  /*c790*/  HMMA.16816.F32 R20, R224.reuse, R4, R20 ;  /* 0x00000004e014723c */ /* 0x042fe20000001814 */
[----:B--2---:R-:W1:Y:S08]  /*c7a0*/  LDSM.16.M88.4 R8, [R100+0x19900] ;  /* 0x019900006408783b */ /* 0x004e700000000200 */
[----:B------:R-:W2:Y:S01]  /*c7b0*/  MUFU.TANH R173, R14 ;  /* 0x0000000e00ad7308 */ /* 0x000ea20000002400 */
        /* <DEDUP_REMOVED lines=19> */
[----:B------:R-:W-:Y:S07]  /*c8f0*/  BAR.SYNC.DEFER_BLOCKING 0x0 ;  /* 0x0000000000007b1d */ /* 0x000fee0000010000 */
[C---:B------:R-:W-:Y:S04]  /*c900*/  HMMA.16816.F32 R40, R224.reuse, R6, R40 ;  /* 0x00000006e028723c */ /* 0x040fe80000001828 */
[----:B------:R-:W-:Y:S02]  /*c910*/  FMUL.FTZ R28, R28, c[0x0][0x320] ;  /* 0x0000c8001c1c7a20 */ /* 0x000fe40000410000 */
[----:B------:R-:W-:Y:S02]  /*c920*/  FMUL.FTZ R29, R29, c[0x0][0x320] ;  /* 0x0000c8001d1d7a20 */ /* 0x000fe40000410000 */
[----:B------:R-:W-:Y:S01]  /*c930*/  FMUL.FTZ R30, R30, c[0x0][0x320] ;  /* 0x0000c8001e1e7a20 */ /* 0x000fe20000410000 */
[----:B---3--:R-:W-:Y:S03]  /*c940*/  FMNMX.FTZ R100, R102, R2, !PT ;  /* 0x0000000266647209 */ /* 0x008fe60007810000 */
[----:B------:R-:W-:Y:S01]  /*c950*/  FMUL.FTZ R31, R31, c[0x0][0x320] ;  /* 0x0000c8001f1f7a20 */ /* 0x000fe20000410000 */
[----:B----4-:R-:W-:Y:S01]  /*c960*/  FMNMX.FTZ R2, R164, R3, !PT ;  /* 0x00000003a4027209 */ /* 0x010fe20007810000 */
[----:B------:R-:W-:Y:S01]  /*c970*/  FMUL.FTZ R32, R32, c[0x0][0x320] ;  /* 0x0000c80020207a20 */ /* 0x000fe20000410000 */
[----:B-----5:R-:W-:Y:S01]  /*c980*/  FMNMX.FTZ R100, R162, R100, !PT ;  /* 0x00000064a2647209 */ /* 0x020fe20007810000 */
[----:B------:R-:W-:Y:S01]  /*c990*/  FMUL.FTZ R36, R36, c[0x0][0x320] ;  /* 0x0000c80024247a20 */ /* 0x000fe20000410000 */
[----:B------:R-:W2:Y:S01]  /*c9a0*/  MUFU.TANH R172, R17 ;  /* 0x0000001100ac7308 */ /* 0x000ea20000002400 */
[----:B------:R-:W-:Y:S01]  /*c9b0*/  LDSM.16.MT88.4 R12, [R103+UR4+0x100] ;  /* 0x00010004670c783b */ /* 0x000fe20008004200 */
[----:B------:R-:W-:Y:S01]  /*c9c0*/  FMUL.FTZ R37, R37, c[0x0][0x320] ;  /* 0x0000c80025257a20 */ /* 0x000fe20000410000 */
[----:B------:R-:W-:Y:S01]  /*c9d0*/  FMNMX.FTZ R2, R165, R2, !PT ;  /* 0x00000002a5027209 */ /* 0x000fe20007810000 */
[----:B------:R-:W-:Y:S01]  /*c9e0*/  FMUL.FTZ R38, R38, c[0x0][0x320] ;  /* 0x0000c80026267a20 */ /* 0x000fe20000410000 */
[----:B------:R-:W-:Y:S01]  /*c9f0*/  FMNMX.FTZ R100, R163, R100, !PT ;  /* 0x00000064a3647209 */ /* 0x000fe20007810000 */
[----:B------:R-:W-:Y:S01]  /*ca00*/  FMUL.FTZ R39, R39, c[0x0][0x320] ;  /* 0x0000c80027277a20 */ /* 0x000fe20000410000 */
[----:B------:R-:W-:Y:S01]  /*ca10*/  FMNMX.FTZ R2, R173, R2, !PT ;  /* 0x00000002ad027209 */ /* 0x000fe20007810000 */
[C---:B-1----:R-:W-:Y:S02]  /*ca20*/  HMMA.16816.F32 R44, R224.reuse, R8, R44 ;  /* 0x00000008e02c723c */ /* 0x042fe4000000182c */
[----:B------:R-:W-:Y:S01]  /*ca30*/  MUFU.TANH R193, R28 ;  /* 0x0000001c00c17308 */ /* 0x000fe20000002400 */
[----:B------:R-:W-:Y:S01]  /*ca40*/  FMUL.FTZ R33, R33, c[0x0][0x320] ;  /* 0x0000c80021217a20 */ /* 0x000fe20000410000 */
[----:B------:R-:W-:Y:S01]  /*ca50*/  FMNMX.FTZ R100, R171, R100, !PT ;  /* 0x00000064ab647209 */ /* 0x000fe20007810000 */
[----:B------:R-:W-:Y:S01]  /*ca60*/  FMUL.FTZ R34, R34, c[0x0][0x320] ;  /* 0x0000c80022227a20 */ /* 0x000fe20000410000 */
[----:B------:R-:W-:Y:S01]  /*ca70*/  FMNMX.FTZ R2, R175, R2, !PT ;  /* 0x00000002af027209 */ /* 0x000fe20007810000 */
[----:B------:R-:W-:Y:S01]  /*ca80*/  FMUL.FTZ R35, R35, c[0x0][0x320] ;  /* 0x0000c80023237a20 */ /* 0x000fe20000410000 */
[----:B------:R-:W-:Y:S04]  /*ca90*/  HMMA.16816.F32 R48, R224, R10, R48 ;  /* 0x0000000ae030723c */ /* 0x000fe80000001830 */
[----:B------:R-:W1:Y:S01]  /*caa0*/  MUFU.TANH R180, R24 ;  /* 0x0000001800b47308 */ /* 0x000e620000002400 */
[----:B------:R-:W-:Y:S02]  /*cab0*/  FMUL.FTZ R42, R42, c[0x0][0x320] ;  /* 0x0000c8002a2a7a20 */ /* 0x000fe40000410000 */
[----:B------:R-:W-:Y:S01]  /*cac0*/  FMUL.FTZ R40, R40, c[0x0][0x320] ;  /* 0x0000c80028287a20 */ /* 0x000fe20000410000 */
[----:B--2---:R-:W-:Y:S01]  /*cad0*/  FMNMX.FTZ R100, R172, R100, !PT ;  /* 0x00000064ac647209 */ /* 0x004fe20007810000 */
[----:B------:R-:W-:Y:S03]  /*cae0*/  FMUL.FTZ R41, R41, c[0x0][0x320] ;  /* 0x0000c80029297a20 */ /* 0x000fe60000410000 */
[----:B------:R-:W-:Y:S01]  /*caf0*/  FMNMX.FTZ R100, R177, R100, !PT ;  /* 0x00000064b1647209 */ /* 0x000fe20007810000 */
[----:B------:R-:W-:Y:S01]  /*cb00*/  FMUL.FTZ R43, R43, c[0x0][0x320] ;  /* 0x0000c8002b2b7a20 */ /* 0x000fe20000410000 */
[----:B------:R-:W2:Y:S02]  /*cb10*/  MUFU.TANH R179, R25 ;  /* 0x0000001900b37308 */ /* 0x000ea40000002400 */
[----:B------:R-:W-:Y:S01]  /*cb20*/  FMNMX.FTZ R100, R178, R100, !PT ;  /* 0x00000064b2647209 */ /* 0x000fe20007810000 */
        /* <DEDUP_REMOVED lines=10> */
[----:B------:R-:W1:Y:S01]  /*cbd0*/  MUFU.TANH R241, R32 ;  /* 0x0000002000f17308 */ /* 0x000e620000002400 */
[----:B--2---:R-:W-:Y:S04]  /*cbe0*/  FMNMX.FTZ R100, R179, R100, !PT ;  /* 0x00000064b3647209 */ /* 0x004fe80007810000 */
[----:B------:R-:W-:Y:S05]  /*cbf0*/  FMNMX.FTZ R100, R193, R100, !PT ;  /* 0x00000064c1647209 */ /* 0x000fea0007810000 */
[----:B------:R-:W2:Y:S01]  /*cc00*/  MUFU.TANH R242, R33 ;  /* 0x0000002100f27308 */ /* 0x000ea20000002400 */
[----:B---3--:R-:W-:Y:S09]  /*cc10*/  FMNMX.FTZ R100, R194, R100, !PT ;  /* 0x00000064c2647209 */ /* 0x008ff20007810000 */
[----:B------:R-:W3:Y:S01]  /*cc20*/  MUFU.TANH R233, R36 ;  /* 0x0000002400e97308 */ /* 0x000ee20000002400 */
[----:B-1----:R-:W-:Y:S09]  /*cc30*/  FMNMX.FTZ R100, R241, R100, !PT ;  /* 0x00000064f1647209 */ /* 0x002ff20007810000 */
[----:B------:R-:W-:Y:S01]  /*cc40*/  MUFU.TANH R250, R48 ;  /* 0x0000003000fa7308 */ /* 0x000fe20000002400 */
[----:B--2---:R-:W-:Y:S09]  /*cc50*/  FMNMX.FTZ R100, R242, R100, !PT ;  /* 0x00000064f2647209 */ /* 0x004ff20007810000 */
[----:B------:R-:W1:Y:S01]  /*cc60*/  MUFU.TANH R251, R42 ;  /* 0x0000002a00fb7308 */ /* 0x000e620000002400 */
[----:B---3--:R-:W-:Y:S09]  /*cc70*/  FMNMX.FTZ R100, R233, R100, !PT ;  /* 0x00000064e9647209 */ /* 0x008ff20007810000 */
[----:B------:R-:W2:Y:S10]  /*cc80*/  MUFU.TANH R24, R37 ;  /* 0x0000002500187308 */ /* 0x000eb40000002400 */
[----:B------:R-:W3:Y:S01]  /*cc90*/  MUFU.TANH R245, R40 ;  /* 0x0000002800f57308 */ /* 0x000ee20000002400 */
[----:B-1----:R-:W-:Y:S09]  /*cca0*/  MOV R48, R251 ;  /* 0x000000fb00307202 */ /* 0x002ff20000000f00 */
        /* <DEDUP_REMOVED lines=9> */
[----:B---3--:R-:W-:Y:S04]  /*cd40*/  FMNMX.FTZ R100, R234, R100, !PT ;  /* 0x00000064ea647209 */ /* 0x008fe80007810000 */
[----:B------:R-:W-:Y:S05]  /*cd50*/  FMNMX.FTZ R100, R250, R100, !PT ;  /* 0x00000064fa647209 */ /* 0x000fea0007810000 */
        /* <DEDUP_REMOVED lines=31> */
[----:B------:R2:W-:Y:S01]  /*cf50*/  MUFU.EX2 R5, R4 ;  /* 0x0000000400057308 */ /* 0x0005e20000000800 */
[----:B---3--:R-:W-:Y:S09]  /*cf60*/  FMNMX.FTZ R2, R247, R2, !PT ;  /* 0x00000002f7027209 */ /* 0x008ff20007810000 */
[----:B------:R-:W3:Y:S01]  /*cf70*/  MUFU.TANH R230, R43 ;  /* 0x0000002b00e67308 */ /* 0x000ee20000002400 */
[----:B-1----:R-:W-:Y:S04]  /*cf80*/  FMNMX.FTZ R2, R246, R2, !PT ;  /* 0x00000002f6027209 */ /* 0x002fe80007810000 */
[----:B------:R-:W-:Y:S05]  /*cf90*/  FMNMX.FTZ R2, R48, R2, !PT ;  /* 0x0000000230027209 */ /* 0x000fea0007810000 */
[----:B------:R-:W1:Y:S01]  /*cfa0*/  MUFU.TANH R248, R46 ;  /* 0x0000002e00f87308 */ /* 0x000e620000002400 */
[--C-:B--2---:R-:W-:Y:S01]  /*cfb0*/  FFMA.FTZ R4, R167, c[0x0][0x2d0], -R160.reuse ;  /* 0x0000b400a7047a23 */ /* 0x104fe200000108a0 */
[----:B------:R-:W-:Y:S08]  /*cfc0*/  MOV R167, R16 ;  /* 0x0000001000a77202 */ /* 0x000ff00000000f00 */
[----:B------:R-:W2:Y:S01]  /*cfd0*/  MUFU.TANH R249, R47 ;  /* 0x0000002f00f97308 */ /* 0x000ea20000002400 */
[----:B---3--:R-:W-:Y:S09]  /*cfe0*/  FMNMX.FTZ R2, R230, R2, !PT ;  /* 0x00000002e6027209 */ /* 0x008ff20007810000 */
[----:B------:R-:W3:Y:S01]  /*cff0*/  MUFU.TANH R231, R50 ;  /* 0x0000003200e77308 */ /* 0x000ee20000002400 */
[----:B-1----:R-:W-:Y:S09]  /*d000*/  FMNMX.FTZ R2, R248, R2, !PT ;  /* 0x00000002f8027209 */ /* 0x002ff20007810000 */
[----:B------:R-:W1:Y:S01]  /*d010*/  MUFU.TANH R235, R51 ;  /* 0x0000003300eb7308 */ /* 0x000e620000002400 */
[----:B--2---:R-:W-:Y:S01]  /*d020*/  FMNMX.FTZ R2, R249, R2, !PT ;  /* 0x00000002f9027209 */ /* 0x004fe20007810000 */
[----:B------:R-:W-:Y:S08]  /*d030*/  LDSM.16.MT88.4 R44, [R103+UR4+0x3100] ;  /* 0x00310004672c783b */ /* 0x000ff00008004200 */
[----:B------:R2:W4:Y:S01]  /*d040*/  MUFU.EX2 R6, R4 ;  /* 0x0000000400067308 */ /* 0x0005220000000800 */
[----:B---3--:R-:W-:Y:S04]  /*d050*/  FMNMX.FTZ R2, R231, R2, !PT ;  /* 0x00000002e7027209 */ /* 0x008fe80007810000 */
[----:B-1----:R-:W-:Y:S05]  /*d060*/  FMNMX.FTZ R2, R235, R2, !PT ;  /* 0x00000002eb027209 */ /* 0x002fea0007810000 */
        /* <DEDUP_REMOVED lines=11> */
[----:B------:R1:W5:Y:S02]  /*d120*/  MUFU.EX2 R2, R0 ;  /* 0x0000000000027308 */ /* 0x0003640000000800 */
[C---:B------:R-:W-:Y:S04]  /*d130*/  FMUL.FTZ R161, R3.reuse, c[0x0][0x2d0] ;  /* 0x0000b40003a17a20 */ /* 0x040fe80000410000 */
[----:B--2---:R-:W-:Y:S01]  /*d140*/  FFMA.FTZ R4, R170, c[0x0][0x2d0], -R161 ;  /* 0x0000b400aa047a23 */ /* 0x004fe200000108a1 */
[----:B----4-:R-:W-:Y:S03]  /*d150*/  MOV R170, R6 ;  /* 0x0000000600aa7202 */ /* 0x010fe60000000f00 */
[----:B------:R2:W-:Y:S01]  /*d160*/  MUFU.EX2 R169, R4 ;  /* 0x0000000400a97308 */ /* 0x0005e20000000800 */
[----:B-1----:R-:W-:Y:S01]  /*d170*/  FADD.FTZ R0, -R3, R101 ;  /* 0x0000006503007221 */ /* 0x002fe20000010100 */
[----:B------:R-:W-:Y:S01]  /*d180*/  IADD3 R101, R236, UR4, RZ ;  /* 0x00000004ec657c10 */ /* 0x000fe2000fffe0ff */
[----:B-----5:R-:W-:Y:S02]  /*d190*/  FMUL.FTZ R8, R2, R108 ;  /* 0x0000006c02087220 */ /* 0x020fe40000410000 */
        /* <DEDUP_REMOVED lines=12> */
[----:B------:R4:W-:Y:S01]  /*d260*/  MUFU.EX2 R229, R4 ;  /* 0x0000000400e57308 */ /* 0x0009e20000000800 */
        /* <DEDUP_REMOVED lines=9> */
[----:B------:R-:W-:Y:S02]  /*d300*/  FMUL.FTZ R57, R2, R57 ;  /* 0x0000003902397220 */ /* 0x000fe40000410000 */
[----:B-1----:R-:W-:Y:S01]  /*d310*/  FMUL.FTZ R6, R0, R106 ;  /* 0x0000006a00067220 */ /* 0x002fe20000410000 */
[----:B------:R-:W-:Y:S01]  /*d320*/  F2FP.PACK_AB R106, R252, R166 ;  /* 0x000000a6fc6a723e */ /* 0x000fe200000000ff */
[C---:B------:R-:W-:Y:S02]  /*d330*/  FMUL.FTZ R7, R0.reuse, R107 ;  /* 0x0000006b00077220 */ /* 0x040fe40000410000 */
[C---:B------:R-:W-:Y:S02]  /*d340*/  FMUL.FTZ R10, R0.reuse, R110 ;  /* 0x0000006e000a7220 */ /* 0x040fe40000410000 */
[C---:B------:R-:W-:Y:S02]  /*d350*/  FMUL.FTZ R11, R0.reuse, R111 ;  /* 0x0000006f000b7220 */ /* 0x040fe40000410000 */
[----:B------:R-:W-:Y:S01]  /*d360*/  FMUL.FTZ R18, R0, R118 ;  /* 0x0000007600127220 */ /* 0x000fe20000410000 */
[----:B------:R-:W1:Y:S01]  /*d370*/  LDSM.16.MT88.4 R108, [R102+0x3100] ;  /* 0x00310000666c783b */ /* 0x000e620000004200 */
[--C-:B----4-:R-:W-:Y:S02]  /*d380*/  FFMA.FTZ R4, R164, c[0x0][0x2d0], -R161.reuse ;  /* 0x0000b400a4047a23 */ /* 0x110fe400000108a1 */
[C---:B------:R-:W-:Y:S02]  /*d390*/  FMUL.FTZ R19, R0.reuse, R119 ;  /* 0x0000007700137220 */ /* 0x040fe40000410000 */
[----:B------:R4:W5:Y:S01]  /*d3a0*/  MUFU.EX2 R5, R4 ;  /* 0x0000000400057308 */ /* 0x0009620000000800 */
[C---:B------:R-:W-:Y:S02]  /*d3b0*/  FMUL.FTZ R26, R0.reuse, R126 ;  /* 0x0000007e001a7220 */ /* 0x040fe40000410000 */
[C---:B------:R-:W-:Y:S01]  /*d3c0*/  FMUL.FTZ R27, R0.reuse, R127 ;  /* 0x0000007f001b7220 */ /* 0x040fe20000410000 */
[----:B------:R-:W-:Y:S01]  /*d3d0*/  LDSM.16.MT88.4 R116, [R101+0x3100] ;  /* 0x003100006574783b */ /* 0x000fe20000004200 */
[C---:B------:R-:W-:Y:S02]  /*d3e0*/  FMUL.FTZ R34, R0.reuse, R134 ;  /* 0x0000008600227220 */ /* 0x040fe40000410000 */
        /* <DEDUP_REMOVED lines=8> */
[----:B------:R-:W-:Y:S01]  /*d470*/  LDSM.16.MT88.4 R132, [R102+0x4100] ;  /* 0x004100006684783b */ /* 0x000fe20000004200 */
[C---:B------:R-:W-:Y:S02]  /*d480*/  FMUL.FTZ R54, R0.reuse, R54 ;  /* 0x0000003600367220 */ /* 0x040fe40000410000 */
[C---:B------:R-:W-:Y:S02]  /*d490*/  FMUL.FTZ R55, R0.reuse, R55 ;  /* 0x0000003700377220 */ /* 0x040fe40000410000 */
[C---:B------:R-:W-:Y:S02]  /*d4a0*/  FMUL.FTZ R58, R0.reuse, R58 ;  /* 0x0000003a003a7220 */ /* 0x040fe40000410000 */
[----:B------:R-:W-:Y:S02]  /*d4b0*/  FMUL.FTZ R59, R0, R59 ;  /* 0x0000003b003b7220 */ /* 0x000fe40000410000 */
[--C-:B----4-:R-:W-:Y:S01]  /*d4c0*/  FFMA.FTZ R4, R165, c[0x0][0x2d0], -R161.reuse ;  /* 0x0000b400a5047a23 */ /* 0x110fe200000108a1 */
[----:B-----5:R-:W-:Y:S01]  /*d4d0*/  MOV R165, R5 ;  /* 0x0000000500a57202 */ /* 0x020fe20000000f00 */
[C---:B------:R-:W-:Y:S01]  /*d4e0*/  FMUL.FTZ R5, R2.reuse, R105 ;  /* 0x0000006902057220 */ /* 0x040fe20000410000 */
[----:B------:R-:W-:Y:S01]  /*d4f0*/  F2FP.PACK_AB R105, R229, R169 ;  /* 0x000000a9e569723e */ /* 0x000fe200000000ff */
        /* <DEDUP_REMOVED lines=19> */
[C---:B------:R-:W-:Y:S05]  /*d630*/  HMMA.16816.F32 R4, R104.reuse, R12, R4 ;  /* 0x0000000c6804723c */ /* 0x040fea0000001804 */
[----:B------:R-:W-:Y:S02]  /*d640*/  FMUL.FTZ R75, R0, R75 ;  /* 0x0000004b004b7220 */ /* 0x000fe40000410000 */
[C---:B------:R-:W-:Y:S01]  /*d650*/  FMUL.FTZ R12, R2.reuse, R112 ;  /* 0x00000070020c7220 */ /* 0x040fe20000410000 */
[C---:B------:R-:W-:Y:S04]  /*d660*/  HMMA.16816.F32 R8, R104.reuse, R14, R8 ;  /* 0x0000000e6808723c */ /* 0x040fe80000001808 */
[C---:B------:R-:W-:Y:S02]  /*d670*/  FMUL.FTZ R13, R2.reuse, R113 ;  /* 0x00000071020d7220 */ /* 0x040fe40000410000 */
[----:B------:R-:W-:Y:S02]  /*d680*/  FMUL.FTZ R76, R2, R76 ;  /* 0x0000004c024c7220 */ /* 0x000fe40000410000 */
[C---:B------:R-:W-:Y:S04]  /*d690*/  FMUL.FTZ R14, R0.reuse, R114 ;  /* 0x00000072000e7220 */ /* 0x040fe80000410000 */
[----:B------:R-:W-:Y:S02]  /*d6a0*/  FMUL.FTZ R15, R0, R115 ;  /* 0x00000073000f7220 */ /* 0x000fe40000410000 */
[----:B------:R-:W4:Y:S01]  /*d6b0*/  LDSM.16.MT88.4 R112, [R236+UR4+0x3100] ;  /* 0x00310004ec70783b */ /* 0x000f220008004200 */
[----:B------:R-:W-:Y:S02]  /*d6c0*/  FMUL.FTZ R77, R2, R77 ;  /* 0x0000004d024d7220 */ /* 0x000fe40000410000 */
[C---:B------:R-:W-:Y:S02]  /*d6d0*/  FMUL.FTZ R78, R0.reuse, R78 ;  /* 0x0000004e004e7220 */ /* 0x040fe40000410000 */
[C---:B---3--:R-:W-:Y:S03]  /*d6e0*/  HMMA.16816.F32 R12, R104.reuse, R20, R12 ;  /* 0x00000014680c723c */ /* 0x048fe6000000180c */
        /* <DEDUP_REMOVED lines=9> */
[----:B------:R-:W-:Y:S02]  /*d780*/  LDSM.16.MT88.4 R124, [R236+UR4+0x900] ;  /* 0x00090004ec7c783b */ /* 0x000fe40008004200 */
        /* <DEDUP_REMOVED lines=16> */
[C---:B--2---:R-:W-:Y:S03]  /*d890*/  HMMA.16816.F32 R28, R104.reuse, R36, R28 ;  /* 0x00000024681c723c */ /* 0x044fe6000000181c */
        /* <DEDUP_REMOVED lines=37> */
[C---:B----4-:R-:W-:Y:S07]  /*daf0*/  HMMA.16816.F32 R52, R104.reuse, R112, R52 ;  /* 0x000000706834723c */ /* 0x050fee0000001834 */
        /* <DEDUP_REMOVED lines=10> */
[----:B--2---:R-:W1:Y:S06]  /*dba0*/  LDSM.16.MT88.4 R112, [R102+0x6100] ;  /* 0x006100006670783b */ /* 0x004e6c0000004200 */
[--C-:B------:R-:W-:Y:S01]  /*dbb0*/  FFMA.FTZ R108, R172, c[0x0][0x2d0], -R160.reuse ;  /* 0x0000b400ac6c7a23 */ /* 0x100fe200000108a0 */
[C---:B------:R-:W-:Y:S03]  /*dbc0*/  HMMA.16816.F32 R72, R104.reuse, R110, R72 ;  /* 0x0000006e6848723c */ /* 0x040fe60000001848 */
[----:B------:R2:W-:Y:S01]  /*dbd0*/  MUFU.EX2 R249, R108 ;  /* 0x0000006c00f97308 */ /* 0x0005e20000000800 */
[----:B------:R-:W-:Y:S01]  /*dbe0*/  MOV R172, R242 ;  /* 0x000000f200ac7202 */ /* 0x000fe20000000f00 */
[--C-:B---3--:R-:W-:Y:S01]  /*dbf0*/  FFMA.FTZ R116, R171, c[0x0][0x2d0], -R160.reuse ;  /* 0x0000b400ab747a23 */ /* 0x108fe200000108a0 */
[----:B------:R-:W-:Y:S07]  /*dc00*/  MOV R171, R243 ;  /* 0x000000f300ab7202 */ /* 0x000fee0000000f00 */
[----:B------:R3:W5:Y:S01]  /*dc10*/  MUFU.EX2 R250, R116 ;  /* 0x0000007400fa7308 */ /* 0x0007620000000800 */
[--C-:B--2---:R-:W-:Y:S01]  /*dc20*/  FFMA.FTZ R108, R173, c[0x0][0x2d0], -R161.reuse ;  /* 0x0000b400ad6c7a23 */ /* 0x104fe200000108a1 */
[----:B------:R-:W-:Y:S08]  /*dc30*/  MOV R173, R241 ;  /* 0x000000f100ad7202 */ /* 0x000ff00000000f00 */
        /* <DEDUP_REMOVED lines=19> */
[----:B-1----:R-:W1:Y:S02]  /*dd70*/  LDSM.16.MT88.4 R116, [R101+0x900] ;  /* 0x000900006574783b */ /* 0x002e640000004200 */
        /* <DEDUP_REMOVED lines=10> */
[----:B------:R-:W-:Y:S07]  /*de20*/  LDSM.16.MT88.4 R124, [R236+UR4+0x1100] ;  /* 0x00110004ec7c783b */ /* 0x000fee0008004200 */
        /* <DEDUP_REMOVED lines=8> */
[----:B-1----:R-:W1:Y:S06]  /*deb0*/  LDSM.16.MT88.4 R116, [R103+UR4+0x6900] ;  /* 0x006900046774783b */ /* 0x002e6c0008004200 */
[--C-:B------:R-:W-:Y:S01]  /*dec0*/  FFMA.FTZ R108, R178, c[0x0][0x2d0], -R160.reuse ;  /* 0x0000b400b26c7a23 */ /* 0x100fe200000108a0 */
[C---:B------:R-:W-:Y:S03]  /*ded0*/  HMMA.16816.F32 R48, R104.reuse, R110, R48 ;  /* 0x0000006e6830723c */ /* 0x040fe60000001830 */
[----:B------:R4:W5:Y:S05]  /*dee0*/  MUFU.EX2 R244, R108 ;  /* 0x0000006c00f47308 */ /* 0x00096a0000000800 */
[C---:B--2---:R-:W-:Y:S07]  /*def0*/  HMMA.16816.F32 R52, R104.reuse, R112, R52 ;  /* 0x000000706834723c */ /* 0x044fee0000001834 */
[--C-:B------:R-:W-:Y:S01]  /*df00*/  FFMA.FTZ R112, R180, c[0x0][0x2d0], -R160.reuse ;  /* 0x0000b400b4707a23 */ /* 0x100fe200000108a0 */
[C---:B------:R-:W-:Y:S03]  /*df10*/  HMMA.16816.F32 R56, R104.reuse, R114, R56 ;  /* 0x000000726838723c */ /* 0x040fe60000001838 */
[----:B------:R2:W-:Y:S05]  /*df20*/  MUFU.EX2 R243, R112 ;  /* 0x0000007000f37308 */ /* 0x0005ea0000000800 */
        /* <DEDUP_REMOVED lines=10> */
[----:B------:R2:W2:Y:S01]  /*dfd0*/  MUFU.EX2 R235, R116 ;  /* 0x0000007400eb7308 */ /* 0x0004a20000000800 */
[----:B----4-:R-:W-:Y:S01]  /*dfe0*/  LDSM.16.MT88.4 R120, [R101+0x6900] ;  /* 0x006900006578783b */ /* 0x010fe20000004200 */
[C---:B---3--:R-:W-:Y:S07]  /*dff0*/  HMMA.16816.F32 R76, R104.reuse, R108, R76 ;  /* 0x0000006c684c723c */ /* 0x048fee000000184c */
[----:B-1----:R-:W1:Y:S01]  /*e000*/  LDSM.16.MT88.4 R112, [R236+UR4+0x6900] ;  /* 0x00690004ec70783b */ /* 0x002e620008004200 */
[--C-:B------:R-:W-:Y:S01]  /*e010*/  FFMA.FTZ R108, R192, c[0x0][0x2d0], -R161.reuse ;  /* 0x0000b400c06c7a23 */ /* 0x100fe200000108a1 */
[C---:B------:R-:W-:Y:S03]  /*e020*/  HMMA.16816.F32 R80, R104.reuse, R110, R80 ;  /* 0x0000006e6850723c */ /* 0x040fe60000001850 */
[----:B------:R3:W-:Y:S01]  /*e030*/  MUFU.EX2 R232, R108 ;  /* 0x0000006c00e87308 */ /* 0x0007e20000000800 */
[--C-:B--2---:R-:W-:Y:S09]  /*e040*/  FFMA.FTZ R116, R182, c[0x0][0x2d0], -R161.reuse ;  /* 0x0000b400b6747a23 */ /* 0x104ff200000108a1 */
[----:B------:R2:W4:Y:S01]  /*e050*/  MUFU.EX2 R234, R116 ;  /* 0x0000007400ea7308 */ /* 0x0005220000000800 */
[----:B---3--:R-:W-:Y:S08]  /*e060*/  LDSM.16.MT88.4 R108, [R102+0x1100] ;  /* 0x00110000666c783b */ /* 0x008ff00000004200 */
[----:B--2---:R-:W2:Y:S01]  /*e070*/  LDSM.16.MT88.4 R116, [R103+UR4+0x1100] ;  /* 0x001100046774783b */ /* 0x004ea20008004200 */
[C---:B-1----:R-:W-:Y:S08]  /*e080*/  HMMA.16816.F32 R84, R104.reuse, R112, R84 ;  /* 0x000000706854723c */ /* 0x042ff00000001854 */
[C---:B------:R-:W-:Y:S01]  /*e090*/  HMMA.16816.F32 R88, R104.reuse, R114, R88 ;  /* 0x000000726858723c */ /* 0x040fe20000001858 */
[----:B------:R-:W1:Y:S07]  /*e0a0*/  LDSM.16.MT88.4 R112, [R103+UR4+0x4100] ;  /* 0x004100046770783b */ /* 0x000e6e0008004200 */
[C---:B------:R-:W-:Y:S08]  /*e0b0*/  HMMA.16816.F32 R92, R104.reuse, R120, R92 ;  /* 0x00000078685c723c */ /* 0x040ff0000000185c */
[----:B------:R-:W-:Y:S01]  /*e0c0*/  HMMA.16816.F32 R96, R104, R122, R96 ;  /* 0x0000007a6860723c */ /* 0x000fe20000001860 */
[----:B------:R-:W3:Y:S06]  /*e0d0*/  LDSM.16.MT88.4 R120, [R236+UR4+0x4100] ;  /* 0x00410004ec78783b */ /* 0x000eec0008004200 */
[----:B-----5:R-:W-:Y:S02]  /*e0e0*/  F2FP.PACK_AB R104, R244, R242 ;  /* 0x000000f2f468723e */ /* 0x020fe400000000ff */
        /* <DEDUP_REMOVED lines=11> */
[----:B------:R-:W-:Y:S07]  /*e1a0*/  LDSM.16.MT88.4 R124, [R102+0x1900] ;  /* 0x00190000667c783b */ /* 0x000fee0000004200 */
        /* <DEDUP_REMOVED lines=8> */
[----:B-----5:R-:W-:Y:S07]  /*e230*/  LDSM.16.MT88.4 R128, [R101+0x1900] ;  /* 0x001900006580783b */ /* 0x020fee0000004200 */
[C---:B------:R-:W-:Y:S01]  /*e240*/  HMMA.16816.F32 R48, R104.reuse, R134, R48 ;  /* 0x000000866830723c */ /* 0x040fe20000001830 */
[----:B------:R-:W-:Y:S07]  /*e250*/  LDSM.16.MT88.4 R132, [R102+0x5100] ;  /* 0x005100006684783b */ /* 0x000fee0000004200 */
[C---:B---3--:R-:W-:Y:S07]  /*e260*/  HMMA.16816.F32 R52, R104.reuse, R120, R52 ;  /* 0x000000786834723c */ /* 0x048fee0000001834 */
[--C-:B------:R-:W-:Y:S01]  /*e270*/  FFMA.FTZ R120, R193, c[0x0][0x2d0], -R160.reuse ;  /* 0x0000b400c1787a23 */ /* 0x100fe200000108a0 */
[C---:B------:R-:W-:Y:S03]  /*e280*/  HMMA.16816.F32 R56, R104.reuse, R122, R56 ;  /* 0x0000007a6838723c */ /* 0x040fe60000001838 */
        /* <DEDUP_REMOVED lines=12> */
[----:B--2---:R-:W2:Y:S04]  /*e350*/  LDSM.16.MT88.4 R116, [R236+UR4+0x7100] ;  /* 0x00710004ec74783b */ /* 0x004ea80008004200 */
[C---:B------:R-:W-:Y:S04]  /*e360*/  HMMA.16816.F32 R80, R104.reuse, R114, R80 ;  /* 0x000000726850723c */ /* 0x040fe80000001850 */
[----:B------:R-:W-:Y:S01]  /*e370*/  LDSM.16.MT88.4 R112, [R236+UR4+0x1900] ;  /* 0x00190004ec70783b */ /* 0x000fe20008004200 */
[--C-:B---3--:R-:W-:Y:S04]  /*e380*/  FFMA.FTZ R120, R228, c[0x0][0x2d0], -R161.reuse ;  /* 0x0000b400e4787a23 */ /* 0x108fe800000108a1 */
[----:B------:R3:W5:Y:S03]  /*e390*/  MUFU.EX2 R228, R120 ;  /* 0x0000007800e47308 */ /* 0x0007660000000800 */
[--C-:B-1----:R-:W-:Y:S07]  /*e3a0*/  FFMA.FTZ R108, R172, c[0x0][0x2d0], -R160.reuse ;  /* 0x0000b400ac6c7a23 */ /* 0x102fee00000108a0 */
[----:B------:R1:W1:Y:S01]  /*e3b0*/  MUFU.EX2 R194, R108 ;  /* 0x0000006c00c27308 */ /* 0x0002620000000800 */
[C---:B--2---:R-:W-:Y:S01]  /*e3c0*/  HMMA.16816.F32 R84, R104.reuse, R116, R84 ;  /* 0x000000746854723c */ /* 0x044fe20000001854 */
[----:B---3--:R-:W2:Y:S07]  /*e3d0*/  LDSM.16.MT88.4 R120, [R101+0x7100] ;  /* 0x007100006578783b */ /* 0x008eae0000004200 */
[C---:B------:R-:W-:Y:S01]  /*e3e0*/  HMMA.16816.F32 R88, R104.reuse, R118, R88 ;  /* 0x000000766858723c */ /* 0x040fe20000001858 */
[----:B------:R-:W-:Y:S03]  /*e3f0*/  LDSM.16.MT88.4 R116, [R103+UR4+0x4900] ;  /* 0x004900046774783b */ /* 0x000fe60008004200 */
[--C-:B-1----:R-:W-:Y:S04]  /*e400*/  FFMA.FTZ R108, R171, c[0x0][0x2d0], -R161.reuse ;  /* 0x0000b400ab6c7a23 */ /* 0x102fe800000108a1 */
[----:B------:R1:W3:Y:S02]  /*e410*/  MUFU.EX2 R193, R108 ;  /* 0x0000006c00c17308 */ /* 0x0002e40000000800 */
[----:B-1----:R-:W1:Y:S01]  /*e420*/  LDSM.16.MT88.4 R108, [R103+UR4+0x1900] ;  /* 0x00190004676c783b */ /* 0x002e620008004200 */
[C---:B--2---:R-:W-:Y:S08]  /*e430*/  HMMA.16816.F32 R92, R104.reuse, R120, R92 ;  /* 0x00000078685c723c */ /* 0x044ff0000000185c */
[----:B------:R-:W-:Y:S01]  /*e440*/  HMMA.16816.F32 R96, R104, R122, R96 ;  /* 0x0000007a6860723c */ /* 0x000fe20000001860 */
[----:B------:R-:W2:Y:S06]  /*e450*/  LDSM.16.MT88.4 R120, [R102+0x4900] ;  /* 0x004900006678783b */ /* 0x000eac0000004200 */
[----:B----4-:R-:W-:Y:S02]  /*e460*/  F2FP.PACK_AB R104, R230, R231 ;  /* 0x000000e7e668723e */ /* 0x010fe400000000ff */
[----:B-----5:R-:W-:Y:S03]  /*e470*/  F2FP.PACK_AB R105, R228, R229 ;  /* 0x000000e5e469723e */ /* 0x020fe600000000ff */
[----:B------:R-:W-:Y:S02]  /*e480*/  F2FP.PACK_AB R106, R194, R195 ;  /* 0x000000c3c26a723e */ /* 0x000fe400000000ff */
[----:B---3--:R-:W-:Y:S07]  /*e490*/  F2FP.PACK_AB R107, R192, R193 ;  /* 0x000000c1c06b723e */ /* 0x008fee00000000ff */
[C---:B-1----:R-:W-:Y:S08]  /*e4a0*/  HMMA.16816.F32 R4, R104.reuse, R108, R4 ;  /* 0x0000006c6804723c */ /* 0x042ff00000001804 */
[C---:B------:R-:W-:Y:S01]  /*e4b0*/  HMMA.16816.F32 R8, R104.reuse, R110, R8 ;  /* 0x0000006e6808723c */ /* 0x040fe20000001808 */
[----:B------:R-:W1:Y:S07]  /*e4c0*/  LDSM.16.MT88.4 R108, [R236+UR4+0x4900] ;  /* 0x00490004ec6c783b */ /* 0x000e6e0008004200 */
[C---:B------:R-:W-:Y:S08]  /*e4d0*/  HMMA.16816.F32 R12, R104.reuse, R124, R12 ;  /* 0x0000007c680c723c */ /* 0x040ff0000000180c */
[C---:B------:R-:W-:Y:S01]  /*e4e0*/  HMMA.16816.F32 R16, R104.reuse, R126, R16 ;  /* 0x0000007e6810723c */ /* 0x040fe20000001810 */
[----:B------:R-:W-:Y:S07]  /*e4f0*/  LDSM.16.MT88.4 R124, [R236+UR4+0x2100] ;  /* 0x00210004ec7c783b */ /* 0x000fee0008004200 */
[C---:B------:R-:W-:Y:S08]  /*e500*/  HMMA.16816.F32 R20, R104.reuse, R112, R20 ;  /* 0x000000706814723c */ /* 0x040ff00000001814 */
[C---:B------:R-:W-:Y:S01]  /*e510*/  HMMA.16816.F32 R24, R104.reuse, R114, R24 ;  /* 0x000000726818723c */ /* 0x040fe20000001818 */
[----:B------:R-:W3:Y:S07]  /*e520*/  LDSM.16.MT88.4 R112, [R101+0x4900] ;  /* 0x004900006570783b */ /* 0x000eee0000004200 */
[C---:B------:R-:W-:Y:S08]  /*e530*/  HMMA.16816.F32 R28, R104.reuse, R128, R28 ;  /* 0x00000080681c723c */ /* 0x040ff0000000181c */
[C---:B------:R-:W-:Y:S01]  /*e540*/  HMMA.16816.F32 R32, R104.reuse, R130, R32 ;  /* 0x000000826820723c */ /* 0x040fe20000001820 */
[----:B------:R-:W-:Y:S07]  /*e550*/  LDSM.16.MT88.4 R128, [R101+0x2100] ;  /* 0x002100006580783b */ /* 0x000fee0000004200 */
        /* <DEDUP_REMOVED lines=8> */
[C---:B-1----:R-:W-:Y:S01]  /*e5e0*/  HMMA.16816.F32 R52, R104.reuse, R108, R52 ;  /* 0x0000006c6834723c */ /* 0x042fe20000001834 */
[----:B----4-:R-:W1:Y:S06]  /*e5f0*/  LDSM.16.MT88.4 R116, [R103+UR4+0x7900] ;  /* 0x007900046774783b */ /* 0x010e6c0008004200 */
[--C-:B------:R-:W-:Y:S01]  /*e600*/  FFMA.FTZ R108, R150, c[0x0][0x2d0], -R161.reuse ;  /* 0x0000b400966c7a23 */ /* 0x100fe200000108a1 */
[C---:B------:R-:W-:Y:S03]  /*e610*/  HMMA.16816.F32 R56, R104.reuse, R110, R56 ;  /* 0x0000006e6838723c */ /* 0x040fe60000001838 */
[----:B------:R4:W-:Y:S05]  /*e620*/  MUFU.EX2 R181, R108 ;  /* 0x0000006c00b57308 */ /* 0x0009ea0000000800 */
[C---:B---3--:R-:W-:Y:S01]  /*e630*/  HMMA.16816.F32 R60, R104.reuse, R112, R60 ;  /* 0x00000070683c723c */ /* 0x048fe2000000183c */
[----:B--2---:R-:W2:Y:S06]  /*e640*/  LDSM.16.MT88.4 R120, [R102+0x7900] ;  /* 0x007900006678783b */ /* 0x004eac0000004200 */
[--C-:B------:R-:W-:Y:S01]  /*e650*/  FFMA.FTZ R112, R148, c[0x0][0x2d0], -R160.reuse ;  /* 0x0000b40094707a23 */ /* 0x100fe200000108a0 */
[C---:B------:R-:W-:Y:S03]  /*e660*/  HMMA.16816.F32 R64, R104.reuse, R114, R64 ;  /* 0x000000726840723c */ /* 0x040fe60000001840 */
[----:B------:R3:W-:Y:S01]  /*e670*/  MUFU.EX2 R179, R112 ;  /* 0x0000007000b37308 */ /* 0x0007e20000000800 */
[--C-:B----4-:R-:W-:Y:S02]  /*e680*/  FFMA.FTZ R108, R149, c[0x0][0x2d0], -R161.reuse ;  /* 0x0000b400956c7a23 */ /* 0x110fe400000108a1 */
[----:B------:R-:W-:Y:S07]  /*e690*/  LDSM.16.MT88.4 R148, [R102+0x5900] ;  /* 0x005900006694783b */ /* 0x000fee0000004200 */
[----:B------:R4:W4:Y:S01]  /*e6a0*/  MUFU.EX2 R180, R108 ;  /* 0x0000006c00b47308 */ /* 0x0009220000000800 */
[C---:B-1----:R-:W-:Y:S07]  /*e6b0*/  HMMA.16816.F32 R68, R104.reuse, R116, R68 ;  /* 0x000000746844723c */ /* 0x042fee0000001844 */
[--C-:B------:R-:W-:Y:S01]  /*e6c0*/  FFMA.FTZ R116, R147, c[0x0][0x2d0], -R160.reuse ;  /* 0x0000b40093747a23 */ /* 0x100fe200000108a0 */
[C---:B------:R-:W-:Y:S01]  /*e6d0*/  HMMA.16816.F32 R72, R104.reuse, R118, R72 ;  /* 0x000000766848723c */ /* 0x040fe20000001848 */
[----:B---3--:R-:W-:Y:S02]  /*e6e0*/  LDSM.16.MT88.4 R112, [R101+0x7900] ;  /* 0x007900006570783b */ /* 0x008fe40000004200 */
[----:B------:R1:W3:Y:S01]  /*e6f0*/  MUFU.EX2 R178, R116 ;  /* 0x0000007400b27308 */ /* 0x0002e20000000800 */
[----:B------:R-:W-:Y:S04]  /*e700*/  MOV R147, R170 ;  /* 0x000000aa00937202 */ /* 0x000fe80000000f00 */
[C---:B--2---:R-:W-:Y:S01]  /*e710*/  HMMA.16816.F32 R76, R104.reuse, R120, R76 ;  /* 0x00000078684c723c */ /* 0x044fe2000000184c */
[----:B----4-:R-:W2:Y:S06]  /*e720*/  LDSM.16.MT88.4 R108, [R236+UR4+0x7900] ;  /* 0x00790004ec6c783b */ /* 0x010eac0008004200 */
[--C-:B------:R-:W-:Y:S01]  /*e730*/  FFMA.FTZ R120, R145, c[0x0][0x2d0], -R161.reuse ;  /* 0x0000b40091787a23 */ /* 0x100fe200000108a1 */
[C---:B------:R-:W-:Y:S03]  /*e740*/  HMMA.16816.F32 R80, R104.reuse, R122, R80 ;  /* 0x0000007a6850723c */ /* 0x040fe60000001850 */
[----:B------:R4:W-:Y:S01]  /*e750*/  MUFU.EX2 R176, R120 ;  /* 0x0000007800b07308 */ /* 0x0009e20000000800 */
[----:B------:R-:W-:Y:S02]  /*e760*/  MOV R145, R138 ;  /* 0x0000008a00917202 */ /* 0x000fe40000000f00 */
[----:B------:R-:W-:Y:S01]  /*e770*/  MOV R138, R169 ;  /* 0x000000a9008a7202 */ /* 0x000fe20000000f00 */
[--C-:B-1----:R-:W-:Y:S01]  /*e780*/  FFMA.FTZ R116, R146, c[0x0][0x2d0], -R161.reuse ;  /* 0x0000b40092747a23 */ /* 0x102fe200000108a1 */
[----:B------:R-:W-:Y:S04]  /*e790*/  MOV R146, R137 ;  /* 0x0000008900927202 */ /* 0x000fe80000000f00 */
[----:B------:R-:W-:Y:S01]  /*e7a0*/  MOV R137, R166 ;  /* 0x000000a600897202 */ /* 0x000fe20000000f00 */
[----:B------:R1:W1:Y:S01]  /*e7b0*/  MUFU.EX2 R177, R116 ;  /* 0x0000007400b17308 */ /* 0x0002620000000800 */
[----:B----4-:R-:W-:Y:S01]  /*e7c0*/  LDSM.16.MT88.4 R120, [R102+0x2100] ;  /* 0x002100006678783b */ /* 0x010fe20000004200 */
[C---:B--2---:R-:W-:Y:S07]  /*e7d0*/  HMMA.16816.F32 R84, R104.reuse, R108, R84 ;  /* 0x0000006c6854723c */ /* 0x044fee0000001854 */
[----:B-1----:R-:W1:Y:S01]  /*e7e0*/  LDSM.16.MT88.4 R116, [R103+UR4+0x2100] ;  /* 0x002100046774783b */ /* 0x002e620008004200 */
[C---:B------:R-:W-:Y:S07]  /*e7f0*/  HMMA.16816.F32 R88, R104.reuse, R110, R88 ;  /* 0x0000006e6858723c */ /* 0x040fee0000001858 */
[----:B------:R-:W2:Y:S01]  /*e800*/  LDSM.16.MT88.4 R108, [R103+UR4+0x5100] ;  /* 0x00510004676c783b */ /* 0x000ea20008004200 */
[C---:B------:R-:W-:Y:S08]  /*e810*/  HMMA.16816.F32 R92, R104.reuse, R112, R92 ;  /* 0x00000070685c723c */ /* 0x040ff0000000185c */
[----:B------:R-:W-:Y:S01]  /*e820*/  HMMA.16816.F32 R96, R104, R114, R96 ;  /* 0x000000726860723c */ /* 0x000fe20000001860 */
[----:B------:R-:W4:Y:S06]  /*e830*/  LDSM.16.MT88.4 R112, [R236+UR4+0x5100] ;  /* 0x00510004ec70783b */ /* 0x000f2c0008004200 */
[----:B-----5:R-:W-:Y:S02]  /*e840*/  F2FP.PACK_AB R104, R182, R183 ;  /* 0x000000b7b668723e */ /* 0x020fe400000000ff */
[----:B------:R-:W-:Y:S03]  /*e850*/  F2FP.PACK_AB R105, R180, R181 ;  /* 0x000000b5b469723e */ /* 0x000fe600000000ff */
[----:B---3--:R-:W-:Y:S02]  /*e860*/  F2FP.PACK_AB R106, R178, R179 ;  /* 0x000000b3b26a723e */ /* 0x008fe400000000ff */
[----:B------:R-:W-:Y:S07]  /*e870*/  F2FP.PACK_AB R107, R176, R177 ;  /* 0x000000b1b06b723e */ /* 0x000fee00000000ff */
[C---:B-1----:R-:W-:Y:S08]  /*e880*/  HMMA.16816.F32 R4, R104.reuse, R116, R4 ;  /* 0x000000746804723c */ /* 0x042ff00000001804 */
[C---:B------:R-:W-:Y:S01]  /*e890*/  HMMA.16816.F32 R8, R104.reuse, R118, R8 ;  /* 0x000000766808723c */ /* 0x040fe20000001808 */
[----:B------:R-:W1:Y:S07]  /*e8a0*/  LDSM.16.MT88.4 R116, [R101+0x5100] ;  /* 0x005100006574783b */ /* 0x000e6e0000004200 */
[C---:B------:R-:W-:Y:S08]  /*e8b0*/  HMMA.16816.F32 R12, R104.reuse, R120, R12 ;  /* 0x00000078680c723c */ /* 0x040ff0000000180c */
[C---:B------:R-:W-:Y:S01]  /*e8c0*/  HMMA.16816.F32 R16, R104.reuse, R122, R16 ;  /* 0x0000007a6810723c */ /* 0x040fe20000001810 */
[----:B------:R-:W3:Y:S07]  /*e8d0*/  LDSM.16.MT88.4 R120, [R103+UR4+0x8100] ;  /* 0x008100046778783b */ /* 0x000eee0008004200 */
        /* <DEDUP_REMOVED lines=9> */
[C---:B------:R-:W-:Y:S08]  /*e970*/  HMMA.16816.F32 R44, R104.reuse, R132, R44 ;  /* 0x00000084682c723c */ /* 0x040ff0000000182c */
[C---:B------:R-:W-:Y:S01]  /*e980*/  HMMA.16816.F32 R48, R104.reuse, R134, R48 ;  /* 0x000000866830723c */ /* 0x040fe20000001830 */
[----:B------:R-:W-:Y:S07]  /*e990*/  LDSM.16.MT88.4 R132, [R101+0x2900] ;  /* 0x002900006584783b */ /* 0x000fee0000004200 */
[C---:B----4-:R-:W-:Y:S07]  /*e9a0*/  HMMA.16816.F32 R52, R104.reuse, R112, R52 ;  /* 0x000000706834723c */ /* 0x050fee0000001834 */
[--C-:B------:R-:W-:Y:S01]  /*e9b0*/  FFMA.FTZ R112, R144, c[0x0][0x2d0], -R160.reuse ;  /* 0x0000b40090707a23 */ /* 0x100fe200000108a0 */
[C---:B------:R-:W-:Y:S03]  /*e9c0*/  HMMA.16816.F32 R56, R104.reuse, R114, R56 ;  /* 0x000000726838723c */ /* 0x040fe60000001838 */
[----:B------:R4:W-:Y:S01]  /*e9d0*/  MUFU.EX2 R175, R112 ;  /* 0x0000007000af7308 */ /* 0x0009e20000000800 */
[----:B------:R-:W-:Y:S04]  /*e9e0*/  MOV R144, R165 ;  /* 0x000000a500907202 */ /* 0x000fe80000000f00 */
[C---:B-1----:R-:W-:Y:S07]  /*e9f0*/  HMMA.16816.F32 R60, R104.reuse, R116, R60 ;  /* 0x00000074683c723c */ /* 0x042fee000000183c */
[--C-:B------:R-:W-:Y:S01]  /*ea00*/  FFMA.FTZ R116, R141, c[0x0][0x2d0], -R161.reuse ;  /* 0x0000b4008d747a23 */ /* 0x100fe200000108a1 */
[C---:B------:R-:W-:Y:S03]  /*ea10*/  HMMA.16816.F32 R64, R104.reuse, R118, R64 ;  /* 0x000000766840723c */ /* 0x040fe60000001840 */
[----:B------:R1:W-:Y:S05]  /*ea20*/  MUFU.EX2 R172, R116 ;  /* 0x0000007400ac7308 */ /* 0x0003ea0000000800 */
[C---:B---3--:R-:W-:Y:S04]  /*ea30*/  HMMA.16816.F32 R68, R104.reuse, R120, R68 ;  /* 0x000000786844723c */ /* 0x048fe80000001844 */
[--C-:B----4-:R-:W-:Y:S03]  /*ea40*/  FFMA.FTZ R112, R143, c[0x0][0x2d0], -R160.reuse ;  /* 0x0000b4008f707a23 */ /* 0x110fe600000108a0 */
[--C-:B------:R-:W-:Y:S01]  /*ea50*/  FFMA.FTZ R120, R140, c[0x0][0x2d0], -R160.reuse ;  /* 0x0000b4008c787a23 */ /* 0x100fe200000108a0 */
[C---:B------:R-:W-:Y:S01]  /*ea60*/  HMMA.16816.F32 R72, R104.reuse, R122, R72 ;  /* 0x0000007a6848723c */ /* 0x040fe20000001848 */
[----:B------:R3:W4:Y:S07]  /*ea70*/  MUFU.EX2 R174, R112 ;  /* 0x0000007000ae7308 */ /* 0x00072e0000000800 */
[C---:B--2---:R-:W-:Y:S03]  /*ea80*/  HMMA.16816.F32 R76, R104.reuse, R108, R76 ;  /* 0x0000006c684c723c */ /* 0x044fe6000000184c */
[----:B------:R2:W-:Y:S01]  /*ea90*/  MUFU.EX2 R171, R120 ;  /* 0x0000007800ab7308 */ /* 0x0005e20000000800 */
[----:B-1----:R-:W-:Y:S03]  /*eaa0*/  LDSM.16.MT88.4 R116, [R101+0x8100] ;  /* 0x008100006574783b */ /* 0x002fe60000004200 */
[--C-:B------:R-:W-:Y:S01]  /*eab0*/  FFMA.FTZ R108, R136, c[0x0][0x2d0], -R161.reuse ;  /* 0x0000b400886c7a23 */ /* 0x100fe200000108a1 */
[C---:B------:R-:W-:Y:S04]  /*eac0*/  HMMA.16816.F32 R80, R104.reuse, R110, R80 ;  /* 0x0000006e6850723c */ /* 0x040fe80000001850 */
[----:B------:R-:W-:Y:S01]  /*ead0*/  MOV R136, R168 ;  /* 0x000000a800887202 */ /* 0x000fe20000000f00 */
[----:B------:R1:W-:Y:S01]  /*eae0*/  MUFU.EX2 R169, R108 ;  /* 0x0000006c00a97308 */ /* 0x0003e20000000800 */
[--C-:B---3--:R-:W-:Y:S02]  /*eaf0*/  FFMA.FTZ R112, R142, c[0x0][0x2d0], -R161.reuse ;  /* 0x0000b4008e707a23 */ /* 0x108fe400000108a1 */
[----:B------:R-:W-:Y:S07]  /*eb00*/  LDSM.16.MT88.4 R140, [R103+UR4+0x5900] ;  /* 0x00590004678c783b */ /* 0x000fee0008004200 */
[----:B------:R3:W5:Y:S01]  /*eb10*/  MUFU.EX2 R173, R112 ;  /* 0x0000007000ad7308 */ /* 0x0007620000000800 */
[----:B--2---:R-:W-:Y:S01]  /*eb20*/  FFMA.FTZ R120, R139, c[0x0][0x2d0], -R160 ;  /* 0x0000b4008b787a23 */ /* 0x004fe200000108a0 */
[----:B----4-:R-:W-:Y:S02]  /*eb30*/  F2FP.PACK_AB R160, R174, R175 ;  /* 0x000000afaea0723e */ /* 0x010fe400000000ff */
[----:B------:R-:W-:Y:S06]  /*eb40*/  MOV R139, R164 ;  /* 0x000000a4008b7202 */ /* 0x000fec0000000f00 */
[----:B------:R2:W4:Y:S01]  /*eb50*/  MUFU.EX2 R170, R120 ;  /* 0x0000007800aa7308 */ /* 0x0005220000000800 */
[----:B-1----:R-:W-:Y:S02]  /*eb60*/  FFMA.FTZ R108, R167, c[0x0][0x2d0], -R161 ;  /* 0x0000b400a76c7a23 */ /* 0x002fe400000108a1 */
[----:B------:R-:W-:Y:S07]  /*eb70*/  LDSM.16.MT88.4 R164, [R236+UR4+0x5900] ;  /* 0x00590004eca4783b */ /* 0x000fee0008004200 */
[----:B------:R-:W1:Y:S01]  /*eb80*/  MUFU.EX2 R168, R108 ;  /* 0x0000006c00a87308 */ /* 0x000e620000000800 */
[----:B---3--:R-:W3:Y:S01]  /*eb90*/  LDSM.16.MT88.4 R112, [R236+UR4+0x8100] ;  /* 0x00810004ec70783b */ /* 0x008ee20008004200 */
[----:B-----5:R-:W-:Y:S07]  /*eba0*/  F2FP.PACK_AB R161, R172, R173 ;  /* 0x000000adaca1723e */ /* 0x020fee00000000ff */
[----:B--2---:R-:W2:Y:S01]  /*ebb0*/  LDSM.16.MT88.4 R120, [R103+UR4+0x2900] ;  /* 0x002900046778783b */ /* 0x004ea20008004200 */
[----:B----4-:R-:W-:Y:S02]  /*ebc0*/  F2FP.PACK_AB R162, R170, R171 ;  /* 0x000000abaaa2723e */ /* 0x010fe400000000ff */
[----:B-1----:R-:W-:Y:S01]  /*ebd0*/  F2FP.PACK_AB R163, R168, R169 ;  /* 0x000000a9a8a3723e */ /* 0x002fe200000000ff */
[C---:B---3--:R-:W-:Y:S08]  /*ebe0*/  HMMA.16816.F32 R84, R104.reuse, R112, R84 ;  /* 0x000000706854723c */ /* 0x048ff00000001854 */
[C---:B------:R-:W-:Y:S08]  /*ebf0*/  HMMA.16816.F32 R88, R104.reuse, R114, R88 ;  /* 0x000000726858723c */ /* 0x040ff00000001858 */
[C---:B------:R-:W-:Y:S08]  /*ec00*/  HMMA.16816.F32 R92, R104.reuse, R116, R92 ;  /* 0x00000074685c723c */ /* 0x040ff0000000185c */
[----:B------:R-:W-:Y:S08]  /*ec10*/  HMMA.16816.F32 R96, R104, R118, R96 ;  /* 0x000000766860723c */ /* 0x000ff00000001860 */
[C---:B--2---:R-:W-:Y:S01]  /*ec20*/  HMMA.16816.F32 R104, R160.reuse, R120, R4 ;  /* 0x00000078a068723c */ /* 0x044fe20000001804 */
[----:B------:R-:W1:Y:S07]  /*ec30*/  LDSM.16.MT88.4 R4, [R101+0x5900] ;  /* 0x005900006504783b */ /* 0x000e6e0000004200 */
[C---:B------:R-:W-:Y:S01]  /*ec40*/  HMMA.16816.F32 R108, R160.reuse, R122, R8 ;  /* 0x0000007aa06c723c */ /* 0x040fe20000001808 */
[----:B------:R-:W2:Y:S07]  /*ec50*/  LDSM.16.MT88.4 R8, [R103+UR4+0x8900] ;  /* 0x008900046708783b */ /* 0x000eae0008004200 */
[C---:B------:R-:W-:Y:S01]  /*ec60*/  HMMA.16816.F32 R112, R160.reuse, R124, R12 ;  /* 0x0000007ca070723c */ /* 0x040fe2000000180c */
[----:B------:R-:W3:Y:S06]  /*ec70*/  LDL.LU R12, [R1+0x10] ;  /* 0x00001000010c7983 */ /* 0x000eec0000300800 */
[----:B------:R-:W-:Y:S01]  /*ec80*/  MOV R15, R145 ;  /* 0x00000091000f7202 */ /* 0x000fe20000000f00 */
[C---:B------:R-:W-:Y:S01]  /*ec90*/  HMMA.16816.F32 R116, R160.reuse, R126, R16 ;  /* 0x0000007ea074723c */ /* 0x040fe20000001810 */
[----:B------:R-:W4:Y:S03]  /*eca0*/  LDL.64 R16, [R1+0x30] ;  /* 0x0000300001107983 */ /* 0x000f260000100a00 */
[----:B------:R-:W-:Y:S02]  /*ecb0*/  MOV R13, R147 ;  /* 0x00000093000d7202 */ /* 0x000fe40000000f00 */
[----:B------:R-:W-:Y:S02]  /*ecc0*/  MOV R14, R146 ;  /* 0x00000092000e7202 */ /* 0x000fe40000000f00 */
[C---:B------:R-:W-:Y:S01]  /*ecd0*/  HMMA.16816.F32 R120, R160.reuse, R128, R20 ;  /* 0x00000080a078723c */ /* 0x040fe20000001814 */
[----:B------:R-:W4:Y:S03]  /*ece0*/  LDL.64 R22, [R1+0x18] ;  /* 0x0000180001167983 */ /* 0x000f260000100a00 */
[----:B------:R-:W-:Y:S02]  /*ecf0*/  MOV R18, R144 ;  /* 0x0000009000127202 */ /* 0x000fe40000000f00 */
[----:B------:R-:W-:Y:S02]  /*ed00*/  MOV R19, R139 ;  /* 0x0000008b00137202 */ /* 0x000fe40000000f00 */
[C---:B------:R-:W-:Y:S01]  /*ed10*/  HMMA.16816.F32 R124, R160.reuse, R130, R24 ;  /* 0x00000082a07c723c */ /* 0x040fe20000001818 */
[----:B------:R-:W5:Y:S03]  /*ed20*/  LDL.LU R27, [R1+0xc] ;  /* 0x00000c00011b7983 */ /* 0x000f660000300800 */
[----:B------:R-:W-:Y:S02]  /*ed30*/  MOV R20, R138 ;  /* 0x0000008a00147202 */ /* 0x000fe40000000f00 */
[----:B------:R-:W-:Y:S02]  /*ed40*/  MOV R21, R137 ;  /* 0x0000008900157202 */ /* 0x000fe40000000f00 */
[C---:B------:R-:W-:Y:S04]  /*ed50*/  HMMA.16816.F32 R128, R160.reuse, R132, R28 ;  /* 0x00000084a080723c */ /* 0x040fe8000000181c */
[----:B------:R-:W-:Y:S04]  /*ed60*/  MOV R26, R136 ;  /* 0x00000088001a7202 */ /* 0x000fe80000000f00 */
        /* <DEDUP_REMOVED lines=10> */
[C---:B------:R-:W-:Y:S01]  /*ee10*/  HMMA.16816.F32 R72, R160.reuse, R10, R72 ;  /* 0x0000000aa048723c */ /* 0x040fe20000001848 */
[----:B------:R1:W-:Y:S03]  /*ee20*/  LDSM.16.MT88.4 R8, [R101+0x8900] ;  /* 0x008900006508783b */ /* 0x0003e60000004200 */
[----:B-1----:R-:W-:Y:S01]  /*ee30*/  MOV R101, R3 ;  /* 0x0000000300657202 */ /* 0x002fe20000000f00 */
[----:B---3--:R-:W-:Y:S01]  /*ee40*/  FFMA.FTZ R0, R0, R12, R20 ;  /* 0x0000000c00007223 */ /* 0x008fe20000010014 */
[----:B------:R-:W-:Y:S03]  /*ee50*/  MOV R12, UR30 ;  /* 0x0000001e000c7c02 */ /* 0x000fe60008000f00 */
[----:B------:R-:W-:Y:S03]  /*ee60*/  FADD.FTZ R14, R14, R0 ;  /* 0x000000000e0e7221 */ /* 0x000fe60000010000 */
[----:B----4-:R-:W-:Y:S05]  /*ee70*/  @P0 MOV R17, R23 ;  /* 0x0000001700110202 */ /* 0x010fea0000000f00 */
[----:B------:R-:W-:Y:S04]  /*ee80*/  @P0 IMAD.WIDE.U32 R16, R12, 0x60, R16 ;  /* 0x000000600c100825 */ /* 0x000fe800078e0010 */
[----:B-----5:R-:W-:Y:S04]  /*ee90*/  FFMA.FTZ R2, R2, R27, R26 ;  /* 0x0000001b02027223 */ /* 0x020fe8000001001a */
[----:B------:R-:W-:Y:S01]  /*eea0*/  FADD.FTZ R2, R13, R2 ;  /* 0x000000020d027221 */ /* 0x000fe20000010000 */
[----:B------:R-:W-:Y:S03]  /*eeb0*/  MOV R13, UR31 ;  /* 0x0000001f000d7c02 */ /* 0x000fe60008000f00 */
[----:B------:R-:W-:Y:S02]  /*eec0*/  FADD.FTZ R0, R21, R2 ;  /* 0x0000000215007221 */ /* 0x000fe40000010000 */
[----:B------:R-:W2:Y:S01]  /*eed0*/  LDL R21, [R1+0x38] ;  /* 0x0000380001157983 */ /* 0x000ea20000100800 */
[----:B------:R-:W-:Y:S02]  /*eee0*/  FADD.FTZ R2, R18, R14 ;  /* 0x0000000e12027221 */ /* 0x000fe40000010000 */
[----:B------:R-:W-:Y:S02]  /*eef0*/  FADD.FTZ R0, R15, R0 ;  /* 0x000000000f007221 */ /* 0x000fe40000010000 */
[----:B------:R-:W1:Y:S01]  /*ef00*/  LDSM.16.MT88.4 R12, [R102+0x8900] ;  /* 0x00890000660c783b */ /* 0x000e620000004200 */
[----:B------:R-:W-:Y:S02]  /*ef10*/  FADD.FTZ R18, R19, R2 ;  /* 0x0000000213127221 */ /* 0x000fe40000010000 */
[----:B------:R-:W-:Y:S02]  /*ef20*/  FADD.FTZ R2, R252, R0 ;  /* 0x00000000fc027221 */ /* 0x000fe40000010000 */
[----:B------:R-:W-:Y:S01]  /*ef30*/  FADD.FTZ R0, R248, R18 ;  /* 0x00000012f8007221 */ /* 0x000fe20000010000 */
[----:B------:R-:W-:Y:S01]  /*ef40*/  @P0 IADD3 R18, R17, UR15, RZ ;  /* 0x0000000f11120c10 */ /* 0x000fe2000fffe0ff */
[----:B------:R-:W-:Y:S01]  /*ef50*/  FADD.FTZ R4, R251, R2 ;  /* 0x00000002fb047221 */ /* 0x000fe20000010000 */
[----:B------:R-:W-:Y:S01]  /*ef60*/  MOV R17, UR12 ;  /* 0x0000000c00117c02 */ /* 0x000fe20008000f00 */
[----:B------:R-:W-:Y:S01]  /*ef70*/  FADD.FTZ R0, R247, R0 ;  /* 0x00000000f7007221 */ /* 0x000fe20000010000 */
[C---:B------:R-:W-:Y:S01]  /*ef80*/  @P0 SHF.L.U32 R2, R16.reuse, 0x1, RZ ;  /* 0x0000000110020819 */ /* 0x040fe200000006ff */
[----:B------:R-:W-:Y:S01]  /*ef90*/  UIADD3 UR15, UR5, 0x1, URZ ;  /* 0x00000001050f7890 */ /* 0x000fe2000fffe03f */
[----:B------:R-:W-:Y:S01]  /*efa0*/  @P0 SHF.L.U64.HI R18, R16, 0x1, R18 ;  /* 0x0000000110120819 */ /* 0x000fe20000010212 */
[----:B------:R-:W-:Y:S01]  /*efb0*/  FADD.FTZ R0, R246, R0 ;  /* 0x00000000f6007221 */ /* 0x000fe20000010000 */
[----:B------:R-:W-:Y:S01]  /*efc0*/  @P0 IADD3 R22, P6, R2, 0x80, RZ ;  /* 0x0000008002160810 */ /* 0x000fe20007fde0ff */
[----:B------:R-:W-:Y:S01]  /*efd0*/  FADD.FTZ R16, R250, R4 ;  /* 0x00000004fa107221 */ /* 0x000fe20000010000 */
[----:B------:R-:W-:Y:S01]  /*efe0*/  USEL UR5, UR15, URZ, !UP0 ;  /* 0x0000003f0f057287 */ /* 0x000fe2000c000000 */
[----:B------:R-:W3:Y:S01]  /*eff0*/  LDSM.16.MT88.4 R4, [R236+UR4+0x8900] ;  /* 0x00890004ec04783b */ /* 0x000ee20008004200 */
[----:B------:R-:W-:Y:S01]  /*f000*/  FADD.FTZ R19, R245, R0 ;  /* 0x00000000f5137221 */ /* 0x000fe20000010000 */
[----:B------:R-:W-:Y:S01]  /*f010*/  @P0 IADD3 R22, P5, R22, c[0x0][0x1c8], RZ ;  /* 0x0000720016160a10 */ /* 0x000fe20007fbe0ff */
[----:B------:R-:W-:Y:S01]  /*f020*/  FADD.FTZ R20, R249, R16 ;  /* 0x00000010f9147221 */ /* 0x000fe20000010000 */
[----:B------:R-:W-:Y:S02]  /*f030*/  @P0 IADD3 R16, P1, R2, c[0x0][0x1c8], RZ ;  /* 0x0000720002100a10 */ /* 0x000fe40007f3e0ff */
[----:B------:R-:W-:Y:S01]  /*f040*/  @P0 IADD3.X R23, RZ, c[0x0][0x1cc], R18, P5, P6 ;  /* 0x00007300ff170a10 */ /* 0x000fe20002fec412 */
[----:B------:R-:W-:Y:S01]  /*f050*/  FADD.FTZ R20, R242, R20 ;  /* 0x00000014f2147221 */ /* 0x000fe20000010000 */
[C---:B-1----:R-:W-:Y:S08]  /*f060*/  HMMA.16816.F32 R76, R160.reuse, R12, R76 ;  /* 0x0000000ca04c723c */ /* 0x042ff0000000184c */
[C---:B------:R-:W-:Y:S08]  /*f070*/  HMMA.16816.F32 R80, R160.reuse, R14, R80 ;  /* 0x0000000ea050723c */ /* 0x040ff00000001850 */
[C---:B---3--:R-:W-:Y:S08]  /*f080*/  HMMA.16816.F32 R84, R160.reuse, R4, R84 ;  /* 0x00000004a054723c */ /* 0x048ff00000001854 */
[C---:B------:R-:W-:Y:S08]  /*f090*/  HMMA.16816.F32 R88, R160.reuse, R6, R88 ;  /* 0x00000006a058723c */ /* 0x040ff00000001858 */
[C---:B------:R-:W-:Y:S08]  /*f0a0*/  HMMA.16816.F32 R92, R160.reuse, R8, R92 ;  /* 0x00000008a05c723c */ /* 0x040ff0000000185c */
[----:B------:R-:W-:Y:S04]  /*f0b0*/  HMMA.16816.F32 R96, R160, R10, R96 ;  /* 0x0000000aa060723c */ /* 0x000fe80000001860 */
[----:B--2---:R-:W-:Y:S01]  /*f0c0*/  @P0 IMAD R0, R17, 0x4800, R21 ;  /* 0x0000480011000824 */ /* 0x004fe200078e0215 */
[----:B------:R-:W-:Y:S01]  /*f0d0*/  @P0 IADD3.X R17, R18, c[0x0][0x1cc], RZ, P1, !PT ;  /* 0x0000730012110a10 */ /* 0x000fe20000ffe4ff */
[----:B------:R-:W-:Y:S01]  /*f0e0*/  FADD.FTZ R21, R233, R19 ;  /* 0x00000013e9157221 */ /* 0x000fe20000010000 */
[----:B------:R-:W-:Y:S01]  /*f0f0*/  @P0 IADD3 R2, P1, R2, 0x100, RZ ;  /* 0x0000010002020810 */ /* 0x000fe20007f3e0ff */
[----:B------:R-:W-:Y:S01]  /*f100*/  FADD.FTZ R19, R244, R20 ;  /* 0x00000014f4137221 */ /* 0x000fe20000010000 */
[----:B------:R-:W-:Y:S03]  /*f110*/  @P0 SHF.L.U32 R0, R0, 0x1, RZ ;  /* 0x0000000100000819 */ /* 0x000fe600000006ff */
[----:B------:R-:W-:Y:S01]  /*f120*/  FADD.FTZ R21, R235, R21 ;  /* 0x00000015eb157221 */ /* 0x000fe20000010000 */
[----:B------:R-:W-:Y:S01]  /*f130*/  @P0 IADD3 R20, P5, R2, c[0x0][0x1c8], RZ ;  /* 0x0000720002140a10 */ /* 0x000fe20007fbe0ff */
[----:B------:R-:W-:Y:S01]  /*f140*/  FADD.FTZ R19, R243, R19 ;  /* 0x00000013f3137221 */ /* 0x000fe20000010000 */
[----:B------:R-:W-:Y:S01]  /*f150*/  @!PT LDS RZ, [RZ] ;  /* 0x00000000fffff984 */ /* 0x000fe20000000800 */
[----:B------:R-:W-:Y:S01]  /*f160*/  @!PT LDS RZ, [RZ] ;  /* 0x00000000fffff984 */ /* 0x000fe20000000800 */
[----:B------:R-:W-:Y:S01]  /*f170*/  @!PT LDS RZ, [RZ] ;  /* 0x00000000fffff984 */ /* 0x000fe20000000800 */
[----:B------:R1:W-:Y:S01]  /*f180*/  @P0 LDGSTS.E.BYPASS.LTC128B.128 [R0+0x12100], [R16.64], !P4 ;  /* 0x1210000010000fae */ /* 0x0003e2000e101d58 */
[----:B------:R-:W-:Y:S01]  /*f190*/  FADD.FTZ R2, R234, R21 ;  /* 0x00000015ea027221 */ /* 0x000fe20000010000 */
[----:B------:R-:W-:Y:S01]  /*f1a0*/  @P0 IADD3.X R21, RZ, c[0x0][0x1cc], R18, P5, P1 ;  /* 0x00007300ff150a10 */ /* 0x000fe20002fe2412 */
[----:B------:R-:W-:Y:S01]  /*f1b0*/  FADD.FTZ R13, R241, R19 ;  /* 0x00000013f10d7221 */ /* 0x000fe20000010000 */
[----:B------:R-:W-:Y:S01]  /*f1c0*/  @P0 IADD3 R12, P5, R16, UR13, RZ ;  /* 0x0000000d100c0c10 */ /* 0x000fe2000ffbe0ff */
[----:B------:R-:W-:Y:S02]  /*f1d0*/  FADD.FTZ R2, R232, R2 ;  /* 0x00000002e8027221 */ /* 0x000fe40000010000 */
[----:B------:R-:W-:Y:S01]  /*f1e0*/  FADD.FTZ R15, R231, R13 ;  /* 0x0000000de70f7221 */ /* 0x000fe20000010000 */
[----:B------:R2:W-:Y:S01]  /*f1f0*/  @P0 LDGSTS.E.BYPASS.LTC128B.128 [R0+0x15100], [R22.64], !P3 ;  /* 0x1510000016000fae */ /* 0x0005e2000d901d58 */
[----:B------:R-:W-:Y:S01]  /*f200*/  @P0 IADD3.X R13, R17, UR14, RZ, P5, !PT ;  /* 0x0000000e110d0c10 */ /* 0x000fe2000affe4ff */
[----:B------:R-:W-:Y:S01]  /*f210*/  FADD.FTZ R2, R229, R2 ;  /* 0x00000002e5027221 */ /* 0x000fe20000010000 */
[C---:B------:R-:W-:Y:S02]  /*f220*/  @P0 IADD3 R14, P1, R12.reuse, UR13, RZ ;  /* 0x0000000d0c0e0c10 */ /* 0x040fe4000ff3e0ff */
[----:B------:R-:W-:Y:S01]  /*f230*/  @P0 IADD3 R6, P5, R12, UR17, RZ ;  /* 0x000000110c060c10 */ /* 0x000fe2000ffbe0ff */
[----:B------:R-:W-:Y:S02]  /*f240*/  FADD.FTZ R2, R228, R2 ;  /* 0x00000002e4027221 */ /* 0x000fe40000010000 */
[----:B------:R2:W-:Y:S01]  /*f250*/  @P0 LDGSTS.E.BYPASS.LTC128B.128 [R0+0x18100], [R20.64], !P2 ;  /* 0x1810000014000fae */ /* 0x0005e2000d101d58 */
[----:B------:R-:W-:Y:S01]  /*f260*/  @P0 IADD3.X R7, R13, UR16, RZ, P5, !PT ;  /* 0x000000100d070c10 */ /* 0x000fe2000affe4ff */
[----:B------:R-:W-:Y:S04]  /*f270*/  FADD.FTZ R2, R193, R2 ;  /* 0x00000002c1027221 */ /* 0x000fe80000010000 */
[----:B------:R-:W-:Y:S02]  /*f280*/  FADD.FTZ R2, R192, R2 ;  /* 0x00000002c0027221 */ /* 0x000fe40000010000 */
[----:B------:R3:W-:Y:S02]  /*f290*/  @P0 LDGSTS.E.BYPASS.LTC128B.128 [R0+0x13100], [R12.64], !P4 ;  /* 0x131000000c000fae */ /* 0x0007e4000e101d58 */
[----:B------:R-:W-:Y:S02]  /*f2a0*/  FADD.FTZ R2, R181, R2 ;  /* 0x00000002b5027221 */ /* 0x000fe40000010000 */
[----:B-1----:R-:W-:Y:S01]  /*f2b0*/  FADD.FTZ R16, R230, R15 ;  /* 0x0000000fe6107221 */ /* 0x002fe20000010000 */
[----:B------:R-:W-:Y:S01]  /*f2c0*/  @P0 IADD3.X R15, R13, UR14, RZ, P1, !PT ;  /* 0x0000000e0d0f0c10 */ /* 0x000fe20008ffe4ff */
[----:B------:R-:W-:Y:S02]  /*f2d0*/  FADD.FTZ R2, R180, R2 ;  /* 0x00000002b4027221 */ /* 0x000fe40000010000 */
[----:B------:R3:W-:Y:S01]  /*f2e0*/  @P0 LDGSTS.E.BYPASS.LTC128B.128 [R0+0x16100], [R12.64+0x80], !P3 ;  /* 0x161000800c000fae */ /* 0x0007e2000d901d58 */
[----:B------:R-:W-:Y:S02]  /*f2f0*/  FADD.FTZ R4, R195, R16 ;  /* 0x00000010c3047221 */ /* 0x000fe40000010000 */
[----:B------:R-:W-:Y:S02]  /*f300*/  FADD.FTZ R2, R177, R2 ;  /* 0x00000002b1027221 */ /* 0x000fe40000010000 */
[----:B------:R-:W-:Y:S02]  /*f310*/  FADD.FTZ R4, R194, R4 ;  /* 0x00000004c2047221 */ /* 0x000fe40000010000 */
[----:B------:R-:W-:Y:S01]  /*f320*/  FADD.FTZ R2, R176, R2 ;  /* 0x00000002b0027221 */ /* 0x000fe20000010000 */
[----:B------:R3:W-:Y:S01]  /*f330*/  @P0 LDGSTS.E.BYPASS.LTC128B.128 [R0+0x19100], [R12.64+0x100], !P2 ;  /* 0x191001000c000fae */ /* 0x0007e2000d101d58 */
[----:B------:R-:W-:Y:S01]  /*f340*/  FADD.FTZ R5, R183, R4 ;  /* 0x00000004b7057221 */ /* 0x000fe20000010000 */
[----:B------:R-:W-:Y:S06]  /*f350*/  @P0 IADD3 R4, P1, R12, UR19, RZ ;  /* 0x000000130c040c10 */ /* 0x000fec000ff3e0ff */
[----:B------:R2:W-:Y:S08]  /*f360*/  @P0 LDGSTS.E.BYPASS.LTC128B.128 [R0+0x14100], [R14.64], !P4 ;  /* 0x141000000e000fae */ /* 0x0005f0000e101d58 */
[----:B------:R1:W-:Y:S01]  /*f370*/  @P0 LDGSTS.E.BYPASS.LTC128B.128 [R0+0x17100], [R6.64], !P3 ;  /* 0x1710000006000fae */ /* 0x0003e2000d901d58 */
[----:B---3--:R-:W-:Y:S01]  /*f380*/  FADD.FTZ R12, R182, R5 ;  /* 0x00000005b60c7221 */ /* 0x008fe20000010000 */
[----:B------:R-:W-:Y:S06]  /*f390*/  @P0 IADD3.X R5, R13, UR18, RZ, P1, !PT ;  /* 0x000000120d050c10 */ /* 0x000fec0008ffe4ff */
[----:B------:R2:W-:Y:S01]  /*f3a0*/  @P0 LDGSTS.E.BYPASS.LTC128B.128 [R0+0x1a100], [R4.64], !P2 ;  /* 0x1a10000004000fae */ /* 0x0005e2000d101d58 */
[----:B------:R-:W-:Y:S01]  /*f3b0*/  ISETP.LT.AND P0, PT, RZ, UR28, PT ;  /* 0x0000001cff007c0c */ /* 0x000fe2000bf01270 */
[----:B------:R-:W-:Y:S06]  /*f3c0*/  UMOV UR28, UR27 ;  /* 0x0000001b001c7c82 */ /* 0x000fec0008000000 */
[----:B------:R-:W0:Y:S01]  /*f3d0*/  LDGDEPBAR ;  /* 0x00000000000079af */ /* 0x000e220000000000 */
[----:B-1----:R-:W-:Y:S04]  /*f3e0*/  FADD.FTZ R6, R179, R12 ;  /* 0x0000000cb3067221 */ /* 0x002fe80000010000 */
        /* <DEDUP_REMOVED lines=13> */
.L_x_1152:
        /* <DEDUP_REMOVED lines=125> */
.L_x_1146:
        /* <DEDUP_REMOVED lines=152> */
.L_x_1155:
        /* <DEDUP_REMOVED lines=139> */
.L_x_1157:
[----:B---3--:R-:W-:Y:S05]  /*10ec0*/  BSYNC B0 ;  /* 0x0000000000007941 */ /* 0x008fea0003800000 */
.L_x_1156:
        /* <DEDUP_REMOVED lines=23> */
.L_x_1159:
[----:B------:R-:W-:Y:S05]  /*11040*/  BSYNC B0 ;  /* 0x0000000000007941 */ /* 0x000fea0003800000 */
.L_x_1158:
        /* <DEDUP_REMOVED lines=23> */
.L_x_1161:
[----:B------:R-:W-:Y:S05]  /*111c0*/  BSYNC B0 ;  /* 0x0000000000007941 */ /* 0x000fea0003800000 */
.L_x_1160:
        /* <DEDUP_REMOVED lines=24> */
.L_x_1154:
        /* <DEDUP_REMOVED lines=19> */
.L_x_1162:
        /* <DEDUP_REMOVED lines=42> */
.L_x_1164:
[----:B------:R-:W-:Y:S05]  /*11720*/  BSYNC B0 ;  /* 0x0000000000007941 */ /* 0x000fea0003800000 */
.L_x_1163:
        /* <DEDUP_REMOVED lines=66> */
.L_x_1166:
[----:B------:R-:W-:Y:S05]  /*11b50*/  BSYNC B0 ;  /* 0x0000000000007941 */ /* 0x000fea0003800000 */
.L_x_1165:
        /* <DEDUP_REMOVED lines=21> */
.L_x_1168:
[----:B------:R-:W-:Y:S05]  /*11cb0*/  BSYNC B0 ;  /* 0x0000000000007941 */ /* 0x000fea0003800000 */
.L_x_1167:
        /* <DEDUP_REMOVED lines=21> */
.L_x_1170:
[----:B------:R-:W-:Y:S05]  /*11e10*/  BSYNC B0 ;  /* 0x0000000000007941 */ /* 0x000fea0003800000 */
.L_x_1169:
        /* <DEDUP_REMOVED lines=22> */
.L_x_1171:
        /* <DEDUP_REMOVED lines=16> */
.L_x_2586:


//--------------------- .text._ZN7cutlass13device_kernelIN5flash19enable_sm80_to_sm89INS1_16FlashAttnFwdSm80INS1_25CollectiveMainloopFwdSm80ILi8ELi2ELb0EN4cute5tupleIJNS5_1CILi128EEENS7_ILi64EEENS7_ILi192EEEEEELi192ENS_6half_tEfNS_4arch4Sm80ELb1ELb0ELb1ELb1ELb0ELb1ELb1ELb0EEENS1_21CollectiveEpilogueFwdINS6_IJS8_SA_S9_EEENS6_IJNS7_ILi1EEESI_SI_EEESC_SE_Li256ELb1ELb1ELb0ELb0EEENS1_19SingleTileSchedulerILb1ELb0ELb1ELi128EEEEEEEEEvNT_6ParamsE --------------------------
	.section	.text._ZN7cutlass13device_kernelIN5flash19enable_sm80_to_sm89INS1_16FlashAttnFwdSm80INS1_25CollectiveMainloopFwdSm80ILi8ELi2ELb0EN4cute5tupleIJNS5_1CILi128EEENS7_ILi64EEENS7_ILi192EEEEEELi192ENS_6half_tEfNS_4arch4Sm80ELb1ELb0ELb1ELb1ELb0ELb1ELb1ELb0EEENS1_21CollectiveEpilogueFwdINS6_IJS8_SA_S9_EEENS6_IJNS7_ILi1EEESI_SI_EEESC_SE_Li256ELb1ELb1ELb0ELb0EEENS1_19SingleTileSchedulerILb1ELb0ELb1ELi128EEEEEEEEEvNT_6ParamsE,"ax",@progbits
	.sectioninfo	@"SHI_REGISTERS=255"
	.align	128
.text._ZN7cutlass13device_kernelIN5flash19enable_sm80_to_sm89INS1_16FlashAttnFwdSm80INS1_25CollectiveMainloopFwdSm80ILi8ELi2ELb0EN4cute5tupleIJNS5_1CILi128EEENS7_ILi64EEENS7_ILi192EEEEEELi192ENS_6half_tEfNS_4arch4Sm80ELb1ELb0ELb1ELb1ELb0ELb1ELb1ELb0EEENS1_21CollectiveEpilogueFwdINS6_IJS8_SA_S9_EEENS6_IJNS7_ILi1EEESI_SI_EEESC_SE_Li256ELb1ELb1ELb0ELb0EEENS1_19SingleTileSchedulerILb1ELb0ELb1ELi128EEEEEEEEEvNT_6ParamsE:
        .type           _ZN7cutlass13device_kernelIN5flash19enable_sm80_to_sm89INS1_16FlashAttnFwdSm80INS1_25CollectiveMainloopFwdSm80ILi8ELi2ELb0EN4cute5tupleIJNS5_1CILi128EEENS7_ILi64EEENS7_ILi192EEEEEELi192ENS_6half_tEfNS_4arch4Sm80ELb1ELb0ELb1ELb1ELb0ELb1ELb1ELb0EEENS1_21CollectiveEpilogueFwdINS6_IJS8_SA_S9_EEENS6_IJNS7_ILi1EEESI_SI_EEESC_SE_Li256ELb1ELb1ELb0ELb0EEENS1_19SingleTileSchedulerILb1ELb0ELb1ELi128EEEEEEEEEvNT_6ParamsE,@function
        .size           _ZN7cutlass13device_kernelIN5flash19enable_sm80_to_sm89INS1_16FlashAttnFwdSm80INS1_25CollectiveMainloopFwdSm80ILi8ELi2ELb0EN4cute5tupleIJNS5_1CILi128EEENS7_ILi64EEENS7_ILi192EEEEEELi192ENS_6half_tEfNS_4arch4Sm80ELb1ELb0ELb1ELb1ELb0ELb1ELb1ELb0EEENS1_21CollectiveEpilogueFwdINS6_IJS8_SA_S9_EEENS6_IJNS7_ILi1EEESI_SI_EEESC_SE_Li256ELb1ELb1ELb0ELb0EEENS1_19SingleTileSchedulerILb1ELb0ELb1ELi128EEEEEEEEEvNT_6ParamsE,(.L_x_2587 - _ZN7cutlass13device_kernelIN5flash19enable_sm80_to_sm89INS1_16FlashAttnFwdSm80INS1_25CollectiveMainloopFwdSm80ILi8ELi2ELb0EN4cute5tupleIJNS5_1CILi128EEENS7_ILi64EEENS7_ILi192EEEEEELi192ENS_6half_tEfNS_4arch4Sm80ELb1ELb0ELb1ELb1ELb0ELb1ELb1ELb0EEENS1_21CollectiveEpilogueFwdINS6_IJS8_SA_S9_EEENS6_IJNS7_ILi1EEESI_SI_EEESC_SE_Li256ELb1ELb1ELb0ELb0EEENS1_19SingleTileSchedulerILb1ELb0ELb1ELi128EEEEEEEEEvNT_6ParamsE)
        .other          _ZN7cutlass13device_kernelIN5flash19enable_sm80_to_sm89INS1_16FlashAttnFwdSm80INS1_25CollectiveMainloopFwdSm80ILi8ELi2ELb0EN4cute5tupleIJNS5_1CILi128EEENS7_ILi64EEENS7_ILi192EEEEEELi192ENS_6half_tEfNS_4arch4Sm80ELb1ELb0ELb1ELb1ELb0ELb1ELb1ELb0EEENS1_21CollectiveEpilogueFwdINS6_IJS8_SA_S9_EEENS6_IJNS7_ILi1EEESI_SI_EEESC_SE_Li256ELb1ELb1ELb0ELb0EEENS1_19SingleTileSchedulerILb1ELb0ELb1ELi128EEEEEEEEEvNT_6ParamsE,@"STO_CUDA_ENTRY STV_DEFAULT"
_ZN7cutlass13device_kernelIN5flash19enable_sm80_to_sm89INS1_16FlashAttnFwdSm80INS1_25CollectiveMainloopFwdSm80ILi8ELi2ELb0EN4cute5tupleIJNS5_1CILi128EEENS7_ILi64EEENS7_ILi192EEEEEELi192ENS_6half_tEfNS_4arch4Sm80ELb1ELb0ELb1ELb1ELb0ELb1ELb1ELb0EEENS1_21CollectiveEpilogueFwdINS6_IJS8_SA_S9_EEENS6_IJNS7_ILi1EEESI_SI_EEESC_SE_Li256ELb1ELb1ELb0ELb0EEENS1_19SingleTileSchedulerILb1ELb0ELb1ELi128EEEEEEEEEvNT_6ParamsE:
        /* <DEDUP_REMOVED lines=16> */
.L_x_1173:
        /* <DEDUP_REMOVED lines=8> */
.L_x_1175:
[----:B------:R-:W-:-:S04]  /*0180*/  MOV R5, c[0x0][0x54c] ;  /* 0x0001530000057a02 */ /* 0x000fc80000000f00 */
.L_x_1174:
[----:B------:R-:W-:Y:S01]  /*0190*/  USHF.L.U32 UR4, UR4, 0x7, URZ ;  /* 0x0000000704047899 */ /* 0x000fe2000800063f */
[----:B-----5:R-:W-:-:S05]  /*01a0*/  IMAD R5, R5, c[0x0][0x548], RZ ;  /* 0x0001520005057a24 */ /* 0x020fca00078e02ff */
[----:B------:R-:W-:-:S04]  /*01b0*/  MOV R92, UR4 ;  /* 0x00000004005c7c02 */ /* 0x000fc80008000f00 */
[----:B------:R-:W-:-:S04]  /*01c0*/  ISETP.GE.AND P0, PT, R92, R5, PT ;  /* 0x000000055c00720c */ /* 0x000fc80003f06270 */
[----:B------:R-:W-:Y:S01]  /*01d0*/  SEL R196, R196, 0xffffffff, !P0 ;  /* 0xffffffffc4c47807 */ /* 0x000fe20004000000 */
[----:B------:R-:W-:Y:S05]  /*01e0*/  BRA `(.L_x_1176) ;  /* 0x0000013000007947 */ /* 0x000fea0003800000 */
.L_x_1172:
[----:B------:R-:W-:-:S04]  /*01f0*/  ISETP.NE.U32.AND P0, PT, RZ, c[0x0][0x568], PT ;  /* 0x00015a00ff007a0c */ /* 0x000fc80003f05070 */
[----:B------:R-:W-:-:S13]  /*0200*/  ISETP.NE.AND.EX P0, PT, RZ, c[0x0][0x56c], PT, P0 ;  /* 0x00015b00ff007a0c */ /* 0x000fda0003f05300 */
[----:B------:R-:W-:Y:S05]  /*0210*/  @!P0 BRA `(.L_x_1177) ;  /* 0x0000002000008947 */ /* 0x000fea0003800000 */
[----:B------:R1:W5:Y:S01]  /*0220*/  LDG.E R5, [R4.64] ;  /* 0x0000000604057981 */ /* 0x000362000c1e1900 */
[----:B------:R-:W-:Y:S05]  /*0230*/  BRA `(.L_x_1178) ;  /* 0x0000009000007947 */ /* 0x000fea0003800000 */
.L_x_1177:
        /* <DEDUP_REMOVED lines=8> */
.L_x_1179:
[----:B------:R-:W-:-:S04]  /*02c0*/  MOV R5, c[0x0][0x54c] ;  /* 0x0001530000057a02 */ /* 0x000fc80000000f00 */
.L_x_1178:
[----:B------:R-:W-:Y:S01]  /*02d0*/  USHF.L.U32 UR4, UR4, 0x7, URZ ;  /* 0x0000000704047899 */ /* 0x000fe2000800063f */
[----:B-----5:R-:W-:-:S05]  /*02e0*/  IMAD R5, R5, c[0x0][0x548], RZ ;  /* 0x0001520005057a24 */ /* 0x020fca00078e02ff */
[----:B------:R-:W-:-:S04]  /*02f0*/  MOV R92, UR4 ;  /* 0x00000004005c7c02 */ /* 0x000fc80008000f00 */
[----:B------:R-:W-:-:S04]  /*0300*/  ISETP.GE.AND P0, PT, R92, R5, PT ;  /* 0x000000055c00720c */ /* 0x000fc80003f06270 */
[----:B------:R-:W-:-:S04]  /*0310*/  SEL R196, R196, 0xffffffff, !P0 ;  /* 0xffffffffc4c47807 */ /* 0x000fc80004000000 */
.L_x_1176:
        /* <DEDUP_REMOVED lines=35> */
.L_x_1180:
[----:B-1----:R-:W-:-:S04]  /*0550*/  ISETP.NE.U32.AND P0, PT, RZ, c[0x0][0x368], PT ;  /* 0x0000da00ff007a0c */ /* 0x002fc80003f05070 */
[----:B------:R-:W-:-:S13]  /*0560*/  ISETP.NE.AND.EX P0, PT, RZ, c[0x0][0x36c], PT, P0 ;  /* 0x0000db00ff007a0c */ /* 0x000fda0003f05300 */
[----:B------:R-:W-:Y:S05]  /*0570*/  @!P0 BRA `(.L_x_1181) ;  /* 0x0000003000008947 */ /* 0x000fea0003800000 */
[----:B------:R-:W-:-:S06]  /*0580*/  IMAD.WIDE R6, R196, R3, c[0x0][0x368] ;  /* 0x0000da00c4067625 */ /* 0x000fcc00078e0203 */
[----:B------:R1:W5:Y:S01]  /*0590*/  LDG.E R6, [R6.64] ;  /* 0x0000000606067981 */ /* 0x000362000c1e1900 */
[----:B------:R-:W-:Y:S05]  /*05a0*/  BRA `(.L_x_1182) ;  /* 0x0000004000007947 */ /* 0x000fea0003800000 */
.L_x_1181:
[----:B------:R-:W-:Y:S05]  /*05b0*/  @!P5 BRA `(.L_x_1182) ;  /* 0x000000300000d947 */ /* 0x000fea0003800000 */
[----:B------:R-:W2:Y:S04]  /*05c0*/  LDG.E R6, [R8.64] ;  /* 0x0000000608067981 */ /* 0x000ea8000c1e1900 */
[----:B------:R-:W2:Y:S02]  /*05d0*/  LDG.E R5, [R8.64+0x4] ;  /* 0x0000040608057981 */ /* 0x000ea4000c1e1900 */
[----:B--2---:R-:W-:Y:S02]  /*05e0*/  IADD3 R6, -R6, R5, RZ ;  /* 0x0000000506067210 */ /* 0x004fe40007ffe1ff */
.L_x_1182:
[----:B------:R-:W2:Y:S04]  /*05f0*/  @P4 LDG.E R0, [R10.64] ;  /* 0x000000060a004981 */ /* 0x000ea8000c1e1900 */
[----:B------:R-:W2:Y:S01]  /*0600*/  @P4 LDG.E R5, [R10.64+0x4] ;  /* 0x000004060a054981 */ /* 0x000ea2000c1e1900 */
[----:B------:R-:W-:Y:S01]  /*0610*/  IMAD.MOV.U32 R216, RZ, RZ, c[0x0][0x2c4] ;  /* 0x0000b100ffd87624 */ /* 0x000fe200078e00ff */
[----:B------:R-:W-:Y:S01]  /*0620*/  ISETP.NE.U32.AND P0, PT, RZ, c[0x0][0x378], PT ;  /* 0x0000de00ff007a0c */ /* 0x000fe20003f05070 */
[----:B-----5:R-:W-:-:S03]  /*0630*/  IMAD.MOV.U32 R85, RZ, RZ, R6 ;  /* 0x000000ffff557224 */ /* 0x020fc600078e0006 */
[----:B------:R-:W-:Y:S02]  /*0640*/  ISETP.NE.AND P1, PT, R216, 0x1, PT ;  /* 0x00000001d800780c */ /* 0x000fe40003f25270 */
[----:B------:R-:W-:Y:S02]  /*0650*/  IADD3 R2, R92, 0x7f, RZ ;  /* 0x0000007f5c027810 */ /* 0x000fe40007ffe0ff */
[----:B------:R-:W-:-:S09]  /*0660*/  ISETP.NE.AND.EX P0, PT, RZ, c[0x0][0x37c], PT, P0 ;  /* 0x0000df00ff007a0c */ /* 0x000fd20003f05300 */
[----:B------:R-:W-:-:S04]  /*0670*/  @P1 IADD3 R4, R92, 0x7f, RZ ;  /* 0x0000007f5c041810 */ /* 0x000fc80007ffe0ff */
[----:B------:R-:W-:-:S04]  /*0680*/  @P0 IMAD.WIDE R8, R196, R3, c[0x0][0x378] ;  /* 0x0000de00c4080625 */ /* 0x000fc800078e0203 */
[----:B------:R-:W-:Y:S01]  /*0690*/  @P1 IMAD.HI.U32 R4, R4, c[0x0][0x2c8], RZ ;  /* 0x0000b20004041a27 */ /* 0x000fe200078e00ff */
[----:B------:R3:W5:Y:S01]  /*06a0*/  @P0 LDG.E R85, [R8.64] ;  /* 0x0000000608550981 */ /* 0x000762000c1e1900 */
[----:B------:R-:W-:-:S03]  /*06b0*/  LOP3.LUT R197, R197, 0xfffffff7, RZ, 0xc0, !PT ;  /* 0xfffffff7c5c57812 */ /* 0x000fc600078ec0ff */
[----:B------:R-:W-:Y:S02]  /*06c0*/  @P1 SHF.R.U32.HI R2, RZ, c[0x0][0x2cc], R4 ;  /* 0x0000b300ff021a19 */ /* 0x000fe40000011604 */
[----:B------:R-:W-:Y:S01]  /*06d0*/  @P1 LOP3.LUT R197, R197, 0x8, RZ, 0xfc, !PT ;  /* 0x00000008c5c51812 */ /* 0x000fe200078efcff */
[----:B--2---:R-:W-:Y:S02]  /*06e0*/  @P4 IMAD.IADD R93, R5, 0x1, -R0 ;  /* 0x00000001055d4824 */ /* 0x004fe400078e0a00 */
[----:B------:R-:W-:-:S04]  /*06f0*/  IMAD.IADD R0, R6, 0x1, -R90 ;  /* 0x0000000106007824 */ /* 0x000fc800078e0a5a */
[----:B------:R-:W-:Y:S02]  /*0700*/  IMAD.IADD R215, R0, 0x1, R93 ;  /* 0x0000000100d77824 */ /* 0x000fe400078e025d */
[----:B------:R-:W-:-:S03]  /*0710*/  IMAD.MOV R11, RZ, RZ, -R0 ;  /* 0x000000ffff0b7224 */ /* 0x000fc600078e0a00 */
[C---:B------:R-:W-:Y:S02]  /*0720*/  IADD3 R87, R215.reuse, 0x40, -R218 ;  /* 0x00000040d7577810 */ /* 0x040fe40007ffe8da */
[----:B-1----:R-:W-:Y:S02]  /*0730*/  IADD3 R7, R215, 0x3f, RZ ;  /* 0x0000003fd7077810 */ /* 0x002fe40007ffe0ff */
[----:B------:R-:W-:Y:S01]  /*0740*/  IMNMX R11, RZ, R11, !PT ;  /* 0x0000000bff0b7217 */ /* 0x000fe20007800200 */
[----:B------:R-:W-:Y:S01]  /*0750*/  IMAD.IADD R5, R87, 0x1, R2 ;  /* 0x0000000157057824 */ /* 0x000fe200078e0202 */
[----:B------:R-:W-:-:S04]  /*0760*/  SHF.R.S32.HI R4, RZ, 0x1f, R7 ;  /* 0x0000001fff047819 */ /* 0x000fc80000011407 */
[----:B------:R-:W-:Y:S02]  /*0770*/  SHF.R.S32.HI R2, RZ, 0x1f, R5 ;  /* 0x0000001fff027819 */ /* 0x000fe40000011405 */
[----:B------:R-:W-:Y:S02]  /*0780*/  LEA.HI R4, R4, R7, RZ, 0x6 ;  /* 0x0000000704047211 */ /* 0x000fe400078f30ff */
[----:B------:R-:W-:Y:S02]  /*0790*/  LEA.HI R2, R2, R5, RZ, 0x6 ;  /* 0x0000000502027211 */ /* 0x000fe400078f30ff */
[----:B------:R-:W-:Y:S02]  /*07a0*/  SHF.R.S32.HI R88, RZ, 0x6, R4 ;  /* 0x00000006ff587819 */ /* 0x000fe40000011404 */
[----:B------:R-:W-:-:S04]  /*07b0*/  SHF.R.S32.HI R5, RZ, 0x6, R2 ;  /* 0x00000006ff057819 */ /* 0x000fc80000011402 */
[----:B------:R-:W-:-:S05]  /*07c0*/  IMNMX R5, R88, R5, PT ;  /* 0x0000000558057217 */ /* 0x000fca0003800200 */
[----:B------:R-:W-:-:S05]  /*07d0*/  IMAD R0, R5, 0x40, -R0 ;  /* 0x0000004005007824 */ /* 0x000fca00078e0a00 */
        /* <DEDUP_REMOVED lines=10> */
[----:B---3--:R-:W-:-:S04]  /*0880*/  ISETP.NE.U32.AND P3, PT, RZ, c[0x0][0x340], PT ;  /* 0x0000d000ff007a0c */ /* 0x008fc80003f65070 */
        /* <DEDUP_REMOVED lines=14> */
[----:B------:R-:W-:Y:S01]  /*0970*/  IMAD R146, R195, c[0x0][0x244], R146 ;  /* 0x00009100c3927a24 */ /* 0x000fe200078e0292 */
[----:B------:R-:W-:Y:S01]  /*0980*/  IADD3 R17, P0, R10, R17, RZ ;  /* 0x000000110a117210 */ /* 0x000fe20007f1e0ff */
[----:B------:R-:W-:Y:S01]  /*0990*/  IMAD.SHL.U32 R96, R0, 0x40, RZ ;  /* 0x0000004000607824 */ /* 0x000fe200078e00ff */
[----:B------:R-:W-:Y:S01]  /*09a0*/  SHF.L.U64.HI R95, R98, R131, c[0x0][0x23c] ;  /* 0x00008f00625f7619 */ /* 0x000fe20000010283 */
[----:B------:R-:W-:Y:S01]  /*09b0*/  IMAD.IADD R8, R84, 0x1, -R7 ;  /* 0x0000000154087824 */ /* 0x000fe200078e0a07 */
[----:B------:R-:W-:Y:S01]  /*09c0*/  LEA.HI.X.SX32 R20, R10, R3, 0x1, P0 ;  /* 0x000000030a147211 */ /* 0x000fe200000f0eff */
[----:B------:R-:W-:Y:S01]  /*09d0*/  IMAD.SHL.U32 R99, R98, 0x20, RZ ;  /* 0x0000002062637824 */ /* 0x000fe200078e00ff */
[----:B------:R-:W-:Y:S01]  /*09e0*/  SHF.L.U64.HI R94, R0, R131, c[0x0][0x25c] ;  /* 0x00009700005e7619 */ /* 0x000fe20000010283 */
[----:B------:R-:W-:Y:S01]  /*09f0*/  IMAD.SHL.U32 R8, R8, 0x8, RZ ;  /* 0x0000000808087824 */ /* 0x000fe200078e00ff */
[----:B------:R-:W-:Y:S01]  /*0a00*/  SHF.R.S32.HI R7, RZ, 0x1f, R18 ;  /* 0x0000001fff077819 */ /* 0x000fe20000011412 */
[----:B------:R-:W-:Y:S01]  /*0a10*/  IMAD R14, R20, c[0x0][0x238], RZ ;  /* 0x00008e00140e7a24 */ /* 0x000fe200078e02ff */
[----:B------:R-:W-:Y:S01]  /*0a20*/  SEL R144, R196, RZ, !P4 ;  /* 0x000000ffc4907207 */ /* 0x000fe20006000000 */
[----:B------:R-:W-:Y:S01]  /*0a30*/  IMAD R20, R20, c[0x0][0x258], RZ ;  /* 0x0000960014147a24 */ /* 0x000fe200078e02ff */
[----:B------:R-:W-:Y:S01]  /*0a40*/  SHF.R.S32.HI R9, RZ, 0x1f, R8 ;  /* 0x0000001fff097819 */ /* 0x000fe20000011408 */
[C---:B------:R-:W-:Y:S01]  /*0a50*/  IMAD R14, R17.reuse, c[0x0][0x23c], R14 ;  /* 0x00008f00110e7a24 */ /* 0x040fe200078e020e */
[----:B------:R-:W-:Y:S01]  /*0a60*/  ULDC.U8 UR4, c[0x0][0x298] ;  /* 0x0000a60000047ab9 */ /* 0x000fe20000000000 */
[----:B------:R-:W-:-:S02]  /*0a70*/  IMAD R20, R17, c[0x0][0x25c], R20 ;  /* 0x0000970011147a24 */ /* 0x000fc400078e0214 */
[----:B-1----:R-:W-:-:S04]  /*0a80*/  IMAD.WIDE.U32 R12, R17, c[0x0][0x238], R8 ;  /* 0x00008e00110c7a25 */ /* 0x002fc800078e0008 */
[----:B------:R-:W-:-:S04]  /*0a90*/  IMAD.WIDE.U32 R16, R17, c[0x0][0x258], R8 ;  /* 0x0000960011107a25 */ /* 0x000fc800078e0008 */
[----:B------:R-:W-:Y:S02]  /*0aa0*/  IMAD.IADD R15, R13, 0x1, R14 ;  /* 0x000000010d0f7824 */ /* 0x000fe400078e020e */
[----:B------:R-:W-:Y:S01]  /*0ab0*/  IMAD.IADD R21, R17, 0x1, R20 ;  /* 0x0000000111157824 */ /* 0x000fe200078e0214 */
[----:B------:R-:W-:Y:S01]  /*0ac0*/  SHF.R.S32.HI R17, RZ, 0x1f, R196 ;  /* 0x0000001fff117819 */ /* 0x000fe200000114c4 */
[----:B------:R-:W-:Y:S02]  /*0ad0*/  IMAD.MOV.U32 R14, RZ, RZ, R12 ;  /* 0x000000ffff0e7224 */ /* 0x000fe400078e000c */
[----:B------:R-:W-:Y:S01]  /*0ae0*/  IMAD R12, R95, R18, RZ ;  /* 0x000000125f0c7224 */ /* 0x000fe200078e02ff */
[----:B------:R-:W-:Y:S01]  /*0af0*/  SEL R149, R17, RZ, !P4 ;  /* 0x000000ff11957207 */ /* 0x000fe20006000000 */
[----:B------:R-:W-:-:S04]  /*0b00*/  IMAD.WIDE.U32 R14, R195, c[0x0][0x240], R14 ;  /* 0x00009000c30e7a25 */ /* 0x000fc800078e000e */
[----:B------:R-:W-:Y:S02]  /*0b10*/  IMAD R3, R94, R18, RZ ;  /* 0x000000125e037224 */ /* 0x000fe400078e02ff */
[----:B------:R-:W-:Y:S02]  /*0b20*/  IMAD.IADD R147, R15, 0x1, R146 ;  /* 0x000000010f937824 */ /* 0x000fe400078e0292 */
[----:B------:R-:W-:Y:S02]  /*0b30*/  IMAD.MOV.U32 R146, RZ, RZ, R14 ;  /* 0x000000ffff927224 */ /* 0x000fe400078e000e */
[----:B------:R-:W-:Y:S02]  /*0b40*/  IMAD.IADD R13, R93, 0x1, -R10 ;  /* 0x000000015d0d7824 */ /* 0x000fe400078e0a0a */
[----:B------:R-:W-:Y:S02]  /*0b50*/  IMAD R151, R149, c[0x0][0x248], RZ ;  /* 0x0000920095977a24 */ /* 0x000fe400078e02ff */
[----:B------:R-:W-:-:S02]  /*0b60*/  IMAD R9, R7, R97, R12 ;  /* 0x0000006107097224 */ /* 0x000fc400078e020c */
[----:B------:R-:W-:Y:S02]  /*0b70*/  IMAD R7, R7, R96, R3 ;  /* 0x0000006007077224 */ /* 0x000fe400078e0203 */
[----:B------:R-:W-:Y:S02]  /*0b80*/  IMAD.SHL.U32 R3, R10, 0x40, RZ ;  /* 0x000000400a037824 */ /* 0x000fe400078e00ff */
[----:B------:R-:W-:Y:S02]  /*0b90*/  IMAD R10, R18, -0x40, R13 ;  /* 0xffffffc0120a7824 */ /* 0x000fe400078e020d */
[C---:B------:R-:W-:Y:S01]  /*0ba0*/  IMAD R151, R144.reuse, c[0x0][0x24c], R151 ;  /* 0x0000930090977a24 */ /* 0x040fe200078e0297 */
[----:B------:R-:W-:Y:S01]  /*0bb0*/  LOP3.LUT R3, R3, 0x1c0, RZ, 0xc0, !PT ;  /* 0x000001c003037812 */ /* 0x000fe200078ec0ff */
[----:B------:R-:W-:Y:S01]  /*0bc0*/  IMAD.WIDE.U32 R146, R144, c[0x0][0x248], R146 ;  /* 0x0000920090927a25 */ /* 0x000fe200078e0092 */
[C---:B------:R-:W-:Y:S02]  /*0bd0*/  ISETP.GE.AND P1, PT, R10.reuse, 0x21, PT ;  /* 0x000000210a00780c */ /* 0x040fe40003f26270 */
[----:B------:R-:W-:Y:S01]  /*0be0*/  ISETP.GE.AND P2, PT, R10, 0x1, PT ;  /* 0x000000010a00780c */ /* 0x000fe20003f46270 */
[----:B------:R-:W-:Y:S01]  /*0bf0*/  IMAD.MOV.U32 R20, RZ, RZ, R16 ;  /* 0x000000ffff147224 */ /* 0x000fe200078e0010 */
[----:B------:R-:W-:Y:S01]  /*0c00*/  LOP3.LUT R10, R3, 0x38, R8, 0xf8, !PT ;  /* 0x00000038030a7812 */ /* 0x000fe200078ef808 */
[----:B------:R-:W-:Y:S01]  /*0c10*/  IMAD R14, R86, c[0x0][0x260], RZ ;  /* 0x00009800560e7a24 */ /* 0x000fe200078e02ff */
[----:B------:R-:W-:Y:S01]  /*0c20*/  SHF.R.U32.HI R3, RZ, 0x3, R3 ;  /* 0x00000003ff037819 */ /* 0x000fe20000011603 */
[----:B------:R-:W-:Y:S01]  /*0c30*/  IMAD.IADD R151, R147, 0x1, R151 ;  /* 0x0000000193977824 */ /* 0x000fe200078e0297 */
[----:B------:R-:W-:Y:S01]  /*0c40*/  LEA.HI R16, R5, R84, RZ, 0x6 ;  /* 0x0000005405107211 */ /* 0x000fe200078f30ff */
[----:B------:R-:W-:Y:S01]  /*0c50*/  IMAD.MOV.U32 R150, RZ, RZ, R146 ;  /* 0x000000ffff967224 */ /* 0x000fe200078e0092 */
[----:B------:R-:W-:Y:S01]  /*0c60*/  LOP3.LUT R3, R10, R3, RZ, 0x3c, !PT ;  /* 0x000000030a037212 */ /* 0x000fe200078e3cff */
[C---:B------:R-:W-:Y:S01]  /*0c70*/  IMAD R14, R195.reuse, c[0x0][0x264], R14 ;  /* 0x00009900c30e7a24 */ /* 0x040fe200078e020e */
[----:B------:R-:W-:Y:S01]  /*0c80*/  IADD3 R10, R8, 0x80, RZ ;  /* 0x00000080080a7810 */ /* 0x000fe20007ffe0ff */
[----:B------:R-:W-:-:S04]  /*0c90*/  IMAD.WIDE.U32 R20, R195, c[0x0][0x260], R20 ;  /* 0x00009800c3147a25 */ /* 0x000fc800078e0014 */
[----:B------:R-:W-:-:S04]  /*0ca0*/  IMAD.WIDE.U32 R12, R18, R97, R150 ;  /* 0x00000061120c7225 */ /* 0x000fc800078e0096 */
[----:B------:R-:W-:Y:S01]  /*0cb0*/  IMAD.IADD R15, R21, 0x1, R14 ;  /* 0x00000001150f7824 */ /* 0x000fe200078e020e */
[C---:B------:R-:W-:Y:S01]  /*0cc0*/  @P2 LEA R22, P0, R12.reuse, c[0x0][0x220], 0x1 ;  /* 0x000088000c162a11 */ /* 0x040fe200078008ff */
[----:B------:R-:W-:Y:S02]  /*0cd0*/  IMAD R149, R149, c[0x0][0x268], RZ ;  /* 0x00009a0095957a24 */ /* 0x000fe400078e02ff */
[----:B------:R-:W-:Y:S02]  /*0ce0*/  IMAD.IADD R13, R13, 0x1, R9 ;  /* 0x000000010d0d7824 */ /* 0x000fe400078e0209 */
[----:B------:R-:W-:Y:S02]  /*0cf0*/  IMAD.MOV.U32 R14, RZ, RZ, R20 ;  /* 0x000000ffff0e7224 */ /* 0x000fe400078e0014 */
[----:B------:R-:W-:Y:S01]  /*0d00*/  IMAD.MOV.U32 R9, RZ, RZ, 0x5 ;  /* 0x00000005ff097424 */ /* 0x000fe200078e00ff */
[----:B------:R-:W-:Y:S01]  /*0d10*/  @P2 LEA.HI.X R23, R12, c[0x0][0x224], R13, 0x1, P0 ;  /* 0x000089000c172a11 */ /* 0x000fe200000f0c0d */
[----:B------:R-:W-:-:S02]  /*0d20*/  IMAD R149, R144, c[0x0][0x26c], R149 ;  /* 0x00009b0090957a24 */ /* 0x000fc400078e0295 */
[----:B------:R-:W-:Y:S01]  /*0d30*/  IMAD.WIDE.U32 R144, R144, c[0x0][0x268], R14 ;  /* 0x00009a0090907a25 */ /* 0x000fe200078e000e */
[----:B------:R-:W-:Y:S02]  /*0d40*/  @P1 IADD3 R15, P4, R99, R12, RZ ;  /* 0x0000000c630f1210 */ /* 0x000fe40007f9e0ff */
[-C--:B------:R-:W-:Y:S01]  /*0d50*/  SHF.L.U64.HI R98, R98, R9.reuse, c[0x0][0x23c] ;  /* 0x00008f0062627619 */ /* 0x080fe20000010209 */
[----:B------:R-:W-:Y:S01]  /*0d60*/  IMAD.IADD R149, R145, 0x1, R149 ;  /* 0x0000000191957824 */ /* 0x000fe200078e0295 */
[----:B------:R-:W-:Y:S01]  /*0d70*/  IADD3 R14, R8, 0x40, RZ ;  /* 0x00000040080e7810 */ /* 0x000fe20007ffe0ff */
[----:B------:R-:W-:Y:S01]  /*0d80*/  IMAD.MOV.U32 R148, RZ, RZ, R144 ;  /* 0x000000ffff947224 */ /* 0x000fe200078e0090 */
[C---:B------:R-:W-:Y:S01]  /*0d90*/  SHF.L.U64.HI R104, R0.reuse, R9, c[0x0][0x25c] ;  /* 0x0000970000687619 */ /* 0x040fe20000010209 */
[----:B------:R-:W-:Y:S02]  /*0da0*/  IMAD.SHL.U32 R105, R0, 0x20, RZ ;  /* 0x0000002000697824 */ /* 0x000fe400078e00ff */
[----:B------:R-:W-:-:S02]  /*0db0*/  IMAD.IADD R154, R89, 0x1, R6 ;  /* 0x00000001599a7824 */ /* 0x000fc400078e0206 */
[----:B------:R-:W-:Y:S02]  /*0dc0*/  IMAD.MOV.U32 R102, RZ, RZ, 0x1 ;  /* 0x00000001ff667424 */ /* 0x000fe400078e00ff */
[----:B------:R-:W-:Y:S02]  /*0dd0*/  IMAD R152, R86, c[0x0][0x1e8], RZ ;  /* 0x00007a0056987a24 */ /* 0x000fe400078e02ff */
[----:B------:R-:W-:Y:S02]  /*0de0*/  IMAD.MOV.U32 R69, RZ, RZ, 0x1 ;  /* 0x00000001ff457424 */ /* 0x000fe400078e00ff */
[----:B------:R-:W-:Y:S02]  /*0df0*/  IMAD R152, R195, c[0x0][0x1ec], R152 ;  /* 0x00007b00c3987a24 */ /* 0x000fe400078e0298 */
[----:B------:R-:W-:Y:S01]  /*0e00*/  IMAD.MOV.U32 R51, RZ, RZ, RZ ;  /* 0x000000ffff337224 */ /* 0x000fe200078e00ff */
[--C-:B--2---:R-:W-:Y:S01]  /*0e10*/  @P3 SHF.R.S32.HI R21, RZ, 0x1f, R4.reuse ;  /* 0x0000001fff153819 */ /* 0x104fe20000011404 */
[----:B------:R-:W-:-:S02]  /*0e20*/  @P3 IMAD.MOV.U32 R20, RZ, RZ, R4 ;  /* 0x000000ffff143224 */ /* 0x000fc400078e0004 */
[----:B------:R-:W-:Y:S02]  /*0e30*/  @!P3 IMAD.MOV.U32 R20, RZ, RZ, R196 ;  /* 0x000000ffff14b224 */ /* 0x000fe400078e00c4 */
[----:B------:R-:W-:Y:S01]  /*0e40*/  @!P3 IMAD.MOV.U32 R21, RZ, RZ, R17 ;  /* 0x000000ffff15b224 */ /* 0x000fe200078e0011 */
[----:B------:R-:W-:Y:S01]  /*0e50*/  ISETP.GE.AND P3, PT, R10, c[0x0][0x1d4], PT ;  /* 0x000075000a007a0c */ /* 0x000fe20003f66270 */
[----:B------:R-:W-:Y:S01]  /*0e60*/  IMAD.SHL.U32 R10, R16, 0x8, RZ ;  /* 0x00000008100a7824 */ /* 0x000fe200078e00ff */
[----:B------:R-:W-:Y:S02]  /*0e70*/  SEL R166, R20, RZ, !P5 ;  /* 0x000000ff14a67207 */ /* 0x000fe40006800000 */
[----:B------:R-:W-:Y:S02]  /*0e80*/  SEL R4, R21, RZ, !P5 ;  /* 0x000000ff15047207 */ /* 0x000fe40006800000 */
[----:B------:R-:W-:Y:S01]  /*0e90*/  ISETP.GE.AND P5, PT, R8, c[0x0][0x1d4], PT ;  /* 0x0000750008007a0c */ /* 0x000fe20003fa6270 */
[----:B------:R-:W-:Y:S01]  /*0ea0*/  @P1 IMAD.X R8, R98, 0x1, R13, P4 ;  /* 0x0000000162081824 */ /* 0x000fe200020e060d */
[----:B------:R-:W-:Y:S01]  /*0eb0*/  ISETP.GE.AND P4, PT, R14, c[0x0][0x1d4], PT ;  /* 0x000075000e007a0c */ /* 0x000fe20003f86270 */
[----:B------:R-:W-:Y:S01]  /*0ec0*/  IMAD.WIDE.U32 R12, R18, R96, R148 ;  /* 0x00000060120c7225 */ /* 0x000fe200078e0094 */
[----:B------:R-:W-:-:S02]  /*0ed0*/  @P1 LEA R20, P0, R15, c[0x0][0x220], 0x1 ;  /* 0x000088000f141a11 */ /* 0x000fc400078008ff */
[----:B------:R-:W-:Y:S01]  /*0ee0*/  LOP3.LUT R10, R3, 0xfffffe00, R10, 0xf8, !PT ;  /* 0xfffffe00030a7812 */ /* 0x000fe200078ef80a */
[----:B------:R-:W-:Y:S01]  /*0ef0*/  IMAD.IADD R7, R13, 0x1, R7 ;  /* 0x000000010d077824 */ /* 0x000fe200078e0207 */
[----:B------:R-:W-:Y:S01]  /*0f00*/  @P1 LEA.HI.X R21, R15, c[0x0][0x224], R8, 0x1, P0 ;  /* 0x000089000f151a11 */ /* 0x000fe200000f0c08 */
[----:B------:R-:W-:Y:S01]  /*0f10*/  IMAD R103, R4, c[0x0][0x1f0], RZ ;  /* 0x00007c0004677a24 */ /* 0x000fe200078e02ff */
        /* <DEDUP_REMOVED lines=11> */
[----:B------:R-:W-:Y:S01]  /*0fd0*/  IMAD R103, R166, c[0x0][0x1f4], R103 ;  /* 0x00007d00a6677a24 */ /* 0x000fe200078e0267 */
[----:B------:R-:W-:Y:S01]  /*0fe0*/  LEA.HI R8, R5, R84, RZ, 0x2 ;  /* 0x0000005405087211 */ /* 0x000fe200078f10ff */
[----:B------:R1:W-:Y:S01]  /*0ff0*/  @P2 LDGSTS.E.BYPASS.LTC128B.128 [R15+0xe100], [R22.64+0x80], !P4 ;  /* 0x0e100080160f2fae */ /* 0x0003e2000e101d46 */
[----:B------:R-:W-:-:S02]  /*1000*/  IMAD R121, R4, c[0x0][0x218], RZ ;  /* 0x0000860004797a24 */ /* 0x000fc400078e02ff */
[----:B------:R-:W-:Y:S01]  /*1010*/  SHF.R.S32.HI R111, RZ, 0x2, R8 ;  /* 0x00000002ff6f7819 */ /* 0x000fe20000011408 */
[----:B------:R1:W-:Y:S01]  /*1020*/  @P2 LDGSTS.E.BYPASS.LTC128B.128 [R15+0x10100], [R22.64+0x100], !P3 ;  /* 0x10100100160f2fae */ /* 0x0003e2000d901d46 */
[----:B------:R-:W-:-:S03]  /*1030*/  IMAD R121, R166, c[0x0][0x21c], R121 ;  /* 0x00008700a6797a24 */ /* 0x000fc600078e0279 */
        /* <DEDUP_REMOVED lines=217> */
.L_x_1208:
        /* <DEDUP_REMOVED lines=90> */
.L_x_1188:
[----:B------:R-:W-:Y:S05]  /*2370*/  BSYNC B0 ;  /* 0x0000000000007941 */ /* 0x000fea0003800000 */
.L_x_1187:
        /* <DEDUP_REMOVED lines=89> */
.L_x_1191:
[----:B------:R-:W-:Y:S05]  /*2910*/  BSYNC B0 ;  /* 0x0000000000007941 */ /* 0x000fea0003800000 */
.L_x_1190:
        /* <DEDUP_REMOVED lines=56> */
.L_x_1193:
[----:B------:R-:W-:Y:S05]  /*2ca0*/  BSYNC B0 ;  /* 0x0000000000007941 */ /* 0x000fea0003800000 */
.L_x_1192:
        /* <DEDUP_REMOVED lines=56> */
.L_x_1195:
[----:B------:R-:W-:Y:S05]  /*3030*/  BSYNC B0 ;  /* 0x0000000000007941 */ /* 0x000fea0003800000 */
.L_x_1194:
        /* <DEDUP_REMOVED lines=56> */
.L_x_1197:
[----:B------:R-:W-:Y:S05]  /*33c0*/  BSYNC B0 ;  /* 0x0000000000007941 */ /* 0x000fea0003800000 */
.L_x_1196:
        /* <DEDUP_REMOVED lines=56> */
.L_x_1199:
[----:B------:R-:W-:Y:S05]  /*3750*/  BSYNC B0 ;  /* 0x0000000000007941 */ /* 0x000fea0003800000 */
.L_x_1198:
        /* <DEDUP_REMOVED lines=56> */
.L_x_1186:
        /* <DEDUP_REMOVED lines=47> */
.L_x_1201:
[----:B------:R-:W-:Y:S05]  /*3dd0*/  BSYNC B0 ;  /* 0x0000000000007941 */ /* 0x000fea0003800000 */
.L_x_1200:
        /* <DEDUP_REMOVED lines=153> */
.L_x_1203:
[----:B------:R-:W-:Y:S05]  /*4770*/  BSYNC B0 ;  /* 0x0000000000007941 */ /* 0x000fea0003800000 */
.L_x_1202:
        /* <DEDUP_REMOVED lines=118> */
.L_x_1205:
[----:B------:R-:W-:Y:S05]  /*4ee0*/  BSYNC B0 ;  /* 0x0000000000007941 */ /* 0x000fea0003800000 */
.L_x_1204:
        /* <DEDUP_REMOVED lines=120> */
.L_x_1185:
        /* <DEDUP_REMOVED lines=29> */
.L_x_1189:
[----:B------:R-:W-:Y:S05]  /*5840*/  BSYNC B1 ;  /* 0x0000000000017941 */ /* 0x000fea0003800000 */
.L_x_1184:
        /* <DEDUP_REMOVED lines=66> */
.L_x_1207:
[----:B-1----:R-:W-:Y:S05]  /*5c70*/  BSYNC B0 ;  /* 0x0000000000007941 */ /* 0x002fea0003800000 */
.L_x_1206:
        /* <DEDUP_REMOVED lines=33> */
.L_x_1183:
[----:B---3--:R-:W-:Y:S01]  /*5e90*/  ISETP.NE.AND P3, PT, R216, 0x1, PT ;  /* 0x00000001d800780c */ /* 0x008fe20003f65270 */
[----:B------:R-:W-:Y:S01]  /*5ea0*/  CS2R R98, SRZ ;  /* 0x0000000000627805 */ /* 0x000fe2000001ff00 */
[----:B------:R-:W-:Y:S01]  /*5eb0*/  IADD3 R2, R92, 0x7f, RZ ;  /* 0x0000007f5c027810 */ /* 0x000fe20007ffe0ff */
[----:B-1----:R-:W-:Y:S01]  /*5ec0*/  IMAD.MOV.U32 R5, RZ, RZ, RZ ;  /* 0x000000ffff057224 */ /* 0x002fe200078e00ff */
[----:B------:R-:W-:Y:S01]  /*5ed0*/  PLOP3.LUT P2, PT, PT, PT, PT, 0x80, 0x0 ;  /* 0x000000000000781c */ /* 0x000fe20003f4f070 */
[----:B------:R-:W-:Y:S01]  /*5ee0*/  IMAD.MOV.U32 R96, RZ, RZ, RZ ;  /* 0x000000ffff607224 */ /* 0x000fe200078e00ff */
[----:B------:R-:W-:Y:S01]  /*5ef0*/  CS2R R14, SRZ ;  /* 0x00000000000e7805 */ /* 0x000fe2000001ff00 */
[----:B------:R-:W-:Y:S01]  /*5f00*/  IMAD.MOV.U32 R94, RZ, RZ, RZ ;  /* 0x000000ffff5e7224 */ /* 0x000fe200078e00ff */
[----:B------:R-:W-:Y:S01]  /*5f10*/  CS2R R10, SRZ ;  /* 0x00000000000a7805 */ /* 0x000fe2000001ff00 */
[----:B------:R-:W-:Y:S01]  /*5f20*/  CS2R R8, SRZ ;  /* 0x0000000000087805 */ /* 0x000fe2000001ff00 */
[----:B------:R-:W-:Y:S01]  /*5f30*/  CS2R R12, SRZ ;  /* 0x00000000000c7805 */ /* 0x000fe2000001ff00 */
[----:B------:R-:W-:Y:S01]  /*5f40*/  IMAD.MOV.U32 R7, RZ, RZ, RZ ;  /* 0x000000ffff077224 */ /* 0x000fe200078e00ff */
[----:B------:R-:W-:Y:S01]  /*5f50*/  CS2R R82, SRZ ;  /* 0x0000000000527805 */ /* 0x000fe2000001ff00 */
[----:B------:R-:W-:Y:S01]  /*5f60*/  @P3 IMAD.HI.U32 R0, R2, c[0x0][0x2c8], RZ ;  /* 0x0000b20002003a27 */ /* 0x000fe200078e00ff */
[----:B------:R-:W-:Y:S01]  /*5f70*/  CS2R R80, SRZ ;  /* 0x0000000000507805 */ /* 0x000fe2000001ff00 */
[----:B-----5:R-:W-:Y:S01]  /*5f80*/  CS2R R78, SRZ ;  /* 0x00000000004e7805 */ /* 0x020fe2000001ff00 */
[----:B------:R-:W-:Y:S01]  /*5f90*/  CS2R R76, SRZ ;  /* 0x00000000004c7805 */ /* 0x000fe2000001ff00 */
[----:B------:R-:W-:Y:S01]  /*5fa0*/  CS2R R74, SRZ ;  /* 0x00000000004a7805 */ /* 0x000fe2000001ff00 */
[----:B------:R-:W-:Y:S01]  /*5fb0*/  @P3 SHF.R.U32.HI R2, RZ, c[0x0][0x2cc], R0 ;  /* 0x0000b300ff023a19 */ /* 0x000fe20000011600 */
[----:B------:R-:W-:Y:S01]  /*5fc0*/  CS2R R72, SRZ ;  /* 0x0000000000487805 */ /* 0x000fe2000001ff00 */
[----:B------:R-:W-:Y:S01]  /*5fd0*/  CS2R R70, SRZ ;  /* 0x0000000000467805 */ /* 0x000fe2000001ff00 */
[----:B------:R-:W-:Y:S01]  /*5fe0*/  CS2R R68, SRZ ;  /* 0x0000000000447805 */ /* 0x000fe2000001ff00 */
[----:B------:R-:W-:Y:S01]  /*5ff0*/  CS2R R66, SRZ ;  /* 0x0000000000427805 */ /* 0x000fe2000001ff00 */
[----:B------:R-:W-:Y:S01]  /*6000*/  IMAD.IADD R87, R87, 0x1, R2 ;  /* 0x0000000157577824 */ /* 0x000fe200078e0202 */
[----:B------:R-:W-:Y:S01]  /*6010*/  CS2R R64, SRZ ;  /* 0x0000000000407805 */ /* 0x000fe2000001ff00 */
[----:B------:R-:W-:Y:S01]  /*6020*/  CS2R R62, SRZ ;  /* 0x00000000003e7805 */ /* 0x000fe2000001ff00 */
[----:B------:R-:W-:Y:S01]  /*6030*/  CS2R R60, SRZ ;  /* 0x00000000003c7805 */ /* 0x000fe2000001ff00 */
[----:B------:R-:W-:Y:S01]  /*6040*/  CS2R R58, SRZ ;  /* 0x00000000003a7805 */ /* 0x000fe2000001ff00 */
[----:B------:R-:W-:Y:S01]  /*6050*/  SHF.R.S32.HI R0, RZ, 0x1f, R87 ;  /* 0x0000001fff007819 */ /* 0x000fe20000011457 */
[----:B------:R-:W-:Y:S01]  /*6060*/  CS2R R56, SRZ ;  /* 0x0000000000387805 */ /* 0x000fe2000001ff00 */
[----:B------:R-:W-:Y:S01]  /*6070*/  CS2R R54, SRZ ;  /* 0x0000000000367805 */ /* 0x000fe2000001ff00 */
[----:B------:R-:W-:Y:S01]  /*6080*/  CS2R R52, SRZ ;  /* 0x0000000000347805 */ /* 0x000fe2000001ff00 */
[----:B------:R-:W-:Y:S01]  /*6090*/  LEA.HI R0, R0, R87, RZ, 0x6 ;  /* 0x0000005700007211 */ /* 0x000fe200078f30ff */
[----:B------:R-:W-:Y:S01]  /*60a0*/  CS2R R50, SRZ ;  /* 0x0000000000327805 */ /* 0x000fe2000001ff00 */
[----:B------:R-:W-:Y:S01]  /*60b0*/  CS2R R48, SRZ ;  /* 0x0000000000307805 */ /* 0x000fe2000001ff00 */
[----:B------:R-:W-:Y:S01]  /*60c0*/  CS2R R46, SRZ ;  /* 0x00000000002e7805 */ /* 0x000fe2000001ff00 */
[----:B------:R-:W-:Y:S01]  /*60d0*/  SHF.R.S32.HI R95, RZ, 0x6, R0 ;  /* 0x00000006ff5f7819 */ /* 0x000fe20000011400 */
[----:B------:R-:W-:Y:S01]  /*60e0*/  IMAD.IADD R0, R89, 0x1, R90 ;  /* 0x0000000159007824 */ /* 0x000fe200078e025a */
[----:B------:R-:W-:Y:S01]  /*60f0*/  CS2R R44, SRZ ;  /* 0x00000000002c7805 */ /* 0x000fe2000001ff00 */
[----:B------:R-:W-:Y:S01]  /*6100*/  IMAD.MOV.U32 R90, RZ, RZ, RZ ;  /* 0x000000ffff5a7224 */ /* 0x000fe200078e00ff */
[----:B------:R-:W-:Y:S01]  /*6110*/  IMNMX R95, R88, R95, PT ;  /* 0x0000005f585f7217 */ /* 0x000fe20003800200 */
[----:B------:R-:W-:Y:S01]  /*6120*/  CS2R R42, SRZ ;  /* 0x00000000002a7805 */ /* 0x000fe2000001ff00 */
[----:B------:R-:W-:Y:S01]  /*6130*/  CS2R R88, SRZ ;  /* 0x0000000000587805 */ /* 0x000fe2000001ff00 */
[----:B------:R-:W-:Y:S01]  /*6140*/  CS2R R40, SRZ ;  /* 0x0000000000287805 */ /* 0x000fe2000001ff00 */
[----:B------:R-:W-:Y:S01]  /*6150*/  ISETP.GE.AND P0, PT, R95, 0x1, PT ;  /* 0x000000015f00780c */ /* 0x000fe20003f06270 */
        /* <DEDUP_REMOVED lines=29> */
[CC--:B------:R-:W-:Y:S02]  /*6330*/  LEA.HI R8, R7.reuse, R84.reuse, RZ, 0x3 ;  /* 0x0000005407087211 */ /* 0x0c0fe400078f18ff */
[----:B------:R-:W-:Y:S01]  /*6340*/  LEA.HI R15, R7, R84, RZ, 0x4 ;  /* 0x00000054070f7211 */ /* 0x000fe200078f20ff */
[----:B------:R-:W-:Y:S01]  /*6350*/  IMAD R2, R2, c[0x0][0x178], RZ ;  /* 0x00005e0002027a24 */ /* 0x000fe200078e02ff */
[----:B------:R-:W-:Y:S02]  /*6360*/  SHF.R.S32.HI R10, RZ, 0x3, R8 ;  /* 0x00000003ff0a7819 */ /* 0x000fe40000011408 */
[----:B------:R-:W-:Y:S01]  /*6370*/  LOP3.LUT R219, R8, 0xfffffff8, RZ, 0xc0, !PT ;  /* 0xfffffff808db7812 */ /* 0x000fe200078ec0ff */
[----:B------:R-:W-:Y:S01]  /*6380*/  IMAD R5, R91, c[0x0][0x17c], R2 ;  /* 0x00005f005b057a24 */ /* 0x000fe200078e0202 */
[----:B------:R-:W-:Y:S01]  /*6390*/  SHF.R.S32.HI R3, RZ, 0x4, R15 ;  /* 0x00000004ff037819 */ /* 0x000fe2000001140f */
[----:B------:R-:W-:Y:S01]  /*63a0*/  IMAD.SHL.U32 R203, R10, 0x40, RZ ;  /* 0x000000400acb7824 */ /* 0x000fe200078e00ff */
[----:B------:R-:W-:Y:S01]  /*63b0*/  ISETP.NE.U32.AND P2, PT, RZ, c[0x0][0x348], PT ;  /* 0x0000d200ff007a0c */ /* 0x000fe20003f45070 */
[----:B------:R-:W-:Y:S01]  /*63c0*/  IMAD.IADD R219, R84, 0x1, -R219 ;  /* 0x0000000154db7824 */ /* 0x000fe200078e0adb */
[----:B------:R-:W-:Y:S01]  /*63d0*/  LEA.HI R2, R15, R3, RZ, 0x1 ;  /* 0x000000030f027211 */ /* 0x000fe200078f08ff */
[----:B------:R-:W-:Y:S01]  /*63e0*/  IMAD.IADD R17, R17, 0x1, R5 ;  /* 0x0000000111117824 */ /* 0x000fe200078e0205 */
[----:B------:R-:W-:Y:S01]  /*63f0*/  LOP3.LUT R203, R203, 0x1c0, RZ, 0xc0, !PT ;  /* 0x000001c0cbcb7812 */ /* 0x000fe200078ec0ff */
[C---:B------:R-:W-:Y:S01]  /*6400*/  IMAD.SHL.U32 R20, R219.reuse, 0x8, RZ ;  /* 0x00000008db147824 */ /* 0x040fe200078e00ff */
[----:B------:R-:W-:Y:S01]  /*6410*/  LOP3.LUT R2, R2, 0xfffffffe, RZ, 0xc0, !PT ;  /* 0xfffffffe02027812 */ /* 0x000fe200078ec0ff */
[----:B------:R-:W-:Y:S01]  /*6420*/  IMAD R11, R219, 0x20, R10 ;  /* 0x00000020db0b7824 */ /* 0x000fe200078e020a */
[----:B------:R-:W-:Y:S01]  /*6430*/  SHF.R.S32.HI R9, RZ, 0x1f, R196 ;  /* 0x0000001fff097819 */ /* 0x000fe200000114c4 */
[----:B------:R-:W-:Y:S01]  /*6440*/  IMAD.WIDE.U32 R16, R195, c[0x0][0x1b8], R16 ;  /* 0x00006e00c3107a25 */ /* 0x000fe200078e0010 */
[----:B------:R-:W-:-:S02]  /*6450*/  LOP3.LUT R4, R203, 0x38, R20, 0xf8, !PT ;  /* 0x00000038cb047812 */ /* 0x000fc400078ef814 */
[----:B------:R-:W-:Y:S01]  /*6460*/  SHF.R.U32.HI R203, RZ, 0x3, R203 ;  /* 0x00000003ffcb7819 */ /* 0x000fe200000116cb */
[----:B------:R-:W-:Y:S01]  /*6470*/  IMAD.IADD R2, R3, 0x1, -R2 ;  /* 0x0000000103027824 */ /* 0x000fe200078e0a02 */
[----:B------:R-:W-:Y:S01]  /*6480*/  IADD3 R3, R20, 0x80, RZ ;  /* 0x0000008014037810 */ /* 0x000fe20007ffe0ff */
[----:B------:R-:W-:Y:S01]  /*6490*/  IMAD.SHL.U32 R5, R219, 0x40, RZ ;  /* 0x00000040db057824 */ /* 0x000fe200078e00ff */
[----:B------:R-:W-:Y:S01]  /*64a0*/  LOP3.LUT R203, R4, R203, RZ, 0x3c, !PT ;  /* 0x000000cb04cb7212 */ /* 0x000fe200078e3cff */
[----:B------:R-:W-:Y:S01]  /*64b0*/  IMAD R4, R86, c[0x0][0x1b8], RZ ;  /* 0x00006e0056047a24 */ /* 0x000fe200078e02ff */
[C---:B------:R-:W-:Y:S02]  /*64c0*/  ISETP.GE.AND P1, PT, R3.reuse, c[0x0][0x1d4], PT ;  /* 0x0000750003007a0c */ /* 0x040fe40003f26270 */
[----:B------:R-:W-:Y:S01]  /*64d0*/  ISETP.GE.AND P4, PT, R3, c[0x0][0x198], PT ;  /* 0x0000660003007a0c */ /* 0x000fe20003f86270 */
[----:B------:R-:W-:Y:S01]  /*64e0*/  IMAD R3, R195, c[0x0][0x1bc], R4 ;  /* 0x00006f00c3037a24 */ /* 0x000fe200078e0204 */
[----:B------:R-:W-:Y:S01]  /*64f0*/  ISETP.NE.AND.EX P2, PT, RZ, c[0x0][0x34c], PT, P2 ;  /* 0x0000d300ff007a0c */ /* 0x000fe20003f45320 */
[----:B------:R-:W-:Y:S01]  /*6500*/  IMAD.IADD R4, R92, 0x1, R11 ;  /* 0x000000015c047824 */ /* 0x000fe200078e020b */
[----:B------:R-:W-:Y:S01]  /*6510*/  LOP3.LUT R15, R15, 0xfffffff0, RZ, 0xc0, !PT ;  /* 0xfffffff00f0f7812 */ /* 0x000fe200078ec0ff */
[----:B------:R-:W-:Y:S01]  /*6520*/  IMAD.IADD R17, R17, 0x1, R3 ;  /* 0x0000000111117824 */ /* 0x000fe200078e0203 */
[----:B------:R-:W-:Y:S01]  /*6530*/  SEL R21, R9, RZ, !P2 ;  /* 0x000000ff09157207 */ /* 0x000fe20005000000 */
[----:B------:R-:W-:Y:S01]  /*6540*/  @P3 IMAD.HI.U32 R3, R4, c[0x0][0x2c8], RZ ;  /* 0x0000b20004033a27 */ /* 0x000fe200078e00ff */
[----:B------:R-:W-:-:S02]  /*6550*/  SEL R18, R196, RZ, !P2 ;  /* 0x000000ffc4127207 */ /* 0x000fc40005000000 */
[----:B------:R-:W-:Y:S01]  /*6560*/  LOP3.LUT R5, R5, 0x1c0, RZ, 0xc0, !PT ;  /* 0x000001c005057812 */ /* 0x000fe200078ec0ff */
[----:B------:R-:W-:Y:S01]  /*6570*/  IMAD.MOV.U32 R24, RZ, RZ, R4 ;  /* 0x000000ffff187224 */ /* 0x000fe200078e0004 */
[----:B------:R-:W-:Y:S01]  /*6580*/  @P3 SHF.R.U32.HI R24, RZ, c[0x0][0x2cc], R3 ;  /* 0x0000b300ff183a19 */ /* 0x000fe20000011603 */
[----:B------:R-:W-:Y:S01]  /*6590*/  IMAD R21, R21, c[0x0][0x1c0], RZ ;  /* 0x0000700015157a24 */ /* 0x000fe200078e02ff */
[----:B-1----:R-:W-:Y:S01]  /*65a0*/  SHF.R.S32.HI R13, RZ, 0x1f, R0 ;  /* 0x0000001fff0d7819 */ /* 0x002fe20000011400 */
[----:B------:R-:W-:Y:S01]  /*65b0*/  IMAD.IADD R22, R84, 0x1, -R15 ;  /* 0x0000000154167824 */ /* 0x000fe200078e0a0f */
[----:B------:R-:W-:Y:S01]  /*65c0*/  SHF.R.S32.HI R3, RZ, 0x1f, R24 ;  /* 0x0000001fff037819 */ /* 0x000fe20000011418 */
[C---:B------:R-:W-:Y:S01]  /*65d0*/  IMAD R21, R18.reuse, c[0x0][0x1c4], R21 ;  /* 0x0000710012157a24 */ /* 0x040fe200078e0215 */
[----:B------:R-:W-:Y:S01]  /*65e0*/  LOP3.LUT R8, R5, 0x8, R8, 0xf8, !PT ;  /* 0x0000000805087812 */ /* 0x000fe200078ef808 */
[----:B------:R-:W-:Y:S01]  /*65f0*/  IMAD.WIDE.U32 R18, R18, c[0x0][0x1c0], R16 ;  /* 0x0000700012127a25 */ /* 0x000fe200078e0010 */
[----:B------:R-:W-:-:S02]  /*6600*/  IADD3 R17, P2, R10, R0, RZ ;  /* 0x000000000a117210 */ /* 0x000fc40007f5e0ff */
[----:B------:R-:W-:Y:S01]  /*6610*/  SHF.R.S32.HI R15, RZ, 0x1f, R22 ;  /* 0x0000001fff0f7819 */ /* 0x000fe20000011416 */
[----:B------:R-:W-:Y:S01]  /*6620*/  IMAD.MOV R11, RZ, RZ, -R24 ;  /* 0x000000ffff0b7224 */ /* 0x000fe200078e0a18 */
[----:B------:R-:W-:Y:S01]  /*6630*/  SHF.R.U32.HI R5, RZ, 0x3, R5 ;  /* 0x00000003ff057819 */ /* 0x000fe20000011605 */
[----:B------:R-:W-:Y:S01]  /*6640*/  IMAD R3, R3, c[0x0][0x1b0], RZ ;  /* 0x00006c0003037a24 */ /* 0x000fe200078e02ff */
[----:B------:R-:W-:Y:S01]  /*6650*/  LEA.HI.X.SX32 R13, R10, R13, 0x1, P2 ;  /* 0x0000000d0a0d7211 */ /* 0x000fe200010f0eff */
[----:B------:R-:W-:Y:S01]  /*6660*/  IMAD R11, R11, c[0x0][0x2c4], R4 ;  /* 0x0000b1000b0b7a24 */ /* 0x000fe200078e0204 */
[----:B------:R-:W-:Y:S01]  /*6670*/  LEA.HI R4, R15, R22, RZ, 0x3 ;  /* 0x000000160f047211 */ /* 0x000fe200078f18ff */
[----:B------:R-:W-:Y:S01]  /*6680*/  IMAD.IADD R19, R19, 0x1, R21 ;  /* 0x0000000113137824 */ /* 0x000fe200078e0215 */
[----:B------:R-:W-:Y:S01]  /*6690*/  LOP3.LUT R5, R8, R5, RZ, 0x3c, !PT ;  /* 0x0000000508057212 */ /* 0x000fe200078e3cff */
[----:B------:R-:W-:Y:S01]  /*66a0*/  IMAD R3, R24, c[0x0][0x1b4], R3 ;  /* 0x00006d0018037a24 */ /* 0x000fe200078e0203 */
[----:B------:R-:W-:Y:S01]  /*66b0*/  LOP3.LUT R15, R4, 0xfffffff8, RZ, 0xc0, !PT ;  /* 0xfffffff8040f7812 */ /* 0x000fe200078ec0ff */
[----:B------:R-:W-:Y:S01]  /*66c0*/  IMAD.WIDE.U32 R24, R24, c[0x0][0x1b0], R18 ;  /* 0x00006c0018187a25 */ /* 0x000fe200078e0012 */
[----:B------:R-:W-:-:S02]  /*66d0*/  LEA.HI R14, R7, R84, RZ, 0x6 ;  /* 0x00000054070e7211 */ /* 0x000fc400078f30ff */
[----:B------:R-:W-:Y:S01]  /*66e0*/  SHF.R.S32.HI R21, RZ, 0x1f, R20 ;  /* 0x0000001fff157819 */ /* 0x000fe20000011414 */
[C---:B------:R-:W-:Y:S01]  /*66f0*/  IMAD R8, R13.reuse, c[0x0][0x1e0], RZ ;  /* 0x000078000d087a24 */ /* 0x040fe200078e02ff */
[----:B------:R-:W-:Y:S01]  /*6700*/  ISETP.NE.U32.AND P2, PT, RZ, c[0x0][0x350], PT ;  /* 0x0000d400ff007a0c */ /* 0x000fe20003f45070 */
[----:B------:R-:W-:Y:S01]  /*6710*/  IMAD R0, R13, c[0x0][0x208], RZ ;  /* 0x000082000d007a24 */ /* 0x000fe200078e02ff */
[----:B------:R-:W-:Y:S01]  /*6720*/  SHF.R.S32.HI R13, RZ, 0x1f, R11 ;  /* 0x0000001fff0d7819 */ /* 0x000fe2000001140b */
[----:B------:R-:W-:Y:S01]  /*6730*/  IMAD.IADD R25, R25, 0x1, R3 ;  /* 0x0000000119197824 */ /* 0x000fe200078e0203 */
[----:B------:R-:W-:Y:S01]  /*6740*/  ISETP.NE.AND.EX P2, PT, RZ, c[0x0][0x354], PT, P2 ;  /* 0x0000d500ff007a0c */ /* 0x000fe20003f45320 */
[----:B------:R-:W-:Y:S01]  /*6750*/  IMAD.IADD R3, R22, 0x1, -R15 ;  /* 0x0000000116037824 */ /* 0x000fe200078e0a0f */
[----:B------:R-:W-:Y:S01]  /*6760*/  LOP3.LUT P5, RZ, R219, 0x2, RZ, 0xc0, !PT ;  /* 0x00000002dbff7812 */ /* 0x000fe200078ac0ff */
[----:B------:R-:W-:Y:S01]  /*6770*/  IMAD R22, R13, c[0x0][0x1a8], RZ ;  /* 0x00006a000d167a24 */ /* 0x000fe200078e02ff */
[----:B------:R-:W-:Y:S01]  /*6780*/  LOP3.LUT R197, R197, 0xfffffffe, RZ, 0xc0, !PT ;  /* 0xfffffffec5c57812 */ /* 0x000fe200078ec0ff */
[----:B------:R-:W-:Y:S01]  /*6790*/  IMAD.SHL.U32 R14, R14, 0x8, RZ ;  /* 0x000000080e0e7824 */ /* 0x000fe200078e00ff */
[----:B------:R-:W-:Y:S01]  /*67a0*/  P2R R12, PR, RZ, 0x10 ;  /* 0x00000010ff0c7803 */ /* 0x000fe20000000000 */
[----:B------:R-:W-:Y:S01]  /*67b0*/  IMAD R8, R17, c[0x0][0x1e4], R8 ;  /* 0x0000790011087a24 */ /* 0x000fe200078e0208 */
[----:B------:R-:W-:Y:S01]  /*67c0*/  @P1 LOP3.LUT R197, R197, 0x1, RZ, 0xfc, !PT ;  /* 0x00000001c5c51812 */ /* 0x000fe200078efcff */
[----:B------:R-:W-:Y:S01]  /*67d0*/  IMAD.WIDE.U32 R18, R17, c[0x0][0x1e0], R20 ;  /* 0x0000780011127a25 */ /* 0x000fe200078e0014 */
[----:B------:R-:W-:-:S02]  /*67e0*/  LOP3.LUT R203, R203, 0xfffffe00, R14, 0xf8, !PT ;  /* 0xfffffe00cbcb7812 */ /* 0x000fc400078ef80e */
[----:B------:R-:W-:Y:S01]  /*67f0*/  LOP3.LUT R197, R197, 0xfffffffb, RZ, 0xc0, !PT ;  /* 0xfffffffbc5c57812 */ /* 0x000fe200078ec0ff */
[----:B------:R-:W-:Y:S01]  /*6800*/  IMAD R22, R11, c[0x0][0x1ac], R22 ;  /* 0x00006b000b167a24 */ /* 0x000fe200078e0216 */
[----:B------:R-:W-:Y:S01]  /*6810*/  LOP3.LUT P1, RZ, R219, 0x4, RZ, 0xc0, !PT ;  /* 0x00000004dbff7812 */ /* 0x000fe2000782c0ff */
[----:B------:R-:W-:Y:S01]  /*6820*/  IMAD.WIDE.U32 R24, R11, c[0x0][0x1a8], R24 ;  /* 0x00006a000b187a25 */ /* 0x000fe200078e0018 */
[----:B------:R-:W-:Y:S02]  /*6830*/  LEA.HI R11, R7, R84, RZ, 0x3 ;  /* 0x00000054070b7211 */ /* 0x000fe400078f18ff */
[----:B------:R-:W-:Y:S01]  /*6840*/  @P5 LOP3.LUT R197, R197, 0x4, RZ, 0xfc, !PT ;  /* 0x00000004c5c55812 */ /* 0x000fe200078efcff */
[----:B------:R-:W-:Y:S01]  /*6850*/  IMAD R0, R17, c[0x0][0x20c], R0 ;  /* 0x0000830011007a24 */ /* 0x000fe200078e0200 */
[----:B------:R-:W-:Y:S01]  /*6860*/  LOP3.LUT R11, R11, 0xfffffff8, RZ, 0xc0, !PT ;  /* 0xfffffff80b0b7812 */ /* 0x000fe200078ec0ff */
[----:B------:R-:W-:Y:S01]  /*6870*/  IMAD.WIDE.U32 R16, R17, c[0x0][0x208], R20 ;  /* 0x0000820011107a25 */ /* 0x000fe200078e0014 */
[----:B------:R-:W-:-:S03]  /*6880*/  ISETP.GE.AND P6, PT, R20, c[0x0][0x1d4], PT ;  /* 0x0000750014007a0c */ /* 0x000fc60003fc6270 */
[----:B------:R-:W-:Y:S02]  /*6890*/  IMAD.IADD R19, R19, 0x1, R8 ;  /* 0x0000000113137824 */ /* 0x000fe400078e0208 */
[----:B------:R-:W-:Y:S02]  /*68a0*/  IMAD.SHL.U32 R8, R3, 0x40, RZ ;  /* 0x0000004003087824 */ /* 0x000fe400078e00ff */
[----:B------:R-:W-:Y:S02]  /*68b0*/  IMAD.IADD R17, R17, 0x1, R0 ;  /* 0x0000000111117824 */ /* 0x000fe400078e0200 */
[C---:B------:R-:W-:Y:S02]  /*68c0*/  IMAD R5, R2.reuse, 0x200, R5 ;  /* 0x0000020002057824 */ /* 0x040fe400078e0205 */
[----:B------:R-:W-:Y:S02]  /*68d0*/  IMAD.SHL.U32 R2, R2, 0x8, RZ ;  /* 0x0000000802027824 */ /* 0x000fe400078e00ff */
[----:B------:R-:W-:-:S04]  /*68e0*/  IMAD.WIDE.U32 R206, R195, c[0x0][0x1e8], R18 ;  /* 0x00007a00c3ce7a25 */ /* 0x000fc800078e0012 */
[----:B------:R-:W-:Y:S02]  /*68f0*/  IMAD.IADD R18, R92, 0x1, R10 ;  /* 0x000000015c127824 */ /* 0x000fe400078e020a */
[----:B------:R-:W-:Y:S01]  /*6900*/  IMAD.WIDE.U32 R16, R195, c[0x0][0x210], R16 ;  /* 0x00008400c3107a25 */ /* 0x000fe200078e0010 */
[----:B--2---:R-:W-:-:S03]  /*6910*/  @P0 SHF.R.S32.HI R15, RZ, 0x1f, R6 ;  /* 0x0000001fff0f0819 */ /* 0x004fc60000011406 */
[----:B------:R-:W-:Y:S01]  /*6920*/  @P0 IMAD.MOV.U32 R14, RZ, RZ, R6 ;  /* 0x000000ffff0e0224 */ /* 0x000fe200078e0006 */
[----:B------:R-:W-:Y:S01]  /*6930*/  @!P0 MOV R14, R196 ;  /* 0x000000c4000e8202 */ /* 0x000fe20000000f00 */
[----:B------:R-:W-:Y:S01]  /*6940*/  @!P0 IMAD.MOV.U32 R15, RZ, RZ, R9 ;  /* 0x000000ffff0f8224 */ /* 0x000fe200078e0009 */
[----:B------:R-:W-:Y:S01]  /*6950*/  LEA R13, P0, R24, c[0x0][0x160], 0x1 ;  /* 0x00005800180d7a11 */ /* 0x000fe200078008ff */
[----:B------:R-:W-:Y:S01]  /*6960*/  IMAD.IADD R9, R25, 0x1, R22 ;  /* 0x0000000119097824 */ /* 0x000fe200078e0216 */
[----:B------:R-:W-:Y:S01]  /*6970*/  SEL R204, R14, RZ, !P2 ;  /* 0x000000ff0ecc7207 */ /* 0x000fe20005000000 */
[C---:B------:R-:W-:Y:S01]  /*6980*/  IMAD R6, R86.reuse, c[0x0][0x1e8], RZ ;  /* 0x00007a0056067a24 */ /* 0x040fe200078e02ff */
[----:B------:R-:W-:Y:S01]  /*6990*/  SEL R14, R15, RZ, !P2 ;  /* 0x000000ff0f0e7207 */ /* 0x000fe20005000000 */
[----:B------:R-:W-:Y:S01]  /*69a0*/  IMAD R86, R86, c[0x0][0x210], RZ ;  /* 0x0000840056567a24 */ /* 0x000fe200078e02ff */
[----:B------:R-:W-:Y:S01]  /*69b0*/  LEA.HI.X R0, R24, c[0x0][0x164], R9, 0x1, P0 ;  /* 0x0000590018007a11 */ /* 0x000fe200000f0c09 */
[C---:B------:R-:W-:Y:S01]  /*69c0*/  IMAD R6, R195.reuse, c[0x0][0x1ec], R6 ;  /* 0x00007b00c3067a24 */ /* 0x040fe200078e0206 */
[----:B------:R-:W-:Y:S01]  /*69d0*/  LOP3.LUT R9, R8, 0x1c0, RZ, 0xc0, !PT ;  /* 0x000001c008097812 */ /* 0x000fe200078ec0ff */
[----:B------:R-:W-:Y:S01]  /*69e0*/  IMAD R86, R195, c[0x0][0x214], R86 ;  /* 0x00008500c3567a24 */ /* 0x000fe200078e0256 */
[----:B------:R-:W-:Y:S01]  /*69f0*/  LOP3.LUT P2, RZ, R3, 0x4, RZ, 0xc0, !PT ;  /* 0x0000000403ff7812 */ /* 0x000fe2000784c0ff */
[----:B------:R-:W-:Y:S01]  /*6a00*/  IMAD.IADD R207, R6, 0x1, R207 ;  /* 0x0000000106cf7824 */ /* 0x000fe200078e02cf */
[----:B------:R-:W-:Y:S01]  /*6a10*/  LOP3.LUT R2, R9, 0x8, R2, 0xf8, !PT ;  /* 0x0000000809027812 */ /* 0x000fe200078ef802 */
[----:B------:R-:W-:Y:S01]  /*6a20*/  IMAD.IADD R87, R86, 0x1, R17 ;  /* 0x0000000156577824 */ /* 0x000fe200078e0211 */
[----:B------:R-:W-:Y:S01]  /*6a30*/  SHF.R.U32.HI R9, RZ, 0x3, R9 ;  /* 0x00000003ff097819 */ /* 0x000fe20000011609 */
[C---:B------:R-:W-:Y:S01]  /*6a40*/  IMAD R211, R14.reuse, c[0x0][0x1f0], RZ ;  /* 0x00007c000ed37a24 */ /* 0x040fe200078e02ff */
[----:B------:R-:W-:Y:S01]  /*6a50*/  LOP3.LUT P0, RZ, R3, 0x2, RZ, 0xc0, !PT ;  /* 0x0000000203ff7812 */ /* 0x000fe2000780c0ff */
[----:B------:R-:W-:Y:S01]  /*6a60*/  IMAD R209, R14, c[0x0][0x218], RZ ;  /* 0x000086000ed17a24 */ /* 0x000fe200078e02ff */
[----:B------:R-:W-:Y:S01]  /*6a70*/  LOP3.LUT R2, R2, R9, RZ, 0x3c, !PT ;  /* 0x0000000902027212 */ /* 0x000fe200078e3cff */
[----:B------:R-:W-:Y:S01]  /*6a80*/  IMAD R9, R218, c[0x0][0x2c4], RZ ;  /* 0x0000b100da097a24 */ /* 0x000fe200078e02ff */
[----:B------:R-:W-:Y:S01]  /*6a90*/  SHF.L.U32 R3, R4, 0x6, RZ ;  /* 0x0000000604037819 */ /* 0x000fe200000006ff */
[----:B------:R-:W-:Y:S01]  /*6aa0*/  IMAD.IADD R8, R84, 0x1, -R11 ;  /* 0x0000000154087824 */ /* 0x000fe200078e0a0b */
[----:B------:R-:W-:Y:S01]  /*6ab0*/  LEA.HI R6, R7, R84, RZ, 0x5 ;  /* 0x0000005407067211 */ /* 0x000fe200078f28ff */
[----:B------:R-:W-:Y:S01]  /*6ac0*/  IMAD.MOV.U32 R86, RZ, RZ, R16 ;  /* 0x000000ffff567224 */ /* 0x000fe200078e0010 */
[----:B------:R-:W-:Y:S01]  /*6ad0*/  LOP3.LUT R3, R2, 0xfffffe00, R3, 0xf8, !PT ;  /* 0xfffffe0002037812 */ /* 0x000fe200078ef803 */
[----:B------:R-:W-:Y:S01]  /*6ae0*/  IMAD.MOV.U32 R2, RZ, RZ, 0x10 ;  /* 0x00000010ff027424 */ /* 0x000fe200078e00ff */
[----:B------:R-:W-:Y:S01]  /*6af0*/  IADD3 R11, R20, 0x40, RZ ;  /* 0x00000040140b7810 */ /* 0x000fe20007ffe0ff */
[----:B------:R-:W-:Y:S01]  /*6b00*/  IMAD.MOV.U32 R4, RZ, RZ, 0x20 ;  /* 0x00000020ff047424 */ /* 0x000fe200078e00ff */
[----:B------:R1:W2:Y:S01]  /*6b10*/  SHFL.IDX PT, R22, R13, RZ, 0x181f ;  /* 0x00181fff0d167589 */ /* 0x0002a200000e0000 */
[----:B------:R-:W-:Y:S01]  /*6b20*/  IMAD R211, R204, c[0x0][0x1f4], R211 ;  /* 0x00007d00ccd37a24 */ /* 0x000fe200078e02d3 */
[----:B------:R-:W-:Y:S01]  /*6b30*/  SEL R2, R2, 0xfffffff0, !P0 ;  /* 0xfffffff002027807 */ /* 0x000fe20004000000 */
[----:B------:R-:W-:Y:S01]  /*6b40*/  IMAD R209, R204, c[0x0][0x21c], R209 ;  /* 0x00008700ccd17a24 */ /* 0x000fe200078e02d1 */
[----:B------:R-:W-:Y:S01]  /*6b50*/  ISETP.GE.AND P0, PT, R18, R9, PT ;  /* 0x000000091200720c */ /* 0x000fe20003f06270 */
[----:B------:R-:W-:Y:S01]  /*6b60*/  IMAD.WIDE.U32 R206, R204, c[0x0][0x1f0], R206 ;  /* 0x00007c00ccce7a25 */ /* 0x000fe200078e00ce */
[----:B------:R1:W3:Y:S01]  /*6b70*/  SHFL.IDX PT, R23, R0, RZ, 0x181f ;  /* 0x00181fff00177589 */ /* 0x0002e200000e0000 */
[----:B------:R-:W-:-:S02]  /*6b80*/  SEL R4, R4, 0xffffffe0, !P2 ;  /* 0xffffffe004047807 */ /* 0x000fc40005000000 */
[----:B------:R-:W-:Y:S01]  /*6b90*/  IMAD.SHL.U32 R8, R8, 0x8, RZ ;  /* 0x0000000808087824 */ /* 0x000fe200078e00ff */
[----:B------:R-:W-:Y:S01]  /*6ba0*/  ISETP.GE.AND P5, PT, R11, c[0x0][0x1d4], PT ;  /* 0x000075000b007a0c */ /* 0x000fe20003fa6270 */
[----:B------:R-:W-:Y:S01]  /*6bb0*/  IMAD.WIDE.U32 R204, R204, c[0x0][0x218], R86 ;  /* 0x00008600cccc7a25 */ /* 0x000fe200078e0056 */
[----:B------:R-:W-:Y:S02]  /*6bc0*/  SHF.R.S32.HI R86, RZ, 0x5, R6 ;  /* 0x00000005ff567819 */ /* 0x000fe40000011406 */
[----:B------:R-:W-:Y:S01]  /*6bd0*/  ISETP.GE.AND P2, PT, R8, c[0x0][0x198], PT ;  /* 0x0000660008007a0c */ /* 0x000fe20003f46270 */
[----:B------:R-:W-:Y:S01]  /*6be0*/  IMAD.IADD R211, R207, 0x1, R211 ;  /* 0x00000001cfd37824 */ /* 0x000fe200078e02d3 */
[----:B------:R-:W-:Y:S01]  /*6bf0*/  ISETP.GE.AND P3, PT, R11, c[0x0][0x198], PT ;  /* 0x000066000b007a0c */ /* 0x000fe20003f66270 */
[----:B------:R-:W-:Y:S01]  /*6c00*/  IMAD.IADD R209, R205, 0x1, R209 ;  /* 0x00000001cdd17824 */ /* 0x000fe200078e02d1 */
[----:B------:R-:W-:Y:S06]  /*6c10*/  @P0 BRA `(.L_x_1211) ;  /* 0x0000010000000947 */ /* 0x000fec0003800000 */
[----:B------:R-:W-:Y:S02]  /*6c20*/  IADD3 R14, R8, 0x80, RZ ;  /* 0x00000080080e7810 */ /* 0x000fe40007ffe0ff */
[----:B------:R-:W-:-:S02]  /*6c30*/  SHF.R.S32.HI R16, RZ, 0x1f, R11 ;  /* 0x0000001fff107819 */ /* 0x000fc4000001140b */
[----:B------:R-:W-:Y:S02]  /*6c40*/  SHF.R.S32.HI R15, RZ, 0x1f, R14 ;  /* 0x0000001fff0f7819 */ /* 0x000fe4000001140e */
[----:B------:R-:W-:Y:S02]  /*6c50*/  LEA.HI R16, R16, R11, RZ, 0x3 ;  /* 0x0000000b10107211 */ /* 0x000fe400078f18ff */
[----:B------:R-:W-:Y:S01]  /*6c60*/  LEA.HI R15, R15, R14, RZ, 0x3 ;  /* 0x0000000e0f0f7211 */ /* 0x000fe200078f18ff */
[----:B------:R-:W-:Y:S01]  /*6c70*/  IMAD.SHL.U32 R14, R203, 0x2, RZ ;  /* 0x00000002cb0e7824 */ /* 0x000fe200078e00ff */
[----:B--2---:R-:W-:Y:S02]  /*6c80*/  LEA R24, P0, R8, R22, 0x1 ;  /* 0x0000001608187211 */ /* 0x004fe400078008ff */
[----:B------:R-:W-:Y:S02]  /*6c90*/  LOP3.LUT R16, R16, 0xfffffff8, RZ, 0xc0, !PT ;  /* 0xfffffff810107812 */ /* 0x000fe400078ec0ff */
[----:B------:R-:W-:-:S02]  /*6ca0*/  LOP3.LUT R15, R15, 0xfffffff8, RZ, 0xc0, !PT ;  /* 0xfffffff80f0f7812 */ /* 0x000fc400078ec0ff */
[----:B---3--:R-:W-:Y:S01]  /*6cb0*/  LEA.HI.X R25, R8, R23, R21, 0x1, P0 ;  /* 0x0000001708197211 */ /* 0x008fe200000f0c15 */
[----:B------:R-:W-:-:S04]  /*6cc0*/  IMAD.WIDE R16, R16, 0x2, R22 ;  /* 0x0000000210107825 */ /* 0x000fc800078e0216 */
[----:B------:R-:W-:Y:S01]  /*6cd0*/  IMAD.WIDE R22, R15, 0x2, R22 ;  /* 0x000000020f167825 */ /* 0x000fe200078e0216 */
[----:B------:R-:W-:Y:S01]  /*6ce0*/  @!PT LDS RZ, [RZ] ;  /* 0x00000000fffff984 */ /* 0x000fe20000000800 */
[----:B------:R2:W-:Y:S04]  /*6cf0*/  LDGSTS.E.BYPASS.LTC128B.128 [R14+0x18100], [R24.64], !P2 ;  /* 0x18100000180e7fae */ /* 0x0005e8000d101d46 */
[----:B------:R2:W-:Y:S04]  /*6d00*/  LDGSTS.E.BYPASS.LTC128B.128 [R14+0x1c100], [R16.64], !P3 ;  /* 0x1c100000100e7fae */ /* 0x0005e8000d901d46 */
[----:B------:R2:W-:Y:S02]  /*6d10*/  LDGSTS.E.BYPASS.LTC128B.128 [R14+0x20100], [R22.64], !P4 ;  /* 0x20100000160e7fae */ /* 0x0005e4000e101d46 */
.L_x_1211:
[----:B------:R-:W-:Y:S05]  /*6d20*/  BSYNC B0 ;  /* 0x0000000000007941 */ /* 0x000fea0003800000 */
.L_x_1210:
        /* <DEDUP_REMOVED lines=22> */
.L_x_1213:
[----:B------:R-:W-:Y:S05]  /*6e90*/  BSYNC B0 ;  /* 0x0000000000007941 */ /* 0x000fea0003800000 */
.L_x_1212:
[----:B------:R-:W-:Y:S01]  /*6ea0*/  IADD3 R14, R18, 0x40, RZ ;  /* 0x00000040120e7810 */ /* 0x000fe20007ffe0ff */
[----:B---3--:R3:W1:Y:S01]  /*6eb0*/  SHFL.IDX PT, R23, R0, 0x2, 0x181f ;  /* 0x00581f0000177f89 */ /* 0x00866200000e0000 */
        /* <DEDUP_REMOVED lines=20> */
.L_x_1215:
[----:B------:R-:W-:Y:S05]  /*7000*/  BSYNC B0 ;  /* 0x0000000000007941 */ /* 0x000fea0003800000 */
.L_x_1214:
[----:B------:R-:W5:Y:S01]  /*7010*/  SHFL.IDX PT, R14, R13, 0x3, 0x181f ;  /* 0x00781f000d0e7f89 */ /* 0x000f6200000e0000 */
[----:B------:R-:W-:Y:S01]  /*7020*/  IADD3 R18, R18, 0x60, RZ ;  /* 0x0000006012127810 */ /* 0x000fe20007ffe0ff */
[----:B------:R-:W-:Y:S01]  /*7030*/  IMAD.SHL.U32 R132, R203, 0x2, RZ ;  /* 0x00000002cb847824 */ /* 0x000fe200078e00ff */
[----:B------:R-:W-:Y:S01]  /*7040*/  IADD3 R87, R95, -0x1, RZ ;  /* 0xffffffff5f577810 */ /* 0x000fe20007ffe0ff */
[----:B-1----:R1:W2:Y:S01]  /*7050*/  SHFL.IDX PT, R15, R0, 0x3, 0x181f ;  /* 0x00781f00000f7f89 */ /* 0x0022a200000e0000 */
[----:B------:R-:W-:Y:S01]  /*7060*/  ISETP.GE.AND P0, PT, R18, R9, PT ;  /* 0x000000091200720c */ /* 0x000fe20003f06270 */
[----:B------:R-:W-:Y:S01]  /*7070*/  IMAD.IADD R10, R215, 0x1, -R10 ;  /* 0x00000001d70a7824 */ /* 0x000fe200078e0a0a */
[----:B------:R-:W-:Y:S01]  /*7080*/  IADD3 R202, R132, 0x100, RZ ;  /* 0x0000010084ca7810 */ /* 0x000fe20007ffe0ff */
[----:B------:R-:W-:-:S02]  /*7090*/  IMAD.MOV.U32 R50, RZ, RZ, 0x6 ;  /* 0x00000006ff327424 */ /* 0x000fc400078e00ff */
[----:B------:R-:W-:Y:S02]  /*70a0*/  IMAD R10, R87, -0x40, R10 ;  /* 0xffffffc0570a7824 */ /* 0x000fe400078e020a */
[----:B------:R-:W-:Y:S02]  /*70b0*/  IMAD.MOV.U32 R210, RZ, RZ, R206 ;  /* 0x000000ffffd27224 */ /* 0x000fe400078e00ce */
[----:B------:R-:W-:Y:S02]  /*70c0*/  IMAD.MOV.U32 R200, RZ, RZ, 0x5 ;  /* 0x00000005ffc87424 */ /* 0x000fe400078e00ff */
[----:B------:R-:W-:Y:S02]  /*70d0*/  IMAD.MOV.U32 R208, RZ, RZ, R204 ;  /* 0x000000ffffd07224 */ /* 0x000fe400078e00cc */
[C---:B-----5:R-:W-:Y:S02]  /*70e0*/  @!P0 LEA R18, P4, R8.reuse, R14, 0x1 ;  /* 0x0000000e08128211 */ /* 0x060fe400078808ff */
[----:B-123--:R-:W-:-:S02]  /*70f0*/  IADD3 R0, R8, 0x80, RZ ;  /* 0x0000008008007810 */ /* 0x00efc40007ffe0ff */
[----:B------:R-:W-:Y:S02]  /*7100*/  @!P0 LEA.HI.X R19, R8, R15, R21, 0x1, P4 ;  /* 0x0000000f08138211 */ /* 0x000fe400020f0c15 */
[----:B------:R-:W-:Y:S02]  /*7110*/  @!P0 SHF.R.S32.HI R13, RZ, 0x1f, R0 ;  /* 0x0000001fff0d8819 */ /* 0x000fe40000011400 */
[----:B------:R-:W-:Y:S01]  /*7120*/  LOP3.LUT P4, RZ, R197, 0x1, RZ, 0xc0, !PT ;  /* 0x00000001c5ff7812 */ /* 0x000fe2000788c0ff */
[----:B------:R-:W-:Y:S01]  /*7130*/  @!PT LDS RZ, [RZ] ;  /* 0x00000000fffff984 */ /* 0x000fe20000000800 */
[----:B------:R1:W-:Y:S01]  /*7140*/  @!P0 LDGSTS.E.BYPASS.LTC128B.128 [R132+0x1b100], [R18.64], !P2 ;  /* 0x1b10000012848fae */ /* 0x0003e2000d101d46 */
[----:B------:R-:W-:Y:S02]  /*7150*/  ISETP.NE.AND P2, PT, R12, RZ, PT ;  /* 0x000000ff0c00720c */ /* 0x000fe40003f45270 */
[----:B------:R-:W-:-:S04]  /*7160*/  @!P0 SHF.R.S32.HI R12, RZ, 0x1f, R11 ;  /* 0x0000001fff0c8819 */ /* 0x000fc8000001140b */
[----:B------:R-:W-:Y:S02]  /*7170*/  @!P0 LEA.HI R17, R12, R11, RZ, 0x3 ;  /* 0x0000000b0c118211 */ /* 0x000fe400078f18ff */
[----:B------:R-:W-:Y:S02]  /*7180*/  @!P0 LEA.HI R12, R13, R0, RZ, 0x3 ;  /* 0x000000000d0c8211 */ /* 0x000fe400078f18ff */
[----:B------:R-:W-:Y:S02]  /*7190*/  @!P0 LOP3.LUT R17, R17, 0xfffffff8, RZ, 0xc0, !PT ;  /* 0xfffffff811118812 */ /* 0x000fe400078ec0ff */
[----:B------:R-:W-:-:S03]  /*71a0*/  @!P0 LOP3.LUT R12, R12, 0xfffffff8, RZ, 0xc0, !PT ;  /* 0xfffffff80c0c8812 */ /* 0x000fc600078ec0ff */
[----:B------:R-:W-:-:S04]  /*71b0*/  @!P0 IMAD.WIDE R20, R17, 0x2, R14 ;  /* 0x0000000211148825 */ /* 0x000fc800078e020e */
[----:B------:R-:W-:Y:S01]  /*71c0*/  @!P0 IMAD.WIDE R16, R12, 0x2, R14 ;  /* 0x000000020c108825 */ /* 0x000fe200078e020e */
[----:B------:R2:W-:Y:S01]  /*71d0*/  @!P0 LDGSTS.E.BYPASS.LTC128B.128 [R132+0x1f100], [R20.64], !P3 ;  /* 0x1f10000014848fae */ /* 0x0005e2000d901d46 */
[----:B------:R-:W-:Y:S02]  /*71e0*/  SHF.R.S32.HI R12, RZ, 0x1f, R87 ;  /* 0x0000001fff0c7819 */ /* 0x000fe40000011457 */
[----:B------:R-:W-:Y:S01]  /*71f0*/  IMAD.MOV.U32 R15, RZ, RZ, c[0x0][0x1e0] ;  /* 0x00007800ff0f7624 */ /* 0x000fe200078e00ff */
[----:B------:R3:W-:Y:S01]  /*7200*/  @!P0 LDGSTS.E.BYPASS.LTC128B.128 [R132+0x23100], [R16.64], !P2 ;  /* 0x2310000010848fae */ /* 0x0007e2000d101d46 */
[----:B------:R-:W-:Y:S02]  /*7210*/  ISETP.GE.AND P2, PT, R10, 0x1, PT ;  /* 0x000000010a00780c */ /* 0x000fe40003f46270 */
[C---:B------:R-:W-:Y:S01]  /*7220*/  IMAD.SHL.U32 R93, R15.reuse, 0x40, RZ ;  /* 0x000000400f5d7824 */ /* 0x040fe200078e00ff */
[C---:B------:R-:W-:Y:S01]  /*7230*/  SHF.L.U64.HI R94, R15.reuse, R50, c[0x0][0x1e4] ;  /* 0x000079000f5e7619 */ /* 0x040fe20000010232 */
[C---:B------:R-:W-:Y:S01]  /*7240*/  IMAD.SHL.U32 R199, R15.reuse, 0x20, RZ ;  /* 0x000000200fc77824 */ /* 0x040fe200078e00ff */
[----:B------:R-:W0:Y:S01]  /*7250*/  LDGDEPBAR ;  /* 0x00000000000079af */ /* 0x000e220000000000 */
[----:B------:R-:W-:-:S02]  /*7260*/  SHF.L.U64.HI R198, R15, R200, c[0x0][0x1e4] ;  /* 0x000079000fc67619 */ /* 0x000fc400000102c8 */
[----:B------:R-:W-:-:S04]  /*7270*/  IMAD R13, R94, R87, RZ ;  /* 0x000000575e0d7224 */ /* 0x000fc800078e02ff */
[-C--:B------:R-:W-:Y:S02]  /*7280*/  IMAD R13, R12, R93.reuse, R13 ;  /* 0x0000005d0c0d7224 */ /* 0x080fe400078e020d */
[----:B---3--:R-:W-:-:S04]  /*7290*/  IMAD.WIDE.U32 R16, R87, R93, R210 ;  /* 0x0000005d57107225 */ /* 0x008fc800078e00d2 */
[----:B------:R-:W-:Y:S01]  /*72a0*/  IMAD.IADD R13, R17, 0x1, R13 ;  /* 0x00000001110d7824 */ /* 0x000fe200078e020d */
[----:B------:R-:W-:Y:S01]  /*72b0*/  BAR.SYNC.DEFER_BLOCKING 0x0 ;  /* 0x0000000000007b1d */ /* 0x000fe20000010000 */
[----:B--2---:R-:W-:-:S04]  /*72c0*/  @P2 LEA R20, P0, R16, c[0x0][0x1c8], 0x1 ;  /* 0x0000720010142a11 */ /* 0x004fc800078008ff */
[----:B------:R-:W-:Y:S02]  /*72d0*/  @P2 LEA.HI.X R21, R16, c[0x0][0x1cc], R13, 0x1, P0 ;  /* 0x0000730010152a11 */ /* 0x000fe400000f0c0d */
[----:B------:R-:W-:-:S13]  /*72e0*/  ISETP.GT.AND P0, PT, R10, 0x20, PT ;  /* 0x000000200a00780c */ /* 0x000fda0003f04270 */
[----:B------:R-:W-:Y:S01]  /*72f0*/  @P0 IADD3 R14, P3, R199, R16, RZ ;  /* 0x00000010c70e0210 */ /* 0x000fe20007f7e0ff */
[----:B------:R-:W-:Y:S01]  /*7300*/  @!PT LDS RZ, [RZ] ;  /* 0x00000000fffff984 */ /* 0x000fe20000000800 */
[----:B------:R-:W-:Y:S01]  /*7310*/  @!PT LDS RZ, [RZ] ;  /* 0x00000000fffff984 */ /* 0x000fe20000000800 */
[----:B------:R-:W-:Y:S01]  /*7320*/  @!PT LDS RZ, [RZ] ;  /* 0x00000000fffff984 */ /* 0x000fe20000000800 */
[----:B------:R2:W-:Y:S04]  /*7330*/  @P2 LDGSTS.E.BYPASS.LTC128B.128 [R132+0xc100], [R20.64], !P6 ;  /* 0x0c10000014842fae */ /* 0x0005e8000f101d46 */
[----:B------:R-:W-:Y:S01]  /*7340*/  @P0 IMAD.X R13, R198, 0x1, R13, P3 ;  /* 0x00000001c60d0824 */ /* 0x000fe200018e060d */
[C---:B-1----:R-:W-:Y:S01]  /*7350*/  @P0 LEA R18, P3, R14.reuse, c[0x0][0x1c8], 0x1 ;  /* 0x000072000e120a11 */ /* 0x042fe200078608ff */
[----:B------:R2:W-:Y:S03]  /*7360*/  @P2 LDGSTS.E.BYPASS.LTC128B.128 [R132+0xe100], [R20.64+0x80], !P5 ;  /* 0x0e10008014842fae */ /* 0x0005e6000e901d46 */
[----:B------:R-:W-:Y:S01]  /*7370*/  @P0 LEA.HI.X R19, R14, c[0x0][0x1cc], R13, 0x1, P3 ;  /* 0x000073000e130a11 */ /* 0x000fe200018f0c0d */
[----:B------:R-:W-:Y:S01]  /*7380*/  IMAD.MOV.U32 R13, RZ, RZ, c[0x0][0x208] ;  /* 0x00008200ff0d7624 */ /* 0x000fe200078e00ff */
[----:B------:R2:W-:Y:S01]  /*7390*/  @P2 LDGSTS.E.BYPASS.LTC128B.128 [R132+0x10100], [R20.64+0x100], !P4 ;  /* 0x1010010014842fae */ /* 0x0005e2000e101d46 */
[----:B------:R-:W-:-:S02]  /*73a0*/  ISETP.GE.AND P3, PT, R8, c[0x0][0x1d4], PT ;  /* 0x0000750008007a0c */ /* 0x000fc40003f66270 */
[C---:B------:R-:W-:Y:S01]  /*73b0*/  IMAD.SHL.U32 R51, R13.reuse, 0x40, RZ ;  /* 0x000000400d337824 */ /* 0x040fe200078e00ff */
[C---:B------:R-:W-:Y:S01]  /*73c0*/  SHF.L.U64.HI R50, R13.reuse, R50, c[0x0][0x20c] ;  /* 0x000083000d327619 */ /* 0x040fe20000010232 */
[----:B------:R-:W-:Y:S01]  /*73d0*/  IMAD.SHL.U32 R201, R13, 0x20, RZ ;  /* 0x000000200dc97824 */ /* 0x000fe200078e00ff */
[----:B------:R2:W-:Y:S01]  /*73e0*/  @P0 LDGSTS.E.BYPASS.LTC128B.128 [R132+0xd100], [R18.64], !P6 ;  /* 0x0d10000012840fae */ /* 0x0005e2000f101d46 */
[----:B------:R-:W-:Y:S01]  /*73f0*/  IMAD.WIDE.U32 R16, R87, R51, R208 ;  /* 0x0000003357107225 */ /* 0x000fe200078e00d0 */
[----:B------:R-:W-:Y:S02]  /*7400*/  SHF.L.U64.HI R200, R13, R200, c[0x0][0x20c] ;  /* 0x000083000dc87619 */ /* 0x000fe400000102c8 */
[----:B------:R2:W-:Y:S01]  /*7410*/  @P0 LDGSTS.E.BYPASS.LTC128B.128 [R132+0xf100], [R18.64+0x80], !P5 ;  /* 0x0f10008012840fae */ /* 0x0005e2000e901d46 */
[----:B------:R-:W-:Y:S01]  /*7420*/  IMAD R14, R50, R87, RZ ;  /* 0x00000057320e7224 */ /* 0x000fe200078e02ff */
[C---:B------:R-:W-:Y:S01]  /*7430*/  SHF.L.U64.HI R48, R201.reuse, 0x1, R200 ;  /* 0x00000001c9307819 */ /* 0x040fe200000102c8 */
[----:B------:R-:W-:Y:S01]  /*7440*/  IMAD.SHL.U32 R49, R201, 0x2, RZ ;  /* 0x00000002c9317824 */ /* 0x000fe200078e00ff */
[----:B------:R2:W-:Y:S01]  /*7450*/  @P0 LDGSTS.E.BYPASS.LTC128B.128 [R132+0x11100], [R18.64+0x100], !P4 ;  /* 0x1110010012840fae */ /* 0x0005e2000e101d46 */
[----:B------:R-:W-:Y:S01]  /*7460*/  IMAD R12, R12, R51, R14 ;  /* 0x000000330c0c7224 */ /* 0x000fe200078e020e */
[----:B------:R-:W-:-:S02]  /*7470*/  LEA R14, P0, R16, c[0x0][0x1f8], 0x1 ;  /* 0x00007e00100e7a11 */ /* 0x000fc400078008ff */
[----:B------:R-:W-:Y:S01]  /*7480*/  ISETP.GE.AND P2, PT, R11, c[0x0][0x1d4], PT ;  /* 0x000075000b007a0c */ /* 0x000fe20003f46270 */
[----:B------:R-:W-:Y:S01]  /*7490*/  IMAD.IADD R12, R17, 0x1, R12 ;  /* 0x00000001110c7824 */ /* 0x000fe200078e020c */
[----:B------:R-:W0:Y:S04]  /*74a0*/  LDGDEPBAR ;  /* 0x00000000000079af */ /* 0x000e280000000000 */
[----:B------:R-:W-:Y:S02]  /*74b0*/  LEA.HI.X R15, R16, c[0x0][0x1fc], R12, 0x1, P0 ;  /* 0x00007f00100f7a11 */ /* 0x000fe400000f0c0c */
[----:B------:R-:W-:-:S05]  /*74c0*/  IADD3 R12, P0, R49, R14, RZ ;  /* 0x0000000e310c7210 */ /* 0x000fca0007f1e0ff */
[----:B------:R-:W-:Y:S01]  /*74d0*/  IMAD.X R13, R48, 0x1, R15, P0 ;  /* 0x00000001300d7824 */ /* 0x000fe200000e060f */
[C---:B------:R-:W-:Y:S02]  /*74e0*/  ISETP.LT.OR P0, PT, R10.reuse, 0x1, P3 ;  /* 0x000000010a00780c */ /* 0x040fe40001f01670 */
[----:B------:R-:W-:-:S11]  /*74f0*/  ISETP.LT.OR P3, PT, R10, 0x21, P3 ;  /* 0x000000210a00780c */ /* 0x000fd60001f61670 */
[----:B------:R2:W-:Y:S01]  /*7500*/  LDGSTS.E.BYPASS.LTC128B.128 [R132+0x100], [R14.64], !P0 ;  /* 0x001000000e847fae */ /* 0x0005e2000c101d46 */
[C---:B------:R-:W-:Y:S02]  /*7510*/  ISETP.LT.OR P0, PT, R10.reuse, 0x1, P2 ;  /* 0x000000010a00780c */ /* 0x040fe40001701670 */
[----:B------:R-:W-:-:S11]  /*7520*/  ISETP.LT.OR P2, PT, R10, 0x21, P2 ;  /* 0x000000210a00780c */ /* 0x000fd60001741670 */
[----:B------:R2:W-:Y:S01]  /*7530*/  LDGSTS.E.BYPASS.LTC128B.128 [R132+0x2100], [R14.64+0x80], !P0 ;  /* 0x021000800e847fae */ /* 0x0005e2000c101d46 */
[----:B------:R-:W-:-:S04]  /*7540*/  ISETP.GE.AND P0, PT, R0, c[0x0][0x1d4], PT ;  /* 0x0000750000007a0c */ /* 0x000fc80003f06270 */
[C---:B------:R-:W-:Y:S02]  /*7550*/  ISETP.LT.OR P4, PT, R10.reuse, 0x1, P0 ;  /* 0x000000010a00780c */ /* 0x040fe40000781670 */
[----:B------:R-:W-:-:S11]  /*7560*/  ISETP.LT.OR P0, PT, R10, 0x21, P0 ;  /* 0x000000210a00780c */ /* 0x000fd60000701670 */
[----:B------:R2:W-:Y:S01]  /*7570*/  LDGSTS.E.BYPASS.LTC128B.128 [R132+0x4100], [R14.64+0x100], !P4 ;  /* 0x041001000e847fae */ /* 0x0005e2000e101d46 */
[----:B------:R-:W-:-:S03]  /*7580*/  LOP3.LUT P4, RZ, R197, 0x1, RZ, 0xc0, !PT ;  /* 0x00000001c5ff7812 */ /* 0x000fc6000788c0ff */
[----:B------:R2:W-:Y:S04]  /*7590*/  LDGSTS.E.BYPASS.LTC128B.128 [R132+0x1100], [R12.64], !P3 ;  /* 0x011000000c847fae */ /* 0x0005e8000d901d46 */
[----:B------:R2:W-:Y:S01]  /*75a0*/  LDGSTS.E.BYPASS.LTC128B.128 [R132+0x3100], [R12.64+0x80], !P2 ;  /* 0x031000800c847fae */ /* 0x0005e2000d101d46 */
[----:B------:R-:W-:-:S03]  /*75b0*/  ISETP.GE.AND P2, PT, R95, 0x2, PT ;  /* 0x000000025f00780c */ /* 0x000fc60003f46270 */
        /* <DEDUP_REMOVED lines=8> */
[----:B--2---:R-:W-:-:S03]  /*7640*/  LEA R12, P0, R10, c[0x0][0x1c8], 0x1 ;  /* 0x000072000a0c7a11 */ /* 0x004fc600078008ff */
        /* <DEDUP_REMOVED lines=10> */
.L_x_1216:
[----:B------:R-:W-:Y:S01]  /*76f0*/  ISETP.LT.AND P0, PT, RZ, c[0x0][0x27c], PT ;  /* 0x00009f00ff007a0c */ /* 0x000fe20003f01270 */
[----:B------:R-:W0:Y:S01]  /*7700*/  LDGDEPBAR ;  /* 0x00000000000079af */ /* 0x000e220000000000 */
[----:B------:R-:W-:Y:S01]  /*7710*/  IMAD R0, R86, 0x400, R3 ;  /* 0x0000040056007824 */ /* 0x000fe200078e0203 */
[----:B------:R-:W-:-:S10]  /*7720*/  ISETP.NE.AND P3, PT, R216, 0x1, PT ;  /* 0x00000001d800780c */ /* 0x000fd40003f65270 */
[----:B------:R-:W-:Y:S05]  /*7730*/  @P0 BRA `(.L_x_1217) ;  /* 0x0000002000000947 */ /* 0x000fea0003800000 */
[----:B------:R-:W-:-:S04]  /*7740*/  DEPBAR.LE SB0, 0x3 ;  /* 0x000080c00000791a */ /* 0x000fc80000000000 */
[----:B------:R-:W-:Y:S05]  /*7750*/  BRA `(.L_x_1218) ;  /* 0x00006de000007947 */ /* 0x000fea0003800000 */
.L_x_1217:
[----:B------:R-:W-:Y:S01]  /*7760*/  ULDC.U8 UR4, c[0x0][0x298] ;  /* 0x0000a60000047ab9 */ /* 0x000fe20000000000 */
[----:B------:R-:W-:Y:S01]  /*7770*/  SHF.R.S32.HI R8, RZ, 0x1f, R85 ;  /* 0x0000001fff087819 */ /* 0x000fe20000011455 */
[----:B--2---:R-:W-:Y:S01]  /*7780*/  IMAD.WIDE.U32 R14, R85, c[0x0][0x280], RZ ;  /* 0x0000a000550e7a25 */ /* 0x004fe200078e00ff */
[----:B------:R-:W-:Y:S01]  /*7790*/  ISETP.NE.AND P0, PT, RZ, UR4, PT ;  /* 0x00000004ff007c0c */ /* 0x000fe2000bf05270 */
[----:B------:R-:W-:Y:S01]  /*77a0*/  BSSY B2, `(.L_x_1218) ;  /* 0x00006d9000027945 */ /* 0x000fe20003800000 */
[-C--:B------:R-:W-:Y:S01]  /*77b0*/  LEA.HI R53, R7, R84.reuse, RZ, 0x2 ;  /* 0x0000005407357211 */ /* 0x080fe200078f10ff */
[C---:B-1----:R-:W-:Y:S02]  /*77c0*/  IMAD R10, R8.reuse, c[0x0][0x280], RZ ;  /* 0x0000a000080a7a24 */ /* 0x042fe400078e02ff */
        /* <DEDUP_REMOVED lines=34> */
[----:B----4-:R1:W2:Y:S01]  /*79f0*/  SHFL.IDX PT, R22, R14, RZ, 0x1c1f ;  /* 0x001c1fff0e167589 */ /* 0x0102a200000e0000 */
        /* <DEDUP_REMOVED lines=78> */
.L_x_1221:
[----:B--2---:R-:W-:Y:S05]  /*7ee0*/  BSYNC B0 ;  /* 0x0000000000007941 */ /* 0x004fea0003800000 */
.L_x_1220:
        /* <DEDUP_REMOVED lines=117> */
.L_x_1223:
[----:B--2---:R-:W-:Y:S05]  /*8640*/  BSYNC B0 ;  /* 0x0000000000007941 */ /* 0x004fea0003800000 */
.L_x_1222:
        /* <DEDUP_REMOVED lines=11> */
[----:B------:R-:W-:-:S04]  /*8700*/  IMAD.IADD R8, R53, 0x1, -R8 ;  /* 0x0000000135087824 */ /* 0x000fc800078e0a08 */
        /* <DEDUP_REMOVED lines=12> */
[----:B----4-:R-:W-:Y:S01]  /*87d0*/  LOP3.LUT R15, R57, R10, RZ, 0x3c, !PT ;  /* 0x0000000a390f7212 */ /* 0x010fe200078e3cff */
        /* <DEDUP_REMOVED lines=10> */
[----:B------:R-:W-:-:S02]  /*8880*/  IMAD R15, R86, 0x200, R15 ;  /* 0x00000200560f7824 */ /* 0x000fc400078e020f */
[----:B------:R-:W-:Y:S01]  /*8890*/  IMAD.MOV.U32 R8, RZ, RZ, R30 ;  /* 0x000000ffff087224 */ /* 0x000fe200078e001e */
[----:B------:R-:W-:Y:S01]  /*88a0*/  PRMT R29, R10, 0x5410, R11 ;  /* 0x000054100a1d7816 */ /* 0x000fe2000000000b */
[----:B------:R-:W-:Y:S01]  /*88b0*/  IMAD.MOV.U32 R11, RZ, RZ, R60 ;  /* 0x000000ffff0b7224 */ /* 0x000fe200078e003c */
[C---:B------:R-:W-:Y:S01]  /*88c0*/  IADD3 R12, R15.reuse, 0x20, RZ ;  /* 0x000000200f0c7810 */ /* 0x040fe20007ffe0ff */
[----:B------:R-:W-:Y:S01]  /*88d0*/  IMAD.MOV.U32 R10, RZ, RZ, R61 ;  /* 0x000000ffff0a7224 */ /* 0x000fe200078e003d */
[----:B------:R-:W-:Y:S02]  /*88e0*/  @P0 IADD3 R12, R15, -0x20, RZ ;  /* 0xffffffe00f0c0810 */ /* 0x000fe40007ffe0ff */
[----:B------:R-:W-:Y:S02]  /*88f0*/  ISETP.GE.AND P0, PT, R53, R44, PT ;  /* 0x0000002c3500720c */ /* 0x000fe40003f06270 */
        /* <DEDUP_REMOVED lines=15> */
[----:B------:R-:W-:Y:S02]  /*89f0*/  IMAD.MOV.U32 R11, RZ, RZ, R43 ;  /* 0x000000ffff0b7224 */ /* 0x000fe400078e002b */
[----:B------:R-:W-:-:S03]  /*8a00*/  IMAD.MOV.U32 R10, RZ, RZ, R54 ;  /* 0x000000ffff0a7224 */ /* 0x000fc600078e0036 */
[----:B------:R-:W-:Y:S02]  /*8a10*/  PRMT R35, R35, 0x5410, R11 ;  /* 0x0000541023237816 */ /* 0x000fe4000000000b */
[----:B------:R-:W-:Y:S01]  /*8a20*/  PRMT R41, R8, 0x5410, R10 ;  /* 0x0000541008297816 */ /* 0x000fe2000000000a */
[----:B------:R-:W-:Y:S05]  /*8a30*/  @P0 BRA `(.L_x_1225) ;  /* 0x0000117000000947 */ /* 0x000fea0003800000 */
[----:B------:R-:W-:Y:S01]  /*8a40*/  ISETP.GE.AND P0, PT, R83, c[0x0][0x27c], PT ;  /* 0x00009f0053007a0c */ /* 0x000fe20003f06270 */
[----:B------:R-:W-:-:S12]  /*8a50*/  BSSY B0, `(.L_x_1226) ;  /* 0x000002c000007945 */ /* 0x000fd80003800000 */
[----:B------:R-:W-:Y:S05]  /*8a60*/  @P0 BRA `(.L_x_1227) ;  /* 0x000002a000000947 */ /* 0x000fea0003800000 */
[----:B------:R-:W1:Y:S01]  /*8a70*/  LDS.128 R8, [R15] ;  /* 0x000000000f087984 */ /* 0x000e620000000c00 */
[--C-:B------:R-:W-:Y:S01]  /*8a80*/  SHF.R.U32.HI R85, RZ, 0x10, R89.reuse ;  /* 0x00000010ff557819 */ /* 0x100fe20000011659 */
[--C-:B------:R-:W-:Y:S01]  /*8a90*/  HADD2.F32 R98, -RZ, R75.reuse.H1_H1 ;  /* 0x3000004bff627230 */ /* 0x100fe20000004100 */
[----:B------:R-:W-:Y:S01]  /*8aa0*/  SHF.R.U64 R82, R88, 0x10, R89 ;  /* 0x0000001058527819 */ /* 0x000fe20000001259 */
[----:B------:R-:W-:Y:S01]  /*8ab0*/  HADD2.F32 R75, -RZ, R75.H0_H0 ;  /* 0x2000004bff4b7230 */ /* 0x000fe20000004100 */
[--C-:B------:R-:W-:Y:S01]  /*8ac0*/  SHF.R.U32.HI R81, RZ, 0x10, R91.reuse ;  /* 0x00000010ff517819 */ /* 0x100fe2000001165b */
[----:B------:R-:W-:Y:S01]  /*8ad0*/  HADD2.F32 R85, -RZ, R85.H0_H0 ;  /* 0x20000055ff557230 */ /* 0x000fe20000004100 */
[----:B------:R-:W-:Y:S01]  /*8ae0*/  SHF.R.U64 R57, R90, 0x10, R91 ;  /* 0x000000105a397819 */ /* 0x000fe2000000125b */
[----:B------:R-:W-:Y:S02]  /*8af0*/  HADD2.F32 R82, -RZ, R82.H0_H0 ;  /* 0x20000052ff527230 */ /* 0x000fe40000004100 */
[----:B------:R-:W-:-:S02]  /*8b00*/  HADD2.F32 R102, -RZ, R81.H0_H0 ;  /* 0x20000051ff667230 */ /* 0x000fc40000004100 */
[----:B------:R-:W-:Y:S02]  /*8b10*/  HADD2.F32 R99, -RZ, R80.H1_H1 ;  /* 0x30000050ff637230 */ /* 0x000fe40000004100 */
        /* <DEDUP_REMOVED lines=31> */
.L_x_1227:
[----:B------:R-:W-:Y:S05]  /*8d10*/  BSYNC B0 ;  /* 0x0000000000007941 */ /* 0x000fea0003800000 */
.L_x_1226:
        /* <DEDUP_REMOVED lines=45> */
[----:B------:R1:W-:Y:S02]  /*8ff0*/  STS.128 [R12], R8 ;  /* 0x000000080c007388 */ /* 0x0003e40000000c00 */
.L_x_1229:
[----:B------:R-:W-:Y:S05]  /*9000*/  BSYNC B0 ;  /* 0x0000000000007941 */ /* 0x000fea0003800000 */
.L_x_1228:
        /* <DEDUP_REMOVED lines=46> */
.L_x_1231:
[----:B------:R-:W-:Y:S05]  /*92f0*/  BSYNC B0 ;  /* 0x0000000000007941 */ /* 0x000fea0003800000 */
.L_x_1230:
        /* <DEDUP_REMOVED lines=46> */
.L_x_1233:
[----:B------:R-:W-:Y:S05]  /*95e0*/  BSYNC B0 ;  /* 0x0000000000007941 */ /* 0x000fea0003800000 */
.L_x_1232:
        /* <DEDUP_REMOVED lines=36> */
[C---:B------:R-:W-:Y:S02]  /*9830*/  FMUL.FTZ R56, R69.reuse, R56 ;  /* 0x0000003845387220 */ /* 0x040fe40000410000 */
[----:B------:R-:W-:Y:S01]  /*9840*/  FFMA.FTZ R57, R8, R59, -R57 ;  /* 0x0000003b08397223 */ /* 0x000fe20000010839 */
        /* <DEDUP_REMOVED lines=8> */
.L_x_1235:
[----:B------:R-:W-:Y:S05]  /*98d0*/  BSYNC B0 ;  /* 0x0000000000007941 */ /* 0x000fea0003800000 */
.L_x_1234:
[----:B-1----:R-:W-:-:S04]  /*98e0*/  IADD3 R8, R83, 0x50, RZ ;  /* 0x0000005053087810 */ /* 0x002fc80007ffe0ff */
        /* <DEDUP_REMOVED lines=44> */
.L_x_1225:
[----:B------:R-:W-:Y:S05]  /*9bb0*/  BSYNC B1 ;  /* 0x0000000000017941 */ /* 0x000fea0003800000 */
.L_x_1224:
        /* <DEDUP_REMOVED lines=48> */
.L_x_1238:
[----:B------:R-:W-:Y:S05]  /*9ec0*/  BSYNC B0 ;  /* 0x0000000000007941 */ /* 0x000fea0003800000 */
.L_x_1237:
        /* <DEDUP_REMOVED lines=46> */
.L_x_1240:
[----:B------:R-:W-:Y:S05]  /*a1b0*/  BSYNC B0 ;  /* 0x0000000000007941 */ /* 0x000fea0003800000 */
.L_x_1239:
        /* <DEDUP_REMOVED lines=46> */
.L_x_1242:
[----:B------:R-:W-:Y:S05]  /*a4a0*/  BSYNC B0 ;  /* 0x0000000000007941 */ /* 0x000fea0003800000 */
.L_x_1241:
        /* <DEDUP_REMOVED lines=46> */
.L_x_1244:
[----:B------:R-:W-:Y:S05]  /*a790*/  BSYNC B0 ;  /* 0x0000000000007941 */ /* 0x000fea0003800000 */
.L_x_1243:
        /* <DEDUP_REMOVED lines=46> */
.L_x_1246:
[----:B------:R-:W-:Y:S05]  /*aa80*/  BSYNC B0 ;  /* 0x0000000000007941 */ /* 0x000fea0003800000 */
.L_x_1245:
        /* <DEDUP_REMOVED lines=46> */
.L_x_1219:
        /* <DEDUP_REMOVED lines=43> */
[----:B--234-:R-:W-:-:S04]  /*b020*/  @!P0 IMAD.WIDE R22, R57, 0x2, R20 ;  /* 0x0000000239168825 */ /* 0x01cfc800078e0214 */
[----:B-1----:R-:W-:Y:S01]  /*b030*/  @!P0 IMAD.WIDE R24, R57, 0x2, R16 ;  /* 0x0000000239188825 */ /* 0x002fe200078e0210 */
        /* <DEDUP_REMOVED lines=27> */
.L_x_1248:
[----:B------:R-:W-:Y:S05]  /*b1f0*/  BSYNC B0 ;  /* 0x0000000000007941 */ /* 0x000fea0003800000 */
.L_x_1247:
        /* <DEDUP_REMOVED lines=90> */
.L_x_1250:
[----:B-1--4-:R-:W-:Y:S05]  /*b7a0*/  BSYNC B0 ;  /* 0x0000000000007941 */ /* 0x012fea0003800000 */
.L_x_1249:
        /* <DEDUP_REMOVED lines=62> */
[----:B------:R-:W-:Y:S02]  /*bb90*/  LOP3.LUT R8, R12, 0x38, R8, 0xf8, !PT ;  /* 0x000000380c087812 */ /* 0x000fe400078ef808 */
        /* <DEDUP_REMOVED lines=91> */
.L_x_1254:
[----:B------:R-:W-:Y:S05]  /*c150*/  BSYNC B0 ;  /* 0x0000000000007941 */ /* 0x000fea0003800000 */
.L_x_1253:
        /* <DEDUP_REMOVED lines=20> */
[----:B------:R-:W-:Y:S02]  /*c2a0*/  LOP3.LUT R11, R11, 0x7fffe000, RZ, 0xc0, !PT ;  /* 0x7fffe0000b0b7812 */ /* 0x000fe400078ec0ff */
[----:B------:R-:W-:Y:S01]  /*c2b0*/  LEA.HI R13, R13, R8, RZ, 0x3 ;  /* 0x000000080d0d7211 */ /* 0x000fe200078f18ff */
[----:B------:R-:W-:Y:S01]  /*c2c0*/  IMAD.SHL.U32 R8, R8, 0x8, RZ ;  /* 0x0000000808087824 */ /* 0x000fe200078e00ff */
[----:B------:R-:W-:Y:S02]  /*c2d0*/  LOP3.LUT R15, R9, 0x38, R10, 0xf8, !PT ;  /* 0x00000038090f7812 */ /* 0x000fe400078ef80a */
[----:B------:R-:W-:Y:S02]  /*c2e0*/  SHF.L.U32 R13, R13, 0xa, RZ ;  /* 0x0000000a0d0d7819 */ /* 0x000fe400000006ff */
[----:B------:R-:W-:-:S02]  /*c2f0*/  SHF.R.U32.HI R10, RZ, 0x3, R9 ;  /* 0x00000003ff0a7819 */ /* 0x000fc40000011609 */
[C---:B------:R-:W-:Y:S02]  /*c300*/  LEA R12, R86.reuse, R11, 0x9 ;  /* 0x0000000b560c7211 */ /* 0x040fe400078e48ff */
[----:B------:R-:W-:Y:S02]  /*c310*/  LOP3.LUT R11, R9, 0x38, R8, 0xf8, !PT ;  /* 0x00000038090b7812 */ /* 0x000fe400078ef808 */
[----:B------:R-:W-:Y:S02]  /*c320*/  LOP3.LUT R9, R13, 0x7fffe000, RZ, 0xc0, !PT ;  /* 0x7fffe0000d097812 */ /* 0x000fe400078ec0ff */
[-C--:B------:R-:W-:Y:S02]  /*c330*/  LOP3.LUT R15, R15, R10.reuse, RZ, 0x3c, !PT ;  /* 0x0000000a0f0f7212 */ /* 0x080fe400078e3cff */
        /* <DEDUP_REMOVED lines=84> */
.L_x_1256:
[----:B------:R-:W-:Y:S05]  /*c880*/  BSYNC B0 ;  /* 0x0000000000007941 */ /* 0x000fea0003800000 */
.L_x_1255:
        /* <DEDUP_REMOVED lines=113> */
.L_x_1252:
[----:B------:R-:W-:Y:S05]  /*cfa0*/  BSYNC B1 ;  /* 0x0000000000017941 */ /* 0x000fea0003800000 */
.L_x_1251:
        /* <DEDUP_REMOVED lines=111> */
.L_x_1258:
[----:B------:R-:W-:Y:S05]  /*d6a0*/  BSYNC B0 ;  /* 0x0000000000007941 */ /* 0x000fea0003800000 */
.L_x_1257:
        /* <DEDUP_REMOVED lines=116> */
.L_x_1260:
[----:B------:R-:W-:Y:S05]  /*ddf0*/  BSYNC B0 ;  /* 0x0000000000007941 */ /* 0x000fea0003800000 */
.L_x_1259:
[----:B-1----:R-:W-:-:S04]  /*de00*/  IADD3 R14, R57, 0x40, RZ ;  /* 0x00000040390e7810 */ /* 0x002fc80007ffe0ff */
[----:B------:R-:W-:-:S13]  /*de10*/  ISETP.GE.AND P0, PT, R14, c[0x0][0x27c], PT ;  /* 0x00009f000e007a0c */ /* 0x000fda0003f06270 */
[----:B------:R-:W-:Y:S05]  /*de20*/  @P0 BRA `(.L_x_1236) ;  /* 0x0000070000000947 */ /* 0x000fea0003800000 */
[----:B------:R-:W-:Y:S01]  /*de30*/  SHF.R.S32.HI R13, RZ, 0x1f, R14 ;  /* 0x0000001fff0d7819 */ /* 0x000fe2000001140e */
[----:B------:R-:W-:Y:S01]  /*de40*/  IMAD.MOV.U32 R11, RZ, RZ, c[0x0][0x27c] ;  /* 0x00009f00ff0b7624 */ /* 0x000fe200078e00ff */
[----:B------:R-:W-:Y:S01]  /*de50*/  SHF.R.S32.HI R8, RZ, 0x1f, R53 ;  /* 0x0000001fff087819 */ /* 0x000fe20000011435 */
[----:B------:R-:W-:Y:S01]  /*de60*/  IMAD.SHL.U32 R12, R53, 0x40, RZ ;  /* 0x00000040350c7824 */ /* 0x000fe200078e00ff */
[----:B------:R-:W-:Y:S01]  /*de70*/  LEA.HI R9, R13, R14, RZ, 0x3 ;  /* 0x0000000e0d097211 */ /* 0x000fe200078f18ff */
[----:B------:R-:W-:Y:S01]  /*de80*/  HADD2.F32 R37, -RZ, R56.H0_H0 ;  /* 0x20000038ff257230 */ /* 0x000fe20000004100 */
[----:B------:R-:W-:Y:S01]  /*de90*/  LEA.HI R8, R8, R53, RZ, 0x3 ;  /* 0x0000003508087211 */ /* 0x000fe200078f18ff */
[--C-:B------:R-:W-:Y:S01]  /*dea0*/  HADD2.F32 R38, -RZ, R52.reuse.H0_H0 ;  /* 0x20000034ff267230 */ /* 0x100fe20000004100 */
[----:B------:R-:W-:Y:S01]  /*deb0*/  SHF.R.S32.HI R10, RZ, 0x3, R9 ;  /* 0x00000003ff0a7819 */ /* 0x000fe20000011409 */
[--C-:B------:R-:W-:Y:S01]  /*dec0*/  HADD2.F32 R42, -RZ, R55.reuse.H0_H0 ;  /* 0x20000037ff2a7230 */ /* 0x100fe20000004100 */
[----:B------:R-:W-:Y:S01]  /*ded0*/  LOP3.LUT R12, R12, 0x1c0, RZ, 0xc0, !PT ;  /* 0x000001c00c0c7812 */ /* 0x000fe200078ec0ff */
[----:B------:R-:W-:Y:S01]  /*dee0*/  IMAD.SHL.U32 R8, R8, 0x40, RZ ;  /* 0x0000004008087824 */ /* 0x000fe200078e00ff */
[----:B------:R-:W-:Y:S01]  /*def0*/  LEA.HI R11, R11, R10, RZ, 0x1d ;  /* 0x0000000a0b0b7211 */ /* 0x000fe200078fe8ff */
[----:B------:R-:W-:Y:S01]  /*df00*/  HADD2.F32 R52, -RZ, R52.H1_H1 ;  /* 0x30000034ff347230 */ /* 0x000fe20000004100 */
[----:B------:R-:W-:Y:S01]  /*df10*/  LEA.HI R13, R13, R14, RZ, 0x6 ;  /* 0x0000000e0d0d7211 */ /* 0x000fe200078f30ff */
[----:B------:R-:W-:Y:S01]  /*df20*/  HADD2.F32 R55, -RZ, R55.H1_H1 ;  /* 0x30000037ff377230 */ /* 0x000fe20000004100 */
        /* <DEDUP_REMOVED lines=41> */
[----:B------:R-:W-:Y:S02]  /*e1c0*/  HADD2.F32 R11, -RZ, R11.H1_H1 ;  /* 0x3000000bff0b7230 */ /* 0x000fe40000004100 */
        /* <DEDUP_REMOVED lines=27> */
[----:B------:R-:W-:-:S02]  /*e380*/  FMUL.FTZ R28, R13, R44 ;  /* 0x0000002c0d1c7220 */ /* 0x000fc40000410000 */
[----:B------:R-:W-:Y:S02]  /*e390*/  FMUL.FTZ R23, R27, R20 ;  /* 0x000000141b177220 */ /* 0x000fe40000410000 */
[-C--:B------:R-:W-:Y:S02]  /*e3a0*/  FMUL.FTZ R8, R14, R31.reuse ;  /* 0x0000001f0e087220 */ /* 0x080fe40000410000 */
[----:B------:R-:W-:Y:S02]  /*e3b0*/  FMUL.FTZ R44, R9, R44 ;  /* 0x0000002c092c7220 */ /* 0x000fe40000410000 */
[----:B------:R-:W-:Y:S02]  /*e3c0*/  FMUL.FTZ R20, R34, R20 ;  /* 0x0000001422147220 */ /* 0x000fe40000410000 */
[----:B------:R-:W-:Y:S02]  /*e3d0*/  FMUL.FTZ R31, R10, R31 ;  /* 0x0000001f0a1f7220 */ /* 0x000fe40000410000 */
        /* <DEDUP_REMOVED lines=21> */
.L_x_1236:
[----:B------:R-:W-:Y:S05]  /*e530*/  BSYNC B2 ;  /* 0x0000000000027941 */ /* 0x000fea0003800000 */
.L_x_1218:
[----:B------:R-:W-:-:S04]  /*e540*/  DEPBAR.LE SB0, 0x2 ;  /* 0x000080800000791a */ /* 0x000fc80000000000 */
[----:B------:R-:W-:Y:S01]  /*e550*/  IADD3 R217, R95, -0x2, RZ ;  /* 0xfffffffe5fd97810 */ /* 0x000fe20007ffe0ff */
[----:B------:R-:W-:Y:S01]  /*e560*/  IMAD.SHL.U32 R36, R0, 0x2, RZ ;  /* 0x0000000200247824 */ /* 0x000fe200078e00ff */
[----:B------:R-:W-:Y:S01]  /*e570*/  BAR.SYNC.DEFER_BLOCKING 0x0 ;  /* 0x0000000000007b1d */ /* 0x000fe20000010000 */
[----:B------:R-:W-:Y:S01]  /*e580*/  IMAD.SHL.U32 R187, R5, 0x2, RZ ;  /* 0x0000000205bb7824 */ /* 0x000fe200078e00ff */
[----:B-1----:R-:W-:Y:S01]  /*e590*/  @P2 SHF.R.S32.HI R8, RZ, 0x1f, R217 ;  /* 0x0000001fff082819 */ /* 0x002fe200000114d9 */
[----:B------:R-:W-:Y:S01]  /*e5a0*/  @P2 IMAD R50, R50, R217, RZ ;  /* 0x000000d932322224 */ /* 0x000fe200078e02ff */
[----:B------:R-:W-:Y:S01]  /*e5b0*/  LEA R189, R0, 0x18100, 0x1 ;  /* 0x0001810000bd7811 */ /* 0x000fe200078e08ff */
[-C--:B------:R-:W-:Y:S01]  /*e5c0*/  @P2 IMAD.WIDE.U32 R10, R217, R51.reuse, R208 ;  /* 0x00000033d90a2225 */ /* 0x080fe200078e00d0 */
[----:B------:R-:W-:Y:S01]  /*e5d0*/  LEA.HI R7, R7, R84, RZ, 0x2 ;  /* 0x0000005407077211 */ /* 0x000fe200078f10ff */
[----:B------:R-:W-:Y:S02]  /*e5e0*/  UMOV UR5, 0x1 ;  /* 0x0000000100057882 */ /* 0x000fe40000000000 */
[----:B------:R-:W-:Y:S01]  /*e5f0*/  @P2 IMAD R8, R8, R51, R50 ;  /* 0x0000003308082224 */ /* 0x000fe200078e0232 */
[----:B------:R-:W-:Y:S01]  /*e600*/  @P2 LEA R34, P0, R10, c[0x0][0x1f8], 0x1 ;  /* 0x00007e000a222a11 */ /* 0x000fe200078008ff */
[----:B------:R-:W-:Y:S01]  /*e610*/  IMAD.MOV.U32 R188, RZ, RZ, 0x20 ;  /* 0x00000020ffbc7424 */ /* 0x000fe200078e00ff */
[----:B------:R-:W-:Y:S01]  /*e620*/  LOP3.LUT R7, R7, 0xfffffffc, RZ, 0xc0, !PT ;  /* 0xfffffffc07077812 */ /* 0x000fe200078ec0ff */
[----:B------:R-:W-:-:S02]  /*e630*/  @P2 IMAD.IADD R8, R11, 0x1, R8 ;  /* 0x000000010b082824 */ /* 0x000fc400078e0208 */
[----:B------:R-:W-:Y:S02]  /*e640*/  IMAD.SHL.U32 R186, R2, 0x2, RZ ;  /* 0x0000000202ba7824 */ /* 0x000fe400078e00ff */
[----:B------:R-:W-:Y:S01]  /*e650*/  IMAD.MOV.U32 R0, RZ, RZ, 0x40 ;  /* 0x00000040ff007424 */ /* 0x000fe200078e00ff */
[----:B------:R-:W-:Y:S01]  /*e660*/  @P2 LEA.HI.X R35, R10, c[0x0][0x1fc], R8, 0x1, P0 ;  /* 0x00007f000a232a11 */ /* 0x000fe200000f0c08 */
[----:B------:R-:W-:Y:S01]  /*e670*/  IMAD.IADD R5, R189, 0x1, R186 ;  /* 0x00000001bd057824 */ /* 0x000fe200078e02ba */
[----:B------:R-:W-:Y:S01]  /*e680*/  @P2 IADD3 R32, P0, R49, R34, RZ ;  /* 0x0000002231202210 */ /* 0x000fe20007f1e0ff */
[----:B------:R-:W-:Y:S01]  /*e690*/  IMAD R185, R4, 0x2, R189 ;  /* 0x0000000204b97824 */ /* 0x000fe200078e02bd */
[----:B------:R-:W-:Y:S01]  /*e6a0*/  SEL R191, R0, 0xffffffc0, !P1 ;  /* 0xffffffc000bf7807 */ /* 0x000fe20004800000 */
[----:B------:R-:W-:Y:S01]  /*e6b0*/  IMAD R184, R4, 0x2, R5 ;  /* 0x0000000204b87824 */ /* 0x000fe200078e0205 */
[----:B------:R-:W-:Y:S01]  /*e6c0*/  LDSM.16.M88.4 R36, [R36+0x18100] ;  /* 0x018100002424783b */ /* 0x000fe20000000200 */
[----:B------:R-:W-:Y:S01]  /*e6d0*/  @P2 IMAD.X R33, R48, 0x1, R35, P0 ;  /* 0x0000000130212824 */ /* 0x000fe200000e0623 */
[----:B------:R-:W-:Y:S01]  /*e6e0*/  LOP3.LUT P0, RZ, R219, 0x2, RZ, 0xc0, !PT ;  /* 0x00000002dbff7812 */ /* 0x000fe2000780c0ff */
[----:B------:R-:W-:Y:S01]  /*e6f0*/  IMAD.IADD R85, R187, 0x1, R191 ;  /* 0x00000001bb557824 */ /* 0x000fe200078e02bf */
[----:B--2---:R-:W1:Y:S01]  /*e700*/  LDSM.16.M88.4 R16, [R187+0xc100] ;  /* 0x00c10000bb10783b */ /* 0x004e620000000200 */
[----:B------:R-:W-:Y:S01]  /*e710*/  IMAD.SHL.U32 R135, R3, 0x2, RZ ;  /* 0x0000000203877824 */ /* 0x000fe200078e00ff */
[----:B------:R-:W-:-:S02]  /*e720*/  SEL R188, R188, 0xffffffe0, !P0 ;  /* 0xffffffe0bcbc7807 */ /* 0x000fc40004000000 */
[----:B------:R-:W2:Y:S01]  /*e730*/  LDSM.16.M88.4 R60, [R187+0xc900] ;  /* 0x00c90000bb3c783b */ /* 0x000ea20000000200 */
[--C-:B------:R-:W-:Y:S02]  /*e740*/  IMAD R134, R4, 0x2, R135.reuse ;  /* 0x0000000204867824 */ /* 0x100fe400078e0287 */
[----:B------:R-:W-:Y:S01]  /*e750*/  IMAD.IADD R2, R187, 0x1, R188 ;  /* 0x00000001bb027824 */ /* 0x000fe200078e02bc */
[----:B------:R-:W-:Y:S01]  /*e760*/  LDSM.16.M88.4 R44, [R5] ;  /* 0x00000000052c783b */ /* 0x000fe20000000200 */
[C---:B------:R-:W-:Y:S02]  /*e770*/  IMAD.IADD R165, R186.reuse, 0x1, R134 ;  /* 0x00000001baa57824 */ /* 0x040fe400078e0286 */
[----:B------:R-:W-:Y:S01]  /*e780*/  IMAD.IADD R0, R191, 0x1, R2 ;  /* 0x00000001bf007824 */ /* 0x000fe200078e0202 */
[----:B------:R-:W3:Y:S01]  /*e790*/  LDSM.16.M88.4 R8, [R2+0xc100] ;  /* 0x00c100000208783b */ /* 0x000ee20000000200 */
[----:B------:R-:W-:-:S03]  /*e7a0*/  IMAD.IADD R173, R186, 0x1, R135 ;  /* 0x00000001baad7824 */ /* 0x000fc600078e0287 */
[----:B------:R-:W5:Y:S01]  /*e7b0*/  LDSM.16.M88.4 R52, [R187+0xd100] ;  /* 0x00d10000bb34783b */ /* 0x000f620000000200 */
[----:B------:R-:W-:-:S03]  /*e7c0*/  IMAD R4, R4, 0x2, R173 ;  /* 0x0000000204047824 */ /* 0x000fc600078e02ad */
[----:B------:R-:W4:Y:S04]  /*e7d0*/  LDSM.16.M88.4 R28, [R187+0xd900] ;  /* 0x00d90000bb1c783b */ /* 0x000f280000000200 */
[----:B------:R-:W3:Y:S04]  /*e7e0*/  LDSM.16.M88.4 R76, [R2+0xc900] ;  /* 0x00c90000024c783b */ /* 0x000ee80000000200 */
[----:B------:R-:W-:Y:S04]  /*e7f0*/  LDSM.16.M88.4 R72, [R2+0xd100] ;  /* 0x00d100000248783b */ /* 0x000fe80000000200 */
[----:B------:R-:W-:Y:S04]  /*e800*/  LDSM.16.M88.4 R68, [R2+0xd900] ;  /* 0x00d900000244783b */ /* 0x000fe80000000200 */
[----:B------:R-:W-:Y:S01]  /*e810*/  @!PT LDS RZ, [RZ] ;  /* 0x00000000fffff984 */ /* 0x000fe20000000800 */
[----:B------:R-:W-:Y:S01]  /*e820*/  @!PT LDS RZ, [RZ] ;  /* 0x00000000fffff984 */ /* 0x000fe20000000800 */
[----:B------:R-:W-:Y:S01]  /*e830*/  @!PT LDS RZ, [RZ] ;  /* 0x00000000fffff984 */ /* 0x000fe20000000800 */
[----:B------:R3:W-:Y:S01]  /*e840*/  @P2 LDGSTS.E.BYPASS.LTC128B.128 [R132+0x6100], [R34.64], !P6 ;  /* 0x0610000022842fae */ /* 0x0007e2000f101d46 */
[C---:B-1--4-:R-:W-:Y:S03]  /*e850*/  HMMA.16816.F32 R20, R36.reuse, R16, RZ ;  /* 0x000000102414723c */ /* 0x052fe600000018ff */
        /* <DEDUP_REMOVED lines=8> */
[----:B------:R-:W-:Y:S03]  /*e8e0*/  HMMA.16816.F32 R60, R36, R62, RZ ;  /* 0x0000003e243c723c */ /* 0x000fe600000018ff */
[----:B------:R-:W2:Y:S04]  /*e8f0*/  LDSM.16.M88.4 R12, [R85+0xc100] ;  /* 0x00c10000550c783b */ /* 0x000ea80000000200 */
[----:B------:R-:W4:Y:S01]  /*e900*/  LDSM.16.M88.4 R80, [R85+0xc900] ;  /* 0x00c900005550783b */ /* 0x000f220000000200 */
[----:B---3--:R-:W-:Y:S03]  /*e910*/  HMMA.16816.F32 R20, R44, R8, R20 ;  /* 0x000000082c14723c */ /* 0x008fe60000001814 */
[----:B------:R-:W-:Y:S04]  /*e920*/  LDSM.16.M88.4 R40, [R184] ;  /* 0x00000000b828783b */ /* 0x000fe80000000200 */
[----:B------:R-:W0:Y:S01]  /*e930*/  LDGDEPBAR ;  /* 0x00000000000079af */ /* 0x000e220000000000 */
[C---:B-----5:R-:W-:Y:S03]  /*e940*/  HMMA.16816.F32 R56, R36.reuse, R52, RZ ;  /* 0x000000342438723c */ /* 0x060fe600000018ff */
[----:B-1----:R-:W-:Y:S05]  /*e950*/  LDSM.16.M88.4 R32, [R85+0xd100] ;  /* 0x00d100005520783b */ /* 0x002fea0000000200 */
[----:B------:R-:W-:Y:S08]  /*e960*/  HMMA.16816.F32 R52, R36, R54, RZ ;  /* 0x000000362434723c */ /* 0x000ff000000018ff */
[----:B------:R-:W-:Y:S01]  /*e970*/  HMMA.16816.F32 R16, R44, R10, R16 ;  /* 0x0000000a2c10723c */ /* 0x000fe20000001810 */
[----:B------:R-:W1:Y:S07]  /*e980*/  LDSM.16.M88.4 R8, [R0+0xc100] ;  /* 0x00c100000008783b */ /* 0x000e6e0000000200 */
[C---:B------:R-:W-:Y:S08]  /*e990*/  HMMA.16816.F32 R48, R36.reuse, R28, RZ ;  /* 0x0000001c2430723c */ /* 0x040ff000000018ff */
[----:B------:R-:W-:Y:S01]  /*e9a0*/  HMMA.16816.F32 R36, R36, R30, RZ ;  /* 0x0000001e2424723c */ /* 0x000fe200000018ff */
[----:B------:R-:W3:Y:S07]  /*e9b0*/  LDSM.16.M88.4 R28, [R85+0xd900] ;  /* 0x00d90000551c783b */ /* 0x000eee0000000200 */
[C---:B------:R-:W-:Y:S08]  /*e9c0*/  HMMA.16816.F32 R64, R44.reuse, R76, R64 ;  /* 0x0000004c2c40723c */ /* 0x040ff00000001840 */
[----:B------:R-:W-:Y:S01]  /*e9d0*/  HMMA.16816.F32 R60, R44, R78, R60 ;  /* 0x0000004e2c3c723c */ /* 0x000fe2000000183c */
[----:B------:R-:W5:Y:S07]  /*e9e0*/  LDSM.16.M88.4 R76, [R0+0xc900] ;  /* 0x00c90000004c783b */ /* 0x000f6e0000000200 */
[----:B--2---:R-:W-:Y:S08]  /*e9f0*/  HMMA.16816.F32 R20, R24, R12, R20 ;  /* 0x0000000c1814723c */ /* 0x004ff00000001814 */
[C---:B------:R-:W-:Y:S08]  /*ea00*/  HMMA.16816.F32 R56, R44.reuse, R72, R56 ;  /* 0x000000482c38723c */ /* 0x040ff00000001838 */
[----:B------:R-:W-:Y:S01]  /*ea10*/  HMMA.16816.F32 R52, R44, R74, R52 ;  /* 0x0000004a2c34723c */ /* 0x000fe20000001834 */
[----:B------:R-:W-:Y:S07]  /*ea20*/  LDSM.16.M88.4 R72, [R0+0xd100] ;  /* 0x00d100000048783b */ /* 0x000fee0000000200 */
[----:B------:R-:W-:Y:S01]  /*ea30*/  HMMA.16816.F32 R16, R24, R14, R16 ;  /* 0x0000000e1810723c */ /* 0x000fe20000001810 */
[----:B------:R-:W-:Y:S07]  /*ea40*/  LDSM.16.M88.4 R12, [R189+0x4000] ;  /* 0x00400000bd0c783b */ /* 0x000fee0000000200 */
[C---:B------:R-:W-:Y:S08]  /*ea50*/  HMMA.16816.F32 R48, R44.reuse, R68, R48 ;  /* 0x000000442c30723c */ /* 0x040ff00000001830 */
[----:B------:R-:W-:Y:S01]  /*ea60*/  HMMA.16816.F32 R44, R44, R70, R36 ;  /* 0x000000462c2c723c */ /* 0x000fe20000001824 */
[----:B------:R-:W2:Y:S04]  /*ea70*/  LDSM.16.M88.4 R36, [R187+0xe100] ;  /* 0x00e10000bb24783b */ /* 0x000ea80000000200 */
[----:B------:R-:W2:Y:S03]  /*ea80*/  LDSM.16.M88.4 R68, [R0+0xd900] ;  /* 0x00d900000044783b */ /* 0x000ea60000000200 */
[C---:B----4-:R-:W-:Y:S08]  /*ea90*/  HMMA.16816.F32 R64, R24.reuse, R80, R64 ;  /* 0x000000501840723c */ /* 0x050ff00000001840 */
[----:B------:R-:W-:Y:S01]  /*eaa0*/  HMMA.16816.F32 R60, R24, R82, R60 ;  /* 0x00000052183c723c */ /* 0x000fe2000000183c */
[----:B------:R-:W-:Y:S07]  /*eab0*/  LDSM.16.M88.4 R80, [R5+0x4000] ;  /* 0x004000000550783b */ /* 0x000fee0000000200 */
[----:B-1----:R-:W-:Y:S08]  /*eac0*/  HMMA.16816.F32 R20, R40, R8, R20 ;  /* 0x000000082814723c */ /* 0x002ff00000001814 */
[C---:B------:R-:W-:Y:S08]  /*ead0*/  HMMA.16816.F32 R56, R24.reuse, R32, R56 ;  /* 0x000000201838723c */ /* 0x040ff00000001838 */
[----:B------:R-:W-:Y:S01]  /*eae0*/  HMMA.16816.F32 R52, R24, R34, R52 ;  /* 0x000000221834723c */ /* 0x000fe20000001834 */
[----:B------:R-:W1:Y:S07]  /*eaf0*/  LDSM.16.M88.4 R32, [R187+0xe900] ;  /* 0x00e90000bb20783b */ /* 0x000e6e0000000200 */
[----:B------:R-:W-:Y:S01]  /*eb00*/  HMMA.16816.F32 R16, R40, R10, R16 ;  /* 0x0000000a2810723c */ /* 0x000fe20000001810 */
[----:B------:R-:W4:Y:S07]  /*eb10*/  LDSM.16.M88.4 R8, [R2+0xe100] ;  /* 0x00e100000208783b */ /* 0x000f2e0000000200 */
[C---:B---3--:R-:W-:Y:S08]  /*eb20*/  HMMA.16816.F32 R48, R24.reuse, R28, R48 ;  /* 0x0000001c1830723c */ /* 0x048ff00000001830 */
[----:B------:R-:W-:Y:S01]  /*eb30*/  HMMA.16816.F32 R44, R24, R30, R44 ;  /* 0x0000001e182c723c */ /* 0x000fe2000000182c */
[----:B------:R-:W3:Y:S04]  /*eb40*/  LDSM.16.M88.4 R28, [R187+0xf100] ;  /* 0x00f10000bb1c783b */ /* 0x000ee80000000200 */
[----:B------:R-:W1:Y:S03]  /*eb50*/  LDSM.16.M88.4 R24, [R187+0xf900] ;  /* 0x00f90000bb18783b */ /* 0x000e660000000200 */
[C---:B-----5:R-:W-:Y:S08]  /*eb60*/  HMMA.16816.F32 R64, R40.reuse, R76, R64 ;  /* 0x0000004c2840723c */ /* 0x060ff00000001840 */
        /* <DEDUP_REMOVED lines=12> */
[C---:B-1----:R-:W-:Y:S08]  /*ec30*/  HMMA.16816.F32 R64, R12.reuse, R32, R64 ;  /* 0x000000200c40723c */ /* 0x042ff00000001840 */
[----:B------:R-:W-:Y:S01]  /*ec40*/  HMMA.16816.F32 R60, R12, R34, R60 ;  /* 0x000000220c3c723c */ /* 0x000fe2000000183c */
[----:B------:R-:W1:Y:S07]  /*ec50*/  LDSM.16.M88.4 R32, [R85+0xe900] ;  /* 0x00e900005520783b */ /* 0x000e6e0000000200 */
[----:B----4-:R-:W-:Y:S08]  /*ec60*/  HMMA.16816.F32 R20, R80, R8, R20 ;  /* 0x000000085014723c */ /* 0x010ff00000001814 */
[C---:B---3--:R-:W-:Y:S08]  /*ec70*/  HMMA.16816.F32 R56, R12.reuse, R28, R56 ;  /* 0x0000001c0c38723c */ /* 0x048ff00000001838 */
[----:B------:R-:W-:Y:S01]  /*ec80*/  HMMA.16816.F32 R52, R12, R30, R52 ;  /* 0x0000001e0c34723c */ /* 0x000fe20000001834 */
[----:B------:R-:W-:Y:S07]  /*ec90*/  LDSM.16.M88.4 R28, [R85+0xf100] ;  /* 0x00f10000551c783b */ /* 0x000fee0000000200 */
[----:B------:R-:W-:Y:S01]  /*eca0*/  HMMA.16816.F32 R16, R80, R10, R16 ;  /* 0x0000000a5010723c */ /* 0x000fe20000001810 */
[----:B------:R-:W-:Y:S07]  /*ecb0*/  LDSM.16.M88.4 R8, [R0+0xe100] ;  /* 0x00e100000008783b */ /* 0x000fee0000000200 */
[C---:B------:R-:W-:Y:S08]  /*ecc0*/  HMMA.16816.F32 R48, R12.reuse, R24, R48 ;  /* 0x000000180c30723c */ /* 0x040ff00000001830 */
[----:B------:R-:W-:Y:S01]  /*ecd0*/  HMMA.16816.F32 R44, R12, R26, R44 ;  /* 0x0000001a0c2c723c */ /* 0x000fe2000000182c */
[----:B------:R-:W3:Y:S04]  /*ece0*/  LDSM.16.M88.4 R12, [R184+0x4000] ;  /* 0x00400000b80c783b */ /* 0x000ee80000000200 */
[----:B------:R-:W4:Y:S03]  /*ecf0*/  LDSM.16.M88.4 R24, [R85+0xf900] ;  /* 0x00f900005518783b */ /* 0x000f260000000200 */
[C---:B-----5:R-:W-:Y:S08]  /*ed00*/  HMMA.16816.F32 R64, R80.reuse, R76, R64 ;  /* 0x0000004c5040723c */ /* 0x060ff00000001840 */
[----:B------:R-:W-:Y:S08]  /*ed10*/  HMMA.16816.F32 R60, R80, R78, R60 ;  /* 0x0000004e503c723c */ /* 0x000ff0000000183c */
[----:B--2---:R-:W-:Y:S08]  /*ed20*/  HMMA.16816.F32 R20, R40, R36, R20 ;  /* 0x000000242814723c */ /* 0x004ff00000001814 */
[C---:B------:R-:W-:Y:S08]  /*ed30*/  HMMA.16816.F32 R56, R80.reuse, R72, R56 ;  /* 0x000000485038723c */ /* 0x040ff00000001838 */
[----:B------:R-:W-:Y:S01]  /*ed40*/  HMMA.16816.F32 R52, R80, R74, R52 ;  /* 0x0000004a5034723c */ /* 0x000fe20000001834 */
[----:B------:R-:W2:Y:S07]  /*ed50*/  LDSM.16.M88.4 R72, [R0+0xe900] ;  /* 0x00e900000048783b */ /* 0x000eae0000000200 */
[----:B------:R-:W-:Y:S01]  /*ed60*/  HMMA.16816.F32 R76, R40, R38, R16 ;  /* 0x00000026284c723c */ /* 0x000fe20000001810 */
[----:B------:R-:W-:Y:S04]  /*ed70*/  LDSM.16.M88.4 R36, [R189+0x8000] ;  /* 0x00800000bd24783b */ /* 0x000fe80000000200 */
[----:B------:R-:W5:Y:S03]  /*ed80*/  LDSM.16.M88.4 R16, [R187+0x10100] ;  /* 0x01010000bb10783b */ /* 0x000f660000000200 */
[C---:B------:R-:W-:Y:S08]  /*ed90*/  HMMA.16816.F32 R48, R80.reuse, R68, R48 ;  /* 0x000000445030723c */ /* 0x040ff00000001830 */
[----:B------:R-:W-:Y:S01]  /*eda0*/  HMMA.16816.F32 R44, R80, R70, R44 ;  /* 0x00000046502c723c */ /* 0x000fe2000000182c */
[----:B------:R-:W2:Y:S07]  /*edb0*/  LDSM.16.M88.4 R68, [R0+0xf100] ;  /* 0x00f100000044783b */ /* 0x000eae0000000200 */
[C---:B-1----:R-:W-:Y:S08]  /*edc0*/  HMMA.16816.F32 R64, R40.reuse, R32, R64 ;  /* 0x000000202840723c */ /* 0x042ff00000001840 */
[----:B------:R-:W-:Y:S01]  /*edd0*/  HMMA.16816.F32 R60, R40, R34, R60 ;  /* 0x00000022283c723c */ /* 0x000fe2000000183c */
[----:B------:R-:W-:Y:S07]  /*ede0*/  LDSM.16.M88.4 R32, [R5+0x8000] ;  /* 0x008000000520783b */ /* 0x000fee0000000200 */
[C---:B---3--:R-:W-:Y:S08]  /*edf0*/  HMMA.16816.F32 R20, R12.reuse, R8, R20 ;  /* 0x000000080c14723c */ /* 0x048ff00000001814 */
[----:B------:R-:W-:Y:S01]  /*ee00*/  HMMA.16816.F32 R76, R12, R10, R76 ;  /* 0x0000000a0c4c723c */ /* 0x000fe2000000184c */
[----:B------:R-:W1:Y:S07]  /*ee10*/  LDSM.16.M88.4 R8, [R187+0x10900] ;  /* 0x01090000bb08783b */ /* 0x000e6e0000000200 */
[C---:B------:R-:W-:Y:S08]  /*ee20*/  HMMA.16816.F32 R56, R40.reuse, R28, R56 ;  /* 0x0000001c2838723c */ /* 0x040ff00000001838 */
[C---:B------:R-:W-:Y:S01]  /*ee30*/  HMMA.16816.F32 R52, R40.reuse, R30, R52 ;  /* 0x0000001e2834723c */ /* 0x040fe20000001834 */
[----:B------:R-:W-:Y:S07]  /*ee40*/  LDSM.16.M88.4 R28, [R0+0xf900] ;  /* 0x00f90000001c783b */ /* 0x000fee0000000200 */
[C---:B----4-:R-:W-:Y:S08]  /*ee50*/  HMMA.16816.F32 R48, R40.reuse, R24, R48 ;  /* 0x000000182830723c */ /* 0x050ff00000001830 */
[----:B------:R-:W-:Y:S01]  /*ee60*/  HMMA.16816.F32 R44, R40, R26, R44 ;  /* 0x0000001a282c723c */ /* 0x000fe2000000182c */
[----:B------:R-:W3:Y:S04]  /*ee70*/  LDSM.16.M88.4 R24, [R2+0x10100] ;  /* 0x010100000218783b */ /* 0x000ee80000000200 */
[----:B------:R-:W-:Y:S03]  /*ee80*/  LDSM.16.M88.4 R40, [R185+0x8000] ;  /* 0x00800000b928783b */ /* 0x000fe60000000200 */
[C---:B--2---:R-:W-:Y:S08]  /*ee90*/  HMMA.16816.F32 R64, R12.reuse, R72, R64 ;  /* 0x000000480c40723c */ /* 0x044ff00000001840 */
[----:B------:R-:W-:Y:S01]  /*eea0*/  HMMA.16816.F32 R60, R12, R74, R60 ;  /* 0x0000004a0c3c723c */ /* 0x000fe2000000183c */
[----:B------:R-:W-:Y:S07]  /*eeb0*/  LDSM.16.M88.4 R72, [R187+0x11100] ;  /* 0x01110000bb48783b */ /* 0x000fee0000000200 */
[C---:B-----5:R-:W-:Y:S08]  /*eec0*/  HMMA.16816.F32 R20, R36.reuse, R16, R20 ;  /* 0x000000102414723c */ /* 0x060ff00000001814 */
[----:B------:R-:W-:Y:S01]  /*eed0*/  HMMA.16816.F32 R76, R36, R18, R76 ;  /* 0x00000012244c723c */ /* 0x000fe2000000184c */
[----:B------:R-:W2:Y:S07]  /*eee0*/  LDSM.16.M88.4 R16, [R2+0x10900] ;  /* 0x010900000210783b */ /* 0x000eae0000000200 */
[C---:B------:R-:W-:Y:S08]  /*eef0*/  HMMA.16816.F32 R56, R12.reuse, R68, R56 ;  /* 0x000000440c38723c */ /* 0x040ff00000001838 */
[----:B------:R-:W-:Y:S01]  /*ef00*/  HMMA.16816.F32 R68, R12, R70, R52 ;  /* 0x000000460c44723c */ /* 0x000fe20000001834 */
[----:B------:R-:W4:Y:S07]  /*ef10*/  LDSM.16.M88.4 R52, [R85+0x10100] ;  /* 0x010100005534783b */ /* 0x000f2e0000000200 */
[C---:B-1----:R-:W-:Y:S08]  /*ef20*/  HMMA.16816.F32 R64, R36.reuse, R8, R64 ;  /* 0x000000082440723c */ /* 0x042ff00000001840 */
[----:B------:R-:W-:Y:S01]  /*ef30*/  HMMA.16816.F32 R60, R36, R10, R60 ;  /* 0x0000000a243c723c */ /* 0x000fe2000000183c */
[----:B------:R-:W1:Y:S07]  /*ef40*/  LDSM.16.M88.4 R8, [R85+0x10900] ;  /* 0x010900005508783b */ /* 0x000e6e0000000200 */
[C---:B---3--:R-:W-:Y:S08]  /*ef50*/  HMMA.16816.F32 R20, R32.reuse, R24, R20 ;  /* 0x000000182014723c */ /* 0x048ff00000001814 */
[----:B------:R-:W-:Y:S01]  /*ef60*/  HMMA.16816.F32 R76, R32, R26, R76 ;  /* 0x0000001a204c723c */ /* 0x000fe2000000184c */
[----:B------:R-:W-:Y:S07]  /*ef70*/  LDSM.16.M88.4 R24, [R187+0x11900] ;  /* 0x01190000bb18783b */ /* 0x000fee0000000200 */
[C---:B------:R-:W-:Y:S08]  /*ef80*/  HMMA.16816.F32 R48, R12.reuse, R28, R48 ;  /* 0x0000001c0c30723c */ /* 0x040ff00000001830 */
[----:B------:R-:W-:Y:S01]  /*ef90*/  HMMA.16816.F32 R44, R12, R30, R44 ;  /* 0x0000001e0c2c723c */ /* 0x000fe2000000182c */
[----:B------:R-:W-:Y:S04]  /*efa0*/  LDSM.16.M88.4 R12, [R184+0x8000] ;  /* 0x00800000b80c783b */ /* 0x000fe80000000200 */
[----:B------:R-:W3:Y:S03]  /*efb0*/  LDSM.16.M88.4 R28, [R0+0x10100] ;  /* 0x01010000001c783b */ /* 0x000ee60000000200 */
[C---:B--2---:R-:W-:Y:S08]  /*efc0*/  HMMA.16816.F32 R64, R32.reuse, R16, R64 ;  /* 0x000000102040723c */ /* 0x044ff00000001840 */
[----:B------:R-:W-:Y:S01]  /*efd0*/  HMMA.16816.F32 R60, R32, R18, R60 ;  /* 0x00000012203c723c */ /* 0x000fe2000000183c */
[----:B------:R-:W2:Y:S07]  /*efe0*/  LDSM.16.M88.4 R16, [R2+0x11100] ;  /* 0x011100000210783b */ /* 0x000eae0000000200 */
[C---:B----4-:R-:W-:Y:S08]  /*eff0*/  HMMA.16816.F32 R20, R40.reuse, R52, R20 ;  /* 0x000000342814723c */ /* 0x050ff00000001814 */
[----:B------:R-:W-:Y:S01]  /*f000*/  HMMA.16816.F32 R76, R40, R54, R76 ;  /* 0x00000036284c723c */ /* 0x000fe2000000184c */
[----:B------:R-:W-:Y:S07]  /*f010*/  LDSM.16.M88.4 R52, [R0+0x10900] ;  /* 0x010900000034783b */ /* 0x000fee0000000200 */
[----:B------:R-:W-:Y:S08]  /*f020*/  HMMA.16816.F32 R56, R36, R72, R56 ;  /* 0x000000482438723c */ /* 0x000ff00000001838 */
[C---:B-1----:R-:W-:Y:S08]  /*f030*/  HMMA.16816.F32 R64, R40.reuse, R8, R64 ;  /* 0x000000082840723c */ /* 0x042ff00000001840 */
[----:B------:R-:W-:Y:S01]  /*f040*/  HMMA.16816.F32 R60, R40, R10, R60 ;  /* 0x0000000a283c723c */ /* 0x000fe2000000183c */
[----:B------:R-:W1:Y:S07]  /*f050*/  LDSM.16.M88.4 R8, [R85+0x11100] ;  /* 0x011100005508783b */ /* 0x000e6e0000000200 */
[----:B---3--:R-:W-:Y:S08]  /*f060*/  HMMA.16816.F32 R20, R12, R28, R20 ;  /* 0x0000001c0c14723c */ /* 0x008ff00000001814 */
[----:B------:R-:W-:Y:S08]  /*f070*/  HMMA.16816.F32 R68, R36, R74, R68 ;  /* 0x0000004a2444723c */ /* 0x000ff00000001844 */
[----:B------:R-:W-:Y:S01]  /*f080*/  HMMA.16816.F32 R76, R12, R30, R76 ;  /* 0x0000001e0c4c723c */ /* 0x000fe2000000184c */
[----:B------:R3:W4:Y:S07]  /*f090*/  LDSM.16.M88.4 R28, [R2+0x11900] ;  /* 0x01190000021c783b */ /* 0x00072e0000000200 */
[----:B--2---:R-:W-:Y:S01]  /*f0a0*/  HMMA.16816.F32 R56, R32, R16, R56 ;  /* 0x000000102038723c */ /* 0x004fe20000001838 */
[----:B------:R-:W-:-:S02]  /*f0b0*/  FMUL.FTZ R21, R21, c[0x0][0x320] ;  /* 0x0000c80015157a20 */ /* 0x000fc40000410000 */
[----:B------:R-:W-:Y:S02]  /*f0c0*/  FMUL.FTZ R22, R22, c[0x0][0x320] ;  /* 0x0000c80016167a20 */ /* 0x000fe40000410000 */
[----:B------:R-:W-:-:S03]  /*f0d0*/  FMUL.FTZ R5, R20, c[0x0][0x320] ;  /* 0x0000c80014057a20 */ /* 0x000fc60000410000 */
[C---:B------:R-:W-:Y:S01]  /*f0e0*/  HMMA.16816.F32 R48, R36.reuse, R24, R48 ;  /* 0x000000182430723c */ /* 0x040fe20000001830 */
[----:B------:R-:W-:Y:S07]  /*f0f0*/  MUFU.TANH R25, R21 ;  /* 0x0000001500197308 */ /* 0x000fee0000002400 */
[----:B------:R-:W-:Y:S01]  /*f100*/  HMMA.16816.F32 R44, R36, R26, R44 ;  /* 0x0000001a242c723c */ /* 0x000fe2000000182c */
[----:B------:R2:W-:Y:S01]  /*f110*/  MUFU.TANH R24, R22 ;  /* 0x0000001600187308 */ /* 0x0005e20000002400 */
[----:B---3--:R-:W-:-:S05]  /*f120*/  FMUL.FTZ R2, R78, c[0x0][0x320] ;  /* 0x0000c8004e027a20 */ /* 0x008fca0000410000 */
[----:B------:R-:W-:Y:S01]  /*f130*/  FMUL.FTZ R37, R23, c[0x0][0x320] ;  /* 0x0000c80017257a20 */ /* 0x000fe20000410000 */
[----:B------:R-:W-:Y:S01]  /*f140*/  HMMA.16816.F32 R68, R32, R18, R68 ;  /* 0x000000122044723c */ /* 0x000fe20000001844 */
[----:B------:R-:W3:Y:S01]  /*f150*/  LDSM.16.M88.4 R16, [R0+0x11100] ;  /* 0x011100000010783b */ /* 0x000ee20000000200 */
[----:B------:R-:W-:Y:S01]  /*f160*/  SHF.R.S32.HI R39, RZ, 0x1f, R86 ;  /* 0x0000001fff277819 */ /* 0x000fe20000011456 */
[----:B------:R-:W-:Y:S01]  /*f170*/  FMUL.FTZ R26, R76, c[0x0][0x320] ;  /* 0x0000c8004c1a7a20 */ /* 0x000fe20000410000 */
[----:B------:R-:W5:Y:S01]  /*f180*/  MUFU.TANH R5, R5 ;  /* 0x0000000500057308 */ /* 0x000f620000002400 */
[----:B------:R-:W-:Y:S01]  /*f190*/  FMUL.FTZ R27, R77, c[0x0][0x320] ;  /* 0x0000c8004d1b7a20 */ /* 0x000fe20000410000 */
[----:B------:R-:W-:Y:S01]  /*f1a0*/  LEA.HI R39, R39, R86, RZ, 0x3 ;  /* 0x0000005627277211 */ /* 0x000fe200078f18ff */
[----:B------:R-:W-:Y:S01]  /*f1b0*/  FMUL.FTZ R36, R79, c[0x0][0x320] ;  /* 0x0000c8004f247a20 */ /* 0x000fe20000410000 */
[----:B-1----:R-:W-:Y:S01]  /*f1c0*/  HMMA.16816.F32 R56, R40, R8, R56 ;  /* 0x000000082838723c */ /* 0x002fe20000001838 */
[----:B--2---:R-:W1:Y:S01]  /*f1d0*/  LDSM.16.M88.4 R20, [R85+0x11900] ;  /* 0x011900005514783b */ /* 0x004e620000000200 */
[----:B------:R-:W-:-:S02]  /*f1e0*/  LOP3.LUT R39, R39, 0xffffff8, RZ, 0xc0, !PT ;  /* 0x0ffffff827277812 */ /* 0x000fc400078ec0ff */
[----:B------:R-:W2:Y:S03]  /*f1f0*/  MUFU.TANH R26, R26 ;  /* 0x0000001a001a7308 */ /* 0x000ea60000002400 */
[----:B------:R-:W-:Y:S01]  /*f200*/  LOP3.LUT R9, R6, 0xffffffe0, RZ, 0xc0, !PT ;  /* 0xffffffe006097812 */ /* 0x000fe200078ec0ff */
[----:B----4-:R-:W-:Y:S01]  /*f210*/  HMMA.16816.F32 R48, R32, R28, R48 ;  /* 0x0000001c2030723c */ /* 0x010fe20000001830 */
[----:B------:R-:W-:-:S03]  /*f220*/  IMAD.IADD R39, R86, 0x1, -R39 ;  /* 0x0000000156277824 */ /* 0x000fc600078e0a27 */
[C---:B------:R-:W-:Y:S01]  /*f230*/  IMAD.IADD R6, R84.reuse, 0x1, -R9 ;  /* 0x0000000154067824 */ /* 0x040fe200078e0a09 */
[----:B------:R-:W4:Y:S01]  /*f240*/  MUFU.TANH R27, R27 ;  /* 0x0000001b001b7308 */ /* 0x000f220000002400 */
[----:B------:R-:W-:Y:S02]  /*f250*/  IMAD.IADD R84, R84, 0x1, -R7 ;  /* 0x0000000154547824 */ /* 0x000fe400078e0a07 */
[----:B------:R-:W-:Y:S05]  /*f260*/  HMMA.16816.F32 R44, R32, R30, R44 ;  /* 0x0000001e202c723c */ /* 0x000fea000000182c */
[----:B------:R-:W-:Y:S02]  /*f270*/  MUFU.TANH R37, R37 ;  /* 0x0000002500257308 */ /* 0x000fe40000002400 */
[----:B------:R-:W-:Y:S01]  /*f280*/  SHF.R.S32.HI R33, RZ, 0x1f, R6 ;  /* 0x0000001fff217819 */ /* 0x000fe20000011406 */
[----:B------:R-:W-:Y:S01]  /*f290*/  HMMA.16816.F32 R68, R40, R10, R68 ;  /* 0x0000000a2844723c */ /* 0x000fe20000001844 */
[----:B------:R-:W-:Y:S01]  /*f2a0*/  LEA.HI R35, R84, R84, RZ, 0x1 ;  /* 0x0000005454237211 */ /* 0x000fe200078f08ff */
[----:B------:R-:W2:Y:S01]  /*f2b0*/  LDSM.16.M88.4 R8, [R0+0x11900] ;  /* 0x011900000008783b */ /* 0x000ea20000000200 */
[----:B------:R-:W-:Y:S01]  /*f2c0*/  LEA.HI R33, R33, R6, RZ, 0x2 ;  /* 0x0000000621217211 */ /* 0x000fe200078f10ff */
[----:B------:R-:W-:-:S04]  /*f2d0*/  DEPBAR.LE SB0, 0x2 ;  /* 0x000080800000791a */ /* 0x000fc80000000000 */
[----:B------:R-:W-:Y:S01]  /*f2e0*/  LEA.HI.SX32 R32, R33, R92, 0x1e ;  /* 0x0000005c21207211 */ /* 0x000fe200078ff2ff */
[----:B---3--:R-:W-:Y:S01]  /*f2f0*/  HMMA.16816.F32 R56, R12, R16, R56 ;  /* 0x000000100c38723c */ /* 0x008fe20000001838 */
[----:B------:R-:W-:Y:S01]  /*f300*/  LOP3.LUT R35, R35, 0x1ffffffe, RZ, 0xc0, !PT ;  /* 0x1ffffffe23237812 */ /* 0x000fe200078ec0ff */
[----:B------:R-:W-:Y:S01]  /*f310*/  MUFU.TANH R2, R2 ;  /* 0x0000000200027308 */ /* 0x000fe20000002400 */
[----:B------:R-:W-:Y:S01]  /*f320*/  LOP3.LUT R33, R33, 0x7ffffffc, RZ, 0xc0, !PT ;  /* 0x7ffffffc21217812 */ /* 0x000fe200078ec0ff */
[----:B------:R-:W-:Y:S01]  /*f330*/  IMAD R32, R39, 0x10, R32 ;  /* 0x0000001027207824 */ /* 0x000fe200078e0220 */
[----:B------:R-:W-:Y:S01]  /*f340*/  BAR.SYNC.DEFER_BLOCKING 0x0 ;  /* 0x0000000000007b1d */ /* 0x000fe20000010000 */
[----:B------:R-:W-:Y:S02]  /*f350*/  IMAD.IADD R35, R84, 0x1, -R35 ;  /* 0x0000000154237824 */ /* 0x000fe400078e0a23 */
[----:B-1----:R-:W-:Y:S01]  /*f360*/  HMMA.16816.F32 R48, R40, R20, R48 ;  /* 0x000000142830723c */ /* 0x002fe20000001830 */
[----:B------:R-:W-:-:S02]  /*f370*/  IMAD.IADD R222, R6, 0x1, -R33 ;  /* 0x0000000106de7824 */ /* 0x000fc400078e0a21 */
[----:B------:R-:W-:Y:S01]  /*f380*/  IMAD R220, R35, 0x8, R32 ;  /* 0x0000000823dc7824 */ /* 0x000fe200078e0220 */
[----:B------:R-:W-:Y:S01]  /*f390*/  MUFU.TANH R36, R36 ;  /* 0x0000002400247308 */ /* 0x000fe20000002400 */
[----:B------:R-:W-:Y:S02]  /*f3a0*/  IMAD.SHL.U32 R222, R222, 0x2, RZ ;  /* 0x00000002dede7824 */ /* 0x000fe400078e00ff */
[----:B------:R-:W-:Y:S01]  /*f3b0*/  @P3 IMAD.HI.U32 R17, R220, c[0x0][0x2c8], RZ ;  /* 0x0000b200dc113a27 */ /* 0x000fe200078e00ff */
[----:B------:R-:W-:Y:S03]  /*f3c0*/  HMMA.16816.F32 R68, R12, R18, R68 ;  /* 0x000000120c44723c */ /* 0x000fe60000001844 */
[----:B------:R-:W-:Y:S01]  /*f3d0*/  IMAD.MOV.U32 R20, RZ, RZ, R220 ;  /* 0x000000ffff147224 */ /* 0x000fe200078e00dc */
[----:B------:R-:W-:-:S04]  /*f3e0*/  @P3 SHF.R.U32.HI R20, RZ, c[0x0][0x2cc], R17 ;  /* 0x0000b300ff143a19 */ /* 0x000fc80000011611 */
[----:B------:R-:W-:Y:S01]  /*f3f0*/  HMMA.16816.F32 R64, R12, R52, R64 ;  /* 0x000000340c40723c */ /* 0x000fe20000001840 */
[----:B------:R-:W1:Y:S01]  /*f400*/  SHFL.IDX PT, R18, R20, RZ, 0x1c1f ;  /* 0x001c1fff14127589 */ /* 0x000e6200000e0000 */
[----:B------:R-:W-:Y:S02]  /*f410*/  FMUL.FTZ R56, R56, c[0x0][0x320] ;  /* 0x0000c80038387a20 */ /* 0x000fe40000410000 */
[----:B------:R-:W-:Y:S01]  /*f420*/  FMUL.FTZ R57, R57, c[0x0][0x320] ;  /* 0x0000c80039397a20 */ /* 0x000fe20000410000 */
[----:B------:R-:W3:Y:S01]  /*f430*/  SHFL.IDX PT, R19, R20, 0x1, 0x1c1f ;  /* 0x003c1f0014137f89 */ /* 0x000ee200000e0000 */
[----:B------:R-:W-:Y:S01]  /*f440*/  MUFU.TANH R224, R56 ;  /* 0x0000003800e07308 */ /* 0x000fe20000002400 */
[----:B------:R-:W-:Y:S01]  /*f450*/  FMUL.FTZ R58, R58, c[0x0][0x320] ;  /* 0x0000c8003a3a7a20 */ /* 0x000fe20000410000 */
[----:B------:R-:W-:Y:S01]  /*f460*/  HMMA.16816.F32 R44, R40, R22, R44 ;  /* 0x00000016282c723c */ /* 0x000fe2000000182c */
[----:B------:R-:W-:Y:S01]  /*f470*/  FMUL.FTZ R59, R59, c[0x0][0x320] ;  /* 0x0000c8003b3b7a20 */ /* 0x000fe20000410000 */
[----:B------:R-:W-:Y:S04]  /*f480*/  LDSM.16.MT88.4 R124, [R135+0x100] ;  /* 0x00010000877c783b */ /* 0x000fe80000004200 */
[----:B------:R-:W-:Y:S01]  /*f490*/  MUFU.TANH R168, R57 ;  /* 0x0000003900a87308 */ /* 0x000fe20000002400 */
[----:B------:R-:W-:Y:S01]  /*f4a0*/  IMAD.MOV.U32 R22, RZ, RZ, -0x40 ;  /* 0xffffffc0ff167424 */ /* 0x000fe200078e00ff */
[----:B------:R-:W-:Y:S01]  /*f4b0*/  HMMA.16816.F32 R60, R12, R54, R60 ;  /* 0x000000360c3c723c */ /* 0x000fe2000000183c */
[----:B------:R-:W-:Y:S01]  /*f4c0*/  FMUL.FTZ R68, R68, c[0x0][0x320] ;  /* 0x0000c80044447a20 */ /* 0x000fe20000410000 */
[----:B------:R-:W-:Y:S01]  /*f4d0*/  LDSM.16.MT88.4 R116, [R173+0x100] ;  /* 0x00010000ad74783b */ /* 0x000fe20000004200 */
[----:B------:R-:W-:-:S02]  /*f4e0*/  IMAD R22, R87, R22, 0x1 ;  /* 0x0000000157167424 */ /* 0x000fc400078e0216 */
[--C-:B------:R-:W-:Y:S01]  /*f4f0*/  IMAD R87, R87, -0x40, R215.reuse ;  /* 0xffffffc057577824 */ /* 0x100fe200078e02d7 */
[----:B------:R-:W-:Y:S01]  /*f500*/  MUFU.TANH R170, R68 ;  /* 0x0000004400aa7308 */ /* 0x000fe20000002400 */
[----:B------:R-:W-:Y:S01]  /*f510*/  FMUL.FTZ R69, R69, c[0x0][0x320] ;  /* 0x0000c80045457a20 */ /* 0x000fe20000410000 */
[C---:B--2---:R-:W-:Y:S01]  /*f520*/  HMMA.16816.F32 R48, R12.reuse, R8, R48 ;  /* 0x000000080c30723c */ /* 0x044fe20000001830 */
[----:B------:R-:W-:Y:S01]  /*f530*/  FMUL.FTZ R28, R64, c[0x0][0x320] ;  /* 0x0000c800401c7a20 */ /* 0x000fe20000410000 */
[----:B------:R-:W-:Y:S01]  /*f540*/  LDSM.16.MT88.4 R108, [R134+0x100] ;  /* 0x00010000866c783b */ /* 0x000fe20000004200 */
[----:B------:R-:W-:Y:S02]  /*f550*/  FMUL.FTZ R29, R65, c[0x0][0x320] ;  /* 0x0000c800411d7a20 */ /* 0x000fe40000410000 */
[----:B------:R-:W-:Y:S01]  /*f560*/  FMUL.FTZ R16, R66, c[0x0][0x320] ;  /* 0x0000c80042107a20 */ /* 0x000fe20000410000 */
[----:B------:R-:W-:Y:S01]  /*f570*/  MUFU.TANH R214, R69 ;  /* 0x0000004500d67308 */ /* 0x000fe20000002400 */
[----:B------:R-:W-:Y:S01]  /*f580*/  IADD3 R9, -R222, R22, R215 ;  /* 0x00000016de097210 */ /* 0x000fe20007ffe1d7 */
[----:B------:R-:W-:Y:S01]  /*f590*/  HMMA.16816.F32 R44, R12, R10, R44 ;  /* 0x0000000a0c2c723c */ /* 0x000fe2000000182c */
[----:B------:R-:W-:Y:S01]  /*f5a0*/  FMUL.FTZ R17, R67, c[0x0][0x320] ;  /* 0x0000c80043117a20 */ /* 0x000fe20000410000 */
[----:B------:R-:W-:Y:S01]  /*f5b0*/  LDSM.16.MT88.4 R100, [R4+0x100] ;  /* 0x000100000464783b */ /* 0x000fe20000004200 */
[----:B------:R-:W-:-:S02]  /*f5c0*/  FMUL.FTZ R70, R70, c[0x0][0x320] ;  /* 0x0000c80046467a20 */ /* 0x000fc40000410000 */
[----:B------:R-:W-:Y:S01]  /*f5d0*/  IMAD.IADD R6, R9, 0x1, -R218 ;  /* 0x0000000109067824 */ /* 0x000fe200078e0ada */
[----:B------:R-:W2:Y:S01]  /*f5e0*/  MUFU.TANH R28, R28 ;  /* 0x0000001c001c7308 */ /* 0x000ea20000002400 */
[----:B------:R-:W-:Y:S01]  /*f5f0*/  IMAD.IADD R9, R87, 0x1, -R222 ;  /* 0x0000000157097824 */ /* 0x000fe200078e0ade */
[----:B------:R-:W-:Y:S01]  /*f600*/  LDSM.16.MT88.4 R64, [R165+0x2100] ;  /* 0x00210000a540783b */ /* 0x000fe20000004200 */
[----:B-1----:R-:W-:Y:S02]  /*f610*/  IMAD.IADD R8, R6, 0x1, R18 ;  /* 0x0000000106087824 */ /* 0x002fe400078e0212 */
[----:B------:R-:W-:Y:S01]  /*f620*/  FMUL.FTZ R30, R60, c[0x0][0x320] ;  /* 0x0000c8003c1e7a20 */ /* 0x000fe20000410000 */
[----:B------:R-:W-:Y:S01]  /*f630*/  LDSM.16.MT88.4 R40, [R135+0x2100] ;  /* 0x002100008728783b */ /* 0x000fe20000004200 */
[----:B------:R-:W-:Y:S01]  /*f640*/  FMUL.FTZ R31, R61, c[0x0][0x320] ;  /* 0x0000c8003d1f7a20 */ /* 0x000fe20000410000 */
[----:B------:R-:W-:Y:S01]  /*f650*/  IMNMX R8, R9, R8, PT ;  /* 0x0000000809087217 */ /* 0x000fe20003800200 */
[----:B------:R-:W1:Y:S01]  /*f660*/  MUFU.TANH R29, R29 ;  /* 0x0000001d001d7308 */ /* 0x000e620000002400 */
[----:B---3--:R-:W-:Y:S01]  /*f670*/  IMAD.IADD R6, R6, 0x1, R19 ;  /* 0x0000000106067824 */ /* 0x008fe200078e0213 */
[----:B------:R-:W-:Y:S01]  /*f680*/  LDSM.16.MT88.4 R72, [R135+0x4100] ;  /* 0x004100008748783b */ /* 0x000fe20000004200 */
[----:B------:R-:W-:Y:S01]  /*f690*/  ISETP.GT.AND P0, PT, R8, RZ, PT ;  /* 0x000000ff0800720c */ /* 0x000fe20003f04270 */
[----:B------:R-:W-:Y:S01]  /*f6a0*/  FMUL.FTZ R48, R48, c[0x0][0x320] ;  /* 0x0000c80030307a20 */ /* 0x000fe20000410000 */
[C---:B------:R-:W-:Y:S01]  /*f6b0*/  ISETP.GT.AND P1, PT, R8.reuse, 0x1, PT ;  /* 0x000000010800780c */ /* 0x040fe20003f24270 */
[----:B------:R-:W-:Y:S01]  /*f6c0*/  FMUL.FTZ R49, R49, c[0x0][0x320] ;  /* 0x0000c80031317a20 */ /* 0x000fe20000410000 */
[----:B-----5:R-:W-:Y:S01]  /*f6d0*/  FSEL R5, R5, -INF , P0 ;  /* 0xff80000005057808 */ /* 0x020fe20000000000 */
[----:B------:R-:W3:Y:S01]  /*f6e0*/  MUFU.TANH R30, R30 ;  /* 0x0000001e001e7308 */ /* 0x000ee20000002400 */
[----:B------:R-:W-:Y:S01]  /*f6f0*/  ISETP.GT.AND P0, PT, R8, 0x8, PT ;  /* 0x000000080800780c */ /* 0x000fe20003f04270 */
[----:B------:R-:W-:Y:S01]  /*f700*/  FMUL.FTZ R44, R44, c[0x0][0x320] ;  /* 0x0000c8002c2c7a20 */ /* 0x000fe20000410000 */
[----:B------:R-:W-:Y:S01]  /*f710*/  FSEL R32, R25, -INF , P1 ;  /* 0xff80000019207808 */ /* 0x000fe20000800000 */
[----:B------:R-:W-:Y:S01]  /*f720*/  FMUL.FTZ R45, R45, c[0x0][0x320] ;  /* 0x0000c8002d2d7a20 */ /* 0x000fe20000410000 */
[----:B------:R-:W-:Y:S01]  /*f730*/  ISETP.GT.AND P1, PT, R8, 0x9, PT ;  /* 0x000000090800780c */ /* 0x000fe20003f24270 */
[----:B------:R-:W-:Y:S01]  /*f740*/  FMUL.FTZ R7, R62, c[0x0][0x320] ;  /* 0x0000c8003e077a20 */ /* 0x000fe20000410000 */
[----:B------:R-:W-:Y:S01]  /*f750*/  FSEL R26, R26, -INF , P0 ;  /* 0xff8000001a1a7808 */ /* 0x000fe20000000000 */
[----:B------:R-:W5:Y:S01]  /*f760*/  MUFU.TANH R31, R31 ;  /* 0x0000001f001f7308 */ /* 0x000f620000002400 */
[C---:B------:R-:W-:Y:S01]  /*f770*/  ISETP.GT.AND P0, PT, R8.reuse, 0x10, PT ;  /* 0x000000100800780c */ /* 0x040fe20003f04270 */
[----:B------:R-:W-:Y:S01]  /*f780*/  FMUL.FTZ R0, R63, c[0x0][0x320] ;  /* 0x0000c8003f007a20 */ /* 0x000fe20000410000 */
[----:B----4-:R-:W-:Y:S01]  /*f790*/  FSEL R22, R27, -INF , P1 ;  /* 0xff8000001b167808 */ /* 0x010fe20000800000 */
[----:B------:R-:W-:Y:S01]  /*f7a0*/  FMUL.FTZ R71, R71, c[0x0][0x320] ;  /* 0x0000c80047477a20 */ /* 0x000fe20000410000 */
[----:B------:R-:W-:Y:S01]  /*f7b0*/  ISETP.GT.AND P1, PT, R8, 0x11, PT ;  /* 0x000000110800780c */ /* 0x000fe20003f24270 */
[----:B------:R-:W-:Y:S01]  /*f7c0*/  FMUL.FTZ R50, R50, c[0x0][0x320] ;  /* 0x0000c80032327a20 */ /* 0x000fe20000410000 */
[----:B------:R-:W-:Y:S01]  /*f7d0*/  IMNMX R9, R9, R6, PT ;  /* 0x0000000609097217 */ /* 0x000fe20003800200 */
[----:B------:R-:W4:Y:S01]  /*f7e0*/  MUFU.TANH R192, R48 ;  /* 0x0000003000c07308 */ /* 0x000f220000002400 */
[----:B--2---:R-:W-:Y:S01]  /*f7f0*/  FSEL R20, R28, -INF , P0 ;  /* 0xff8000001c147808 */ /* 0x004fe20000000000 */
[----:B------:R-:W-:Y:S01]  /*f800*/  FMUL.FTZ R51, R51, c[0x0][0x320] ;  /* 0x0000c80033337a20 */ /* 0x000fe20000410000 */
[----:B------:R-:W-:Y:S01]  /*f810*/  ISETP.GT.AND P0, PT, R8, 0x18, PT ;  /* 0x000000180800780c */ /* 0x000fe20003f04270 */
[----:B------:R-:W-:Y:S01]  /*f820*/  FMUL.FTZ R46, R46, c[0x0][0x320] ;  /* 0x0000c8002e2e7a20 */ /* 0x000fe20000410000 */
[----:B-1----:R-:W-:Y:S01]  /*f830*/  FSEL R6, R29, -INF , P1 ;  /* 0xff8000001d067808 */ /* 0x002fe20000800000 */
[----:B------:R-:W-:Y:S01]  /*f840*/  FMUL.FTZ R47, R47, c[0x0][0x320] ;  /* 0x0000c8002f2f7a20 */ /* 0x000fe20000410000 */
[----:B------:R-:W-:Y:S01]  /*f850*/  ISETP.GT.AND P1, PT, R8, 0x19, PT ;  /* 0x000000190800780c */ /* 0x000fe20003f24270 */
[----:B------:R-:W1:Y:S01]  /*f860*/  MUFU.TANH R190, R49 ;  /* 0x0000003100be7308 */ /* 0x000e620000002400 */
[----:B---3--:R-:W-:Y:S01]  /*f870*/  FSEL R18, R30, -INF , P0 ;  /* 0xff8000001e127808 */ /* 0x008fe20000000000 */
[----:B------:R-:W-:Y:S01]  /*f880*/  LDSM.16.MT88.4 R80, [R173+0x4100] ;  /* 0x00410000ad50783b */ /* 0x000fe20000004200 */
[----:B------:R-:W-:-:S02]  /*f890*/  ISETP.GT.AND P0, PT, R8, 0x20, PT ;  /* 0x000000200800780c */ /* 0x000fc40003f04270 */
[----:B-----5:R-:W-:Y:S01]  /*f8a0*/  FSEL R14, R31, -INF , P1 ;  /* 0xff8000001f0e7808 */ /* 0x020fe20000800000 */
[----:B------:R-:W-:Y:S01]  /*f8b0*/  LDSM.16.MT88.4 R88, [R134+0x4100] ;  /* 0x004100008658783b */ /* 0x000fe20000004200 */
[----:B------:R-:W-:Y:S01]  /*f8c0*/  ISETP.GT.AND P1, PT, R8, 0x21, PT ;  /* 0x000000210800780c */ /* 0x000fe20003f24270 */
[----:B------:R-:W2:Y:S01]  /*f8d0*/  MUFU.TANH R182, R44 ;  /* 0x0000002c00b67308 */ /* 0x000ea20000002400 */
[----:B------:R-:W-:Y:S01]  /*f8e0*/  FSEL R224, R224, -INF , P0 ;  /* 0xff800000e0e07808 */ /* 0x000fe20000000000 */
[----:B------:R-:W-:Y:S01]  /*f8f0*/  LDSM.16.MT88.4 R144, [R135+0x900] ;  /* 0x000900008790783b */ /* 0x000fe20000004200 */
[----:B------:R-:W-:Y:S02]  /*f900*/  ISETP.GT.AND P0, PT, R8, 0x28, PT ;  /* 0x000000280800780c */ /* 0x000fe40003f04270 */
[----:B------:R-:W-:Y:S01]  /*f910*/  FSEL R168, R168, -INF , P1 ;  /* 0xff800000a8a87808 */ /* 0x000fe20000800000 */
[----:B------:R-:W-:Y:S01]  /*f920*/  LDSM.16.MT88.4 R140, [R173+0x900] ;  /* 0x00090000ad8c783b */ /* 0x000fe20000004200 */
[----:B------:R-:W-:Y:S01]  /*f930*/  ISETP.GT.AND P1, PT, R8, 0x29, PT ;  /* 0x000000290800780c */ /* 0x000fe20003f24270 */
[----:B------:R-:W3:Y:S01]  /*f940*/  MUFU.TANH R180, R45 ;  /* 0x0000002d00b47308 */ /* 0x000ee20000002400 */
[----:B------:R-:W-:Y:S01]  /*f950*/  FSEL R170, R170, -INF , P0 ;  /* 0xff800000aaaa7808 */ /* 0x000fe20000000000 */
[----:B------:R-:W-:Y:S01]  /*f960*/  LDSM.16.MT88.4 R136, [R134+0x900] ;  /* 0x000900008688783b */ /* 0x000fe20000004200 */
[----:B------:R-:W-:-:S02]  /*f970*/  ISETP.GT.AND P0, PT, R8, 0x30, PT ;  /* 0x000000300800780c */ /* 0x000fc40003f04270 */
[----:B------:R-:W-:Y:S02]  /*f980*/  FSEL R214, R214, -INF , P1 ;  /* 0xff800000d6d67808 */ /* 0x000fe40000800000 */
[----:B------:R-:W-:Y:S01]  /*f990*/  ISETP.GT.AND P1, PT, R8, 0x31, PT ;  /* 0x000000310800780c */ /* 0x000fe20003f24270 */
[----:B------:R-:W5:Y:S01]  /*f9a0*/  MUFU.TANH R16, R16 ;  /* 0x0000001000107308 */ /* 0x000f620000002400 */
[----:B----4-:R-:W-:Y:S02]  /*f9b0*/  FSEL R192, R192, -INF , P0 ;  /* 0xff800000c0c07808 */ /* 0x010fe40000000000 */
[----:B------:R-:W-:Y:S02]  /*f9c0*/  ISETP.GT.AND P0, PT, R8, 0x38, PT ;  /* 0x000000380800780c */ /* 0x000fe40003f04270 */
[----:B-1----:R-:W-:Y:S02]  /*f9d0*/  FSEL R190, R190, -INF , P1 ;  /* 0xff800000bebe7808 */ /* 0x002fe40000800000 */
[----:B------:R-:W-:Y:S01]  /*f9e0*/  ISETP.GT.AND P1, PT, R8, 0x39, PT ;  /* 0x000000390800780c */ /* 0x000fe20003f24270 */
[----:B------:R-:W1:Y:S01]  /*f9f0*/  MUFU.TANH R17, R17 ;  /* 0x0000001100117308 */ /* 0x000e620000002400 */
[----:B--2---:R-:W-:-:S02]  /*fa00*/  FSEL R182, R182, -INF , P0 ;  /* 0xff800000b6b67808 */ /* 0x004fc40000000000 */
[C---:B------:R-:W-:Y:S02]  /*fa10*/  ISETP.GT.AND P0, PT, R9.reuse, RZ, PT ;  /* 0x000000ff0900720c */ /* 0x040fe40003f04270 */
[----:B---3--:R-:W-:Y:S02]  /*fa20*/  FSEL R180, R180, -INF , P1 ;  /* 0xff800000b4b47808 */ /* 0x008fe40000800000 */
[----:B------:R-:W-:Y:S01]  /*fa30*/  ISETP.GT.AND P1, PT, R9, 0x1, PT ;  /* 0x000000010900780c */ /* 0x000fe20003f24270 */
[----:B------:R-:W2:Y:S01]  /*fa40*/  MUFU.TANH R7, R7 ;  /* 0x0000000700077308 */ /* 0x000ea20000002400 */
[----:B------:R-:W-:Y:S02]  /*fa50*/  FMNMX.FTZ R15, R5, R32, !PT ;  /* 0x00000020050f7209 */ /* 0x000fe40007810000 */
[----:B------:R-:W-:Y:S02]  /*fa60*/  FSEL R11, R24, -INF , P0 ;  /* 0xff800000180b7808 */ /* 0x000fe40000000000 */
[----:B------:R-:W-:-:S02]  /*fa70*/  ISETP.GT.AND P0, PT, R9, 0x8, PT ;  /* 0x000000080900780c */ /* 0x000fc40003f04270 */
[----:B------:R-:W-:Y:S01]  /*fa80*/  FSEL R28, R37, -INF , P1 ;  /* 0xff800000251c7808 */ /* 0x000fe20000800000 */
[----:B------:R-:W3:Y:S01]  /*fa90*/  MUFU.TANH R0, R0 ;  /* 0x0000000000007308 */ /* 0x000ee20000002400 */
[----:B------:R-:W-:Y:S02]  /*faa0*/  FMNMX.FTZ R15, R26, R15, !PT ;  /* 0x0000000f1a0f7209 */ /* 0x000fe40007810000 */
[----:B------:R-:W-:Y:S02]  /*fab0*/  ISETP.GT.AND P1, PT, R9, 0x9, PT ;  /* 0x000000090900780c */ /* 0x000fe40003f24270 */
[----:B------:R-:W-:Y:S02]  /*fac0*/  FSEL R24, R2, -INF , P0 ;  /* 0xff80000002187808 */ /* 0x000fe40000000000 */
[----:B------:R-:W-:Y:S01]  /*fad0*/  FMNMX.FTZ R13, R11, R28, !PT ;  /* 0x0000001c0b0d7209 */ /* 0x000fe20007810000 */
[----:B------:R-:W4:Y:S01]  /*fae0*/  MUFU.TANH R174, R58 ;  /* 0x0000003a00ae7308 */ /* 0x000f220000002400 */
[----:B------:R-:W-:-:S02]  /*faf0*/  FMNMX.FTZ R15, R22, R15, !PT ;  /* 0x0000000f160f7209 */ /* 0x000fc40007810000 */
[C---:B------:R-:W-:Y:S02]  /*fb00*/  ISETP.GT.AND P0, PT, R9.reuse, 0x10, PT ;  /* 0x000000100900780c */ /* 0x040fe40003f04270 */
[----:B------:R-:W-:Y:S02]  /*fb10*/  FSEL R36, R36, -INF , P1 ;  /* 0xff80000024247808 */ /* 0x000fe40000800000 */
[----:B------:R-:W-:Y:S01]  /*fb20*/  FMNMX.FTZ R13, R24, R13, !PT ;  /* 0x0000000d180d7209 */ /* 0x000fe20007810000 */
[----:B------:R2:W2:Y:S01]  /*fb30*/  MUFU.TANH R212, R59 ;  /* 0x0000003b00d47308 */ /* 0x0004a20000002400 */
[----:B------:R-:W-:Y:S02]  /*fb40*/  FMNMX.FTZ R15, R20, R15, !PT ;  /* 0x0000000f140f7209 */ /* 0x000fe40007810000 */
[----:B------:R-:W-:Y:S02]  /*fb50*/  ISETP.GT.AND P1, PT, R9, 0x11, PT ;  /* 0x000000110900780c */ /* 0x000fe40003f24270 */
[----:B-----5:R-:W-:-:S02]  /*fb60*/  FSEL R16, R16, -INF , P0 ;  /* 0xff80000010107808 */ /* 0x020fc40000000000 */
[----:B------:R-:W-:Y:S01]  /*fb70*/  FMNMX.FTZ R13, R36, R13, !PT ;  /* 0x0000000d240d7209 */ /* 0x000fe20007810000 */
[----:B------:R-:W5:Y:S01]  /*fb80*/  MUFU.TANH R194, R70 ;  /* 0x0000004600c27308 */ /* 0x000f620000002400 */
[----:B------:R-:W-:Y:S02]  /*fb90*/  FMNMX.FTZ R15, R6, R15, !PT ;  /* 0x0000000f060f7209 */ /* 0x000fe40007810000 */
[----:B------:R-:W-:Y:S02]  /*fba0*/  ISETP.GT.AND P0, PT, R9, 0x18, PT ;  /* 0x000000180900780c */ /* 0x000fe40003f04270 */
[----:B-1----:R-:W-:Y:S02]  /*fbb0*/  FSEL R12, R17, -INF , P1 ;  /* 0xff800000110c7808 */ /* 0x002fe40000800000 */
[----:B------:R-:W-:Y:S01]  /*fbc0*/  FMNMX.FTZ R13, R16, R13, !PT ;  /* 0x0000000d100d7209 */ /* 0x000fe20007810000 */
[----:B------:R-:W1:Y:S01]  /*fbd0*/  MUFU.TANH R71, R71 ;  /* 0x0000004700477308 */ /* 0x000e620000002400 */
[----:B------:R-:W-:Y:S01]  /*fbe0*/  FMNMX.FTZ R15, R18, R15, !PT ;  /* 0x0000000f120f7209 */ /* 0x000fe20007810000 */
[----:B--2---:R-:W-:Y:S01]  /*fbf0*/  LDSM.16.MT88.4 R56, [R134+0x2100] ;  /* 0x002100008638783b */ /* 0x004fe20000004200 */
[----:B------:R-:W-:-:S02]  /*fc00*/  ISETP.GT.AND P1, PT, R9, 0x19, PT ;  /* 0x000000190900780c */ /* 0x000fc40003f24270 */
[----:B------:R-:W-:Y:S02]  /*fc10*/  FSEL R10, R7, -INF , P0 ;  /* 0xff800000070a7808 */ /* 0x000fe40000000000 */
[----:B------:R-:W-:Y:S01]  /*fc20*/  FMNMX.FTZ R13, R12, R13, !PT ;  /* 0x0000000d0c0d7209 */ /* 0x000fe20007810000 */
[----:B------:R-:W2:Y:S01]  /*fc30*/  MUFU.TANH R50, R50 ;  /* 0x0000003200327308 */ /* 0x000ea20000002400 */
[----:B------:R-:W-:Y:S02]  /*fc40*/  FMNMX.FTZ R15, R14, R15, !PT ;  /* 0x0000000f0e0f7209 */ /* 0x000fe40007810000 */
[----:B------:R-:W-:Y:S02]  /*fc50*/  ISETP.GT.AND P0, PT, R9, 0x20, PT ;  /* 0x000000200900780c */ /* 0x000fe40003f04270 */
[----:B---3--:R-:W-:Y:S02]  /*fc60*/  FSEL R8, R0, -INF , P1 ;  /* 0xff80000000087808 */ /* 0x008fe40000800000 */
[----:B------:R-:W-:Y:S01]  /*fc70*/  FMNMX.FTZ R13, R10, R13, !PT ;  /* 0x0000000d0a0d7209 */ /* 0x000fe20007810000 */
[----:B------:R-:W3:Y:S01]  /*fc80*/  MUFU.TANH R51, R51 ;  /* 0x0000003300337308 */ /* 0x000ee20000002400 */
[----:B------:R-:W-:-:S02]  /*fc90*/  FMNMX.FTZ R15, R224, R15, !PT ;  /* 0x0000000fe00f7209 */ /* 0x000fc40007810000 */
[C---:B------:R-:W-:Y:S02]  /*fca0*/  ISETP.GT.AND P1, PT, R9.reuse, 0x21, PT ;  /* 0x000000210900780c */ /* 0x040fe40003f24270 */
[----:B----4-:R-:W-:Y:S02]  /*fcb0*/  FSEL R174, R174, -INF , P0 ;  /* 0xff800000aeae7808 */ /* 0x010fe40000000000 */
[----:B------:R-:W-:Y:S01]  /*fcc0*/  FMNMX.FTZ R13, R8, R13, !PT ;  /* 0x0000000d080d7209 */ /* 0x000fe20007810000 */
[----:B------:R-:W4:Y:S01]  /*fcd0*/  MUFU.TANH R46, R46 ;  /* 0x0000002e002e7308 */ /* 0x000f220000002400 */
[----:B------:R-:W-:Y:S02]  /*fce0*/  FMNMX.FTZ R7, R168, R15, !PT ;  /* 0x0000000fa8077209 */ /* 0x000fe40007810000 */
[----:B------:R-:W-:Y:S02]  /*fcf0*/  ISETP.GT.AND P0, PT, R9, 0x28, PT ;  /* 0x000000280900780c */ /* 0x000fe40003f04270 */
[----:B------:R-:W-:-:S02]  /*fd00*/  FSEL R212, R212, -INF , P1 ;  /* 0xff800000d4d47808 */ /* 0x000fc40000800000 */
[----:B------:R-:W-:Y:S01]  /*fd10*/  FMNMX.FTZ R13, R174, R13, !PT ;  /* 0x0000000dae0d7209 */ /* 0x000fe20007810000 */
[----:B------:R-:W2:Y:S01]  /*fd20*/  MUFU.TANH R47, R47 ;  /* 0x0000002f002f7308 */ /* 0x000ea20000002400 */
[----:B------:R-:W-:Y:S02]  /*fd30*/  FMNMX.FTZ R7, R170, R7, !PT ;  /* 0x00000007aa077209 */ /* 0x000fe40007810000 */
[----:B------:R-:W-:Y:S02]  /*fd40*/  ISETP.GT.AND P1, PT, R9, 0x29, PT ;  /* 0x000000290900780c */ /* 0x000fe40003f24270 */
[----:B-----5:R-:W-:Y:S02]  /*fd50*/  FSEL R194, R194, -INF , P0 ;  /* 0xff800000c2c27808 */ /* 0x020fe40000000000 */
[----:B------:R-:W-:Y:S02]  /*fd60*/  FMNMX.FTZ R13, R212, R13, !PT ;  /* 0x0000000dd40d7209 */ /* 0x000fe40007810000 */
[----:B------:R-:W-:-:S02]  /*fd70*/  FMNMX.FTZ R7, R214, R7, !PT ;  /* 0x00000007d6077209 */ /* 0x000fc40007810000 */
[----:B------:R-:W-:Y:S02]  /*fd80*/  ISETP.GT.AND P0, PT, R9, 0x30, PT ;  /* 0x000000300900780c */ /* 0x000fe40003f04270 */
[----:B-1----:R-:W-:Y:S02]  /*fd90*/  FSEL R178, R71, -INF , P1 ;  /* 0xff80000047b27808 */ /* 0x002fe40000800000 */
[----:B------:R-:W-:Y:S02]  /*fda0*/  FMNMX.FTZ R13, R194, R13, !PT ;  /* 0x0000000dc20d7209 */ /* 0x000fe40007810000 */
[----:B------:R-:W-:Y:S02]  /*fdb0*/  FMNMX.FTZ R7, R192, R7, !PT ;  /* 0x00000007c0077209 */ /* 0x000fe40007810000 */
[----:B------:R-:W-:Y:S02]  /*fdc0*/  ISETP.GT.AND P2, PT, R9, 0x31, PT ;  /* 0x000000310900780c */ /* 0x000fe40003f44270 */
[----:B--2---:R-:W-:-:S02]  /*fdd0*/  FSEL R150, R50, -INF , P0 ;  /* 0xff80000032967808 */ /* 0x004fc40000000000 */
[----:B------:R-:W-:Y:S02]  /*fde0*/  FMNMX.FTZ R13, R178, R13, !PT ;  /* 0x0000000db20d7209 */ /* 0x000fe40007810000 */
[----:B------:R-:W-:Y:S02]  /*fdf0*/  FMNMX.FTZ R7, R190, R7, !PT ;  /* 0x00000007be077209 */ /* 0x000fe40007810000 */
[----:B------:R-:W-:Y:S02]  /*fe00*/  ISETP.GT.AND P1, PT, R9, 0x38, PT ;  /* 0x000000380900780c */ /* 0x000fe40003f24270 */
[----:B---3--:R-:W-:Y:S02]  /*fe10*/  FSEL R148, R51, -INF , P2 ;  /* 0xff80000033947808 */ /* 0x008fe40001000000 */
[----:B------:R-:W-:Y:S01]  /*fe20*/  FMNMX.FTZ R13, R150, R13, !PT ;  /* 0x0000000d960d7209 */ /* 0x000fe20007810000 */
[----:B------:R-:W-:Y:S01]  /*fe30*/  LDSM.16.MT88.4 R48, [R173+0x2100] ;  /* 0x00210000ad30783b */ /* 0x000fe20000004200 */
[----:B------:R-:W-:-:S02]  /*fe40*/  FMNMX.FTZ R7, R182, R7, !PT ;  /* 0x00000007b6077209 */ /* 0x000fc40007810000 */
[----:B------:R-:W-:Y:S02]  /*fe50*/  ISETP.GT.AND P0, PT, R9, 0x39, PT ;  /* 0x000000390900780c */ /* 0x000fe40003f04270 */
[----:B----4-:R-:W-:Y:S02]  /*fe60*/  FSEL R176, R46, -INF , P1 ;  /* 0xff8000002eb07808 */ /* 0x010fe40000800000 */
[----:B------:R-:W-:Y:S02]  /*fe70*/  FMNMX.FTZ R13, R148, R13, !PT ;  /* 0x0000000d940d7209 */ /* 0x000fe40007810000 */
[----:B------:R-:W-:Y:S02]  /*fe80*/  FMNMX.FTZ R0, R180, R7, !PT ;  /* 0x00000007b4007209 */ /* 0x000fe40007810000 */
[----:B------:R-:W-:Y:S02]  /*fe90*/  FSEL R172, R47, -INF , P0 ;  /* 0xff8000002fac7808 */ /* 0x000fe40000000000 */
        /* <DEDUP_REMOVED lines=19> */
[----:B------:R-:W-:Y:S01]  /*ffd0*/  LDSM.16.MT88.4 R32, [R165+0x900] ;  /* 0x00090000a520783b */ /* 0x000fe20000004200 */
[----:B------:R-:W-:Y:S01]  /*ffe0*/  FFMA.FTZ R157, R22, c[0x0][0x2d0], -R149 ;  /* 0x0000b400169d7a23 */ /* 0x000fe20000010895 */
[----:B------:R-:W-:Y:S01]  /*fff0*/  MUFU.EX2 R164, R164 ;  /* 0x000000a400a47308 */ /* 0x000fe20000000800 */
[--C-:B------:R-:W-:Y:S01]  /*10000*/  FFMA.FTZ R166, R11, c[0x0][0x2d0], -R171.reuse ;  /* 0x0000b4000ba67a23 */ /* 0x100fe200000108ab */
[----:B------:R-:W-:Y:S01]  /*10010*/  ISETP.GE.AND P0, PT, R95, 0x3, PT ;  /* 0x000000035f00780c */ /* 0x000fe20003f06270 */
[----:B------:R-:W-:-:S02]  /*10020*/  FFMA.FTZ R163, R28, c[0x0][0x2d0], -R171 ;  /* 0x0000b4001ca37a23 */ /* 0x000fc400000108ab */
[--C-:B------:R-:W-:Y:S01]  /*10030*/  FFMA.FTZ R158, R24, c[0x0][0x2d0], -R171.reuse ;  /* 0x0000b400189e7a23 */ /* 0x100fe200000108ab */
[----:B------:R-:W-:Y:S01]  /*10040*/  LDSM.16.MT88.4 R28, [R173+0x2900] ;  /* 0x00290000ad1c783b */ /* 0x000fe20000004200 */
[----:B------:R-:W-:Y:S01]  /*10050*/  FFMA.FTZ R159, R36, c[0x0][0x2d0], -R171 ;  /* 0x0000b400249f7a23 */ /* 0x000fe200000108ab */
[----:B------:R-:W1:Y:S01]  /*10060*/  MUFU.EX2 R161, R161 ;  /* 0x000000a100a17308 */ /* 0x000e620000000800 */
[--C-:B------:R-:W-:Y:S01]  /*10070*/  FFMA.FTZ R155, R6, c[0x0][0x2d0], -R149.reuse ;  /* 0x0000b400069b7a23 */ /* 0x100fe20000010895 */
[----:B------:R-:W-:Y:S01]  /*10080*/  LDSM.16.MT88.4 R24, [R134+0x2900] ;  /* 0x002900008618783b */ /* 0x000fe20000004200 */
[----:B------:R-:W-:Y:S02]  /*10090*/  FFMA.FTZ R3, R14, c[0x0][0x2d0], -R149 ;  /* 0x0000b4000e037a23 */ /* 0x000fe40000010895 */
[----:B------:R-:W-:Y:S01]  /*100a0*/  FFMA.FTZ R153, R12, c[0x0][0x2d0], -R171 ;  /* 0x0000b4000c997a23 */ /* 0x000fe200000108ab */
[----:B------:R-:W2:Y:S01]  /*100b0*/  LDSM.16.MT88.4 R4, [R4+0x4100] ;  /* 0x004100000404783b */ /* 0x000ea20000004200 */
[--C-:B------:R-:W-:Y:S01]  /*100c0*/  FFMA.FTZ R160, R20, c[0x0][0x2d0], -R149.reuse ;  /* 0x0000b40014a07a23 */ /* 0x100fe20000010895 */
[----:B------:R-:W-:Y:S01]  /*100d0*/  MUFU.EX2 R162, R162 ;  /* 0x000000a200a27308 */ /* 0x000fe20000000800 */
[----:B------:R-:W-:Y:S01]  /*100e0*/  FFMA.FTZ R152, R18, c[0x0][0x2d0], -R149 ;  /* 0x0000b40012987a23 */ /* 0x000fe20000010895 */
[----:B------:R-:W3:Y:S01]  /*100f0*/  LDSM.16.MT88.4 R12, [R165+0x2900] ;  /* 0x00290000a50c783b */ /* 0x000ee20000004200 */
[--C-:B------:R-:W-:Y:S01]  /*10100*/  FFMA.FTZ R156, R16, c[0x0][0x2d0], -R171.reuse ;  /* 0x0000b400109c7a23 */ /* 0x100fe200000108ab */
[----:B------:R-:W-:Y:S01]  /*10110*/  @P0 IADD3 R95, R95, -0x3, RZ ;  /* 0xfffffffd5f5f0810 */ /* 0x000fe20007ffe0ff */
[--C-:B------:R-:W-:Y:S01]  /*10120*/  FFMA.FTZ R133, R10, c[0x0][0x2d0], -R171.reuse ;  /* 0x0000b4000a857a23 */ /* 0x100fe200000108ab */
[----:B------:R-:W4:Y:S01]  /*10130*/  LDSM.16.MT88.4 R20, [R135+0x2900] ;  /* 0x002900008714783b */ /* 0x000f220000004200 */
[----:B------:R-:W-:Y:S01]  /*10140*/  FFMA.FTZ R154, R8, c[0x0][0x2d0], -R171 ;  /* 0x0000b400089a7a23 */ /* 0x000fe200000108ab */
[----:B------:R-:W5:Y:S01]  /*10150*/  MUFU.EX2 R157, R157 ;  /* 0x0000009d009d7308 */ /* 0x000f620000000800 */
[----:B-1----:R-:W-:Y:S01]  /*10160*/  F2FP.PACK_AB R96, R161, R164 ;  /* 0x000000a4a160723e */ /* 0x002fe200000000ff */
[----:B------:R-:W1:Y:S01]  /*10170*/  LDSM.16.MT88.4 R16, [R135+0x4900] ;  /* 0x004900008710783b */ /* 0x000e620000004200 */
[----:B------:R-:W-:-:S02]  /*10180*/  FFMA.FTZ R167, R224, c[0x0][0x2d0], -R149 ;  /* 0x0000b400e0a77a23 */ /* 0x000fc40000010895 */
[--C-:B------:R-:W-:Y:S02]  /*10190*/  FFMA.FTZ R168, R168, c[0x0][0x2d0], -R149.reuse ;  /* 0x0000b400a8a87a23 */ /* 0x100fe40000010895 */
[--C-:B------:R-:W-:Y:S01]  /*101a0*/  FFMA.FTZ R170, R170, c[0x0][0x2d0], -R149.reuse ;  /* 0x0000b400aaaa7a23 */ /* 0x100fe20000010895 */
[----:B------:R-:W-:Y:S01]  /*101b0*/  MUFU.EX2 R166, R166 ;  /* 0x000000a600a67308 */ /* 0x000fe20000000800 */
[----:B------:R-:W-:Y:S02]  /*101c0*/  FFMA.FTZ R169, R214, c[0x0][0x2d0], -R149 ;  /* 0x0000b400d6a97a23 */ /* 0x000fe40000010895 */
[--C-:B------:R-:W-:Y:S02]  /*101d0*/  FFMA.FTZ R174, R174, c[0x0][0x2d0], -R171.reuse ;  /* 0x0000b400aeae7a23 */ /* 0x100fe400000108ab */
[--C-:B------:R-:W-:Y:S02]  /*101e0*/  FFMA.FTZ R175, R212, c[0x0][0x2d0], -R171.reuse ;  /* 0x0000b400d4af7a23 */ /* 0x100fe400000108ab */
[--C-:B------:R-:W-:Y:S01]  /*101f0*/  FFMA.FTZ R177, R194, c[0x0][0x2d0], -R171.reuse ;  /* 0x0000b400c2b17a23 */ /* 0x100fe200000108ab */
[----:B------:R-:W2:Y:S01]  /*10200*/  MUFU.EX2 R163, R163 ;  /* 0x000000a300a37308 */ /* 0x000ea20000000800 */
[----:B-----5:R-:W-:Y:S01]  /*10210*/  F2FP.PACK_AB R98, R157, R162 ;  /* 0x000000a29d62723e */ /* 0x020fe200000000ff */
[----:B------:R-:W-:-:S02]  /*10220*/  FFMA.FTZ R178, R178, c[0x0][0x2d0], -R171 ;  /* 0x0000b400b2b27a23 */ /* 0x000fc400000108ab */
[----:B------:R-:W-:Y:S02]  /*10230*/  FFMA.FTZ R181, R182, c[0x0][0x2d0], -R149 ;  /* 0x0000b400b6b57a23 */ /* 0x000fe40000010895 */
[--C-:B------:R-:W-:Y:S02]  /*10240*/  FFMA.FTZ R182, R150, c[0x0][0x2d0], -R171.reuse ;  /* 0x0000b40096b67a23 */ /* 0x100fe400000108ab */
[----:B------:R-:W-:Y:S01]  /*10250*/  MUFU.EX2 R158, R158 ;  /* 0x0000009e009e7308 */ /* 0x000fe20000000800 */
[--C-:B------:R-:W-:Y:S02]  /*10260*/  FFMA.FTZ R183, R148, c[0x0][0x2d0], -R171.reuse ;  /* 0x0000b40094b77a23 */ /* 0x100fe400000108ab */
[----:B------:R-:W-:Y:S02]  /*10270*/  FFMA.FTZ R176, R176, c[0x0][0x2d0], -R171 ;  /* 0x0000b400b0b07a23 */ /* 0x000fe400000108ab */
[--C-:B------:R-:W-:Y:S02]  /*10280*/  FFMA.FTZ R179, R192, c[0x0][0x2d0], -R149.reuse ;  /* 0x0000b400c0b37a23 */ /* 0x100fe40000010895 */
[--C-:B------:R-:W-:Y:S01]  /*10290*/  FFMA.FTZ R190, R190, c[0x0][0x2d0], -R149.reuse ;  /* 0x0000b400bebe7a23 */ /* 0x100fe20000010895 */
[----:B------:R-:W5:Y:S01]  /*102a0*/  MUFU.EX2 R159, R159 ;  /* 0x0000009f009f7308 */ /* 0x000f620000000800 */
[----:B--2---:R-:W-:Y:S01]  /*102b0*/  F2FP.PACK_AB R97, R163, R166 ;  /* 0x000000a6a361723e */ /* 0x004fe200000000ff */
[----:B------:R-:W-:-:S02]  /*102c0*/  FFMA.FTZ R180, R180, c[0x0][0x2d0], -R149 ;  /* 0x0000b400b4b47a23 */ /* 0x000fc40000010895 */
[----:B------:R-:W-:Y:S01]  /*102d0*/  FFMA.FTZ R171, R172, c[0x0][0x2d0], -R171 ;  /* 0x0000b400acab7a23 */ /* 0x000fe200000108ab */
[----:B------:R-:W-:Y:S01]  /*102e0*/  LDSM.16.MT88.4 R148, [R173+0x3900] ;  /* 0x00390000ad94783b */ /* 0x000fe20000004200 */
[----:B------:R-:W-:Y:S02]  /*102f0*/  FADD.FTZ R161, R164, R161 ;  /* 0x000000a1a4a17221 */ /* 0x000fe40000010000 */
[----:B------:R-:W-:Y:S01]  /*10300*/  MUFU.EX2 R160, R160 ;  /* 0x000000a000a07308 */ /* 0x000fe20000000800 */
[----:B------:R-:W-:Y:S02]  /*10310*/  FADD.FTZ R163, R166, R163 ;  /* 0x000000a3a6a37221 */ /* 0x000fe40000010000 */
[----:B------:R-:W-:Y:S02]  /*10320*/  FADD.FTZ R162, R162, R161 ;  /* 0x000000a1a2a27221 */ /* 0x000fe40000010000 */
[----:B------:R-:W-:Y:S02]  /*10330*/  @P0 IMAD R94, R94, R95, RZ ;  /* 0x0000005f5e5e0224 */ /* 0x000fe400078e02ff */
[----:B------:R-:W-:Y:S01]  /*10340*/  FADD.FTZ R157, R157, R162 ;  /* 0x000000a29d9d7221 */ /* 0x000fe20000010000 */
[----:B-----5:R-:W-:Y:S01]  /*10350*/  F2FP.PACK_AB R99, R159, R158 ;  /* 0x0000009e9f63723e */ /* 0x020fe200000000ff */
[----:B------:R-:W2:Y:S01]  /*10360*/  MUFU.EX2 R155, R155 ;  /* 0x0000009b009b7308 */ /* 0x000ea20000000800 */
[----:B------:R-:W-:-:S02]  /*10370*/  FADD.FTZ R158, R158, R163 ;  /* 0x000000a39e9e7221 */ /* 0x000fc40000010000 */
[----:B------:R-:W-:Y:S02]  /*10380*/  IMAD.MOV.U32 R212, RZ, RZ, RZ ;  /* 0x000000ffffd47224 */ /* 0x000fe400078e00ff */
        /* <DEDUP_REMOVED lines=62> */
[C---:B----4-:R-:W-:Y:S08]  /*10770*/  HMMA.16816.F32 R36, R4.reuse, R20, R36 ;  /* 0x000000140424723c */ /* 0x050ff00000001824 */
[C---:B------:R-:W-:Y:S01]  /*10780*/  HMMA.16816.F32 R40, R4.reuse, R22, R40 ;  /* 0x000000160428723c */ /* 0x040fe20000001828 */
[----:B------:R-:W2:Y:S07]  /*10790*/  LDSM.16.MT88.4 R20, [R173+0x4900] ;  /* 0x00490000ad14783b */ /* 0x000eae0000004200 */
[C---:B------:R-:W-:Y:S08]  /*107a0*/  HMMA.16816.F32 R68, R4.reuse, R16, R68 ;  /* 0x000000100444723c */ /* 0x040ff00000001844 */
        /* <DEDUP_REMOVED lines=25> */
[----:B------:R-:W4:Y:S07]  /*10940*/  LDSM.16.MT88.4 R24, [R173+0x1100] ;  /* 0x00110000ad18783b */ /* 0x000f2e0000004200 */
[C---:B---3--:R-:W-:Y:S08]  /*10950*/  HMMA.16816.F32 R8, R4.reuse, R16, R8 ;  /* 0x000000100408723c */ /* 0x048ff00000001808 */
[----:B------:R-:W-:Y:S01]  /*10960*/  HMMA.16816.F32 R96, R4, R18, R96 ;  /* 0x000000120460723c */ /* 0x000fe20000001860 */
[----:B------:R-:W3:Y:S06]  /*10970*/  LDSM.16.MT88.4 R16, [R165+0x3100] ;  /* 0x00310000a510783b */ /* 0x000eec0000004200 */
[----:B------:R-:W-:Y:S01]  /*10980*/  F2FP.PACK_AB R4, R168, R167 ;  /* 0x000000a7a804723e */ /* 0x000fe200000000ff */
[----:B------:R-:W-:Y:S01]  /*10990*/  FADD.FTZ R167, R167, R152 ;  /* 0x00000098a7a77221 */ /* 0x000fe20000010000 */
[----:B------:R-:W-:Y:S01]  /*109a0*/  F2FP.PACK_AB R5, R175, R174 ;  /* 0x000000aeaf05723e */ /* 0x000fe200000000ff */
[----:B------:R-:W-:Y:S01]  /*109b0*/  FADD.FTZ R174, R174, R133 ;  /* 0x00000085aeae7221 */ /* 0x000fe20000010000 */
[----:B------:R-:W-:Y:S01]  /*109c0*/  F2FP.PACK_AB R6, R169, R170 ;  /* 0x000000aaa906723e */ /* 0x000fe200000000ff */
[----:B------:R-:W-:Y:S01]  /*109d0*/  FADD.FTZ R167, R168, R167 ;  /* 0x000000a7a8a77221 */ /* 0x000fe20000010000 */
[----:B------:R-:W-:Y:S01]  /*109e0*/  F2FP.PACK_AB R7, R178, R177 ;  /* 0x000000b1b207723e */ /* 0x000fe200000000ff */
[----:B------:R-:W-:-:S02]  /*109f0*/  FADD.FTZ R174, R175, R174 ;  /* 0x000000aeafae7221 */ /* 0x000fc40000010000 */
[----:B------:R-:W-:Y:S02]  /*10a00*/  FADD.FTZ R170, R170, R167 ;  /* 0x000000a7aaaa7221 */ /* 0x000fe40000010000 */
[----:B------:R-:W-:Y:S02]  /*10a10*/  FADD.FTZ R177, R177, R174 ;  /* 0x000000aeb1b17221 */ /* 0x000fe40000010000 */
[----:B-1----:R-:W-:Y:S01]  /*10a20*/  HMMA.16816.F32 R36, R4, R12, R36 ;  /* 0x0000000c0424723c */ /* 0x002fe20000001824 */
[----:B------:R-:W-:Y:S02]  /*10a30*/  FADD.FTZ R170, R169, R170 ;  /* 0x000000aaa9aa7221 */ /* 0x000fe40000010000 */
[----:B------:R-:W-:-:S05]  /*10a40*/  FADD.FTZ R177, R178, R177 ;  /* 0x000000b1b2b17221 */ /* 0x000fca0000010000 */
        /* <DEDUP_REMOVED lines=29> */
[C---:B----4-:R-:W-:Y:S08]  /*10c20*/  HMMA.16816.F32 R68, R4.reuse, R24, R68 ;  /* 0x000000180444723c */ /* 0x050ff00000001844 */
[C---:B------:R-:W-:Y:S01]  /*10c30*/  HMMA.16816.F32 R72, R4.reuse, R26, R72 ;  /* 0x0000001a0448723c */ /* 0x040fe20000001848 */
[----:B------:R-:W-:Y:S07]  /*10c40*/  LDSM.16.MT88.4 R24, [R134+0x3900] ;  /* 0x003900008618783b */ /* 0x000fee0000004200 */
        /* <DEDUP_REMOVED lines=21> */
[C---:B---3--:R-:W-:Y:S07]  /*10da0*/  HMMA.16816.F32 R68, R4.reuse, R16, R68 ;  /* 0x000000100444723c */ /* 0x048fee0000001844 */
[-C--:B------:R-:W-:Y:S01]  /*10db0*/  @P0 IMAD.WIDE.U32 R16, R95, R93.reuse, R210 ;  /* 0x0000005d5f100225 */ /* 0x080fe200078e00d2 */
[C---:B------:R-:W-:Y:S07]  /*10dc0*/  HMMA.16816.F32 R72, R4.reuse, R18, R72 ;  /* 0x000000120448723c */ /* 0x040fee0000001848 */
[----:B------:R-:W-:Y:S01]  /*10dd0*/  @P0 LEA R18, P1, R16, c[0x0][0x1c8], 0x1 ;  /* 0x0000720010120a11 */ /* 0x000fe200078208ff */
[C---:B------:R-:W-:Y:S08]  /*10de0*/  HMMA.16816.F32 R44, R4.reuse, R148, R44 ;  /* 0x00000094042c723c */ /* 0x040ff0000000182c */
[C---:B-1----:R-:W-:Y:S07]  /*10df0*/  HMMA.16816.F32 R84, R4.reuse, R12, R84 ;  /* 0x0000000c0454723c */ /* 0x042fee0000001854 */
[----:B------:R-:W-:Y:S01]  /*10e00*/  @P3 IMAD.HI.U32 R13, R92, c[0x0][0x2c8], RZ ;  /* 0x0000b2005c0d3a27 */ /* 0x000fe200078e00ff */
[----:B------:R-:W-:Y:S01]  /*10e10*/  @P0 SHF.R.S32.HI R12, RZ, 0x1f, R95 ;  /* 0x0000001fff0c0819 */ /* 0x000fe2000001145f */
[----:B------:R-:W-:Y:S03]  /*10e20*/  HMMA.16816.F32 R88, R4, R14, R88 ;  /* 0x0000000e0458723c */ /* 0x000fe60000001858 */
[----:B------:R-:W-:Y:S01]  /*10e30*/  @P3 SHF.R.U32.HI R92, RZ, c[0x0][0x2cc], R13 ;  /* 0x0000b300ff5c3a19 */ /* 0x000fe2000001160d */
[----:B------:R-:W-:-:S03]  /*10e40*/  @P0 IMAD R12, R12, R93, R94 ;  /* 0x0000005d0c0c0224 */ /* 0x000fc600078e025e */
[----:B------:R-:W-:Y:S01]  /*10e50*/  IADD3 R92, R92, R215, -R218 ;  /* 0x000000d75c5c7210 */ /* 0x000fe20007ffe8da */
[----:B------:R-:W-:Y:S01]  /*10e60*/  @P0 IMAD.IADD R13, R17, 0x1, R12 ;  /* 0x00000001110d0824 */ /* 0x000fe200078e020c */
[C---:B------:R-:W-:Y:S02]  /*10e70*/  HMMA.16816.F32 R48, R4.reuse, R150, R48 ;  /* 0x000000960430723c */ /* 0x040fe40000001830 */
[----:B------:R-:W-:Y:S02]  /*10e80*/  SHF.R.S32.HI R15, RZ, 0x1f, R92 ;  /* 0x0000001fff0f7819 */ /* 0x000fe4000001145c */
[----:B------:R-:W-:Y:S02]  /*10e90*/  @P0 LEA.HI.X R19, R16, c[0x0][0x1cc], R13, 0x1, P1 ;  /* 0x0000730010130a11 */ /* 0x000fe400008f0c0d */
[----:B------:R-:W-:Y:S02]  /*10ea0*/  LEA.HI R3, R15, R92, RZ, 0x6 ;  /* 0x0000005c0f037211 */ /* 0x000fe400078f30ff */
[----:B--2---:R-:W-:Y:S01]  /*10eb0*/  HMMA.16816.F32 R92, R4, R20, R8 ;  /* 0x00000014045c723c */ /* 0x004fe20000001808 */
[----:B------:R-:W-:Y:S01]  /*10ec0*/  @!PT LDS RZ, [RZ] ;  /* 0x00000000fffff984 */ /* 0x000fe20000000800 */
[----:B------:R-:W-:Y:S01]  /*10ed0*/  @!PT LDS RZ, [RZ] ;  /* 0x00000000fffff984 */ /* 0x000fe20000000800 */
[----:B------:R-:W-:Y:S01]  /*10ee0*/  @!PT LDS RZ, [RZ] ;  /* 0x00000000fffff984 */ /* 0x000fe20000000800 */
[----:B------:R1:W-:Y:S01]  /*10ef0*/  @P0 LDGSTS.E.BYPASS.LTC128B.128 [R132+0xc100], [R18.64], !P6 ;  /* 0x0c10000012840fae */ /* 0x0003e2000f101d46 */
[----:B------:R-:W-:-:S03]  /*10f00*/  SHF.R.S32.HI R3, RZ, 0x6, R3 ;  /* 0x00000006ff037819 */ /* 0x000fc60000011403 */
[----:B------:R1:W-:Y:S01]  /*10f10*/  @P0 LDGSTS.E.BYPASS.LTC128B.128 [R132+0xe100], [R18.64+0x80], !P5 ;  /* 0x0e10008012840fae */ /* 0x0003e2000e901d46 */
[----:B------:R-:W-:Y:S02]  /*10f20*/  IMNMX R234, RZ, R3, !PT ;  /* 0x00000003ffea7217 */ /* 0x000fe40007800200 */
[C---:B------:R-:W-:Y:S01]  /*10f30*/  @P0 LEA R8, P1, R199.reuse, R18, 0x1 ;  /* 0x00000012c7080211 */ /* 0x040fe200078208ff */
[----:B------:R1:W-:Y:S01]  /*10f40*/  @P0 LDGSTS.E.BYPASS.LTC128B.128 [R132+0x10100], [R18.64+0x100], !P4 ;  /* 0x1010010012840fae */ /* 0x0003e2000e101d46 */
[----:B------:R-:W-:Y:S02]  /*10f50*/  HMMA.16816.F32 R76, R4, R144, R76 ;  /* 0x00000090044c723c */ /* 0x000fe4000000184c */
[----:B------:R-:W-:-:S05]  /*10f60*/  @P0 LEA.HI.X R9, R199, R19, R198, 0x1, P1 ;  /* 0x00000013c7090211 */ /* 0x000fca00008f0cc6 */
[----:B------:R1:W-:Y:S01]  /*10f70*/  @P0 LDGSTS.E.BYPASS.LTC128B.128 [R132+0xd100], [R8.64], !P6 ;  /* 0x0d10000008840fae */ /* 0x0003e2000f101d46 */
[C---:B------:R-:W-:Y:S03]  /*10f80*/  HMMA.16816.F32 R80, R4.reuse, R146, R80 ;  /* 0x000000920450723c */ /* 0x040fe60000001850 */
[----:B------:R1:W-:Y:S04]  /*10f90*/  @P0 LDGSTS.E.BYPASS.LTC128B.128 [R132+0xf100], [R8.64+0x80], !P5 ;  /* 0x0f10008008840fae */ /* 0x0003e8000e901d46 */
[----:B------:R1:W-:Y:S01]  /*10fa0*/  @P0 LDGSTS.E.BYPASS.LTC128B.128 [R132+0x11100], [R8.64+0x100], !P4 ;  /* 0x1110010008840fae */ /* 0x0003e2000e101d46 */
[----:B------:R-:W-:Y:S01]  /*10fb0*/  ISETP.GE.AND P0, PT, R217, R234, PT ;  /* 0x000000ead900720c */ /* 0x000fe20003f06270 */
[C---:B------:R-:W-:Y:S02]  /*10fc0*/  HMMA.16816.F32 R128, R4.reuse, R140, R128 ;  /* 0x0000008c0480723c */ /* 0x040fe40000001880 */
[----:B------:R-:W0:Y:S06]  /*10fd0*/  LDGDEPBAR ;  /* 0x00000000000079af */ /* 0x000e2c0000000000 */
        /* <DEDUP_REMOVED lines=11> */
[C---:B-1----:R-:W-:Y:S01]  /*11090*/  IADD3 RZ, P1, R206.reuse, 0x40, RZ ;  /* 0x00000040ceff7810 */ /* 0x042fe20007f3e0ff */
[----:B------:R-:W-:Y:S01]  /*110a0*/  IMAD.MOV.U32 R132, RZ, RZ, R0 ;  /* 0x000000ffff847224 */ /* 0x000fe200078e0000 */
[----:B------:R-:W-:Y:S01]  /*110b0*/  IADD3 RZ, P0, R206, 0x80, RZ ;  /* 0x00000080ceff7810 */ /* 0x000fe20007f1e0ff */
[----:B------:R-:W-:Y:S01]  /*110c0*/  IMAD.MOV.U32 R3, RZ, RZ, R2 ;  /* 0x000000ffff037224 */ /* 0x000fe200078e0002 */
[----:B------:R-:W-:Y:S01]  /*110d0*/  IADD3.X R232, RZ, R211, RZ, P1, !PT ;  /* 0x000000d3ffe87210 */ /* 0x000fe20000ffe4ff */
[----:B------:R-:W-:Y:S01]  /*110e0*/  IMAD.MOV.U32 R212, RZ, RZ, RZ ;  /* 0x000000ffffd47224 */ /* 0x000fe200078e00ff */
[C---:B------:R-:W-:Y:S01]  /*110f0*/  IADD3 R227, P1, R204.reuse, 0x80, RZ ;  /* 0x00000080cce37810 */ /* 0x040fe20007f3e0ff */
[----:B------:R-:W-:Y:S01]  /*11100*/  IMAD.X R231, RZ, RZ, R211, P0 ;  /* 0x000000ffffe77224 */ /* 0x000fe200000e06d3 */
[----:B------:R-:W-:Y:S01]  /*11110*/  IADD3 R225, P0, R204, 0x40, RZ ;  /* 0x00000040cce17810 */ /* 0x000fe20007f1e0ff */
[----:B------:R-:W-:Y:S01]  /*11120*/  IMAD.IADD R133, R189, 0x1, R186 ;  /* 0x00000001bd857824 */ /* 0x000fe200078e02ba */
[----:B------:R-:W-:Y:S01]  /*11130*/  IADD3 R190, R187, 0xc100, RZ ;  /* 0x0000c100bbbe7810 */ /* 0x000fe20007ffe0ff */
[----:B------:R-:W-:Y:S01]  /*11140*/  @P3 IMAD.HI.U32 R229, R220, c[0x0][0x2c8], RZ ;  /* 0x0000b200dce53a27 */ /* 0x000fe200078e00ff */
[----:B------:R-:W-:Y:S01]  /*11150*/  MOV R230, 0x20 ;  /* 0x0000002000e67802 */ /* 0x000fe20000000f00 */
[----:B------:R-:W-:Y:S01]  /*11160*/  UMOV UR5, 0x1 ;  /* 0x0000000100057882 */ /* 0x000fe20000000000 */
[C---:B------:R-:W-:Y:S01]  /*11170*/  IADD3 R223, R206.reuse, 0x40, RZ ;  /* 0x00000040cedf7810 */ /* 0x040fe20007ffe0ff */
[----:B------:R-:W-:Y:S01]  /*11180*/  IMAD.MOV.U32 R228, RZ, RZ, -0x40 ;  /* 0xffffffc0ffe47424 */ /* 0x000fe200078e00ff */
[----:B------:R-:W-:Y:S01]  /*11190*/  IADD3 R221, R206, 0x80, RZ ;  /* 0x00000080cedd7810 */ /* 0x000fe20007ffe0ff */
[----:B------:R-:W-:Y:S01]  /*111a0*/  IMAD.X R226, RZ, RZ, R209, P1 ;  /* 0x000000ffffe27224 */ /* 0x000fe200008e06d1 */
[----:B------:R-:W-:-:S02]  /*111b0*/  IADD3.X R224, RZ, R209, RZ, P0, !PT ;  /* 0x000000d1ffe07210 */ /* 0x000fc400007fe4ff */
.L_x_1262:
[----:B------:R-:W-:Y:S04]  /*111c0*/  DEPBAR.LE SB0, 0x2 ;  /* 0x000080800000791a */ /* 0x000fe80000000000 */
[----:B------:R-:W-:Y:S01]  /*111d0*/  BAR.SYNC.DEFER_BLOCKING 0x0 ;  /* 0x0000000000007b1d */ /* 0x000fe20000010000 */
[----:B------:R-:W-:Y:S01]  /*111e0*/  MOV R193, UR5 ;  /* 0x0000000500c17c02 */ /* 0x000fe20008000f00 */
[----:B------:R-:W-:Y:S01]  /*111f0*/  UIMAD UR4, UR5, 0x6000, URZ ;  /* 0x00006000050478a4 */ /* 0x000fe2000f8e023f */
[C---:B------:R-:W-:Y:S01]  /*11200*/  ISETP.GE.AND P0, PT, R217.reuse, 0x1, PT ;  /* 0x00000001d900780c */ /* 0x040fe20003f06270 */
[----:B------:R-:W-:Y:S01]  /*11210*/  UIADD3 UR8, UR5, 0x1, URZ ;  /* 0x0000000105087890 */ /* 0x000fe2000fffe03f */
[----:B------:R-:W-:Y:S01]  /*11220*/  IADD3 R8, R217, -0x1, RZ ;  /* 0xffffffffd9087810 */ /* 0x000fe20007ffe0ff */
[----:B------:R-:W-:Y:S01]  /*11230*/  IMAD R152, R193, 0x6000, R187 ;  /* 0x00006000c1987824 */ /* 0x000fe200078e02bb */
[----:B------:R-:W-:Y:S01]  /*11240*/  LOP3.LUT P2, RZ, R219, 0x2, RZ, 0xc0, !PT ;  /* 0x00000002dbff7812 */ /* 0x000fe2000784c0ff */
[----:B------:R-:W-:Y:S01]  /*11250*/  IMAD R193, R193, 0x6000, R190 ;  /* 0x00006000c1c17824 */ /* 0x000fe200078e02be */
[----:B------:R-:W-:Y:S01]  /*11260*/  LOP3.LUT P3, RZ, R197, 0x1, RZ, 0xc0, !PT ;  /* 0x00000001c5ff7812 */ /* 0x000fe2000786c0ff */
[----:B------:R-:W-:Y:S01]  /*11270*/  UISETP.GE.AND UP0, UPT, UR5, 0x1, UPT ;  /* 0x000000010500788c */ /* 0x000fe2000bf06270 */
[----:B------:R-:W-:Y:S02]  /*11280*/  SEL R188, R230, 0xffffffe0, !P2 ;  /* 0xffffffe0e6bc7807 */ /* 0x000fe40005000000 */
[----:B------:R-:W-:Y:S01]  /*11290*/  ISETP.NE.AND P2, PT, R216, 0x1, PT ;  /* 0x00000001d800780c */ /* 0x000fe20003f45270 */
[----:B------:R-:W-:Y:S01]  /*112a0*/  USEL UR5, UR8, URZ, !UP0 ;  /* 0x0000003f08057287 */ /* 0x000fe2000c000000 */
[-C--:B------:R-:W-:Y:S01]  /*112b0*/  IADD3 R192, R188, R193.reuse, RZ ;  /* 0x000000c1bcc07210 */ /* 0x080fe20007ffe0ff */
[----:B------:R-:W-:Y:S01]  /*112c0*/  @P0 IMAD R171, R212, 0x6000, R202 ;  /* 0x00006000d4ab0824 */ /* 0x000fe200078e02ca */
[----:B------:R-:W-:Y:S02]  /*112d0*/  @P0 SHF.R.S32.HI R29, RZ, 0x1f, R8 ;  /* 0x0000001fff1d0819 */ /* 0x000fe40000011408 */
[----:B------:R-:W-:Y:S03]  /*112e0*/  IADD3 R194, R188, R193, R191 ;  /* 0x000000c1bcc27210 */ /* 0x000fe60007ffe0bf */
[----:B------:R-:W-:Y:S01]  /*112f0*/  @P0 IMAD R29, R29, c[0x0][0x208], RZ ;  /* 0x000082001d1d0a24 */ /* 0x000fe200078e02ff */
[----:B------:R-:W-:Y:S03]  /*11300*/  LDSM.16.M88.4 R136, [R189] ;  /* 0x00000000bd88783b */ /* 0x000fe60000000200 */
[C---:B------:R-:W-:Y:S02]  /*11310*/  @P0 IMAD R29, R8.reuse, c[0x0][0x20c], R29 ;  /* 0x00008300081d0a24 */ /* 0x040fe400078e021d */
[----:B------:R-:W-:Y:S03]  /*11320*/  @P0 IMAD.WIDE.U32 R8, R8, c[0x0][0x208], RZ ;  /* 0x0000820008080a25 */ /* 0x000fe600078e00ff */
[----:B------:R-:W1:Y:S02]  /*11330*/  LDSM.16.M88.4 R140, [R152+0xc100] ;  /* 0x00c10000988c783b */ /* 0x000e640000000200 */
[----:B------:R-:W-:Y:S02]  /*11340*/  @P0 SHF.L.U32 R0, R8, 0x6, RZ ;  /* 0x0000000608000819 */ /* 0x000fe400000006ff */
[----:B------:R-:W-:Y:S02]  /*11350*/  @P0 IADD3 R29, R9, R29, RZ ;  /* 0x0000001d091d0210 */ /* 0x000fe40007ffe0ff */
[----:B------:R-:W-:Y:S02]  /*11360*/  @P0 IADD3 R9, P1, R0, R204, RZ ;  /* 0x000000cc00090210 */ /* 0x000fe40007f3e0ff */
[----:B------:R-:W-:Y:S01]  /*11370*/  @P0 SHF.L.U64.HI R29, R8, 0x6, R29 ;  /* 0x00000006081d0819 */ /* 0x000fe2000001021d */
[----:B------:R-:W2:Y:S03]  /*11380*/  LDSM.16.M88.4 R144, [R152+0xc900] ;  /* 0x00c900009890783b */ /* 0x000ea60000000200 */
[----:B------:R-:W-:Y:S02]  /*11390*/  @P0 IADD3.X R2, R29, R209, RZ, P1, !PT ;  /* 0x000000d11d020210 */ /* 0x000fe40000ffe4ff */
[C---:B------:R-:W-:Y:S03]  /*113a0*/  @P0 LEA R168, P1, R9.reuse, c[0x0][0x1f8], 0x1 ;  /* 0x00007e0009a80a11 */ /* 0x040fe600078208ff */
[----:B------:R-:W3:Y:S01]  /*113b0*/  LDSM.16.M88.4 R148, [R152+0xd100] ;  /* 0x00d100009894783b */ /* 0x000ee20000000200 */
[----:B------:R-:W-:Y:S02]  /*113c0*/  @P0 LEA.HI.X R169, R9, c[0x0][0x1fc], R2, 0x1, P1 ;  /* 0x00007f0009a90a11 */ /* 0x000fe400008f0c02 */
[C---:B------:R-:W-:Y:S04]  /*113d0*/  @P0 IADD3 R9, P1, R0.reuse, R225, RZ ;  /* 0x000000e100090210 */ /* 0x040fe80007f3e0ff */
[----:B------:R-:W-:Y:S01]  /*113e0*/  @P0 IADD3.X R2, R29, R224, RZ, P1, !PT ;  /* 0x000000e01d020210 */ /* 0x000fe20000ffe4ff */
[----:B------:R-:W4:Y:S01]  /*113f0*/  LDSM.16.M88.4 R32, [R152+0xd900] ;  /* 0x00d900009820783b */ /* 0x000f220000000200 */
[C---:B------:R-:W-:Y:S04]  /*11400*/  @P0 LEA R164, P1, R9.reuse, c[0x0][0x1f8], 0x1 ;  /* 0x00007e0009a40a11 */ /* 0x040fe800078208ff */
[----:B------:R-:W-:Y:S02]  /*11410*/  @P0 LEA.HI.X R165, R9, c[0x0][0x1fc], R2, 0x1, P1 ;  /* 0x00007f0009a50a11 */ /* 0x000fe400008f0c02 */
[----:B------:R-:W-:Y:S01]  /*11420*/  @P0 IADD3 R2, P1, R0, R227, RZ ;  /* 0x000000e300020210 */ /* 0x000fe20007f3e0ff */
[----:B------:R-:W-:Y:S03]  /*11430*/  LDSM.16.M88.4 R152, [R192+0x800] ;  /* 0x00080000c098783b */ /* 0x000fe60000000200 */
[----:B------:R-:W-:Y:S02]  /*11440*/  @P0 IADD3.X R13, R29, R226, RZ, P1, !PT ;  /* 0x000000e21d0d0210 */ /* 0x000fe40000ffe4ff */
[C---:B------:R-:W-:Y:S01]  /*11450*/  @P0 LEA R166, P1, R2.reuse, c[0x0][0x1f8], 0x1 ;  /* 0x00007e0002a60a11 */ /* 0x040fe200078208ff */
[C---:B-1----:R-:W-:Y:S03]  /*11460*/  HMMA.16816.F32 R4, R136.reuse, R140, RZ ;  /* 0x0000008c8804723c */ /* 0x042fe600000018ff */
[----:B------:R-:W-:Y:S02]  /*11470*/  @P0 LEA.HI.X R167, R2, c[0x0][0x1fc], R13, 0x1, P1 ;  /* 0x00007f0002a70a11 */ /* 0x000fe400008f0c0d */
[----:B------:R-:W-:Y:S03]  /*11480*/  @P0 IADD3 R0, P1, R201, R0, RZ ;  /* 0x00000000c9000210 */ /* 0x000fe60007f3e0ff */
[C---:B------:R-:W-:Y:S01]  /*11490*/  HMMA.16816.F32 R8, R136.reuse, R142, RZ ;  /* 0x0000008e8808723c */ /* 0x040fe200000018ff */
[----:B------:R-:W-:Y:S01]  /*114a0*/  @P0 IADD3.X R29, R200, R29, RZ, P1, !PT ;  /* 0x0000001dc81d0210 */ /* 0x000fe20000ffe4ff */
[----:B------:R-:W-:Y:S02]  /*114b0*/  LDSM.16.M88.4 R140, [R133] ;  /* 0x00000000858c783b */ /* 0x000fe40000000200 */
[----:B------:R-:W-:Y:S04]  /*114c0*/  @P0 IADD3 R2, P1, R0, R204, RZ ;  /* 0x000000cc00020210 */ /* 0x000fe80007f3e0ff */
[C---:B--2---:R-:W-:Y:S01]  /*114d0*/  HMMA.16816.F32 R12, R136.reuse, R144, RZ ;  /* 0x00000090880c723c */ /* 0x044fe200000018ff */
[C---:B------:R-:W-:Y:S03]  /*114e0*/  @P0 IADD3.X R21, R29.reuse, R209, RZ, P1, !PT ;  /* 0x000000d11d150210 */ /* 0x040fe60000ffe4ff */
[C---:B------:R-:W-:Y:S04]  /*114f0*/  @P0 LEA R172, P1, R2.reuse, c[0x0][0x1f8], 0x1 ;  /* 0x00007e0002ac0a11 */ /* 0x040fe800078208ff */
[C---:B------:R-:W-:Y:S01]  /*11500*/  HMMA.16816.F32 R16, R136.reuse, R146, RZ ;  /* 0x000000928810723c */ /* 0x040fe200000018ff */
[----:B------:R-:W-:Y:S01]  /*11510*/  @P0 LEA.HI.X R173, R2, c[0x0][0x1fc], R21, 0x1, P1 ;  /* 0x00007f0002ad0a11 */ /* 0x000fe200008f0c15 */
[----:B------:R-:W1:Y:S02]  /*11520*/  LDSM.16.M88.4 R144, [R192] ;  /* 0x00000000c090783b */ /* 0x000e640000000200 */
[----:B------:R-:W-:Y:S04]  /*11530*/  @P0 IADD3 R2, P1, R0, R225, RZ ;  /* 0x000000e100020210 */ /* 0x000fe80007f3e0ff */
[C---:B---3--:R-:W-:Y:S01]  /*11540*/  HMMA.16816.F32 R20, R136.reuse, R148, RZ ;  /* 0x000000948814723c */ /* 0x048fe200000018ff */
[----:B------:R-:W-:Y:S03]  /*11550*/  @P0 IADD3.X R31, R29, R224, RZ, P1, !PT ;  /* 0x000000e01d1f0210 */ /* 0x000fe60000ffe4ff */
[C---:B------:R-:W-:Y:S04]  /*11560*/  @P0 LEA R174, P1, R2.reuse, c[0x0][0x1f8], 0x1 ;  /* 0x00007e0002ae0a11 */ /* 0x040fe800078208ff */
[C---:B------:R-:W-:Y:S01]  /*11570*/  HMMA.16816.F32 R24, R136.reuse, R150, RZ ;  /* 0x000000968818723c */ /* 0x040fe200000018ff */
[----:B------:R-:W-:Y:S01]  /*11580*/  @P0 LEA.HI.X R175, R2, c[0x0][0x1fc], R31, 0x1, P1 ;  /* 0x00007f0002af0a11 */ /* 0x000fe200008f0c1f */
[----:B------:R-:W2:Y:S02]  /*11590*/  LDSM.16.M88.4 R148, [R192+0x1000] ;  /* 0x00100000c094783b */ /* 0x000ea40000000200 */
[----:B------:R-:W-:Y:S02]  /*115a0*/  @P0 IADD3 R157, P1, R0, R227, RZ ;  /* 0x000000e3009d0210 */ /* 0x000fe40007f3e0ff */
[----:B------:R-:W-:Y:S02]  /*115b0*/  IADD3 R2, R191, R192, RZ ;  /* 0x000000c0bf027210 */ /* 0x000fe40007ffe0ff */
[----:B------:R-:W-:Y:S02]  /*115c0*/  @P0 IADD3.X R0, R29, R226, RZ, P1, !PT ;  /* 0x000000e21d000210 */ /* 0x000fe40000ffe4ff */
[C---:B----4-:R-:W-:Y:S02]  /*115d0*/  HMMA.16816.F32 R28, R136.reuse, R32, RZ ;  /* 0x00000020881c723c */ /* 0x050fe400000018ff */
[C---:B------:R-:W-:Y:S04]  /*115e0*/  @P0 LEA R176, P1, R157.reuse, c[0x0][0x1f8], 0x1 ;  /* 0x00007e009db00a11 */ /* 0x040fe800078208ff */
[----:B------:R-:W-:Y:S02]  /*115f0*/  @P0 LEA.HI.X R177, R157, c[0x0][0x1fc], R0, 0x1, P1 ;  /* 0x00007f009db10a11 */ /* 0x000fe400008f0c00 */
[----:B------:R-:W-:Y:S01]  /*11600*/  HMMA.16816.F32 R32, R136, R34, RZ ;  /* 0x000000228820723c */ /* 0x000fe200000018ff */
[----:B------:R-:W3:Y:S03]  /*11610*/  LDSM.16.M88.4 R156, [R192+0x1800] ;  /* 0x00180000c09c783b */ /* 0x000ee60000000200 */
[----:B------:R-:W-:Y:S04]  /*11620*/  IADD3 R0, R191, R193, RZ ;  /* 0x000000c1bf007210 */ /* 0x000fe80007ffe0ff */
[C---:B-1----:R-:W-:Y:S01]  /*11630*/  HMMA.16816.F32 R4, R140.reuse, R144, R4 ;  /* 0x000000908c04723c */ /* 0x042fe20000001804 */
[----:B------:R-:W-:Y:S01]  /*11640*/  @!PT LDS RZ, [RZ] ;  /* 0x00000000fffff984 */ /* 0x000fe20000000800 */
[----:B------:R-:W-:Y:S01]  /*11650*/  @!PT LDS RZ, [RZ] ;  /* 0x00000000fffff984 */ /* 0x000fe20000000800 */
[----:B------:R-:W-:Y:S01]  /*11660*/  @!PT LDS RZ, [RZ] ;  /* 0x00000000fffff984 */ /* 0x000fe20000000800 */
[----:B------:R1:W-:Y:S07]  /*11670*/  @P0 LDGSTS.E.BYPASS.LTC128B.128 [R171], [R168.64], !P6 ;  /* 0x00000000a8ab0fae */ /* 0x0003ee000f101d46 */
[C---:B------:R-:W-:Y:S01]  /*11680*/  HMMA.16816.F32 R8, R140.reuse, R146, R8 ;  /* 0x000000928c08723c */ /* 0x040fe20000001808 */
[----:B------:R4:W-:Y:S07]  /*11690*/  @P0 LDGSTS.E.BYPASS.LTC128B.128 [R171+0x2000], [R164.64], !P5 ;  /* 0x02000000a4ab0fae */ /* 0x0009ee000e901d46 */
[C---:B------:R-:W-:Y:S01]  /*116a0*/  HMMA.16816.F32 R12, R140.reuse, R152, R12 ;  /* 0x000000988c0c723c */ /* 0x040fe2000000180c */
[----:B------:R4:W-:Y:S07]  /*116b0*/  @P0 LDGSTS.E.BYPASS.LTC128B.128 [R171+0x4000], [R166.64], !P3 ;  /* 0x04000000a6ab0fae */ /* 0x0009ee000d901d46 */
[C---:B------:R-:W-:Y:S01]  /*116c0*/  HMMA.16816.F32 R16, R140.reuse, R154, R16 ;  /* 0x0000009a8c10723c */ /* 0x040fe20000001810 */
[----:B------:R1:W-:Y:S07]  /*116d0*/  @P0 LDGSTS.E.BYPASS.LTC128B.128 [R171+0x1000], [R172.64], !P6 ;  /* 0x01000000acab0fae */ /* 0x0003ee000f101d46 */
[C---:B--2---:R-:W-:Y:S01]  /*116e0*/  HMMA.16816.F32 R20, R140.reuse, R148, R20 ;  /* 0x000000948c14723c */ /* 0x044fe20000001814 */
[----:B------:R1:W-:Y:S07]  /*116f0*/  @P0 LDGSTS.E.BYPASS.LTC128B.128 [R171+0x3000], [R174.64], !P5 ;  /* 0x03000000aeab0fae */ /* 0x0003ee000e901d46 */
[C---:B------:R-:W-:Y:S01]  /*11700*/  HMMA.16816.F32 R24, R140.reuse, R150, R24 ;  /* 0x000000968c18723c */ /* 0x040fe20000001818 */
[----:B------:R1:W-:Y:S07]  /*11710*/  @P0 LDGSTS.E.BYPASS.LTC128B.128 [R171+0x5000], [R176.64], !P3 ;  /* 0x05000000b0ab0fae */ /* 0x0003ee000d901d46 */
[C---:B---3--:R-:W-:Y:S01]  /*11720*/  HMMA.16816.F32 R28, R140.reuse, R156, R28 ;  /* 0x0000009c8c1c723c */ /* 0x048fe2000000181c */
[----:B------:R-:W-:Y:S07]  /*11730*/  LDSM.16.M88.4 R136, [R185] ;  /* 0x00000000b988783b */ /* 0x000fee0000000200 */
[----:B------:R-:W-:Y:S01]  /*11740*/  HMMA.16816.F32 R32, R140, R158, R32 ;  /* 0x0000009e8c20723c */ /* 0x000fe20000001820 */
[----:B------:R-:W2:Y:S08]  /*11750*/  LDSM.16.M88.4 R160, [R0] ;  /* 0x0000000000a0783b */ /* 0x000eb00000000200 */
[----:B------:R-:W3:Y:S08]  /*11760*/  LDSM.16.M88.4 R144, [R0+0x800] ;  /* 0x000800000090783b */ /* 0x000ef00000000200 */
[----:B------:R-:W5:Y:S08]  /*11770*/  LDSM.16.M88.4 R152, [R0+0x1000] ;  /* 0x001000000098783b */ /* 0x000f700000000200 */
[----:B------:R-:W0:Y:S08]  /*11780*/  LDGDEPBAR ;  /* 0x00000000000079af */ /* 0x000e300000000000 */
[----:B------:R-:W5:Y:S01]  /*11790*/  LDSM.16.M88.4 R148, [R0+0x1800] ;  /* 0x001800000094783b */ /* 0x000f620000000200 */
[C---:B--2---:R-:W-:Y:S07]  /*117a0*/  HMMA.16816.F32 R4, R136.reuse, R160, R4 ;  /* 0x000000a08804723c */ /* 0x044fee0000001804 */
[----:B----4-:R-:W-:Y:S01]  /*117b0*/  LDSM.16.M88.4 R164, [R184] ;  /* 0x00000000b8a4783b */ /* 0x010fe20000000200 */
[C---:B------:R-:W-:Y:S07]  /*117c0*/  HMMA.16816.F32 R8, R136.reuse, R162, R8 ;  /* 0x000000a28808723c */ /* 0x040fee0000001808 */
[----:B-1----:R-:W1:Y:S01]  /*117d0*/  LDSM.16.M88.4 R168, [R2] ;  /* 0x0000000002a8783b */ /* 0x002e620000000200 */
[C---:B---3--:R-:W-:Y:S07]  /*117e0*/  HMMA.16816.F32 R12, R136.reuse, R144, R12 ;  /* 0x00000090880c723c */ /* 0x048fee000000180c */
[----:B------:R-:W2:Y:S01]  /*117f0*/  LDSM.16.M88.4 R140, [R2+0x800] ;  /* 0x00080000028c783b */ /* 0x000ea20000000200 */
[C---:B------:R-:W-:Y:S07]  /*11800*/  HMMA.16816.F32 R16, R136.reuse, R146, R16 ;  /* 0x000000928810723c */ /* 0x040fee0000001810 */
[----:B------:R-:W3:Y:S01]  /*11810*/  LDSM.16.M88.4 R156, [R2+0x1000] ;  /* 0x00100000029c783b */ /* 0x000ee20000000200 */
[C---:B-----5:R-:W-:Y:S07]  /*11820*/  HMMA.16816.F32 R20, R136.reuse, R152, R20 ;  /* 0x000000988814723c */ /* 0x060fee0000001814 */
[----:B------:R-:W4:Y:S01]  /*11830*/  LDSM.16.M88.4 R144, [R2+0x1800] ;  /* 0x001800000290783b */ /* 0x000f220000000200 */
[C---:B------:R-:W-:Y:S07]  /*11840*/  HMMA.16816.F32 R24, R136.reuse, R154, R24 ;  /* 0x0000009a8818723c */ /* 0x040fee0000001818 */
[----:B------:R-:W-:Y:S01]  /*11850*/  LDSM.16.M88.4 R152, [R193+0x2800] ;  /* 0x00280000c198783b */ /* 0x000fe20000000200 */
[C---:B------:R-:W-:Y:S07]  /*11860*/  HMMA.16816.F32 R28, R136.reuse, R148, R28 ;  /* 0x00000094881c723c */ /* 0x040fee000000181c */
[----:B------:R-:W-:Y:S01]  /*11870*/  LDSM.16.M88.4 R160, [R193+0x3800] ;  /* 0x00380000c1a0783b */ /* 0x000fe20000000200 */
[----:B------:R-:W-:Y:S07]  /*11880*/  HMMA.16816.F32 R32, R136, R150, R32 ;  /* 0x000000968820723c */ /* 0x000fee0000001820 */
[----:B------:R-:W-:Y:S01]  /*11890*/  LDSM.16.M88.4 R136, [R189+0x4000] ;  /* 0x00400000bd88783b */ /* 0x000fe20000000200 */
[C---:B-1----:R-:W-:Y:S07]  /*118a0*/  HMMA.16816.F32 R4, R164.reuse, R168, R4 ;  /* 0x000000a8a404723c */ /* 0x042fee0000001804 */
[----:B------:R-:W1:Y:S01]  /*118b0*/  LDSM.16.M88.4 R148, [R193+0x2000] ;  /* 0x00200000c194783b */ /* 0x000e620000000200 */
[C---:B------:R-:W-:Y:S07]  /*118c0*/  HMMA.16816.F32 R8, R164.reuse, R170, R8 ;  /* 0x000000aaa408723c */ /* 0x040fee0000001808 */
[----:B------:R-:W-:Y:S01]  /*118d0*/  LDSM.16.M88.4 R168, [R192+0x2000] ;  /* 0x00200000c0a8783b */ /* 0x000fe20000000200 */
[C---:B--2---:R-:W-:Y:S07]  /*118e0*/  HMMA.16816.F32 R12, R164.reuse, R140, R12 ;  /* 0x0000008ca40c723c */ /* 0x044fee000000180c */
[----:B------:R-:W-:Y:S01]  /*118f0*/  LDSM.16.M88.4 R172, [R192+0x2800] ;  /* 0x00280000c0ac783b */ /* 0x000fe20000000200 */
[C---:B------:R-:W-:Y:S07]  /*11900*/  HMMA.16816.F32 R16, R164.reuse, R142, R16 ;  /* 0x0000008ea410723c */ /* 0x040fee0000001810 */
[----:B------:R-:W2:Y:S01]  /*11910*/  LDSM.16.M88.4 R140, [R193+0x3000] ;  /* 0x00300000c18c783b */ /* 0x000ea20000000200 */
[C---:B---3--:R-:W-:Y:S07]  /*11920*/  HMMA.16816.F32 R20, R164.reuse, R156, R20 ;  /* 0x0000009ca414723c */ /* 0x048fee0000001814 */
[----:B------:R-:W-:Y:S01]  /*11930*/  LDSM.16.M88.4 R176, [R0+0x2000] ;  /* 0x0020000000b0783b */ /* 0x000fe20000000200 */
[C---:B------:R-:W-:Y:S07]  /*11940*/  HMMA.16816.F32 R24, R164.reuse, R158, R24 ;  /* 0x0000009ea418723c */ /* 0x040fee0000001818 */
[----:B------:R-:W3:Y:S01]  /*11950*/  LDSM.16.M88.4 R156, [R133+0x4000] ;  /* 0x00400000859c783b */ /* 0x000ee20000000200 */
[C---:B----4-:R-:W-:Y:S07]  /*11960*/  HMMA.16816.F32 R28, R164.reuse, R144, R28 ;  /* 0x00000090a41c723c */ /* 0x050fee000000181c */
[----:B------:R-:W-:Y:S01]  /*11970*/  LDSM.16.M88.4 R180, [R193+0x4000] ;  /* 0x00400000c1b4783b */ /* 0x000fe20000000200 */
[----:B------:R-:W-:Y:S07]  /*11980*/  HMMA.16816.F32 R32, R164, R146, R32 ;  /* 0x00000092a420723c */ /* 0x000fee0000001820 */
[----:B------:R-:W4:Y:S01]  /*11990*/  LDSM.16.M88.4 R144, [R192+0x3000] ;  /* 0x00300000c090783b */ /* 0x000f220000000200 */
        /* <DEDUP_REMOVED lines=22> */
[----:B------:R-:W4:Y:S07]  /*11b00*/  LDSM.16.M88.4 R144, [R194+0x2800] ;  /* 0x00280000c290783b */ /* 0x000f2e0000000200 */
        /* <DEDUP_REMOVED lines=44> */
[C---:B------:R-:W-:Y:S08]  /*11dd0*/  HMMA.16816.F32 R8, R164.reuse, R178, R8 ;  /* 0x000000b2a408723c */ /* 0x040ff00000001808 */
[C---:B----4-:R-:W-:Y:S08]  /*11de0*/  HMMA.16816.F32 R12, R164.reuse, R144, R12 ;  /* 0x00000090a40c723c */ /* 0x050ff0000000180c */
        /* <DEDUP_REMOVED lines=33> */
[----:B------:R-:W-:Y:S01]  /*12000*/  FMUL.FTZ R252, R16, c[0x0][0x320] ;  /* 0x0000c80010fc7a20 */ /* 0x000fe20000410000 */
[----:B------:R-:W-:Y:S01]  /*12010*/  MOV R16, R220 ;  /* 0x000000dc00107202 */ /* 0x000fe20000000f00 */
[----:B------:R-:W-:Y:S01]  /*12020*/  FMUL.FTZ R163, R12, c[0x0][0x320] ;  /* 0x0000c8000ca37a20 */ /* 0x000fe20000410000 */
[----:B------:R-:W-:Y:S01]  /*12030*/  @P2 SHF.R.U32.HI R16, RZ, c[0x0][0x2cc], R229 ;  /* 0x0000b300ff102a19 */ /* 0x000fe200000116e5 */
[----:B------:R-:W-:Y:S02]  /*12040*/  FMUL.FTZ R154, R7, c[0x0][0x320] ;  /* 0x0000c800079a7a20 */ /* 0x000fe40000410000 */
[----:B------:R-:W-:Y:S02]  /*12050*/  FMUL.FTZ R2, R5, c[0x0][0x320] ;  /* 0x0000c80005027a20 */ /* 0x000fe40000410000 */
[----:B------:R-:W-:Y:S01]  /*12060*/  SHFL.IDX PT, R12, R16, 0x1, 0x1c1f ;  /* 0x003c1f00100c7f89 */ /* 0x000fe200000e0000 */
[----:B------:R2:W-:Y:S01]  /*12070*/  MUFU.TANH R158, R11 ;  /* 0x0000000b009e7308 */ /* 0x0005e20000002400 */
[----:B------:R-:W-:Y:S02]  /*12080*/  FMUL.FTZ R17, R17, c[0x0][0x320] ;  /* 0x0000c80011117a20 */ /* 0x000fe40000410000 */
[----:B------:R-:W-:Y:S02]  /*12090*/  FMUL.FTZ R18, R18, c[0x0][0x320] ;  /* 0x0000c80012127a20 */ /* 0x000fe40000410000 */
        /* <DEDUP_REMOVED lines=9> */
[----:B------:R4:W-:Y:S01]  /*12130*/  MUFU.TANH R168, R13 ;  /* 0x0000000d00a87308 */ /* 0x0009e20000002400 */
[----:B------:R-:W-:Y:S01]  /*12140*/  FMUL.FTZ R27, R27, c[0x0][0x320] ;  /* 0x0000c8001b1b7a20 */ /* 0x000fe20000410000 */
[----:B--2---:R-:W-:Y:S01]  /*12150*/  LDSM.16.M88.4 R8, [R194+0x5800] ;  /* 0x00580000c208783b */ /* 0x004fe20000000200 */
[----:B------:R-:W-:Y:S07]  /*12160*/  DEPBAR.LE SB0, 0x2 ;  /* 0x000080800000791a */ /* 0x000fee0000000000 */
[----:B------:R2:W-:Y:S01]  /*12170*/  MUFU.TANH R170, R15 ;  /* 0x0000000f00aa7308 */ /* 0x0005e20000002400 */
[----:B---3--:R-:W3:Y:S09]  /*12180*/  SHFL.IDX PT, R14, R16, RZ, 0x1c1f ;  /* 0x001c1fff100e7589 */ /* 0x008ef200000e0000 */
[----:B------:R-:W5:Y:S01]  /*12190*/  MUFU.TANH R154, R154 ;  /* 0x0000009a009a7308 */ /* 0x000f620000002400 */
[----:B------:R-:W-:Y:S01]  /*121a0*/  BAR.SYNC.DEFER_BLOCKING 0x0 ;  /* 0x0000000000007b1d */ /* 0x000fe20000010000 */
[----:B----4-:R-:W-:Y:S05]  /*121b0*/  IMAD R13, R217, R228, 0x1 ;  /* 0x00000001d90d7424 */ /* 0x010fea00078e02e4 */
[----:B------:R-:W-:Y:S05]  /*121c0*/  IADD3 R13, R215, R13, -R222 ;  /* 0x0000000dd70d7210 */ /* 0x000fea0007ffe8de */
[----:B--2---:R-:W-:Y:S05]  /*121d0*/  IMAD.IADD R15, R13, 0x1, -R218 ;  /* 0x000000010d0f7824 */ /* 0x004fea00078e0ada */
[----:B---3--:R-:W-:Y:S04]  /*121e0*/  IADD3 R13, R15, R14, RZ ;  /* 0x0000000e0f0d7210 */ /* 0x008fe80007ffe0ff */
[C---:B------:R-:W-:Y:S01]  /*121f0*/  ISETP.GT.AND P0, PT, R13.reuse, RZ, PT ;  /* 0x000000ff0d00720c */ /* 0x040fe20003f04270 */
[C---:B------:R-:W-:Y:S05]  /*12200*/  HMMA.16816.F32 R28, R172.reuse, R8, R28 ;  /* 0x00000008ac1c723c */ /* 0x040fea000000181c */
[----:B------:R-:W-:Y:S01]  /*12210*/  ISETP.GT.AND P2, PT, R13, 0x1, PT ;  /* 0x000000010d00780c */ /* 0x000fe20003f44270 */
[----:B------:R-:W2:Y:S01]  /*12220*/  MUFU.TANH R153, R153 ;  /* 0x0000009900997308 */ /* 0x000ea20000002400 */
[----:B------:R-:W-:Y:S01]  /*12230*/  IADD3 R9, R15, R12, RZ ;  /* 0x0000000c0f097210 */ /* 0x000fe20007ffe0ff */
[----:B------:R-:W-:Y:S01]  /*12240*/  HMMA.16816.F32 R32, R172, R10, R32 ;  /* 0x0000000aac20723c */ /* 0x000fe20000001820 */
[----:B------:R-:W-:Y:S02]  /*12250*/  LDSM.16.MT88.4 R140, [R134+UR4+0x1900] ;  /* 0x00190004868c783b */ /* 0x000fe40008004200 */
[C---:B------:R-:W-:Y:S02]  /*12260*/  ISETP.GT.AND P1, PT, R9.reuse, RZ, PT ;  /* 0x000000ff0900720c */ /* 0x040fe40003f24270 */
[----:B-1----:R-:W-:Y:S02]  /*12270*/  FSEL R8, R0, -INF , P0 ;  /* 0xff80000000087808 */ /* 0x002fe40000000000 */
[----:B------:R-:W-:Y:S01]  /*12280*/  ISETP.GT.AND P0, PT, R9, 0x1, PT ;  /* 0x000000010900780c */ /* 0x000fe20003f04270 */
[----:B------:R-:W1:Y:S01]  /*12290*/  MUFU.TANH R2, R2 ;  /* 0x0000000200027308 */ /* 0x000e620000002400 */
[----:B------:R-:W-:Y:S03]  /*122a0*/  FMNMX.FTZ R11, R8, R3, !PT ;  /* 0x00000003080b7209 */ /* 0x000fe60007810000 */
[----:B-----5:R-:W-:Y:S02]  /*122b0*/  FSEL R154, R154, -INF , P0 ;  /* 0xff8000009a9a7808 */ /* 0x020fe40000000000 */
[----:B------:R-:W-:Y:S02]  /*122c0*/  ISETP.GT.AND P0, PT, R13, 0x9, PT ;  /* 0x000000090d00780c */ /* 0x000fe40003f04270 */
[----:B------:R-:W-:Y:S02]  /*122d0*/  FMUL.FTZ R28, R28, c[0x0][0x320] ;  /* 0x0000c8001c1c7a20 */ /* 0x000fe40000410000 */
[----:B------:R-:W3:Y:S01]  /*122e0*/  MUFU.TANH R155, R155 ;  /* 0x0000009b009b7308 */ /* 0x000ee20000002400 */
[----:B------:R-:W-:Y:S01]  /*122f0*/  FSEL R156, R156, -INF , P0 ;  /* 0xff8000009c9c7808 */ /* 0x000fe20000000000 */
[----:B------:R-:W-:Y:S01]  /*12300*/  FMUL.FTZ R29, R29, c[0x0][0x320] ;  /* 0x0000c8001d1d7a20 */ /* 0x000fe20000410000 */
[----:B------:R-:W-:Y:S01]  /*12310*/  ISETP.GT.AND P0, PT, R9, 0x9, PT ;  /* 0x000000090900780c */ /* 0x000fe20003f04270 */
[----:B------:R-:W-:Y:S01]  /*12320*/  FMUL.FTZ R30, R30, c[0x0][0x320] ;  /* 0x0000c8001e1e7a20 */ /* 0x000fe20000410000 */
[----:B--2---:R-:W-:Y:S01]  /*12330*/  FSEL R153, R153, -INF , P1 ;  /* 0xff80000099997808 */ /* 0x004fe20000800000 */
[----:B------:R-:W-:Y:S01]  /*12340*/  FMUL.FTZ R32, R32, c[0x0][0x320] ;  /* 0x0000c80020207a20 */ /* 0x000fe20000410000 */
[----:B------:R-:W-:Y:S01]  /*12350*/  ISETP.GT.AND P1, PT, R13, 0x8, PT ;  /* 0x000000080d00780c */ /* 0x000fe20003f24270 */
[----:B------:R-:W-:Y:S01]  /*12360*/  FMUL.FTZ R33, R33, c[0x0][0x320] ;  /* 0x0000c80021217a20 */ /* 0x000fe20000410000 */
[----:B------:R-:W-:Y:S01]  /*12370*/  FSEL R10, R158, -INF , P0 ;  /* 0xff8000009e0a7808 */ /* 0x000fe20000000000 */
[----:B------:R-:W2:Y:S01]  /*12380*/  MUFU.TANH R163, R163 ;  /* 0x000000a300a37308 */ /* 0x000ea20000002400 */
[----:B------:R-:W-:Y:S01]  /*12390*/  ISETP.GT.AND P0, PT, R13, 0x11, PT ;  /* 0x000000110d00780c */ /* 0x000fe20003f04270 */
[----:B------:R-:W-:Y:S01]  /*123a0*/  FMUL.FTZ R31, R31, c[0x0][0x320] ;  /* 0x0000c8001f1f7a20 */ /* 0x000fe20000410000 */
[----:B------:R-:W-:Y:S01]  /*123b0*/  FMNMX.FTZ R15, R153, R132, !PT ;  /* 0x00000084990f7209 */ /* 0x000fe20007810000 */
[----:B------:R-:W-:Y:S01]  /*123c0*/  FMUL.FTZ R34, R34, c[0x0][0x320] ;  /* 0x0000c80022227a20 */ /* 0x000fe20000410000 */
[----:B-1----:R-:W-:Y:S01]  /*123d0*/  FSEL R0, R2, -INF , P2 ;  /* 0xff80000002007808 */ /* 0x002fe20001000000 */
[----:B------:R-:W-:Y:S01]  /*123e0*/  FMUL.FTZ R35, R35, c[0x0][0x320] ;  /* 0x0000c80023237a20 */ /* 0x000fe20000410000 */
[----:B------:R-:W-:Y:S02]  /*123f0*/  FSEL R168, R168, -INF , P0 ;  /* 0xff800000a8a87808 */ /* 0x000fe40000000000 */
[----:B------:R-:W-:Y:S01]  /*12400*/  FMNMX.FTZ R11, R0, R11, !PT ;  /* 0x0000000b000b7209 */ /* 0x000fe20007810000 */
[----:B------:R-:W1:Y:S01]  /*12410*/  MUFU.TANH R176, R17 ;  /* 0x0000001100b07308 */ /* 0x000e620000002400 */
[----:B------:R-:W-:Y:S02]  /*12420*/  ISETP.GT.AND P0, PT, R9, 0x11, PT ;  /* 0x000000110900780c */ /* 0x000fe40003f04270 */
[----:B------:R-:W-:Y:S02]  /*12430*/  FMNMX.FTZ R15, R154, R15, !PT ;  /* 0x0000000f9a0f7209 */ /* 0x000fe40007810000 */
[----:B---3--:R-:W-:Y:S02]  /*12440*/  FSEL R12, R155, -INF , P1 ;  /* 0xff8000009b0c7808 */ /* 0x008fe40000800000 */
[----:B------:R-:W-:Y:S02]  /*12450*/  ISETP.GT.AND P1, PT, R9, 0x8, PT ;  /* 0x000000080900780c */ /* 0x000fe40003f24270 */
[----:B------:R-:W-:Y:S01]  /*12460*/  FMNMX.FTZ R11, R12, R11, !PT ;  /* 0x0000000b0c0b7209 */ /* 0x000fe20007810000 */
[----:B------:R-:W3:Y:S01]  /*12470*/  MUFU.TANH R252, R252 ;  /* 0x000000fc00fc7308 */ /* 0x000ee20000002400 */
[----:B------:R-:W-:Y:S02]  /*12480*/  FSEL R14, R157, -INF , P1 ;  /* 0xff8000009d0e7808 */ /* 0x000fe40000800000 */
[----:B------:R-:W-:Y:S02]  /*12490*/  ISETP.GT.AND P1, PT, R13, 0x10, PT ;  /* 0x000000100d00780c */ /* 0x000fe40003f24270 */
[----:B------:R-:W-:Y:S02]  /*124a0*/  FMNMX.FTZ R2, R156, R11, !PT ;  /* 0x0000000b9c027209 */ /* 0x000fe40007810000 */
[----:B--2---:R-:W-:Y:S02]  /*124b0*/  FSEL R163, R163, -INF , P1 ;  /* 0xff800000a3a37808 */ /* 0x004fe40000800000 */
[----:B------:R-:W-:Y:S01]  /*124c0*/  ISETP.GT.AND P1, PT, R9, 0x10, PT ;  /* 0x000000100900780c */ /* 0x000fe20003f24270 */
[----:B------:R-:W2:Y:S01]  /*124d0*/  MUFU.TANH R250, R18 ;  /* 0x0000001200fa7308 */ /* 0x000ea20000002400 */
[----:B------:R-:W-:Y:S02]  /*124e0*/  FSEL R170, R170, -INF , P0 ;  /* 0xff800000aaaa7808 */ /* 0x000fe40000000000 */
[----:B------:R-:W-:Y:S02]  /*124f0*/  ISETP.GT.AND P0, PT, R13, 0x19, PT ;  /* 0x000000190d00780c */ /* 0x000fe40003f04270 */
[----:B------:R-:W-:Y:S02]  /*12500*/  FSEL R167, R167, -INF , P1 ;  /* 0xff800000a7a77808 */ /* 0x000fe40000800000 */
[----:B------:R-:W-:Y:S02]  /*12510*/  ISETP.GT.AND P1, PT, R13, 0x18, PT ;  /* 0x000000180d00780c */ /* 0x000fe40003f24270 */
[----:B------:R-:W-:Y:S01]  /*12520*/  FMNMX.FTZ R11, R163, R2, !PT ;  /* 0x00000002a30b7209 */ /* 0x000fe20007810000 */
[----:B------:R-:W4:Y:S01]  /*12530*/  MUFU.TANH R182, R19 ;  /* 0x0000001300b67308 */ /* 0x000f220000002400 */
[----:B-1----:R-:W-:Y:S02]  /*12540*/  FSEL R176, R176, -INF , P0 ;  /* 0xff800000b0b07808 */ /* 0x002fe40000000000 */
[C---:B------:R-:W-:Y:S02]  /*12550*/  ISETP.GT.AND P0, PT, R9.reuse, 0x19, PT ;  /* 0x000000190900780c */ /* 0x040fe40003f04270 */
[----:B---3--:R-:W-:Y:S02]  /*12560*/  FSEL R252, R252, -INF , P1 ;  /* 0xff800000fcfc7808 */ /* 0x008fe40000800000 */
[----:B------:R-:W-:Y:S02]  /*12570*/  ISETP.GT.AND P1, PT, R9, 0x18, PT ;  /* 0x000000180900780c */ /* 0x000fe40003f24270 */
[----:B------:R-:W-:Y:S01]  /*12580*/  FMNMX.FTZ R11, R168, R11, !PT ;  /* 0x0000000ba80b7209 */ /* 0x000fe20007810000 */
[----:B------:R-:W1:Y:S01]  /*12590*/  MUFU.TANH R236, R21 ;  /* 0x0000001500ec7308 */ /* 0x000e620000002400 */
[----:B------:R-:W-:Y:S02]  /*125a0*/  FMNMX.FTZ R15, R14, R15, !PT ;  /* 0x0000000f0e0f7209 */ /* 0x000fe40007810000 */
[----:B------:R-:W-:Y:S02]  /*125b0*/  FMNMX.FTZ R11, R252, R11, !PT ;  /* 0x0000000bfc0b7209 */ /* 0x000fe40007810000 */
[----:B--2---:R-:W-:Y:S02]  /*125c0*/  FSEL R250, R250, -INF , P1 ;  /* 0xff800000fafa7808 */ /* 0x004fe40000800000 */
[----:B------:R-:W-:Y:S02]  /*125d0*/  ISETP.GT.AND P1, PT, R13, 0x20, PT ;  /* 0x000000200d00780c */ /* 0x000fe40003f24270 */
[----:B------:R-:W-:Y:S01]  /*125e0*/  FMNMX.FTZ R2, R10, R15, !PT ;  /* 0x0000000f0a027209 */ /* 0x000fe20007810000 */
[----:B------:R-:W2:Y:S01]  /*125f0*/  MUFU.TANH R248, R248 ;  /* 0x000000f800f87308 */ /* 0x000ea20000002400 */
[----:B------:R-:W-:Y:S02]  /*12600*/  FMNMX.FTZ R11, R176, R11, !PT ;  /* 0x0000000bb00b7209 */ /* 0x000fe40007810000 */
[----:B------:R-:W-:Y:S02]  /*12610*/  FMNMX.FTZ R15, R167, R2, !PT ;  /* 0x00000002a70f7209 */ /* 0x000fe40007810000 */
[----:B----4-:R-:W-:Y:S02]  /*12620*/  FSEL R182, R182, -INF , P0 ;  /* 0xff800000b6b67808 */ /* 0x010fe40000000000 */
[----:B------:R-:W-:Y:S02]  /*12630*/  ISETP.GT.AND P0, PT, R13, 0x21, PT ;  /* 0x000000210d00780c */ /* 0x000fe40003f04270 */
[----:B------:R-:W-:Y:S01]  /*12640*/  FMNMX.FTZ R15, R170, R15, !PT ;  /* 0x0000000faa0f7209 */ /* 0x000fe20007810000 */
[----:B------:R-:W3:Y:S01]  /*12650*/  MUFU.TANH R246, R22 ;  /* 0x0000001600f67308 */ /* 0x000ee20000002400 */
[----:B------:R-:W-:Y:S02]  /*12660*/  IADD3 R17, R134, UR4, RZ ;  /* 0x0000000486117c10 */ /* 0x000fe4000fffe0ff */
[----:B-1----:R-:W-:Y:S02]  /*12670*/  FSEL R236, R236, -INF , P0 ;  /* 0xff800000ecec7808 */ /* 0x002fe40000000000 */
[C---:B------:R-:W-:Y:S02]  /*12680*/  ISETP.GT.AND P0, PT, R9.reuse, 0x21, PT ;  /* 0x000000210900780c */ /* 0x040fe40003f04270 */
[----:B------:R-:W-:Y:S03]  /*12690*/  IADD3 R149, R186, R17, RZ ;  /* 0x00000011ba957210 */ /* 0x000fe60007ffe0ff */
[----:B------:R-:W1:Y:S02]  /*126a0*/  MUFU.TANH R242, R23 ;  /* 0x0000001700f27308 */ /* 0x000e640000002400 */
[----:B------:R-:W-:Y:S01]  /*126b0*/  LDSM.16.MT88.4 R144, [R149+0x1900] ;  /* 0x001900009590783b */ /* 0x000fe20000004200 */
[----:B--2---:R-:W-:Y:S02]  /*126c0*/  FSEL R248, R248, -INF , P1 ;  /* 0xff800000f8f87808 */ /* 0x004fe40000800000 */
[----:B------:R-:W-:Y:S02]  /*126d0*/  ISETP.GT.AND P1, PT, R9, 0x20, PT ;  /* 0x000000200900780c */ /* 0x000fe40003f24270 */
[----:B------:R-:W-:Y:S03]  /*126e0*/  FMNMX.FTZ R11, R248, R11, !PT ;  /* 0x0000000bf80b7209 */ /* 0x000fe60007810000 */
[----:B------:R-:W2:Y:S01]  /*126f0*/  MUFU.TANH R244, R24 ;  /* 0x0000001800f47308 */ /* 0x000ea20000002400 */
[----:B------:R-:W-:Y:S02]  /*12700*/  FMNMX.FTZ R11, R236, R11, !PT ;  /* 0x0000000bec0b7209 */ /* 0x000fe40007810000 */
[----:B---3--:R-:W-:Y:S02]  /*12710*/  FSEL R246, R246, -INF , P1 ;  /* 0xff800000f6f67808 */ /* 0x008fe40000800000 */
[C---:B------:R-:W-:Y:S05]  /*12720*/  ISETP.GT.AND P1, PT, R13.reuse, 0x28, PT ;  /* 0x000000280d00780c */ /* 0x040fea0003f24270 */
[----:B------:R-:W3:Y:S01]  /*12730*/  MUFU.TANH R240, R25 ;  /* 0x0000001900f07308 */ /* 0x000ee20000002400 */
[----:B-1----:R-:W-:Y:S02]  /*12740*/  FSEL R242, R242, -INF , P0 ;  /* 0xff800000f2f27808 */ /* 0x002fe40000000000 */
[C---:B------:R-:W-:Y:S07]  /*12750*/  ISETP.GT.AND P0, PT, R13.reuse, 0x29, PT ;  /* 0x000000290d00780c */ /* 0x040fee0003f04270 */
[----:B------:R-:W1:Y:S01]  /*12760*/  MUFU.TANH R192, R28 ;  /* 0x0000001c00c07308 */ /* 0x000e620000002400 */
[----:B--2---:R-:W-:Y:S02]  /*12770*/  FSEL R244, R244, -INF , P1 ;  /* 0xff800000f4f47808 */ /* 0x004fe40000800000 */
[C---:B------:R-:W-:Y:S02]  /*12780*/  ISETP.GT.AND P1, PT, R13.reuse, 0x30, PT ;  /* 0x000000300d00780c */ /* 0x040fe40003f24270 */
[----:B------:R-:W-:Y:S05]  /*12790*/  FMNMX.FTZ R11, R244, R11, !PT ;  /* 0x0000000bf40b7209 */ /* 0x000fea0007810000 */
[----:B------:R-:W2:Y:S01]  /*127a0*/  MUFU.TANH R180, R29 ;  /* 0x0000001d00b47308 */ /* 0x000ea20000002400 */
[----:B---3--:R-:W-:Y:S02]  /*127b0*/  FSEL R240, R240, -INF , P0 ;  /* 0xff800000f0f07808 */ /* 0x008fe40000000000 */
[C---:B------:R-:W-:Y:S02]  /*127c0*/  ISETP.GT.AND P0, PT, R13.reuse, 0x31, PT ;  /* 0x000000310d00780c */ /* 0x040fe40003f04270 */
[----:B------:R-:W-:Y:S05]  /*127d0*/  FMNMX.FTZ R11, R240, R11, !PT ;  /* 0x0000000bf00b7209 */ /* 0x000fea0007810000 */
[----:B------:R-:W3:Y:S01]  /*127e0*/  MUFU.TANH R172, R32 ;  /* 0x0000002000ac7308 */ /* 0x000ee20000002400 */
[----:B-1----:R-:W-:Y:S02]  /*127f0*/  FSEL R192, R192, -INF , P1 ;  /* 0xff800000c0c07808 */ /* 0x002fe40000800000 */
[C---:B------:R-:W-:Y:S02]  /*12800*/  ISETP.GT.AND P1, PT, R13.reuse, 0x38, PT ;  /* 0x000000380d00780c */ /* 0x040fe40003f24270 */
[----:B------:R-:W-:Y:S05]  /*12810*/  FMNMX.FTZ R11, R192, R11, !PT ;  /* 0x0000000bc00b7209 */ /* 0x000fea0007810000 */
[----:B------:R-:W1:Y:S01]  /*12820*/  MUFU.TANH R238, R26 ;  /* 0x0000001a00ee7308 */ /* 0x000e620000002400 */
[----:B--2---:R-:W-:Y:S02]  /*12830*/  FSEL R180, R180, -INF , P0 ;  /* 0xff800000b4b47808 */ /* 0x004fe40000000000 */
[----:B------:R-:W-:Y:S02]  /*12840*/  ISETP.GT.AND P0, PT, R13, 0x39, PT ;  /* 0x000000390d00780c */ /* 0x000fe40003f04270 */
[----:B------:R-:W-:Y:S05]  /*12850*/  FMNMX.FTZ R13, R250, R15, !PT ;  /* 0x0000000ffa0d7209 */ /* 0x000fea0007810000 */
[----:B------:R-:W2:Y:S01]  /*12860*/  MUFU.TANH R166, R33 ;  /* 0x0000002100a67308 */ /* 0x000ea20000002400 */
[----:B------:R-:W-:Y:S02]  /*12870*/  FMNMX.FTZ R11, R180, R11, !PT ;  /* 0x0000000bb40b7209 */ /* 0x000fe40007810000 */
[----:B------:R-:W-:Y:S02]  /*12880*/  FMNMX.FTZ R13, R182, R13, !PT ;  /* 0x0000000db60d7209 */ /* 0x000fe40007810000 */
[----:B---3--:R-:W-:Y:S02]  /*12890*/  FSEL R172, R172, -INF , P1 ;  /* 0xff800000acac7808 */ /* 0x008fe40000800000 */
[C---:B------:R-:W-:Y:S02]  /*128a0*/  ISETP.GT.AND P1, PT, R9.reuse, 0x28, PT ;  /* 0x000000280900780c */ /* 0x040fe40003f24270 */
[----:B------:R-:W-:Y:S01]  /*128b0*/  FMNMX.FTZ R13, R246, R13, !PT ;  /* 0x0000000df60d7209 */ /* 0x000fe20007810000 */
[----:B------:R-:W3:Y:S01]  /*128c0*/  MUFU.TANH R194, R27 ;  /* 0x0000001b00c27308 */ /* 0x000ee20000002400 */
[----:B------:R-:W-:Y:S02]  /*128d0*/  FMNMX.FTZ R11, R172, R11, !PT ;  /* 0x0000000bac0b7209 */ /* 0x000fe40007810000 */
[----:B------:R-:W-:Y:S02]  /*128e0*/  FMNMX.FTZ R13, R242, R13, !PT ;  /* 0x0000000df20d7209 */ /* 0x000fe40007810000 */
[----:B-1----:R-:W-:Y:S02]  /*128f0*/  FSEL R238, R238, -INF , P1 ;  /* 0xff800000eeee7808 */ /* 0x002fe40000800000 */
[C---:B------:R-:W-:Y:S02]  /*12900*/  ISETP.GT.AND P1, PT, R9.reuse, 0x30, PT ;  /* 0x000000300900780c */ /* 0x040fe40003f24270 */
[----:B------:R-:W-:Y:S01]  /*12910*/  FMNMX.FTZ R13, R238, R13, !PT ;  /* 0x0000000dee0d7209 */ /* 0x000fe20007810000 */
[----:B------:R-:W1:Y:S01]  /*12920*/  MUFU.TANH R178, R30 ;  /* 0x0000001e00b27308 */ /* 0x000e620000002400 */
[----:B--2---:R-:W-:Y:S02]  /*12930*/  FSEL R166, R166, -INF , P0 ;  /* 0xff800000a6a67808 */ /* 0x004fe40000000000 */
[C---:B------:R-:W-:Y:S02]  /*12940*/  ISETP.GT.AND P0, PT, R9.reuse, 0x29, PT ;  /* 0x000000290900780c */ /* 0x040fe40003f04270 */
[----:B------:R-:W-:Y:S05]  /*12950*/  FMNMX.FTZ R2, R166, R11, !PT ;  /* 0x0000000ba6027209 */ /* 0x000fea0007810000 */
[----:B------:R-:W2:Y:S01]  /*12960*/  MUFU.TANH R31, R31 ;  /* 0x0000001f001f7308 */ /* 0x000ea20000002400 */
[----:B------:R-:W4:Y:S01]  /*12970*/  SHFL.BFLY PT, R11, R2, 0x2, 0x1f ;  /* 0x0c401f00020b7f89 */ /* 0x000f2200000e0000 */
[----:B---3--:R-:W-:Y:S02]  /*12980*/  FSEL R194, R194, -INF , P0 ;  /* 0xff800000c2c27808 */ /* 0x008fe40000000000 */
[C---:B------:R-:W-:Y:S02]  /*12990*/  ISETP.GT.AND P0, PT, R9.reuse, 0x31, PT ;  /* 0x000000310900780c */ /* 0x040fe40003f04270 */
[----:B------:R-:W-:Y:S04]  /*129a0*/  FMNMX.FTZ R13, R194, R13, !PT ;  /* 0x0000000dc20d7209 */ /* 0x000fe80007810000 */
[----:B------:R-:W3:Y:S01]  /*129b0*/  MUFU.TANH R164, R34 ;  /* 0x0000002200a47308 */ /* 0x000ee20000002400 */
[----:B-1----:R-:W-:Y:S02]  /*129c0*/  FSEL R178, R178, -INF , P1 ;  /* 0xff800000b2b27808 */ /* 0x002fe40000800000 */
[----:B------:R-:W-:Y:S02]  /*129d0*/  ISETP.GT.AND P1, PT, R9, 0x38, PT ;  /* 0x000000380900780c */ /* 0x000fe40003f24270 */
[----:B------:R-:W-:Y:S05]  /*129e0*/  FMNMX.FTZ R13, R178, R13, !PT ;  /* 0x0000000db20d7209 */ /* 0x000fea0007810000 */
[----:B------:R-:W1:Y:S01]  /*129f0*/  MUFU.TANH R162, R35 ;  /* 0x0000002300a27308 */ /* 0x000e620000002400 */
[----:B--2---:R-:W-:Y:S02]  /*12a00*/  FSEL R174, R31, -INF , P0 ;  /* 0xff8000001fae7808 */ /* 0x004fe40000000000 */
[----:B------:R-:W-:Y:S01]  /*12a10*/  ISETP.GT.AND P0, PT, R9, 0x39, PT ;  /* 0x000000390900780c */ /* 0x000fe20003f04270 */
[----:B------:R-:W-:Y:S01]  /*12a20*/  LDSM.16.MT88.4 R28, [R134+UR4+0x100] ;  /* 0x00010004861c783b */ /* 0x000fe20008004200 */
[----:B------:R-:W-:Y:S02]  /*12a30*/  FMNMX.FTZ R13, R174, R13, !PT ;  /* 0x0000000dae0d7209 */ /* 0x000fe40007810000 */
[----:B----4-:R-:W-:Y:S02]  /*12a40*/  FMNMX.FTZ R11, R2, R11, !PT ;  /* 0x0000000b020b7209 */ /* 0x010fe40007810000 */
[----:B---3--:R-:W-:Y:S03]  /*12a50*/  FSEL R164, R164, -INF , P1 ;  /* 0xff800000a4a47808 */ /* 0x008fe60000800000 */
[----:B------:R-:W2:Y:S01]  /*12a60*/  SHFL.BFLY PT, R2, R11, 0x1, 0x1f ;  /* 0x0c201f000b027f89 */ /* 0x000ea200000e0000 */
[----:B------:R-:W-:Y:S02]  /*12a70*/  FMNMX.FTZ R13, R164, R13, !PT ;  /* 0x0000000da40d7209 */ /* 0x000fe40007810000 */
[----:B-1----:R-:W-:Y:S04]  /*12a80*/  FSEL R162, R162, -INF , P0 ;  /* 0xff800000a2a27808 */ /* 0x002fe80000000000 */
[----:B------:R-:W-:Y:S05]  /*12a90*/  FMNMX.FTZ R15, R162, R13, !PT ;  /* 0x0000000da20f7209 */ /* 0x000fea0007810000 */
[----:B------:R-:W1:Y:S01]  /*12aa0*/  SHFL.BFLY PT, R18, R15, 0x2, 0x1f ;  /* 0x0c401f000f127f89 */ /* 0x000e6200000e0000 */
[----:B--2---:R-:W-:Y:S04]  /*12ab0*/  FMNMX.FTZ R2, R11, R2, !PT ;  /* 0x000000020b027209 */ /* 0x004fe80007810000 */
[C---:B------:R-:W-:Y:S01]  /*12ac0*/  FSETP.NEU.FTZ.AND P1, PT, R2.reuse, -INF , PT ;  /* 0xff8000000200780b */ /* 0x040fe20003f3d000 */
[C---:B------:R-:W-:Y:S03]  /*12ad0*/  FMUL.FTZ R165, R2.reuse, c[0x0][0x2d0] ;  /* 0x0000b40002a57a20 */ /* 0x040fe60000410000 */
[----:B------:R-:W-:Y:S02]  /*12ae0*/  FSEL R4, R2, RZ, P1 ;  /* 0x000000ff02047208 */ /* 0x000fe40000800000 */
[----:B------:R-:W-:Y:S03]  /*12af0*/  FSEL R165, R165, RZ, P1 ;  /* 0x000000ffa5a57208 */ /* 0x000fe60000800000 */
[----:B------:R-:W-:Y:S02]  /*12b00*/  FADD.FTZ R4, -R4, R3 ;  /* 0x0000000304047221 */ /* 0x000fe40000010100 */
[--C-:B------:R-:W-:Y:S02]  /*12b10*/  FFMA.FTZ R159, R0, c[0x0][0x2d0], -R165.reuse ;  /* 0x0000b400009f7a23 */ /* 0x100fe400000108a5 */
[--C-:B------:R-:W-:Y:S01]  /*12b20*/  FFMA.FTZ R158, R12, c[0x0][0x2d0], -R165.reuse ;  /* 0x0000b4000c9e7a23 */ /* 0x100fe200000108a5 */
[----:B-1----:R-:W-:Y:S01]  /*12b30*/  FMNMX.FTZ R16, R15, R18, !PT ;  /* 0x000000120f107209 */ /* 0x002fe20007810000 */
[--C-:B------:R-:W-:Y:S02]  /*12b40*/  FFMA.FTZ R155, R156, c[0x0][0x2d0], -R165.reuse ;  /* 0x0000b4009c9b7a23 */ /* 0x100fe400000108a5 */
[--C-:B------:R-:W-:Y:S01]  /*12b50*/  FFMA.FTZ R160, R8, c[0x0][0x2d0], -R165.reuse ;  /* 0x0000b40008a07a23 */ /* 0x100fe200000108a5 */
[----:B------:R-:W-:Y:S01]  /*12b60*/  MUFU.EX2 R159, R159 ;  /* 0x0000009f009f7308 */ /* 0x000fe20000000800 */
[----:B------:R-:W1:Y:S01]  /*12b70*/  SHFL.BFLY PT, R9, R16, 0x1, 0x1f ;  /* 0x0c201f0010097f89 */ /* 0x000e6200000e0000 */
[--C-:B------:R-:W-:Y:S02]  /*12b80*/  FFMA.FTZ R163, R163, c[0x0][0x2d0], -R165.reuse ;  /* 0x0000b400a3a37a23 */ /* 0x100fe400000108a5 */
[--C-:B------:R-:W-:Y:S02]  /*12b90*/  FFMA.FTZ R168, R168, c[0x0][0x2d0], -R165.reuse ;  /* 0x0000b400a8a87a23 */ /* 0x100fe400000108a5 */
[--C-:B------:R-:W-:Y:S02]  /*12ba0*/  FFMA.FTZ R169, R252, c[0x0][0x2d0], -R165.reuse ;  /* 0x0000b400fca97a23 */ /* 0x100fe400000108a5 */
[--C-:B------:R-:W-:Y:S02]  /*12bb0*/  FFMA.FTZ R176, R176, c[0x0][0x2d0], -R165.reuse ;  /* 0x0000b400b0b07a23 */ /* 0x100fe400000108a5 */
[----:B------:R-:W2:Y:S01]  /*12bc0*/  MUFU.EX2 R160, R160 ;  /* 0x000000a000a07308 */ /* 0x000ea20000000800 */
[--C-:B------:R-:W-:Y:S02]  /*12bd0*/  FFMA.FTZ R173, R248, c[0x0][0x2d0], -R165.reuse ;  /* 0x0000b400f8ad7a23 */ /* 0x100fe400000108a5 */
[--C-:B------:R-:W-:Y:S02]  /*12be0*/  FFMA.FTZ R236, R236, c[0x0][0x2d0], -R165.reuse ;  /* 0x0000b400ecec7a23 */ /* 0x100fe400000108a5 */
[--C-:B------:R-:W-:Y:S02]  /*12bf0*/  FFMA.FTZ R177, R244, c[0x0][0x2d0], -R165.reuse ;  /* 0x0000b400f4b17a23 */ /* 0x100fe400000108a5 */
[--C-:B------:R-:W-:Y:S02]  /*12c00*/  FFMA.FTZ R240, R240, c[0x0][0x2d0], -R165.reuse ;  /* 0x0000b400f0f07a23 */ /* 0x100fe400000108a5 */
[--C-:B------:R-:W-:Y:S01]  /*12c10*/  FFMA.FTZ R181, R192, c[0x0][0x2d0], -R165.reuse ;  /* 0x0000b400c0b57a23 */ /* 0x100fe200000108a5 */
[----:B------:R-:W-:Y:S01]  /*12c20*/  MUFU.EX2 R158, R158 ;  /* 0x0000009e009e7308 */ /* 0x000fe20000000800 */
[--C-:B------:R-:W-:Y:S02]  /*12c30*/  FFMA.FTZ R180, R180, c[0x0][0x2d0], -R165.reuse ;  /* 0x0000b400b4b47a23 */ /* 0x100fe400000108a5 */
[--C-:B------:R-:W-:Y:S01]  /*12c40*/  FFMA.FTZ R172, R172, c[0x0][0x2d0], -R165.reuse ;  /* 0x0000b400acac7a23 */ /* 0x100fe200000108a5 */
[----:B-1----:R-:W-:Y:S01]  /*12c50*/  FMNMX.FTZ R0, R16, R9, !PT ;  /* 0x0000000910007209 */ /* 0x002fe20007810000 */
[----:B------:R-:W-:Y:S01]  /*12c60*/  FFMA.FTZ R165, R166, c[0x0][0x2d0], -R165 ;  /* 0x0000b400a6a57a23 */ /* 0x000fe200000108a5 */
[----:B------:R-:W-:Y:S02]  /*12c70*/  IADD3 R9, R135, UR4, RZ ;  /* 0x0000000487097c10 */ /* 0x000fe4000fffe0ff */
[C---:B------:R-:W-:Y:S01]  /*12c80*/  FSETP.NEU.FTZ.AND P0, PT, R0.reuse, -INF , PT ;  /* 0xff8000000000780b */ /* 0x040fe20003f1d000 */
[----:B------:R-:W-:Y:S01]  /*12c90*/  FMUL.FTZ R161, R0, c[0x0][0x2d0] ;  /* 0x0000b40000a17a20 */ /* 0x000fe20000410000 */
[----:B------:R-:W1:Y:S01]  /*12ca0*/  MUFU.EX2 R155, R155 ;  /* 0x0000009b009b7308 */ /* 0x000e620000000800 */
[----:B------:R-:W-:Y:S02]  /*12cb0*/  IADD3 R148, R186, R9, RZ ;  /* 0x00000009ba947210 */ /* 0x000fe40007ffe0ff */
[----:B------:R-:W-:Y:S02]  /*12cc0*/  FSEL R5, R0, RZ, P0 ;  /* 0x000000ff00057208 */ /* 0x000fe40000000000 */
[----:B------:R-:W-:Y:S01]  /*12cd0*/  FSEL R161, R161, RZ, P0 ;  /* 0x000000ffa1a17208 */ /* 0x000fe20000000000 */
[----:B------:R-:W-:Y:S01]  /*12ce0*/  LDSM.16.MT88.4 R20, [R148+0x100] ;  /* 0x000100009414783b */ /* 0x000fe20000004200 */
[----:B--2---:R-:W-:Y:S01]  /*12cf0*/  F2FP.PACK_AB R136, R159, R160 ;  /* 0x000000a09f88723e */ /* 0x004fe200000000ff */
[----:B------:R-:W-:Y:S01]  /*12d00*/  FADD.FTZ R3, -R5, R132 ;  /* 0x0000008405037221 */ /* 0x000fe20000010100 */
[----:B------:R-:W-:Y:S01]  /*12d10*/  ISETP.GE.AND P0, PT, R217, 0x2, PT ;  /* 0x00000002d900780c */ /* 0x000fe20003f06270 */
[--C-:B------:R-:W-:Y:S01]  /*12d20*/  FFMA.FTZ R156, R154, c[0x0][0x2d0], -R161.reuse ;  /* 0x0000b4009a9c7a23 */ /* 0x100fe200000108a1 */
[----:B------:R-:W-:Y:S01]  /*12d30*/  MUFU.EX2 R163, R163 ;  /* 0x000000a300a37308 */ /* 0x000fe20000000800 */
[--C-:B------:R-:W-:Y:S02]  /*12d40*/  FFMA.FTZ R154, R14, c[0x0][0x2d0], -R161.reuse ;  /* 0x0000b4000e9a7a23 */ /* 0x100fe400000108a1 */
[----:B------:R-:W2:Y:S01]  /*12d50*/  LDSM.16.MT88.4 R12, [R135+UR4+0x100] ;  /* 0x00010004870c783b */ /* 0x000ea20008004200 */
[----:B------:R-:W-:Y:S02]  /*12d60*/  FMUL.FTZ R132, R4, c[0x0][0x2d0] ;  /* 0x0000b40004847a20 */ /* 0x000fe40000410000 */
[--C-:B------:R-:W-:Y:S02]  /*12d70*/  FFMA.FTZ R157, R153, c[0x0][0x2d0], -R161.reuse ;  /* 0x0000b400999d7a23 */ /* 0x100fe400000108a1 */
[--C-:B------:R-:W-:Y:S02]  /*12d80*/  FFMA.FTZ R153, R10, c[0x0][0x2d0], -R161.reuse ;  /* 0x0000b4000a997a23 */ /* 0x100fe400000108a1 */
[----:B------:R-:W-:Y:S01]  /*12d90*/  FMUL.FTZ R7, R3, c[0x0][0x2d0] ;  /* 0x0000b40003077a20 */ /* 0x000fe20000410000 */
[----:B------:R-:W3:Y:S01]  /*12da0*/  MUFU.EX2 R132, R132 ;  /* 0x0000008400847308 */ /* 0x000ee20000000800 */
[--C-:B------:R-:W-:Y:S01]  /*12db0*/  FFMA.FTZ R167, R167, c[0x0][0x2d0], -R161.reuse ;  /* 0x0000b400a7a77a23 */ /* 0x100fe200000108a1 */
[----:B-1----:R-:W-:Y:S01]  /*12dc0*/  F2FP.PACK_AB R138, R155, R158 ;  /* 0x0000009e9b8a723e */ /* 0x002fe200000000ff */
[--C-:B------:R-:W-:Y:S02]  /*12dd0*/  FFMA.FTZ R170, R170, c[0x0][0x2d0], -R161.reuse ;  /* 0x0000b400aaaa7a23 */ /* 0x100fe400000108a1 */
[--C-:B------:R-:W-:Y:S02]  /*12de0*/  FFMA.FTZ R171, R250, c[0x0][0x2d0], -R161.reuse ;  /* 0x0000b400faab7a23 */ /* 0x100fe400000108a1 */
[--C-:B------:R-:W-:Y:S02]  /*12df0*/  FFMA.FTZ R182, R182, c[0x0][0x2d0], -R161.reuse ;  /* 0x0000b400b6b67a23 */ /* 0x100fe400000108a1 */
[--C-:B------:R-:W-:Y:S01]  /*12e00*/  FFMA.FTZ R175, R246, c[0x0][0x2d0], -R161.reuse ;  /* 0x0000b400f6af7a23 */ /* 0x100fe200000108a1 */
[----:B------:R-:W1:Y:S01]  /*12e10*/  MUFU.EX2 R3, R7 ;  /* 0x0000000700037308 */ /* 0x000e620000000800 */
[--C-:B------:R-:W-:Y:S02]  /*12e20*/  FFMA.FTZ R242, R242, c[0x0][0x2d0], -R161.reuse ;  /* 0x0000b400f2f27a23 */ /* 0x100fe400000108a1 */
[--C-:B------:R-:W-:Y:S02]  /*12e30*/  FFMA.FTZ R179, R238, c[0x0][0x2d0], -R161.reuse ;  /* 0x0000b400eeb37a23 */ /* 0x100fe400000108a1 */
[--C-:B------:R-:W-:Y:S02]  /*12e40*/  FFMA.FTZ R194, R194, c[0x0][0x2d0], -R161.reuse ;  /* 0x0000b400c2c27a23 */ /* 0x100fe400000108a1 */
[--C-:B------:R-:W-:Y:S02]  /*12e50*/  FFMA.FTZ R178, R178, c[0x0][0x2d0], -R161.reuse ;  /* 0x0000b400b2b27a23 */ /* 0x100fe400000108a1 */
[--C-:B------:R-:W-:Y:S01]  /*12e60*/  FFMA.FTZ R183, R174, c[0x0][0x2d0], -R161.reuse ;  /* 0x0000b400aeb77a23 */ /* 0x100fe200000108a1 */
[----:B------:R-:W-:Y:S01]  /*12e70*/  MUFU.EX2 R156, R156 ;  /* 0x0000009c009c7308 */ /* 0x000fe20000000800 */
[--C-:B------:R-:W-:Y:S02]  /*12e80*/  FFMA.FTZ R164, R164, c[0x0][0x2d0], -R161.reuse ;  /* 0x0000b400a4a47a23 */ /* 0x100fe400000108a1 */
[----:B------:R-:W-:Y:S02]  /*12e90*/  FFMA.FTZ R161, R162, c[0x0][0x2d0], -R161 ;  /* 0x0000b400a2a17a23 */ /* 0x000fe400000108a1 */
[C---:B---3--:R-:W-:Y:S02]  /*12ea0*/  FMUL.FTZ R4, R132.reuse, R128 ;  /* 0x0000008084047220 */ /* 0x048fe40000410000 */
[C---:B------:R-:W-:Y:S02]  /*12eb0*/  FMUL.FTZ R5, R132.reuse, R129 ;  /* 0x0000008184057220 */ /* 0x040fe40000410000 */
[C---:B------:R-:W-:Y:S01]  /*12ec0*/  FMUL.FTZ R8, R132.reuse, R124 ;  /* 0x0000007c84087220 */ /* 0x040fe20000410000 */
[----:B------:R-:W3:Y:S01]  /*12ed0*/  MUFU.EX2 R157, R157 ;  /* 0x0000009d009d7308 */ /* 0x000ee20000000800 */
[C---:B------:R-:W-:Y:S02]  /*12ee0*/  FMUL.FTZ R9, R132.reuse, R125 ;  /* 0x0000007d84097220 */ /* 0x040fe40000410000 */
[C---:B------:R-:W-:Y:S02]  /*12ef0*/  FMUL.FTZ R16, R132.reuse, R116 ;  /* 0x0000007484107220 */ /* 0x040fe40000410000 */
[C---:B-1----:R-:W-:Y:S02]  /*12f00*/  FMUL.FTZ R6, R3.reuse, R130 ;  /* 0x0000008203067220 */ /* 0x042fe40000410000 */
[C---:B------:R-:W-:Y:S02]  /*12f10*/  FMUL.FTZ R7, R3.reuse, R131 ;  /* 0x0000008303077220 */ /* 0x040fe40000410000 */
[C---:B------:R-:W-:Y:S01]  /*12f20*/  FMUL.FTZ R10, R3.reuse, R126 ;  /* 0x0000007e030a7220 */ /* 0x040fe20000410000 */
[----:B------:R-:W-:Y:S01]  /*12f30*/  MUFU.EX2 R154, R154 ;  /* 0x0000009a009a7308 */ /* 0x000fe20000000800 */
[C---:B------:R-:W-:Y:S01]  /*12f40*/  FMUL.FTZ R11, R3.reuse, R127 ;  /* 0x0000007f030b7220 */ /* 0x040fe20000410000 */
[----:B------:R-:W-:Y:S01]  /*12f50*/  LDSM.16.MT88.4 R128, [R134+UR4+0x1100] ;  /* 0x001100048680783b */ /* 0x000fe20008004200 */
[C---:B------:R-:W-:Y:S02]  /*12f60*/  FMUL.FTZ R17, R132.reuse, R117 ;  /* 0x0000007584117220 */ /* 0x040fe40000410000 */
[C---:B------:R-:W-:Y:S02]  /*12f70*/  FMUL.FTZ R18, R3.reuse, R118 ;  /* 0x0000007603127220 */ /* 0x040fe40000410000 */
[C---:B------:R-:W-:Y:S02]  /*12f80*/  FMUL.FTZ R19, R3.reuse, R119 ;  /* 0x0000007703137220 */ /* 0x040fe40000410000 */
[C---:B------:R-:W-:Y:S01]  /*12f90*/  FMUL.FTZ R24, R132.reuse, R108 ;  /* 0x0000006c84187220 */ /* 0x040fe20000410000 */
[----:B------:R-:W1:Y:S01]  /*12fa0*/  MUFU.EX2 R153, R153 ;  /* 0x0000009900997308 */ /* 0x000e620000000800 */
[----:B------:R-:W-:Y:S01]  /*12fb0*/  FMUL.FTZ R25, R132, R109 ;  /* 0x0000006d84197220 */ /* 0x000fe20000410000 */
[----:B------:R-:W-:Y:S01]  /*12fc0*/  LDSM.16.MT88.4 R116, [R134+UR4+0x900] ;  /* 0x000900048674783b */ /* 0x000fe20008004200 */
[C---:B------:R-:W-:Y:S01]  /*12fd0*/  FMUL.FTZ R26, R3.reuse, R110 ;  /* 0x0000006e031a7220 */ /* 0x040fe20000410000 */
[----:B---3--:R-:W-:Y:S01]  /*12fe0*/  F2FP.PACK_AB R137, R156, R157 ;  /* 0x0000009d9c89723e */ /* 0x008fe200000000ff */
[C---:B------:R-:W-:Y:S02]  /*12ff0*/  FMUL.FTZ R27, R3.reuse, R111 ;  /* 0x0000006f031b7220 */ /* 0x040fe40000410000 */
[C---:B------:R-:W-:Y:S02]  /*13000*/  FMUL.FTZ R32, R132.reuse, R100 ;  /* 0x0000006484207220 */ /* 0x040fe40000410000 */
[C---:B------:R-:W-:Y:S01]  /*13010*/  FMUL.FTZ R33, R132.reuse, R101 ;  /* 0x0000006584217220 */ /* 0x040fe20000410000 */
[----:B------:R-:W-:Y:S01]  /*13020*/  LDSM.16.MT88.4 R108, [R149+0x2100] ;  /* 0x00210000956c783b */ /* 0x000fe20000004200 */
[C---:B------:R-:W-:Y:S01]  /*13030*/  FMUL.FTZ R34, R3.reuse, R102 ;  /* 0x0000006603227220 */ /* 0x040fe20000410000 */
[----:B------:R-:W3:Y:S01]  /*13040*/  MUFU.EX2 R168, R168 ;  /* 0x000000a800a87308 */ /* 0x000ee20000000800 */
[C---:B------:R-:W-:Y:S02]  /*13050*/  FMUL.FTZ R35, R3.reuse, R103 ;  /* 0x0000006703237220 */ /* 0x040fe40000410000 */
[C---:B------:R-:W-:Y:S02]  /*13060*/  FMUL.FTZ R38, R3.reuse, R38 ;  /* 0x0000002603267220 */ /* 0x040fe40000410000 */
[C---:B------:R-:W-:Y:S01]  /*13070*/  FMUL.FTZ R36, R132.reuse, R36 ;  /* 0x0000002484247220 */ /* 0x040fe20000410000 */
[----:B------:R-:W-:Y:S01]  /*13080*/  LDSM.16.MT88.4 R100, [R134+UR4+0x2100] ;  /* 0x002100048664783b */ /* 0x000fe20008004200 */
[C---:B------:R-:W-:Y:S02]  /*13090*/  FMUL.FTZ R39, R3.reuse, R39 ;  /* 0x0000002703277220 */ /* 0x040fe40000410000 */
[C---:B------:R-:W-:Y:S01]  /*130a0*/  FMUL.FTZ R37, R132.reuse, R37 ;  /* 0x0000002584257220 */ /* 0x040fe20000410000 */
[----:B------:R-:W-:Y:S01]  /*130b0*/  MUFU.EX2 R167, R167 ;  /* 0x000000a700a77308 */ /* 0x000fe20000000800 */
[----:B------:R-:W-:Y:S01]  /*130c0*/  FMUL.FTZ R42, R3, R42 ;  /* 0x0000002a032a7220 */ /* 0x000fe20000410000 */
[----:B-1----:R-:W-:Y:S01]  /*130d0*/  F2FP.PACK_AB R139, R153, R154 ;  /* 0x0000009a998b723e */ /* 0x002fe200000000ff */
[C---:B------:R-:W-:Y:S01]  /*130e0*/  FMUL.FTZ R40, R132.reuse, R40 ;  /* 0x0000002884287220 */ /* 0x040fe20000410000 */
[----:B------:R-:W-:Y:S01]  /*130f0*/  LDSM.16.MT88.4 R124, [R135+UR4+0x2900] ;  /* 0x00290004877c783b */ /* 0x000fe20008004200 */
[C---:B------:R-:W-:Y:S02]  /*13100*/  FMUL.FTZ R43, R3.reuse, R43 ;  /* 0x0000002b032b7220 */ /* 0x040fe40000410000 */
[C---:B------:R-:W-:Y:S02]  /*13110*/  FMUL.FTZ R41, R132.reuse, R41 ;  /* 0x0000002984297220 */ /* 0x040fe40000410000 */
[C---:B--2---:R-:W-:Y:S01]  /*13120*/  HMMA.16816.F32 R4, R136.reuse, R12, R4 ;  /* 0x0000000c8804723c */ /* 0x044fe20000001804 */
        /* <DEDUP_REMOVED lines=9> */
[----:B------:R-:W2:Y:S01]  /*131c0*/  MUFU.EX2 R176, R176 ;  /* 0x000000b000b07308 */ /* 0x000ea20000000800 */
[----:B------:R-:W4:Y:S01]  /*131d0*/  LDSM.16.MT88.4 R120, [R149+0x100] ;  /* 0x000100009578783b */ /* 0x000f220000004200 */
[C---:B------:R-:W-:Y:S02]  /*131e0*/  FMUL.FTZ R50, R3.reuse, R50 ;  /* 0x0000003203327220 */ /* 0x040fe40000410000 */
[C---:B------:R-:W-:Y:S02]  /*131f0*/  FMUL.FTZ R44, R132.reuse, R44 ;  /* 0x0000002c842c7220 */ /* 0x040fe40000410000 */
[C---:B------:R-:W-:Y:S03]  /*13200*/  HMMA.16816.F32 R12, R136.reuse, R20, R12 ;  /* 0x00000014880c723c */ /* 0x040fe6000000180c */
[C---:B------:R-:W-:Y:S01]  /*13210*/  FMUL.FTZ R51, R3.reuse, R51 ;  /* 0x0000003303337220 */ /* 0x040fe20000410000 */
[----:B------:R-:W-:Y:S01]  /*13220*/  MUFU.EX2 R171, R171 ;  /* 0x000000ab00ab7308 */ /* 0x000fe20000000800 */
[C---:B------:R-:W-:Y:S02]  /*13230*/  FMUL.FTZ R45, R132.reuse, R45 ;  /* 0x0000002d842d7220 */ /* 0x040fe40000410000 */
[C---:B------:R-:W-:Y:S01]  /*13240*/  FMUL.FTZ R20, R132.reuse, R112 ;  /* 0x0000007084147220 */ /* 0x040fe20000410000 */
[C---:B------:R-:W-:Y:S04]  /*13250*/  HMMA.16816.F32 R16, R136.reuse, R22, R16 ;  /* 0x000000168810723c */ /* 0x040fe80000001810 */
[C---:B------:R-:W-:Y:S02]  /*13260*/  FMUL.FTZ R21, R132.reuse, R113 ;  /* 0x0000007184157220 */ /* 0x040fe40000410000 */
[C---:B------:R-:W-:Y:S01]  /*13270*/  FMUL.FTZ R48, R132.reuse, R48 ;  /* 0x0000003084307220 */ /* 0x040fe20000410000 */
[----:B------:R-:W5:Y:S01]  /*13280*/  MUFU.EX2 R182, R182 ;  /* 0x000000b600b67308 */ /* 0x000f620000000800 */
        /* <DEDUP_REMOVED lines=56> */
[C---:B------:R-:W-:Y:S01]  /*13610*/  FMUL.FTZ R78, R3.reuse, R78 ;  /* 0x0000004e034e7220 */ /* 0x040fe20000410000 */
[----:B------:R-:W4:Y:S01]  /*13620*/  MUFU.EX2 R180, R180 ;  /* 0x000000b400b47308 */ /* 0x000f220000000800 */
        /* <DEDUP_REMOVED lines=11> */
[----:B------:R-:W1:Y:S01]  /*136e0*/  MUFU.EX2 R183, R183 ;  /* 0x000000b700b77308 */ /* 0x000e620000000800 */
[C---:B------:R-:W-:Y:S02]  /*136f0*/  FMUL.FTZ R89, R132.reuse, R89 ;  /* 0x0000005984597220 */ /* 0x040fe40000410000 */
[C---:B------:R-:W-:Y:S01]  /*13700*/  FMUL.FTZ R86, R3.reuse, R86 ;  /* 0x0000005603567220 */ /* 0x040fe20000410000 */
[C---:B------:R-:W-:Y:S01]  /*13710*/  HMMA.16816.F32 R72, R136.reuse, R106, R72 ;  /* 0x0000006a8848723c */ /* 0x040fe20000001848 */
[----:B------:R-:W1:Y:S03]  /*13720*/  LDSM.16.MT88.4 R104, [R149+0x4100] ;  /* 0x004100009568783b */ /* 0x000e660000004200 */
[C---:B------:R-:W-:Y:S02]  /*13730*/  FMUL.FTZ R76, R132.reuse, R76 ;  /* 0x0000004c844c7220 */ /* 0x040fe40000410000 */
[C---:B------:R-:W-:Y:S01]  /*13740*/  FMUL.FTZ R77, R132.reuse, R77 ;  /* 0x0000004d844d7220 */ /* 0x040fe20000410000 */
[----:B------:R-:W-:Y:S01]  /*13750*/  MUFU.EX2 R172, R172 ;  /* 0x000000ac00ac7308 */ /* 0x000fe20000000800 */
[C---:B------:R-:W-:Y:S04]  /*13760*/  FMUL.FTZ R87, R3.reuse, R87 ;  /* 0x0000005703577220 */ /* 0x040fe80000410000 */
[C---:B------:R-:W-:Y:S01]  /*13770*/  FMUL.FTZ R92, R132.reuse, R92 ;  /* 0x0000005c845c7220 */ /* 0x040fe20000410000 */
[C---:B--2---:R-:W-:Y:S03]  /*13780*/  HMMA.16816.F32 R76, R136.reuse, R100, R76 ;  /* 0x00000064884c723c */ /* 0x044fe6000000184c */
[C---:B------:R-:W-:Y:S01]  /*13790*/  FMUL.FTZ R80, R132.reuse, R80 ;  /* 0x0000005084507220 */ /* 0x040fe20000410000 */
[----:B------:R-:W2:Y:S01]  /*137a0*/  MUFU.EX2 R165, R165 ;  /* 0x000000a500a57308 */ /* 0x000ea20000000800 */
[----:B------:R-:W-:Y:S02]  /*137b0*/  FMUL.FTZ R81, R132, R81 ;  /* 0x0000005184517220 */ /* 0x000fe40000410000 */
[C---:B------:R-:W-:Y:S01]  /*137c0*/  FMUL.FTZ R90, R3.reuse, R90 ;  /* 0x0000005a035a7220 */ /* 0x040fe20000410000 */
[----:B---3--:R-:W-:Y:S01]  /*137d0*/  F2FP.PACK_AB R100, R168, R163 ;  /* 0x000000a3a864723e */ /* 0x008fe200000000ff */
[----:B------:R-:W-:Y:S03]  /*137e0*/  FMUL.FTZ R93, R132, R93 ;  /* 0x0000005d845d7220 */ /* 0x000fe60000410000 */
[C---:B------:R-:W-:Y:S02]  /*137f0*/  HMMA.16816.F32 R80, R136.reuse, R102, R80 ;  /* 0x000000668850723c */ /* 0x040fe40000001850 */
[----:B------:R-:W-:Y:S01]  /*13800*/  MUFU.EX2 R164, R164 ;  /* 0x000000a400a47308 */ /* 0x000fe20000000800 */
[C---:B------:R-:W-:Y:S01]  /*13810*/  FMUL.FTZ R91, R3.reuse, R91 ;  /* 0x0000005b035b7220 */ /* 0x040fe20000410000 */
[----:B------:R-:W-:Y:S01]  /*13820*/  F2FP.PACK_AB R101, R170, R167 ;  /* 0x000000a7aa65723e */ /* 0x000fe200000000ff */
[C---:B------:R-:W-:Y:S02]  /*13830*/  FMUL.FTZ R96, R132.reuse, R96 ;  /* 0x0000006084607220 */ /* 0x040fe40000410000 */
[C---:B------:R-:W-:Y:S01]  /*13840*/  FMUL.FTZ R94, R3.reuse, R94 ;  /* 0x0000005e035e7220 */ /* 0x040fe20000410000 */
[C---:B----4-:R-:W-:Y:S04]  /*13850*/  HMMA.16816.F32 R84, R136.reuse, R108, R84 ;  /* 0x0000006c8854723c */ /* 0x050fe80000001854 */
[----:B------:R-:W-:Y:S01]  /*13860*/  FMUL.FTZ R97, R132, R97 ;  /* 0x0000006184617220 */ /* 0x000fe20000410000 */
[----:B------:R-:W-:Y:S01]  /*13870*/  F2FP.PACK_AB R102, R176, R169 ;  /* 0x000000a9b066723e */ /* 0x000fe200000000ff */
[C---:B------:R-:W-:Y:S01]  /*13880*/  FMUL.FTZ R95, R3.reuse, R95 ;  /* 0x0000005f035f7220 */ /* 0x040fe20000410000 */
[----:B-----5:R-:W-:Y:S01]  /*13890*/  F2FP.PACK_AB R103, R182, R171 ;  /* 0x000000abb667723e */ /* 0x020fe200000000ff */
[C---:B------:R-:W-:Y:S01]  /*138a0*/  HMMA.16816.F32 R88, R136.reuse, R110, R88 ;  /* 0x0000006e8858723c */ /* 0x040fe20000001858 */
[----:B------:R-:W3:Y:S01]  /*138b0*/  LDSM.16.MT88.4 R108, [R148+0x900] ;  /* 0x00090000946c783b */ /* 0x000ee20000004200 */
[----:B------:R-:W4:Y:S02]  /*138c0*/  MUFU.EX2 R161, R161 ;  /* 0x000000a100a17308 */ /* 0x000f240000000800 */
[C---:B------:R-:W-:Y:S02]  /*138d0*/  FMUL.FTZ R98, R3.reuse, R98 ;  /* 0x0000006203627220 */ /* 0x040fe40000410000 */
[C---:B------:R-:W-:Y:S02]  /*138e0*/  FMUL.FTZ R99, R3.reuse, R99 ;  /* 0x0000006303637220 */ /* 0x040fe40000410000 */
[C---:B-1----:R-:W-:Y:S04]  /*138f0*/  HMMA.16816.F32 R92, R136.reuse, R104, R92 ;  /* 0x00000068885c723c */ /* 0x042fe8000000185c */
[----:B------:R-:W-:Y:S02]  /*13900*/  FFMA.FTZ R157, R3, R214, R157 ;  /* 0x000000d6039d7223 */ /* 0x000fe4000001009d */
[----:B------:R-:W-:Y:S01]  /*13910*/  FFMA.FTZ R160, R132, R213, R160 ;  /* 0x000000d584a07223 */ /* 0x000fe200000100a0 */
[----:B------:R-:W-:Y:S01]  /*13920*/  MOV R132, R0 ;  /* 0x0000000000847202 */ /* 0x000fe20000000f00 */
[----:B------:R-:W-:Y:S01]  /*13930*/  HMMA.16816.F32 R96, R136, R106, R96 ;  /* 0x0000006a8860723c */ /* 0x000fe20000001860 */
[----:B------:R-:W1:Y:S03]  /*13940*/  LDSM.16.MT88.4 R104, [R148+0x2900] ;  /* 0x002900009468783b */ /* 0x000e660000004200 */
[----:B------:R-:W-:Y:S02]  /*13950*/  FADD.FTZ R159, R159, R160 ;  /* 0x000000a09f9f7221 */ /* 0x000fe40000010000 */
[----:B------:R-:W-:Y:S01]  /*13960*/  FADD.FTZ R157, R156, R157 ;  /* 0x0000009d9c9d7221 */ /* 0x000fe20000010000 */
[----:B------:R-:W-:Y:S01]  /*13970*/  F2FP.PACK_AB R136, R180, R181 ;  /* 0x000000b5b488723e */ /* 0x000fe200000000ff */
[C---:B------:R-:W-:Y:S05]  /*13980*/  HMMA.16816.F32 R4, R100.reuse, R112, R4 ;  /* 0x000000706404723c */ /* 0x040fea0000001804 */
[----:B------:R-:W-:Y:S01]  /*13990*/  F2FP.PACK_AB R137, R183, R178 ;  /* 0x000000b2b789723e */ /* 0x000fe200000000ff */
[----:B------:R-:W-:Y:S01]  /*139a0*/  FADD.FTZ R158, R158, R159 ;  /* 0x0000009f9e9e7221 */ /* 0x000fe20000010000 */
[----:B--2---:R-:W-:Y:S01]  /*139b0*/  F2FP.PACK_AB R138, R165, R172 ;  /* 0x000000aca58a723e */ /* 0x004fe200000000ff */
[C---:B------:R-:W-:Y:S01]  /*139c0*/  HMMA.16816.F32 R8, R100.reuse, R114, R8 ;  /* 0x000000726408723c */ /* 0x040fe20000001808 */
[----:B------:R-:W2:Y:S03]  /*139d0*/  LDSM.16.MT88.4 R112, [R134+UR4+0x2900] ;  /* 0x002900048670783b */ /* 0x000ea60008004200 */
[----:B----4-:R-:W-:Y:S01]  /*139e0*/  F2FP.PACK_AB R139, R161, R164 ;  /* 0x000000a4a18b723e */ /* 0x010fe200000000ff */
[----:B------:R-:W-:Y:S03]  /*139f0*/  FADD.FTZ R158, R155, R158 ;  /* 0x0000009e9b9e7221 */ /* 0x000fe60000010000 */
[C---:B---3--:R-:W-:Y:S04]  /*13a00*/  HMMA.16816.F32 R12, R100.reuse, R108, R12 ;  /* 0x0000006c640c723c */ /* 0x048fe8000000180c */
[----:B------:R-:W-:Y:S04]  /*13a10*/  FADD.FTZ R163, R163, R158 ;  /* 0x0000009ea3a37221 */ /* 0x000fe80000010000 */
[----:B------:R-:W-:Y:S01]  /*13a20*/  FADD.FTZ R168, R168, R163 ;  /* 0x000000a3a8a87221 */ /* 0x000fe20000010000 */
[C---:B------:R-:W-:Y:S01]  /*13a30*/  HMMA.16816.F32 R16, R100.reuse, R110, R16 ;  /* 0x0000006e6410723c */ /* 0x040fe20000001810 */
[----:B------:R-:W3:Y:S02]  /*13a40*/  LDSM.16.MT88.4 R108, [R149+0x2900] ;  /* 0x00290000956c783b */ /* 0x000ee40000004200 */
[----:B------:R-:W-:Y:S05]  /*13a50*/  FADD.FTZ R169, R169, R168 ;  /* 0x000000a8a9a97221 */ /* 0x000fea0000010000 */
[C---:B------:R-:W-:Y:S04]  /*13a60*/  HMMA.16816.F32 R20, R100.reuse, R116, R20 ;  /* 0x000000746414723c */ /* 0x040fe80000001814 */
[----:B------:R-:W-:Y:S04]  /*13a70*/  FADD.FTZ R176, R176, R169 ;  /* 0x000000a9b0b07221 */ /* 0x000fe80000010000 */
[C---:B------:R-:W-:Y:S01]  /*13a80*/  HMMA.16816.F32 R24, R100.reuse, R118, R24 ;  /* 0x000000766418723c */ /* 0x040fe20000001818 */
[----:B------:R-:W4:Y:S07]  /*13a90*/  LDSM.16.MT88.4 R116, [R135+UR4+0x4900] ;  /* 0x004900048774783b */ /* 0x000f2e0008004200 */
        /* <DEDUP_REMOVED lines=10> */
[C---:B------:R-:W-:Y:S01]  /*13b40*/  HMMA.16816.F32 R56, R100.reuse, R114, R56 ;  /* 0x000000726438723c */ /* 0x040fe20000001838 */
[----:B------:R-:W2:Y:S07]  /*13b50*/  LDSM.16.MT88.4 R112, [R134+UR4+0x4900] ;  /* 0x004900048670783b */ /* 0x000eae0008004200 */
[C---:B---3--:R-:W-:Y:S08]  /*13b60*/  HMMA.16816.F32 R60, R100.reuse, R108, R60 ;  /* 0x0000006c643c723c */ /* 0x048ff0000000183c */
[C---:B------:R-:W-:Y:S01]  /*13b70*/  HMMA.16816.F32 R64, R100.reuse, R110, R64 ;  /* 0x0000006e6440723c */ /* 0x040fe20000001840 */
[----:B------:R-:W3:Y:S07]  /*13b80*/  LDSM.16.MT88.4 R108, [R135+UR4+0x1100] ;  /* 0x00110004876c783b */ /* 0x000eee0008004200 */
[C---:B----4-:R-:W-:Y:S08]  /*13b90*/  HMMA.16816.F32 R68, R100.reuse, R116, R68 ;  /* 0x000000746444723c */ /* 0x050ff00000001844 */
[C---:B------:R-:W-:Y:S01]  /*13ba0*/  HMMA.16816.F32 R72, R100.reuse, R118, R72 ;  /* 0x000000766448723c */ /* 0x040fe20000001848 */
[----:B------:R-:W4:Y:S07]  /*13bb0*/  LDSM.16.MT88.4 R116, [R149+0x1100] ;  /* 0x001100009574783b */ /* 0x000f2e0000004200 */
[C---:B-1----:R-:W-:Y:S08]  /*13bc0*/  HMMA.16816.F32 R76, R100.reuse, R104, R76 ;  /* 0x00000068644c723c */ /* 0x042ff0000000184c */
[C---:B------:R-:W-:Y:S01]  /*13bd0*/  HMMA.16816.F32 R80, R100.reuse, R106, R80 ;  /* 0x0000006a6450723c */ /* 0x040fe20000001850 */
[----:B------:R-:W1:Y:S07]  /*13be0*/  LDSM.16.MT88.4 R104, [R135+UR4+0x3100] ;  /* 0x003100048768783b */ /* 0x000e6e0008004200 */
[C---:B--2---:R-:W-:Y:S08]  /*13bf0*/  HMMA.16816.F32 R84, R100.reuse, R112, R84 ;  /* 0x000000706454723c */ /* 0x044ff00000001854 */
        /* <DEDUP_REMOVED lines=12> */
[C---:B---3--:R-:W-:Y:S03]  /*13cc0*/  HMMA.16816.F32 R4, R100.reuse, R108, R4 ;  /* 0x0000006c6404723c */ /* 0x048fe60000001804 */
[----:B------:R-:W-:Y:S04]  /*13cd0*/  FADD.FTZ R240, R240, R177 ;  /* 0x000000b1f0f07221 */ /* 0x000fe80000010000 */
[----:B------:R-:W-:Y:S01]  /*13ce0*/  FADD.FTZ R181, R181, R240 ;  /* 0x000000f0b5b57221 */ /* 0x000fe20000010000 */
[C---:B------:R-:W-:Y:S01]  /*13cf0*/  HMMA.16816.F32 R8, R100.reuse, R110, R8 ;  /* 0x0000006e6408723c */ /* 0x040fe20000001808 */
[----:B------:R-:W2:Y:S03]  /*13d00*/  LDSM.16.MT88.4 R108, [R148+0x3100] ;  /* 0x00310000946c783b */ /* 0x000ea60000004200 */
        /* <DEDUP_REMOVED lines=9> */
[C---:B----4-:R-:W-:Y:S08]  /*13da0*/  HMMA.16816.F32 R28, R100.reuse, R116, R28 ;  /* 0x00000074641c723c */ /* 0x050ff0000000181c */
[C---:B------:R-:W-:Y:S01]  /*13db0*/  HMMA.16816.F32 R32, R100.reuse, R118, R32 ;  /* 0x000000766420723c */ /* 0x040fe20000001820 */
[----:B------:R-:W3:Y:S07]  /*13dc0*/  LDSM.16.MT88.4 R116, [R149+0x3100] ;  /* 0x003100009574783b */ /* 0x000eee0000004200 */
[C---:B-1----:R-:W-:Y:S08]  /*13dd0*/  HMMA.16816.F32 R36, R100.reuse, R104, R36 ;  /* 0x000000686424723c */ /* 0x042ff00000001824 */
[C---:B------:R-:W-:Y:S01]  /*13de0*/  HMMA.16816.F32 R40, R100.reuse, R106, R40 ;  /* 0x0000006a6428723c */ /* 0x040fe20000001828 */
[----:B------:R-:W1:Y:S07]  /*13df0*/  LDSM.16.MT88.4 R104, [R135+UR4+0x5100] ;  /* 0x005100048768783b */ /* 0x000e6e0008004200 */
[C---:B--2---:R-:W-:Y:S08]  /*13e00*/  HMMA.16816.F32 R44, R100.reuse, R108, R44 ;  /* 0x0000006c642c723c */ /* 0x044ff0000000182c */
[C---:B------:R-:W-:Y:S01]  /*13e10*/  HMMA.16816.F32 R48, R100.reuse, R110, R48 ;  /* 0x0000006e6430723c */ /* 0x040fe20000001830 */
[----:B------:R-:W2:Y:S07]  /*13e20*/  LDSM.16.MT88.4 R108, [R135+UR4+0x1900] ;  /* 0x00190004876c783b */ /* 0x000eae0008004200 */
[C---:B------:R-:W-:Y:S08]  /*13e30*/  HMMA.16816.F32 R52, R100.reuse, R112, R52 ;  /* 0x000000706434723c */ /* 0x040ff00000001834 */
[C---:B------:R-:W-:Y:S01]  /*13e40*/  HMMA.16816.F32 R56, R100.reuse, R114, R56 ;  /* 0x000000726438723c */ /* 0x040fe20000001838 */
[----:B------:R-:W4:Y:S07]  /*13e50*/  LDSM.16.MT88.4 R112, [R148+0x1900] ;  /* 0x001900009470783b */ /* 0x000f2e0000004200 */
[C---:B---3--:R-:W-:Y:S08]  /*13e60*/  HMMA.16816.F32 R60, R100.reuse, R116, R60 ;  /* 0x00000074643c723c */ /* 0x048ff0000000183c */
        /* <DEDUP_REMOVED lines=10> */
[C---:B------:R-:W-:Y:S01]  /*13f10*/  HMMA.16816.F32 R124, R136.reuse, R110, R8 ;  /* 0x0000006e887c723c */ /* 0x040fe20000001808 */
[----:B------:R-:W1:Y:S07]  /*13f20*/  LDSM.16.MT88.4 R8, [R135+UR4+0x3900] ;  /* 0x003900048708783b */ /* 0x000e6e0008004200 */
[C---:B----4-:R-:W-:Y:S01]  /*13f30*/  HMMA.16816.F32 R120, R136.reuse, R112, R12 ;  /* 0x000000708878723c */ /* 0x050fe2000000180c */
[----:B------:R-:W2:Y:S07]  /*13f40*/  LDSM.16.MT88.4 R12, [R148+0x3900] ;  /* 0x00390000940c783b */ /* 0x000eae0000004200 */
[C---:B------:R-:W-:Y:S01]  /*13f50*/  HMMA.16816.F32 R116, R136.reuse, R114, R16 ;  /* 0x000000728874723c */ /* 0x040fe20000001810 */
[----:B------:R-:W3:Y:S07]  /*13f60*/  LDSM.16.MT88.4 R16, [R134+UR4+0x3900] ;  /* 0x003900048610783b */ /* 0x000eee0008004200 */
[C---:B------:R-:W-:Y:S08]  /*13f70*/  HMMA.16816.F32 R112, R136.reuse, R140, R20 ;  /* 0x0000008c8870723c */ /* 0x040ff00000001814 */
[C---:B------:R-:W-:Y:S07]  /*13f80*/  HMMA.16816.F32 R108, R136.reuse, R142, R24 ;  /* 0x0000008e886c723c */ /* 0x040fee0000001818 */
[----:B------:R-:W-:Y:S01]  /*13f90*/  @P0 IADD3 R24, R217, -0x2, RZ ;  /* 0xfffffffed9180810 */ /* 0x000fe20007ffe0ff */
[C---:B------:R-:W-:Y:S04]  /*13fa0*/  HMMA.16816.F32 R104, R136.reuse, R144, R28 ;  /* 0x000000908868723c */ /* 0x040fe8000000181c */
[----:B------:R-:W-:Y:S04]  /*13fb0*/  @P0 SHF.R.S32.HI R20, RZ, 0x1f, R24 ;  /* 0x0000001fff140819 */ /* 0x000fe80000011418 */
[C---:B------:R-:W-:Y:S08]  /*13fc0*/  HMMA.16816.F32 R100, R136.reuse, R146, R32 ;  /* 0x000000928864723c */ /* 0x040ff00000001820 */
        /* <DEDUP_REMOVED lines=12> */
[----:B------:R-:W-:Y:S01]  /*14090*/  @P0 IADD3 R12, P1, R28, R206, RZ ;  /* 0x000000ce1c0c0210 */ /* 0x000fe20007f3e0ff */
[C---:B---3--:R-:W-:Y:S04]  /*140a0*/  HMMA.16816.F32 R52, R136.reuse, R16, R52 ;  /* 0x000000108834723c */ /* 0x048fe80000001834 */
[C---:B------:R-:W-:Y:S02]  /*140b0*/  @P0 IADD3.X R13, R29.reuse, R211, RZ, P1, !PT ;  /* 0x000000d31d0d0210 */ /* 0x040fe40000ffe4ff */
[C---:B------:R-:W-:Y:S02]  /*140c0*/  @P0 LEA R24, P1, R12.reuse, c[0x0][0x1c8], 0x1 ;  /* 0x000072000c180a11 */ /* 0x040fe400078208ff */
[C---:B------:R-:W-:Y:S04]  /*140d0*/  HMMA.16816.F32 R56, R136.reuse, R18, R56 ;  /* 0x000000128838723c */ /* 0x040fe80000001838 */
[----:B------:R-:W-:Y:S02]  /*140e0*/  @P0 LEA.HI.X R25, R12, c[0x0][0x1cc], R13, 0x1, P1 ;  /* 0x000073000c190a11 */ /* 0x000fe400008f0c0d */
[C---:B------:R-:W-:Y:S02]  /*140f0*/  @P0 IADD3 R13, P1, R28.reuse, R223, RZ ;  /* 0x000000df1c0d0210 */ /* 0x040fe40007f3e0ff */
[C---:B-1----:R-:W-:Y:S04]  /*14100*/  HMMA.16816.F32 R60, R136.reuse, R20, R60 ;  /* 0x00000014883c723c */ /* 0x042fe8000000183c */
[----:B------:R-:W-:Y:S01]  /*14110*/  @P0 IMAD.X R12, R29, 0x1, R232, P1 ;  /* 0x000000011d0c0824 */ /* 0x000fe200008e06e8 */
[C---:B------:R-:W-:Y:S04]  /*14120*/  @P0 LEA R26, P1, R13.reuse, c[0x0][0x1c8], 0x1 ;  /* 0x000072000d1a0a11 */ /* 0x040fe800078208ff */
[----:B------:R-:W-:Y:S01]  /*14130*/  @P0 LEA.HI.X R27, R13, c[0x0][0x1cc], R12, 0x1, P1 ;  /* 0x000073000d1b0a11 */ /* 0x000fe200008f0c0c */
[C---:B------:R-:W-:Y:S01]  /*14140*/  HMMA.16816.F32 R64, R136.reuse, R22, R64 ;  /* 0x000000168840723c */ /* 0x040fe20000001840 */
[----:B------:R-:W1:Y:S02]  /*14150*/  LDSM.16.MT88.4 R12, [R148+0x5900] ;  /* 0x00590000940c783b */ /* 0x000e640000004200 */
[----:B------:R-:W-:Y:S04]  /*14160*/  @P0 IADD3 R16, P1, R28, R221, RZ ;  /* 0x000000dd1c100210 */ /* 0x000fe80007f3e0ff */
[----:B------:R-:W-:Y:S02]  /*14170*/  @P0 IADD3.X R17, R29, R231, RZ, P1, !PT ;  /* 0x000000e71d110210 */ /* 0x000fe40000ffe4ff */
[C---:B------:R-:W-:Y:S01]  /*14180*/  @P0 LEA R20, P1, R16.reuse, c[0x0][0x1c8], 0x1 ;  /* 0x0000720010140a11 */ /* 0x040fe200078208ff */
[C---:B--2---:R-:W-:Y:S03]  /*14190*/  HMMA.16816.F32 R68, R136.reuse, R8, R68 ;  /* 0x000000088844723c */ /* 0x044fe60000001844 */
[----:B------:R-:W-:Y:S02]  /*141a0*/  @P0 LEA.HI.X R21, R16, c[0x0][0x1cc], R17, 0x1, P1 ;  /* 0x0000730010150a11 */ /* 0x000fe400008f0c11 */
[----:B------:R-:W2:Y:S01]  /*141b0*/  LDSM.16.MT88.4 R16, [R134+UR4+0x5900] ;  /* 0x005900048610783b */ /* 0x000ea20008004200 */
[----:B------:R-:W-:Y:S02]  /*141c0*/  @P0 IADD3 R28, P1, R199, R28, RZ ;  /* 0x0000001cc71c0210 */ /* 0x000fe40007f3e0ff */
[C---:B------:R-:W-:Y:S04]  /*141d0*/  HMMA.16816.F32 R72, R136.reuse, R10, R72 ;  /* 0x0000000a8848723c */ /* 0x040fe80000001848 */
[----:B------:R-:W-:Y:S02]  /*141e0*/  @P0 IADD3.X R29, R198, R29, RZ, P1, !PT ;  /* 0x0000001dc61d0210 */ /* 0x000fe40000ffe4ff */
[C---:B------:R-:W-:Y:S06]  /*141f0*/  @P0 IADD3 R23, P1, R28.reuse, R206, RZ ;  /* 0x000000ce1c170210 */ /* 0x040fec0007f3e0ff */
[----:B------:R-:W-:Y:S02]  /*14200*/  @P0 IADD3.X R8, R29, R211, RZ, P1, !PT ;  /* 0x000000d31d080210 */ /* 0x000fe40000ffe4ff */
[C---:B------:R-:W-:Y:S04]  /*14210*/  @P0 LEA R22, P1, R23.reuse, c[0x0][0x1c8], 0x1 ;  /* 0x0000720017160a11 */ /* 0x040fe800078208ff */
[----:B------:R-:W-:Y:S02]  /*14220*/  @P0 LEA.HI.X R23, R23, c[0x0][0x1cc], R8, 0x1, P1 ;  /* 0x0000730017170a11 */ /* 0x000fe400008f0c08 */
[----:B------:R-:W-:Y:S01]  /*14230*/  @P0 IADD3 R8, P1, R28, R223, RZ ;  /* 0x000000df1c080210 */ /* 0x000fe20007f3e0ff */
[C---:B-1----:R-:W-:Y:S03]  /*14240*/  HMMA.16816.F32 R76, R136.reuse, R12, R76 ;  /* 0x0000000c884c723c */ /* 0x042fe6000000184c */
        /* <DEDUP_REMOVED lines=46> */
.L_x_1261:
[----:B-1----:R-:W-:-:S13]  /*14530*/  ISETP.GE.AND P0, PT, R217, RZ, PT ;  /* 0x000000ffd900720c */ /* 0x002fda0003f06270 */
[----:B------:R-:W-:Y:S05]  /*14540*/  @!P0 BRA `(.L_x_1263) ;  /* 0x00002fa000008947 */ /* 0x000fea0003800000 */
[----:B------:R-:W1:Y:S01]  /*14550*/  S2R R3, SR_TID.X ;  /* 0x0000000000037919 */ /* 0x000e620000002100 */
[C---:B------:R-:W-:Y:S01]  /*14560*/  IADD3 RZ, P1, R204.reuse, 0x40, RZ ;  /* 0x00000040ccff7810 */ /* 0x040fe20007f3e0ff */
[----:B------:R-:W-:Y:S01]  /*14570*/  IMAD.MOV.U32 R192, RZ, RZ, 0x40 ;  /* 0x00000040ffc07424 */ /* 0x000fe200078e00ff */
[----:B------:R-:W-:Y:S01]  /*14580*/  IADD3 R219, P3, R204, 0x80, RZ ;  /* 0x00000080ccdb7810 */ /* 0x000fe20007f7e0ff */
[----:B------:R-:W-:Y:S01]  /*14590*/  IMAD.MOV.U32 R133, RZ, RZ, R2 ;  /* 0x000000ffff857224 */ /* 0x000fe200078e0002 */
[C---:B------:R-:W-:Y:S01]  /*145a0*/  IADD3 R216, P2, R206.reuse, 0x40, RZ ;  /* 0x00000040ced87810 */ /* 0x040fe20007f5e0ff */
[--C-:B------:R-:W-:Y:S01]  /*145b0*/  IMAD.X R220, RZ, RZ, R209.reuse, P1 ;  /* 0x000000ffffdc7224 */ /* 0x100fe200008e06d1 */
[----:B------:R-:W-:Y:S01]  /*145c0*/  IADD3 R194, P1, R206, 0x80, RZ ;  /* 0x00000080cec27810 */ /* 0x000fe20007f3e0ff */
[----:B------:R-:W-:Y:S01]  /*145d0*/  IMAD.X R218, RZ, RZ, R209, P3 ;  /* 0x000000ffffda7224 */ /* 0x000fe200018e06d1 */
[----:B------:R-:W-:Y:S01]  /*145e0*/  IADD3 R221, R204, 0x40, RZ ;  /* 0x00000040ccdd7810 */ /* 0x000fe20007ffe0ff */
[----:B------:R-:W-:-:S02]  /*145f0*/  IMAD.X R215, RZ, RZ, R211, P2 ;  /* 0x000000ffffd77224 */ /* 0x000fc400010e06d3 */
[----:B------:R-:W-:Y:S02]  /*14600*/  IMAD.X R193, RZ, RZ, R211, P1 ;  /* 0x000000ffffc17224 */ /* 0x000fe400008e06d3 */
[----:B------:R-:W-:Y:S01]  /*14610*/  IMAD.IADD R190, R189, 0x1, R186 ;  /* 0x00000001bdbe7824 */ /* 0x000fe200078e02ba */
[----:B-1----:R-:W-:-:S04]  /*14620*/  SHF.R.S32.HI R4, RZ, 0x1f, R3 ;  /* 0x0000001fff047819 */ /* 0x002fc80000011403 */
[----:B------:R-:W-:-:S04]  /*14630*/  LEA.HI R4, R4, R3, RZ, 0x3 ;  /* 0x0000000304047211 */ /* 0x000fc800078f18ff */
[----:B------:R-:W-:-:S05]  /*14640*/  LOP3.LUT R4, R4, 0xfffffff8, RZ, 0xc0, !PT ;  /* 0xfffffff804047812 */ /* 0x000fca00078ec0ff */
[----:B------:R-:W-:Y:S02]  /*14650*/  IMAD.IADD R4, R3, 0x1, -R4 ;  /* 0x0000000103047824 */ /* 0x000fe400078e0a04 */
[----:B------:R-:W-:-:S03]  /*14660*/  IMAD.MOV.U32 R3, RZ, RZ, R0 ;  /* 0x000000ffff037224 */ /* 0x000fc600078e0000 */
[----:B------:R-:W-:-:S04]  /*14670*/  LOP3.LUT P0, RZ, R4, 0x4, RZ, 0xc0, !PT ;  /* 0x0000000404ff7812 */ /* 0x000fc8000780c0ff */
[----:B------:R-:W-:Y:S02]  /*14680*/  SEL R192, R192, 0xffffffc0, !P0 ;  /* 0xffffffc0c0c07807 */ /* 0x000fe40004000000 */
.L_x_1264:
        /* <DEDUP_REMOVED lines=14> */
[----:B------:R-:W-:Y:S01]  /*14770*/  @P0 IMAD R175, R212, 0x6000, R202 ;  /* 0x00006000d4af0824 */ /* 0x000fe200078e02ca */
[----:B------:R-:W-:Y:S01]  /*14780*/  LDSM.16.M88.4 R32, [R189] ;  /* 0x00000000bd20783b */ /* 0x000fe20000000200 */
[----:B------:R-:W-:Y:S01]  /*14790*/  @P0 IMAD R155, R222, c[0x0][0x20c], R155 ;  /* 0x00008300de9b0a24 */ /* 0x000fe200078e029b */
[C---:B------:R-:W-:Y:S02]  /*147a0*/  @P0 IADD3 R149, P2, R132.reuse, R221, RZ ;  /* 0x000000dd84950210 */ /* 0x040fe40007f5e0ff */
[----:B------:R-:W-:Y:S02]  /*147b0*/  @P0 IADD3 R0, P1, R132, R204, RZ ;  /* 0x000000cc84000210 */ /* 0x000fe40007f3e0ff */
[----:B------:R-:W-:Y:S02]  /*147c0*/  @P0 IADD3 R155, R21, R155, RZ ;  /* 0x0000009b159b0210 */ /* 0x000fe40007ffe0ff */
[----:B------:R-:W1:Y:S01]  /*147d0*/  LDSM.16.M88.4 R8, [R187+UR4+0xc100] ;  /* 0x00c10004bb08783b */ /* 0x000e620008000200 */
        /* <DEDUP_REMOVED lines=10> */
[----:B------:R-:W-:Y:S02]  /*14880*/  @P0 LEA R168, P3, R29, c[0x0][0x1f8], 0x1 ;  /* 0x00007e001da80a11 */ /* 0x000fe400078608ff */
[----:B------:R-:W-:Y:S02]  /*14890*/  @P0 IADD3.X R0, R155, R218, RZ, P2, !PT ;  /* 0x000000da9b000210 */ /* 0x000fe400017fe4ff */
[----:B------:R-:W-:Y:S01]  /*148a0*/  @P0 IADD3 R132, P1, R201, R132, RZ ;  /* 0x00000084c9840210 */ /* 0x000fe20007f3e0ff */
[----:B------:R-:W4:Y:S01]  /*148b0*/  LDSM.16.M88.4 R136, [R187+UR4+0xd900] ;  /* 0x00d90004bb88783b */ /* 0x000f220008000200 */
[----:B------:R-:W-:Y:S02]  /*148c0*/  @P0 LEA.HI.X R169, R29, c[0x0][0x1fc], R0, 0x1, P3 ;  /* 0x00007f001da90a11 */ /* 0x000fe400018f0c00 */
[----:B------:R-:W-:Y:S02]  /*148d0*/  @P0 IADD3 R159, P2, R132, R204, RZ ;  /* 0x000000cc849f0210 */ /* 0x000fe40007f5e0ff */
[----:B------:R-:W-:Y:S02]  /*148e0*/  @P0 IADD3.X R155, R200, R155, RZ, P1, !PT ;  /* 0x0000009bc89b0210 */ /* 0x000fe40000ffe4ff */
[----:B------:R-:W-:Y:S01]  /*148f0*/  @P0 LEA R172, P4, R159, c[0x0][0x1f8], 0x1 ;  /* 0x00007e009fac0a11 */ /* 0x000fe200078808ff */
[----:B------:R-:W-:Y:S01]  /*14900*/  LDSM.16.M88.4 R140, [R190] ;  /* 0x00000000be8c783b */ /* 0x000fe20000000200 */
[----:B------:R-:W-:Y:S02]  /*14910*/  @P0 IADD3.X R0, R155, R209, RZ, P2, !PT ;  /* 0x000000d19b000210 */ /* 0x000fe400017fe4ff */
[C---:B------:R-:W-:Y:S02]  /*14920*/  @P0 IADD3 R153, P2, R132.reuse, R219, RZ ;  /* 0x000000db84990210 */ /* 0x040fe40007f5e0ff */
[----:B------:R-:W-:Y:S02]  /*14930*/  @P0 LEA.HI.X R173, R159, c[0x0][0x1fc], R0, 0x1, P4 ;  /* 0x00007f009fad0a11 */ /* 0x000fe400020f0c00 */
[----:B------:R-:W-:Y:S01]  /*14940*/  @P0 IADD3.X R0, R155, R218, RZ, P2, !PT ;  /* 0x000000da9b000210 */ /* 0x000fe200017fe4ff */
[C---:B-1----:R-:W-:Y:S01]  /*14950*/  HMMA.16816.F32 R4, R32.reuse, R8, RZ ;  /* 0x000000082004723c */ /* 0x042fe200000018ff */
[----:B------:R-:W1:Y:S02]  /*14960*/  LDSM.16.M88.4 R144, [R191+0xc100] ;  /* 0x00c10000bf90783b */ /* 0x000e640000000200 */
[----:B------:R-:W-:Y:S02]  /*14970*/  LOP3.LUT P4, RZ, R197, 0x1, RZ, 0xc0, !PT ;  /* 0x00000001c5ff7812 */ /* 0x000fe4000788c0ff */
[----:B------:R-:W-:Y:S03]  /*14980*/  @P0 IADD3 R2, P1, R132, R221, RZ ;  /* 0x000000dd84020210 */ /* 0x000fe60007f3e0ff */
[C---:B------:R-:W-:Y:S01]  /*14990*/  HMMA.16816.F32 R8, R32.reuse, R10, RZ ;  /* 0x0000000a2008723c */ /* 0x040fe200000018ff */
[----:B------:R-:W5:Y:S03]  /*149a0*/  LDSM.16.M88.4 R148, [R191+0xc900] ;  /* 0x00c90000bf94783b */ /* 0x000f660000000200 */
[C---:B------:R-:W-:Y:S04]  /*149b0*/  @P0 LEA R170, P3, R2.reuse, c[0x0][0x1f8], 0x1 ;  /* 0x00007e0002aa0a11 */ /* 0x040fe800078608ff */
[C---:B--2---:R-:W-:Y:S08]  /*149c0*/  HMMA.16816.F32 R12, R32.reuse, R16, RZ ;  /* 0x00000010200c723c */ /* 0x044ff000000018ff */
[C---:B------:R-:W-:Y:S08]  /*149d0*/  HMMA.16816.F32 R16, R32.reuse, R18, RZ ;  /* 0x000000122010723c */ /* 0x040ff000000018ff */
[C---:B---3--:R-:W-:Y:S08]  /*149e0*/  HMMA.16816.F32 R20, R32.reuse, R24, RZ ;  /* 0x000000182014723c */ /* 0x048ff000000018ff */
[C---:B------:R-:W-:Y:S08]  /*149f0*/  HMMA.16816.F32 R24, R32.reuse, R26, RZ ;  /* 0x0000001a2018723c */ /* 0x040ff000000018ff */
[C---:B----4-:R-:W-:Y:S07]  /*14a00*/  HMMA.16816.F32 R28, R32.reuse, R136, RZ ;  /* 0x00000088201c723c */ /* 0x050fee00000018ff */
[----:B------:R-:W-:Y:S01]  /*14a10*/  @P0 IADD3.X R137, R155, R220, RZ, P1, !PT ;  /* 0x000000dc9b890210 */ /* 0x000fe20000ffe4ff */
[----:B------:R-:W-:Y:S01]  /*14a20*/  HMMA.16816.F32 R32, R32, R138, RZ ;  /* 0x0000008a2020723c */ /* 0x000fe200000018ff */
[C---:B------:R-:W-:Y:S03]  /*14a30*/  @P0 LEA R180, P1, R153.reuse, c[0x0][0x1f8], 0x1 ;  /* 0x00007e0099b40a11 */ /* 0x040fe600078208ff */
[----:B------:R-:W-:Y:S02]  /*14a40*/  @P0 LEA.HI.X R171, R2, c[0x0][0x1fc], R137, 0x1, P3 ;  /* 0x00007f0002ab0a11 */ /* 0x000fe400018f0c89 */
[----:B------:R-:W-:Y:S01]  /*14a50*/  @P0 LEA.HI.X R181, R153, c[0x0][0x1fc], R0, 0x1, P1 ;  /* 0x00007f0099b50a11 */ /* 0x000fe200008f0c00 */
[----:B------:R-:W2:Y:S01]  /*14a60*/  LDSM.16.M88.4 R136, [R191+0xd100] ;  /* 0x00d10000bf88783b */ /* 0x000ea20000000200 */
[C---:B-1----:R-:W-:Y:S05]  /*14a70*/  HMMA.16816.F32 R4, R140.reuse, R144, R4 ;  /* 0x000000908c04723c */ /* 0x042fea0000001804 */
[C---:B------:R-:W-:Y:S02]  /*14a80*/  IADD3 R0, R192.reuse, R157, RZ ;  /* 0x0000009dc0007210 */ /* 0x040fe40007ffe0ff */
[----:B------:R-:W1:Y:S01]  /*14a90*/  LDSM.16.M88.4 R152, [R191+0xd900] ;  /* 0x00d90000bf98783b */ /* 0x000e620000000200 */
[C---:B------:R-:W-:Y:S04]  /*14aa0*/  HMMA.16816.F32 R8, R140.reuse, R146, R8 ;  /* 0x000000928c08723c */ /* 0x040fe80000001808 */
[C---:B------:R-:W-:Y:S03]  /*14ab0*/  IADD3 R2, R192.reuse, R191, RZ ;  /* 0x000000bfc0027210 */ /* 0x040fe60007ffe0ff */
[----:B------:R-:W-:Y:S01]  /*14ac0*/  @!PT LDS RZ, [RZ] ;  /* 0x00000000fffff984 */ /* 0x000fe20000000800 */
[----:B------:R-:W-:Y:S01]  /*14ad0*/  @!PT LDS RZ, [RZ] ;  /* 0x00000000fffff984 */ /* 0x000fe20000000800 */
[----:B------:R-:W-:Y:S01]  /*14ae0*/  @!PT LDS RZ, [RZ] ;  /* 0x00000000fffff984 */ /* 0x000fe20000000800 */
[----:B------:R3:W-:Y:S01]  /*14af0*/  @P0 LDGSTS.E.BYPASS.LTC128B.128 [R175], [R178.64], !P6 ;  /* 0x00000000b2af0fae */ /* 0x0007e2000f101d46 */
[C---:B-----5:R-:W-:Y:S07]  /*14b00*/  HMMA.16816.F32 R12, R140.reuse, R148, R12 ;  /* 0x000000948c0c723c */ /* 0x060fee000000180c */
[----:B------:R3:W-:Y:S01]  /*14b10*/  @P0 LDGSTS.E.BYPASS.LTC128B.128 [R175+0x2000], [R176.64], !P5 ;  /* 0x02000000b0af0fae */ /* 0x0007e2000e901d46 */
[C---:B------:R-:W-:Y:S07]  /*14b20*/  HMMA.16816.F32 R16, R140.reuse, R150, R16 ;  /* 0x000000968c10723c */ /* 0x040fee0000001810 */
[----:B------:R4:W-:Y:S01]  /*14b30*/  @P0 LDGSTS.E.BYPASS.LTC128B.128 [R175+0x4000], [R168.64], !P4 ;  /* 0x04000000a8af0fae */ /* 0x0009e2000e101d46 */
[C---:B--2---:R-:W-:Y:S07]  /*14b40*/  HMMA.16816.F32 R20, R140.reuse, R136, R20 ;  /* 0x000000888c14723c */ /* 0x044fee0000001814 */
[----:B------:R3:W-:Y:S01]  /*14b50*/  @P0 LDGSTS.E.BYPASS.LTC128B.128 [R175+0x1000], [R172.64], !P6 ;  /* 0x01000000acaf0fae */ /* 0x0007e2000f101d46 */
[C---:B------:R-:W-:Y:S07]  /*14b60*/  HMMA.16816.F32 R24, R140.reuse, R138, R24 ;  /* 0x0000008a8c18723c */ /* 0x040fee0000001818 */
[----:B------:R4:W-:Y:S01]  /*14b70*/  @P0 LDGSTS.E.BYPASS.LTC128B.128 [R175+0x3000], [R170.64], !P5 ;  /* 0x03000000aaaf0fae */ /* 0x0009e2000e901d46 */
[C---:B-1----:R-:W-:Y:S07]  /*14b80*/  HMMA.16816.F32 R28, R140.reuse, R152, R28 ;  /* 0x000000988c1c723c */ /* 0x042fee000000181c */
[----:B------:R3:W-:Y:S01]  /*14b90*/  @P0 LDGSTS.E.BYPASS.LTC128B.128 [R175+0x5000], [R180.64], !P4 ;  /* 0x05000000b4af0fae */ /* 0x0007e2000e101d46 */
[----:B------:R-:W-:Y:S01]  /*14ba0*/  ISETP.GE.AND P0, PT, R217, 0x2, PT ;  /* 0x00000002d900780c */ /* 0x000fe20003f06270 */
[----:B------:R-:W-:Y:S06]  /*14bb0*/  HMMA.16816.F32 R32, R140, R154, R32 ;  /* 0x0000009a8c20723c */ /* 0x000fec0000001820 */
[----:B------:R-:W-:Y:S08]  /*14bc0*/  LDSM.16.M88.4 R156, [R185] ;  /* 0x00000000b99c783b */ /* 0x000ff00000000200 */
[----:B------:R-:W1:Y:S08]  /*14bd0*/  LDSM.16.M88.4 R160, [R0+0xc100] ;  /* 0x00c1000000a0783b */ /* 0x000e700000000200 */
[----:B------:R-:W2:Y:S08]  /*14be0*/  LDSM.16.M88.4 R164, [R0+0xc900] ;  /* 0x00c9000000a4783b */ /* 0x000eb00000000200 */
[----:B------:R-:W5:Y:S08]  /*14bf0*/  LDSM.16.M88.4 R144, [R0+0xd100] ;  /* 0x00d100000090783b */ /* 0x000f700000000200 */
[----:B------:R-:W0:Y:S08]  /*14c00*/  LDGDEPBAR ;  /* 0x00000000000079af */ /* 0x000e300000000000 */
[----:B------:R-:W3:Y:S01]  /*14c10*/  LDSM.16.M88.4 R148, [R0+0xd900] ;  /* 0x00d900000094783b */ /* 0x000ee20000000200 */
[C---:B-1----:R-:W-:Y:S07]  /*14c20*/  HMMA.16816.F32 R4, R156.reuse, R160, R4 ;  /* 0x000000a09c04723c */ /* 0x042fee0000001804 */
[----:B------:R-:W-:Y:S01]  /*14c30*/  LDSM.16.M88.4 R136, [R184] ;  /* 0x00000000b888783b */ /* 0x000fe20000000200 */
[C---:B------:R-:W-:Y:S07]  /*14c40*/  HMMA.16816.F32 R8, R156.reuse, R162, R8 ;  /* 0x000000a29c08723c */ /* 0x040fee0000001808 */
[----:B----4-:R-:W1:Y:S01]  /*14c50*/  LDSM.16.M88.4 R168, [R2+0xc100] ;  /* 0x00c1000002a8783b */ /* 0x010e620000000200 */
[C---:B--2---:R-:W-:Y:S07]  /*14c60*/  HMMA.16816.F32 R12, R156.reuse, R164, R12 ;  /* 0x000000a49c0c723c */ /* 0x044fee000000180c */
[----:B------:R-:W2:Y:S01]  /*14c70*/  LDSM.16.M88.4 R140, [R2+0xc900] ;  /* 0x00c90000028c783b */ /* 0x000ea20000000200 */
[C---:B------:R-:W-:Y:S07]  /*14c80*/  HMMA.16816.F32 R16, R156.reuse, R166, R16 ;  /* 0x000000a69c10723c */ /* 0x040fee0000001810 */
[----:B------:R-:W4:Y:S01]  /*14c90*/  LDSM.16.M88.4 R152, [R2+0xd100] ;  /* 0x00d100000298783b */ /* 0x000f220000000200 */
[C---:B-----5:R-:W-:Y:S07]  /*14ca0*/  HMMA.16816.F32 R20, R156.reuse, R144, R20 ;  /* 0x000000909c14723c */ /* 0x060fee0000001814 */
[----:B------:R-:W5:Y:S01]  /*14cb0*/  LDSM.16.M88.4 R160, [R2+0xd900] ;  /* 0x00d9000002a0783b */ /* 0x000f620000000200 */
[C---:B------:R-:W-:Y:S07]  /*14cc0*/  HMMA.16816.F32 R24, R156.reuse, R146, R24 ;  /* 0x000000929c18723c */ /* 0x040fee0000001818 */
[----:B------:R-:W-:Y:S01]  /*14cd0*/  LDSM.16.M88.4 R144, [R189+0x4000] ;  /* 0x00400000bd90783b */ /* 0x000fe20000000200 */
[C---:B---3--:R-:W-:Y:S07]  /*14ce0*/  HMMA.16816.F32 R28, R156.reuse, R148, R28 ;  /* 0x000000949c1c723c */ /* 0x048fee000000181c */
[----:B------:R-:W3:Y:S01]  /*14cf0*/  LDSM.16.M88.4 R164, [R187+UR4+0xe100] ;  /* 0x00e10004bba4783b */ /* 0x000ee20008000200 */
[----:B------:R-:W-:Y:S07]  /*14d00*/  HMMA.16816.F32 R32, R156, R150, R32 ;  /* 0x000000969c20723c */ /* 0x000fee0000001820 */
[----:B------:R-:W3:Y:S01]  /*14d10*/  LDSM.16.M88.4 R148, [R187+UR4+0xe900] ;  /* 0x00e90004bb94783b */ /* 0x000ee20008000200 */
[C---:B-1----:R-:W-:Y:S07]  /*14d20*/  HMMA.16816.F32 R4, R136.reuse, R168, R4 ;  /* 0x000000a88804723c */ /* 0x042fee0000001804 */
[----:B------:R-:W1:Y:S01]  /*14d30*/  LDSM.16.M88.4 R156, [R187+UR4+0xf100] ;  /* 0x00f10004bb9c783b */ /* 0x000e620008000200 */
[C---:B------:R-:W-:Y:S07]  /*14d40*/  HMMA.16816.F32 R8, R136.reuse, R170, R8 ;  /* 0x000000aa8808723c */ /* 0x040fee0000001808 */
[----:B------:R-:W1:Y:S01]  /*14d50*/  LDSM.16.M88.4 R168, [R187+UR4+0xf900] ;  /* 0x00f90004bba8783b */ /* 0x000e620008000200 */
[C---:B--2---:R-:W-:Y:S07]  /*14d60*/  HMMA.16816.F32 R12, R136.reuse, R140, R12 ;  /* 0x0000008c880c723c */ /* 0x044fee000000180c */
[----:B------:R-:W-:Y:S01]  /*14d70*/  LDSM.16.M88.4 R172, [R191+0xf900] ;  /* 0x00f90000bfac783b */ /* 0x000fe20000000200 */
[C---:B------:R-:W-:Y:S07]  /*14d80*/  HMMA.16816.F32 R16, R136.reuse, R142, R16 ;  /* 0x0000008e8810723c */ /* 0x040fee0000001810 */
[----:B------:R-:W-:Y:S01]  /*14d90*/  LDSM.16.M88.4 R140, [R191+0xe100] ;  /* 0x00e10000bf8c783b */ /* 0x000fe20000000200 */
[C---:B----4-:R-:W-:Y:S07]  /*14da0*/  HMMA.16816.F32 R20, R136.reuse, R152, R20 ;  /* 0x000000988814723c */ /* 0x050fee0000001814 */
[----:B------:R-:W-:Y:S01]  /*14db0*/  LDSM.16.M88.4 R176, [R189+0x8000] ;  /* 0x00800000bdb0783b */ /* 0x000fe20000000200 */
[C---:B------:R-:W-:Y:S07]  /*14dc0*/  HMMA.16816.F32 R24, R136.reuse, R154, R24 ;  /* 0x0000009a8818723c */ /* 0x040fee0000001818 */
[----:B------:R-:W-:Y:S01]  /*14dd0*/  LDSM.16.M88.4 R152, [R191+0xe900] ;  /* 0x00e90000bf98783b */ /* 0x000fe20000000200 */
[C---:B-----5:R-:W-:Y:S07]  /*14de0*/  HMMA.16816.F32 R28, R136.reuse, R160, R28 ;  /* 0x000000a0881c723c */ /* 0x060fee000000181c */
[----:B------:R-:W-:Y:S01]  /*14df0*/  LDSM.16.M88.4 R180, [R187+UR4+0x10100] ;  /* 0x01010004bbb4783b */ /* 0x000fe20008000200 */
[----:B------:R-:W-:Y:S07]  /*14e00*/  HMMA.16816.F32 R32, R136, R162, R32 ;  /* 0x000000a28820723c */ /* 0x000fee0000001820 */
[----:B------:R-:W2:Y:S01]  /*14e10*/  LDSM.16.M88.4 R136, [R190+0x4000] ;  /* 0x00400000be88783b */ /* 0x000ea20000000200 */
[C---:B---3--:R-:W-:Y:S07]  /*14e20*/  HMMA.16816.F32 R4, R144.reuse, R164, R4 ;  /* 0x000000a49004723c */ /* 0x048fee0000001804 */
[----:B------:R-:W3:Y:S01]  /*14e30*/  LDSM.16.M88.4 R160, [R191+0xf100] ;  /* 0x00f10000bfa0783b */ /* 0x000ee20000000200 */
[C---:B------:R-:W-:Y:S07]  /*14e40*/  HMMA.16816.F32 R8, R144.reuse, R166, R8 ;  /* 0x000000a69008723c */ /* 0x040fee0000001808 */
[----:B------:R-:W-:Y:S01]  /*14e50*/  LDSM.16.M88.4 R164, [R2+0xe100] ;  /* 0x00e1000002a4783b */ /* 0x000fe20000000200 */
        /* <DEDUP_REMOVED lines=15> */
[C---:B---3--:R-:W-:Y:S08]  /*14f50*/  HMMA.16816.F32 R20, R136.reuse, R160, R20 ;  /* 0x000000a08814723c */ /* 0x048ff00000001814 */
[C---:B------:R-:W-:Y:S01]  /*14f60*/  HMMA.16816.F32 R24, R136.reuse, R162, R24 ;  /* 0x000000a28818723c */ /* 0x040fe20000001818 */
[----:B------:R-:W3:Y:S07]  /*14f70*/  LDSM.16.M88.4 R160, [R184+0x4000] ;  /* 0x00400000b8a0783b */ /* 0x000eee0000000200 */
[C---:B------:R-:W-:Y:S08]  /*14f80*/  HMMA.16816.F32 R28, R136.reuse, R172, R28 ;  /* 0x000000ac881c723c */ /* 0x040ff0000000181c */
[----:B------:R-:W-:Y:S07]  /*14f90*/  HMMA.16816.F32 R32, R136, R174, R32 ;  /* 0x000000ae8820723c */ /* 0x000fee0000001820 */
[----:B------:R-:W-:Y:S01]  /*14fa0*/  IADD3 R137, R192, UR4, R187 ;  /* 0x00000004c0897c10 */ /* 0x000fe2000fffe0bb */
[C---:B-1----:R-:W-:Y:S05]  /*14fb0*/  HMMA.16816.F32 R4, R148.reuse, R156, R4 ;  /* 0x0000009c9404723c */ /* 0x042fea0000001804 */
[----:B------:R-:W-:Y:S03]  /*14fc0*/  IADD3 R132, R188, R137, RZ ;  /* 0x00000089bc847210 */ /* 0x000fe60007ffe0ff */
[C---:B------:R-:W-:Y:S01]  /*14fd0*/  HMMA.16816.F32 R8, R148.reuse, R158, R8 ;  /* 0x0000009e9408723c */ /* 0x040fe20000001808 */
[----:B------:R-:W-:Y:S07]  /*14fe0*/  LDSM.16.M88.4 R156, [R191+0x10100] ;  /* 0x01010000bf9c783b */ /* 0x000fee0000000200 */
[C---:B--2---:R-:W-:Y:S01]  /*14ff0*/  HMMA.16816.F32 R12, R148.reuse, R140, R12 ;  /* 0x0000008c940c723c */ /* 0x044fe2000000180c */
[----:B------:R-:W1:Y:S07]  /*15000*/  LDSM.16.M88.4 R136, [R132+0xe900] ;  /* 0x00e900008488783b */ /* 0x000e6e0000000200 */
[C---:B------:R-:W-:Y:S01]  /*15010*/  HMMA.16816.F32 R16, R148.reuse, R142, R16 ;  /* 0x0000008e9410723c */ /* 0x040fe20000001810 */
[----:B------:R-:W2:Y:S07]  /*15020*/  LDSM.16.M88.4 R168, [R132+0xf100] ;  /* 0x00f1000084a8783b */ /* 0x000eae0000000200 */
[C---:B------:R-:W-:Y:S01]  /*15030*/  HMMA.16816.F32 R20, R148.reuse, R144, R20 ;  /* 0x000000909414723c */ /* 0x040fe20000001814 */
[----:B------:R-:W5:Y:S07]  /*15040*/  LDSM.16.M88.4 R172, [R132+0xf900] ;  /* 0x00f9000084ac783b */ /* 0x000f6e0000000200 */
[C---:B------:R-:W-:Y:S01]  /*15050*/  HMMA.16816.F32 R24, R148.reuse, R146, R24 ;  /* 0x000000929418723c */ /* 0x040fe20000001818 */
[----:B------:R-:W2:Y:S07]  /*15060*/  LDSM.16.M88.4 R140, [R187+UR4+0x10900] ;  /* 0x01090004bb8c783b */ /* 0x000eae0008000200 */
[C---:B----4-:R-:W-:Y:S01]  /*15070*/  HMMA.16816.F32 R28, R148.reuse, R152, R28 ;  /* 0x00000098941c723c */ /* 0x050fe2000000181c */
[----:B------:R-:W4:Y:S07]  /*15080*/  LDSM.16.M88.4 R144, [R187+UR4+0x11100] ;  /* 0x01110004bb90783b */ /* 0x000f2e0008000200 */
[----:B------:R-:W-:Y:S01]  /*15090*/  HMMA.16816.F32 R32, R148, R154, R32 ;  /* 0x0000009a9420723c */ /* 0x000fe20000001820 */
[----:B------:R-:W4:Y:S07]  /*150a0*/  LDSM.16.M88.4 R148, [R187+UR4+0x11900] ;  /* 0x01190004bb94783b */ /* 0x000f2e0008000200 */
[C---:B---3--:R-:W-:Y:S01]  /*150b0*/  HMMA.16816.F32 R4, R160.reuse, R164, R4 ;  /* 0x000000a4a004723c */ /* 0x048fe20000001804 */
[----:B------:R-:W3:Y:S07]  /*150c0*/  LDSM.16.M88.4 R152, [R190+0x8000] ;  /* 0x00800000be98783b */ /* 0x000eee0000000200 */
[C---:B------:R-:W-:Y:S01]  /*150d0*/  HMMA.16816.F32 R8, R160.reuse, R166, R8 ;  /* 0x000000a6a008723c */ /* 0x040fe20000001808 */
[----:B------:R-:W-:Y:S07]  /*150e0*/  LDSM.16.M88.4 R164, [R191+0x11900] ;  /* 0x01190000bfa4783b */ /* 0x000fee0000000200 */
[C---:B-1----:R-:W-:Y:S08]  /*150f0*/  HMMA.16816.F32 R12, R160.reuse, R136, R12 ;  /* 0x00000088a00c723c */ /* 0x042ff0000000180c */
[C---:B------:R-:W-:Y:S01]  /*15100*/  HMMA.16816.F32 R16, R160.reuse, R138, R16 ;  /* 0x0000008aa010723c */ /* 0x040fe20000001810 */
[----:B------:R-:W1:Y:S07]  /*15110*/  LDSM.16.M88.4 R136, [R191+0x10900] ;  /* 0x01090000bf88783b */ /* 0x000e6e0000000200 */
[C---:B--2---:R-:W-:Y:S08]  /*15120*/  HMMA.16816.F32 R20, R160.reuse, R168, R20 ;  /* 0x000000a8a014723c */ /* 0x044ff00000001814 */
[C---:B------:R-:W-:Y:S01]  /*15130*/  HMMA.16816.F32 R24, R160.reuse, R170, R24 ;  /* 0x000000aaa018723c */ /* 0x040fe20000001818 */
[----:B------:R-:W-:Y:S07]  /*15140*/  LDSM.16.M88.4 R168, [R185+0x8000] ;  /* 0x00800000b9a8783b */ /* 0x000fee0000000200 */
[C---:B-----5:R-:W-:Y:S08]  /*15150*/  HMMA.16816.F32 R28, R160.reuse, R172, R28 ;  /* 0x000000aca01c723c */ /* 0x060ff0000000181c */
[----:B------:R-:W-:Y:S01]  /*15160*/  HMMA.16816.F32 R32, R160, R174, R32 ;  /* 0x000000aea020723c */ /* 0x000fe20000001820 */
[----:B------:R-:W2:Y:S07]  /*15170*/  LDSM.16.M88.4 R160, [R191+0x11100] ;  /* 0x01110000bfa0783b */ /* 0x000eae0000000200 */
        /* <DEDUP_REMOVED lines=12> */
[----:B------:R-:W4:Y:S07]  /*15240*/  LDSM.16.M88.4 R148, [R0+0x11900] ;  /* 0x011900000094783b */ /* 0x000f2e0000000200 */
[C---:B---3--:R-:W-:Y:S01]  /*15250*/  HMMA.16816.F32 R4, R152.reuse, R156, R4 ;  /* 0x0000009c9804723c */ /* 0x048fe20000001804 */
[----:B------:R-:W3:Y:S07]  /*15260*/  LDSM.16.M88.4 R176, [R184+0x8000] ;  /* 0x00800000b8b0783b */ /* 0x000eee0000000200 */
        /* <DEDUP_REMOVED lines=86> */
[----:B-1----:R-:W-:Y:S09]  /*157d0*/  FMNMX.FTZ R13, R138, R13, !PT ;  /* 0x0000000d8a0d7209 */ /* 0x002ff20007810000 */
[----:B------:R-:W1:Y:S01]  /*157e0*/  MUFU.TANH R140, R18 ;  /* 0x00000012008c7308 */ /* 0x000e620000002400 */
[----:B---3--:R-:W-:Y:S09]  /*157f0*/  FMNMX.FTZ R0, R139, R0, !PT ;  /* 0x000000008b007209 */ /* 0x008ff20007810000 */
[----:B------:R-:W3:Y:S01]  /*15800*/  MUFU.TANH R136, R19 ;  /* 0x0000001300887308 */ /* 0x000ee20000002400 */
[----:B--2---:R-:W-:Y:S02]  /*15810*/  FMNMX.FTZ R0, R137, R0, !PT ;  /* 0x0000000089007209 */ /* 0x004fe40007810000 */
[----:B------:R-:W-:Y:S07]  /*15820*/  IADD3 R17, R134, UR4, RZ ;  /* 0x0000000486117c10 */ /* 0x000fee000fffe0ff */
        /* <DEDUP_REMOVED lines=53> */
[--C-:B------:R-:W-:Y:S01]  /*15b80*/  FFMA.FTZ R167, R139, c[0x0][0x2d0], -R152.reuse ;  /* 0x0000b4008ba77a23 */ /* 0x100fe20000010898 */
[----:B------:R-:W-:Y:S01]  /*15b90*/  IADD3 R5, R135, UR4, RZ ;  /* 0x0000000487057c10 */ /* 0x000fe2000fffe0ff */
[--C-:B------:R-:W-:Y:S02]  /*15ba0*/  FFMA.FTZ R177, R155, c[0x0][0x2d0], -R152.reuse ;  /* 0x0000b4009bb17a23 */ /* 0x100fe40000010898 */
        /* <DEDUP_REMOVED lines=8> */
[----:B------:R-:W1:Y:S01]  /*15c30*/  LDSM.16.MT88.4 R20, [R133+0x100] ;  /* 0x000100008514783b */ /* 0x000e620000004200 */
[--C-:B------:R-:W-:Y:S01]  /*15c40*/  FFMA.FTZ R157, R166, c[0x0][0x2d0], -R145.reuse ;  /* 0x0000b400a69d7a23 */ /* 0x100fe20000010891 */
[----:B------:R-:W3:Y:S01]  /*15c50*/  MUFU.EX2 R163, R163 ;  /* 0x000000a300a37308 */ /* 0x000ee20000000800 */
[----:B------:R-:W-:Y:S02]  /*15c60*/  FMUL.FTZ R3, R4, c[0x0][0x2d0] ;  /* 0x0000b40004037a20 */ /* 0x000fe40000410000 */
[C---:B--2---:R-:W-:Y:S02]  /*15c70*/  FMUL.FTZ R4, R132.reuse, R128 ;  /* 0x0000008084047220 */ /* 0x044fe40000410000 */
[C---:B------:R-:W-:Y:S02]  /*15c80*/  FMUL.FTZ R5, R132.reuse, R129 ;  /* 0x0000008184057220 */ /* 0x040fe40000410000 */
[C---:B------:R-:W-:Y:S02]  /*15c90*/  FMUL.FTZ R8, R132.reuse, R124 ;  /* 0x0000007c84087220 */ /* 0x040fe40000410000 */
[C---:B------:R-:W-:Y:S01]  /*15ca0*/  FMUL.FTZ R9, R132.reuse, R125 ;  /* 0x0000007d84097220 */ /* 0x040fe20000410000 */
[----:B------:R-:W2:Y:S01]  /*15cb0*/  MUFU.EX2 R3, R3 ;  /* 0x0000000300037308 */ /* 0x000ea20000000800 */
[C---:B------:R-:W-:Y:S02]  /*15cc0*/  FMUL.FTZ R16, R132.reuse, R116 ;  /* 0x0000007484107220 */ /* 0x040fe40000410000 */
[C---:B------:R-:W-:Y:S02]  /*15cd0*/  FMUL.FTZ R17, R132.reuse, R117 ;  /* 0x0000007584117220 */ /* 0x040fe40000410000 */
[C---:B------:R-:W-:Y:S02]  /*15ce0*/  FMUL.FTZ R24, R132.reuse, R108 ;  /* 0x0000006c84187220 */ /* 0x040fe40000410000 */
[C---:B------:R-:W-:Y:S02]  /*15cf0*/  FMUL.FTZ R25, R132.reuse, R109 ;  /* 0x0000006d84197220 */ /* 0x040fe40000410000 */
[C---:B------:R-:W-:Y:S01]  /*15d00*/  FMUL.FTZ R32, R132.reuse, R100 ;  /* 0x0000006484207220 */ /* 0x040fe20000410000 */
[----:B------:R-:W-:Y:S01]  /*15d10*/  MUFU.EX2 R162, R162 ;  /* 0x000000a200a27308 */ /* 0x000fe20000000800 */
[----:B------:R-:W-:Y:S02]  /*15d20*/  FMUL.FTZ R33, R132, R101 ;  /* 0x0000006584217220 */ /* 0x000fe40000410000 */
[--C-:B------:R-:W-:Y:S01]  /*15d30*/  FFMA.FTZ R166, R141, c[0x0][0x2d0], -R152.reuse ;  /* 0x0000b4008da67a23 */ /* 0x100fe20000010898 */
[----:B---3--:R-:W-:Y:S01]  /*15d40*/  F2FP.PACK_AB R128, R163, R164 ;  /* 0x000000a4a380723e */ /* 0x008fe200000000ff */
[--C-:B------:R-:W-:Y:S02]  /*15d50*/  FFMA.FTZ R168, R137, c[0x0][0x2d0], -R152.reuse ;  /* 0x0000b40089a87a23 */ /* 0x100fe40000010898 */
[--C-:B------:R-:W-:Y:S02]  /*15d60*/  FFMA.FTZ R169, R142, c[0x0][0x2d0], -R145.reuse ;  /* 0x0000b4008ea97a23 */ /* 0x100fe40000010891 */
[--C-:B------:R-:W-:Y:S01]  /*15d70*/  FFMA.FTZ R170, R138, c[0x0][0x2d0], -R145.reuse ;  /* 0x0000b4008aaa7a23 */ /* 0x100fe20000010891 */
        /* <DEDUP_REMOVED lines=16> */
[----:B------:R-:W-:Y:S01]  /*15e80*/  FMUL.FTZ R35, R3, R103 ;  /* 0x0000006703237220 */ /* 0x000fe20000410000 */
[----:B---3--:R-:W-:Y:S01]  /*15e90*/  F2FP.PACK_AB R130, R159, R162 ;  /* 0x000000a29f82723e */ /* 0x008fe200000000ff */
        /* <DEDUP_REMOVED lines=8> */
[----:B------:R-:W-:Y:S01]  /*15f20*/  FMUL.FTZ R37, R132, R37 ;  /* 0x0000002584257220 */ /* 0x000fe20000410000 */
[----:B------:R-:W-:Y:S01]  /*15f30*/  LDSM.16.MT88.4 R116, [R133+0x900] ;  /* 0x000900008574783b */ /* 0x000fe20000004200 */
[----:B------:R-:W3:Y:S01]  /*15f40*/  MUFU.EX2 R157, R157 ;  /* 0x0000009d009d7308 */ /* 0x000ee20000000800 */
[C---:B------:R-:W-:Y:S02]  /*15f50*/  FMUL.FTZ R38, R3.reuse, R38 ;  /* 0x0000002603267220 */ /* 0x040fe40000410000 */
[C---:B------:R-:W-:Y:S01]  /*15f60*/  FMUL.FTZ R39, R3.reuse, R39 ;  /* 0x0000002703277220 */ /* 0x040fe20000410000 */
[----:B--2---:R-:W-:Y:S01]  /*15f70*/  F2FP.PACK_AB R129, R160, R161 ;  /* 0x000000a1a081723e */ /* 0x004fe200000000ff */
[C---:B------:R-:W-:Y:S02]  /*15f80*/  FMUL.FTZ R40, R132.reuse, R40 ;  /* 0x0000002884287220 */ /* 0x040fe40000410000 */
        /* <DEDUP_REMOVED lines=8> */
[----:B------:R-:W-:Y:S01]  /*16010*/  FMUL.FTZ R47, R3, R47 ;  /* 0x0000002f032f7220 */ /* 0x000fe20000410000 */
[----:B------:R-:W2:Y:S01]  /*16020*/  MUFU.EX2 R166, R166 ;  /* 0x000000a600a67308 */ /* 0x000ea20000000800 */
[C---:B------:R-:W-:Y:S01]  /*16030*/  FMUL.FTZ R48, R132.reuse, R48 ;  /* 0x0000003084307220 */ /* 0x040fe20000410000 */
[----:B---3--:R-:W-:Y:S01]  /*16040*/  F2FP.PACK_AB R131, R157, R158 ;  /* 0x0000009e9d83723e */ /* 0x008fe200000000ff */
[C---:B------:R-:W-:Y:S02]  /*16050*/  FMUL.FTZ R49, R132.reuse, R49 ;  /* 0x0000003184317220 */ /* 0x040fe40000410000 */
[C---:B------:R-:W-:Y:S02]  /*16060*/  FMUL.FTZ R50, R3.reuse, R50 ;  /* 0x0000003203327220 */ /* 0x040fe40000410000 */
[C---:B------:R-:W-:Y:S02]  /*16070*/  FMUL.FTZ R51, R3.reuse, R51 ;  /* 0x0000003303337220 */ /* 0x040fe40000410000 */
[C---:B------:R-:W-:Y:S01]  /*16080*/  HMMA.16816.F32 R4, R128.reuse, R12, R4 ;  /* 0x0000000c8004723c */ /* 0x040fe20000001804 */
        /* <DEDUP_REMOVED lines=10> */
[----:B------:R-:W3:Y:S01]  /*16130*/  LDSM.16.MT88.4 R120, [R156+0x100] ;  /* 0x000100009c78783b */ /* 0x000ee20000004200 */
[C---:B------:R-:W-:Y:S02]  /*16140*/  FMUL.FTZ R54, R3.reuse, R54 ;  /* 0x0000003603367220 */ /* 0x040fe40000410000 */
[C---:B------:R-:W-:Y:S02]  /*16150*/  FMUL.FTZ R55, R3.reuse, R55 ;  /* 0x0000003703377220 */ /* 0x040fe40000410000 */
[C---:B-1----:R-:W-:Y:S03]  /*16160*/  HMMA.16816.F32 R12, R128.reuse, R20, R12 ;  /* 0x00000014800c723c */ /* 0x042fe6000000180c */
[C---:B------:R-:W-:Y:S01]  /*16170*/  FMUL.FTZ R56, R132.reuse, R56 ;  /* 0x0000003884387220 */ /* 0x040fe20000410000 */
[----:B------:R-:W1:Y:S01]  /*16180*/  MUFU.EX2 R170, R170 ;  /* 0x000000aa00aa7308 */ /* 0x000e620000000800 */
        /* <DEDUP_REMOVED lines=8> */
[----:B------:R-:W4:Y:S01]  /*16210*/  LDSM.16.MT88.4 R112, [R135+UR4+0x2100] ;  /* 0x002100048770783b */ /* 0x000f220008004200 */
[C---:B------:R-:W-:Y:S02]  /*16220*/  FMUL.FTZ R59, R3.reuse, R59 ;  /* 0x0000003b033b7220 */ /* 0x040fe40000410000 */
[C---:B------:R-:W-:Y:S01]  /*16230*/  FMUL.FTZ R60, R132.reuse, R60 ;  /* 0x0000003c843c7220 */ /* 0x040fe20000410000 */
[----:B------:R-:W5:Y:S01]  /*16240*/  MUFU.EX2 R172, R172 ;  /* 0x000000ac00ac7308 */ /* 0x000f620000000800 */
        /* <DEDUP_REMOVED lines=14> */
[C---:B---3--:R-:W-:Y:S02]  /*16330*/  HMMA.16816.F32 R28, R128.reuse, R120, R28 ;  /* 0x00000078801c723c */ /* 0x048fe4000000181c */
        /* <DEDUP_REMOVED lines=9> */
[C---:B----4-:R-:W-:Y:S04]  /*163d0*/  HMMA.16816.F32 R36, R128.reuse, R112, R36 ;  /* 0x000000708024723c */ /* 0x050fe80000001824 */
        /* <DEDUP_REMOVED lines=13> */
[----:B------:R-:W1:Y:S03]  /*164b0*/  LDSM.16.MT88.4 R104, [R135+UR4+0x4100] ;  /* 0x004100048768783b */ /* 0x000e660008004200 */
        /* <DEDUP_REMOVED lines=9> */
[C---:B------:R-:W-:Y:S04]  /*16550*/  HMMA.16816.F32 R60, R128.reuse, R108, R60 ;  /* 0x0000006c803c723c */ /* 0x040fe8000000183c */
[C---:B------:R-:W-:Y:S02]  /*16560*/  FMUL.FTZ R93, R132.reuse, R93 ;  /* 0x0000005d845d7220 */ /* 0x040fe40000410000 */
[C---:B------:R-:W-:Y:S02]  /*16570*/  FMUL.FTZ R94, R3.reuse, R94 ;  /* 0x0000005e035e7220 */ /* 0x040fe40000410000 */
[C---:B------:R-:W-:Y:S01]  /*16580*/  HMMA.16816.F32 R64, R128.reuse, R110, R64 ;  /* 0x0000006e8040723c */ /* 0x040fe20000001840 */
[----:B------:R-:W4:Y:S03]  /*16590*/  LDSM.16.MT88.4 R108, [R134+UR4+0x4100] ;  /* 0x00410004866c783b */ /* 0x000f260008004200 */
        /* <DEDUP_REMOVED lines=9> */
[C---:B------:R-:W-:Y:S01]  /*16630*/  FMUL.FTZ R78, R3.reuse, R78 ;  /* 0x0000004e034e7220 */ /* 0x040fe20000410000 */
[----:B------:R-:W-:Y:S01]  /*16640*/  MUFU.EX2 R176, R176 ;  /* 0x000000b000b07308 */ /* 0x000fe20000000800 */
[C---:B------:R-:W-:Y:S02]  /*16650*/  FMUL.FTZ R76, R132.reuse, R76 ;  /* 0x0000004c844c7220 */ /* 0x040fe40000410000 */
[----:B------:R-:W-:Y:S04]  /*16660*/  FMUL.FTZ R79, R3, R79 ;  /* 0x0000004f034f7220 */ /* 0x000fe80000410000 */
[C---:B------:R-:W-:Y:S02]  /*16670*/  FMUL.FTZ R77, R132.reuse, R77 ;  /* 0x0000004d844d7220 */ /* 0x040fe40000410000 */
[--C-:B------:R-:W-:Y:S02]  /*16680*/  FFMA.FTZ R181, R153, c[0x0][0x2d0], -R152.reuse ;  /* 0x0000b40099b57a23 */ /* 0x100fe40000010898 */
[--C-:B------:R-:W-:Y:S02]  /*16690*/  FFMA.FTZ R175, R175, c[0x0][0x2d0], -R152.reuse ;  /* 0x0000b400afaf7a23 */ /* 0x100fe40000010898 */
[--C-:B------:R-:W-:Y:S01]  /*166a0*/  FFMA.FTZ R178, R173, c[0x0][0x2d0], -R152.reuse ;  /* 0x0000b400adb27a23 */ /* 0x100fe20000010898 */
[C---:B---3--:R-:W-:Y:S01]  /*166b0*/  HMMA.16816.F32 R76, R128.reuse, R100, R76 ;  /* 0x00000064804c723c */ /* 0x048fe2000000184c */
[----:B------:R-:W-:Y:S02]  /*166c0*/  MUFU.EX2 R181, R181 ;  /* 0x000000b500b57308 */ /* 0x000fe40000000800 */
[C---:B------:R-:W-:Y:S02]  /*166d0*/  FMUL.FTZ R82, R3.reuse, R82 ;  /* 0x0000005203527220 */ /* 0x040fe40000410000 */
[----:B------:R-:W-:Y:S02]  /*166e0*/  FMUL.FTZ R80, R132, R80 ;  /* 0x0000005084507220 */ /* 0x000fe40000410000 */
[----:B------:R-:W-:Y:S01]  /*166f0*/  FMUL.FTZ R83, R3, R83 ;  /* 0x0000005303537220 */ /* 0x000fe20000410000 */
[----:B--2---:R-:W-:Y:S01]  /*16700*/  F2FP.PACK_AB R100, R166, R165 ;  /* 0x000000a5a664723e */ /* 0x004fe200000000ff */
[----:B------:R-:W-:Y:S02]  /*16710*/  FMUL.FTZ R81, R132, R81 ;  /* 0x0000005184517220 */ /* 0x000fe40000410000 */
[----:B------:R-:W-:Y:S01]  /*16720*/  MUFU.EX2 R175, R175 ;  /* 0x000000af00af7308 */ /* 0x000fe20000000800 */
[----:B------:R-:W-:Y:S01]  /*16730*/  F2FP.PACK_AB R101, R170, R169 ;  /* 0x000000a9aa65723e */ /* 0x000fe200000000ff */
[--C-:B------:R-:W-:Y:S02]  /*16740*/  FFMA.FTZ R173, R180, c[0x0][0x2d0], -R145.reuse ;  /* 0x0000b400b4ad7a23 */ /* 0x100fe40000010891 */
[--C-:B------:R-:W-:Y:S01]  /*16750*/  FFMA.FTZ R180, R154, c[0x0][0x2d0], -R145.reuse ;  /* 0x0000b4009ab47a23 */ /* 0x100fe20000010891 */
[C---:B------:R-:W-:Y:S03]  /*16760*/  HMMA.16816.F32 R80, R128.reuse, R102, R80 ;  /* 0x000000668050723c */ /* 0x040fe60000001850 */
[--C-:B------:R-:W-:Y:S02]  /*16770*/  FFMA.FTZ R174, R174, c[0x0][0x2d0], -R145.reuse ;  /* 0x0000b400aeae7a23 */ /* 0x100fe40000010891 */
[--C-:B------:R-:W-:Y:S01]  /*16780*/  FFMA.FTZ R179, R182, c[0x0][0x2d0], -R145.reuse ;  /* 0x0000b400b6b37a23 */ /* 0x100fe20000010891 */
[----:B------:R-:W-:Y:S01]  /*16790*/  MUFU.EX2 R178, R178 ;  /* 0x000000b200b27308 */ /* 0x000fe20000000800 */
[--C-:B------:R-:W-:Y:S01]  /*167a0*/  FFMA.FTZ R182, R151, c[0x0][0x2d0], -R152.reuse ;  /* 0x0000b40097b67a23 */ /* 0x100fe20000010898 */
[C---:B----4-:R-:W-:Y:S01]  /*167b0*/  HMMA.16816.F32 R84, R128.reuse, R108, R84 ;  /* 0x0000006c8054723c */ /* 0x050fe20000001854 */
[----:B------:R-:W-:Y:S03]  /*167c0*/  LDSM.16.MT88.4 R148, [R135+UR4+0x3900] ;  /* 0x003900048794783b */ /* 0x000fe60008004200 */
[----:B------:R-:W-:Y:S01]  /*167d0*/  FFMA.FTZ R152, R147, c[0x0][0x2d0], -R152 ;  /* 0x0000b40093987a23 */ /* 0x000fe20000010898 */
[----:B------:R-:W-:Y:S01]  /*167e0*/  F2FP.PACK_AB R102, R168, R167 ;  /* 0x000000a7a866723e */ /* 0x000fe200000000ff */
[----:B------:R-:W-:Y:S01]  /*167f0*/  FFMA.FTZ R145, R144, c[0x0][0x2d0], -R145 ;  /* 0x0000b40090917a23 */ /* 0x000fe20000010891 */
[----:B-----5:R-:W-:Y:S01]  /*16800*/  F2FP.PACK_AB R103, R172, R171 ;  /* 0x000000abac67723e */ /* 0x020fe200000000ff */
[C---:B------:R-:W-:Y:S01]  /*16810*/  HMMA.16816.F32 R88, R128.reuse, R110, R88 ;  /* 0x0000006e8058723c */ /* 0x040fe20000001858 */
[----:B------:R-:W2:Y:S01]  /*16820*/  LDSM.16.MT88.4 R108, [R134+UR4+0x900] ;  /* 0x00090004866c783b */ /* 0x000ea20008004200 */
[----:B------:R3:W-:Y:S02]  /*16830*/  MUFU.EX2 R224, R152 ;  /* 0x0000009800e07308 */ /* 0x0007e40000000800 */
[----:B------:R-:W-:Y:S02]  /*16840*/  FFMA.FTZ R161, R3, R214, R161 ;  /* 0x000000d603a17223 */ /* 0x000fe400000100a1 */
[----:B------:R-:W-:Y:S02]  /*16850*/  FFMA.FTZ R164, R132, R213, R164 ;  /* 0x000000d584a47223 */ /* 0x000fe400000100a4 */
[C---:B-1----:R-:W-:Y:S04]  /*16860*/  HMMA.16816.F32 R92, R128.reuse, R104, R92 ;  /* 0x00000068805c723c */ /* 0x042fe8000000185c */
[----:B------:R1:W-:Y:S01]  /*16870*/  MUFU.EX2 R228, R145 ;  /* 0x0000009100e47308 */ /* 0x0003e20000000800 */
[----:B------:R-:W-:Y:S02]  /*16880*/  FADD.FTZ R163, R163, R164 ;  /* 0x000000a4a3a37221 */ /* 0x000fe40000010000 */
[----:B------:R-:W-:Y:S01]  /*16890*/  FADD.FTZ R161, R160, R161 ;  /* 0x000000a1a0a17221 */ /* 0x000fe20000010000 */
[----:B------:R-:W-:Y:S01]  /*168a0*/  HMMA.16816.F32 R96, R128, R106, R96 ;  /* 0x0000006a8060723c */ /* 0x000fe20000001860 */
[----:B------:R-:W4:Y:S03]  /*168b0*/  LDSM.16.MT88.4 R104, [R156+0x2900] ;  /* 0x002900009c68783b */ /* 0x000f260000004200 */
[----:B------:R-:W-:Y:S02]  /*168c0*/  FADD.FTZ R162, R162, R163 ;  /* 0x000000a3a2a27221 */ /* 0x000fe40000010000 */
[----:B------:R-:W-:Y:S02]  /*168d0*/  MUFU.EX2 R173, R173 ;  /* 0x000000ad00ad7308 */ /* 0x000fe40000000800 */
[C---:B------:R-:W-:Y:S01]  /*168e0*/  HMMA.16816.F32 R4, R100.reuse, R112, R4 ;  /* 0x000000706404723c */ /* 0x040fe20000001804 */
[----:B---3--:R-:W-:Y:S04]  /*168f0*/  LDSM.16.MT88.4 R152, [R133+0x3900] ;  /* 0x003900008598783b */ /* 0x008fe80000004200 */
[----:B------:R-:W-:Y:S03]  /*16900*/  FADD.FTZ R162, R159, R162 ;  /* 0x000000a29fa27221 */ /* 0x000fe60000010000 */
[C---:B------:R-:W-:Y:S01]  /*16910*/  HMMA.16816.F32 R8, R100.reuse, R114, R8 ;  /* 0x000000726408723c */ /* 0x040fe20000001808 */
[----:B------:R-:W-:Y:S01]  /*16920*/  MUFU.EX2 R174, R174 ;  /* 0x000000ae00ae7308 */ /* 0x000fe20000000800 */
[----:B------:R-:W-:Y:S02]  /*16930*/  LDSM.16.MT88.4 R112, [R133+0x4900] ;  /* 0x004900008570783b */ /* 0x000fe40000004200 */
[----:B------:R-:W-:Y:S04]  /*16940*/  FADD.FTZ R165, R165, R162 ;  /* 0x000000a2a5a57221 */ /* 0x000fe80000010000 */
[C---:B------:R-:W-:Y:S02]  /*16950*/  HMMA.16816.F32 R12, R100.reuse, R116, R12 ;  /* 0x00000074640c723c */ /* 0x040fe4000000180c */
[----:B-1----:R-:W-:Y:S01]  /*16960*/  LDSM.16.MT88.4 R144, [R156+0x1900] ;  /* 0x001900009c90783b */ /* 0x002fe20000004200 */
[----:B------:R-:W-:Y:S01]  /*16970*/  MUFU.EX2 R179, R179 ;  /* 0x000000b300b37308 */ /* 0x000fe20000000800 */
[----:B------:R-:W-:Y:S04]  /*16980*/  FADD.FTZ R166, R166, R165 ;  /* 0x000000a5a6a67221 */ /* 0x000fe80000010000 */
[C---:B------:R-:W-:Y:S02]  /*16990*/  HMMA.16816.F32 R16, R100.reuse, R118, R16 ;  /* 0x000000766410723c */ /* 0x040fe40000001810 */
[----:B------:R-:W-:Y:S02]  /*169a0*/  LDSM.16.MT88.4 R116, [R134+UR4+0x4900] ;  /* 0x004900048674783b */ /* 0x000fe40008004200 */
[----:B------:R-:W-:Y:S01]  /*169b0*/  FADD.FTZ R167, R167, R166 ;  /* 0x000000a6a7a77221 */ /* 0x000fe20000010000 */
[----:B------:R-:W-:Y:S03]  /*169c0*/  MUFU.EX2 R180, R180 ;  /* 0x000000b400b47308 */ /* 0x000fe60000000800 */
[C---:B--2---:R-:W-:Y:S04]  /*169d0*/  HMMA.16816.F32 R20, R100.reuse, R108, R20 ;  /* 0x0000006c6414723c */ /* 0x044fe80000001814 */
[----:B------:R-:W-:Y:S03]  /*169e0*/  FADD.FTZ R167, R168, R167 ;  /* 0x000000a7a8a77221 */ /* 0x000fe60000010000 */
[----:B------:R-:W1:Y:S01]  /*169f0*/  MUFU.EX2 R182, R182 ;  /* 0x000000b600b67308 */ /* 0x000e620000000800 */
[C---:B------:R-:W-:Y:S01]  /*16a00*/  HMMA.16816.F32 R24, R100.reuse, R110, R24 ;  /* 0x0000006e6418723c */ /* 0x040fe20000001818 */
[----:B------:R-:W2:Y:S07]  /*16a10*/  LDSM.16.MT88.4 R108, [R135+UR4+0x4900] ;  /* 0x00490004876c783b */ /* 0x000eae0008004200 */
[C---:B------:R-:W-:Y:S08]  /*16a20*/  HMMA.16816.F32 R28, R100.reuse, R120, R28 ;  /* 0x00000078641c723c */ /* 0x040ff0000000181c */
[C---:B------:R-:W-:Y:S01]  /*16a30*/  HMMA.16816.F32 R32, R100.reuse, R122, R32 ;  /* 0x0000007a6420723c */ /* 0x040fe20000001820 */
[----:B------:R-:W-:Y:S07]  /*16a40*/  LDSM.16.MT88.4 R120, [R156+0x1100] ;  /* 0x001100009c78783b */ /* 0x000fee0000004200 */
[C---:B------:R-:W-:Y:S08]  /*16a50*/  HMMA.16816.F32 R36, R100.reuse, R124, R36 ;  /* 0x0000007c6424723c */ /* 0x040ff00000001824 */
[C---:B------:R-:W-:Y:S01]  /*16a60*/  HMMA.16816.F32 R40, R100.reuse, R126, R40 ;  /* 0x0000007e6428723c */ /* 0x040fe20000001828 */
[----:B------:R-:W-:Y:S07]  /*16a70*/  LDSM.16.MT88.4 R124, [R135+UR4+0x3100] ;  /* 0x00310004877c783b */ /* 0x000fee0008004200 */
[C---:B------:R-:W-:Y:S07]  /*16a80*/  HMMA.16816.F32 R44, R100.reuse, R136, R44 ;  /* 0x00000088642c723c */ /* 0x040fee000000182c */
[----:B-1----:R-:W-:Y:S01]  /*16a90*/  F2FP.PACK_AB R136, R182, R181 ;  /* 0x000000b5b688723e */ /* 0x002fe200000000ff */
[C---:B------:R-:W-:Y:S04]  /*16aa0*/  HMMA.16816.F32 R48, R100.reuse, R138, R48 ;  /* 0x0000008a6430723c */ /* 0x040fe80000001830 */
[----:B------:R-:W-:Y:S03]  /*16ab0*/  F2FP.PACK_AB R137, R226, R191 ;  /* 0x000000bfe289723e */ /* 0x000fe600000000ff */
[----:B------:R-:W-:Y:S01]  /*16ac0*/  F2FP.PACK_AB R138, R224, R183 ;  /* 0x000000b7e08a723e */ /* 0x000fe200000000ff */
[C---:B------:R-:W-:Y:S04]  /*16ad0*/  HMMA.16816.F32 R52, R100.reuse, R140, R52 ;  /* 0x0000008c6434723c */ /* 0x040fe80000001834 */
[----:B------:R-:W-:Y:S04]  /*16ae0*/  F2FP.PACK_AB R139, R228, R223 ;  /* 0x000000dfe48b723e */ /* 0x000fe800000000ff */
[C---:B------:R-:W-:Y:S01]  /*16af0*/  HMMA.16816.F32 R56, R100.reuse, R142, R56 ;  /* 0x0000008e6438723c */ /* 0x040fe20000001838 */
[----:B------:R-:W-:Y:S07]  /*16b00*/  LDSM.16.MT88.4 R140, [R134+UR4+0x1900] ;  /* 0x00190004868c783b */ /* 0x000fee0008004200 */
[C---:B----4-:R-:W-:Y:S08]  /*16b10*/  HMMA.16816.F32 R60, R100.reuse, R104, R60 ;  /* 0x00000068643c723c */ /* 0x050ff0000000183c */
        /* <DEDUP_REMOVED lines=14> */
[C---:B------:R-:W-:Y:S01]  /*16c00*/  F2FP.PACK_AB R100, R177.reuse, R176 ;  /* 0x000000b0b164723e */ /* 0x040fe200000000ff */
        /* <DEDUP_REMOVED lines=43> */
[C---:B------:R-:W-:Y:S01]  /*16ec0*/  HMMA.16816.F32 R128, R136.reuse, R124, R4 ;  /* 0x0000007c8880723c */ /* 0x040fe20000001804 */
[----:B------:R-:W1:Y:S07]  /*16ed0*/  LDSM.16.MT88.4 R4, [R134+UR4+0x3900] ;  /* 0x003900048604783b */ /* 0x000e6e0008004200 */
[C---:B------:R-:W-:Y:S01]  /*16ee0*/  HMMA.16816.F32 R124, R136.reuse, R126, R8 ;  /* 0x0000007e887c723c */ /* 0x040fe20000001808 */
[----:B------:R-:W2:Y:S07]  /*16ef0*/  LDSM.16.MT88.4 R8, [R156+0x3900] ;  /* 0x003900009c08783b */ /* 0x000eae0000004200 */
[C---:B---3--:R-:W-:Y:S01]  /*16f00*/  HMMA.16816.F32 R120, R136.reuse, R116, R12 ;  /* 0x000000748878723c */ /* 0x048fe2000000180c */
[----:B------:R-:W3:Y:S07]  /*16f10*/  LDSM.16.MT88.4 R12, [R135+UR4+0x5900] ;  /* 0x00590004870c783b */ /* 0x000eee0008004200 */
[C---:B------:R-:W-:Y:S07]  /*16f20*/  HMMA.16816.F32 R116, R136.reuse, R118, R16 ;  /* 0x000000768874723c */ /* 0x040fee0000001810 */
[----:B------:R-:W-:Y:S01]  /*16f30*/  @P0 IADD3 R16, R217, -0x2, RZ ;  /* 0xfffffffed9100810 */ /* 0x000fe20007ffe0ff */
[C---:B------:R-:W-:Y:S04]  /*16f40*/  HMMA.16816.F32 R112, R136.reuse, R140, R20 ;  /* 0x0000008c8870723c */ /* 0x040fe80000001814 */
[----:B------:R-:W-:Y:S03]  /*16f50*/  @P0 SHF.R.S32.HI R17, RZ, 0x1f, R16 ;  /* 0x0000001fff110819 */ /* 0x000fe60000011410 */
[----:B------:R-:W-:Y:S01]  /*16f60*/  @P0 IMAD.WIDE.U32 R20, R16, c[0x0][0x1e0], RZ ;  /* 0x0000780010140a25 */ /* 0x000fe200078e00ff */
[C---:B------:R-:W-:Y:S04]  /*16f70*/  HMMA.16816.F32 R108, R136.reuse, R142, R24 ;  /* 0x0000008e886c723c */ /* 0x040fe80000001818 */
[----:B------:R-:W-:Y:S01]  /*16f80*/  @P0 SHF.L.U32 R23, R20, 0x6, RZ ;  /* 0x0000000614170819 */ /* 0x000fe200000006ff */
[----:B------:R-:W-:Y:S03]  /*16f90*/  @P0 IMAD R17, R17, c[0x0][0x1e0], RZ ;  /* 0x0000780011110a24 */ /* 0x000fe600078e02ff */
        /* <DEDUP_REMOVED lines=9> */
[C---:B-1----:R-:W-:Y:S08]  /*17030*/  HMMA.16816.F32 R52, R136.reuse, R4, R52 ;  /* 0x000000048834723c */ /* 0x042ff00000001834 */
[C---:B------:R-:W-:Y:S01]  /*17040*/  HMMA.16816.F32 R56, R136.reuse, R6, R56 ;  /* 0x000000068838723c */ /* 0x040fe20000001838 */
[----:B------:R-:W1:Y:S07]  /*17050*/  LDSM.16.MT88.4 R4, [R133+0x5900] ;  /* 0x005900008504783b */ /* 0x000e6e0000004200 */
[C---:B--2---:R-:W-:Y:S07]  /*17060*/  HMMA.16816.F32 R60, R136.reuse, R8, R60 ;  /* 0x00000008883c723c */ /* 0x044fee000000183c */
[C---:B------:R-:W-:Y:S01]  /*17070*/  @P0 IADD3 R8, P1, R23.reuse, R206, RZ ;  /* 0x000000ce17080210 */ /* 0x040fe20007f3e0ff */
[C---:B------:R-:W-:Y:S04]  /*17080*/  HMMA.16816.F32 R64, R136.reuse, R10, R64 ;  /* 0x0000000a8840723c */ /* 0x040fe80000001840 */
[----:B------:R-:W-:Y:S02]  /*17090*/  @P0 IADD3.X R9, R20, R211, RZ, P1, !PT ;  /* 0x000000d314090210 */ /* 0x000fe40000ffe4ff */
[----:B------:R-:W-:Y:S02]  /*170a0*/  @P0 LEA R18, P3, R8, c[0x0][0x1c8], 0x1 ;  /* 0x0000720008120a11 */ /* 0x000fe400078608ff */
[----:B------:R-:W-:Y:S01]  /*170b0*/  @P0 IADD3 R11, P2, R23, R216, RZ ;  /* 0x000000d8170b0210 */ /* 0x000fe20007f5e0ff */
[C---:B---3--:R-:W-:Y:S03]  /*170c0*/  HMMA.16816.F32 R68, R136.reuse, R12, R68 ;  /* 0x0000000c8844723c */ /* 0x048fe60000001844 */
[C---:B------:R-:W-:Y:S02]  /*170d0*/  @P0 LEA R16, P1, R11.reuse, c[0x0][0x1c8], 0x1 ;  /* 0x000072000b100a11 */ /* 0x040fe400078208ff */
[----:B------:R-:W-:Y:S02]  /*170e0*/  @P0 IADD3.X R10, R20, R215, RZ, P2, !PT ;  /* 0x000000d7140a0210 */ /* 0x000fe400017fe4ff */
[----:B------:R-:W-:Y:S01]  /*170f0*/  @P0 LEA.HI.X R19, R8, c[0x0][0x1cc], R9, 0x1, P3 ;  /* 0x0000730008130a11 */ /* 0x000fe200018f0c09 */
[C---:B------:R-:W-:Y:S04]  /*17100*/  HMMA.16816.F32 R72, R136.reuse, R14, R72 ;  /* 0x0000000e8848723c */ /* 0x040fe80000001848 */
[----:B------:R-:W-:Y:S02]  /*17110*/  @P0 LEA.HI.X R17, R11, c[0x0][0x1cc], R10, 0x1, P1 ;  /* 0x000073000b110a11 */ /* 0x000fe400008f0c0a */
[----:B------:R-:W2:Y:S01]  /*17120*/  LDSM.16.MT88.4 R8, [R134+UR4+0x5900] ;  /* 0x005900048608783b */ /* 0x000ea20008004200 */
[----:B------:R-:W-:Y:S01]  /*17130*/  @P0 IADD3 R21, P1, R199, R23, RZ ;  /* 0x00000017c7150210 */ /* 0x000fe20007f3e0ff */
[C---:B-1----:R-:W-:Y:S04]  /*17140*/  HMMA.16816.F32 R76, R136.reuse, R4, R76 ;  /* 0x00000004884c723c */ /* 0x042fe8000000184c */
[----:B------:R-:W-:Y:S02]  /*17150*/  @P0 IADD3 R12, P4, R21, R206, RZ ;  /* 0x000000ce150c0210 */ /* 0x000fe40007f9e0ff */
[----:B------:R-:W-:Y:S01]  /*17160*/  @P0 IADD3.X R24, R198, R20, RZ, P1, !PT ;  /* 0x00000014c6180210 */ /* 0x000fe20000ffe4ff */
[----:B------:R-:W-:Y:S01]  /*17170*/  FADD.FTZ R4, R158, R161 ;  /* 0x000000a19e047221 */ /* 0x000fe20000010000 */
[----:B------:R-:W-:Y:S01]  /*17180*/  @P0 LEA R26, P1, R12, c[0x0][0x1c8], 0x1 ;  /* 0x000072000c1a0a11 */ /* 0x000fe200078208ff */
[C---:B------:R-:W-:Y:S03]  /*17190*/  HMMA.16816.F32 R80, R136.reuse, R6, R80 ;  /* 0x000000068850723c */ /* 0x040fe60000001850 */
[----:B------:R-:W-:Y:S01]  /*171a0*/  @P0 IADD3.X R13, R24, R211, RZ, P4, !PT ;  /* 0x000000d3180d0210 */ /* 0x000fe200027fe4ff */
[----:B------:R-:W-:Y:S01]  /*171b0*/  FADD.FTZ R4, R157, R4 ;  /* 0x000000049d047221 */ /* 0x000fe20000010000 */
[----:B------:R-:W-:Y:S02]  /*171c0*/  @P0 IADD3 R23, P3, R23, R194, RZ ;  /* 0x000000c217170210 */ /* 0x000fe40007f7e0ff */
[----:B------:R-:W-:Y:S01]  /*171d0*/  @P0 LEA.HI.X R27, R12, c[0x0][0x1cc], R13, 0x1, P1 ;  /* 0x000073000c1b0a11 */ /* 0x000fe200008f0c0d */
[----:B------:R-:W-:Y:S01]  /*171e0*/  FADD.FTZ R169, R169, R4 ;  /* 0x00000004a9a97221 */ /* 0x000fe20000010000 */
[----:B------:R-:W1:Y:S01]  /*171f0*/  LDSM.16.MT88.4 R12, [R156+0x5900] ;  /* 0x005900009c0c783b */ /* 0x000e620000004200 */
[C---:B------:R-:W-:Y:S02]  /*17200*/  ISETP.GE.AND P1, PT, R212.reuse, 0x1, PT ;  /* 0x00000001d400780c */ /* 0x040fe40003f26270 */
[----:B------:R-:W-:Y:S01]  /*17210*/  IADD3 R212, R212, 0x1, RZ ;  /* 0x00000001d4d47810 */ /* 0x000fe20007ffe0ff */
[----:B------:R-:W-:Y:S01]  /*17220*/  FADD.FTZ R170, R170, R169 ;  /* 0x000000a9aaaa7221 */ /* 0x000fe20000010000 */
[----:B------:R-:W-:Y:S02]  /*17230*/  @P0 LEA R22, P2, R23, c[0x0][0x1c8], 0x1 ;  /* 0x0000720017160a11 */ /* 0x000fe400078408ff */
[----:B------:R-:W-:Y:S01]  /*17240*/  SEL R212, R212, RZ, !P1 ;  /* 0x000000ffd4d47207 */ /* 0x000fe20004800000 */
[----:B------:R-:W-:Y:S01]  /*17250*/  FADD.FTZ R171, R171, R170 ;  /* 0x000000aaabab7221 */ /* 0x000fe20000010000 */
[----:B------:R-:W-:Y:S02]  /*17260*/  @P0 IADD3.X R20, R20, R193, RZ, P3, !PT ;  /* 0x000000c114140210 */ /* 0x000fe40001ffe4ff */
[----:B------:R-:W-:Y:S01]  /*17270*/  @P0 IADD3 R3, P4, R21, R216, RZ ;  /* 0x000000d815030210 */ /* 0x000fe20007f9e0ff */
[----:B------:R-:W-:Y:S01]  /*17280*/  @P0 IMAD R5, R212, 0x3000, R203 ;  /* 0x00003000d4050824 */ /* 0x000fe200078e02cb */
[----:B------:R-:W-:Y:S01]  /*17290*/  @P0 LEA.HI.X R23, R23, c[0x0][0x1cc], R20, 0x1, P2 ;  /* 0x0000730017170a11 */ /* 0x000fe200010f0c14 */
[----:B------:R-:W-:Y:S01]  /*172a0*/  FADD.FTZ R172, R172, R171 ;  /* 0x000000abacac7221 */ /* 0x000fe20000010000 */
[----:B------:R-:W-:Y:S02]  /*172b0*/  @P0 LEA R20, P3, R3, c[0x0][0x1c8], 0x1 ;  /* 0x0000720003140a11 */ /* 0x000fe400078608ff */
[----:B------:R-:W-:Y:S01]  /*172c0*/  @P0 IADD3.X R28, R24, R215, RZ, P4, !PT ;  /* 0x000000d7181c0210 */ /* 0x000fe200027fe4ff */
[----:B------:R-:W-:Y:S01]  /*172d0*/  FADD.FTZ R173, R173, R172 ;  /* 0x000000acadad7221 */ /* 0x000fe20000010000 */
[----:B------:R-:W-:Y:S01]  /*172e0*/  @P0 IADD3 R7, P2, R21, R194, RZ ;  /* 0x000000c215070210 */ /* 0x000fe20007f5e0ff */
[C---:B--2---:R-:W-:Y:S03]  /*172f0*/  HMMA.16816.F32 R84, R136.reuse, R8, R84 ;  /* 0x000000088854723c */ /* 0x044fe60000001854 */
[----:B------:R-:W-:Y:S01]  /*17300*/  @P0 LEA.HI.X R21, R3, c[0x0][0x1cc], R28, 0x1, P3 ;  /* 0x0000730003150a11 */ /* 0x000fe200018f0c1c */
[----:B------:R-:W-:Y:S01]  /*17310*/  FADD.FTZ R174, R174, R173 ;  /* 0x000000adaeae7221 */ /* 0x000fe20000010000 */
[----:B------:R-:W-:Y:S02]  /*17320*/  @P0 SHF.L.U32 R3, R5, 0x1, RZ ;  /* 0x0000000105030819 */ /* 0x000fe400000006ff */
[----:B------:R-:W-:Y:S01]  /*17330*/  LOP3.LUT P4, RZ, R197, 0x1, RZ, 0xc0, !PT ;  /* 0x00000001c5ff7812 */ /* 0x000fe2000788c0ff */
[C---:B------:R-:W-:Y:S02]  /*17340*/  HMMA.16816.F32 R88, R136.reuse, R10, R88 ;  /* 0x0000000a8858723c */ /* 0x040fe40000001858 */
[----:B------:R-:W-:Y:S01]  /*17350*/  @!PT LDS RZ, [RZ] ;  /* 0x00000000fffff984 */ /* 0x000fe20000000800 */
[----:B------:R-:W-:Y:S01]  /*17360*/  @!PT LDS RZ, [RZ] ;  /* 0x00000000fffff984 */ /* 0x000fe20000000800 */
[----:B------:R-:W-:Y:S01]  /*17370*/  @!PT LDS RZ, [RZ] ;  /* 0x00000000fffff984 */ /* 0x000fe20000000800 */
[----:B------:R2:W-:Y:S02]  /*17380*/  @P0 LDGSTS.E.BYPASS.LTC128B.128 [R3+0xc100], [R18.64], !P6 ;  /* 0x0c10000012030fae */ /* 0x0005e4000f101d46 */
[----:B------:R-:W-:Y:S01]  /*17390*/  @P0 LEA R6, P1, R7, c[0x0][0x1c8], 0x1 ;  /* 0x0000720007060a11 */ /* 0x000fe200078208ff */
[----:B------:R-:W-:Y:S01]  /*173a0*/  FADD.FTZ R179, R179, R174 ;  /* 0x000000aeb3b37221 */ /* 0x000fe20000010000 */
[----:B------:R-:W-:Y:S02]  /*173b0*/  @P0 IADD3.X R24, R24, R193, RZ, P2, !PT ;  /* 0x000000c118180210 */ /* 0x000fe400017fe4ff */
[----:B------:R-:W-:Y:S01]  /*173c0*/  MOV R133, R2 ;  /* 0x0000000200857202 */ /* 0x000fe20000000f00 */
[----:B------:R-:W-:Y:S01]  /*173d0*/  FADD.FTZ R180, R180, R179 ;  /* 0x000000b3b4b47221 */ /* 0x000fe20000010000 */
[----:B------:R2:W-:Y:S02]  /*173e0*/  @P0 LDGSTS.E.BYPASS.LTC128B.128 [R3+0xe100], [R16.64], !P5 ;  /* 0x0e10000010030fae */ /* 0x0005e4000e901d46 */
[----:B------:R-:W-:Y:S01]  /*173f0*/  @P0 LEA.HI.X R7, R7, c[0x0][0x1cc], R24, 0x1, P1 ;  /* 0x0000730007070a11 */ /* 0x000fe200008f0c18 */
[C---:B-1----:R-:W-:Y:S03]  /*17400*/  HMMA.16816.F32 R92, R136.reuse, R12, R92 ;  /* 0x0000000c885c723c */ /* 0x042fe6000000185c */
[----:B------:R-:W-:Y:S02]  /*17410*/  FADD.FTZ R191, R191, R180 ;  /* 0x000000b4bfbf7221 */ /* 0x000fe40000010000 */
[----:B------:R2:W-:Y:S02]  /*17420*/  @P0 LDGSTS.E.BYPASS.LTC128B.128 [R3+0x10100], [R22.64], !P4 ;  /* 0x1010000016030fae */ /* 0x0005e4000e101d46 */
[----:B------:R-:W-:Y:S01]  /*17430*/  FADD.FTZ R226, R226, R191 ;  /* 0x000000bfe2e27221 */ /* 0x000fe20000010000 */
[----:B------:R-:W-:Y:S04]  /*17440*/  HMMA.16816.F32 R96, R136, R14, R96 ;  /* 0x0000000e8860723c */ /* 0x000fe80000001860 */
[----:B------:R-:W-:Y:S01]  /*17450*/  FADD.FTZ R223, R223, R226 ;  /* 0x000000e2dfdf7221 */ /* 0x000fe20000010000 */
[----:B------:R2:W-:Y:S03]  /*17460*/  @P0 LDGSTS.E.BYPASS.LTC128B.128 [R3+0xd100], [R26.64], !P6 ;  /* 0x0d1000001a030fae */ /* 0x0005e6000f101d46 */
[----:B------:R-:W-:Y:S05]  /*17470*/  FADD.FTZ R214, R228, R223 ;  /* 0x000000dfe4d67221 */ /* 0x000fea0000010000 */
[----:B------:R2:W-:Y:S08]  /*17480*/  @P0 LDGSTS.E.BYPASS.LTC128B.128 [R3+0xf100], [R20.64], !P5 ;  /* 0x0f10000014030fae */ /* 0x0005f0000e901d46 */
[----:B------:R2:W-:Y:S01]  /*17490*/  @P0 LDGSTS.E.BYPASS.LTC128B.128 [R3+0x11100], [R6.64], !P4 ;  /* 0x1110000006030fae */ /* 0x0005e2000e101d46 */
[----:B------:R-:W-:Y:S02]  /*174a0*/  ISETP.GT.AND P0, PT, R217, RZ, PT ;  /* 0x000000ffd900720c */ /* 0x000fe40003f04270 */
[----:B------:R-:W-:Y:S05]  /*174b0*/  MOV R217, R222 ;  /* 0x000000de00d97202 */ /* 0x000fea0000000f00 */
[----:B------:R-:W0:Y:S01]  /*174c0*/  LDGDEPBAR ;  /* 0x00000000000079af */ /* 0x000e220000000000 */
[----:B--2---:R-:W-:Y:S05]  /*174d0*/  MOV R3, R0 ;  /* 0x0000000000037202 */ /* 0x004fea0000000f00 */
[----:B------:R-:W-:-:S05]  /*174e0*/  @P0 BRA `(.L_x_1264) ;  /* 0xffffd1a000000947 */ /* 0x000fca000383ffff */
.L_x_1263:
        /* <DEDUP_REMOVED lines=122> */
.L_x_1209:
        /* <DEDUP_REMOVED lines=152> */
.L_x_1266:
[----:B----4-:R-:W-:Y:S01]  /*18610*/  LOP3.LUT R7, R6, 0xffffffe0, RZ, 0xc0, !PT ;  /* 0xffffffe006077812 */ /* 0x010fe200078ec0ff */
        /* <DEDUP_REMOVED lines=10> */
[----:B------:R-:W-:Y:S01]  /*186c0*/  LOP3.LUT R13, R13, 0xffffff8, RZ, 0xc0, !PT ;  /* 0x0ffffff80d0d7812 */ /* 0x000fe200078ec0ff */
[----:B------:R-:W-:Y:S01]  /*186d0*/  IMAD.IADD R21, R21, 0x1, -R6 ;  /* 0x0000000115157824 */ /* 0x000fe200078e0a06 */
[----:B------:R-:W-:Y:S01]  /*186e0*/  LEA.HI R7, R7, R8, RZ, 0x2 ;  /* 0x0000000807077211 */ /* 0x000fe200078f10ff */
[----:B------:R-:W-:Y:S01]  /*186f0*/  IMAD R6, R0, c[0x0][0x490], RZ ;  /* 0x0001240000067a24 */ /* 0x000fe200078e02ff */
[----:B------:R-:W-:Y:S01]  /*18700*/  IADD3 R4, R4, -R13, RZ ;  /* 0x8000000d04047210 */ /* 0x000fe20007ffe0ff */
[----:B------:R-:W-:Y:S01]  /*18710*/  IMAD R0, R0, c[0x0][0x3e8], RZ ;  /* 0x0000fa0000007a24 */ /* 0x000fe200078e02ff */
[----:B------:R-:W-:Y:S01]  /*18720*/  SHF.R.S32.HI R7, RZ, 0x2, R7 ;  /* 0x00000002ff077819 */ /* 0x000fe20000011407 */
[----:B------:R-:W-:Y:S01]  /*18730*/  IMAD R13, R195, c[0x0][0x494], R6 ;  /* 0x00012500c30d7a24 */ /* 0x000fe200078e0206 */
[----:B------:R-:W-:Y:S01]  /*18740*/  ISETP.NE.AND P1, PT, R9, 0x1, PT ;  /* 0x000000010900780c */ /* 0x000fe20003f25270 */
[----:B------:R-:W-:Y:S01]  /*18750*/  IMAD R9, R11, c[0x0][0x3a0], RZ ;  /* 0x0000e8000b097a24 */ /* 0x000fe200078e02ff */
[----:B------:R-:W-:Y:S01]  /*18760*/  LOP3.LUT P2, RZ, R8, 0x3, RZ, 0xc0, !PT ;  /* 0x0000000308ff7812 */ /* 0x000fe2000784c0ff */
[----:B------:R-:W-:Y:S01]  /*18770*/  IMAD R4, R4, 0x10, R7 ;  /* 0x0000001004047824 */ /* 0x000fe200078e0207 */
[----:B------:R-:W-:Y:S01]  /*18780*/  MOV R18, R10 ;  /* 0x0000000a00127202 */ /* 0x000fe20000000f00 */
[C---:B------:R-:W-:Y:S01]  /*18790*/  IMAD R9, R10.reuse, c[0x0][0x3a4], R9 ;  /* 0x0000e9000a097a24 */ /* 0x040fe200078e0209 */
[-C--:B------:R-:W-:Y:S01]  /*187a0*/  LEA.HI R12, R17, R2.reuse, RZ, 0x3 ;  /* 0x00000002110c7211 */ /* 0x080fe200078f18ff */
[----:B------:R-:W-:Y:S01]  /*187b0*/  IMAD R8, R21, 0x8, R4 ;  /* 0x0000000815087824 */ /* 0x000fe200078e0204 */
[----:B------:R-:W-:Y:S01]  /*187c0*/  LEA.HI R17, R17, R2, RZ, 0x6 ;  /* 0x0000000211117211 */ /* 0x000fe200078f30ff */
[----:B------:R-:W-:Y:S01]  /*187d0*/  IMAD.WIDE.U32 R10, R10, c[0x0][0x3a0], RZ ;  /* 0x0000e8000a0a7a25 */ /* 0x000fe200078e00ff */
[----:B------:R-:W-:-:S02]  /*187e0*/  LOP3.LUT R7, R12, 0xfffffff8, RZ, 0xc0, !PT ;  /* 0xfffffff80c077812 */ /* 0x000fc400078ec0ff */
[----:B-1----:R-:W-:Y:S01]  /*187f0*/  LEA R8, R57, R8, 0x7 ;  /* 0x0000000839087211 */ /* 0x002fe200078e38ff */
[----:B------:R-:W-:Y:S01]  /*18800*/  IMAD.WIDE.U32 R18, R195, c[0x0][0x490], R18 ;  /* 0x00012400c3127a25 */ /* 0x000fe200078e0012 */
[----:B------:R-:W-:Y:S02]  /*18810*/  IADD3 R11, R11, R9, RZ ;  /* 0x000000090b0b7210 */ /* 0x000fe40007ffe0ff */
[----:B------:R-:W-:Y:S01]  /*18820*/  SHF.R.S32.HI R12, RZ, 0x3, R12 ;  /* 0x00000003ff0c7819 */ /* 0x000fe2000001140c */
[----:B------:R-:W-:-:S04]  /*18830*/  @P1 IMAD.HI.U32 R9, R8, c[0x0][0x4ec], RZ ;  /* 0x00013b0008091a27 */ /* 0x000fc800078e00ff */
[----:B------:R-:W-:Y:S01]  /*18840*/  IMAD.IADD R7, R2, 0x1, -R7 ;  /* 0x0000000102077824 */ /* 0x000fe200078e0a07 */
[----:B------:R-:W-:Y:S01]  /*18850*/  SHF.R.S32.HI R2, RZ, 0x1f, R196 ;  /* 0x0000001fff027819 */ /* 0x000fe200000114c4 */
[----:B------:R-:W-:Y:S01]  /*18860*/  IMAD.MOV.U32 R6, RZ, RZ, R8 ;  /* 0x000000ffff067224 */ /* 0x000fe200078e0008 */
[----:B------:R-:W-:Y:S01]  /*18870*/  @P1 SHF.R.U32.HI R6, RZ, c[0x0][0x4f0], R9 ;  /* 0x00013c00ff061a19 */ /* 0x000fe20000011609 */
[----:B------:R-:W-:Y:S01]  /*18880*/  IMAD.IADD R19, R19, 0x1, R13 ;  /* 0x0000000113137824 */ /* 0x000fe200078e020d */
[----:B------:R-:W-:Y:S01]  /*18890*/  SEL R196, R196, RZ, !P0 ;  /* 0x000000ffc4c47207 */ /* 0x000fe20004000000 */
[----:B------:R-:W-:Y:S01]  /*188a0*/  IMAD R15, R195, c[0x0][0x3ec], R0 ;  /* 0x0000fb00c30f7a24 */ /* 0x000fe200078e0200 */
[----:B------:R-:W-:Y:S01]  /*188b0*/  SEL R2, R2, RZ, !P0 ;  /* 0x000000ff02027207 */ /* 0x000fe20004000000 */
[----:B------:R-:W-:Y:S01]  /*188c0*/  IMAD.MOV R9, RZ, RZ, -R6 ;  /* 0x000000ffff097224 */ /* 0x000fe200078e0a06 */
[----:B------:R-:W-:Y:S01]  /*188d0*/  LEA R0, R7, R12, 0x5 ;  /* 0x0000000c07007211 */ /* 0x000fe200078e28ff */
[----:B------:R-:W-:Y:S01]  /*188e0*/  IMAD.WIDE.U32 R18, R196, c[0x0][0x498], R18 ;  /* 0x00012600c4127a25 */ /* 0x000fe200078e0012 */
[----:B------:R-:W-:-:S03]  /*188f0*/  SHF.R.S32.HI R16, RZ, 0x1f, R6 ;  /* 0x0000001fff107819 */ /* 0x000fc60000011406 */
[----:B------:R-:W-:Y:S01]  /*18900*/  IMAD R9, R9, c[0x0][0x4e8], R8 ;  /* 0x00013a0009097a24 */ /* 0x000fe200078e0208 */
[----:B------:R-:W-:Y:S01]  /*18910*/  IADD3 R20, P0, R6, R18, RZ ;  /* 0x0000001206147210 */ /* 0x000fe20007f1e0ff */
[----:B------:R-:W-:Y:S02]  /*18920*/  IMAD R13, R2, c[0x0][0x498], RZ ;  /* 0x00012600020d7a24 */ /* 0x000fe400078e02ff */
[----:B------:R-:W-:Y:S01]  /*18930*/  IMAD.WIDE.U32 R10, R195, c[0x0][0x3e8], R10 ;  /* 0x0000fa00c30a7a25 */ /* 0x000fe200078e000a */
[----:B------:R-:W-:-:S03]  /*18940*/  SHF.R.S32.HI R18, RZ, 0x1f, R9 ;  /* 0x0000001fff127819 */ /* 0x000fc60000011409 */
[----:B------:R-:W-:Y:S01]  /*18950*/  IMAD R13, R196, c[0x0][0x49c], R13 ;  /* 0x00012700c40d7a24 */ /* 0x000fe200078e020d */
[----:B------:R-:W-:Y:S01]  /*18960*/  IADD3 R11, R11, R15, RZ ;  /* 0x0000000f0b0b7210 */ /* 0x000fe20007ffe0ff */
[----:B------:R-:W-:Y:S02]  /*18970*/  IMAD R8, R57, 0x80, R0 ;  /* 0x0000008039087824 */ /* 0x000fe400078e0200 */
[----:B------:R-:W-:Y:S01]  /*18980*/  IMAD R18, R18, c[0x0][0x488], RZ ;  /* 0x0001220012127a24 */ /* 0x000fe200078e02ff */
[----:B------:R-:W-:Y:S01]  /*18990*/  IADD3.X R21, R16, R19, R13, P0, !PT ;  /* 0x0000001310157210 */ /* 0x000fe200007fe40d */
        /* <DEDUP_REMOVED lines=13> */
[----:B------:R-:W-:Y:S01]  /*18a70*/  LOP3.LUT R13, R13, 0x38, R0, 0xf8, !PT ;  /* 0x000000380d0d7812 */ /* 0x000fe200078ef800 */
[----:B------:R-:W-:Y:S01]  /*18a80*/  SHFL.IDX PT, R34, R9, RZ, 0x1c1f ;  /* 0x001c1fff09227589 */ /* 0x000fe200000e0000 */
[----:B------:R-:W-:Y:S01]  /*18a90*/  LEA.HI.X R15, R20, c[0x0][0x454], R15, 0x2, P0 ;  /* 0x00011500140f7a11 */ /* 0x000fe200000f140f */
[----:B------:R-:W-:Y:S01]  /*18aa0*/  IMAD R7, R196, c[0x0][0x3f4], R7 ;  /* 0x0000fd00c4077a24 */ /* 0x000fe200078e0207 */
[----:B------:R-:W-:Y:S01]  /*18ab0*/  LOP3.LUT R13, R13, R2, RZ, 0x3c, !PT ;  /* 0x000000020d0d7212 */ /* 0x000fe200078e3cff */
[----:B------:R-:W-:Y:S01]  /*18ac0*/  SHFL.IDX PT, R48, R9, 0x1, 0x1c1f ;  /* 0x003c1f0009307f89 */ /* 0x000fe200000e0000 */
[--C-:B------:R-:W-:Y:S01]  /*18ad0*/  SHF.R.S32.HI R2, RZ, 0x1f, R6.reuse ;  /* 0x0000001fff027819 */ /* 0x100fe20000011406 */
[----:B------:R-:W-:Y:S01]  /*18ae0*/  IMAD.MOV R19, RZ, RZ, -R6 ;  /* 0x000000ffff137224 */ /* 0x000fe200078e0a06 */
[----:B------:R-:W-:Y:S01]  /*18af0*/  IADD3 R11, R11, R7, RZ ;  /* 0x000000070b0b7210 */ /* 0x000fe20007ffe0ff */
[----:B------:R-:W1:Y:S01]  /*18b00*/  SHFL.IDX PT, R35, R15, RZ, 0x1c1f ;  /* 0x001c1fff0f237589 */ /* 0x000e6200000e0000 */
[C---:B------:R-:W-:Y:S01]  /*18b10*/  IMAD R7, R57.reuse, 0x80, R4 ;  /* 0x0000008039077824 */ /* 0x040fe200078e0204 */
[----:B------:R-:W-:Y:S01]  /*18b20*/  LEA R57, R57, R12, 0x7 ;  /* 0x0000000c39397211 */ /* 0x000fe200078e38ff */
[----:B------:R-:W-:Y:S01]  /*18b30*/  IMAD R21, R2, c[0x0][0x3e0], RZ ;  /* 0x0000f80002157a24 */ /* 0x000fe200078e02ff */
[----:B------:R-:W2:Y:S01]  /*18b40*/  SHFL.IDX PT, R49, R15, 0x1, 0x1c1f ;  /* 0x003c1f000f317f89 */ /* 0x000ea200000e0000 */
[----:B-----5:R-:W-:Y:S01]  /*18b50*/  IMAD R2, R5, c[0x0][0x4e8], RZ ;  /* 0x00013a0005027a24 */ /* 0x020fe200078e02ff */
[----:B------:R-:W-:Y:S01]  /*18b60*/  IADD3 R5, R7, 0x8, RZ ;  /* 0x0000000807057810 */ /* 0x000fe20007ffe0ff */
[----:B------:R-:W-:-:S02]  /*18b70*/  IMAD R19, R19, c[0x0][0x4e8], R8 ;  /* 0x00013a0013137a24 */ /* 0x000fc400078e0208 */
[C---:B------:R-:W-:Y:S01]  /*18b80*/  IMAD R21, R6.reuse, c[0x0][0x3e4], R21 ;  /* 0x0000f90006157a24 */ /* 0x040fe200078e0215 */
[-C--:B------:R-:W-:Y:S01]  /*18b90*/  ISETP.GE.OR P1, PT, R7, R2.reuse, P2 ;  /* 0x000000020700720c */ /* 0x080fe20001726670 */
[----:B------:R-:W-:Y:S01]  /*18ba0*/  IMAD.WIDE.U32 R10, R6, c[0x0][0x3e0], R10 ;  /* 0x0000f800060a7a25 */ /* 0x000fe200078e000a */
[----:B------:R-:W-:Y:S02]  /*18bb0*/  ISETP.GE.OR P0, PT, R5, R2, P2 ;  /* 0x000000020500720c */ /* 0x000fe40001706670 */
[----:B------:R-:W-:Y:S01]  /*18bc0*/  SHF.L.U32 R6, R17, 0x3, RZ ;  /* 0x0000000311067819 */ /* 0x000fe200000006ff */
[----:B------:R-:W-:Y:S01]  /*18bd0*/  IMAD.IADD R11, R11, 0x1, R21 ;  /* 0x000000010b0b7824 */ /* 0x000fe200078e0215 */
[----:B------:R-:W-:Y:S02]  /*18be0*/  SHF.R.S32.HI R4, RZ, 0x1f, R19 ;  /* 0x0000001fff047819 */ /* 0x000fe40000011413 */
        /* <DEDUP_REMOVED lines=43> */
.L_x_1268:
[----:B--2---:R-:W-:Y:S05]  /*18ea0*/  BSYNC B0 ;  /* 0x0000000000007941 */ /* 0x004fea0003800000 */
.L_x_1267:
        /* <DEDUP_REMOVED lines=23> */
.L_x_1270:
[----:B------:R-:W-:Y:S05]  /*19020*/  BSYNC B0 ;  /* 0x0000000000007941 */ /* 0x000fea0003800000 */
.L_x_1269:
        /* <DEDUP_REMOVED lines=23> */
.L_x_1272:
[----:B------:R-:W-:Y:S05]  /*191a0*/  BSYNC B0 ;  /* 0x0000000000007941 */ /* 0x000fea0003800000 */
.L_x_1271:
        /* <DEDUP_REMOVED lines=24> */
.L_x_1265:
        /* <DEDUP_REMOVED lines=18> */
.L_x_1273:
        /* <DEDUP_REMOVED lines=41> */
.L_x_1275:
[----:B------:R-:W-:Y:S05]  /*196e0*/  BSYNC B0 ;  /* 0x0000000000007941 */ /* 0x000fea0003800000 */
.L_x_1274:
        /* <DEDUP_REMOVED lines=64> */
.L_x_1277:
[----:B------:R-:W-:Y:S05]  /*19af0*/  BSYNC B0 ;  /* 0x0000000000007941 */ /* 0x000fea0003800000 */
.L_x_1276:
        /* <DEDUP_REMOVED lines=21> */
.L_x_1279:
[----:B------:R-:W-:Y:S05]  /*19c50*/  BSYNC B0 ;  /* 0x0000000000007941 */ /* 0x000fea0003800000 */
.L_x_1278:
        /* <DEDUP_REMOVED lines=21> */
.L_x_1281:
[----:B------:R-:W-:Y:S05]  /*19db0*/  BSYNC B0 ;  /* 0x0000000000007941 */ /* 0x000fea0003800000 */
.L_x_1280:
        /* <DEDUP_REMOVED lines=22> */
.L_x_1282:
        /* <DEDUP_REMOVED lines=14> */
.L_x_2587:


//--------------------- .text._ZN7cutlass13device_kernelIN5flash19enable_sm80_to_sm89INS1_16FlashAttnFwdSm80INS1_25CollectiveMainloopFwdSm80ILi8ELi1ELb1EN4cute5tupleIJNS5_1CILi128EEENS7_ILi96EEENS7_ILi192EEEEEELi192ENS_6half_tEfNS_4arch4Sm80ELb0ELb0ELb0ELb0ELb0ELb0ELb1ELb0EEENS1_21CollectiveEpilogueFwdINS6_IJS8_SA_S9_EEENS6_IJNS7_ILi1EEESI_SI_EEESC_SE_Li256ELb0ELb1ELb0ELb0EEENS1_19SingleTileSchedulerILb0ELb0ELb1ELi128EEEEEEEEEvNT_6ParamsE --------------------------
	.section	.text._ZN7cutlass13device_kernelIN5flash19enable_sm80_to_sm89INS1_16FlashAttnFwdSm80INS1_25CollectiveMainloopFwdSm80ILi8ELi1ELb1EN4cute5tupleIJNS5_1CILi128EEENS7_ILi96EEENS7_ILi192EEEEEELi192ENS_6half_tEfNS_4arch4Sm80ELb0ELb0ELb0ELb0ELb0ELb0ELb1ELb0EEENS1_21CollectiveEpilogueFwdINS6_IJS8_SA_S9_EEENS6_IJNS7_ILi1EEESI_SI_EEESC_SE_Li256ELb0ELb1ELb0ELb0EEENS1_19SingleTileSchedulerILb0ELb0ELb1ELi128EEEEEEEEEvNT_6ParamsE,"ax",@progbits
	.sectioninfo	@"SHI_REGISTERS=255"
	.align	128
.text._ZN7cutlass13device_kernelIN5flash19enable_sm80_to_sm89INS1_16FlashAttnFwdSm80INS1_25CollectiveMainloopFwdSm80ILi8ELi1ELb1EN4cute5tupleIJNS5_1CILi128EEENS7_ILi96EEENS7_ILi192EEEEEELi192ENS_6half_tEfNS_4arch4Sm80ELb0ELb0ELb0ELb0ELb0ELb0ELb1ELb0EEENS1_21CollectiveEpilogueFwdINS6_IJS8_SA_S9_EEENS6_IJNS7_ILi1EEESI_SI_EEESC_SE_Li256ELb0ELb1ELb0ELb0EEENS1_19SingleTileSchedulerILb0ELb0ELb1ELi128EEEEEEEEEvNT_6ParamsE:
        .type           _ZN7cutlass13device_kernelIN5flash19enable_sm80_to_sm89INS1_16FlashAttnFwdSm80INS1_25CollectiveMainloopFwdSm80ILi8ELi1ELb1EN4cute5tupleIJNS5_1CILi128EEENS7_ILi96EEENS7_ILi192EEEEEELi192ENS_6half_tEfNS_4arch4Sm80ELb0ELb0ELb0ELb0ELb0ELb0ELb1ELb0EEENS1_21CollectiveEpilogueFwdINS6_IJS8_SA_S9_EEENS6_IJNS7_ILi1EEESI_SI_EEESC_SE_Li256ELb0ELb1ELb0ELb0EEENS1_19SingleTileSchedulerILb0ELb0ELb1ELi128EEEEEEEEEvNT_6ParamsE,@function
        .size           _ZN7cutlass13device_kernelIN5flash19enable_sm80_to_sm89INS1_16FlashAttnFwdSm80INS1_25CollectiveMainloopFwdSm80ILi8ELi1ELb1EN4cute5tupleIJNS5_1CILi128EEENS7_ILi96EEENS7_ILi192EEEEEELi192ENS_6half_tEfNS_4arch4Sm80ELb0ELb0ELb0ELb0ELb0ELb0ELb1ELb0EEENS1_21CollectiveEpilogueFwdINS6_IJS8_SA_S9_EEENS6_IJNS7_ILi1EEESI_SI_EEESC_SE_Li256ELb0ELb1ELb0ELb0EEENS1_19SingleTileSchedulerILb0ELb0ELb1ELi128EEEEEEEEEvNT_6ParamsE,(.L_x_2588 - _ZN7cutlass13device_kernelIN5flash19enable_sm80_to_sm89INS1_16FlashAttnFwdSm80INS1_25CollectiveMainloopFwdSm80ILi8ELi1ELb1EN4cute5tupleIJNS5_1CILi128EEENS7_ILi96EEENS7_ILi192EEEEEELi192ENS_6half_tEfNS_4arch4Sm80ELb0ELb0ELb0ELb0ELb0ELb0ELb1ELb0EEENS1_21CollectiveEpilogueFwdINS6_IJS8_SA_S9_EEENS6_IJNS7_ILi1EEESI_SI_EEESC_SE_Li256ELb0ELb1ELb0ELb0EEENS1_19SingleTileSchedulerILb0ELb0ELb1ELi128EEEEEEEEEvNT_6ParamsE)
        .other          _ZN7cutlass13device_kernelIN5flash19enable_sm80_to_sm89INS1_16FlashAttnFwdSm80INS1_25CollectiveMainloopFwdSm80ILi8ELi1ELb1EN4cute5tupleIJNS5_1CILi128EEENS7_ILi96EEENS7_ILi192EEEEEELi192ENS_6half_tEfNS_4arch4Sm80ELb0ELb0ELb0ELb0ELb0ELb0ELb1ELb0EEENS1_21CollectiveEpilogueFwdINS6_IJS8_SA_S9_EEENS6_IJNS7_ILi1EEESI_SI_EEESC_SE_Li256ELb0ELb1ELb0ELb0EEENS1_19SingleTileSchedulerILb0ELb0ELb1ELi128EEEEEEEEEvNT_6ParamsE,@"STO_CUDA_ENTRY STV_DEFAULT"
_ZN7cutlass13device_kernelIN5flash19enable_sm80_to_sm89INS1_16FlashAttnFwdSm80INS1_25CollectiveMainloopFwdSm80ILi8ELi1ELb1EN4cute5tupleIJNS5_1CILi128EEENS7_ILi96EEENS7_ILi192EEEEEELi192ENS_6half_tEfNS_4arch4Sm80ELb0ELb0ELb0ELb0ELb0ELb0ELb1ELb0EEENS1_21CollectiveEpilogueFwdINS6_IJS8_SA_S9_EEENS6_IJNS7_ILi1EEESI_SI_EEESC_SE_Li256ELb0ELb1ELb0ELb0EEENS1_19SingleTileSchedulerILb0ELb0ELb1ELi128EEEEEEEEEvNT_6ParamsE:
        /* <DEDUP_REMOVED lines=26> */
[----:B----4-:R-:W-:Y:S01]  /*01a0*/  IMAD.WIDE.U32 R4, R40, c[0x0][0x1b8], RZ ;  /* 0x00006e0028047a25 */ /* 0x010fe200078e00ff */
        /* <DEDUP_REMOVED lines=71> */
[----:B------:R-:W-:Y:S01]  /*0620*/  @!P1 SHF.R.S32.HI R7, RZ, 0x1f, R36 ;  /* 0x0000001fff079819 */ /* 0x000fe20000011424 */
        /* <DEDUP_REMOVED lines=170> */
[----:B------:R-:W-:Y:S01]  /*10d0*/  IMAD R6, R24, c[0x0][0x20c], R2 ;  /* 0x0000830018067a24 */ /* 0x000fe200078e0202 */
[----:B------:R-:W-:Y:S01]  /*10e0*/  IADD3 R247, R230, 0x800, RZ ;  /* 0x00000800e6f77810 */ /* 0x000fe20007ffe0ff */
[----:B------:R-:W-:Y:S01]  /*10f0*/  IMAD.WIDE.U32 R2, R24, c[0x0][0x208], R42 ;  /* 0x0000820018027a25 */ /* 0x000fe200078e002a */
[C---:B------:R-:W-:Y:S02]  /*1100*/  IADD3 R246, R230.reuse, 0x1000, RZ ;  /* 0x00001000e6f67810 */ /* 0x040fe40007ffe0ff */
[C---:B------:R-:W-:Y:S01]  /*1110*/  IADD3 R245, R230.reuse, 0x1800, RZ ;  /* 0x00001800e6f57810 */ /* 0x040fe20007ffe0ff */
        /* <DEDUP_REMOVED lines=91> */
.L_x_1283:
[----:B-1-34-:R-:W-:Y:S01]  /*16d0*/  HMMA.16816.F32 R32, R152, R16, RZ ;  /* 0x000000109820723c */ /* 0x01afe200000018ff */
[----:B------:R-:W-:Y:S01]  /*16e0*/  LOP3.LUT P0, RZ, R30, 0x4, RZ, 0xc0, !PT ;  /* 0x000000041eff7812 */ /* 0x000fe2000780c0ff */
[----:B------:R-:W0:Y:S01]  /*16f0*/  LDGDEPBAR ;  /* 0x00000000000079af */ /* 0x000e220000000000 */
[----:B------:R-:W-:-:S02]  /*1700*/  ISETP.GE.AND P3, PT, R123, 0x61, PT ;  /* 0x000000617b00780c */ /* 0x000fc40003f66270 */
[----:B------:R-:W-:Y:S02]  /*1710*/  SEL R2, R28, 0xffffffc0, !P0 ;  /* 0xffffffc01c027807 */ /* 0x000fe40004000000 */
[C---:B------:R-:W-:Y:S01]  /*1720*/  IADD3 R242, R230.reuse, 0x3000, RZ ;  /* 0x00003000e6f27810 */ /* 0x040fe20007ffe0ff */
[C---:B------:R-:W-:Y:S01]  /*1730*/  HMMA.16816.F32 R24, R152.reuse, R18, RZ ;  /* 0x000000129818723c */ /* 0x040fe200000018ff */
[C---:B------:R-:W-:Y:S01]  /*1740*/  IADD3 R241, R230.reuse, 0x3800, RZ ;  /* 0x00003800e6f17810 */ /* 0x040fe20007ffe0ff */
[--C-:B------:R-:W-:Y:S01]  /*1750*/  IMAD.IADD R229, R135, 0x1, R2.reuse ;  /* 0x0000000187e57824 */ /* 0x100fe200078e0202 */
[C---:B------:R-:W-:Y:S01]  /*1760*/  IADD3 R240, R230.reuse, 0x4000, RZ ;  /* 0x00004000e6f07810 */ /* 0x040fe20007ffe0ff */
[C---:B------:R-:W-:Y:S01]  /*1770*/  IMAD.IADD R226, R230.reuse, 0x1, R2 ;  /* 0x00000001e6e27824 */ /* 0x040fe200078e0202 */
[C---:B------:R-:W-:Y:S02]  /*1780*/  IADD3 R239, R230.reuse, 0x4800, RZ ;  /* 0x00004800e6ef7810 */ /* 0x040fe40007ffe0ff */
[C---:B------:R-:W-:Y:S01]  /*1790*/  IADD3 R238, R230.reuse, 0x5000, RZ ;  /* 0x00005000e6ee7810 */ /* 0x040fe20007ffe0ff */
[----:B------:R-:W-:Y:S01]  /*17a0*/  HMMA.16816.F32 R20, R152, R44, RZ ;  /* 0x0000002c9814723c */ /* 0x000fe200000018ff */
[----:B------:R-:W-:Y:S01]  /*17b0*/  LDSM.16.M88.4 R28, [R226] ;  /* 0x00000000e21c783b */ /* 0x000fe20000000200 */
[----:B------:R-:W-:-:S02]  /*17c0*/  IADD3 R237, R230, 0x5800, RZ ;  /* 0x00005800e6ed7810 */ /* 0x000fc40007ffe0ff */
[C---:B------:R-:W-:Y:S01]  /*17d0*/  IADD3 R236, R230.reuse, 0x6000, RZ ;  /* 0x00006000e6ec7810 */ /* 0x040fe20007ffe0ff */
[----:B------:R-:W-:Y:S01]  /*17e0*/  LDSM.16.M88.4 R112, [R226+0x5000] ;  /* 0x00500000e270783b */ /* 0x000fe20000000200 */
[C---:B------:R-:W-:Y:S02]  /*17f0*/  IADD3 R235, R230.reuse, 0x6800, RZ ;  /* 0x00006800e6eb7810 */ /* 0x040fe40007ffe0ff */
[----:B------:R-:W-:Y:S01]  /*1800*/  HMMA.16816.F32 R16, R152, R46, RZ ;  /* 0x0000002e9810723c */ /* 0x000fe200000018ff */
[----:B------:R-:W-:Y:S01]  /*1810*/  LDSM.16.M88.4 R44, [R229+0xc900] ;  /* 0x00c90000e52c783b */ /* 0x000fe20000000200 */
[C---:B------:R-:W-:Y:S02]  /*1820*/  IADD3 R234, R230.reuse, 0x7000, RZ ;  /* 0x00007000e6ea7810 */ /* 0x040fe40007ffe0ff */
[C---:B------:R-:W-:Y:S02]  /*1830*/  IADD3 R233, R230.reuse, 0x7800, RZ ;  /* 0x00007800e6e97810 */ /* 0x040fe40007ffe0ff */
[----:B------:R-:W-:-:S02]  /*1840*/  IADD3 R232, R230, 0x8000, RZ ;  /* 0x00008000e6e87810 */ /* 0x000fc40007ffe0ff */
[----:B------:R-:W-:Y:S01]  /*1850*/  HMMA.16816.F32 R12, R152, R48, RZ ;  /* 0x00000030980c723c */ /* 0x000fe200000018ff */
[----:B------:R-:W-:-:S07]  /*1860*/  IADD3 R231, R230, 0x8800, RZ ;  /* 0x00008800e6e77810 */ /* 0x000fce0007ffe0ff */
[C---:B--2---:R-:W-:Y:S08]  /*1870*/  HMMA.16816.F32 R8, R152.reuse, R50, RZ ;  /* 0x000000329808723c */ /* 0x044ff000000018ff */
[C---:B------:R-:W-:Y:S08]  /*1880*/  HMMA.16816.F32 R40, R152.reuse, R36, RZ ;  /* 0x000000249828723c */ /* 0x040ff000000018ff */
[----:B------:R-:W-:Y:S08]  /*1890*/  HMMA.16816.F32 R36, R152, R38, RZ ;  /* 0x000000269824723c */ /* 0x000ff000000018ff */
[C---:B------:R-:W-:Y:S01]  /*18a0*/  HMMA.16816.F32 R96, R156.reuse, R64, R32 ;  /* 0x000000409c60723c */ /* 0x040fe20000001820 */
[----:B------:R-:W1:Y:S07]  /*18b0*/  LDSM.16.M88.4 R32, [R229+0xc100] ;  /* 0x00c10000e520783b */ /* 0x000e6e0000000200 */
[C---:B------:R-:W-:Y:S08]  /*18c0*/  HMMA.16816.F32 R88, R156.reuse, R60, R20 ;  /* 0x0000003c9c58723c */ /* 0x040ff00000001814 */
[----:B------:R-:W-:Y:S01]  /*18d0*/  HMMA.16816.F32 R84, R156, R62, R16 ;  /* 0x0000003e9c54723c */ /* 0x000fe20000001810 */
[----:B------:R-:W2:Y:S07]  /*18e0*/  LDSM.16.M88.4 R60, [R229+0xd100] ;  /* 0x00d10000e53c783b */ /* 0x000eae0000000200 */
[----:B------:R-:W-:Y:S08]  /*18f0*/  HMMA.16816.F32 R20, R152, R68, RZ ;  /* 0x000000449814723c */ /* 0x000ff000000018ff */
[C---:B------:R-:W-:Y:S08]  /*1900*/  HMMA.16816.F32 R80, R156.reuse, R76, R12 ;  /* 0x0000004c9c50723c */ /* 0x040ff0000000180c */
[----:B------:R-:W-:Y:S08]  /*1910*/  HMMA.16816.F32 R76, R156, R78, R8 ;  /* 0x0000004e9c4c723c */ /* 0x000ff00000001808 */
[C---:B------:R-:W-:Y:S01]  /*1920*/  HMMA.16816.F32 R16, R152.reuse, R70, RZ ;  /* 0x000000469810723c */ /* 0x040fe200000018ff */
[----:B------:R-:W3:Y:S07]  /*1930*/  LDSM.16.M88.4 R68, [R229+0xd900] ;  /* 0x00d90000e544783b */ /* 0x000eee0000000200 */
[C---:B------:R-:W-:Y:S08]  /*1940*/  HMMA.16816.F32 R12, R152.reuse, R72, RZ ;  /* 0x00000048980c723c */ /* 0x040ff000000018ff */
[----:B------:R-:W-:Y:S08]  /*1950*/  HMMA.16816.F32 R8, R152, R74, RZ ;  /* 0x0000004a9808723c */ /* 0x000ff000000018ff */
[C---:B------:R-:W-:Y:S01]  /*1960*/  HMMA.16816.F32 R100, R156.reuse, R54, R36 ;  /* 0x000000369c64723c */ /* 0x040fe20000001824 */
[----:B------:R-:W-:Y:S07]  /*1970*/  LDSM.16.M88.4 R36, [R229+0xe900] ;  /* 0x00e90000e524783b */ /* 0x000fee0000000200 */
[C---:B------:R-:W-:Y:S01]  /*1980*/  HMMA.16816.F32 R92, R156.reuse, R66, R24 ;  /* 0x000000429c5c723c */ /* 0x040fe20000001818 */
[----:B------:R-:W-:Y:S07]  /*1990*/  LDSM.16.M88.4 R24, [R226+0x800] ;  /* 0x00080000e218783b */ /* 0x000fee0000000200 */
[C---:B------:R-:W-:Y:S01]  /*19a0*/  HMMA.16816.F32 R56, R156.reuse, R52, R40 ;  /* 0x000000349c38723c */ /* 0x040fe20000001828 */
[----:B------:R-:W4:Y:S07]  /*19b0*/  LDSM.16.M88.4 R52, [R229+0xe100] ;  /* 0x00e10000e534783b */ /* 0x000f2e0000000200 */
[C---:B------:R-:W-:Y:S08]  /*19c0*/  HMMA.16816.F32 R72, R156.reuse, R104, R20 ;  /* 0x000000689c48723c */ /* 0x040ff00000001814 */
[C---:B------:R-:W-:Y:S01]  /*19d0*/  HMMA.16816.F32 R64, R156.reuse, R106, R16 ;  /* 0x0000006a9c40723c */ /* 0x040fe20000001810 */
[----:B------:R-:W-:Y:S07]  /*19e0*/  LDSM.16.M88.4 R104, [R226+0x1000] ;  /* 0x00100000e268783b */ /* 0x000fee0000000200 */
[C---:B------:R-:W-:Y:S08]  /*19f0*/  HMMA.16816.F32 R48, R156.reuse, R108, R12 ;  /* 0x0000006c9c30723c */ /* 0x040ff0000000180c */
[----:B------:R-:W-:Y:S01]  /*1a00*/  HMMA.16816.F32 R40, R156, R110, R8 ;  /* 0x0000006e9c28723c */ /* 0x000fe20000001808 */
[----:B------:R-:W-:Y:S07]  /*1a10*/  LDSM.16.M88.4 R108, [R135+0x13900] ;  /* 0x01390000876c783b */ /* 0x000fee0000000200 */
[C---:B-1----:R-:W-:Y:S01]  /*1a20*/  HMMA.16816.F32 R16, R184.reuse, R34, R100 ;  /* 0x00000022b810723c */ /* 0x042fe20000001864 */
[----:B------:R-:W1:Y:S07]  /*1a30*/  LDSM.16.M88.4 R100, [R226+0x1800] ;  /* 0x00180000e264783b */ /* 0x000e6e0000000200 */
[C---:B------:R-:W-:Y:S01]  /*1a40*/  HMMA.16816.F32 R12, R184.reuse, R44, R96 ;  /* 0x0000002cb80c723c */ /* 0x040fe20000001860 */
[----:B------:R-:W-:Y:S07]  /*1a50*/  LDSM.16.M88.4 R96, [R230+0x3800] ;  /* 0x00380000e660783b */ /* 0x000fee0000000200 */
[C---:B------:R-:W-:Y:S01]  /*1a60*/  HMMA.16816.F32 R8, R184.reuse, R46, R92 ;  /* 0x0000002eb808723c */ /* 0x040fe2000000185c */
[----:B------:R-:W-:Y:S07]  /*1a70*/  LDSM.16.M88.4 R92, [R226+0x2800] ;  /* 0x00280000e25c783b */ /* 0x000fee0000000200 */
[C---:B------:R-:W-:Y:S08]  /*1a80*/  HMMA.16816.F32 R20, R184.reuse, R32, R56 ;  /* 0x00000020b814723c */ /* 0x040ff00000001838 */
[C---:B--2---:R-:W-:Y:S01]  /*1a90*/  HMMA.16816.F32 R44, R184.reuse, R60, R88 ;  /* 0x0000003cb82c723c */ /* 0x044fe20000001858 */
[----:B------:R-:W2:Y:S07]  /*1aa0*/  LDSM.16.M88.4 R88, [R226+0x2000] ;  /* 0x00200000e258783b */ /* 0x000eae0000000200 */
[C---:B------:R-:W-:Y:S08]  /*1ab0*/  HMMA.16816.F32 R56, R184.reuse, R62, R84 ;  /* 0x0000003eb838723c */ /* 0x040ff00000001854 */
[C---:B---3--:R-:W-:Y:S08]  /*1ac0*/  HMMA.16816.F32 R60, R184.reuse, R68, R80 ;  /* 0x00000044b83c723c */ /* 0x048ff00000001850 */
[C---:B----4-:R-:W-:Y:S08]  /*1ad0*/  HMMA.16816.F32 R72, R184.reuse, R52, R72 ;  /* 0x00000034b848723c */ /* 0x050ff00000001848 */
[----:B------:R-:W-:Y:S08]  /*1ae0*/  HMMA.16816.F32 R84, R184, R54, R64 ;  /* 0x00000036b854723c */ /* 0x000ff00000001840 */
[C---:B------:R-:W-:Y:S01]  /*1af0*/  HMMA.16816.F32 R64, R188.reuse, R28, R20 ;  /* 0x0000001cbc40723c */ /* 0x040fe20000001814 */
[----:B------:R-:W-:Y:S07]  /*1b00*/  LDSM.16.M88.4 R20, [R135+0x10100] ;  /* 0x010100008714783b */ /* 0x000fee0000000200 */
[----:B------:R-:W-:Y:S01]  /*1b10*/  HMMA.16816.F32 R52, R188, R30, R16 ;  /* 0x0000001ebc34723c */ /* 0x000fe20000001810 */
[----:B------:R-:W3:Y:S07]  /*1b20*/  LDSM.16.M88.4 R28, [R135+0xf100] ;  /* 0x00f10000871c783b */ /* 0x000eee0000000200 */
[----:B------:R-:W-:Y:S08]  /*1b30*/  HMMA.16816.F32 R80, R184, R70, R76 ;  /* 0x00000046b850723c */ /* 0x000ff0000000184c */
[C---:B------:R-:W-:Y:S08]  /*1b40*/  HMMA.16816.F32 R32, R188.reuse, R24, R12 ;  /* 0x00000018bc20723c */ /* 0x040ff0000000180c */
[----:B------:R-:W-:Y:S01]  /*1b50*/  HMMA.16816.F32 R16, R188, R26, R8 ;  /* 0x0000001abc10723c */ /* 0x000fe20000001808 */
[----:B------:R-:W4:Y:S07]  /*1b60*/  LDSM.16.M88.4 R24, [R135+0xf900] ;  /* 0x00f900008718783b */ /* 0x000f2e0000000200 */
[C---:B------:R-:W-:Y:S08]  /*1b70*/  HMMA.16816.F32 R76, R184.reuse, R36, R48 ;  /* 0x00000024b84c723c */ /* 0x040ff00000001830 */
[----:B------:R-:W-:Y:S01]  /*1b80*/  HMMA.16816.F32 R68, R184, R38, R40 ;  /* 0x00000026b844723c */ /* 0x000fe20000001828 */
[----:B------:R-:W5:Y:S07]  /*1b90*/  LDSM.16.M88.4 R40, [R135+0x10900] ;  /* 0x010900008728783b */ /* 0x000f6e0000000200 */
[C---:B-1----:R-:W-:Y:S08]  /*1ba0*/  HMMA.16816.F32 R36, R188.reuse, R100, R60 ;  /* 0x00000064bc24723c */ /* 0x042ff0000000183c */
[C---:B--2---:R-:W-:Y:S01]  /*1bb0*/  HMMA.16816.F32 R60, R188.reuse, R88, R72 ;  /* 0x00000058bc3c723c */ /* 0x044fe20000001848 */
[----:B------:R-:W1:Y:S07]  /*1bc0*/  LDSM.16.M88.4 R72, [R135+0x11100] ;  /* 0x011100008748783b */ /* 0x000e6e0000000200 */
[C---:B------:R-:W-:Y:S08]  /*1bd0*/  HMMA.16816.F32 R12, R188.reuse, R104, R44 ;  /* 0x00000068bc0c723c */ /* 0x040ff0000000182c */
[C---:B------:R-:W-:Y:S01]  /*1be0*/  HMMA.16816.F32 R8, R188.reuse, R106, R56 ;  /* 0x0000006abc08723c */ /* 0x040fe20000001838 */
[----:B------:R-:W-:Y:S07]  /*1bf0*/  LDSM.16.M88.4 R104, [R230+0x4800] ;  /* 0x00480000e668783b */ /* 0x000fee0000000200 */
[C---:B------:R-:W-:Y:S01]  /*1c00*/  HMMA.16816.F32 R48, R188.reuse, R102, R80 ;  /* 0x00000066bc30723c */ /* 0x040fe20000001850 */
[----:B------:R-:W-:Y:S07]  /*1c10*/  LDSM.16.M88.4 R100, [R230+0x4000] ;  /* 0x00400000e664783b */ /* 0x000fee0000000200 */
[----:B------:R-:W-:Y:S01]  /*1c20*/  HMMA.16816.F32 R80, R188, R90, R84 ;  /* 0x0000005abc50723c */ /* 0x000fe20000001854 */
[----:B------:R-:W2:Y:S04]  /*1c30*/  LDSM.16.M88.4 R84, [R135+0x11900] ;  /* 0x011900008754783b */ /* 0x000ea80000000200 */
[----:B------:R-:W1:Y:S03]  /*1c40*/  LDSM.16.M88.4 R88, [R230+0x3000] ;  /* 0x00300000e658783b */ /* 0x000e660000000200 */
[C---:B---3--:R-:W-:Y:S08]  /*1c50*/  HMMA.16816.F32 R64, R192.reuse, R28, R64 ;  /* 0x0000001cc040723c */ /* 0x048ff00000001840 */
[----:B------:R-:W-:Y:S01]  /*1c60*/  HMMA.16816.F32 R56, R192, R30, R52 ;  /* 0x0000001ec038723c */ /* 0x000fe20000001834 */
[----:B------:R-:W3:Y:S07]  /*1c70*/  LDSM.16.M88.4 R28, [R230+0x5000] ;  /* 0x00500000e61c783b */ /* 0x000eee0000000200 */
[C---:B------:R-:W-:Y:S08]  /*1c80*/  HMMA.16816.F32 R76, R188.reuse, R92, R76 ;  /* 0x0000005cbc4c723c */ /* 0x040ff0000000184c */
[----:B------:R-:W-:Y:S01]  /*1c90*/  HMMA.16816.F32 R68, R188, R94, R68 ;  /* 0x0000005ebc44723c */ /* 0x000fe20000001844 */
[----:B------:R-:W1:Y:S07]  /*1ca0*/  LDSM.16.M88.4 R92, [R230+0x5800] ;  /* 0x00580000e65c783b */ /* 0x000e6e0000000200 */
[C---:B----4-:R-:W-:Y:S08]  /*1cb0*/  HMMA.16816.F32 R52, R192.reuse, R24, R32 ;  /* 0x00000018c034723c */ /* 0x050ff00000001820 */
[C---:B------:R-:W-:Y:S08]  /*1cc0*/  HMMA.16816.F32 R44, R192.reuse, R26, R16 ;  /* 0x0000001ac02c723c */ /* 0x040ff00000001810 */
[C---:B------:R-:W-:Y:S08]  /*1cd0*/  HMMA.16816.F32 R32, R192.reuse, R20, R12 ;  /* 0x00000014c020723c */ /* 0x040ff0000000180c */
[C---:B------:R-:W-:Y:S08]  /*1ce0*/  HMMA.16816.F32 R24, R192.reuse, R22, R8 ;  /* 0x00000016c018723c */ /* 0x040ff00000001808 */
[C---:B-----5:R-:W-:Y:S08]  /*1cf0*/  HMMA.16816.F32 R16, R192.reuse, R42, R48 ;  /* 0x0000002ac010723c */ /* 0x060ff00000001830 */
[C---:B-1----:R-:W-:Y:S08]  /*1d00*/  HMMA.16816.F32 R12, R192.reuse, R72, R60 ;  /* 0x00000048c00c723c */ /* 0x042ff0000000183c */
[C---:B------:R-:W-:Y:S08]  /*1d10*/  HMMA.16816.F32 R8, R192.reuse, R74, R80 ;  /* 0x0000004ac008723c */ /* 0x040ff00000001850 */
[C---:B------:R-:W-:Y:S08]  /*1d20*/  HMMA.16816.F32 R20, R192.reuse, R40, R36 ;  /* 0x00000028c014723c */ /* 0x040ff00000001824 */
[C---:B--2---:R-:W-:Y:S08]  /*1d30*/  HMMA.16816.F32 R72, R192.reuse, R84, R76 ;  /* 0x00000054c048723c */ /* 0x044ff0000000184c */
[----:B------:R-:W-:Y:S08]  /*1d40*/  HMMA.16816.F32 R84, R192, R86, R68 ;  /* 0x00000056c054723c */ /* 0x000ff00000001844 */
[C---:B------:R-:W-:Y:S01]  /*1d50*/  HMMA.16816.F32 R68, R196.reuse, R96, R52 ;  /* 0x00000060c444723c */ /* 0x040fe20000001834 */
[----:B------:R-:W1:Y:S07]  /*1d60*/  LDSM.16.M88.4 R52, [R229+0xf100] ;  /* 0x00f10000e534783b */ /* 0x000e6e0000000200 */
[C---:B------:R-:W-:Y:S08]  /*1d70*/  HMMA.16816.F32 R80, R196.reuse, R88, R64 ;  /* 0x00000058c450723c */ /* 0x040ff00000001840 */
[C---:B------:R-:W-:Y:S01]  /*1d80*/  HMMA.16816.F32 R64, R196.reuse, R98, R44 ;  /* 0x00000062c440723c */ /* 0x040fe2000000182c */
[----:B------:R-:W2:Y:S04]  /*1d90*/  LDSM.16.M88.4 R44, [R229+0xf900] ;  /* 0x00f90000e52c783b */ /* 0x000ea80000000200 */
[----:B------:R-:W-:Y:S03]  /*1da0*/  LDSM.16.M88.4 R96, [R135+0x13100] ;  /* 0x013100008760783b */ /* 0x000fe60000000200 */
[C---:B------:R-:W-:Y:S01]  /*1db0*/  HMMA.16816.F32 R60, R196.reuse, R100, R32 ;  /* 0x00000064c43c723c */ /* 0x040fe20000001820 */
[----:B------:R-:W4:Y:S07]  /*1dc0*/  LDSM.16.M88.4 R32, [R229+0x10100] ;  /* 0x01010000e520783b */ /* 0x000f2e0000000200 */
[C---:B------:R-:W-:Y:S08]  /*1dd0*/  HMMA.16816.F32 R40, R196.reuse, R106, R16 ;  /* 0x0000006ac428723c */ /* 0x040ff00000001810 */
[C---:B---3--:R-:W-:Y:S08]  /*1de0*/  HMMA.16816.F32 R36, R196.reuse, R28, R12 ;  /* 0x0000001cc424723c */ /* 0x048ff0000000180c */
[C---:B------:R-:W-:Y:S01]  /*1df0*/  HMMA.16816.F32 R16, R196.reuse, R30, R8 ;  /* 0x0000001ec410723c */ /* 0x040fe20000001808 */
[----:B------:R-:W3:Y:S07]  /*1e00*/  LDSM.16.M88.4 R28, [R229+0x10900] ;  /* 0x01090000e51c783b */ /* 0x000eee0000000200 */
[C---:B------:R-:W-:Y:S01]  /*1e10*/  HMMA.16816.F32 R76, R196.reuse, R90, R56 ;  /* 0x0000005ac44c723c */ /* 0x040fe20000001838 */
[----:B------:R-:W-:Y:S07]  /*1e20*/  LDSM.16.M88.4 R88, [R226+0x3800] ;  /* 0x00380000e258783b */ /* 0x000fee0000000200 */
[C---:B------:R-:W-:Y:S01]  /*1e30*/  HMMA.16816.F32 R56, R196.reuse, R102, R24 ;  /* 0x00000066c438723c */ /* 0x040fe20000001818 */
[----:B------:R-:W5:Y:S04]  /*1e40*/  LDSM.16.M88.4 R24, [R229+0x11100] ;  /* 0x01110000e518783b */ /* 0x000f680000000200 */
[----:B------:R-:W-:Y:S03]  /*1e50*/  LDSM.16.M88.4 R100, [R226+0x4000] ;  /* 0x00400000e264783b */ /* 0x000fe60000000200 */
[C---:B------:R-:W-:Y:S01]  /*1e60*/  HMMA.16816.F32 R48, R196.reuse, R104, R20 ;  /* 0x00000068c430723c */ /* 0x040fe20000001814 */
[----:B------:R-:W3:Y:S04]  /*1e70*/  LDSM.16.M88.4 R20, [R229+0x11900] ;  /* 0x01190000e514783b */ /* 0x000ee80000000200 */
[----:B------:R-:W-:Y:S03]  /*1e80*/  LDSM.16.M88.4 R104, [R226+0x4800] ;  /* 0x00480000e268783b */ /* 0x000fe60000000200 */
[C---:B------:R-:W-:Y:S08]  /*1e90*/  HMMA.16816.F32 R12, R196.reuse, R92, R72 ;  /* 0x0000005cc40c723c */ /* 0x040ff00000001848 */
[----:B------:R-:W-:Y:S01]  /*1ea0*/  HMMA.16816.F32 R8, R196, R94, R84 ;  /* 0x0000005ec408723c */ /* 0x000fe20000001854 */
[----:B------:R-:W3:Y:S07]  /*1eb0*/  LDSM.16.M88.4 R92, [R226+0x3000] ;  /* 0x00300000e25c783b */ /* 0x000eee0000000200 */
[C---:B-1----:R-:W-:Y:S08]  /*1ec0*/  HMMA.16816.F32 R84, R200.reuse, R52, R80 ;  /* 0x00000034c854723c */ /* 0x042ff00000001850 */
[C---:B------:R-:W-:Y:S08]  /*1ed0*/  HMMA.16816.F32 R80, R200.reuse, R54, R76 ;  /* 0x00000036c850723c */ /* 0x040ff0000000184c */
[C---:B--2---:R-:W-:Y:S08]  /*1ee0*/  HMMA.16816.F32 R76, R200.reuse, R44, R68 ;  /* 0x0000002cc84c723c */ /* 0x044ff00000001844 */
[C---:B------:R-:W-:Y:S08]  /*1ef0*/  HMMA.16816.F32 R72, R200.reuse, R46, R64 ;  /* 0x0000002ec848723c */ /* 0x040ff00000001840 */
[C---:B----4-:R-:W-:Y:S08]  /*1f00*/  HMMA.16816.F32 R44, R200.reuse, R32, R60 ;  /* 0x00000020c82c723c */ /* 0x050ff0000000183c */
[C---:B---3--:R-:W-:Y:S08]  /*1f10*/  HMMA.16816.F32 R64, R200.reuse, R28, R48 ;  /* 0x0000001cc840723c */ /* 0x048ff00000001830 */
[C---:B------:R-:W-:Y:S01]  /*1f20*/  HMMA.16816.F32 R68, R200.reuse, R34, R56 ;  /* 0x00000022c844723c */ /* 0x040fe20000001838 */
[----:B------:R-:W-:Y:S07]  /*1f30*/  LDSM.16.M88.4 R32, [R135+0x12900] ;  /* 0x012900008720783b */ /* 0x000fee0000000200 */
[C---:B------:R-:W-:Y:S01]  /*1f40*/  HMMA.16816.F32 R60, R200.reuse, R30, R40 ;  /* 0x0000001ec83c723c */ /* 0x040fe20000001828 */
[----:B------:R-:W1:Y:S07]  /*1f50*/  LDSM.16.M88.4 R28, [R226+0x5800] ;  /* 0x00580000e21c783b */ /* 0x000e6e0000000200 */
[C---:B-----5:R-:W-:Y:S08]  /*1f60*/  HMMA.16816.F32 R56, R200.reuse, R24, R36 ;  /* 0x00000018c838723c */ /* 0x060ff00000001824 */
[C---:B------:R-:W-:Y:S08]  /*1f70*/  HMMA.16816.F32 R52, R200.reuse, R26, R16 ;  /* 0x0000001ac834723c */ /* 0x040ff00000001810 */
[C---:B------:R-:W-:Y:S08]  /*1f80*/  HMMA.16816.F32 R40, R200.reuse, R20, R12 ;  /* 0x00000014c828723c */ /* 0x040ff0000000180c */
[----:B------:R-:W-:Y:S01]  /*1f90*/  HMMA.16816.F32 R24, R200, R22, R8 ;  /* 0x00000016c818723c */ /* 0x000fe20000001808 */
[----:B------:R-:W2:Y:S07]  /*1fa0*/  LDSM.16.M88.4 R20, [R135+0x12100] ;  /* 0x012100008714783b */ /* 0x000eae0000000200 */
[C---:B------:R-:W-:Y:S01]  /*1fb0*/  HMMA.16816.F32 R16, R204.reuse, R92, R84 ;  /* 0x0000005ccc10723c */ /* 0x040fe20000001854 */
[----:B------:R-:W3:Y:S07]  /*1fc0*/  LDSM.16.M88.4 R84, [R135+0x14100] ;  /* 0x014100008754783b */ /* 0x000eee0000000200 */
[C---:B------:R-:W-:Y:S01]  /*1fd0*/  HMMA.16816.F32 R12, R204.reuse, R94, R80 ;  /* 0x0000005ecc0c723c */ /* 0x040fe20000001850 */
[----:B------:R-:W-:Y:S07]  /*1fe0*/  LDSM.16.M88.4 R92, [R230+0x6000] ;  /* 0x00600000e65c783b */ /* 0x000fee0000000200 */
[C---:B------:R-:W-:Y:S08]  /*1ff0*/  HMMA.16816.F32 R8, R204.reuse, R88, R76 ;  /* 0x00000058cc08723c */ /* 0x040ff0000000184c */
[C---:B------:R-:W-:Y:S01]  /*2000*/  HMMA.16816.F32 R36, R204.reuse, R90, R72 ;  /* 0x0000005acc24723c */ /* 0x040fe20000001848 */
[----:B------:R-:W4:Y:S07]  /*2010*/  LDSM.16.M88.4 R88, [R135+0x14900] ;  /* 0x014900008758783b */ /* 0x000f2e0000000200 */
[C---:B------:R-:W-:Y:S08]  /*2020*/  HMMA.16816.F32 R44, R204.reuse, R100, R44 ;  /* 0x00000064cc2c723c */ /* 0x040ff0000000182c */
[C---:B------:R-:W-:Y:S08]  /*2030*/  HMMA.16816.F32 R64, R204.reuse, R104, R64 ;  /* 0x00000068cc40723c */ /* 0x040ff00000001840 */
[C---:B------:R-:W-:Y:S01]  /*2040*/  HMMA.16816.F32 R48, R204.reuse, R102, R68 ;  /* 0x00000066cc30723c */ /* 0x040fe20000001844 */
[----:B------:R-:W-:Y:S07]  /*2050*/  LDSM.16.M88.4 R100, [R230+0x6800] ;  /* 0x00680000e664783b */ /* 0x000fee0000000200 */
[C---:B------:R-:W-:Y:S01]  /*2060*/  HMMA.16816.F32 R80, R204.reuse, R106, R60 ;  /* 0x0000006acc50723c */ /* 0x040fe2000000183c */
[----:B------:R-:W5:Y:S07]  /*2070*/  LDSM.16.M88.4 R104, [R230+0x7000] ;  /* 0x00700000e668783b */ /* 0x000f6e0000000200 */
[C---:B------:R-:W-:Y:S08]  /*2080*/  HMMA.16816.F32 R76, R204.reuse, R112, R56 ;  /* 0x00000070cc4c723c */ /* 0x040ff00000001838 */
[C---:B------:R-:W-:Y:S01]  /*2090*/  HMMA.16816.F32 R72, R204.reuse, R114, R52 ;  /* 0x00000072cc48723c */ /* 0x040fe20000001834 */
[----:B------:R-:W-:Y:S07]  /*20a0*/  LDSM.16.M88.4 R112, [R229+0x12100] ;  /* 0x01210000e570783b */ /* 0x000fee0000000200 */
[C---:B-1----:R-:W-:Y:S08]  /*20b0*/  HMMA.16816.F32 R68, R204.reuse, R28, R40 ;  /* 0x0000001ccc44723c */ /* 0x042ff00000001828 */
[----:B------:R-:W-:Y:S08]  /*20c0*/  HMMA.16816.F32 R56, R204, R30, R24 ;  /* 0x0000001ecc38723c */ /* 0x000ff00000001818 */
[C---:B--2---:R-:W-:Y:S08]  /*20d0*/  HMMA.16816.F32 R60, R208.reuse, R20, R16 ;  /* 0x00000014d03c723c */ /* 0x044ff00000001810 */
[C---:B------:R-:W-:Y:S08]  /*20e0*/  HMMA.16816.F32 R52, R208.reuse, R22, R12 ;  /* 0x00000016d034723c */ /* 0x040ff0000000180c */
[C---:B------:R-:W-:Y:S08]  /*20f0*/  HMMA.16816.F32 R28, R208.reuse, R32, R8 ;  /* 0x00000020d01c723c */ /* 0x040ff00000001808 */
[C---:B------:R-:W-:Y:S01]  /*2100*/  HMMA.16816.F32 R24, R208.reuse, R34, R36 ;  /* 0x00000022d018723c */ /* 0x040fe20000001824 */
[----:B------:R-:W1:Y:S07]  /*2110*/  LDSM.16.M88.4 R32, [R230+0x7800] ;  /* 0x00780000e620783b */ /* 0x000e6e0000000200 */
[C---:B------:R-:W-:Y:S08]  /*2120*/  HMMA.16816.F32 R20, R208.reuse, R96, R44 ;  /* 0x00000060d014723c */ /* 0x040ff0000000182c */
[C---:B------:R-:W-:Y:S01]  /*2130*/  HMMA.16816.F32 R12, R208.reuse, R108, R64 ;  /* 0x0000006cd00c723c */ /* 0x040fe20000001840 */
[----:B------:R-:W2:Y:S07]  /*2140*/  LDSM.16.M88.4 R64, [R230+0x8000] ;  /* 0x00800000e640783b */ /* 0x000eae0000000200 */
[C---:B------:R-:W-:Y:S01]  /*2150*/  HMMA.16816.F32 R16, R208.reuse, R98, R48 ;  /* 0x00000062d010723c */ /* 0x040fe20000001830 */
[----:B------:R-:W1:Y:S07]  /*2160*/  LDSM.16.M88.4 R96, [R230+0x8800] ;  /* 0x00880000e660783b */ /* 0x000e6e0000000200 */
[C---:B------:R-:W-:Y:S01]  /*2170*/  HMMA.16816.F32 R8, R208.reuse, R110, R80 ;  /* 0x0000006ed008723c */ /* 0x040fe20000001850 */
[----:B------:R-:W-:Y:S07]  /*2180*/  LDSM.16.M88.4 R108, [R229+0x14900] ;  /* 0x01490000e56c783b */ /* 0x000fee0000000200 */
[C---:B---3--:R-:W-:Y:S08]  /*2190*/  HMMA.16816.F32 R36, R208.reuse, R84, R76 ;  /* 0x00000054d024723c */ /* 0x048ff0000000184c */
[C---:B------:R-:W-:Y:S01]  /*21a0*/  HMMA.16816.F32 R40, R208.reuse, R86, R72 ;  /* 0x00000056d028723c */ /* 0x040fe20000001848 */
[----:B------:R-:W-:Y:S07]  /*21b0*/  LDSM.16.M88.4 R84, [R229+0x13100] ;  /* 0x01310000e554783b */ /* 0x000fee0000000200 */
[C---:B----4-:R-:W-:Y:S01]  /*21c0*/  HMMA.16816.F32 R44, R208.reuse, R88, R68 ;  /* 0x00000058d02c723c */ /* 0x050fe20000001844 */
[----:B------:R-:W-:Y:S07]  /*21d0*/  LDSM.16.M88.4 R68, [R226+0x6000] ;  /* 0x00600000e244783b */ /* 0x000fee0000000200 */
[----:B------:R-:W-:Y:S01]  /*21e0*/  HMMA.16816.F32 R48, R208, R90, R56 ;  /* 0x0000005ad030723c */ /* 0x000fe20000001838 */
[----:B------:R-:W-:Y:S07]  /*21f0*/  LDSM.16.M88.4 R88, [R226+0x7000] ;  /* 0x00700000e258783b */ /* 0x000fee0000000200 */
[C---:B------:R-:W-:Y:S08]  /*2200*/  HMMA.16816.F32 R60, R212.reuse, R92, R60 ;  /* 0x0000005cd43c723c */ /* 0x040ff0000000183c */
[C---:B------:R-:W-:Y:S01]  /*2210*/  HMMA.16816.F32 R56, R212.reuse, R94, R52 ;  /* 0x0000005ed438723c */ /* 0x040fe20000001834 */
[----:B------:R-:W-:Y:S07]  /*2220*/  LDSM.16.M88.4 R92, [R229+0x13900] ;  /* 0x01390000e55c783b */ /* 0x000fee0000000200 */
[C---:B-----5:R-:W-:Y:S01]  /*2230*/  HMMA.16816.F32 R76, R212.reuse, R104, R20 ;  /* 0x00000068d44c723c */ /* 0x060fe20000001814 */
[----:B------:R-:W3:Y:S07]  /*2240*/  LDSM.16.M88.4 R20, [R229+0x12900] ;  /* 0x01290000e514783b */ /* 0x000eee0000000200 */
[C---:B------:R-:W-:Y:S08]  /*2250*/  HMMA.16816.F32 R52, R212.reuse, R100, R28 ;  /* 0x00000064d434723c */ /* 0x040ff0000000181c */
[C---:B------:R-:W-:Y:S01]  /*2260*/  HMMA.16816.F32 R80, R212.reuse, R102, R24 ;  /* 0x00000066d450723c */ /* 0x040fe20000001818 */
[----:B------:R-:W4:Y:S07]  /*2270*/  LDSM.16.M88.4 R100, [R229+0x14100] ;  /* 0x01410000e564783b */ /* 0x000f2e0000000200 */
[C---:B------:R-:W-:Y:S01]  /*2280*/  HMMA.16816.F32 R72, R212.reuse, R106, R16 ;  /* 0x0000006ad448723c */ /* 0x040fe20000001810 */
[----:B------:R-:W-:Y:S07]  /*2290*/  LDSM.16.M88.4 R104, [R226+0x8000] ;  /* 0x00800000e268783b */ /* 0x000fee0000000200 */
[C---:B-1----:R-:W-:Y:S08]  /*22a0*/  HMMA.16816.F32 R28, R212.reuse, R32, R12 ;  /* 0x00000020d41c723c */ /* 0x042ff0000000180c */
[C---:B------:R-:W-:Y:S08]  /*22b0*/  HMMA.16816.F32 R16, R212.reuse, R34, R8 ;  /* 0x00000022d410723c */ /* 0x040ff00000001808 */
[C---:B--2---:R-:W-:Y:S08]  /*22c0*/  HMMA.16816.F32 R12, R212.reuse, R64, R36 ;  /* 0x00000040d40c723c */ /* 0x044ff00000001824 */
[C---:B------:R-:W-:Y:S01]  /*22d0*/  HMMA.16816.F32 R8, R212.reuse, R66, R40 ;  /* 0x00000042d408723c */ /* 0x040fe20000001828 */
[----:B------:R-:W1:Y:S07]  /*22e0*/  LDSM.16.M88.4 R64, [R226+0x6800] ;  /* 0x00680000e240783b */ /* 0x000e6e0000000200 */
[C---:B------:R-:W-:Y:S08]  /*22f0*/  HMMA.16816.F32 R24, R212.reuse, R96, R44 ;  /* 0x00000060d418723c */ /* 0x040ff0000000182c */
[----:B------:R-:W-:Y:S01]  /*2300*/  HMMA.16816.F32 R48, R212, R98, R48 ;  /* 0x00000062d430723c */ /* 0x000fe20000001830 */
[----:B------:R-:W2:Y:S07]  /*2310*/  LDSM.16.M88.4 R96, [R226+0x7800] ;  /* 0x00780000e260783b */ /* 0x000eae0000000200 */
[C---:B------:R-:W-:Y:S08]  /*2320*/  HMMA.16816.F32 R60, R216.reuse, R112, R60 ;  /* 0x00000070d83c723c */ /* 0x040ff0000000183c */
[----:B------:R-:W-:Y:S01]  /*2330*/  HMMA.16816.F32 R56, R216, R114, R56 ;  /* 0x00000072d838723c */ /* 0x000fe20000001838 */
[----:B------:R-:W5:Y:S01]  /*2340*/  LDSM.16.M88.4 R112, [R226+0x8800] ;  /* 0x00880000e270783b */ /* 0x000f620000000200 */
[----:B------:R-:W-:-:S06]  /*2350*/  DEPBAR.LE SB0, 0x0 ;  /* 0x000080000000791a */ /* 0x000fcc0000000000 */
[C---:B---3--:R-:W-:Y:S08]  /*2360*/  HMMA.16816.F32 R52, R216.reuse, R20, R52 ;  /* 0x00000014d834723c */ /* 0x048ff00000001834 */
[C---:B------:R-:W-:Y:S08]  /*2370*/  HMMA.16816.F32 R32, R216.reuse, R92, R28 ;  /* 0x0000005cd820723c */ /* 0x040ff0000000181c */
[C---:B------:R-:W-:Y:S08]  /*2380*/  HMMA.16816.F32 R44, R216.reuse, R22, R80 ;  /* 0x00000016d82c723c */ /* 0x040ff00000001850 */
        /* <DEDUP_REMOVED lines=8> */
[C---:B-1----:R-:W-:Y:S08]  /*2410*/  HMMA.16816.F32 R52, R220.reuse, R64, R52 ;  /* 0x00000040dc34723c */ /* 0x042ff00000001834 */
        /* <DEDUP_REMOVED lines=8> */
[C---:B-----5:R-:W-:Y:S08]  /*24a0*/  HMMA.16816.F32 R60, R220.reuse, R112, R12 ;  /* 0x00000070dc3c723c */ /* 0x060ff0000000180c */
[----:B------:R-:W-:Y:S01]  /*24b0*/  HMMA.16816.F32 R72, R220, R114, R8 ;  /* 0x00000072dc48723c */ /* 0x000fe20000001808 */
[----:B------:R-:W-:Y:S06]  /*24c0*/  BAR.SYNC.DEFER_BLOCKING 0x0 ;  /* 0x0000000000007b1d */ /* 0x000fec0000010000 */
[----:B------:R-:W-:Y:S05]  /*24d0*/  @!P3 BRA `(.L_x_1284) ;  /* 0x000001f00000b947 */ /* 0x000fea0003800000 */
[----:B------:R-:W-:Y:S01]  /*24e0*/  IADD3 R6, R125, -0x2, RZ ;  /* 0xfffffffe7d067810 */ /* 0x000fe20007ffe0ff */
[C---:B------:R-:W-:Y:S01]  /*24f0*/  IMAD.SHL.U32 R8, R119.reuse, 0x40, RZ ;  /* 0x0000004077087824 */ /* 0x040fe200078e00ff */
        /* <DEDUP_REMOVED lines=29> */
.L_x_1284:
[----:B------:R-:W-:Y:S01]  /*26d0*/  STL [R1+0x88], R185 ;  /* 0x000088b901007387 */ /* 0x000fe20000100800 */
[----:B-1----:R-:W-:-:S02]  /*26e0*/  SHF.R.S32.HI R2, RZ, 0x1f, R116 ;  /* 0x0000001fff027819 */ /* 0x002fc40000011474 */
[----:B------:R-:W-:Y:S01]  /*26f0*/  SHF.L.U32 R224, R5, 0x1, RZ ;  /* 0x0000000105e07819 */ /* 0x000fe200000006ff */
[----:B------:R-:W-:Y:S01]  /*2700*/  STL [R1+0x84], R184 ;  /* 0x000084b801007387 */ /* 0x000fe20000100800 */
[----:B------:R-:W-:-:S03]  /*2710*/  LEA.HI R3, R2, R116, RZ, 0x2 ;  /* 0x0000007402037211 */ /* 0x000fc600078f10ff */
[----:B------:R-:W-:Y:S01]  /*2720*/  STL [R1+0x80], R159 ;  /* 0x0000809f01007387 */ /* 0x000fe20000100800 */
[----:B------:R-:W-:Y:S01]  /*2730*/  LOP3.LUT R2, R3, 0x7ffffffc, RZ, 0xc0, !PT ;  /* 0x7ffffffc03027812 */ /* 0x000fe200078ec0ff */
[--C-:B------:R-:W-:Y:S02]  /*2740*/  IMAD R225, R4, 0x2, R224.reuse ;  /* 0x0000000204e17824 */ /* 0x100fe400078e02e0 */
[----:B------:R-:W-:Y:S01]  /*2750*/  STL [R1+0x7c], R158 ;  /* 0x00007c9e01007387 */ /* 0x000fe20000100800 */
[----:B------:R-:W-:Y:S02]  /*2760*/  IMAD R228, R0, 0x2, R224 ;  /* 0x0000000200e47824 */ /* 0x000fe400078e02e0 */
[----:B------:R-:W-:Y:S01]  /*2770*/  IMAD.IADD R2, R116, 0x1, -R2 ;  /* 0x0000000174027824 */ /* 0x000fe200078e0a02 */
[----:B------:R-:W-:Y:S01]  /*2780*/  STL [R1+0x78], R157 ;  /* 0x0000789d01007387 */ /* 0x000fe20000100800 */
[----:B------:R-:W-:-:S03]  /*2790*/  LEA R227, R0, R225, 0x1 ;  /* 0x000000e100e37211 */ /* 0x000fc600078e08ff */
        /* <DEDUP_REMOVED lines=29> */
[C---:B------:R-:W-:Y:S01]  /*2970*/  ISETP.GT.AND P0, PT, R2.reuse, 0x18, PT ;  /* 0x000000180200780c */ /* 0x040fe20003f04270 */
        /* <DEDUP_REMOVED lines=8> */
[----:B------:R-:W-:Y:S01]  /*2a00*/  FSEL R15, R65, -INF , P1 ;  /* 0xff800000410f7808 */ /* 0x000fe20000800000 */
[----:B------:R-:W-:Y:S01]  /*2a10*/  LDSM.16.MT88.4 R52, [R225+0x900] ;  /* 0x00090000e134783b */ /* 0x000fe20000004200 */
[----:B------:R-:W-:Y:S02]  /*2a20*/  ISETP.GT.AND P2, PT, R2, 0x20, PT ;  /* 0x000000200200780c */ /* 0x000fe40003f44270 */
        /* <DEDUP_REMOVED lines=14> */
[----:B------:R-:W-:-:S02]  /*2b10*/  FSEL R90, R58, -INF , P2 ;  /* 0xff8000003a5a7808 */ /* 0x000fc40001000000 */
[----:B------:R-:W-:Y:S01]  /*2b20*/  FSEL R80, R49, -INF , P1 ;  /* 0xff80000031507808 */ /* 0x000fe20000800000 */
[----:B------:R-:W-:Y:S01]  /*2b30*/  LDSM.16.MT88.4 R56, [R225+0x3100] ;  /* 0x00310000e138783b */ /* 0x000fe20000004200 */
[C---:B------:R-:W-:Y:S02]  /*2b40*/  ISETP.GT.AND P2, PT, R2.reuse, 0x30, PT ;  /* 0x000000300200780c */ /* 0x040fe40003f44270 */
        /* <DEDUP_REMOVED lines=17> */
[----:B------:R-:W-:Y:S02]  /*2c60*/  FSEL R133, R33, -INF , P1 ;  /* 0xff80000021857808 */ /* 0x000fe40000800000 */
[----:B------:R-:W-:Y:S02]  /*2c70*/  ISETP.GT.AND P1, PT, R2, 0x40, PT ;  /* 0x000000400200780c */ /* 0x000fe40003f24270 */
        /* <DEDUP_REMOVED lines=9> */
[----:B------:R-:W-:Y:S02]  /*2d10*/  FSEL R96, R37, -INF , P0 ;  /* 0xff80000025607808 */ /* 0x000fe40000000000 */
[----:B------:R-:W-:Y:S02]  /*2d20*/  ISETP.GT.AND P1, PT, R2, 0x48, PT ;  /* 0x000000480200780c */ /* 0x000fe40003f24270 */
        /* <DEDUP_REMOVED lines=9> */
[----:B------:R-:W-:Y:S02]  /*2dc0*/  FSEL R97, R41, -INF , P0 ;  /* 0xff80000029617808 */ /* 0x000fe40000000000 */
[----:B------:R-:W-:Y:S02]  /*2dd0*/  ISETP.GT.AND P0, PT, R2, 0x50, PT ;  /* 0x000000500200780c */ /* 0x000fe40003f04270 */
        /* <DEDUP_REMOVED lines=20> */
[----:B------:R-:W-:Y:S02]  /*2f20*/  FMNMX.FTZ R2, R91, R2, !PT ;  /* 0x000000025b027209 */ /* 0x000fe40007810000 */
[----:B------:R-:W-:Y:S02]  /*2f30*/  FMNMX.FTZ R132, R155, R132, !PT ;  /* 0x000000849b847209 */ /* 0x000fe40007810000 */
[----:B------:R-:W-:Y:S02]  /*2f40*/  FMNMX.FTZ R2, R111, R2, !PT ;  /* 0x000000026f027209 */ /* 0x000fe40007810000 */
[----:B------:R-:W-:-:S02]  /*2f50*/  FMNMX.FTZ R132, R154, R132, !PT ;  /* 0x000000849a847209 */ /* 0x000fc40007810000 */
[----:B------:R-:W-:Y:S02]  /*2f60*/  FMNMX.FTZ R2, R87, R2, !PT ;  /* 0x0000000257027209 */ /* 0x000fe40007810000 */
[----:B------:R-:W-:Y:S01]  /*2f70*/  FSEL R152, R63, -INF , P2 ;  /* 0xff8000003f987808 */ /* 0x000fe20001000000 */
[----:B------:R-:W1:Y:S01]  /*2f80*/  SHFL.BFLY PT, R3, R132, 0x2, 0x1f ;  /* 0x0c401f0084037f89 */ /* 0x000e6200000e0000 */
[----:B------:R-:W-:Y:S02]  /*2f90*/  FMNMX.FTZ R2, R107, R2, !PT ;  /* 0x000000026b027209 */ /* 0x000fe40007810000 */
[----:B------:R-:W-:Y:S01]  /*2fa0*/  FSEL R135, R74, -INF , P1 ;  /* 0xff8000004a877808 */ /* 0x000fe20000800000 */
[----:B------:R-:W-:Y:S01]  /*2fb0*/  LDSM.16.MT88.4 R60, [R225+0x3900] ;  /* 0x00390000e13c783b */ /* 0x000fe20000004200 */
[----:B------:R-:W-:Y:S02]  /*2fc0*/  FMNMX.FTZ R2, R99, R2, !PT ;  /* 0x0000000263027209 */ /* 0x000fe40007810000 */
[----:B------:R-:W-:-:S02]  /*2fd0*/  FSEL R101, R75, -INF , P0 ;  /* 0xff8000004b657808 */ /* 0x000fc40000000000 */
[----:B------:R-:W-:Y:S01]  /*2fe0*/  FMNMX.FTZ R2, R159, R2, !PT ;  /* 0x000000029f027209 */ /* 0x000fe20007810000 */
[----:B------:R-:W-:Y:S03]  /*2ff0*/  LDSM.16.MT88.4 R72, [R228+0x3100] ;  /* 0x00310000e448783b */ /* 0x000fe60000004200 */
        /* <DEDUP_REMOVED lines=15> */
[----:B------:R-:W-:-:S04]  /*30f0*/  FFMA.FTZ R2, R7, c[0x0][0x2d0], -R12 ;  /* 0x0000b40007027a23 */ /* 0x000fc8000001080c */
[----:B------:R1:W-:Y:S01]  /*3100*/  MUFU.EX2 R112, R2 ;  /* 0x0000000200707308 */ /* 0x0003e20000000800 */
[----:B------:R-:W2:Y:S01]  /*3110*/  SHFL.BFLY PT, R6, R3, 0x1, 0x1f ;  /* 0x0c201f0003067f89 */ /* 0x000ea200000e0000 */
[----:B-1----:R-:W-:-:S06]  /*3120*/  FFMA.FTZ R2, R8, c[0x0][0x2d0], -R12 ;  /* 0x0000b40008027a23 */ /* 0x002fcc000001080c */
[----:B------:R1:W3:Y:S01]  /*3130*/  MUFU.EX2 R85, R2 ;  /* 0x0000000200557308 */ /* 0x0002e20000000800 */
[----:B--2---:R-:W-:Y:S01]  /*3140*/  FMNMX.FTZ R3, R3, R6, !PT ;  /* 0x0000000603037209 */ /* 0x004fe20007810000 */
[----:B------:R-:W-:-:S03]  /*3150*/  FFMA.FTZ R6, R14, c[0x0][0x2d0], -R12 ;  /* 0x0000b4000e067a23 */ /* 0x000fc6000001080c */
[----:B------:R-:W-:-:S03]  /*3160*/  FSETP.NEU.FTZ.AND P0, PT, R3, -INF , PT ;  /* 0xff8000000300780b */ /* 0x000fc60003f1d000 */
[----:B------:R2:W-:Y:S01]  /*3170*/  MUFU.EX2 R86, R6 ;  /* 0x0000000600567308 */ /* 0x0005e20000000800 */
[----:B-1----:R-:W-:Y:S01]  /*3180*/  FFMA.FTZ R2, R9, c[0x0][0x2d0], -R12 ;  /* 0x0000b40009027a23 */ /* 0x002fe2000001080c */
[----:B---3--:R-:W-:-:S06]  /*3190*/  F2FP.PACK_AB R8, R85, R112 ;  /* 0x000000705508723e */ /* 0x008fcc00000000ff */
[----:B------:R1:W-:Y:S01]  /*31a0*/  MUFU.EX2 R109, R2 ;  /* 0x00000002006d7308 */ /* 0x0003e20000000800 */
[----:B--2---:R-:W-:-:S07]  /*31b0*/  FFMA.FTZ R6, R15, c[0x0][0x2d0], -R12 ;  /* 0x0000b4000f067a23 */ /* 0x004fce000001080c */
[----:B------:R-:W2:Y:S01]  /*31c0*/  MUFU.EX2 R184, R6 ;  /* 0x0000000600b87308 */ /* 0x000ea20000000800 */
[----:B-1----:R-:W-:-:S07]  /*31d0*/  FFMA.FTZ R2, R10, c[0x0][0x2d0], -R12 ;  /* 0x0000b4000a027a23 */ /* 0x002fce000001080c */
[----:B------:R1:W3:Y:S01]  /*31e0*/  MUFU.EX2 R104, R2 ;  /* 0x0000000200687308 */ /* 0x0002e20000000800 */
[----:B--2---:R-:W-:Y:S01]  /*31f0*/  F2FP.PACK_AB R6, R184, R86 ;  /* 0x00000056b806723e */ /* 0x004fe200000000ff */
[----:B-1----:R-:W-:Y:S01]  /*3200*/  FFMA.FTZ R2, R11, c[0x0][0x2d0], -R12 ;  /* 0x0000b4000b027a23 */ /* 0x002fe2000001080c */
[----:B---3--:R-:W-:-:S05]  /*3210*/  F2FP.PACK_AB R10, R104, R109 ;  /* 0x0000006d680a723e */ /* 0x008fca00000000ff */
[----:B------:R1:W-:Y:S02]  /*3220*/  MUFU.EX2 R103, R2 ;  /* 0x0000000200677308 */ /* 0x0003e40000000800 */
[----:B-1----:R-:W-:-:S06]  /*3230*/  FFMA.FTZ R2, R13, c[0x0][0x2d0], -R12 ;  /* 0x0000b4000d027a23 */ /* 0x002fcc000001080c */
[----:B------:R1:W2:Y:S02]  /*3240*/  MUFU.EX2 R17, R2 ;  /* 0x0000000200117308 */ /* 0x0002a40000000800 */
[----:B-1----:R-:W-:Y:S02]  /*3250*/  FMUL.FTZ R2, R3, c[0x0][0x2d0] ;  /* 0x0000b40003027a20 */ /* 0x002fe40000410000 */
[----:B--2---:R-:W-:-:S03]  /*3260*/  IMAD.MOV.U32 R15, RZ, RZ, R17 ;  /* 0x000000ffff0f7224 */ /* 0x004fc600078e0011 */
        /* <DEDUP_REMOVED lines=12> */
[----:B------:R-:W-:Y:S01]  /*3330*/  F2FP.PACK_AB R9, R113, R105 ;  /* 0x000000697109723e */ /* 0x000fe200000000ff */
[----:B------:R-:W-:-:S05]  /*3340*/  IMAD.MOV.U32 R0, RZ, RZ, R113 ;  /* 0x000000ffff007224 */ /* 0x000fca00078e0071 */
        /* <DEDUP_REMOVED lines=17> */
[C---:B------:R-:W-:Y:S08]  /*3460*/  HMMA.16816.F32 R20, R8.reuse, R44, RZ ;  /* 0x0000002c0814723c */ /* 0x040ff000000018ff */
[----:B------:R-:W-:Y:S08]  /*3470*/  HMMA.16816.F32 R16, R8, R46, RZ ;  /* 0x0000002e0810723c */ /* 0x000ff000000018ff */
[C---:B------:R-:W-:Y:S08]  /*3480*/  HMMA.16816.F32 R176, R4.reuse, R54, R24 ;  /* 0x0000003604b0723c */ /* 0x040ff00000001818 */
[----:B------:R-:W-:Y:S01]  /*3490*/  HMMA.16816.F32 R164, R4, R52, R28 ;  /* 0x0000003404a4723c */ /* 0x000fe2000000181c */
[----:B------:R-:W1:Y:S07]  /*34a0*/  LDSM.16.MT88.4 R52, [R227+0x3100] ;  /* 0x00310000e334783b */ /* 0x000e6e0000004200 */
[----:B------:R-:W-:Y:S08]  /*34b0*/  HMMA.16816.F32 R24, R8, R56, RZ ;  /* 0x000000380818723c */ /* 0x000ff000000018ff */
[C---:B------:R-:W-:Y:S08]  /*34c0*/  HMMA.16816.F32 R172, R4.reuse, R32, R20 ;  /* 0x0000002004ac723c */ /* 0x040ff00000001814 */
[----:B------:R-:W-:Y:S08]  /*34d0*/  HMMA.16816.F32 R168, R4, R34, R16 ;  /* 0x0000002204a8723c */ /* 0x000ff00000001810 */
[C---:B------:R-:W-:Y:S08]  /*34e0*/  HMMA.16816.F32 R40, R8.reuse, R36, RZ ;  /* 0x000000240828723c */ /* 0x040ff000000018ff */
[C---:B------:R-:W-:Y:S08]  /*34f0*/  HMMA.16816.F32 R36, R8.reuse, R38, RZ ;  /* 0x000000260824723c */ /* 0x040ff000000018ff */
[C---:B------:R-:W-:Y:S08]  /*3500*/  HMMA.16816.F32 R32, R8.reuse, R48, RZ ;  /* 0x000000300820723c */ /* 0x040ff000000018ff */
[C---:B------:R-:W-:Y:S08]  /*3510*/  HMMA.16816.F32 R28, R8.reuse, R50, RZ ;  /* 0x00000032081c723c */ /* 0x040ff000000018ff */
[C---:B------:R-:W-:Y:S01]  /*3520*/  HMMA.16816.F32 R20, R8.reuse, R58, RZ ;  /* 0x0000003a0814723c */ /* 0x040fe200000018ff */
[----:B------:R-:W2:Y:S07]  /*3530*/  LDSM.16.MT88.4 R56, [R224+0x6100] ;  /* 0x00610000e038783b */ /* 0x000eae0000004200 */
[C---:B------:R-:W-:Y:S08]  /*3540*/  HMMA.16816.F32 R16, R8.reuse, R72, RZ ;  /* 0x000000480810723c */ /* 0x040ff000000018ff */
[----:B------:R-:W-:Y:S01]  /*3550*/  HMMA.16816.F32 R44, R8, R74, RZ ;  /* 0x0000004a082c723c */ /* 0x000fe200000018ff */
[----:B------:R-:W3:Y:S07]  /*3560*/  LDSM.16.MT88.4 R72, [R225+0x6100] ;  /* 0x00610000e148783b */ /* 0x000eee0000004200 */
[C---:B------:R-:W-:Y:S01]  /*3570*/  HMMA.16816.F32 R92, R4.reuse, R60, R24 ;  /* 0x0000003c045c723c */ /* 0x040fe20000001818 */
[----:B------:R-:W4:Y:S07]  /*3580*/  LDSM.16.MT88.4 R24, [R227+0x3900] ;  /* 0x00390000e318783b */ /* 0x000f2e0000004200 */
[C---:B------:R-:W-:Y:S08]  /*3590*/  HMMA.16816.F32 R124, R4.reuse, R68, R40 ;  /* 0x00000044047c723c */ /* 0x040ff00000001828 */
[C---:B------:R-:W-:Y:S01]  /*35a0*/  HMMA.16816.F32 R160, R4.reuse, R70, R36 ;  /* 0x0000004604a0723c */ /* 0x040fe20000001824 */
[----:B------:R-:W3:Y:S07]  /*35b0*/  LDSM.16.MT88.4 R68, [R224+0x6900] ;  /* 0x00690000e044783b */ /* 0x000eee0000004200 */
[C---:B------:R-:W-:Y:S08]  /*35c0*/  HMMA.16816.F32 R144, R4.reuse, R64, R32 ;  /* 0x000000400490723c */ /* 0x040ff00000001820 */
[C---:B------:R-:W-:Y:S01]  /*35d0*/  HMMA.16816.F32 R136, R4.reuse, R66, R28 ;  /* 0x000000420488723c */ /* 0x040fe2000000181c */
[----:B------:R-:W4:Y:S07]  /*35e0*/  LDSM.16.MT88.4 R64, [R225+0x6900] ;  /* 0x00690000e140783b */ /* 0x000f2e0000004200 */
[----:B------:R-:W-:Y:S07]  /*35f0*/  HMMA.16816.F32 R140, R4, R76, R16 ;  /* 0x0000004c048c723c */ /* 0x000fee0000001810 */
[----:B------:R-:W-:Y:S01]  /*3600*/  IMAD.MOV.U32 R77, RZ, RZ, R114 ;  /* 0x000000ffff4d7224 */ /* 0x000fe200078e0072 */
[----:B-1----:R-:W-:Y:S01]  /*3610*/  HMMA.16816.F32 R16, R8, R52, RZ ;  /* 0x000000340810723c */ /* 0x002fe200000018ff */
[----:B------:R-:W-:-:S07]  /*3620*/  MOV R76, R112 ;  /* 0x00000070004c7202 */ /* 0x000fce0000000f00 */
[C---:B--2---:R-:W-:Y:S08]  /*3630*/  HMMA.16816.F32 R48, R8.reuse, R56, RZ ;  /* 0x000000380830723c */ /* 0x044ff000000018ff */
[----:B---3--:R-:W-:Y:S07]  /*3640*/  HMMA.16816.F32 R40, R8, R72, RZ ;  /* 0x000000480828723c */ /* 0x008fee00000018ff */
[----:B------:R-:W-:Y:S01]  /*3650*/  MOV R73, R97 ;  /* 0x0000006100497202 */ /* 0x000fe20000000f00 */
[----:B------:R-:W-:Y:S01]  /*3660*/  HMMA.16816.F32 R148, R4, R62, R20 ;  /* 0x0000003e0494723c */ /* 0x000fe20000001814 */
[----:B------:R-:W1:Y:S01]  /*3670*/  LDSM.16.MT88.4 R20, [R228+0x6100] ;  /* 0x00610000e414783b */ /* 0x000e620000004200 */
[----:B------:R-:W-:-:S03]  /*3680*/  IMAD.MOV.U32 R72, RZ, RZ, R96 ;  /* 0x000000ffff487224 */ /* 0x000fc600078e0060 */
[----:B------:R-:W2:Y:S03]  /*3690*/  LDSM.16.MT88.4 R60, [R227+0x6100] ;  /* 0x00610000e33c783b */ /* 0x000ea60000004200 */
[----:B------:R-:W-:Y:S07]  /*36a0*/  HMMA.16816.F32 R128, R4, R78, R44 ;  /* 0x0000004e0480723c */ /* 0x000fee000000182c */
[----:B------:R-:W-:Y:S01]  /*36b0*/  IMAD.MOV.U32 R79, RZ, RZ, R99 ;  /* 0x000000ffff4f7224 */ /* 0x000fe200078e0063 */
[----:B------:R-:W-:Y:S01]  /*36c0*/  HMMA.16816.F32 R44, R8, R58, RZ ;  /* 0x0000003a082c723c */ /* 0x000fe200000018ff */
[----:B------:R-:W-:-:S07]  /*36d0*/  IMAD.MOV.U32 R78, RZ, RZ, R98 ;  /* 0x000000ffff4e7224 */ /* 0x000fce00078e0062 */
[----:B----4-:R-:W-:Y:S07]  /*36e0*/  HMMA.16816.F32 R96, R4, R24, R16 ;  /* 0x000000180460723c */ /* 0x010fee0000001810 */
[----:B------:R-:W-:Y:S01]  /*36f0*/  IMAD.MOV.U32 R16, RZ, RZ, R107 ;  /* 0x000000ffff107224 */ /* 0x000fe200078e006b */
[----:B------:R-:W-:Y:S01]  /*3700*/  MOV R17, R106 ;  /* 0x0000006a00117202 */ /* 0x000fe20000000f00 */
[----:B------:R-:W-:Y:S01]  /*3710*/  IMAD.MOV.U32 R18, RZ, RZ, R105 ;  /* 0x000000ffff127224 */ /* 0x000fe200078e0069 */
[----:B------:R-:W-:Y:S01]  /*3720*/  HMMA.16816.F32 R56, R8, R74, RZ ;  /* 0x0000004a0838723c */ /* 0x000fe200000018ff */
[----:B------:R-:W-:Y:S01]  /*3730*/  IMAD.MOV.U32 R19, RZ, RZ, R104 ;  /* 0x000000ffff137224 */ /* 0x000fe200078e0068 */
[----:B------:R-:W-:Y:S01]  /*3740*/  MOV R25, R159 ;  /* 0x0000009f00197202 */ /* 0x000fe20000000f00 */
[----:B------:R-:W-:-:S04]  /*3750*/  IMAD.MOV.U32 R24, RZ, RZ, R111 ;  /* 0x000000ffff187224 */ /* 0x000fc800078e006f */
[----:B------:R-:W-:Y:S01]  /*3760*/  IMAD.MOV.U32 R75, RZ, RZ, R17 ;  /* 0x000000ffff4b7224 */ /* 0x000fe200078e0011 */
[C---:B------:R-:W-:Y:S07]  /*3770*/  HMMA.16816.F32 R116, R4.reuse, R68, R48 ;  /* 0x000000440474723c */ /* 0x040fee0000001830 */
[----:B------:R-:W-:Y:S01]  /*3780*/  IMAD.MOV.U32 R51, RZ, RZ, R18 ;  /* 0x000000ffff337224 */ /* 0x000fe200078e0012 */
[----:B------:R-:W-:Y:S01]  /*3790*/  HMMA.16816.F32 R104, R4, R64, R40 ;  /* 0x000000400468723c */ /* 0x000fe20000001828 */
[----:B------:R-:W-:Y:S01]  /*37a0*/  MOV R50, R19 ;  /* 0x0000001300327202 */ /* 0x000fe20000000f00 */
[----:B------:R-:W-:Y:S01]  /*37b0*/  IMAD.MOV.U32 R49, RZ, RZ, R108 ;  /* 0x000000ffff317224 */ /* 0x000fe200078e006c */
[----:B------:R-:W-:-:S04]  /*37c0*/  MOV R48, R103 ;  /* 0x0000006700307202 */ /* 0x000fc80000000f00 */
[----:B------:R-:W-:Y:S01]  /*37d0*/  MOV R43, R16 ;  /* 0x00000010002b7202 */ /* 0x000fe20000000f00 */
[C---:B------:R-:W-:Y:S01]  /*37e0*/  HMMA.16816.F32 R52, R8.reuse, R54, RZ ;  /* 0x000000360834723c */ /* 0x040fe200000018ff */
[----:B------:R-:W3:Y:S07]  /*37f0*/  LDSM.16.MT88.4 R16, [R227+0x6900] ;  /* 0x00690000e310783b */ /* 0x000eee0000004200 */
[C---:B-1----:R-:W-:Y:S08]  /*3800*/  HMMA.16816.F32 R36, R8.reuse, R20, RZ ;  /* 0x000000140824723c */ /* 0x042ff000000018ff */
[C---:B------:R-:W-:Y:S01]  /*3810*/  HMMA.16816.F32 R32, R8.reuse, R22, RZ ;  /* 0x000000160820723c */ /* 0x040fe200000018ff */
[----:B------:R-:W1:Y:S07]  /*3820*/  LDSM.16.MT88.4 R20, [R228+0x6900] ;  /* 0x00690000e414783b */ /* 0x000e6e0000004200 */
[C---:B--2---:R-:W-:Y:S07]  /*3830*/  HMMA.16816.F32 R28, R8.reuse, R60, RZ ;  /* 0x0000003c081c723c */ /* 0x044fee00000018ff */
[----:B------:R-:W-:Y:S01]  /*3840*/  IMAD.MOV.U32 R61, RZ, RZ, R0 ;  /* 0x000000ffff3d7224 */ /* 0x000fe200078e0000 */
[----:B------:R-:W-:Y:S01]  /*3850*/  HMMA.16816.F32 R8, R8, R62, RZ ;  /* 0x0000003e0808723c */ /* 0x000fe200000018ff */
[----:B------:R-:W-:-:S02]  /*3860*/  FFMA.FTZ R0, R83, c[0x0][0x2d0], -R12 ;  /* 0x0000b40053007a23 */ /* 0x000fc4000001080c */
[----:B------:R-:W-:-:S04]  /*3870*/  IMAD.MOV.U32 R60, RZ, RZ, R184 ;  /* 0x000000ffff3c7224 */ /* 0x000fc800078e00b8 */
[----:B------:R-:W-:Y:S01]  /*3880*/  MOV R62, R13 ;  /* 0x0000000d003e7202 */ /* 0x000fe20000000f00 */
[----:B------:R-:W-:Y:S01]  /*3890*/  HMMA.16816.F32 R120, R4, R26, R52 ;  /* 0x0000001a0478723c */ /* 0x000fe20000001834 */
[----:B------:R2:W-:Y:S01]  /*38a0*/  MUFU.EX2 R13, R0 ;  /* 0x00000000000d7308 */ /* 0x0005e20000000800 */
[----:B------:R-:W-:-:S05]  /*38b0*/  IMAD.MOV.U32 R63, RZ, RZ, R110 ;  /* 0x000000ffff3f7224 */ /* 0x000fca00078e006e */
[----:B------:R-:W-:Y:S01]  /*38c0*/  IMAD.MOV.U32 R26, RZ, RZ, R109 ;  /* 0x000000ffff1a7224 */ /* 0x000fe200078e006d */
[----:B------:R-:W-:Y:S01]  /*38d0*/  HMMA.16816.F32 R112, R4, R70, R44 ;  /* 0x000000460470723c */ /* 0x000fe2000000182c */
[----:B------:R-:W-:-:S06]  /*38e0*/  IMAD.MOV.U32 R55, RZ, RZ, R86 ;  /* 0x000000ffff377224 */ /* 0x000fcc00078e0056 */
[----:B------:R-:W-:Y:S01]  /*38f0*/  IMAD.MOV.U32 R47, RZ, RZ, R102 ;  /* 0x000000ffff2f7224 */ /* 0x000fe200078e0066 */
[C---:B---3--:R-:W-:Y:S01]  /*3900*/  HMMA.16816.F32 R68, R4.reuse, R16, R28 ;  /* 0x000000100444723c */ /* 0x048fe2000000181c */
[--C-:B--2---:R-:W-:Y:S01]  /*3910*/  FFMA.FTZ R0, R82, c[0x0][0x2d0], -R12.reuse ;  /* 0x0000b40052007a23 */ /* 0x104fe2000001080c */
[----:B------:R-:W-:Y:S01]  /*3920*/  MOV R45, R100 ;  /* 0x00000064002d7202 */ /* 0x000fe20000000f00 */
[----:B------:R-:W-:Y:S02]  /*3930*/  IMAD.MOV.U32 R46, RZ, RZ, R101 ;  /* 0x000000ffff2e7224 */ /* 0x000fe400078e0065 */
[----:B------:R2:W3:Y:S01]  /*3940*/  MUFU.EX2 R40, R0 ;  /* 0x0000000000287308 */ /* 0x0004e20000000800 */
[----:B------:R-:W-:Y:S02]  /*3950*/  IMAD.MOV.U32 R44, RZ, RZ, R87 ;  /* 0x000000ffff2c7224 */ /* 0x000fe400078e0057 */
[C---:B------:R-:W-:Y:S01]  /*3960*/  HMMA.16816.F32 R28, R4.reuse, R18, R8 ;  /* 0x00000012041c723c */ /* 0x040fe20000001808 */
[----:B------:R-:W4:Y:S04]  /*3970*/  LDSM.16.MT88.4 R8, [R224+0x1100] ;  /* 0x00110000e008783b */ /* 0x000f280000004200 */
[----:B------:R-:W4:Y:S03]  /*3980*/  LDSM.16.MT88.4 R16, [R225+0x1100] ;  /* 0x00110000e110783b */ /* 0x000f260000004200 */
[----:B------:R-:W-:Y:S01]  /*3990*/  HMMA.16816.F32 R108, R4, R66, R56 ;  /* 0x00000042046c723c */ /* 0x000fe20000001838 */
[----:B--2---:R-:W-:-:S06]  /*39a0*/  FFMA.FTZ R0, R81, c[0x0][0x2d0], -R12 ;  /* 0x0000b40051007a23 */ /* 0x004fcc000001080c */
[----:B------:R-:W-:Y:S01]  /*39b0*/  MOV R58, R85 ;  /* 0x00000055003a7202 */ /* 0x000fe20000000f00 */
[----:B------:R-:W-:Y:S01]  /*39c0*/  IMAD.MOV.U32 R59, RZ, RZ, R84 ;  /* 0x000000ffff3b7224 */ /* 0x000fe200078e0054 */
[----:B------:R2:W-:Y:S01]  /*39d0*/  MUFU.EX2 R27, R0 ;  /* 0x00000000001b7308 */ /* 0x0005e20000000800 */
[----:B-1----:R-:W-:Y:S01]  /*39e0*/  HMMA.16816.F32 R100, R4, R20, R36 ;  /* 0x000000140464723c */ /* 0x002fe20000001824 */
[----:B------:R-:W-:Y:S02]  /*39f0*/  IMAD.MOV.U32 R57, RZ, RZ, R79 ;  /* 0x000000ffff397224 */ /* 0x000fe400078e004f */
[----:B------:R-:W-:-:S04]  /*3a00*/  IMAD.MOV.U32 R56, RZ, RZ, R76 ;  /* 0x000000ffff387224 */ /* 0x000fc800078e004c */
[----:B------:R-:W-:Y:S01]  /*3a10*/  IMAD.MOV.U32 R39, RZ, RZ, R59 ;  /* 0x000000ffff277224 */ /* 0x000fe200078e003b */
[----:B------:R-:W-:Y:S01]  /*3a20*/  HMMA.16816.F32 R84, R4, R22, R32 ;  /* 0x000000160454723c */ /* 0x000fe20000001820 */
[----:B------:R-:W1:Y:S01]  /*3a30*/  LDSM.16.MT88.4 R20, [R227+0x1100] ;  /* 0x00110000e314783b */ /* 0x000e620000004200 */
[----:B------:R-:W-:Y:S02]  /*3a40*/  IMAD.MOV.U32 R59, RZ, RZ, R43 ;  /* 0x000000ffff3b7224 */ /* 0x000fe400078e002b */
[----:B--2---:R-:W-:-:S03]  /*3a50*/  FFMA.FTZ R0, R80, c[0x0][0x2d0], -R12 ;  /* 0x0000b40050007a23 */ /* 0x004fc6000001080c */
[----:B---3--:R-:W-:Y:S01]  /*3a60*/  F2FP.PACK_AB R4, R40, R13 ;  /* 0x0000000d2804723e */ /* 0x008fe200000000ff */
[----:B------:R-:W-:Y:S01]  /*3a70*/  IMAD.MOV.U32 R33, RZ, RZ, R44 ;  /* 0x000000ffff217224 */ /* 0x000fe200078e002c */
[----:B------:R-:W-:Y:S01]  /*3a80*/  MOV R32, R77 ;  /* 0x0000004d00207202 */ /* 0x000fe20000000f00 */
[----:B------:R2:W3:Y:S01]  /*3a90*/  MUFU.EX2 R184, R0 ;  /* 0x0000000000b87308 */ /* 0x0004e20000000800 */
[----:B------:R-:W-:Y:S01]  /*3aa0*/  IMAD.MOV.U32 R44, RZ, RZ, R47 ;  /* 0x000000ffff2c7224 */ /* 0x000fe200078e002f */
[----:B------:R-:W-:Y:S01]  /*3ab0*/  MOV R34, R45 ;  /* 0x0000002d00227202 */ /* 0x000fe20000000f00 */
[----:B------:R-:W-:Y:S01]  /*3ac0*/  IMAD.MOV.U32 R47, RZ, RZ, R26 ;  /* 0x000000ffff2f7224 */ /* 0x000fe200078e001a */
[----:B------:R-:W-:Y:S01]  /*3ad0*/  MOV R26, R62 ;  /* 0x0000003e001a7202 */ /* 0x000fe20000000f00 */
[----:B------:R-:W-:Y:S01]  /*3ae0*/  IMAD.MOV.U32 R35, RZ, RZ, R46 ;  /* 0x000000ffff237224 */ /* 0x000fe200078e002e */
[----:B------:R-:W-:Y:S01]  /*3af0*/  MOV R45, R48 ;  /* 0x00000030002d7202 */ /* 0x000fe20000000f00 */
[----:B------:R-:W-:-:S02]  /*3b00*/  IMAD.MOV.U32 R46, RZ, RZ, R49 ;  /* 0x000000ffff2e7224 */ /* 0x000fc400078e0031 */
[----:B--2---:R-:W-:Y:S01]  /*3b10*/  FFMA.FTZ R0, R90, c[0x0][0x2d0], -R2 ;  /* 0x0000b4005a007a23 */ /* 0x004fe20000010802 */
[----:B---3--:R-:W-:-:S03]  /*3b20*/  F2FP.PACK_AB R6, R184, R27 ;  /* 0x0000001bb806723e */ /* 0x008fc600000000ff */
[----:B------:R2:W-:Y:S02]  /*3b30*/  MUFU.EX2 R41, R0 ;  /* 0x0000000000297308 */ /* 0x0005e40000000800 */
[----:B--2---:R-:W-:-:S06]  /*3b40*/  FFMA.FTZ R0, R89, c[0x0][0x2d0], -R2 ;  /* 0x0000b40059007a23 */ /* 0x004fcc0000010802 */
[----:B------:R2:W3:Y:S02]  /*3b50*/  MUFU.EX2 R42, R0 ;  /* 0x00000000002a7308 */ /* 0x0004e40000000800 */
[----:B--2---:R-:W-:Y:S01]  /*3b60*/  FFMA.FTZ R0, R88, c[0x0][0x2d0], -R2 ;  /* 0x0000b40058007a23 */ /* 0x004fe20000010802 */
[----:B---3--:R-:W-:-:S05]  /*3b70*/  F2FP.PACK_AB R5, R42, R41 ;  /* 0x000000292a05723e */ /* 0x008fca00000000ff */
[----:B------:R2:W-:Y:S02]  /*3b80*/  MUFU.EX2 R74, R0 ;  /* 0x00000000004a7308 */ /* 0x0005e40000000800 */
[----:B--2---:R-:W-:-:S06]  /*3b90*/  FFMA.FTZ R0, R91, c[0x0][0x2d0], -R2 ;  /* 0x0000b4005b007a23 */ /* 0x004fcc0000010802 */
[----:B------:R-:W2:Y:S02]  /*3ba0*/  MUFU.EX2 R159, R0 ;  /* 0x00000000009f7308 */ /* 0x000ea40000000800 */
[----:B--2---:R-:W-:Y:S01]  /*3bb0*/  F2FP.PACK_AB R7, R159, R74 ;  /* 0x0000004a9f07723e */ /* 0x004fe200000000ff */
[----:B------:R-:W-:-:S04]  /*3bc0*/  IMAD.MOV.U32 R0, RZ, RZ, R34 ;  /* 0x000000ffff007224 */ /* 0x000fc800078e0022 */
[----:B------:R-:W-:Y:S02]  /*3bd0*/  FFMA.FTZ R0, R0, c[0x0][0x2d0], -R12 ;  /* 0x0000b40000007a23 */ /* 0x000fe4000001080c */
[C---:B----4-:R-:W-:Y:S07]  /*3be0*/  HMMA.16816.F32 R64, R4.reuse, R8, R248 ;  /* 0x000000080440723c */ /* 0x050fee00000018f8 */
[----:B------:R-:W-:Y:S01]  /*3bf0*/  IMAD.MOV.U32 R248, RZ, RZ, R55 ;  /* 0x000000fffff87224 */ /* 0x000fe200078e0037 */
[----:B------:R-:W-:Y:S01]  /*3c00*/  MOV R251, R47 ;  /* 0x0000002f00fb7202 */ /* 0x000fe20000000f00 */
[----:B------:R-:W-:Y:S01]  /*3c10*/  HMMA.16816.F32 R52, R4, R10, R180 ;  /* 0x0000000a0434723c */ /* 0x000fe200000018b4 */
[----:B------:R-:W2:Y:S01]  /*3c20*/  LDSM.16.MT88.4 R8, [R228+0x1100] ;  /* 0x00110000e408783b */ /* 0x000ea20000004200 */
[----:B------:R-:W-:-:S02]  /*3c30*/  IMAD.MOV.U32 R250, RZ, RZ, R26 ;  /* 0x000000fffffa7224 */ /* 0x000fc400078e001a */
[----:B------:R-:W-:-:S03]  /*3c40*/  IMAD.MOV.U32 R249, RZ, RZ, R27 ;  /* 0x000000fffff97224 */ /* 0x000fc600078e001b */
[----:B------:R-:W-:Y:S01]  /*3c50*/  MOV R183, R58 ;  /* 0x0000003a00b77202 */ /* 0x000fe20000000f00 */
[----:B------:R-:W-:Y:S01]  /*3c60*/  IMAD.MOV.U32 R182, RZ, RZ, R42 ;  /* 0x000000ffffb67224 */ /* 0x000fe200078e002a */
[----:B------:R-:W-:Y:S01]  /*3c70*/  MOV R58, R78 ;  /* 0x0000004e003a7202 */ /* 0x000fe20000000f00 */
[----:B------:R-:W-:Y:S01]  /*3c80*/  IMAD.MOV.U32 R180, RZ, RZ, R40 ;  /* 0x000000ffffb47224 */ /* 0x000fe200078e0028 */
[----:B------:R-:W-:Y:S01]  /*3c90*/  HMMA.16816.F32 R76, R4, R18, R176 ;  /* 0x00000012044c723c */ /* 0x000fe200000018b0 */
[----:B------:R-:W-:-:S06]  /*3ca0*/  MOV R181, R41 ;  /* 0x0000002900b57202 */ /* 0x000fcc0000000f00 */
[----:B------:R-:W-:Y:S01]  /*3cb0*/  IMAD.MOV.U32 R178, RZ, RZ, R63 ;  /* 0x000000ffffb27224 */ /* 0x000fe200078e003f */
[----:B------:R-:W-:Y:S01]  /*3cc0*/  MOV R176, R61 ;  /* 0x0000003d00b07202 */ /* 0x000fe20000000f00 */
[----:B------:R-:W-:Y:S01]  /*3cd0*/  IMAD.MOV.U32 R177, RZ, RZ, R60 ;  /* 0x000000ffffb17224 */ /* 0x000fe200078e003c */
[----:B------:R-:W-:Y:S01]  /*3ce0*/  HMMA.16816.F32 R40, R4, R16, R164 ;  /* 0x000000100428723c */ /* 0x000fe200000018a4 */
[----:B------:R-:W3:Y:S01]  /*3cf0*/  LDSM.16.MT88.4 R16, [R225+0x4100] ;  /* 0x00410000e110783b */ /* 0x000ee20000004200 */
[----:B------:R-:W-:-:S05]  /*3d00*/  IMAD.MOV.U32 R179, RZ, RZ, R39 ;  /* 0x000000ffffb37224 */ /* 0x000fca00078e0027 */
[----:B------:R-:W-:Y:S01]  /*3d10*/  MOV R164, R74 ;  /* 0x0000004a00a47202 */ /* 0x000fe20000000f00 */
[----:B------:R-:W-:Y:S01]  /*3d20*/  IMAD.MOV.U32 R166, RZ, RZ, R35 ;  /* 0x000000ffffa67224 */ /* 0x000fe200078e0023 */
[----:B------:R-:W-:Y:S01]  /*3d30*/  MOV R165, R44 ;  /* 0x0000002c00a57202 */ /* 0x000fe20000000f00 */
[----:B------:R-:W-:Y:S01]  /*3d40*/  IMAD.MOV.U32 R167, RZ, RZ, R25 ;  /* 0x000000ffffa77224 */ /* 0x000fe200078e0019 */
[C---:B-1----:R-:W-:Y:S08]  /*3d50*/  HMMA.16816.F32 R36, R4.reuse, R20, R124 ;  /* 0x000000140424723c */ /* 0x042ff0000000187c */
[----:B--2---:R-:W-:Y:S07]  /*3d60*/  HMMA.16816.F32 R60, R4, R8, R172 ;  /* 0x00000008043c723c */ /* 0x004fee00000018ac */
[----:B------:R-:W-:-:S02]  /*3d70*/  IMAD.MOV.U32 R175, RZ, RZ, R50 ;  /* 0x000000ffffaf7224 */ /* 0x000fc400078e0032 */
[----:B------:R-:W-:Y:S02]  /*3d80*/  IMAD.MOV.U32 R174, RZ, RZ, R51 ;  /* 0x000000ffffae7224 */ /* 0x000fe400078e0033 */
[----:B------:R-:W-:Y:S01]  /*3d90*/  HMMA.16816.F32 R48, R4, R10, R168 ;  /* 0x0000000a0430723c */ /* 0x000fe200000018a8 */
[----:B------:R-:W1:Y:S01]  /*3da0*/  LDSM.16.MT88.4 R8, [R224+0x4100] ;  /* 0x00410000e008783b */ /* 0x000e620000004200 */
[----:B------:R-:W-:Y:S02]  /*3db0*/  IMAD.MOV.U32 R173, RZ, RZ, R75 ;  /* 0x000000ffffad7224 */ /* 0x000fe400078e004b */
[----:B------:R-:W-:-:S03]  /*3dc0*/  IMAD.MOV.U32 R172, RZ, RZ, R72 ;  /* 0x000000ffffac7224 */ /* 0x000fc600078e0048 */
[----:B------:R-:W-:Y:S01]  /*3dd0*/  MOV R171, R73 ;  /* 0x0000004900ab7202 */ /* 0x000fe20000000f00 */
[----:B------:R-:W-:Y:S01]  /*3de0*/  IMAD.MOV.U32 R170, RZ, RZ, R58 ;  /* 0x000000ffffaa7224 */ /* 0x000fe200078e003a */
[----:B------:R-:W-:Y:S01]  /*3df0*/  HMMA.16816.F32 R72, R4, R22, R160 ;  /* 0x000000160448723c */ /* 0x000fe200000018a0 */
[----:B------:R-:W-:Y:S01]  /*3e00*/  IMAD.MOV.U32 R169, RZ, RZ, R45 ;  /* 0x000000ffffa97224 */ /* 0x000fe200078e002d */
[----:B------:R-:W2:Y:S01]  /*3e10*/  LDSM.16.MT88.4 R20, [R225+0x7100] ;  /* 0x00710000e114783b */ /* 0x000ea20000004200 */
[----:B------:R-:W-:-:S04]  /*3e20*/  IMAD.MOV.U32 R168, RZ, RZ, R46 ;  /* 0x000000ffffa87224 */ /* 0x000fc800078e002e */
[----:B------:R-:W-:Y:S01]  /*3e30*/  IMAD.MOV.U32 R162, RZ, RZ, R56 ;  /* 0x000000ffffa27224 */ /* 0x000fe200078e0038 */
[----:B------:R-:W-:Y:S01]  /*3e40*/  MOV R161, R57 ;  /* 0x0000003900a17202 */ /* 0x000fe20000000f00 */
[----:B------:R-:W-:Y:S01]  /*3e50*/  IMAD.MOV.U32 R160, RZ, RZ, R59 ;  /* 0x000000ffffa07224 */ /* 0x000fe200078e003b */
[----:B---3--:R-:W-:Y:S01]  /*3e60*/  HMMA.16816.F32 R80, R4, R18, R148 ;  /* 0x000000120450723c */ /* 0x008fe20000001894 */
[----:B------:R-:W-:-:S07]  /*3e70*/  IMAD.MOV.U32 R163, RZ, RZ, R32 ;  /* 0x000000ffffa37224 */ /* 0x000fce00078e0020 */
[C---:B-1----:R-:W-:Y:S07]  /*3e80*/  HMMA.16816.F32 R56, R4.reuse, R8, R144 ;  /* 0x000000080438723c */ /* 0x042fee0000001890 */
[----:B------:R-:W-:Y:S01]  /*3e90*/  MOV R147, R33 ;  /* 0x0000002100937202 */ /* 0x000fe20000000f00 */
[----:B------:R-:W-:Y:S01]  /*3ea0*/  HMMA.16816.F32 R44, R4, R10, R136 ;  /* 0x0000000a042c723c */ /* 0x000fe20000001888 */
[----:B------:R-:W1:Y:S01]  /*3eb0*/  LDSM.16.MT88.4 R8, [R228+0x4100] ;  /* 0x00410000e408783b */ /* 0x000e620000004200 */
[----:B------:R-:W-:-:S02]  /*3ec0*/  MOV R146, R24 ;  /* 0x0000001800927202 */ /* 0x000fc40000000f00 */
[----:B------:R-:W-:Y:S01]  /*3ed0*/  MOV R145, R147 ;  /* 0x0000009300917202 */ /* 0x000fe20000000f00 */
[----:B------:R-:W3:Y:S01]  /*3ee0*/  LDSM.16.MT88.4 R24, [R227+0x4100] ;  /* 0x00410000e318783b */ /* 0x000ee20000004200 */
[----:B------:R-:W-:Y:S01]  /*3ef0*/  IMAD.MOV.U32 R147, RZ, RZ, R161 ;  /* 0x000000ffff937224 */ /* 0x000fe200078e00a1 */
[----:B------:R-:W-:Y:S01]  /*3f00*/  MOV R161, R162 ;  /* 0x000000a200a17202 */ /* 0x000fe20000000f00 */
[C---:B------:R-:W-:Y:S01]  /*3f10*/  HMMA.16816.F32 R32, R4.reuse, R16, R92 ;  /* 0x000000100420723c */ /* 0x040fe2000000185c */
[----:B------:R-:W-:Y:S01]  /*3f20*/  IMAD.MOV.U32 R162, RZ, RZ, R163 ;  /* 0x000000ffffa27224 */ /* 0x000fe200078e00a3 */
[----:B------:R-:W4:Y:S01]  /*3f30*/  LDSM.16.MT88.4 R16, [R228+0x7100] ;  /* 0x00710000e410783b */ /* 0x000f220000004200 */
[----:B------:R-:W-:Y:S01]  /*3f40*/  IMAD.MOV.U32 R163, RZ, RZ, R171 ;  /* 0x000000ffffa37224 */ /* 0x000fe200078e00ab */
[----:B------:R-:W-:Y:S01]  /*3f50*/  MOV R171, R172 ;  /* 0x000000ac00ab7202 */ /* 0x000fe20000000f00 */
[----:B------:R-:W-:Y:S02]  /*3f60*/  IMAD.MOV.U32 R172, RZ, RZ, R173 ;  /* 0x000000ffffac7224 */ /* 0x000fe400078e00ad */
        /* <DEDUP_REMOVED lines=14> */
[----:B------:R-:W-:Y:S01]  /*4050*/  MOV R148, R251 ;  /* 0x000000fb00947202 */ /* 0x000fe20000000f00 */
[----:B------:R2:W-:Y:S01]  /*4060*/  MUFU.EX2 R159, R0 ;  /* 0x00000000009f7308 */ /* 0x0005e20000000800 */
[----:B------:R-:W-:Y:S01]  /*4070*/  IMAD.MOV.U32 R144, RZ, RZ, R146 ;  /* 0x000000ffff907224 */ /* 0x000fe200078e0092 */
[----:B------:R-:W-:Y:S01]  /*4080*/  LDSM.16.MT88.4 R20, [R227+0x1900] ;  /* 0x00190000e314783b */ /* 0x000fe20000004200 */
[----:B------:R-:W-:-:S02]  /*4090*/  IMAD.MOV.U32 R146, RZ, RZ, R160 ;  /* 0x000000ffff927224 */ /* 0x000fc400078e00a0 */
[----:B------:R-:W-:Y:S02]  /*40a0*/  IMAD.MOV.U32 R139, RZ, RZ, R145 ;  /* 0x000000ffff8b7224 */ /* 0x000fe400078e0091 */
[----:B------:R-:W-:Y:S01]  /*40b0*/  IMAD.MOV.U32 R145, RZ, RZ, R147 ;  /* 0x000000ffff917224 */ /* 0x000fe200078e0093 */
[----:B------:R-:W-:Y:S01]  /*40c0*/  MOV R147, R162 ;  /* 0x000000a200937202 */ /* 0x000fe20000000f00 */
[----:B------:R-:W-:Y:S01]  /*40d0*/  IMAD.MOV.U32 R162, RZ, RZ, R168 ;  /* 0x000000ffffa27224 */ /* 0x000fe200078e00a8 */
[----:B-1----:R-:W-:Y:S01]  /*40e0*/  HMMA.16816.F32 R88, R4, R8, R140 ;  /* 0x000000080458723c */ /* 0x002fe2000000188c */
[----:B------:R-:W-:Y:S02]  /*40f0*/  IMAD.MOV.U32 R168, RZ, RZ, R165 ;  /* 0x000000ffffa87224 */ /* 0x000fe400078e00a5 */
[----:B--2---:R-:W-:-:S05]  /*4100*/  FFMA.FTZ R0, R252, c[0x0][0x2d0], -R12 ;  /* 0x0000b400fc007a23 */ /* 0x004fca000001080c */
[C---:B------:R-:W-:Y:S01]  /*4110*/  HMMA.16816.F32 R92, R4.reuse, R10, R128 ;  /* 0x0000000a045c723c */ /* 0x040fe20000001880 */
[----:B------:R-:W1:Y:S07]  /*4120*/  LDSM.16.MT88.4 R8, [R224+0x7100] ;  /* 0x00710000e008783b */ /* 0x000e6e0000004200 */
[C---:B---3--:R-:W-:Y:S08]  /*4130*/  HMMA.16816.F32 R128, R4.reuse, R26, R120 ;  /* 0x0000001a0480723c */ /* 0x048ff00000001878 */
[C---:B------:R-:W-:Y:S01]  /*4140*/  HMMA.16816.F32 R96, R4.reuse, R24, R96 ;  /* 0x000000180460723c */ /* 0x040fe20000001860 */
[----:B------:R2:W3:Y:S07]  /*4150*/  MUFU.EX2 R24, R0 ;  /* 0x0000000000187308 */ /* 0x0004ee0000000800 */
[----:B----4-:R-:W-:Y:S01]  /*4160*/  HMMA.16816.F32 R108, R4, R18, R84 ;  /* 0x00000012046c723c */ /* 0x010fe20000001854 */
[----:B--2---:R-:W-:-:S04]  /*4170*/  FFMA.FTZ R0, R134, c[0x0][0x2d0], -R12 ;  /* 0x0000b40086007a23 */ /* 0x004fc8000001080c */
[----:B------:R2:W-:Y:S03]  /*4180*/  MUFU.EX2 R160, R0 ;  /* 0x0000000000a07308 */ /* 0x0005e60000000800 */
[C---:B-1----:R-:W-:Y:S08]  /*4190*/  HMMA.16816.F32 R120, R4.reuse, R8, R116 ;  /* 0x000000080478723c */ /* 0x042ff00000001874 */
[----:B------:R-:W-:Y:S01]  /*41a0*/  HMMA.16816.F32 R112, R4, R10, R112 ;  /* 0x0000000a0470723c */ /* 0x000fe20000001870 */
[----:B------:R-:W1:Y:S01]  /*41b0*/  LDSM.16.MT88.4 R8, [R227+0x7100] ;  /* 0x00710000e308783b */ /* 0x000e620000004200 */
[----:B--2---:R-:W-:-:S04]  /*41c0*/  FFMA.FTZ R0, R133, c[0x0][0x2d0], -R12 ;  /* 0x0000b40085007a23 */ /* 0x004fc8000001080c */
[----:B------:R2:W4:Y:S02]  /*41d0*/  MUFU.EX2 R25, R0 ;  /* 0x0000000000197308 */ /* 0x0005240000000800 */
[----:B------:R-:W-:Y:S01]  /*41e0*/  HMMA.16816.F32 R116, R4, R16, R100 ;  /* 0x000000100474723c */ /* 0x000fe20000001864 */
[----:B------:R-:W-:Y:S01]  /*41f0*/  IMAD.MOV.U32 R150, RZ, RZ, R180 ;  /* 0x000000ffff967224 */ /* 0x000fe200078e00b4 */
[----:B------:R-:W-:Y:S01]  /*4200*/  MOV R143, R181 ;  /* 0x000000b5008f7202 */ /* 0x000fe20000000f00 */
[----:B------:R-:W-:Y:S01]  /*4210*/  IMAD.MOV.U32 R149, RZ, RZ, R249 ;  /* 0x000000ffff957224 */ /* 0x000fe200078e00f9 */
[----:B------:R-:W-:Y:S01]  /*4220*/  MOV R142, R172 ;  /* 0x000000ac008e7202 */ /* 0x000fe20000000f00 */
[----:B------:R-:W-:Y:S01]  /*4230*/  IMAD.MOV.U32 R151, RZ, RZ, R179 ;  /* 0x000000ffff977224 */ /* 0x000fe200078e00b3 */
[----:B------:R-:W-:Y:S01]  /*4240*/  LDSM.16.MT88.4 R16, [R225+0x1900] ;  /* 0x00190000e110783b */ /* 0x000fe20000004200 */
[----:B--2---:R-:W-:Y:S01]  /*4250*/  FFMA.FTZ R0, R144, c[0x0][0x2d0], -R2 ;  /* 0x0000b40090007a23 */ /* 0x004fe20000010802 */
[----:B------:R-:W-:Y:S01]  /*4260*/  MOV R144, R146 ;  /* 0x0000009200907202 */ /* 0x000fe20000000f00 */
[----:B------:R-:W-:-:S02]  /*4270*/  IMAD.MOV.U32 R146, RZ, RZ, R161 ;  /* 0x000000ffff927224 */ /* 0x000fc400078e00a1 */
[----:B------:R2:W-:Y:S01]  /*4280*/  MUFU.EX2 R165, R0 ;  /* 0x0000000000a57308 */ /* 0x0005e20000000800 */
[----:B------:R-:W-:Y:S01]  /*4290*/  IMAD.MOV.U32 R161, RZ, RZ, R163 ;  /* 0x000000ffffa17224 */ /* 0x000fe200078e00a3 */
[----:B------:R-:W-:Y:S01]  /*42a0*/  MOV R163, R169 ;  /* 0x000000a900a37202 */ /* 0x000fe20000000f00 */
[----:B------:R-:W-:Y:S01]  /*42b0*/  IMAD.MOV.U32 R169, RZ, RZ, R166 ;  /* 0x000000ffffa97224 */ /* 0x000fe200078e00a6 */
[----:B------:R-:W-:Y:S01]  /*42c0*/  MOV R166, R185 ;  /* 0x000000b900a67202 */ /* 0x000fe20000000f00 */
[C---:B-1----:R-:W-:Y:S08]  /*42d0*/  HMMA.16816.F32 R100, R4.reuse, R8, R68 ;  /* 0x000000080464723c */ /* 0x042ff00000001844 */
[----:B------:R-:W-:Y:S01]  /*42e0*/  HMMA.16816.F32 R28, R4, R10, R28 ;  /* 0x0000000a041c723c */ /* 0x000fe2000000181c */
[----:B--2---:R-:W-:Y:S01]  /*42f0*/  FFMA.FTZ R0, R139, c[0x0][0x2d0], -R2 ;  /* 0x0000b4008b007a23 */ /* 0x004fe20000010802 */
[----:B------:R-:W1:Y:S01]  /*4300*/  LDSM.16.MT88.4 R8, [R224+0x1900] ;  /* 0x00190000e008783b */ /* 0x000e620000004200 */
[----:B------:R-:W-:-:S02]  /*4310*/  IMAD.MOV.U32 R139, RZ, RZ, R144 ;  /* 0x000000ffff8b7224 */ /* 0x000fc400078e0090 */
[----:B------:R-:W-:Y:S01]  /*4320*/  IMAD.MOV.U32 R144, RZ, RZ, R145 ;  /* 0x000000ffff907224 */ /* 0x000fe200078e0091 */
[----:B------:R-:W-:Y:S01]  /*4330*/  MOV R145, R146 ;  /* 0x0000009200917202 */ /* 0x000fe20000000f00 */
[----:B------:R-:W-:Y:S01]  /*4340*/  IMAD.MOV.U32 R146, RZ, RZ, R147 ;  /* 0x000000ffff927224 */ /* 0x000fe200078e0093 */
[----:B------:R2:W5:Y:S01]  /*4350*/  LDL.LU R185, [R1+0x88] ;  /* 0x0000880001b97983 */ /* 0x0005620000300800 */
[----:B------:R-:W-:Y:S01]  /*4360*/  IMAD.MOV.U32 R147, RZ, RZ, R161 ;  /* 0x000000ffff937224 */ /* 0x000fe200078e00a1 */
[----:B------:R-:W-:Y:S01]  /*4370*/  MOV R161, R162 ;  /* 0x000000a200a17202 */ /* 0x000fe20000000f00 */
[----:B------:R-:W-:Y:S01]  /*4380*/  IMAD.MOV.U32 R162, RZ, RZ, R163 ;  /* 0x000000ffffa27224 */ /* 0x000fe200078e00a3 */
[----:B---3--:R-:W-:Y:S01]  /*4390*/  F2FP.PACK_AB R4, R24, R159 ;  /* 0x0000009f1804723e */ /* 0x008fe200000000ff */
[----:B------:R-:W-:Y:S01]  /*43a0*/  IMAD.MOV.U32 R163, RZ, RZ, R168 ;  /* 0x000000ffffa37224 */ /* 0x000fe200078e00a8 */
[----:B------:R-:W-:Y:S01]  /*43b0*/  MOV R168, R169 ;  /* 0x000000a900a87202 */ /* 0x000fe20000000f00 */
[----:B------:R-:W-:Y:S01]  /*43c0*/  IMAD.MOV.U32 R169, RZ, RZ, R166 ;  /* 0x000000ffffa97224 */ /* 0x000fe200078e00a6 */
[----:B----4-:R-:W-:Y:S01]  /*43d0*/  F2FP.PACK_AB R6, R25, R160 ;  /* 0x000000a01906723e */ /* 0x010fe200000000ff */
[----:B------:R-:W-:-:S02]  /*43e0*/  IMAD.MOV.U32 R166, RZ, RZ, R167 ;  /* 0x000000ffffa67224 */ /* 0x000fc400078e00a7 */
[----:B------:R3:W4:Y:S01]  /*43f0*/  MUFU.EX2 R167, R0 ;  /* 0x0000000000a77308 */ /* 0x0007220000000800 */
[----:B------:R-:W-:Y:S01]  /*4400*/  IMAD.MOV.U32 R180, RZ, RZ, R182 ;  /* 0x000000ffffb47224 */ /* 0x000fe200078e00b6 */
[----:B------:R-:W-:Y:S01]  /*4410*/  MOV R182, R248 ;  /* 0x000000f800b67202 */ /* 0x000fe20000000f00 */
[----:B------:R-:W-:Y:S02]  /*4420*/  IMAD.MOV.U32 R181, RZ, RZ, R183 ;  /* 0x000000ffffb57224 */ /* 0x000fe400078e00b7 */
[----:B------:R-:W-:Y:S02]  /*4430*/  IMAD.MOV.U32 R183, RZ, RZ, R250 ;  /* 0x000000ffffb77224 */ /* 0x000fe400078e00fa */
[----:B---3--:R-:W-:Y:S01]  /*4440*/  FFMA.FTZ R0, R139, c[0x0][0x2d0], -R2 ;  /* 0x0000b4008b007a23 */ /* 0x008fe20000010802 */
[----:B------:R-:W-:Y:S01]  /*4450*/  MOV R139, R144 ;  /* 0x00000090008b7202 */ /* 0x000fe20000000f00 */
[----:B------:R-:W-:Y:S01]  /*4460*/  IMAD.MOV.U32 R144, RZ, RZ, R145 ;  /* 0x000000ffff907224 */ /* 0x000fe200078e0091 */
[----:B----4-:R-:W-:Y:S01]  /*4470*/  F2FP.PACK_AB R5, R167, R165 ;  /* 0x000000a5a705723e */ /* 0x010fe200000000ff */
        /* <DEDUP_REMOVED lines=11> */
[----:B------:R-:W-:Y:S01]  /*4530*/  IMAD.MOV.U32 R71, RZ, RZ, R144 ;  /* 0x000000ffff477224 */ /* 0x000fe200078e0090 */
[----:B------:R-:W-:Y:S01]  /*4540*/  MOV R145, R169 ;  /* 0x000000a900917202 */ /* 0x000fe20000000f00 */
[----:B------:R-:W-:Y:S01]  /*4550*/  IMAD.MOV.U32 R68, RZ, RZ, R147 ;  /* 0x000000ffff447224 */ /* 0x000fe200078e0093 */
[----:B------:R-:W-:Y:S01]  /*4560*/  MOV R140, R162 ;  /* 0x000000a2008c7202 */ /* 0x000fe20000000f00 */
[----:B------:R-:W-:Y:S01]  /*4570*/  IMAD.MOV.U32 R146, RZ, RZ, R168 ;  /* 0x000000ffff927224 */ /* 0x000fe200078e00a8 */
[----:B------:R-:W-:Y:S01]  /*4580*/  MOV R162, R175 ;  /* 0x000000af00a27202 */ /* 0x000fe20000000f00 */
[----:B------:R-:W-:-:S02]  /*4590*/  IMAD.MOV.U32 R147, RZ, RZ, R163 ;  /* 0x000000ffff937224 */ /* 0x000fc400078e00a3 */
[----:B------:R-:W-:Y:S02]  /*45a0*/  IMAD.MOV.U32 R144, RZ, RZ, R170 ;  /* 0x000000ffff907224 */ /* 0x000fe400078e00aa */
[----:B------:R-:W-:Y:S02]  /*45b0*/  IMAD.MOV.U32 R141, RZ, RZ, R161 ;  /* 0x000000ffff8d7224 */ /* 0x000fe400078e00a1 */
[----:B------:R-:W-:Y:S02]  /*45c0*/  IMAD.MOV.U32 R161, RZ, RZ, R173 ;  /* 0x000000ffffa17224 */ /* 0x000fe400078e00ad */
[----:B------:R-:W-:Y:S02]  /*45d0*/  IMAD.MOV.U32 R163, RZ, RZ, R174 ;  /* 0x000000ffffa37224 */ /* 0x000fe400078e00ae */
[----:B---3--:R-:W-:Y:S01]  /*45e0*/  FFMA.FTZ R0, R139, c[0x0][0x2d0], -R2 ;  /* 0x0000b4008b007a23 */ /* 0x008fe20000010802 */
[----:B------:R-:W-:-:S03]  /*45f0*/  MOV R134, R161 ;  /* 0x000000a100867202 */ /* 0x000fc60000000f00 */
[----:B------:R-:W3:Y:S02]  /*4600*/  MUFU.EX2 R252, R0 ;  /* 0x0000000000fc7308 */ /* 0x000ee40000000800 */
[----:B---3--:R-:W-:Y:S01]  /*4610*/  F2FP.PACK_AB R7, R252, R166 ;  /* 0x000000a6fc07723e */ /* 0x008fe200000000ff */
[----:B------:R-:W-:-:S04]  /*4620*/  IMAD.MOV.U32 R0, RZ, RZ, R142 ;  /* 0x000000ffff007224 */ /* 0x000fc800078e008e */
[----:B------:R-:W-:Y:S02]  /*4630*/  FFMA.FTZ R0, R0, c[0x0][0x2d0], -R12 ;  /* 0x0000b40000007a23 */ /* 0x000fe4000001080c */
[C---:B-1----:R-:W-:Y:S07]  /*4640*/  HMMA.16816.F32 R136, R4.reuse, R8, R64 ;  /* 0x000000080488723c */ /* 0x042fee0000001840 */
[----:B------:R-:W-:Y:S01]  /*4650*/  IMAD.MOV.U32 R67, RZ, RZ, R171 ;  /* 0x000000ffff437224 */ /* 0x000fe200078e00ab */
[----:B------:R-:W-:Y:S01]  /*4660*/  HMMA.16816.F32 R248, R4, R10, R52 ;  /* 0x0000000a04f8723c */ /* 0x000fe20000001834 */
[----:B------:R-:W1:Y:S01]  /*4670*/  LDSM.16.MT88.4 R8, [R228+0x1900] ;  /* 0x00190000e408783b */ /* 0x000e620000004200 */
[----:B------:R-:W-:Y:S01]  /*4680*/  MOV R64, R178 ;  /* 0x000000b200407202 */ /* 0x000fe20000000f00 */
[----:B------:R-:W-:-:S02]  /*4690*/  IMAD.MOV.U32 R66, RZ, RZ, R176 ;  /* 0x000000ffff427224 */ /* 0x000fc400078e00b0 */
[----:B------:R-:W-:-:S03]  /*46a0*/  IMAD.MOV.U32 R65, RZ, RZ, R177 ;  /* 0x000000ffff417224 */ /* 0x000fc600078e00b1 */
[C---:B------:R-:W-:Y:S08]  /*46b0*/  HMMA.16816.F32 R172, R4.reuse, R18, R76 ;  /* 0x0000001204ac723c */ /* 0x040ff0000000184c */
[C---:B------:R-:W-:Y:S01]  /*46c0*/  HMMA.16816.F32 R176, R4.reuse, R16, R40 ;  /* 0x0000001004b0723c */ /* 0x040fe20000001828 */
[----:B------:R-:W3:Y:S07]  /*46d0*/  LDSM.16.MT88.4 R16, [R225+0x4900] ;  /* 0x00490000e110783b */ /* 0x000eee0000004200 */
[----:B-1----:R-:W-:Y:S07]  /*46e0*/  HMMA.16816.F32 R168, R4, R8, R60 ;  /* 0x0000000804a8723c */ /* 0x002fee000000183c */
[----:B------:R-:W-:Y:S01]  /*46f0*/  IMAD.MOV.U32 R63, RZ, RZ, R144 ;  /* 0x000000ffff3f7224 */ /* 0x000fe200078e0090 */
[----:B------:R-:W-:Y:S01]  /*4700*/  MOV R61, R146 ;  /* 0x00000092003d7202 */ /* 0x000fe20000000f00 */
[----:B------:R-:W-:-:S02]  /*4710*/  IMAD.MOV.U32 R62, RZ, RZ, R145 ;  /* 0x000000ffff3e7224 */ /* 0x000fc400078e0091 */
[----:B------:R-:W-:Y:S02]  /*4720*/  IMAD.MOV.U32 R60, RZ, RZ, R147 ;  /* 0x000000ffff3c7224 */ /* 0x000fe400078e0093 */
[C---:B------:R-:W-:Y:S07]  /*4730*/  HMMA.16816.F32 R144, R4.reuse, R10, R48 ;  /* 0x0000000a0490723c */ /* 0x040fee0000001830 */
[----:B------:R-:W-:Y:S01]  /*4740*/  MOV R49, R24 ;  /* 0x0000001800317202 */ /* 0x000fe20000000f00 */
[----:B------:R-:W-:Y:S01]  /*4750*/  HMMA.16816.F32 R8, R4, R20, R36 ;  /* 0x000000140408723c */ /* 0x000fe20000001824 */
[----:B------:R-:W-:Y:S01]  /*4760*/  IMAD.MOV.U32 R48, RZ, RZ, R162 ;  /* 0x000000ffff307224 */ /* 0x000fe200078e00a2 */
[----:B------:R-:W-:Y:S01]  /*4770*/  MOV R51, R140 ;  /* 0x0000008c00337202 */ /* 0x000fe20000000f00 */
[----:B------:R-:W-:-:S04]  /*4780*/  IMAD.MOV.U32 R50, RZ, RZ, R141 ;  /* 0x000000ffff327224 */ /* 0x000fc800078e008d */
[----:B------:R-:W-:Y:S01]  /*4790*/  IMAD.MOV.U32 R21, RZ, RZ, R180 ;  /* 0x000000ffff157224 */ /* 0x000fe200078e00b4 */
[----:B------:R-:W-:Y:S01]  /*47a0*/  MOV R36, R181 ;  /* 0x000000b500247202 */ /* 0x000fe20000000f00 */
[----:B------:R-:W-:Y:S01]  /*47b0*/  IMAD.MOV.U32 R37, RZ, RZ, R182 ;  /* 0x000000ffff257224 */ /* 0x000fe200078e00b6 */
[----:B------:R-:W-:Y:S01]  /*47c0*/  MOV R20, R143 ;  /* 0x0000008f00147202 */ /* 0x000fe20000000f00 */
[----:B------:R-:W-:Y:S01]  /*47d0*/  IMAD.MOV.U32 R39, RZ, RZ, R183 ;  /* 0x000000ffff277224 */ /* 0x000fe200078e00b7 */
[----:B------:R-:W-:Y:S01]  /*47e0*/  MOV R38, R25 ;  /* 0x0000001900267202 */ /* 0x000fe20000000f00 */
[C---:B------:R-:W-:Y:S07]  /*47f0*/  HMMA.16816.F32 R180, R4.reuse, R22, R72 ;  /* 0x0000001604b4723c */ /* 0x040fee0000001848 */
        /* <DEDUP_REMOVED lines=9> */
[----:B------:R-:W1:Y:S01]  /*4890*/  LDSM.16.MT88.4 R8, [R224+0x4900] ;  /* 0x00490000e008783b */ /* 0x000e620000004200 */
[----:B------:R-:W-:Y:S01]  /*48a0*/  MOV R23, R24 ;  /* 0x0000001800177202 */ /* 0x000fe20000000f00 */
[C---:B---3--:R-:W-:Y:S01]  /*48b0*/  HMMA.16816.F32 R40, R4.reuse, R18, R80 ;  /* 0x000000120428723c */ /* 0x048fe20000001850 */
[----:B------:R-:W-:Y:S01]  /*48c0*/  MOV R73, R20 ;  /* 0x0000001400497202 */ /* 0x000fe20000000f00 */
[----:B------:R-:W-:Y:S01]  /*48d0*/  LDSM.16.MT88.4 R24, [R227+0x4900] ;  /* 0x00490000e318783b */ /* 0x000fe20000004200 */
        /* <DEDUP_REMOVED lines=8> */
[C---:B------:R-:W-:Y:S01]  /*4960*/  HMMA.16816.F32 R52, R4.reuse, R16, R32 ;  /* 0x000000100434723c */ /* 0x040fe20000001820 */
[----:B------:R-:W-:Y:S07]  /*4970*/  LDSM.16.MT88.4 R16, [R228+0x7900] ;  /* 0x00790000e410783b */ /* 0x000fee0000004200 */
[C---:B-1----:R-:W-:Y:S07]  /*4980*/  HMMA.16816.F32 R148, R4.reuse, R8, R56 ;  /* 0x000000080494723c */ /* 0x042fee0000001838 */
[----:B------:R-:W-:Y:S01]  /*4990*/  MOV R59, R72 ;  /* 0x00000048003b7202 */ /* 0x000fe20000000f00 */
        /* <DEDUP_REMOVED lines=12> */
[----:B------:R-:W-:Y:S02]  /*4a60*/  MOV R36, R37 ;  /* 0x0000002500247202 */ /* 0x000fe40000000f00 */
[----:B------:R-:W-:Y:S02]  /*4a70*/  MOV R37, R39 ;  /* 0x0000002700257202 */ /* 0x000fe40000000f00 */
[----:B------:R-:W-:Y:S01]  /*4a80*/  MOV R58, R73 ;  /* 0x00000049003a7202 */ /* 0x000fe20000000f00 */
[----:B------:R-:W-:Y:S01]  /*4a90*/  IMAD.MOV.U32 R73, RZ, RZ, R20 ;  /* 0x000000ffff497224 */ /* 0x000fe200078e0014 */
[C---:B-1----:R-:W-:Y:S07]  /*4aa0*/  HMMA.16816.F32 R84, R4.reuse, R8, R88 ;  /* 0x000000080454723c */ /* 0x042fee0000001858 */
[----:B------:R-:W-:Y:S01]  /*4ab0*/  IMAD.MOV.U32 R88, RZ, RZ, R48 ;  /* 0x000000ffff587224 */ /* 0x000fe200078e0030 */
[----:B------:R-:W-:Y:S01]  /*4ac0*/  HMMA.16816.F32 R76, R4, R10, R92 ;  /* 0x0000000a044c723c */ /* 0x000fe2000000185c */
[----:B------:R-:W1:Y:S01]  /*4ad0*/  LDSM.16.MT88.4 R8, [R224+0x7900] ;  /* 0x00790000e008783b */ /* 0x000e620000004200 */
[----:B------:R-:W-:Y:S01]  /*4ae0*/  MOV R91, R49 ;  /* 0x00000031005b7202 */ /* 0x000fe20000000f00 */
[----:B------:R-:W-:Y:S01]  /*4af0*/  IMAD.MOV.U32 R90, RZ, RZ, R75 ;  /* 0x000000ffff5a7224 */ /* 0x000fe200078e004b */
[----:B------:R-:W-:-:S03]  /*4b00*/  MOV R89, R36 ;  /* 0x0000002400597202 */ /* 0x000fc60000000f00 */
        /* <DEDUP_REMOVED lines=12> */
[----:B------:R-:W-:Y:S01]  /*4bd0*/  HMMA.16816.F32 R68, R4, R24, R96 ;  /* 0x000000180444723c */ /* 0x000fe20000001860 */
[----:B------:R-:W-:-:S06]  /*4be0*/  IMAD.MOV.U32 R94, RZ, RZ, R73 ;  /* 0x000000ffff5e7224 */ /* 0x000fcc00078e0049 */
[----:B------:R-:W-:Y:S01]  /*4bf0*/  IMAD.MOV.U32 R96, RZ, RZ, R38 ;  /* 0x000000ffff607224 */ /* 0x000fe200078e0026 */
[----:B------:R-:W-:Y:S01]  /*4c00*/  MOV R24, R63 ;  /* 0x0000003f00187202 */ /* 0x000fe20000000f00 */
[----:B------:R-:W-:Y:S01]  /*4c10*/  IMAD.MOV.U32 R38, RZ, RZ, R60 ;  /* 0x000000ffff267224 */ /* 0x000fe200078e003c */
[----:B------:R-:W-:Y:S01]  /*4c20*/  MOV R97, R59 ;  /* 0x0000003b00617202 */ /* 0x000fe20000000f00 */
[----:B------:R-:W-:Y:S01]  /*4c30*/  IMAD.MOV.U32 R25, RZ, RZ, R62 ;  /* 0x000000ffff197224 */ /* 0x000fe200078e003e */
[----:B------:R-:W-:Y:S01]  /*4c40*/  MOV R98, R72 ;  /* 0x0000004800627202 */ /* 0x000fe20000000f00 */
[C---:B------:R-:W-:Y:S01]  /*4c50*/  HMMA.16816.F32 R60, R4.reuse, R26, R128 ;  /* 0x0000001a043c723c */ /* 0x040fe20000001880 */
[----:B------:R-:W-:Y:S01]  /*4c60*/  IMAD.MOV.U32 R59, RZ, RZ, R74 ;  /* 0x000000ffff3b7224 */ /* 0x000fe200078e004a */
[----:B------:R-:W-:Y:S02]  /*4c70*/  MOV R74, R21 ;  /* 0x00000015004a7202 */ /* 0x000fe40000000f00 */
[----:B------:R-:W3:Y:S01]  /*4c80*/  LDSM.16.MT88.4 R20, [R225+0x7900] ;  /* 0x00790000e114783b */ /* 0x000ee20000004200 */
[----:B------:R-:W-:Y:S01]  /*4c90*/  IMAD.MOV.U32 R99, RZ, RZ, R59 ;  /* 0x000000ffff637224 */ /* 0x000fe200078e003b */
[----:B------:R-:W-:Y:S01]  /*4ca0*/  MOV R95, R74 ;  /* 0x0000004a005f7202 */ /* 0x000fe20000000f00 */
[----:B------:R-:W-:Y:S01]  /*4cb0*/  IMAD.MOV.U32 R26, RZ, RZ, R50 ;  /* 0x000000ffff1a7224 */ /* 0x000fe200078e0032 */
[----:B------:R-:W-:Y:S01]  /*4cc0*/  MOV R27, R51 ;  /* 0x00000033001b7202 */ /* 0x000fe20000000f00 */
[----:B------:R-:W-:Y:S01]  /*4cd0*/  IMAD.MOV.U32 R129, RZ, RZ, R57 ;  /* 0x000000ffff817224 */ /* 0x000fe200078e0039 */
[----:B-1----:R-:W-:Y:S01]  /*4ce0*/  HMMA.16816.F32 R48, R4, R8, R120 ;  /* 0x000000080430723c */ /* 0x002fe20000001878 */
[----:B------:R-:W-:Y:S01]  /*4cf0*/  MOV R128, R58 ;  /* 0x0000003a00807202 */ /* 0x000fe20000000f00 */
[----:B------:R-:W-:Y:S01]  /*4d00*/  IMAD.MOV.U32 R131, RZ, RZ, R47 ;  /* 0x000000ffff837224 */ /* 0x000fe200078e002f */
[----:B------:R-:W-:-:S04]  /*4d10*/  MOV R130, R56 ;  /* 0x0000003800827202 */ /* 0x000fc80000000f00 */
[----:B------:R-:W-:Y:S01]  /*4d20*/  IMAD.MOV.U32 R120, RZ, RZ, R37 ;  /* 0x000000ffff787224 */ /* 0x000fe200078e0025 */
[----:B------:R-:W-:Y:S01]  /*4d30*/  MOV R121, R38 ;  /* 0x0000002600797202 */ /* 0x000fe20000000f00 */
[----:B------:R-:W-:Y:S01]  /*4d40*/  IMAD.MOV.U32 R122, RZ, RZ, R39 ;  /* 0x000000ffff7a7224 */ /* 0x000fe200078e0027 */
[----:B------:R-:W-:Y:S01]  /*4d50*/  MOV R123, R64 ;  /* 0x00000040007b7202 */ /* 0x000fe20000000f00 */
[C---:B------:R-:W-:Y:S01]  /*4d60*/  HMMA.16816.F32 R36, R4.reuse, R10, R112 ;  /* 0x0000000a0424723c */ /* 0x040fe20000001870 */
[----:B------:R-:W1:Y:S06]  /*4d70*/  LDSM.16.MT88.4 R8, [R227+0x7900] ;  /* 0x00790000e308783b */ /* 0x000e6c0000004200 */
[----:B------:R-:W-:Y:S01]  /*4d80*/  IMAD.MOV.U32 R113, RZ, RZ, R65 ;  /* 0x000000ffff717224 */ /* 0x000fe200078e0041 */
[----:B------:R-:W-:Y:S01]  /*4d90*/  MOV R114, R66 ;  /* 0x0000004200727202 */ /* 0x000fe20000000f00 */
[----:B------:R-:W-:Y:S01]  /*4da0*/  IMAD.MOV.U32 R115, RZ, RZ, R67 ;  /* 0x000000ffff737224 */ /* 0x000fe200078e0043 */
[C---:B------:R-:W-:Y:S02]  /*4db0*/  HMMA.16816.F32 R56, R4.reuse, R18, R108 ;  /* 0x000000120438723c */ /* 0x040fe4000000186c */
        /* <DEDUP_REMOVED lines=19> */
[C---:B---3--:R-:W-:Y:S01]  /*4ef0*/  HMMA.16816.F32 R80, R4.reuse, R20, R104 ;  /* 0x000000140450723c */ /* 0x048fe20000001868 */
[----:B------:R3:W-:Y:S07]  /*4f00*/  MUFU.EX2 R133, R0 ;  /* 0x0000000000857308 */ /* 0x0007ee0000000800 */
[C---:B------:R-:W-:Y:S01]  /*4f10*/  HMMA.16816.F32 R72, R4.reuse, R22, R124 ;  /* 0x000000160448723c */ /* 0x040fe2000000187c */
[----:B------:R-:W4:Y:S07]  /*4f20*/  LDSM.16.MT88.4 R20, [R224+0x2100] ;  /* 0x00210000e014783b */ /* 0x000f2e0000004200 */
[----:B-1----:R-:W-:Y:S01]  /*4f30*/  HMMA.16816.F32 R32, R4, R10, R28 ;  /* 0x0000000a0420723c */ /* 0x002fe2000000181c */
[----:B---3--:R-:W-:-:S02]  /*4f40*/  FFMA.FTZ R0, R112, c[0x0][0x2d0], -R12 ;  /* 0x0000b40070007a23 */ /* 0x008fc4000001080c */
        /* <DEDUP_REMOVED lines=21> */
[C---:B------:R-:W-:Y:S01]  /*50a0*/  HMMA.16816.F32 R64, R4.reuse, R16, R116 ;  /* 0x000000100440723c */ /* 0x040fe20000001874 */
[----:B------:R1:W3:Y:S01]  /*50b0*/  MUFU.EX2 R161, R0 ;  /* 0x0000000000a17308 */ /* 0x0002e20000000800 */
[----:B------:R-:W2:Y:S06]  /*50c0*/  LDSM.16.MT88.4 R16, [R225+0x2100] ;  /* 0x00210000e110783b */ /* 0x000eac0000004200 */
[----:B------:R-:W-:Y:S01]  /*50d0*/  HMMA.16816.F32 R44, R4, R8, R100 ;  /* 0x00000008042c723c */ /* 0x000fe20000001864 */
[----:B------:R-:W2:Y:S01]  /*50e0*/  LDSM.16.MT88.4 R8, [R228+0x2100] ;  /* 0x00210000e408783b */ /* 0x000ea20000004200 */
        /* <DEDUP_REMOVED lines=24> */
[----:B------:R1:W-:Y:S01]  /*5270*/  MUFU.EX2 R162, R0 ;  /* 0x0000000000a27308 */ /* 0x0003e20000000800 */
[----:B------:R-:W-:-:S02]  /*5280*/  MOV R113, R115 ;  /* 0x0000007300717202 */ /* 0x000fc40000000f00 */
[----:B------:R-:W-:Y:S01]  /*5290*/  MOV R115, R121 ;  /* 0x0000007900737202 */ /* 0x000fe20000000f00 */
[----:B------:R-:W-:Y:S02]  /*52a0*/  IMAD.MOV.U32 R121, RZ, RZ, R26 ;  /* 0x000000ffff797224 */ /* 0x000fe400078e001a */
[----:B------:R-:W-:Y:S01]  /*52b0*/  IMAD.MOV.U32 R26, RZ, RZ, R128 ;  /* 0x000000ffff1a7224 */ /* 0x000fe200078e0080 */
[----:B------:R-:W-:Y:S01]  /*52c0*/  MOV R128, R129 ;  /* 0x0000008100807202 */ /* 0x000fe20000000f00 */
[----:B------:R-:W-:Y:S01]  /*52d0*/  IMAD.MOV.U32 R129, RZ, RZ, R130 ;  /* 0x000000ffff817224 */ /* 0x000fe200078e0082 */
[----:B------:R-:W-:Y:S02]  /*52e0*/  MOV R130, R131 ;  /* 0x0000008300827202 */ /* 0x000fe40000000f00 */
[----:B------:R-:W-:Y:S02]  /*52f0*/  MOV R131, R25 ;  /* 0x0000001900837202 */ /* 0x000fe40000000f00 */
[----:B------:R-:W-:-:S02]  /*5300*/  MOV R25, R97 ;  /* 0x0000006100197202 */ /* 0x000fc40000000f00 */
[----:B------:R-:W-:Y:S01]  /*5310*/  MOV R97, R99 ;  /* 0x0000006300617202 */ /* 0x000fe20000000f00 */
[----:B-1----:R-:W-:Y:S01]  /*5320*/  FFMA.FTZ R0, R112, c[0x0][0x2d0], -R12 ;  /* 0x0000b40070007a23 */ /* 0x002fe2000001080c */
[----:B------:R-:W-:Y:S01]  /*5330*/  MOV R99, R93 ;  /* 0x0000005d00637202 */ /* 0x000fe20000000f00 */
[----:B------:R-:W-:Y:S01]  /*5340*/  IMAD.MOV.U32 R112, RZ, RZ, R114 ;  /* 0x000000ffff707224 */ /* 0x000fe200078e0072 */
[----:B------:R-:W-:Y:S01]  /*5350*/  MOV R93, R184 ;  /* 0x000000b8005d7202 */ /* 0x000fe20000000f00 */
[----:B------:R-:W-:Y:S01]  /*5360*/  IMAD.MOV.U32 R114, RZ, RZ, R120 ;  /* 0x000000ffff727224 */ /* 0x000fe200078e0078 */
[----:B---3--:R-:W-:Y:S01]  /*5370*/  F2FP.PACK_AB R4, R161, R133 ;  /* 0x00000085a104723e */ /* 0x008fe200000000ff */
[----:B------:R-:W-:Y:S01]  /*5380*/  IMAD.MOV.U32 R120, RZ, RZ, R122 ;  /* 0x000000ffff787224 */ /* 0x000fe200078e007a */
[----:B------:R-:W-:Y:S01]  /*5390*/  MOV R122, R123 ;  /* 0x0000007b007a7202 */ /* 0x000fe20000000f00 */
[----:B------:R-:W-:Y:S01]  /*53a0*/  FFMA.FTZ R29, R135, c[0x0][0x2d0], -R2 ;  /* 0x0000b400871d7a23 */ /* 0x000fe20000010802 */
[----:B------:R-:W-:Y:S01]  /*53b0*/  MOV R123, R27 ;  /* 0x0000001b007b7202 */ /* 0x000fe20000000f00 */
[----:B------:R-:W-:Y:S01]  /*53c0*/  IMAD.MOV.U32 R27, RZ, RZ, R24 ;  /* 0x000000ffff1b7224 */ /* 0x000fe200078e0018 */
[----:B------:R1:W5:Y:S01]  /*53d0*/  LDL.LU R184, [R1+0x84] ;  /* 0x0000840001b87983 */ /* 0x0003620000300800 */
[----:B------:R-:W-:-:S02]  /*53e0*/  IMAD.MOV.U32 R24, RZ, RZ, R96 ;  /* 0x000000ffff187224 */ /* 0x000fc400078e0060 */
[----:B------:R-:W-:Y:S02]  /*53f0*/  IMAD.MOV.U32 R96, RZ, RZ, R98 ;  /* 0x000000ffff607224 */ /* 0x000fe400078e0062 */
[----:B------:R-:W-:Y:S02]  /*5400*/  IMAD.MOV.U32 R98, RZ, RZ, R92 ;  /* 0x000000ffff627224 */ /* 0x000fe400078e005c */
[----:B------:R-:W-:Y:S02]  /*5410*/  IMAD.MOV.U32 R92, RZ, RZ, R164 ;  /* 0x000000ffff5c7224 */ /* 0x000fe400078e00a4 */
[----:B------:R3:W1:Y:S02]  /*5420*/  MUFU.EX2 R164, R0 ;  /* 0x0000000000a47308 */ /* 0x0006640000000800 */
[----:B---3--:R-:W-:Y:S02]  /*5430*/  FFMA.FTZ R0, R107, c[0x0][0x2d0], -R2 ;  /* 0x0000b4006b007a23 */ /* 0x008fe40000010802 */
        /* <DEDUP_REMOVED lines=21> */
[----:B------:R3:W-:Y:S01]  /*5590*/  MUFU.EX2 R31, R0 ;  /* 0x00000000001f7308 */ /* 0x0007e20000000800 */
[----:B------:R-:W-:Y:S02]  /*55a0*/  MOV R27, R25 ;  /* 0x00000019001b7202 */ /* 0x000fe40000000f00 */
[----:B------:R-:W-:Y:S02]  /*55b0*/  MOV R25, R97 ;  /* 0x0000006100197202 */ /* 0x000fe40000000f00 */
[----:B------:R-:W-:Y:S02]  /*55c0*/  MOV R97, R99 ;  /* 0x0000006300617202 */ /* 0x000fe40000000f00 */
[----:B------:R-:W-:-:S02]  /*55d0*/  MOV R99, R93 ;  /* 0x0000005d00637202 */ /* 0x000fc40000000f00 */
[----:B------:R-:W-:Y:S01]  /*55e0*/  MOV R93, R134 ;  /* 0x00000086005d7202 */ /* 0x000fe20000000f00 */
[----:B---3--:R-:W-:Y:S02]  /*55f0*/  FFMA.FTZ R0, R107, c[0x0][0x2d0], -R2 ;  /* 0x0000b4006b007a23 */ /* 0x008fe40000010802 */
[----:B------:R-:W-:Y:S02]  /*5600*/  IMAD.MOV.U32 R107, RZ, RZ, R113 ;  /* 0x000000ffff6b7224 */ /* 0x000fe400078e0071 */
[----:B------:R-:W-:Y:S01]  /*5610*/  IMAD.MOV.U32 R113, RZ, RZ, R115 ;  /* 0x000000ffff717224 */ /* 0x000fe200078e0073 */
[----:B------:R-:W-:Y:S01]  /*5620*/  MOV R115, R26 ;  /* 0x0000001a00737202 */ /* 0x000fe20000000f00 */
[----:B------:R3:W2:Y:S01]  /*5630*/  MUFU.EX2 R134, R0 ;  /* 0x0000000000867308 */ /* 0x0006a20000000800 */
[----:B------:R-:W-:Y:S01]  /*5640*/  MOV R26, R131 ;  /* 0x00000083001a7202 */ /* 0x000fe20000000f00 */
[----:B------:R-:W-:Y:S02]  /*5650*/  IMAD.MOV.U32 R131, RZ, RZ, R24 ;  /* 0x000000ffff837224 */ /* 0x000fe400078e0018 */
[----:B------:R-:W-:-:S02]  /*5660*/  IMAD.MOV.U32 R24, RZ, RZ, R96 ;  /* 0x000000ffff187224 */ /* 0x000fc400078e0060 */
[----:B------:R-:W-:Y:S02]  /*5670*/  IMAD.MOV.U32 R94, RZ, RZ, R159 ;  /* 0x000000ffff5e7224 */ /* 0x000fe400078e009f */
[----:B------:R-:W-:Y:S01]  /*5680*/  IMAD.MOV.U32 R96, RZ, RZ, R98 ;  /* 0x000000ffff607224 */ /* 0x000fe200078e0062 */
[----:B-1----:R-:W-:Y:S01]  /*5690*/  F2FP.PACK_AB R6, R164, R162 ;  /* 0x000000a2a406723e */ /* 0x002fe200000000ff */
[----:B------:R-:W-:Y:S01]  /*56a0*/  IMAD.MOV.U32 R98, RZ, RZ, R92 ;  /* 0x000000ffff627224 */ /* 0x000fe200078e005c */
[----:B------:R1:W5:Y:S01]  /*56b0*/  LDL.LU R159, [R1+0x80] ;  /* 0x00008000019f7983 */ /* 0x0003620000300800 */
[----:B---3--:R-:W-:Y:S01]  /*56c0*/  FFMA.FTZ R0, R106, c[0x0][0x2d0], -R2 ;  /* 0x0000b4006a007a23 */ /* 0x008fe20000010802 */
        /* <DEDUP_REMOVED lines=20> */
[----:B------:R-:W-:Y:S01]  /*5810*/  MOV R107, R26 ;  /* 0x0000001a006b7202 */ /* 0x000fe20000000f00 */
[----:B------:R1:W5:Y:S01]  /*5820*/  LDL.LU R158, [R1+0x7c] ;  /* 0x00007c00019e7983 */ /* 0x0003620000300800 */
[----:B------:R-:W-:Y:S01]  /*5830*/  MOV R26, R24 ;  /* 0x00000018001a7202 */ /* 0x000fe20000000f00 */
[----:B------:R-:W-:-:S02]  /*5840*/  FFMA.FTZ R28, R105, c[0x0][0x2d0], -R12 ;  /* 0x0000b400691c7a23 */ /* 0x000fc4000001080c */
[----:B---3--:R-:W-:Y:S02]  /*5850*/  FFMA.FTZ R0, R106, c[0x0][0x2d0], -R2 ;  /* 0x0000b4006a007a23 */ /* 0x008fe40000010802 */
[----:B------:R-:W-:Y:S02]  /*5860*/  IMAD.MOV.U32 R106, RZ, RZ, R112 ;  /* 0x000000ffff6a7224 */ /* 0x000fe400078e0070 */
[----:B------:R-:W-:Y:S02]  /*5870*/  IMAD.MOV.U32 R112, RZ, RZ, R27 ;  /* 0x000000ffff707224 */ /* 0x000fe400078e001b */
[----:B------:R-:W-:Y:S02]  /*5880*/  IMAD.MOV.U32 R27, RZ, RZ, R25 ;  /* 0x000000ffff1b7224 */ /* 0x000fe400078e0019 */
[----:B------:R-:W-:Y:S02]  /*5890*/  IMAD.MOV.U32 R25, RZ, RZ, R97 ;  /* 0x000000ffff197224 */ /* 0x000fe400078e0061 */
[----:B------:R-:W-:-:S02]  /*58a0*/  IMAD.MOV.U32 R97, RZ, RZ, R99 ;  /* 0x000000ffff617224 */ /* 0x000fc400078e0063 */
[----:B------:R-:W-:Y:S02]  /*58b0*/  IMAD.MOV.U32 R99, RZ, RZ, R93 ;  /* 0x000000ffff637224 */ /* 0x000fe400078e005d */
[----:B------:R-:W-:Y:S02]  /*58c0*/  IMAD.MOV.U32 R93, RZ, RZ, R95 ;  /* 0x000000ffff5d7224 */ /* 0x000fe400078e005f */
[----:B------:R-:W-:Y:S02]  /*58d0*/  IMAD.MOV.U32 R95, RZ, RZ, R89 ;  /* 0x000000ffff5f7224 */ /* 0x000fe400078e0059 */
[----:B------:R-:W-:Y:S02]  /*58e0*/  IMAD.MOV.U32 R89, RZ, RZ, R163 ;  /* 0x000000ffff597224 */ /* 0x000fe400078e00a3 */
[----:B------:R-:W-:Y:S01]  /*58f0*/  IMAD.MOV.U32 R105, RZ, RZ, R106 ;  /* 0x000000ffff697224 */ /* 0x000fe200078e006a */
[----:B------:R-:W3:Y:S01]  /*5900*/  MUFU.EX2 R163, R0 ;  /* 0x0000000000a37308 */ /* 0x000ee20000000800 */
        /* <DEDUP_REMOVED lines=17> */
[----:B------:R-:W-:Y:S02]  /*5a20*/  MOV R96, R98 ;  /* 0x0000006200607202 */ /* 0x000fe40000000f00 */
[----:B------:R-:W-:Y:S02]  /*5a30*/  MOV R98, R92 ;  /* 0x0000005c00627202 */ /* 0x000fe40000000f00 */
[----:B--2---:R-:W-:-:S02]  /*5a40*/  F2FP.PACK_AB R5, R134, R31 ;  /* 0x0000001f8605723e */ /* 0x004fc400000000ff */
[----:B---3--:R-:W-:Y:S02]  /*5a50*/  F2FP.PACK_AB R7, R163, R160 ;  /* 0x000000a0a307723e */ /* 0x008fe400000000ff */
[----:B------:R-:W-:Y:S02]  /*5a60*/  MOV R92, R94 ;  /* 0x0000005e005c7202 */ /* 0x000fe40000000f00 */
[----:B------:R-:W-:Y:S02]  /*5a70*/  MOV R94, R88 ;  /* 0x00000058005e7202 */ /* 0x000fe40000000f00 */
[----:B------:R-:W-:Y:S01]  /*5a80*/  MOV R126, R127 ;  /* 0x0000007f007e7202 */ /* 0x000fe20000000f00 */
[----:B------:R-:W-:Y:S01]  /*5a90*/  IMAD.MOV.U32 R127, RZ, RZ, R112 ;  /* 0x000000ffff7f7224 */ /* 0x000fe200078e0070 */
[----:B------:R-:W-:Y:S02]  /*5aa0*/  MOV R88, R90 ;  /* 0x0000005a00587202 */ /* 0x000fe40000000f00 */
[----:B------:R-:W-:-:S02]  /*5ab0*/  MOV R90, R157 ;  /* 0x0000009d005a7202 */ /* 0x000fc40000000f00 */
[----:B------:R-:W-:Y:S01]  /*5ac0*/  MOV R112, R24 ;  /* 0x0000001800707202 */ /* 0x000fe20000000f00 */
[C---:B----4-:R-:W-:Y:S01]  /*5ad0*/  HMMA.16816.F32 R136, R4.reuse, R20, R136 ;  /* 0x000000140488723c */ /* 0x050fe20000001888 */
[----:B------:R-:W-:Y:S01]  /*5ae0*/  FFMA.FTZ R30, R126, c[0x0][0x2d0], -R2 ;  /* 0x0000b4007e1e7a23 */ /* 0x000fe20000010802 */
[----:B------:R-:W-:Y:S01]  /*5af0*/  MOV R110, R93 ;  /* 0x0000005d006e7202 */ /* 0x000fe20000000f00 */
[----:B------:R-:W-:Y:S01]  /*5b00*/  IMAD.MOV.U32 R116, RZ, RZ, R127 ;  /* 0x000000ffff747224 */ /* 0x000fe200078e007f */
[----:B------:R-:W-:Y:S01]  /*5b10*/  MOV R117, R112 ;  /* 0x0000007000757202 */ /* 0x000fe20000000f00 */
[--C-:B------:R-:W-:Y:S01]  /*5b20*/  FFMA.FTZ R27, R156, c[0x0][0x2d0], -R12.reuse ;  /* 0x0000b4009c1b7a23 */ /* 0x100fe2000001080c */
[----:B------:R-:W-:Y:S01]  /*5b30*/  MOV R124, R95 ;  /* 0x0000005f007c7202 */ /* 0x000fe20000000f00 */
[--C-:B------:R-:W-:Y:S01]  /*5b40*/  FFMA.FTZ R26, R155, c[0x0][0x2d0], -R12.reuse ;  /* 0x0000b4009b1a7a23 */ /* 0x100fe2000001080c */
[C---:B------:R-:W-:Y:S01]  /*5b50*/  HMMA.16816.F32 R20, R4.reuse, R22, R248 ;  /* 0x000000160414723c */ /* 0x040fe200000018f8 */
        /* <DEDUP_REMOVED lines=9> */
[----:B------:R-:W-:Y:S01]  /*5bf0*/  HMMA.16816.F32 R92, R4, R18, R172 ;  /* 0x00000012045c723c */ /* 0x000fe200000018ac */
[----:B------:R-:W-:Y:S01]  /*5c00*/  IMAD.MOV.U32 R249, RZ, RZ, R15 ;  /* 0x000000fffff97224 */ /* 0x000fe200078e000f */
[----:B------:R-:W-:Y:S01]  /*5c10*/  MOV R108, R99 ;  /* 0x00000063006c7202 */ /* 0x000fe20000000f00 */
[----:B------:R-:W-:Y:S01]  /*5c20*/  IMAD.MOV.U32 R251, RZ, RZ, R13 ;  /* 0x000000fffffb7224 */ /* 0x000fe200078e000d */
[----:B------:R1:W5:Y:S01]  /*5c30*/  LDL.LU R157, [R1+0x78] ;  /* 0x00007800019d7983 */ /* 0x0003620000300800 */
[----:B------:R-:W-:-:S03]  /*5c40*/  FFMA.FTZ R24, R153, c[0x0][0x2d0], -R2 ;  /* 0x0000b40099187a23 */ /* 0x000fc60000010802 */
[----:B------:R-:W-:Y:S01]  /*5c50*/  HMMA.16816.F32 R88, R4, R16, R176 ;  /* 0x000000100458723c */ /* 0x000fe200000018b0 */
[----:B------:R-:W2:Y:S01]  /*5c60*/  LDSM.16.MT88.4 R12, [R224+0x5100] ;  /* 0x00510000e00c783b */ /* 0x000ea20000004200 */
[----:B------:R-:W-:-:S03]  /*5c70*/  FFMA.FTZ R0, R152, c[0x0][0x2d0], -R2 ;  /* 0x0000b40098007a23 */ /* 0x000fc60000010802 */
[----:B------:R-:W3:Y:S01]  /*5c80*/  LDSM.16.MT88.4 R16, [R227+0x2100] ;  /* 0x00210000e310783b */ /* 0x000ee20000004200 */
[----:B------:R-:W-:Y:S02]  /*5c90*/  IMAD.MOV.U32 R118, RZ, RZ, R96 ;  /* 0x000000ffff767224 */ /* 0x000fe400078e0060 */
[----:B------:R-:W-:Y:S01]  /*5ca0*/  IMAD.MOV.U32 R2, RZ, RZ, R98 ;  /* 0x000000ffff027224 */ /* 0x000fe200078e0062 */
[C---:B------:R-:W-:Y:S01]  /*5cb0*/  HMMA.16816.F32 R100, R4.reuse, R10, R144 ;  /* 0x0000000a0464723c */ /* 0x040fe20000001890 */
[----:B------:R-:W-:Y:S01]  /*5cc0*/  IMAD.MOV.U32 R248, RZ, RZ, R124 ;  /* 0x000000fffff87224 */ /* 0x000fe200078e007c */
[----:B------:R1:W5:Y:S06]  /*5cd0*/  LDL.LU R156, [R1+0x74] ;  /* 0x00007400019c7983 */ /* 0x00036c0000300800 */
[----:B------:R-:W-:Y:S01]  /*5ce0*/  HMMA.16816.F32 R96, R4, R8, R168 ;  /* 0x000000080460723c */ /* 0x000fe200000018a8 */
[----:B------:R-:W4:Y:S01]  /*5cf0*/  LDSM.16.MT88.4 R8, [R225+0x5100] ;  /* 0x00510000e108783b */ /* 0x000f220000004200 */
        /* <DEDUP_REMOVED lines=9> */
[----:B------:R1:W5:Y:S01]  /*5d90*/  LDL.LU R155, [R1+0x70] ;  /* 0x00007000019b7983 */ /* 0x0003620000300800 */
[----:B------:R-:W-:-:S03]  /*5da0*/  MOV R127, R115 ;  /* 0x00000073007f7202 */ /* 0x000fc60000000f00 */
[----:B------:R1:W5:Y:S04]  /*5db0*/  LDL.LU R154, [R1+0x6c] ;  /* 0x00006c00019a7983 */ /* 0x0003680000300800 */
[----:B------:R1:W5:Y:S04]  /*5dc0*/  LDL.LU R153, [R1+0x68] ;  /* 0x0000680001997983 */ /* 0x0003680000300800 */
[----:B------:R1:W5:Y:S01]  /*5dd0*/  LDL.LU R152, [R1+0x64] ;  /* 0x0000640001987983 */ /* 0x0003620000300800 */
[C---:B--2---:R-:W-:Y:S03]  /*5de0*/  HMMA.16816.F32 R172, R4.reuse, R12, R148 ;  /* 0x0000000c04ac723c */ /* 0x044fe60000001894 */
[----:B------:R1:W5:Y:S05]  /*5df0*/  LDL.LU R135, [R1+0x60] ;  /* 0x0000600001877983 */ /* 0x00036a0000300800 */
[C---:B---3--:R-:W-:Y:S08]  /*5e00*/  HMMA.16816.F32 R104, R4.reuse, R16, R104 ;  /* 0x000000100468723c */ /* 0x048ff00000001868 */
[C---:B------:R-:W-:Y:S01]  /*5e10*/  HMMA.16816.F32 R112, R4.reuse, R18, R180 ;  /* 0x000000120470723c */ /* 0x040fe200000018b4 */
[----:B------:R-:W2:Y:S07]  /*5e20*/  LDSM.16.MT88.4 R16, [R228+0x5100] ;  /* 0x00510000e410783b */ /* 0x000eae0000004200 */
[C---:B------:R-:W-:Y:S01]  /*5e30*/  HMMA.16816.F32 R148, R4.reuse, R14, R140 ;  /* 0x0000000e0494723c */ /* 0x040fe2000000188c */
[----:B------:R-:W3:Y:S06]  /*5e40*/  LDSM.16.MT88.4 R12, [R227+0x5100] ;  /* 0x00510000e30c783b */ /* 0x000eec0000004200 */
        /* <DEDUP_REMOVED lines=11> */
[C---:B----4-:R-:W-:Y:S08]  /*5f00*/  HMMA.16816.F32 R144, R4.reuse, R8, R52 ;  /* 0x000000080490723c */ /* 0x050ff00000001834 */
[----:B------:R-:W-:Y:S01]  /*5f10*/  HMMA.16816.F32 R124, R4, R10, R40 ;  /* 0x0000000a047c723c */ /* 0x000fe20000001828 */
[----:B------:R-:W4:Y:S01]  /*5f20*/  LDSM.16.MT88.4 R8, [R224+0x8100] ;  /* 0x00810000e008783b */ /* 0x000f220000004200 */
[----:B------:R-:W-:Y:S01]  /*5f30*/  MOV R55, R120 ;  /* 0x0000007800377202 */ /* 0x000fe20000000f00 */
[----:B------:R-:W-:Y:S01]  /*5f40*/  IMAD.MOV.U32 R54, RZ, RZ, R121 ;  /* 0x000000ffff367224 */ /* 0x000fe200078e0079 */
[----:B------:R-:W-:Y:S01]  /*5f50*/  MOV R53, R122 ;  /* 0x0000007a00357202 */ /* 0x000fe20000000f00 */
[----:B------:R-:W-:-:S03]  /*5f60*/  IMAD.MOV.U32 R52, RZ, RZ, R123 ;  /* 0x000000ffff347224 */ /* 0x000fc600078e007b */
[----:B--2---:R-:W-:Y:S07]  /*5f70*/  HMMA.16816.F32 R120, R4, R16, R84 ;  /* 0x000000100478723c */ /* 0x004fee0000001854 */
[----:B------:R-:W-:Y:S01]  /*5f80*/  MOV R87, R116 ;  /* 0x0000007400577202 */ /* 0x000fe20000000f00 */
[----:B------:R-:W-:Y:S01]  /*5f90*/  IMAD.MOV.U32 R86, RZ, RZ, R117 ;  /* 0x000000ffff567224 */ /* 0x000fe200078e0075 */
[----:B------:R-:W-:Y:S01]  /*5fa0*/  MOV R85, R118 ;  /* 0x0000007600557202 */ /* 0x000fe20000000f00 */
[----:B------:R-:W-:-:S02]  /*5fb0*/  IMAD.MOV.U32 R84, RZ, RZ, R119 ;  /* 0x000000ffff547224 */ /* 0x000fc400078e0077 */
[C---:B------:R-:W-:Y:S01]  /*5fc0*/  HMMA.16816.F32 R116, R4.reuse, R18, R76 ;  /* 0x000000120474723c */ /* 0x040fe2000000184c */
[----:B------:R-:W2:Y:S06]  /*5fd0*/  LDSM.16.MT88.4 R16, [R225+0x8100] ;  /* 0x00810000e110783b */ /* 0x000eac0000004200 */
[----:B------:R-:W-:Y:S01]  /*5fe0*/  MOV R76, R108 ;  /* 0x0000006c004c7202 */ /* 0x000fe20000000f00 */
[----:B------:R-:W-:Y:S01]  /*5ff0*/  IMAD.MOV.U32 R77, RZ, RZ, R109 ;  /* 0x000000ffff4d7224 */ /* 0x000fe200078e006d */
[----:B------:R-:W-:Y:S01]  /*6000*/  MOV R78, R110 ;  /* 0x0000006e004e7202 */ /* 0x000fe20000000f00 */
[----:B------:R-:W-:Y:S01]  /*6010*/  IMAD.MOV.U32 R79, RZ, RZ, R111 ;  /* 0x000000ffff4f7224 */ /* 0x000fe200078e006f */
[C---:B---3--:R-:W-:Y:S08]  /*6020*/  HMMA.16816.F32 R40, R4.reuse, R14, R60 ;  /* 0x0000000e0428723c */ /* 0x048ff0000000183c */
[C---:B------:R-:W-:Y:S01]  /*6030*/  HMMA.16816.F32 R108, R4.reuse, R12, R68 ;  /* 0x0000000c046c723c */ /* 0x040fe20000001844 */
[----:B------:R-:W3:Y:S07]  /*6040*/  LDSM.16.MT88.4 R12, [R228+0x8100] ;  /* 0x00810000e40c783b */ /* 0x000eee0000004200 */
[C---:B----4-:R-:W-:Y:S08]  /*6050*/  HMMA.16816.F32 R48, R4.reuse, R8, R48 ;  /* 0x000000080430723c */ /* 0x050ff00000001830 */
[C---:B------:R-:W-:Y:S01]  /*6060*/  HMMA.16816.F32 R36, R4.reuse, R10, R36 ;  /* 0x0000000a0424723c */ /* 0x040fe20000001824 */
        /* <DEDUP_REMOVED lines=8> */
[----:B--2---:R-:W-:Y:S01]  /*60f0*/  HMMA.16816.F32 R168, R4, R16, R80 ;  /* 0x0000001004a8723c */ /* 0x004fe20000001850 */
[----:B------:R-:W-:Y:S01]  /*6100*/  IMAD.MOV.U32 R60, RZ, RZ, R63 ;  /* 0x000000ffff3c7224 */ /* 0x000fe200078e003f */
[----:B------:R-:W-:Y:S01]  /*6110*/  LDSM.16.MT88.4 R80, [R224+0x5900] ;  /* 0x00590000e050783b */ /* 0x000fe20000004200 */
[----:B------:R-:W-:-:S05]  /*6120*/  MOV R63, R70 ;  /* 0x00000046003f7202 */ /* 0x000fca0000000f00 */
[----:B------:R-:W-:Y:S01]  /*6130*/  HMMA.16816.F32 R176, R4, R18, R72 ;  /* 0x0000001204b0723c */ /* 0x000fe20000001848 */
[----:B------:R-:W-:Y:S01]  /*6140*/  IMAD.MOV.U32 R70, RZ, RZ, R77 ;  /* 0x000000ffff467224 */ /* 0x000fe200078e004d */
[----:B------:R-:W-:-:S06]  /*6150*/  MOV R77, R84 ;  /* 0x00000054004d7202 */ /* 0x000fcc0000000f00 */
[----:B---3--:R-:W-:Y:S01]  /*6160*/  HMMA.16816.F32 R180, R4, R12, R64 ;  /* 0x0000000c04b4723c */ /* 0x008fe20000001840 */
[----:B------:R-:W-:-:S07]  /*6170*/  IMAD.MOV.U32 R84, RZ, RZ, R87 ;  /* 0x000000ffff547224 */ /* 0x000fce00078e0057 */
[C---:B------:R-:W-:Y:S08]  /*6180*/  HMMA.16816.F32 R248, R4.reuse, R14, R56 ;  /* 0x0000000e04f8723c */ /* 0x040ff00000001838 */
[C---:B----4-:R-:W-:Y:S08]  /*6190*/  HMMA.16816.F32 R44, R4.reuse, R8, R44 ;  /* 0x00000008042c723c */ /* 0x050ff0000000182c */
[----:B------:R-:W-:Y:S01]  /*61a0*/  HMMA.16816.F32 R32, R4, R10, R32 ;  /* 0x0000000a0420723c */ /* 0x000fe20000001820 */
[----:B------:R2:W-:Y:S01]  /*61b0*/  MUFU.EX2 R7, R0 ;  /* 0x0000000000077308 */ /* 0x0005e20000000800 */
[----:B------:R-:W-:Y:S01]  /*61c0*/  MOV R87, R54 ;  /* 0x0000003600577202 */ /* 0x000fe20000000f00 */
[----:B------:R-:W-:Y:S01]  /*61d0*/  FADD.FTZ R2, R2, R140 ;  /* 0x0000008c02027221 */ /* 0x000fe20000010000 */
[----:B------:R-:W-:Y:S01]  /*61e0*/  LDSM.16.MT88.4 R56, [R225+0x2900] ;  /* 0x00290000e138783b */ /* 0x000fe20000004200 */
[----:B------:R-:W-:-:S03]  /*61f0*/  IMAD.MOV.U32 R54, RZ, RZ, R142 ;  /* 0x000000ffff367224 */ /* 0x000fc600078e008e */
[----:B------:R-:W-:Y:S01]  /*6200*/  LDSM.16.MT88.4 R64, [R228+0x2900] ;  /* 0x00290000e440783b */ /* 0x000fe20000004200 */
[----:B------:R-:W-:Y:S01]  /*6210*/  MOV R17, R128 ;  /* 0x0000008000117202 */ /* 0x000fe20000000f00 */
[----:B------:R-:W-:Y:S01]  /*6220*/  IMAD.MOV.U32 R16, RZ, RZ, R129 ;  /* 0x000000ffff107224 */ /* 0x000fe200078e0081 */
[----:B------:R-:W-:Y:S01]  /*6230*/  MOV R19, R130 ;  /* 0x0000008200137202 */ /* 0x000fe20000000f00 */
[----:B------:R-:W-:Y:S01]  /*6240*/  IMAD.MOV.U32 R18, RZ, RZ, R131 ;  /* 0x000000ffff127224 */ /* 0x000fe200078e0083 */
[----:B------:R-:W-:Y:S01]  /*6250*/  LDSM.16.MT88.4 R72, [R227+0x2900] ;  /* 0x00290000e348783b */ /* 0x000fe20000004200 */
[----:B--2---:R-:W-:Y:S01]  /*6260*/  FADD.FTZ R0, R62, R61 ;  /* 0x0000003d3e007221 */ /* 0x004fe20000010000 */
        /* <DEDUP_REMOVED lines=13> */
[----:B------:R-:W2:Y:S01]  /*6340*/  LDSM.16.MT88.4 R140, [R224+0x2900] ;  /* 0x00290000e08c783b */ /* 0x000ea20000004200 */
[----:B------:R-:W-:Y:S08]  /*6350*/  MUFU.EX2 R12, R28 ;  /* 0x0000001c000c7308 */ /* 0x000ff00000000800 */
[----:B------:R-:W3:Y:S08]  /*6360*/  MUFU.EX2 R11, R27 ;  /* 0x0000001b000b7308 */ /* 0x000ef00000000800 */
[----:B------:R-:W-:Y:S08]  /*6370*/  MUFU.EX2 R10, R26 ;  /* 0x0000001a000a7308 */ /* 0x000ff00000000800 */
[----:B------:R-:W4:Y:S08]  /*6380*/  MUFU.EX2 R9, R25 ;  /* 0x0000001900097308 */ /* 0x000f300000000800 */
[----:B------:R-:W1:Y:S08]  /*6390*/  MUFU.EX2 R8, R24 ;  /* 0x0000001800087308 */ /* 0x000e700000000800 */
[----:B------:R-:W-:Y:S08]  /*63a0*/  MUFU.EX2 R5, R29 ;  /* 0x0000001d00057308 */ /* 0x000ff00000000800 */
[----:B------:R-:W2:Y:S01]  /*63b0*/  MUFU.EX2 R6, R30 ;  /* 0x0000001e00067308 */ /* 0x000ea20000000800 */
[----:B---3--:R-:W-:-:S02]  /*63c0*/  F2FP.PACK_AB R128, R11, R12 ;  /* 0x0000000c0b80723e */ /* 0x008fc400000000ff */
[----:B----4-:R-:W-:Y:S02]  /*63d0*/  F2FP.PACK_AB R130, R9, R10 ;  /* 0x0000000a0982723e */ /* 0x010fe400000000ff */
[----:B-1----:R-:W-:Y:S01]  /*63e0*/  F2FP.PACK_AB R129, R7, R8 ;  /* 0x000000080781723e */ /* 0x002fe200000000ff */
[----:B------:R-:W-:Y:S02]  /*63f0*/  FADD.FTZ R0, R60, R0 ;  /* 0x000000003c007221 */ /* 0x000fe40000010000 */
[----:B------:R-:W-:Y:S02]  /*6400*/  FADD.FTZ R4, R61, R2 ;  /* 0x000000023d047221 */ /* 0x000fe40000010000 */
[----:B------:R-:W-:Y:S01]  /*6410*/  FADD.FTZ R2, R62, R0 ;  /* 0x000000003e027221 */ /* 0x000fe20000010000 */
[----:B--2---:R-:W-:Y:S01]  /*6420*/  F2FP.PACK_AB R131, R6, R5 ;  /* 0x000000050683723e */ /* 0x004fe200000000ff */
[----:B------:R-:W-:Y:S02]  /*6430*/  FADD.FTZ R0, R63, R4 ;  /* 0x000000043f007221 */ /* 0x000fe40000010000 */
[----:B------:R-:W-:-:S04]  /*6440*/  FADD.FTZ R2, R68, R2 ;  /* 0x0000000244027221 */ /* 0x000fc80000010000 */
[----:B------:R-:W-:Y:S01]  /*6450*/  HMMA.16816.F32 R136, R128, R140, R136 ;  /* 0x0000008c8088723c */ /* 0x000fe20000001888 */
[----:B------:R-:W-:-:S07]  /*6460*/  FADD.FTZ R0, R69, R0 ;  /* 0x0000000045007221 */ /* 0x000fce0000010000 */
[----:B------:R-:W-:Y:S07]  /*6470*/  HMMA.16816.F32 R140, R128, R142, R20 ;  /* 0x0000008e808c723c */ /* 0x000fee0000001814 */
[----:B------:R-:W-:Y:S01]  /*6480*/  MOV R21, R53 ;  /* 0x0000003500157202 */ /* 0x000fe20000000f00 */
[----:B------:R-:W-:-:S04]  /*6490*/  IMAD.MOV.U32 R22, RZ, RZ, R54 ;  /* 0x000000ffff167224 */ /* 0x000fc800078e0036 */
[----:B------:R-:W-:Y:S02]  /*64a0*/  FADD.FTZ R2, R21, R2 ;  /* 0x0000000215027221 */ /* 0x000fe40000010000 */
[----:B------:R-:W-:Y:S02]  /*64b0*/  FADD.FTZ R0, R22, R0 ;  /* 0x0000000016007221 */ /* 0x000fe40000010000 */
[----:B------:R-:W-:Y:S02]  /*64c0*/  FADD.FTZ R2, R18, R2 ;  /* 0x0000000212027221 */ /* 0x000fe40000010000 */
[----:B------:R-:W-:Y:S01]  /*64d0*/  FADD.FTZ R0, R19, R0 ;  /* 0x0000000013007221 */ /* 0x000fe20000010000 */
[----:B------:R-:W-:Y:S01]  /*64e0*/  MOV R23, R55 ;  /* 0x0000003700177202 */ /* 0x000fe20000000f00 */
[----:B------:R-:W-:Y:S02]  /*64f0*/  FADD.FTZ R2, R16, R2 ;  /* 0x0000000210027221 */ /* 0x000fe40000010000 */
[----:B------:R-:W-:-:S02]  /*6500*/  IMAD.MOV.U32 R4, RZ, RZ, R52 ;  /* 0x000000ffff047224 */ /* 0x000fc400078e0034 */
[----:B------:R-:W-:Y:S01]  /*6510*/  FADD.FTZ R0, R17, R0 ;  /* 0x0000000011007221 */ /* 0x000fe20000010000 */
[----:B------:R-:W-:Y:S01]  /*6520*/  MOV R30, R87 ;  /* 0x00000057001e7202 */ /* 0x000fe20000000f00 */
[C---:B------:R-:W-:Y:S01]  /*6530*/  HMMA.16816.F32 R52, R128.reuse, R56, R88 ;  /* 0x000000388034723c */ /* 0x040fe20000001858 */
[----:B------:R-:W1:Y:S01]  /*6540*/  LDSM.16.MT88.4 R88, [R225+0x5900] ;  /* 0x00590000e158783b */ /* 0x000e620000004200 */
[----:B------:R-:W-:Y:S02]  /*6550*/  FADD.FTZ R2, R23, R2 ;  /* 0x0000000217027221 */ /* 0x000fe40000010000 */
[----:B------:R-:W-:Y:S01]  /*6560*/  IMAD.MOV.U32 R29, RZ, RZ, R86 ;  /* 0x000000ffff1d7224 */ /* 0x000fe200078e0056 */
[----:B------:R-:W-:Y:S01]  /*6570*/  MOV R24, R85 ;  /* 0x0000005500187202 */ /* 0x000fe20000000f00 */
[----:B------:R-:W-:Y:S01]  /*6580*/  FADD.FTZ R0, R4, R0 ;  /* 0x0000000004007221 */ /* 0x000fe20000010000 */
[----:B------:R-:W-:Y:S01]  /*6590*/  MOV R26, R79 ;  /* 0x0000004f001a7202 */ /* 0x000fe20000000f00 */
[----:B------:R-:W-:Y:S01]  /*65a0*/  HMMA.16816.F32 R60, R128, R64, R96 ;  /* 0x00000040803c723c */ /* 0x000fe20000001860 */
[----:B------:R-:W2:Y:S01]  /*65b0*/  LDSM.16.MT88.4 R96, [R228+0x5900] ;  /* 0x00590000e460783b */ /* 0x000ea20000004200 */
[----:B------:R-:W-:-:S02]  /*65c0*/  FADD.FTZ R2, R30, R2 ;  /* 0x000000021e027221 */ /* 0x000fc40000010000 */
[----:B------:R-:W-:Y:S01]  /*65d0*/  IMAD.MOV.U32 R25, RZ, RZ, R84 ;  /* 0x000000ffff197224 */ /* 0x000fe200078e0054 */
[----:B------:R-:W-:Y:S01]  /*65e0*/  MOV R28, R77 ;  /* 0x0000004d001c7202 */ /* 0x000fe20000000f00 */
[----:B------:R-:W-:Y:S01]  /*65f0*/  FADD.FTZ R0, R29, R0 ;  /* 0x000000001d007221 */ /* 0x000fe20000010000 */
[----:B------:R-:W-:Y:S01]  /*6600*/  MOV R15, R71 ;  /* 0x00000047000f7202 */ /* 0x000fe20000000f00 */
[----:B------:R-:W-:Y:S01]  /*6610*/  FADD.FTZ R2, R24, R2 ;  /* 0x0000000218027221 */ /* 0x000fe20000010000 */
[----:B------:R-:W-:Y:S01]  /*6620*/  LDSM.16.MT88.4 R16, [R227+0x8900] ;  /* 0x00890000e310783b */ /* 0x000fe20000004200 */
[----:B------:R-:W-:Y:S02]  /*6630*/  IMAD.MOV.U32 R27, RZ, RZ, R78 ;  /* 0x000000ffff1b7224 */ /* 0x000fe400078e004e */
[----:B------:R-:W-:Y:S02]  /*6640*/  FADD.FTZ R0, R25, R0 ;  /* 0x0000000019007221 */ /* 0x000fe40000010000 */
[----:B------:R-:W-:-:S02]  /*6650*/  FADD.FTZ R2, R26, R2 ;  /* 0x000000021a027221 */ /* 0x000fc40000010000 */
[----:B------:R-:W-:Y:S02]  /*6660*/  FADD.FTZ R0, R27, R0 ;  /* 0x000000001b007221 */ /* 0x000fe40000010000 */
[----:B------:R-:W-:Y:S02]  /*6670*/  IMAD.MOV.U32 R14, RZ, RZ, R76 ;  /* 0x000000ffff0e7224 */ /* 0x000fe400078e004c */
[----:B------:R-:W-:Y:S02]  /*6680*/  FADD.FTZ R2, R28, R2 ;  /* 0x000000021c027221 */ /* 0x000fe40000010000 */
[----:B------:R-:W-:Y:S02]  /*6690*/  FADD.FTZ R0, R165, R0 ;  /* 0x00000000a5007221 */ /* 0x000fe40000010000 */
[----:B------:R-:W-:Y:S02]  /*66a0*/  FADD.FTZ R2, R14, R2 ;  /* 0x000000020e027221 */ /* 0x000fe40000010000 */
[----:B------:R-:W-:-:S02]  /*66b0*/  FADD.FTZ R0, R167, R0 ;  /* 0x00000000a7007221 */ /* 0x000fc40000010000 */
[----:B------:R-:W-:Y:S02]  /*66c0*/  IMAD.MOV.U32 R13, RZ, RZ, R70 ;  /* 0x000000ffff0d7224 */ /* 0x000fe400078e0046 */
[----:B------:R-:W-:Y:S02]  /*66d0*/  FADD.FTZ R2, R15, R2 ;  /* 0x000000020f027221 */ /* 0x000fe40000010000 */
[----:B------:R-:W-:Y:S02]  /*66e0*/  FADD.FTZ R0, R166, R0 ;  /* 0x00000000a6007221 */ /* 0x000fe40000010000 */
[----:B------:R-:W-:Y:S02]  /*66f0*/  FADD.FTZ R2, R13, R2 ;  /* 0x000000020d027221 */ /* 0x000fe40000010000 */
[----:B------:R-:W-:Y:S02]  /*6700*/  FADD.FTZ R0, R252, R0 ;  /* 0x00000000fc007221 */ /* 0x000fe40000010000 */
[----:B------:R-:W-:-:S02]  /*6710*/  FADD.FTZ R2, R133, R2 ;  /* 0x0000000285027221 */ /* 0x000fc40000010000 */
[----:B------:R-:W-:Y:S02]  /*6720*/  FADD.FTZ R0, R31, R0 ;  /* 0x000000001f007221 */ /* 0x000fe40000010000 */
[----:B------:R-:W-:Y:S02]  /*6730*/  FADD.FTZ R2, R161, R2 ;  /* 0x00000002a1027221 */ /* 0x000fe40000010000 */
[----:B------:R-:W-:Y:S01]  /*6740*/  FADD.FTZ R0, R134, R0 ;  /* 0x0000000086007221 */ /* 0x000fe20000010000 */
[----:B------:R-:W-:Y:S01]  /*6750*/  HMMA.16816.F32 R56, R128, R58, R92 ;  /* 0x0000003a8038723c */ /* 0x000fe2000000185c */
[----:B------:R-:W-:Y:S02]  /*6760*/  FADD.FTZ R4, R162, R2 ;  /* 0x00000002a2047221 */ /* 0x000fe40000010000 */
[----:B------:R-:W-:-:S05]  /*6770*/  FADD.FTZ R2, R160, R0 ;  /* 0x00000000a0027221 */ /* 0x000fca0000010000 */
[----:B------:R-:W-:Y:S01]  /*6780*/  HMMA.16816.F32 R68, R128, R72, R104 ;  /* 0x000000488044723c */ /* 0x000fe20000001868 */
[----:B------:R-:W3:Y:S01]  /*6790*/  LDSM.16.MT88.4 R104, [R227+0x5900] ;  /* 0x00590000e368783b */ /* 0x000ee20000004200 */
[----:B------:R-:W-:-:S06]  /*67a0*/  FADD.FTZ R2, R163, R2 ;  /* 0x00000002a3027221 */ /* 0x000fcc0000010000 */
[----:B-1----:R-:W-:Y:S01]  /*67b0*/  HMMA.16816.F32 R84, R128, R88, R144 ;  /* 0x000000588054723c */ /* 0x002fe20000001890 */
[----:B------:R-:W-:-:S07]  /*67c0*/  FADD.FTZ R0, R164, R4 ;  /* 0x00000004a4007221 */ /* 0x000fce0000010000 */
[C---:B------:R-:W-:Y:S01]  /*67d0*/  HMMA.16816.F32 R72, R128.reuse, R74, R112 ;  /* 0x0000004a8048723c */ /* 0x040fe20000001870 */
[----:B------:R-:W1:Y:S07]  /*67e0*/  LDSM.16.MT88.4 R112, [R224+0x8900] ;  /* 0x00890000e070783b */ /* 0x000e6e0000004200 */
[C---:B------:R-:W-:Y:S01]  /*67f0*/  HMMA.16816.F32 R88, R128.reuse, R90, R124 ;  /* 0x0000005a8058723c */ /* 0x040fe2000000187c */
[----:B------:R-:W-:Y:S07]  /*6800*/  LDSM.16.MT88.4 R124, [R228+0x8900] ;  /* 0x00890000e47c783b */ /* 0x000fee0000004200 */
[----:B--2---:R-:W-:Y:S01]  /*6810*/  HMMA.16816.F32 R92, R128, R96, R120 ;  /* 0x00000060805c723c */ /* 0x004fe20000001878 */
[----:B------:R-:W2:Y:S01]  /*6820*/  LDSM.16.MT88.4 R120, [R225+0x8900] ;  /* 0x00890000e178783b */ /* 0x000ea20000004200 */
[----:B------:R-:W-:-:S02]  /*6830*/  FADD.FTZ R8, R8, R2 ;  /* 0x0000000208087221 */ /* 0x000fc40000010000 */
[----:B------:R-:W-:Y:S02]  /*6840*/  FADD.FTZ R12, R12, R0 ;  /* 0x000000000c0c7221 */ /* 0x000fe40000010000 */
[----:B------:R-:W-:Y:S02]  /*6850*/  FADD.FTZ R7, R7, R8 ;  /* 0x0000000807077221 */ /* 0x000fe40000010000 */
[----:B------:R-:W-:Y:S02]  /*6860*/  FADD.FTZ R11, R11, R12 ;  /* 0x0000000c0b0b7221 */ /* 0x000fe40000010000 */
[----:B------:R-:W-:Y:S02]  /*6870*/  FADD.FTZ R5, R5, R7 ;  /* 0x0000000705057221 */ /* 0x000fe40000010000 */
[----:B------:R-:W-:Y:S02]  /*6880*/  FADD.FTZ R10, R10, R11 ;  /* 0x0000000b0a0a7221 */ /* 0x000fe40000010000 */
[----:B------:R-:W-:-:S02]  /*6890*/  FADD.FTZ R0, R6, R5 ;  /* 0x0000000506007221 */ /* 0x000fc40000010000 */
[----:B------:R-:W-:-:S03]  /*68a0*/  FADD.FTZ R2, R9, R10 ;  /* 0x0000000a09027221 */ /* 0x000fc60000010000 */
[----:B------:R4:W-:Y:S04]  /*68b0*/  STL [R1+0x4], R0 ;  /* 0x0000040001007387 */ /* 0x0009e80000100800 */
[----:B------:R4:W-:Y:S01]  /*68c0*/  STL [R1], R2 ;  /* 0x0000000201007387 */ /* 0x0009e20000100800 */
[C---:B------:R-:W-:Y:S08]  /*68d0*/  HMMA.16816.F32 R64, R128.reuse, R66, R100 ;  /* 0x000000428040723c */ /* 0x040ff00000001864 */
[C---:B------:R-:W-:Y:S08]  /*68e0*/  HMMA.16816.F32 R76, R128.reuse, R80, R172 ;  /* 0x00000050804c723c */ /* 0x040ff000000018ac */
[C---:B------:R-:W-:Y:S08]  /*68f0*/  HMMA.16816.F32 R96, R128.reuse, R98, R116 ;  /* 0x000000628060723c */ /* 0x040ff00000001874 */
[C---:B---3--:R-:W-:Y:S08]  /*6900*/  HMMA.16816.F32 R100, R128.reuse, R104, R108 ;  /* 0x000000688064723c */ /* 0x048ff0000000186c */
[C---:B------:R-:W-:Y:S08]  /*6910*/  HMMA.16816.F32 R80, R128.reuse, R82, R148 ;  /* 0x000000528050723c */ /* 0x040ff00000001894 */
[C---:B-1----:R-:W-:Y:S08]  /*6920*/  HMMA.16816.F32 R108, R128.reuse, R112, R48 ;  /* 0x00000070806c723c */ /* 0x042ff00000001830 */
        /* <DEDUP_REMOVED lines=24> */
.L_x_1286:
[----:B------:R-:W2:Y:S01]  /*6ab0*/  LDL.64 R20, [R1+0x10] ;  /* 0x0000100001147983 */ /* 0x000ea20000100a00 */
[----:B------:R-:W-:Y:S04]  /*6ac0*/  DEPBAR.LE SB0, 0x0 ;  /* 0x000080000000791a */ /* 0x000fe80000000000 */
[----:B-1----:R-:W-:Y:S01]  /*6ad0*/  SHF.R.S32.HI R0, RZ, 0x1f, R249 ;  /* 0x0000001fff007819 */ /* 0x002fe200000114f9 */
[----:B------:R-:W-:Y:S01]  /*6ae0*/  BAR.SYNC.DEFER_BLOCKING 0x0 ;  /* 0x0000000000007b1d */ /* 0x000fe20000010000 */
[C---:B-1----:R-:W-:Y:S01]  /*6af0*/  IMAD.WIDE.U32 R2, R249.reuse, c[0x0][0x208], RZ ;  /* 0x00008200f9027a25 */ /* 0x042fe200078e00ff */
[----:B------:R-:W-:Y:S03]  /*6b00*/  MOV R252, c[0x0][0x1e4] ;  /* 0x0000790000fc7a02 */ /* 0x000fe60000000f00 */
[----:B------:R-:W-:Y:S04]  /*6b10*/  IMAD R0, R0, c[0x0][0x208], RZ ;  /* 0x0000820000007a24 */ /* 0x000fe800078e02ff */
[----:B------:R-:W-:Y:S05]  /*6b20*/  IMAD R0, R249, c[0x0][0x20c], R0 ;  /* 0x00008300f9007a24 */ /* 0x000fea00078e0200 */
[----:B------:R-:W-:Y:S05]  /*6b30*/  IADD3 R0, R3, R0, RZ ;  /* 0x0000000003007210 */ /* 0x000fea0007ffe0ff */
[----:B------:R-:W-:Y:S01]  /*6b40*/  IMAD R0, R0, 0x60, RZ ;  /* 0x0000006000007824 */ /* 0x000fe200078e02ff */
[----:B-----5:R-:W1:Y:S08]  /*6b50*/  LDSM.16.M88.4 R8, [R135+0xc100] ;  /* 0x00c100008708783b */ /* 0x020e700000000200 */
[----:B------:R-:W3:Y:S08]  /*6b60*/  LDSM.16.M88.4 R16, [R135+0xc900] ;  /* 0x00c900008710783b */ /* 0x000ef00000000200 */
[----:B------:R-:W4:Y:S08]  /*6b70*/  LDSM.16.M88.4 R24, [R135+0xd100] ;  /* 0x00d100008718783b */ /* 0x000f300000000200 */
[----:B------:R-:W2:Y:S08]  /*6b80*/  LDSM.16.M88.4 R32, [R135+0xd900] ;  /* 0x00d900008720783b */ /* 0x000eb00000000200 */
[----:B------:R-:W2:Y:S01]  /*6b90*/  LDSM.16.M88.4 R40, [R135+0xe100] ;  /* 0x00e100008728783b */ /* 0x000ea20000000200 */
[C---:B-1----:R-:W-:Y:S07]  /*6ba0*/  HMMA.16816.F32 R4, R152.reuse, R8, RZ ;  /* 0x000000089804723c */ /* 0x042fee00000018ff */
        /* <DEDUP_REMOVED lines=10> */
[----:B------:R-:W3:Y:S01]  /*6c50*/  LDL.64 R250, [R1+0x30] ;  /* 0x0000300001fa7983 */ /* 0x000ee20000100a00 */
        /* <DEDUP_REMOVED lines=51> */
[C---:B------:R-:W-:Y:S08]  /*6f90*/  HMMA.16816.F32 R36, R156.reuse, R176, R36 ;  /* 0x000000b09c24723c */ /* 0x040ff00000001824 */
[C---:B------:R-:W-:Y:S01]  /*6fa0*/  HMMA.16816.F32 R40, R156.reuse, R178, R40 ;  /* 0x000000b29c28723c */ /* 0x040fe20000001828 */
[----:B------:R-:W4:Y:S07]  /*6fb0*/  LDSM.16.M88.4 R176, [R229+0xe100] ;  /* 0x00e10000e5b0783b */ /* 0x000f2e0000000200 */
[C---:B------:R-:W-:Y:S01]  /*6fc0*/  HMMA.16816.F32 R44, R156.reuse, R180, R44 ;  /* 0x000000b49c2c723c */ /* 0x040fe2000000182c */
[----:B------:R-:W2:Y:S07]  /*6fd0*/  LDL.64 R180, [R1+0x20] ;  /* 0x0000200001b47983 */ /* 0x000eae0000100a00 */
        /* <DEDUP_REMOVED lines=73> */
[C---:B-1----:R-:W-:Y:S08]  /*7470*/  HMMA.16816.F32 R4, R200.reuse, R160, R4 ;  /* 0x000000a0c804723c */ /* 0x042ff00000001804 */
[C---:B------:R-:W-:Y:S01]  /*7480*/  HMMA.16816.F32 R8, R200.reuse, R162, R8 ;  /* 0x000000a2c808723c */ /* 0x040fe20000001808 */
[----:B------:R-:W1:Y:S07]  /*7490*/  LDSM.16.M88.4 R160, [R229+0x11900] ;  /* 0x01190000e5a0783b */ /* 0x000e6e0000000200 */
[C---:B------:R-:W-:Y:S08]  /*74a0*/  HMMA.16816.F32 R12, R200.reuse, R176, R12 ;  /* 0x000000b0c80c723c */ /* 0x040ff0000000180c */
        /* <DEDUP_REMOVED lines=11> */
[C---:B-1----:R-:W-:Y:S08]  /*7560*/  HMMA.16816.F32 R44, R200.reuse, R160, R44 ;  /* 0x000000a0c82c723c */ /* 0x042ff0000000182c */
[----:B------:R-:W-:Y:S01]  /*7570*/  HMMA.16816.F32 R48, R200, R162, R48 ;  /* 0x000000a2c830723c */ /* 0x000fe20000001830 */
[----:B------:R-:W1:Y:S07]  /*7580*/  LDSM.16.M88.4 R160, [R226+0x5000] ;  /* 0x00500000e2a0783b */ /* 0x000e6e0000000200 */
[C---:B------:R-:W-:Y:S08]  /*7590*/  HMMA.16816.F32 R4, R204.reuse, R176, R4 ;  /* 0x000000b0cc04723c */ /* 0x040ff00000001804 */
        /* <DEDUP_REMOVED lines=32> */
[C---:B------:R-:W-:Y:S08]  /*77a0*/  HMMA.16816.F32 R44, R208.reuse, R176, R44 ;  /* 0x000000b0d02c723c */ /* 0x040ff0000000182c */
[----:B------:R-:W-:Y:S01]  /*77b0*/  HMMA.16816.F32 R48, R208, R178, R48 ;  /* 0x000000b2d030723c */ /* 0x000fe20000001830 */
[----:B------:R-:W-:Y:S07]  /*77c0*/  LDSM.16.M88.4 R176, [R231] ;  /* 0x00000000e7b0783b */ /* 0x000fee0000000200 */
[C---:B----4-:R-:W-:Y:S08]  /*77d0*/  HMMA.16816.F32 R4, R212.reuse, R168, R4 ;  /* 0x000000a8d404723c */ /* 0x050ff00000001804 */
[C---:B------:R-:W-:Y:S01]  /*77e0*/  HMMA.16816.F32 R8, R212.reuse, R170, R8 ;  /* 0x000000aad408723c */ /* 0x040fe20000001808 */
[----:B------:R-:W4:Y:S07]  /*77f0*/  LDSM.16.M88.4 R168, [R232] ;  /* 0x00000000e8a8783b */ /* 0x000f2e0000000200 */
        /* <DEDUP_REMOVED lines=28> */
[C---:B------:R-:W-:Y:S08]  /*79c0*/  HMMA.16816.F32 R40, R216.reuse, R178, R40 ;  /* 0x000000b2d828723c */ /* 0x040ff00000001828 */
        /* <DEDUP_REMOVED lines=8> */
[----:B------:R-:W3:Y:S01]  /*7a50*/  LDSM.16.M88.4 R164, [R226+0x8800] ;  /* 0x00880000e2a4783b */ /* 0x000ee20000000200 */
[----:B------:R-:W-:Y:S04]  /*7a60*/  DEPBAR.LE SB0, 0x0 ;  /* 0x000080000000791a */ /* 0x000fe80000000000 */
[----:B------:R-:W-:Y:S02]  /*7a70*/  FMNMX.FTZ R0, R4, R133, !PT ;  /* 0x0000008504007209 */ /* 0x000fe40007810000 */
[C---:B----4-:R-:W-:Y:S01]  /*7a80*/  HMMA.16816.F32 R20, R220.reuse, R168, R20 ;  /* 0x000000a8dc14723c */ /* 0x050fe20000001814 */
[----:B------:R-:W-:Y:S04]  /*7a90*/  BAR.SYNC.DEFER_BLOCKING 0x0 ;  /* 0x0000000000007b1d */ /* 0x000fe80000010000 */
[----:B------:R-:W-:Y:S02]  /*7aa0*/  FMNMX.FTZ R0, R5, R0, !PT ;  /* 0x0000000005007209 */ /* 0x000fe40007810000 */
[----:B------:R-:W-:Y:S01]  /*7ab0*/  FMNMX.FTZ R2, R6, R134, !PT ;  /* 0x0000008606027209 */ /* 0x000fe20007810000 */
[C---:B------:R-:W-:Y:S04]  /*7ac0*/  HMMA.16816.F32 R24, R220.reuse, R170, R24 ;  /* 0x000000aadc18723c */ /* 0x040fe80000001818 */
[----:B------:R-:W-:Y:S02]  /*7ad0*/  FMNMX.FTZ R0, R8, R0, !PT ;  /* 0x0000000008007209 */ /* 0x000fe40007810000 */
[----:B------:R-:W-:Y:S02]  /*7ae0*/  FMNMX.FTZ R2, R7, R2, !PT ;  /* 0x0000000207027209 */ /* 0x000fe40007810000 */
[C---:B--2---:R-:W-:Y:S04]  /*7af0*/  HMMA.16816.F32 R28, R220.reuse, R172, R28 ;  /* 0x000000acdc1c723c */ /* 0x044fe8000000181c */
[----:B------:R-:W-:Y:S02]  /*7b00*/  FMNMX.FTZ R0, R9, R0, !PT ;  /* 0x0000000009007209 */ /* 0x000fe40007810000 */
[----:B------:R-:W-:Y:S02]  /*7b10*/  FMNMX.FTZ R2, R10, R2, !PT ;  /* 0x000000020a027209 */ /* 0x000fe40007810000 */
[C---:B------:R-:W-:Y:S04]  /*7b20*/  HMMA.16816.F32 R32, R220.reuse, R174, R32 ;  /* 0x000000aedc20723c */ /* 0x040fe80000001820 */
[----:B------:R-:W-:Y:S02]  /*7b30*/  FMNMX.FTZ R0, R12, R0, !PT ;  /* 0x000000000c007209 */ /* 0x000fe40007810000 */
[----:B------:R-:W-:Y:S02]  /*7b40*/  FMNMX.FTZ R2, R11, R2, !PT ;  /* 0x000000020b027209 */ /* 0x000fe40007810000 */
[C---:B-1----:R-:W-:Y:S04]  /*7b50*/  HMMA.16816.F32 R36, R220.reuse, R160, R36 ;  /* 0x000000a0dc24723c */ /* 0x042fe80000001824 */
[----:B------:R-:W-:Y:S02]  /*7b60*/  FMNMX.FTZ R0, R13, R0, !PT ;  /* 0x000000000d007209 */ /* 0x000fe40007810000 */
[----:B------:R-:W-:Y:S02]  /*7b70*/  FMNMX.FTZ R2, R14, R2, !PT ;  /* 0x000000020e027209 */ /* 0x000fe40007810000 */
[C---:B------:R-:W-:Y:S04]  /*7b80*/  HMMA.16816.F32 R40, R220.reuse, R162, R40 ;  /* 0x000000a2dc28723c */ /* 0x040fe80000001828 */
[----:B------:R-:W-:Y:S02]  /*7b90*/  FMNMX.FTZ R0, R16, R0, !PT ;  /* 0x0000000010007209 */ /* 0x000fe40007810000 */
[----:B------:R-:W-:Y:S01]  /*7ba0*/  FMNMX.FTZ R2, R15, R2, !PT ;  /* 0x000000020f027209 */ /* 0x000fe20007810000 */
[----:B------:R-:W-:Y:S01]  /*7bb0*/  @P0 IMAD.WIDE.U32 R162, R249, c[0x0][0x1e0], RZ ;  /* 0x00007800f9a20a25 */ /* 0x000fe200078e00ff */
[C---:B---3--:R-:W-:Y:S04]  /*7bc0*/  HMMA.16816.F32 R44, R220.reuse, R164, R44 ;  /* 0x000000a4dc2c723c */ /* 0x048fe8000000182c */
[----:B------:R-:W-:Y:S02]  /*7bd0*/  FMNMX.FTZ R0, R17, R0, !PT ;  /* 0x0000000011007209 */ /* 0x000fe40007810000 */
[----:B------:R-:W-:Y:S02]  /*7be0*/  FMNMX.FTZ R2, R18, R2, !PT ;  /* 0x0000000212027209 */ /* 0x000fe40007810000 */
[----:B------:R-:W-:Y:S04]  /*7bf0*/  HMMA.16816.F32 R48, R220, R166, R48 ;  /* 0x000000a6dc30723c */ /* 0x000fe80000001830 */
[----:B------:R-:W-:Y:S02]  /*7c00*/  FMNMX.FTZ R0, R20, R0, !PT ;  /* 0x0000000014007209 */ /* 0x000fe40007810000 */
[----:B------:R-:W-:Y:S02]  /*7c10*/  FMNMX.FTZ R2, R19, R2, !PT ;  /* 0x0000000213027209 */ /* 0x000fe40007810000 */
[----:B------:R-:W-:Y:S04]  /*7c20*/  FMNMX.FTZ R0, R21, R0, !PT ;  /* 0x0000000015007209 */ /* 0x000fe80007810000 */
[----:B------:R-:W-:Y:S02]  /*7c30*/  FMNMX.FTZ R0, R24, R0, !PT ;  /* 0x0000000018007209 */ /* 0x000fe40007810000 */
        /* <DEDUP_REMOVED lines=27> */
[----:B------:R-:W-:Y:S01]  /*7df0*/  @P0 MOV R161, R181 ;  /* 0x000000b500a10202 */ /* 0x000fe20000000f00 */
[----:B------:R-:W1:Y:S01]  /*7e00*/  SHFL.BFLY PT, R3, R132, 0x2, 0x1f ;  /* 0x0c401f0084037f89 */ /* 0x000e6200000e0000 */
[----:B------:R-:W-:Y:S04]  /*7e10*/  FMNMX.FTZ R0, R50, R0, !PT ;  /* 0x0000000032007209 */ /* 0x000fe80007810000 */
[----:B------:R-:W-:Y:S05]  /*7e20*/  FMNMX.FTZ R0, R51, R0, !PT ;  /* 0x0000000033007209 */ /* 0x000fea0007810000 */
[----:B------:R-:W2:Y:S01]  /*7e30*/  SHFL.BFLY PT, R2, R0, 0x2, 0x1f ;  /* 0x0c401f0000027f89 */ /* 0x000ea200000e0000 */
[----:B-1----:R-:W-:Y:S07]  /*7e40*/  FMNMX.FTZ R132, R132, R3, !PT ;  /* 0x0000000384847209 */ /* 0x002fee0007810000 */
[----:B------:R-:W1:Y:S01]  /*7e50*/  SHFL.BFLY PT, R160, R132, 0x1, 0x1f ;  /* 0x0c201f0084a07f89 */ /* 0x000e6200000e0000 */
[----:B--2---:R-:W-:Y:S07]  /*7e60*/  FMNMX.FTZ R0, R0, R2, !PT ;  /* 0x0000000200007209 */ /* 0x004fee0007810000 */
[----:B------:R-:W2:Y:S01]  /*7e70*/  SHFL.BFLY PT, R3, R0, 0x1, 0x1f ;  /* 0x0c201f0000037f89 */ /* 0x000ea200000e0000 */
[----:B-1----:R-:W-:Y:S02]  /*7e80*/  FMNMX.FTZ R132, R132, R160, !PT ;  /* 0x000000a084847209 */ /* 0x002fe40007810000 */
[----:B------:R-:W-:Y:S02]  /*7e90*/  @P0 MOV R160, R250 ;  /* 0x000000fa00a00202 */ /* 0x000fe40000000f00 */
[----:B------:R-:W-:Y:S01]  /*7ea0*/  MOV R250, c[0x0][0x1e0] ;  /* 0x0000780000fa7a02 */ /* 0x000fe20000000f00 */
[C---:B------:R-:W-:Y:S02]  /*7eb0*/  FMUL.FTZ R172, R132.reuse, c[0x0][0x2d0] ;  /* 0x0000b40084ac7a20 */ /* 0x040fe40000410000 */
[----:B------:R-:W-:Y:S01]  /*7ec0*/  FADD.FTZ R2, -R132, R133 ;  /* 0x0000008584027221 */ /* 0x000fe20000010100 */
[----:B------:R-:W-:Y:S01]  /*7ed0*/  @P0 SHF.R.S32.HI R133, RZ, 0x1f, R249 ;  /* 0x0000001fff850819 */ /* 0x000fe200000114f9 */
[--C-:B------:R-:W-:Y:S01]  /*7ee0*/  FFMA.FTZ R4, R4, c[0x0][0x2d0], -R172.reuse ;  /* 0x0000b40004047a23 */ /* 0x100fe200000108ac */
[----:B--2---:R-:W-:Y:S01]  /*7ef0*/  FMNMX.FTZ R3, R0, R3, !PT ;  /* 0x0000000300037209 */ /* 0x004fe20007810000 */
[----:B------:R-:W-:Y:S02]  /*7f00*/  FMUL.FTZ R0, R2, c[0x0][0x2d0] ;  /* 0x0000b40002007a20 */ /* 0x000fe40000410000 */
[----:B------:R1:W-:Y:S01]  /*7f10*/  MUFU.EX2 R251, R4 ;  /* 0x0000000400fb7308 */ /* 0x0003e20000000800 */
[----:B------:R-:W-:Y:S02]  /*7f20*/  FFMA.FTZ R5, R5, c[0x0][0x2d0], -R172 ;  /* 0x0000b40005057a23 */ /* 0x000fe400000108ac */
[----:B------:R-:W-:Y:S02]  /*7f30*/  @P0 IMAD R133, R133, c[0x0][0x1e0], RZ ;  /* 0x0000780085850a24 */ /* 0x000fe400078e02ff */
[----:B------:R-:W-:Y:S04]  /*7f40*/  @P0 IMAD.WIDE.U32 R160, R162, 0x60, R160 ;  /* 0x00000060a2a00825 */ /* 0x000fe800078e00a0 */
[----:B------:R-:W-:Y:S01]  /*7f50*/  @P0 IMAD R133, R249, c[0x0][0x1e4], R133 ;  /* 0x00007900f9850a24 */ /* 0x000fe200078e0285 */
[----:B------:R2:W3:Y:S01]  /*7f60*/  MUFU.EX2 R2, R0 ;  /* 0x0000000000027308 */ /* 0x0004e20000000800 */
[--C-:B------:R-:W-:Y:S02]  /*7f70*/  FFMA.FTZ R8, R8, c[0x0][0x2d0], -R172.reuse ;  /* 0x0000b40008087a23 */ /* 0x100fe400000108ac */
[--C-:B------:R-:W-:Y:S01]  /*7f80*/  FFMA.FTZ R9, R9, c[0x0][0x2d0], -R172.reuse ;  /* 0x0000b40009097a23 */ /* 0x100fe200000108ac */
[----:B------:R-:W-:Y:S01]  /*7f90*/  @P0 IADD3 R133, R163, R133, RZ ;  /* 0x00000085a3850210 */ /* 0x000fe20007ffe0ff */
[--C-:B------:R-:W-:Y:S02]  /*7fa0*/  FFMA.FTZ R24, R24, c[0x0][0x2d0], -R172.reuse ;  /* 0x0000b40018187a23 */ /* 0x100fe400000108ac */
[--C-:B------:R-:W-:Y:S02]  /*7fb0*/  FFMA.FTZ R25, R25, c[0x0][0x2d0], -R172.reuse ;  /* 0x0000b40019197a23 */ /* 0x100fe400000108ac */
[--C-:B------:R-:W-:Y:S01]  /*7fc0*/  FFMA.FTZ R28, R28, c[0x0][0x2d0], -R172.reuse ;  /* 0x0000b4001c1c7a23 */ /* 0x100fe200000108ac */
[----:B------:R4:W-:Y:S01]  /*7fd0*/  MUFU.EX2 R177, R5 ;  /* 0x0000000500b17308 */ /* 0x0009e20000000800 */
[--C-:B------:R-:W-:Y:S02]  /*7fe0*/  FFMA.FTZ R29, R29, c[0x0][0x2d0], -R172.reuse ;  /* 0x0000b4001d1d7a23 */ /* 0x100fe400000108ac */
[--C-:B------:R-:W-:Y:S02]  /*7ff0*/  FFMA.FTZ R32, R32, c[0x0][0x2d0], -R172.reuse ;  /* 0x0000b40020207a23 */ /* 0x100fe400000108ac */
[----:B-1----:R-:W-:Y:S02]  /*8000*/  @P0 IMAD R4, R133, 0x60, RZ ;  /* 0x0000006085040824 */ /* 0x002fe400078e02ff */
[----:B------:R-:W-:Y:S02]  /*8010*/  FMUL.FTZ R133, R3, c[0x0][0x2d0] ;  /* 0x0000b40003857a20 */ /* 0x000fe40000410000 */
[----:B------:R-:W-:Y:S01]  /*8020*/  FFMA.FTZ R33, R33, c[0x0][0x2d0], -R172 ;  /* 0x0000b40021217a23 */ /* 0x000fe200000108ac */
[----:B------:R-:W-:Y:S01]  /*8030*/  @P0 IADD3 R4, R161, R4, RZ ;  /* 0x00000004a1040210 */ /* 0x000fe20007ffe0ff */
[----:B------:R1:W-:Y:S01]  /*8040*/  MUFU.EX2 R178, R8 ;  /* 0x0000000800b27308 */ /* 0x0003e20000000800 */
[--C-:B------:R-:W-:Y:S01]  /*8050*/  FFMA.FTZ R6, R6, c[0x0][0x2d0], -R133.reuse ;  /* 0x0000b40006067a23 */ /* 0x100fe20000010885 */
[----:B------:R-:W-:Y:S01]  /*8060*/  @P0 SHF.L.U64.HI R161, R250, 0x6, R252 ;  /* 0x00000006faa10819 */ /* 0x000fe200000102fc */
[----:B--2---:R-:W-:Y:S01]  /*8070*/  FADD.FTZ R0, -R3, R134 ;  /* 0x0000008603007221 */ /* 0x004fe20000010100 */
[----:B------:R-:W-:Y:S01]  /*8080*/  @P0 SHF.L.U32 R134, R160, 0x1, RZ ;  /* 0x00000001a0860819 */ /* 0x000fe200000006ff */
[--C-:B------:R-:W-:Y:S01]  /*8090*/  FFMA.FTZ R10, R10, c[0x0][0x2d0], -R133.reuse ;  /* 0x0000b4000a0a7a23 */ /* 0x100fe20000010885 */
[----:B------:R-:W-:Y:S01]  /*80a0*/  @P0 SHF.L.U64.HI R160, R160, 0x1, R4 ;  /* 0x00000001a0a00819 */ /* 0x000fe20000010204 */
[----:B------:R-:W-:Y:S01]  /*80b0*/  FMUL.FTZ R0, R0, c[0x0][0x2d0] ;  /* 0x0000b40000007a20 */ /* 0x000fe20000410000 */
[C---:B------:R-:W-:Y:S01]  /*80c0*/  @P0 IADD3 R4, P1, R134.reuse, c[0x0][0x1c8], RZ ;  /* 0x0000720086040a10 */ /* 0x040fe20007f3e0ff */
[--C-:B------:R-:W-:Y:S01]  /*80d0*/  FFMA.FTZ R11, R11, c[0x0][0x2d0], -R133.reuse ;  /* 0x0000b4000b0b7a23 */ /* 0x100fe20000010885 */
[----:B------:R2:W-:Y:S01]  /*80e0*/  MUFU.EX2 R179, R9 ;  /* 0x0000000900b37308 */ /* 0x0005e20000000800 */
[----:B------:R-:W-:Y:S01]  /*80f0*/  @P0 IADD3 R162, P2, R134, 0x80, RZ ;  /* 0x0000008086a20810 */ /* 0x000fe20007f5e0ff */
[----:B---3--:R-:W-:Y:S01]  /*8100*/  FMUL.FTZ R52, R2, R52 ;  /* 0x0000003402347220 */ /* 0x008fe20000410000 */
[----:B----4-:R-:W-:Y:S01]  /*8110*/  @P0 IADD3.X R5, R160, c[0x0][0x1cc], RZ, P1, !PT ;  /* 0x00007300a0050a10 */ /* 0x010fe20000ffe4ff */
[----:B------:R-:W-:Y:S01]  /*8120*/  FMUL.FTZ R53, R2, R53 ;  /* 0x0000003502357220 */ /* 0x000fe20000410000 */
[----:B------:R-:W-:Y:S01]  /*8130*/  @P0 IADD3 R162, P1, R162, c[0x0][0x1c8], RZ ;  /* 0x00007200a2a20a10 */ /* 0x000fe20007f3e0ff */
[C---:B------:R-:W-:Y:S02]  /*8140*/  FMUL.FTZ R56, R2.reuse, R56 ;  /* 0x0000003802387220 */ /* 0x040fe40000410000 */
[----:B------:R3:W-:Y:S01]  /*8150*/  @P0 LDGSTS.E.BYPASS.LTC128B.128 [R248+0xc100], [R4.64], !P6 ;  /* 0x0c10000004f80fae */ /* 0x0007e2000f101d48 */
[--C-:B------:R-:W-:Y:S01]  /*8160*/  @P0 IADD3.X R163, RZ, c[0x0][0x1cc], R160.reuse, P1, P2 ;  /* 0x00007300ffa30a10 */ /* 0x100fe20000fe44a0 */
[----:B------:R4:W-:Y:S01]  /*8170*/  MUFU.EX2 R173, R6 ;  /* 0x0000000600ad7308 */ /* 0x0009e20000000800 */
[C---:B------:R-:W-:Y:S02]  /*8180*/  FMUL.FTZ R57, R2.reuse, R57 ;  /* 0x0000003902397220 */ /* 0x040fe40000410000 */
[----:B------:R-:W-:Y:S01]  /*8190*/  FMUL.FTZ R60, R2, R60 ;  /* 0x0000003c023c7220 */ /* 0x000fe20000410000 */
[----:B-1----:R-:W-:Y:S01]  /*81a0*/  @P0 IADD3 R8, P3, R134, 0x100, RZ ;  /* 0x0000010086080810 */ /* 0x002fe20007f7e0ff */
[----:B------:R-:W-:Y:S01]  /*81b0*/  FMUL.FTZ R61, R2, R61 ;  /* 0x0000003d023d7220 */ /* 0x000fe20000410000 */
[----:B------:R1:W-:Y:S01]  /*81c0*/  @P0 LDGSTS.E.BYPASS.LTC128B.128 [R248+0xf100], [R162.64], !P5 ;  /* 0x0f100000a2f80fae */ /* 0x0003e2000e901d48 */
[----:B------:R-:W-:Y:S01]  /*81d0*/  @P0 SHF.L.U32 R134, R250, 0x6, RZ ;  /* 0x00000006fa860819 */ /* 0x000fe200000006ff */
[----:B------:R-:W-:Y:S01]  /*81e0*/  FMUL.FTZ R64, R2, R64 ;  /* 0x0000004002407220 */ /* 0x000fe20000410000 */
[----:B------:R-:W-:Y:S01]  /*81f0*/  @P0 IADD3 R8, P2, R8, c[0x0][0x1c8], RZ ;  /* 0x0000720008080a10 */ /* 0x000fe20007f5e0ff */
[----:B------:R-:W1:Y:S01]  /*8200*/  MUFU.EX2 R0, R0 ;  /* 0x0000000000007308 */ /* 0x000e620000000800 */
[C---:B------:R-:W-:Y:S02]  /*8210*/  FMUL.FTZ R65, R2.reuse, R65 ;  /* 0x0000004102417220 */ /* 0x040fe40000410000 */
[C---:B------:R-:W-:Y:S01]  /*8220*/  FMUL.FTZ R68, R2.reuse, R68 ;  /* 0x0000004402447220 */ /* 0x040fe20000410000 */
[----:B--2---:R-:W-:Y:S01]  /*8230*/  @P0 IADD3.X R9, RZ, c[0x0][0x1cc], R160, P2, P3 ;  /* 0x00007300ff090a10 */ /* 0x004fe200017e64a0 */
[C---:B------:R-:W-:Y:S02]  /*8240*/  FMUL.FTZ R69, R2.reuse, R69 ;  /* 0x0000004502457220 */ /* 0x040fe40000410000 */
[C---:B------:R-:W-:Y:S02]  /*8250*/  FMUL.FTZ R72, R2.reuse, R72 ;  /* 0x0000004802487220 */ /* 0x040fe40000410000 */
[----:B------:R2:W-:Y:S01]  /*8260*/  @P0 LDGSTS.E.BYPASS.LTC128B.128 [R248+0x12100], [R8.64], !P4 ;  /* 0x1210000008f80fae */ /* 0x0005e2000e101d48 */
[----:B------:R2:W-:Y:S01]  /*8270*/  MUFU.EX2 R175, R10 ;  /* 0x0000000a00af7308 */ /* 0x0005e20000000800 */
[C---:B------:R-:W-:Y:S02]  /*8280*/  FMUL.FTZ R73, R2.reuse, R73 ;  /* 0x0000004902497220 */ /* 0x040fe40000410000 */
[----:B------:R-:W-:Y:S01]  /*8290*/  FMUL.FTZ R76, R2, R76 ;  /* 0x0000004c024c7220 */ /* 0x000fe20000410000 */
[----:B---3--:R-:W-:Y:S01]  /*82a0*/  @P0 IADD3 R4, P1, R4, R134, RZ ;  /* 0x0000008604040210 */ /* 0x008fe20007f3e0ff */
[C---:B------:R-:W-:Y:S02]  /*82b0*/  FMUL.FTZ R77, R2.reuse, R77 ;  /* 0x0000004d024d7220 */ /* 0x040fe40000410000 */
[----:B------:R-:W-:Y:S01]  /*82c0*/  FMUL.FTZ R80, R2, R80 ;  /* 0x0000005002507220 */ /* 0x000fe20000410000 */
[----:B------:R-:W-:Y:S02]  /*82d0*/  @P0 IADD3.X R5, R5, R161, RZ, P1, !PT ;  /* 0x000000a105050210 */ /* 0x000fe40000ffe4ff */
[----:B------:R3:W-:Y:S01]  /*82e0*/  MUFU.EX2 R174, R11 ;  /* 0x0000000b00ae7308 */ /* 0x0007e20000000800 */
[----:B----4-:R-:W-:Y:S01]  /*82f0*/  @P0 IADD3 R6, P2, R134, R4, RZ ;  /* 0x0000000486060210 */ /* 0x010fe20007f5e0ff */
[--C-:B------:R-:W-:Y:S01]  /*8300*/  FFMA.FTZ R134, R7, c[0x0][0x2d0], -R133.reuse ;  /* 0x0000b40007867a23 */ /* 0x100fe20000010885 */
[----:B------:R4:W-:Y:S02]  /*8310*/  @P0 LDGSTS.E.BYPASS.LTC128B.128 [R248+0xd100], [R4.64], !P6 ;  /* 0x0d10000004f80fae */ /* 0x0009e4000f101d48 */
[----:B------:R-:W-:Y:S01]  /*8320*/  @P0 IADD3.X R7, R161, R5, RZ, P2, !PT ;  /* 0x00000005a1070210 */ /* 0x000fe200017fe4ff */
[C---:B-1----:R-:W-:Y:S02]  /*8330*/  FMUL.FTZ R54, R0.reuse, R54 ;  /* 0x0000003600367220 */ /* 0x042fe40000410000 */
[C---:B------:R-:W-:Y:S02]  /*8340*/  FMUL.FTZ R55, R0.reuse, R55 ;  /* 0x0000003700377220 */ /* 0x040fe40000410000 */
[----:B------:R-:W1:Y:S01]  /*8350*/  MUFU.EX2 R176, R134 ;  /* 0x0000008600b07308 */ /* 0x000e620000000800 */
[C---:B------:R-:W-:Y:S01]  /*8360*/  FMUL.FTZ R58, R0.reuse, R58 ;  /* 0x0000003a003a7220 */ /* 0x040fe20000410000 */
[----:B------:R4:W-:Y:S01]  /*8370*/  @P0 LDGSTS.E.BYPASS.LTC128B.128 [R248+0x10100], [R4.64+0x80], !P5 ;  /* 0x1010008004f80fae */ /* 0x0009e2000e901d48 */
[C---:B------:R-:W-:Y:S02]  /*8380*/  FMUL.FTZ R59, R0.reuse, R59 ;  /* 0x0000003b003b7220 */ /* 0x040fe40000410000 */
[----:B--2---:R-:W-:Y:S02]  /*8390*/  FMUL.FTZ R10, R0, R142 ;  /* 0x0000008e000a7220 */ /* 0x004fe40000410000 */
[C---:B------:R-:W-:Y:S02]  /*83a0*/  FMUL.FTZ R8, R2.reuse, R140 ;  /* 0x0000008c02087220 */ /* 0x040fe40000410000 */
[----:B------:R-:W-:Y:S01]  /*83b0*/  FMUL.FTZ R9, R2, R141 ;  /* 0x0000008d02097220 */ /* 0x000fe20000410000 */
[----:B------:R4:W-:Y:S01]  /*83c0*/  @P0 LDGSTS.E.BYPASS.LTC128B.128 [R248+0x13100], [R4.64+0x100], !P4 ;  /* 0x1310010004f80fae */ /* 0x0009e2000e101d48 */
[C---:B------:R-:W-:Y:S01]  /*83d0*/  FMUL.FTZ R62, R0.reuse, R62 ;  /* 0x0000003e003e7220 */ /* 0x040fe20000410000 */
[----:B------:R-:W-:Y:S01]  /*83e0*/  MUFU.EX2 R183, R24 ;  /* 0x0000001800b77308 */ /* 0x000fe20000000800 */
[C---:B------:R-:W-:Y:S02]  /*83f0*/  FMUL.FTZ R63, R0.reuse, R63 ;  /* 0x0000003f003f7220 */ /* 0x040fe40000410000 */
[C---:B---3--:R-:W-:Y:S02]  /*8400*/  FMUL.FTZ R11, R0.reuse, R143 ;  /* 0x0000008f000b7220 */ /* 0x048fe40000410000 */
[C---:B------:R-:W-:Y:S01]  /*8410*/  FMUL.FTZ R66, R0.reuse, R66 ;  /* 0x0000004200427220 */ /* 0x040fe20000410000 */
[----:B------:R2:W-:Y:S01]  /*8420*/  @P0 LDGSTS.E.BYPASS.LTC128B.128 [R248+0xe100], [R6.64], !P6 ;  /* 0x0e10000006f80fae */ /* 0x0005e2000f101d48 */
[C---:B------:R-:W-:Y:S02]  /*8430*/  FMUL.FTZ R67, R0.reuse, R67 ;  /* 0x0000004300437220 */ /* 0x040fe40000410000 */
[C---:B------:R-:W-:Y:S02]  /*8440*/  FMUL.FTZ R70, R0.reuse, R70 ;  /* 0x0000004600467220 */ /* 0x040fe40000410000 */
[C---:B------:R-:W-:Y:S02]  /*8450*/  FMUL.FTZ R71, R0.reuse, R71 ;  /* 0x0000004700477220 */ /* 0x040fe40000410000 */
[C---:B------:R-:W-:Y:S01]  /*8460*/  FMUL.FTZ R74, R0.reuse, R74 ;  /* 0x0000004a004a7220 */ /* 0x040fe20000410000 */
[----:B------:R2:W-:Y:S01]  /*8470*/  @P0 LDGSTS.E.BYPASS.LTC128B.128 [R248+0x11100], [R6.64+0x80], !P5 ;  /* 0x1110008006f80fae */ /* 0x0005e2000e901d48 */
[C---:B------:R-:W-:Y:S02]  /*8480*/  FMUL.FTZ R75, R0.reuse, R75 ;  /* 0x0000004b004b7220 */ /* 0x040fe40000410000 */
[C---:B------:R-:W-:Y:S02]  /*8490*/  FMUL.FTZ R78, R0.reuse, R78 ;  /* 0x0000004e004e7220 */ /* 0x040fe40000410000 */
[----:B------:R-:W-:Y:S02]  /*84a0*/  FMUL.FTZ R79, R0, R79 ;  /* 0x0000004f004f7220 */ /* 0x000fe40000410000 */
[----:B------:R-:W-:Y:S01]  /*84b0*/  FMUL.FTZ R81, R2, R81 ;  /* 0x0000005102517220 */ /* 0x000fe20000410000 */
[----:B------:R2:W-:Y:S01]  /*84c0*/  @P0 LDGSTS.E.BYPASS.LTC128B.128 [R248+0x14100], [R6.64+0x100], !P4 ;  /* 0x1410010006f80fae */ /* 0x0005e2000e101d48 */
[----:B------:R-:W-:Y:S02]  /*84d0*/  FMUL.FTZ R82, R0, R82 ;  /* 0x0000005200527220 */ /* 0x000fe40000410000 */
[C---:B----4-:R-:W-:Y:S01]  /*84e0*/  FMUL.FTZ R4, R2.reuse, R136 ;  /* 0x0000008802047220 */ /* 0x050fe20000410000 */
[----:B------:R-:W-:Y:S01]  /*84f0*/  F2FP.PACK_AB R136, R177, R251 ;  /* 0x000000fbb188723e */ /* 0x000fe200000000ff */
[----:B------:R-:W-:Y:S01]  /*8500*/  FMUL.FTZ R5, R2, R137 ;  /* 0x0000008902057220 */ /* 0x000fe20000410000 */
[----:B-1----:R-:W-:Y:S01]  /*8510*/  F2FP.PACK_AB R137, R176, R173 ;  /* 0x000000adb089723e */ /* 0x002fe200000000ff */
[----:B------:R-:W-:Y:S01]  /*8520*/  FMUL.FTZ R83, R0, R83 ;  /* 0x0000005300537220 */ /* 0x000fe20000410000 */
[----:B------:R-:W1:Y:S01]  /*8530*/  LDSM.16.MT88.4 R160, [R224+0x100] ;  /* 0x00010000e0a0783b */ /* 0x000e620000004200 */
[--C-:B------:R-:W-:Y:S02]  /*8540*/  FFMA.FTZ R26, R26, c[0x0][0x2d0], -R133.reuse ;  /* 0x0000b4001a1a7a23 */ /* 0x100fe40000010885 */
[--C-:B------:R-:W-:Y:S02]  /*8550*/  FFMA.FTZ R27, R27, c[0x0][0x2d0], -R133.reuse ;  /* 0x0000b4001b1b7a23 */ /* 0x100fe40000010885 */
[--C-:B------:R-:W-:Y:S02]  /*8560*/  FFMA.FTZ R30, R30, c[0x0][0x2d0], -R133.reuse ;  /* 0x0000b4001e1e7a23 */ /* 0x100fe40000010885 */
[--C-:B------:R-:W-:Y:S01]  /*8570*/  FFMA.FTZ R31, R31, c[0x0][0x2d0], -R133.reuse ;  /* 0x0000b4001f1f7a23 */ /* 0x100fe20000010885 */
[----:B------:R-:W3:Y:S01]  /*8580*/  LDSM.16.MT88.4 R164, [R225+0x100] ;  /* 0x00010000e1a4783b */ /* 0x000ee20000004200 */
[--C-:B------:R-:W-:Y:S02]  /*8590*/  FFMA.FTZ R34, R34, c[0x0][0x2d0], -R133.reuse ;  /* 0x0000b40022227a23 */ /* 0x100fe40000010885 */
[--C-:B------:R-:W-:Y:S02]  /*85a0*/  FFMA.FTZ R35, R35, c[0x0][0x2d0], -R133.reuse ;  /* 0x0000b40023237a23 */ /* 0x100fe40000010885 */
[--C-:B------:R-:W-:Y:S02]  /*85b0*/  FFMA.FTZ R36, R36, c[0x0][0x2d0], -R172.reuse ;  /* 0x0000b40024247a23 */ /* 0x100fe400000108ac */
[--C-:B------:R-:W-:Y:S01]  /*85c0*/  FFMA.FTZ R37, R37, c[0x0][0x2d0], -R172.reuse ;  /* 0x0000b40025257a23 */ /* 0x100fe200000108ac */
[----:B------:R-:W4:Y:S01]  /*85d0*/  LDSM.16.MT88.4 R168, [R228+0x100] ;  /* 0x00010000e4a8783b */ /* 0x000f220000004200 */
[--C-:B------:R-:W-:Y:S02]  /*85e0*/  FFMA.FTZ R38, R38, c[0x0][0x2d0], -R133.reuse ;  /* 0x0000b40026267a23 */ /* 0x100fe40000010885 */
[C---:B--2---:R-:W-:Y:S01]  /*85f0*/  FMUL.FTZ R6, R0.reuse, R138 ;  /* 0x0000008a00067220 */ /* 0x044fe20000410000 */
[----:B------:R-:W-:Y:S01]  /*8600*/  F2FP.PACK_AB R138, R179, R178 ;  /* 0x000000b2b38a723e */ /* 0x000fe200000000ff */
[----:B------:R-:W-:Y:S01]  /*8610*/  FMUL.FTZ R7, R0, R139 ;  /* 0x0000008b00077220 */ /* 0x000fe20000410000 */
[----:B------:R-:W-:Y:S01]  /*8620*/  F2FP.PACK_AB R139, R174, R175 ;  /* 0x000000afae8b723e */ /* 0x000fe200000000ff */
[--C-:B------:R-:W-:Y:S01]  /*8630*/  FFMA.FTZ R39, R39, c[0x0][0x2d0], -R133.reuse ;  /* 0x0000b40027277a23 */ /* 0x100fe20000010885 */
[----:B------:R-:W2:Y:S01]  /*8640*/  LDSM.16.MT88.4 R140, [R227+0x100] ;  /* 0x00010000e38c783b */ /* 0x000ea20000004200 */
[--C-:B------:R-:W-:Y:S02]  /*8650*/  FFMA.FTZ R40, R40, c[0x0][0x2d0], -R172.reuse ;  /* 0x0000b40028287a23 */ /* 0x100fe400000108ac */
[--C-:B------:R-:W-:Y:S02]  /*8660*/  FFMA.FTZ R41, R41, c[0x0][0x2d0], -R172.reuse ;  /* 0x0000b40029297a23 */ /* 0x100fe400000108ac */
[--C-:B------:R-:W-:Y:S02]  /*8670*/  FFMA.FTZ R42, R42, c[0x0][0x2d0], -R133.reuse ;  /* 0x0000b4002a2a7a23 */ /* 0x100fe40000010885 */
[--C-:B------:R-:W-:Y:S01]  /*8680*/  FFMA.FTZ R43, R43, c[0x0][0x2d0], -R133.reuse ;  /* 0x0000b4002b2b7a23 */ /* 0x100fe20000010885 */
[----:B------:R-:W0:Y:S01]  /*8690*/  LDGDEPBAR ;  /* 0x00000000000079af */ /* 0x000e220000000000 */
[C---:B------:R-:W-:Y:S02]  /*86a0*/  FMUL.FTZ R84, R2.reuse, R84 ;  /* 0x0000005402547220 */ /* 0x040fe40000410000 */
[----:B------:R-:W-:Y:S02]  /*86b0*/  FMUL.FTZ R85, R2, R85 ;  /* 0x0000005502557220 */ /* 0x000fe40000410000 */
[C---:B------:R-:W-:Y:S02]  /*86c0*/  FMUL.FTZ R86, R0.reuse, R86 ;  /* 0x0000005600567220 */ /* 0x040fe40000410000 */
[----:B------:R-:W-:Y:S01]  /*86d0*/  FMUL.FTZ R87, R0, R87 ;  /* 0x0000005700577220 */ /* 0x000fe20000410000 */
[C---:B-1----:R-:W-:Y:S05]  /*86e0*/  HMMA.16816.F32 R4, R136.reuse, R160, R4 ;  /* 0x000000a08804723c */ /* 0x042fea0000001804 */
[C---:B------:R-:W-:Y:S02]  /*86f0*/  FMUL.FTZ R88, R2.reuse, R88 ;  /* 0x0000005802587220 */ /* 0x040fe40000410000 */
[----:B------:R-:W-:Y:S01]  /*8700*/  FMUL.FTZ R89, R2, R89 ;  /* 0x0000005902597220 */ /* 0x000fe20000410000 */
[C---:B------:R-:W-:Y:S01]  /*8710*/  HMMA.16816.F32 R8, R136.reuse, R162, R8 ;  /* 0x000000a28808723c */ /* 0x040fe20000001808 */
[----:B------:R-:W1:Y:S03]  /*8720*/  LDSM.16.MT88.4 R160, [R224+0x3100] ;  /* 0x00310000e0a0783b */ /* 0x000e660000004200 */
[C---:B------:R-:W-:Y:S02]  /*8730*/  FMUL.FTZ R90, R0.reuse, R90 ;  /* 0x0000005a005a7220 */ /* 0x040fe40000410000 */
[----:B------:R-:W-:Y:S02]  /*8740*/  FMUL.FTZ R91, R0, R91 ;  /* 0x0000005b005b7220 */ /* 0x000fe40000410000 */
[C---:B---3--:R-:W-:Y:S04]  /*8750*/  HMMA.16816.F32 R52, R136.reuse, R164, R52 ;  /* 0x000000a48834723c */ /* 0x048fe80000001834 */
[C---:B------:R-:W-:Y:S02]  /*8760*/  FMUL.FTZ R92, R2.reuse, R92 ;  /* 0x0000005c025c7220 */ /* 0x040fe40000410000 */
[----:B------:R-:W-:Y:S02]  /*8770*/  FMUL.FTZ R93, R2, R93 ;  /* 0x0000005d025d7220 */ /* 0x000fe40000410000 */
[C---:B------:R-:W-:Y:S01]  /*8780*/  HMMA.16816.F32 R56, R136.reuse, R166, R56 ;  /* 0x000000a68838723c */ /* 0x040fe20000001838 */
[----:B------:R-:W3:Y:S03]  /*8790*/  LDSM.16.MT88.4 R164, [R225+0x3100] ;  /* 0x00310000e1a4783b */ /* 0x000ee60000004200 */
[C---:B------:R-:W-:Y:S02]  /*87a0*/  FMUL.FTZ R94, R0.reuse, R94 ;  /* 0x0000005e005e7220 */ /* 0x040fe40000410000 */
[----:B------:R-:W-:Y:S02]  /*87b0*/  FMUL.FTZ R95, R0, R95 ;  /* 0x0000005f005f7220 */ /* 0x000fe40000410000 */
[C---:B----4-:R-:W-:Y:S04]  /*87c0*/  HMMA.16816.F32 R60, R136.reuse, R168, R60 ;  /* 0x000000a8883c723c */ /* 0x050fe8000000183c */
[C---:B------:R-:W-:Y:S02]  /*87d0*/  FMUL.FTZ R96, R2.reuse, R96 ;  /* 0x0000006002607220 */ /* 0x040fe40000410000 */
[----:B------:R-:W-:Y:S02]  /*87e0*/  FMUL.FTZ R97, R2, R97 ;  /* 0x0000006102617220 */ /* 0x000fe40000410000 */
[C---:B------:R-:W-:Y:S04]  /*87f0*/  HMMA.16816.F32 R64, R136.reuse, R170, R64 ;  /* 0x000000aa8840723c */ /* 0x040fe80000001840 */
[C---:B------:R-:W-:Y:S02]  /*8800*/  FMUL.FTZ R98, R0.reuse, R98 ;  /* 0x0000006200627220 */ /* 0x040fe40000410000 */
[----:B------:R-:W-:Y:S02]  /*8810*/  FMUL.FTZ R99, R0, R99 ;  /* 0x0000006300637220 */ /* 0x000fe40000410000 */
[C---:B--2---:R-:W-:Y:S04]  /*8820*/  HMMA.16816.F32 R68, R136.reuse, R140, R68 ;  /* 0x0000008c8844723c */ /* 0x044fe80000001844 */
[C---:B------:R-:W-:Y:S02]  /*8830*/  FMUL.FTZ R100, R2.reuse, R100 ;  /* 0x0000006402647220 */ /* 0x040fe40000410000 */
[----:B------:R-:W-:Y:S02]  /*8840*/  FMUL.FTZ R101, R2, R101 ;  /* 0x0000006502657220 */ /* 0x000fe40000410000 */
[C---:B------:R-:W-:Y:S01]  /*8850*/  HMMA.16816.F32 R72, R136.reuse, R142, R72 ;  /* 0x0000008e8848723c */ /* 0x040fe20000001848 */
[----:B------:R-:W2:Y:S03]  /*8860*/  LDSM.16.MT88.4 R140, [R228+0x3100] ;  /* 0x00310000e48c783b */ /* 0x000ea60000004200 */
[C---:B------:R-:W-:Y:S02]  /*8870*/  FMUL.FTZ R102, R0.reuse, R102 ;  /* 0x0000006600667220 */ /* 0x040fe40000410000 */
[----:B------:R-:W-:Y:S02]  /*8880*/  FMUL.FTZ R103, R0, R103 ;  /* 0x0000006700677220 */ /* 0x000fe40000410000 */
[C---:B-1----:R-:W-:Y:S04]  /*8890*/  HMMA.16816.F32 R76, R136.reuse, R160, R76 ;  /* 0x000000a0884c723c */ /* 0x042fe8000000184c */
[C---:B------:R-:W-:Y:S02]  /*88a0*/  FMUL.FTZ R104, R2.reuse, R104 ;  /* 0x0000006802687220 */ /* 0x040fe40000410000 */
[----:B------:R-:W-:Y:S02]  /*88b0*/  FMUL.FTZ R105, R2, R105 ;  /* 0x0000006902697220 */ /* 0x000fe40000410000 */
        /* <DEDUP_REMOVED lines=11> */
[--C-:B------:R-:W-:Y:S01]  /*8970*/  FFMA.FTZ R12, R12, c[0x0][0x2d0], -R172.reuse ;  /* 0x0000b4000c0c7a23 */ /* 0x100fe200000108ac */
[C---:B--2---:R-:W-:Y:S03]  /*8980*/  HMMA.16816.F32 R92, R136.reuse, R140, R92 ;  /* 0x0000008c885c723c */ /* 0x044fe6000000185c */
[--C-:B------:R-:W-:Y:S01]  /*8990*/  FFMA.FTZ R13, R13, c[0x0][0x2d0], -R172.reuse ;  /* 0x0000b4000d0d7a23 */ /* 0x100fe200000108ac */
[----:B------:R2:W-:Y:S01]  /*89a0*/  MUFU.EX2 R250, R12 ;  /* 0x0000000c00fa7308 */ /* 0x0005e20000000800 */
[--C-:B------:R-:W-:Y:S02]  /*89b0*/  FFMA.FTZ R14, R14, c[0x0][0x2d0], -R133.reuse ;  /* 0x0000b4000e0e7a23 */ /* 0x100fe40000010885 */
[--C-:B------:R-:W-:Y:S01]  /*89c0*/  FFMA.FTZ R15, R15, c[0x0][0x2d0], -R133.reuse ;  /* 0x0000b4000f0f7a23 */ /* 0x100fe20000010885 */
[C---:B------:R-:W-:Y:S01]  /*89d0*/  HMMA.16816.F32 R96, R136.reuse, R142, R96 ;  /* 0x0000008e8860723c */ /* 0x040fe20000001860 */
[----:B------:R-:W4:Y:S03]  /*89e0*/  LDSM.16.MT88.4 R140, [R225+0x6100] ;  /* 0x00610000e18c783b */ /* 0x000f260000004200 */
[C---:B------:R-:W-:Y:S02]  /*89f0*/  FMUL.FTZ R112, R2.reuse, R112 ;  /* 0x0000007002707220 */ /* 0x040fe40000410000 */
[----:B------:R3:W-:Y:S01]  /*8a00*/  MUFU.EX2 R134, R13 ;  /* 0x0000000d00867308 */ /* 0x0007e20000000800 */
[----:B------:R-:W-:Y:S01]  /*8a10*/  FMUL.FTZ R113, R2, R113 ;  /* 0x0000007102717220 */ /* 0x000fe20000410000 */
[C---:B-1----:R-:W-:Y:S04]  /*8a20*/  HMMA.16816.F32 R100, R136.reuse, R160, R100 ;  /* 0x000000a08864723c */ /* 0x042fe80000001864 */
[C---:B------:R-:W-:Y:S02]  /*8a30*/  FMUL.FTZ R114, R0.reuse, R114 ;  /* 0x0000007200727220 */ /* 0x040fe40000410000 */
[----:B------:R-:W-:Y:S02]  /*8a40*/  FMUL.FTZ R115, R0, R115 ;  /* 0x0000007300737220 */ /* 0x000fe40000410000 */
[C---:B------:R-:W-:Y:S01]  /*8a50*/  HMMA.16816.F32 R104, R136.reuse, R162, R104 ;  /* 0x000000a28868723c */ /* 0x040fe20000001868 */
[----:B------:R-:W1:Y:S01]  /*8a60*/  LDSM.16.MT88.4 R160, [R228+0x6100] ;  /* 0x00610000e4a0783b */ /* 0x000e620000004200 */
[----:B------:R1:W-:Y:S02]  /*8a70*/  MUFU.EX2 R171, R14 ;  /* 0x0000000e00ab7308 */ /* 0x0003e40000000800 */
[C---:B--2---:R-:W-:Y:S02]  /*8a80*/  FMUL.FTZ R12, R2.reuse, R144 ;  /* 0x00000090020c7220 */ /* 0x044fe40000410000 */
[C---:B------:R-:W-:Y:S02]  /*8a90*/  FMUL.FTZ R116, R2.reuse, R116 ;  /* 0x0000007402747220 */ /* 0x040fe40000410000 */
[C---:B---3--:R-:W-:Y:S04]  /*8aa0*/  HMMA.16816.F32 R108, R136.reuse, R164, R108 ;  /* 0x000000a4886c723c */ /* 0x048fe8000000186c */
[----:B------:R2:W-:Y:S01]  /*8ab0*/  MUFU.EX2 R170, R15 ;  /* 0x0000000f00aa7308 */ /* 0x0005e20000000800 */
[C---:B------:R-:W-:Y:S02]  /*8ac0*/  FMUL.FTZ R117, R2.reuse, R117 ;  /* 0x0000007502757220 */ /* 0x040fe40000410000 */
[----:B------:R-:W-:Y:S01]  /*8ad0*/  FMUL.FTZ R13, R2, R145 ;  /* 0x00000091020d7220 */ /* 0x000fe20000410000 */
[C---:B------:R-:W-:Y:S01]  /*8ae0*/  HMMA.16816.F32 R112, R136.reuse, R166, R112 ;  /* 0x000000a68870723c */ /* 0x040fe20000001870 */
[----:B------:R-:W3:Y:S03]  /*8af0*/  LDSM.16.MT88.4 R164, [R227+0x6100] ;  /* 0x00610000e3a4783b */ /* 0x000ee60000004200 */
[C---:B------:R-:W-:Y:S02]  /*8b00*/  FMUL.FTZ R118, R0.reuse, R118 ;  /* 0x0000007600767220 */ /* 0x040fe40000410000 */
[----:B------:R-:W-:Y:S02]  /*8b10*/  FMUL.FTZ R119, R0, R119 ;  /* 0x0000007700777220 */ /* 0x000fe40000410000 */
[--C-:B------:R-:W-:Y:S04]  /*8b20*/  FFMA.FTZ R16, R16, c[0x0][0x2d0], -R172.reuse ;  /* 0x0000b40010107a23 */ /* 0x100fe800000108ac */
[--C-:B------:R-:W-:Y:S01]  /*8b30*/  FFMA.FTZ R17, R17, c[0x0][0x2d0], -R172.reuse ;  /* 0x0000b40011117a23 */ /* 0x100fe200000108ac */
[C---:B----4-:R-:W-:Y:S01]  /*8b40*/  HMMA.16816.F32 R116, R136.reuse, R140, R116 ;  /* 0x0000008c8874723c */ /* 0x050fe20000001874 */
[----:B------:R4:W3:Y:S02]  /*8b50*/  MUFU.EX2 R180, R16 ;  /* 0x0000001000b47308 */ /* 0x0008e40000000800 */
[--C-:B------:R-:W-:Y:S02]  /*8b60*/  FFMA.FTZ R18, R18, c[0x0][0x2d0], -R133.reuse ;  /* 0x0000b40012127a23 */ /* 0x100fe40000010885 */
[--C-:B------:R-:W-:Y:S02]  /*8b70*/  FFMA.FTZ R19, R19, c[0x0][0x2d0], -R133.reuse ;  /* 0x0000b40013137a23 */ /* 0x100fe40000010885 */
[C---:B------:R-:W-:Y:S02]  /*8b80*/  FMUL.FTZ R120, R2.reuse, R120 ;  /* 0x0000007802787220 */ /* 0x040fe40000410000 */
[----:B------:R-:W-:Y:S02]  /*8b90*/  FMUL.FTZ R121, R2, R121 ;  /* 0x0000007902797220 */ /* 0x000fe40000410000 */
[----:B------:R3:W3:Y:S01]  /*8ba0*/  MUFU.EX2 R252, R17 ;  /* 0x0000001100fc7308 */ /* 0x0006e20000000800 */
[C---:B------:R-:W-:Y:S02]  /*8bb0*/  FMUL.FTZ R122, R0.reuse, R122 ;  /* 0x0000007a007a7220 */ /* 0x040fe40000410000 */
[C---:B------:R-:W-:Y:S02]  /*8bc0*/  FMUL.FTZ R123, R0.reuse, R123 ;  /* 0x0000007b007b7220 */ /* 0x040fe40000410000 */
[C---:B-1----:R-:W-:Y:S02]  /*8bd0*/  FMUL.FTZ R14, R0.reuse, R146 ;  /* 0x00000092000e7220 */ /* 0x042fe40000410000 */
[----:B--2---:R-:W-:Y:S02]  /*8be0*/  FMUL.FTZ R15, R0, R147 ;  /* 0x00000093000f7220 */ /* 0x004fe40000410000 */
[----:B------:R-:W-:Y:S01]  /*8bf0*/  LDSM.16.MT88.4 R144, [R225+0x900] ;  /* 0x00090000e190783b */ /* 0x000fe20000004200 */
[C---:B------:R-:W-:Y:S01]  /*8c00*/  HMMA.16816.F32 R120, R136.reuse, R142, R120 ;  /* 0x0000008e8878723c */ /* 0x040fe20000001878 */
[----:B------:R1:W-:Y:S02]  /*8c10*/  MUFU.EX2 R169, R18 ;  /* 0x0000001200a97308 */ /* 0x0003e40000000800 */
[C---:B------:R-:W-:Y:S02]  /*8c20*/  FMUL.FTZ R124, R2.reuse, R124 ;  /* 0x0000007c027c7220 */ /* 0x040fe40000410000 */
[C---:B----4-:R-:W-:Y:S02]  /*8c30*/  FMUL.FTZ R16, R2.reuse, R148 ;  /* 0x0000009402107220 */ /* 0x050fe40000410000 */
[----:B------:R-:W2:Y:S01]  /*8c40*/  LDSM.16.MT88.4 R140, [R224+0x900] ;  /* 0x00090000e08c783b */ /* 0x000ea20000004200 */
[C---:B------:R-:W-:Y:S03]  /*8c50*/  HMMA.16816.F32 R12, R136.reuse, R160, R12 ;  /* 0x000000a0880c723c */ /* 0x040fe6000000180c */
[----:B------:R4:W2:Y:S01]  /*8c60*/  MUFU.EX2 R168, R19 ;  /* 0x0000001300a87308 */ /* 0x0008a20000000800 */
[----:B------:R-:W-:Y:S02]  /*8c70*/  FMUL.FTZ R125, R2, R125 ;  /* 0x0000007d027d7220 */ /* 0x000fe40000410000 */
[C---:B------:R-:W-:Y:S01]  /*8c80*/  FMUL.FTZ R126, R0.reuse, R126 ;  /* 0x0000007e007e7220 */ /* 0x040fe20000410000 */
[----:B---3--:R-:W-:Y:S01]  /*8c90*/  MOV R160, R180 ;  /* 0x000000b400a07202 */ /* 0x008fe20000000f00 */
[----:B------:R-:W-:Y:S04]  /*8ca0*/  FMUL.FTZ R127, R0, R127 ;  /* 0x0000007f007f7220 */ /* 0x000fe80000410000 */
[C---:B------:R-:W-:Y:S01]  /*8cb0*/  FMUL.FTZ R17, R2.reuse, R149 ;  /* 0x0000009502117220 */ /* 0x040fe20000410000 */
[----:B------:R-:W-:Y:S01]  /*8cc0*/  MUFU.EX2 R180, R25 ;  /* 0x0000001900b47308 */ /* 0x000fe20000000800 */
[----:B------:R-:W-:Y:S01]  /*8cd0*/  FMUL.FTZ R128, R2, R128 ;  /* 0x0000008002807220 */ /* 0x000fe20000410000 */
[C---:B------:R-:W-:Y:S03]  /*8ce0*/  HMMA.16816.F32 R124, R136.reuse, R162, R124 ;  /* 0x000000a2887c723c */ /* 0x040fe6000000187c */
[----:B-1----:R-:W-:Y:S02]  /*8cf0*/  FMUL.FTZ R18, R0, R150 ;  /* 0x0000009600127220 */ /* 0x002fe40000410000 */
[----:B------:R-:W-:Y:S02]  /*8d00*/  FMUL.FTZ R129, R2, R129 ;  /* 0x0000008102817220 */ /* 0x000fe40000410000 */
[C---:B------:R-:W-:Y:S01]  /*8d10*/  FMUL.FTZ R130, R0.reuse, R130 ;  /* 0x0000008200827220 */ /* 0x040fe20000410000 */
[----:B------:R-:W-:Y:S01]  /*8d20*/  MUFU.EX2 R161, R26 ;  /* 0x0000001a00a17308 */ /* 0x000fe20000000800 */
[C---:B------:R-:W-:Y:S03]  /*8d30*/  FMUL.FTZ R131, R0.reuse, R131 ;  /* 0x0000008300837220 */ /* 0x040fe60000410000 */
[----:B----4-:R-:W-:Y:S02]  /*8d40*/  FMUL.FTZ R19, R0, R151 ;  /* 0x0000009700137220 */ /* 0x010fe40000410000 */
[----:B------:R-:W1:Y:S01]  /*8d50*/  LDSM.16.MT88.4 R148, [R228+0x900] ;  /* 0x00090000e494783b */ /* 0x000e620000004200 */
[--C-:B------:R-:W-:Y:S02]  /*8d60*/  FFMA.FTZ R20, R20, c[0x0][0x2d0], -R172.reuse ;  /* 0x0000b40014147a23 */ /* 0x100fe400000108ac */
[--C-:B------:R-:W-:Y:S02]  /*8d70*/  FFMA.FTZ R21, R21, c[0x0][0x2d0], -R172.reuse ;  /* 0x0000b40015157a23 */ /* 0x100fe400000108ac */
[C---:B------:R-:W-:Y:S01]  /*8d80*/  HMMA.16816.F32 R16, R136.reuse, R164, R16 ;  /* 0x000000a48810723c */ /* 0x040fe20000001810 */
[----:B------:R-:W-:Y:S02]  /*8d90*/  MUFU.EX2 R182, R20 ;  /* 0x0000001400b67308 */ /* 0x000fe40000000800 */
[--C-:B------:R-:W-:Y:S02]  /*8da0*/  FFMA.FTZ R22, R22, c[0x0][0x2d0], -R133.reuse ;  /* 0x0000b40016167a23 */ /* 0x100fe40000010885 */
[--C-:B------:R-:W-:Y:S02]  /*8db0*/  FFMA.FTZ R23, R23, c[0x0][0x2d0], -R133.reuse ;  /* 0x0000b40017177a23 */ /* 0x100fe40000010885 */
[----:B------:R-:W-:Y:S01]  /*8dc0*/  MOV R164, R178 ;  /* 0x000000b200a47202 */ /* 0x000fe20000000f00 */
[----:B------:R-:W-:Y:S03]  /*8dd0*/  HMMA.16816.F32 R128, R136, R166, R128 ;  /* 0x000000a68880723c */ /* 0x000fe60000001880 */
[----:B------:R-:W-:Y:S01]  /*8de0*/  MUFU.EX2 R178, R28 ;  /* 0x0000001c00b27308 */ /* 0x000fe20000000800 */
[----:B------:R-:W-:Y:S01]  /*8df0*/  MOV R165, R179 ;  /* 0x000000b300a57202 */ /* 0x000fe20000000f00 */
[--C-:B------:R-:W-:Y:S02]  /*8e00*/  FFMA.FTZ R45, R45, c[0x0][0x2d0], -R172.reuse ;  /* 0x0000b4002d2d7a23 */ /* 0x100fe400000108ac */
[----:B------:R-:W-:Y:S01]  /*8e10*/  F2FP.PACK_AB R136, R134, R250 ;  /* 0x000000fa8688723e */ /* 0x000fe200000000ff */
[--C-:B------:R-:W-:Y:S01]  /*8e20*/  FFMA.FTZ R48, R48, c[0x0][0x2d0], -R172.reuse ;  /* 0x0000b40030307a23 */ /* 0x100fe200000108ac */
[----:B------:R-:W-:Y:S03]  /*8e30*/  F2FP.PACK_AB R138, R252, R160 ;  /* 0x000000a0fc8a723e */ /* 0x000fe600000000ff */
[----:B------:R-:W-:Y:S01]  /*8e40*/  F2FP.PACK_AB R137, R170, R171 ;  /* 0x000000abaa89723e */ /* 0x000fe200000000ff */
[----:B------:R-:W-:Y:S01]  /*8e50*/  MUFU.EX2 R179, R32 ;  /* 0x0000002000b37308 */ /* 0x000fe20000000800 */
[----:B--2---:R-:W-:Y:S01]  /*8e60*/  F2FP.PACK_AB R139, R168, R169 ;  /* 0x000000a9a88b723e */ /* 0x004fe200000000ff */
[--C-:B------:R-:W-:Y:S01]  /*8e70*/  FFMA.FTZ R46, R46, c[0x0][0x2d0], -R133.reuse ;  /* 0x0000b4002e2e7a23 */ /* 0x100fe20000010885 */
[----:B------:R-:W-:Y:S01]  /*8e80*/  MOV R167, R177 ;  /* 0x000000b100a77202 */ /* 0x000fe20000000f00 */
[--C-:B------:R-:W-:Y:S02]  /*8e90*/  FFMA.FTZ R47, R47, c[0x0][0x2d0], -R133.reuse ;  /* 0x0000b4002f2f7a23 */ /* 0x100fe40000010885 */
[--C-:B------:R-:W-:Y:S02]  /*8ea0*/  FFMA.FTZ R50, R50, c[0x0][0x2d0], -R133.reuse ;  /* 0x0000b40032327a23 */ /* 0x100fe40000010885 */
[C---:B------:R-:W-:Y:S02]  /*8eb0*/  HMMA.16816.F32 R4, R136.reuse, R140, R4 ;  /* 0x0000008c8804723c */ /* 0x040fe40000001804 */
[----:B------:R-:W-:Y:S01]  /*8ec0*/  MUFU.EX2 R177, R33 ;  /* 0x0000002100b17308 */ /* 0x000fe20000000800 */
[----:B------:R-:W-:Y:S05]  /*8ed0*/  FFMA.FTZ R133, R51, c[0x0][0x2d0], -R133 ;  /* 0x0000b40033857a23 */ /* 0x000fea0000010885 */
[C---:B------:R-:W-:Y:S01]  /*8ee0*/  HMMA.16816.F32 R8, R136.reuse, R142, R8 ;  /* 0x0000008e8808723c */ /* 0x040fe20000001808 */
[----:B------:R-:W2:Y:S03]  /*8ef0*/  LDSM.16.MT88.4 R140, [R227+0x900] ;  /* 0x00090000e38c783b */ /* 0x000ea60000004200 */
[----:B------:R-:W-:Y:S04]  /*8f00*/  MUFU.EX2 R166, R37 ;  /* 0x0000002500a67308 */ /* 0x000fe80000000800 */
[C---:B------:R-:W-:Y:S06]  /*8f10*/  HMMA.16816.F32 R52, R136.reuse, R144, R52 ;  /* 0x000000908834723c */ /* 0x040fec0000001834 */
[----:B------:R-:W-:Y:S02]  /*8f20*/  MUFU.EX2 R133, R133 ;  /* 0x0000008500857308 */ /* 0x000fe40000000800 */
[C---:B------:R-:W-:Y:S01]  /*8f30*/  HMMA.16816.F32 R56, R136.reuse, R146, R56 ;  /* 0x000000928838723c */ /* 0x040fe20000001838 */
[----:B------:R-:W3:Y:S07]  /*8f40*/  LDSM.16.MT88.4 R144, [R224+0x3900] ;  /* 0x00390000e090783b */ /* 0x000eee0000004200 */
[C---:B-1----:R-:W-:Y:S01]  /*8f50*/  HMMA.16816.F32 R60, R136.reuse, R148, R60 ;  /* 0x00000094883c723c */ /* 0x042fe2000000183c */
[----:B------:R-:W1:Y:S07]  /*8f60*/  MUFU.EX2 R181, R21 ;  /* 0x0000001500b57308 */ /* 0x000e6e0000000800 */
[C---:B------:R-:W-:Y:S01]  /*8f70*/  HMMA.16816.F32 R64, R136.reuse, R150, R64 ;  /* 0x000000968840723c */ /* 0x040fe20000001840 */
[----:B------:R-:W4:Y:S02]  /*8f80*/  LDSM.16.MT88.4 R148, [R225+0x3900] ;  /* 0x00390000e194783b */ /* 0x000f240000004200 */
[----:B------:R3:W-:Y:S05]  /*8f90*/  MUFU.EX2 R163, R22 ;  /* 0x0000001600a37308 */ /* 0x0007ea0000000800 */
[C---:B--2---:R-:W-:Y:S05]  /*8fa0*/  HMMA.16816.F32 R68, R136.reuse, R140, R68 ;  /* 0x0000008c8844723c */ /* 0x044fea0000001844 */
[----:B------:R-:W2:Y:S03]  /*8fb0*/  MUFU.EX2 R162, R23 ;  /* 0x0000001700a27308 */ /* 0x000ea60000000800 */
[C---:B------:R-:W-:Y:S01]  /*8fc0*/  HMMA.16816.F32 R72, R136.reuse, R142, R72 ;  /* 0x0000008e8848723c */ /* 0x040fe20000001848 */
[----:B------:R-:W4:Y:S03]  /*8fd0*/  LDSM.16.MT88.4 R140, [R228+0x3900] ;  /* 0x00390000e48c783b */ /* 0x000f260000004200 */
[----:B-1----:R-:W-:Y:S03]  /*8fe0*/  F2FP.PACK_AB R20, R181, R182 ;  /* 0x000000b6b514723e */ /* 0x002fe600000000ff */
[----:B------:R-:W-:Y:S01]  /*8ff0*/  MUFU.EX2 R45, R45 ;  /* 0x0000002d002d7308 */ /* 0x000fe20000000800 */
[C---:B---3--:R-:W-:Y:S04]  /*9000*/  HMMA.16816.F32 R76, R136.reuse, R144, R76 ;  /* 0x00000090884c723c */ /* 0x048fe8000000184c */
[----:B------:R-:W-:Y:S04]  /*9010*/  F2FP.PACK_AB R22, R180, R183 ;  /* 0x000000b7b416723e */ /* 0x000fe800000000ff */
[C---:B------:R-:W-:Y:S01]  /*9020*/  HMMA.16816.F32 R80, R136.reuse, R146, R80 ;  /* 0x000000928850723c */ /* 0x040fe20000001850 */
[----:B------:R-:W1:Y:S01]  /*9030*/  LDSM.16.MT88.4 R144, [R227+0x3900] ;  /* 0x00390000e390783b */ /* 0x000e620000004200 */
[----:B------:R-:W-:Y:S02]  /*9040*/  MUFU.EX2 R46, R46 ;  /* 0x0000002e002e7308 */ /* 0x000fe40000000800 */
[----:B--2---:R-:W-:Y:S04]  /*9050*/  F2FP.PACK_AB R21, R162, R163 ;  /* 0x000000a3a215723e */ /* 0x004fe800000000ff */
[C---:B----4-:R-:W-:Y:S04]  /*9060*/  HMMA.16816.F32 R84, R136.reuse, R148, R84 ;  /* 0x000000948854723c */ /* 0x050fe80000001854 */
[----:B------:R-:W-:Y:S04]  /*9070*/  MUFU.EX2 R47, R47 ;  /* 0x0000002f002f7308 */ /* 0x000fe80000000800 */
[C---:B------:R-:W-:Y:S01]  /*9080*/  HMMA.16816.F32 R88, R136.reuse, R150, R88 ;  /* 0x000000968858723c */ /* 0x040fe20000001858 */
[----:B------:R-:W2:Y:S05]  /*9090*/  LDSM.16.MT88.4 R148, [R224+0x6900] ;  /* 0x00690000e094783b */ /* 0x000eaa0000004200 */
[----:B------:R-:W-:Y:S02]  /*90a0*/  MUFU.EX2 R48, R48 ;  /* 0x0000003000307308 */ /* 0x000fe40000000800 */
[C---:B------:R-:W-:Y:S08]  /*90b0*/  HMMA.16816.F32 R92, R136.reuse, R140, R92 ;  /* 0x0000008c885c723c */ /* 0x040ff0000000185c */
[----:B------:R-:W-:Y:S01]  /*90c0*/  MUFU.EX2 R50, R50 ;  /* 0x0000003200327308 */ /* 0x000fe20000000800 */
        /* <DEDUP_REMOVED lines=11> */
[C---:B-1----:R-:W-:Y:S01]  /*9180*/  HMMA.16816.F32 R12, R136.reuse, R144, R12 ;  /* 0x00000090880c723c */ /* 0x042fe2000000180c */
[----:B------:R-:W-:Y:S07]  /*9190*/  MUFU.EX2 R145, R30 ;  /* 0x0000001e00917308 */ /* 0x000fee0000000800 */
[C---:B------:R-:W-:Y:S03]  /*91a0*/  HMMA.16816.F32 R124, R136.reuse, R146, R124 ;  /* 0x00000092887c723c */ /* 0x040fe6000000187c */
[----:B------:R1:W4:Y:S05]  /*91b0*/  MUFU.EX2 R146, R27 ;  /* 0x0000001b00927308 */ /* 0x00032a0000000800 */
[C---:B--2---:R-:W-:Y:S05]  /*91c0*/  HMMA.16816.F32 R16, R136.reuse, R148, R16 ;  /* 0x000000948810723c */ /* 0x044fea0000001810 */
[----:B------:R-:W2:Y:S03]  /*91d0*/  MUFU.EX2 R147, R29 ;  /* 0x0000001d00937308 */ /* 0x000ea60000000800 */
[----:B------:R-:W-:Y:S01]  /*91e0*/  HMMA.16816.F32 R128, R136, R150, R128 ;  /* 0x000000968880723c */ /* 0x000fe20000001880 */
[----:B------:R-:W-:Y:S06]  /*91f0*/  LDSM.16.MT88.4 R136, [R228+0x1100] ;  /* 0x00110000e488783b */ /* 0x000fec0000004200 */
[----:B------:R2:W2:Y:S02]  /*9200*/  MUFU.EX2 R144, R31 ;  /* 0x0000001f00907308 */ /* 0x0004a40000000800 */
[----:B-1----:R-:W1:Y:S03]  /*9210*/  LDSM.16.MT88.4 R24, [R225+0x1100] ;  /* 0x00110000e118783b */ /* 0x002e660000004200 */
[----:B----4-:R-:W-:Y:S05]  /*9220*/  F2FP.PACK_AB R23, R146, R161 ;  /* 0x000000a19217723e */ /* 0x010fea00000000ff */
[----:B------:R-:W-:Y:S02]  /*9230*/  MUFU.EX2 R151, R34 ;  /* 0x0000002200977308 */ /* 0x000fe40000000800 */
[C---:B---3--:R-:W-:Y:S08]  /*9240*/  HMMA.16816.F32 R4, R20.reuse, R140, R4 ;  /* 0x0000008c1404723c */ /* 0x048ff00000001804 */
[C---:B------:R-:W-:Y:S01]  /*9250*/  HMMA.16816.F32 R8, R20.reuse, R142, R8 ;  /* 0x0000008e1408723c */ /* 0x040fe20000001808 */
[----:B------:R-:W3:Y:S01]  /*9260*/  LDSM.16.MT88.4 R140, [R227+0x1100] ;  /* 0x00110000e38c783b */ /* 0x000ee20000004200 */
[----:B------:R4:W3:Y:S07]  /*9270*/  MUFU.EX2 R150, R35 ;  /* 0x0000002300967308 */ /* 0x0008ee0000000800 */
[----:B--2---:R-:W-:Y:S03]  /*9280*/  LDSM.16.MT88.4 R28, [R224+0x1900] ;  /* 0x00190000e01c783b */ /* 0x004fe60000004200 */
[----:B------:R-:W-:Y:S10]  /*9290*/  MUFU.EX2 R149, R38 ;  /* 0x0000002600957308 */ /* 0x000ff40000000800 */
[----:B------:R-:W-:Y:S01]  /*92a0*/  MUFU.EX2 R148, R39 ;  /* 0x0000002700947308 */ /* 0x000fe20000000800 */
[C---:B-1----:R-:W-:Y:S01]  /*92b0*/  HMMA.16816.F32 R52, R20.reuse, R24, R52 ;  /* 0x000000181434723c */ /* 0x042fe20000001834 */
[----:B----4-:R-:W-:Y:S07]  /*92c0*/  LDSM.16.MT88.4 R32, [R228+0x1900] ;  /* 0x00190000e420783b */ /* 0x010fee0000004200 */
        /* <DEDUP_REMOVED lines=23> */
[C---:B---3--:R-:W-:Y:S07]  /*9440*/  HMMA.16816.F32 R116, R20.reuse, R140, R116 ;  /* 0x0000008c1474723c */ /* 0x048fee0000001874 */
[----:B------:R-:W-:Y:S01]  /*9450*/  MOV R141, R167 ;  /* 0x000000a7008d7202 */ /* 0x000fe20000000f00 */
[C---:B------:R-:W-:Y:S01]  /*9460*/  HMMA.16816.F32 R120, R20.reuse, R142, R120 ;  /* 0x0000008e1478723c */ /* 0x040fe20000001878 */
[----:B------:R3:W4:Y:S03]  /*9470*/  MUFU.EX2 R167, R36 ;  /* 0x0000002400a77308 */ /* 0x0007260000000800 */
[----:B------:R-:W-:Y:S03]  /*9480*/  MOV R140, R164 ;  /* 0x000000a4008c7202 */ /* 0x000fe60000000f00 */
[----:B------:R-:W-:Y:S01]  /*9490*/  MOV R143, R165 ;  /* 0x000000a5008f7202 */ /* 0x000fe20000000f00 */
[C---:B-1----:R-:W-:Y:S03]  /*94a0*/  HMMA.16816.F32 R12, R20.reuse, R24, R12 ;  /* 0x00000018140c723c */ /* 0x042fe6000000180c */
[----:B------:R-:W-:Y:S01]  /*94b0*/  MUFU.EX2 R165, R40 ;  /* 0x0000002800a57308 */ /* 0x000fe20000000800 */
[----:B------:R-:W-:Y:S04]  /*94c0*/  MOV R142, R160 ;  /* 0x000000a0008e7202 */ /* 0x000fe80000000f00 */
[C---:B------:R-:W-:Y:S01]  /*94d0*/  HMMA.16816.F32 R124, R20.reuse, R26, R124 ;  /* 0x0000001a147c723c */ /* 0x040fe2000000187c */
[----:B------:R-:W1:Y:S04]  /*94e0*/  LDSM.16.MT88.4 R24, [R225+0x1900] ;  /* 0x00190000e118783b */ /* 0x000e680000004200 */
[----:B------:R-:W1:Y:S03]  /*94f0*/  MUFU.EX2 R164, R41 ;  /* 0x0000002900a47308 */ /* 0x000e660000000800 */
[C---:B--2---:R-:W-:Y:S01]  /*9500*/  HMMA.16816.F32 R16, R20.reuse, R136, R16 ;  /* 0x000000881410723c */ /* 0x044fe20000001810 */
[----:B---3--:R-:W-:Y:S06]  /*9510*/  LDSM.16.MT88.4 R36, [R228+0x2100] ;  /* 0x00210000e424783b */ /* 0x008fec0000004200 */
[----:B------:R-:W-:Y:S01]  /*9520*/  MUFU.EX2 R160, R42 ;  /* 0x0000002a00a07308 */ /* 0x000fe20000000800 */
[----:B------:R-:W-:Y:S01]  /*9530*/  MOV R137, R134 ;  /* 0x0000008600897202 */ /* 0x000fe20000000f00 */
[----:B------:R-:W-:Y:S01]  /*9540*/  HMMA.16816.F32 R128, R20, R138, R128 ;  /* 0x0000008a1480723c */ /* 0x000fe20000001880 */
[----:B------:R-:W2:Y:S02]  /*9550*/  LDL.LU R138, [R1] ;  /* 0x00000000018a7983 */ /* 0x000ea40000300800 */
[--C-:B------:R-:W-:Y:S02]  /*9560*/  FFMA.FTZ R136, R44, c[0x0][0x2d0], -R172.reuse ;  /* 0x0000b4002c887a23 */ /* 0x100fe400000108ac */
[----:B------:R-:W3:Y:S01]  /*9570*/  LDL.LU R139, [R1+0x4] ;  /* 0x00000400018b7983 */ /* 0x000ee20000300800 */
[----:B------:R-:W-:Y:S01]  /*9580*/  FFMA.FTZ R172, R49, c[0x0][0x2d0], -R172 ;  /* 0x0000b40031ac7a23 */ /* 0x000fe200000108ac */
[----:B------:R-:W-:Y:S01]  /*9590*/  F2FP.PACK_AB R20, R147, R178 ;  /* 0x000000b29314723e */ /* 0x000fe200000000ff */
[----:B------:R1:W1:Y:S01]  /*95a0*/  MUFU.EX2 R134, R43 ;  /* 0x0000002b00867308 */ /* 0x0002620000000800 */
[----:B------:R-:W-:Y:S03]  /*95b0*/  F2FP.PACK_AB R22, R177, R179 ;  /* 0x000000b3b116723e */ /* 0x000fe600000000ff */
[----:B------:R-:W-:Y:S02]  /*95c0*/  F2FP.PACK_AB R21, R144, R145 ;  /* 0x000000919015723e */ /* 0x000fe400000000ff */
[----:B------:R-:W-:Y:S04]  /*95d0*/  F2FP.PACK_AB R23, R150, R151 ;  /* 0x000000979617723e */ /* 0x000fe800000000ff */
[----:B------:R-:W2:Y:S03]  /*95e0*/  MUFU.EX2 R49, R136 ;  /* 0x0000008800317308 */ /* 0x000ea60000000800 */
[C---:B------:R-:W-:Y:S07]  /*95f0*/  HMMA.16816.F32 R4, R20.reuse, R28, R4 ;  /* 0x0000001c1404723c */ /* 0x040fee0000001804 */
[----:B------:R-:W2:Y:S01]  /*9600*/  MUFU.EX2 R172, R172 ;  /* 0x000000ac00ac7308 */ /* 0x000ea20000000800 */
[C---:B------:R-:W-:Y:S01]  /*9610*/  HMMA.16816.F32 R8, R20.reuse, R30, R8 ;  /* 0x0000001e1408723c */ /* 0x040fe20000001808 */
[----:B------:R-:W4:Y:S07]  /*9620*/  LDSM.16.MT88.4 R28, [R227+0x1900] ;  /* 0x00190000e31c783b */ /* 0x000f2e0000004200 */
[C---:B-1----:R-:W-:Y:S01]  /*9630*/  HMMA.16816.F32 R52, R20.reuse, R24, R52 ;  /* 0x000000181434723c */ /* 0x042fe20000001834 */
[----:B------:R-:W-:Y:S07]  /*9640*/  LDSM.16.MT88.4 R40, [R225+0x5100] ;  /* 0x00510000e128783b */ /* 0x000fee0000004200 */
[C---:B------:R-:W-:Y:S01]  /*9650*/  HMMA.16816.F32 R56, R20.reuse, R26, R56 ;  /* 0x0000001a1438723c */ /* 0x040fe20000001838 */
[----:B------:R-:W1:Y:S07]  /*9660*/  LDSM.16.MT88.4 R24, [R224+0x4900] ;  /* 0x00490000e018783b */ /* 0x000e6e0000004200 */
[C---:B------:R-:W-:Y:S08]  /*9670*/  HMMA.16816.F32 R60, R20.reuse, R32, R60 ;  /* 0x00000020143c723c */ /* 0x040ff0000000183c */
[C---:B------:R-:W-:Y:S01]  /*9680*/  HMMA.16816.F32 R64, R20.reuse, R34, R64 ;  /* 0x000000221440723c */ /* 0x040fe20000001840 */
[----:B------:R-:W1:Y:S07]  /*9690*/  LDSM.16.MT88.4 R32, [R225+0x4900] ;  /* 0x00490000e120783b */ /* 0x000e6e0000004200 */
[C---:B----4-:R-:W-:Y:S08]  /*96a0*/  HMMA.16816.F32 R68, R20.reuse, R28, R68 ;  /* 0x0000001c1444723c */ /* 0x050ff00000001844 */
[C---:B------:R-:W-:Y:S01]  /*96b0*/  HMMA.16816.F32 R72, R20.reuse, R30, R72 ;  /* 0x0000001e1448723c */ /* 0x040fe20000001848 */
[----:B------:R-:W4:Y:S07]  /*96c0*/  LDSM.16.MT88.4 R28, [R228+0x4900] ;  /* 0x00490000e41c783b */ /* 0x000f2e0000004200 */
[C---:B-1----:R-:W-:Y:S08]  /*96d0*/  HMMA.16816.F32 R76, R20.reuse, R24, R76 ;  /* 0x00000018144c723c */ /* 0x042ff0000000184c */
        /* <DEDUP_REMOVED lines=21> */
[----:B------:R-:W-:Y:S01]  /*9830*/  HMMA.16816.F32 R128, R20, R34, R128 ;  /* 0x000000221480723c */ /* 0x000fe20000001880 */
[----:B------:R-:W1:Y:S06]  /*9840*/  LDSM.16.MT88.4 R32, [R227+0x2100] ;  /* 0x00210000e320783b */ /* 0x000e6c0000004200 */
[----:B------:R-:W-:Y:S02]  /*9850*/  F2FP.PACK_AB R20, R166, R167 ;  /* 0x000000a7a614723e */ /* 0x000fe400000000ff */
[----:B------:R-:W-:Y:S03]  /*9860*/  F2FP.PACK_AB R22, R164, R165 ;  /* 0x000000a5a416723e */ /* 0x000fe600000000ff */
[----:B------:R-:W-:Y:S02]  /*9870*/  F2FP.PACK_AB R21, R148, R149 ;  /* 0x000000959415723e */ /* 0x000fe400000000ff */
[----:B------:R-:W-:Y:S07]  /*9880*/  F2FP.PACK_AB R23, R134, R160 ;  /* 0x000000a08617723e */ /* 0x000fee00000000ff */
        /* <DEDUP_REMOVED lines=9> */
[C---:B------:R-:W-:Y:S08]  /*9920*/  HMMA.16816.F32 R68, R20.reuse, R32, R68 ;  /* 0x000000201444723c */ /* 0x040ff00000001844 */
[C---:B------:R-:W-:Y:S01]  /*9930*/  HMMA.16816.F32 R72, R20.reuse, R34, R72 ;  /* 0x000000221448723c */ /* 0x040fe20000001848 */
[----:B------:R-:W-:Y:S07]  /*9940*/  LDSM.16.MT88.4 R32, [R225+0x8100] ;  /* 0x00810000e120783b */ /* 0x000fee0000004200 */
[C---:B----4-:R-:W-:Y:S08]  /*9950*/  HMMA.16816.F32 R76, R20.reuse, R28, R76 ;  /* 0x0000001c144c723c */ /* 0x050ff0000000184c */
[C---:B------:R-:W-:Y:S01]  /*9960*/  HMMA.16816.F32 R80, R20.reuse, R30, R80 ;  /* 0x0000001e1450723c */ /* 0x040fe20000001850 */
[----:B------:R-:W4:Y:S03]  /*9970*/  LDSM.16.MT88.4 R28, [R224+0x8100] ;  /* 0x00810000e01c783b */ /* 0x000f260000004200 */
[----:B--2---:R-:W-:Y:S01]  /*9980*/  FFMA.FTZ R2, R2, R138, R251 ;  /* 0x0000008a02027223 */ /* 0x004fe200000100fb */
[----:B------:R-:W-:Y:S01]  /*9990*/  MOV R138, R143 ;  /* 0x0000008f008a7202 */ /* 0x000fe20000000f00 */
[----:B---3--:R-:W-:Y:S01]  /*99a0*/  FFMA.FTZ R44, R0, R139, R173 ;  /* 0x0000008b002c7223 */ /* 0x008fe200000100ad */
[----:B------:R-:W-:Y:S01]  /*99b0*/  MOV R139, R142 ;  /* 0x0000008e008b7202 */ /* 0x000fe20000000f00 */
[C---:B------:R-:W-:Y:S04]  /*99c0*/  HMMA.16816.F32 R84, R20.reuse, R40, R84 ;  /* 0x000000281454723c */ /* 0x040fe80000001854 */
[----:B------:R-:W-:Y:S02]  /*99d0*/  MOV R251, R140 ;  /* 0x0000008c00fb7202 */ /* 0x000fe40000000f00 */
[----:B------:R-:W-:Y:S02]  /*99e0*/  MOV R173, R141 ;  /* 0x0000008d00ad7202 */ /* 0x000fe40000000f00 */
[C---:B------:R-:W-:Y:S01]  /*99f0*/  HMMA.16816.F32 R88, R20.reuse, R42, R88 ;  /* 0x0000002a1458723c */ /* 0x040fe20000001858 */
[----:B------:R-:W2:Y:S03]  /*9a00*/  LDSM.16.MT88.4 R40, [R228+0x8100] ;  /* 0x00810000e428783b */ /* 0x000ea60000004200 */
[----:B------:R-:W-:Y:S01]  /*9a10*/  FADD.FTZ R0, R173, R2 ;  /* 0x00000002ad007221 */ /* 0x000fe20000010000 */
[----:B------:R-:W-:Y:S01]  /*9a20*/  MOV R173, R137 ;  /* 0x0000008900ad7202 */ /* 0x000fe20000000f00 */
[----:B------:R-:W-:Y:S02]  /*9a30*/  FADD.FTZ R2, R176, R44 ;  /* 0x0000002cb0027221 */ /* 0x000fe40000010000 */
[C---:B-1----:R-:W-:Y:S01]  /*9a40*/  HMMA.16816.F32 R92, R20.reuse, R24, R92 ;  /* 0x00000018145c723c */ /* 0x042fe2000000185c */
[----:B------:R-:W-:Y:S03]  /*9a50*/  LDSM.16.MT88.4 R140, [R224+0x2900] ;  /* 0x00290000e08c783b */ /* 0x000fe60000004200 */
[----:B------:R-:W-:Y:S01]  /*9a60*/  FADD.FTZ R0, R251, R0 ;  /* 0x00000000fb007221 */ /* 0x000fe20000010000 */
[----:B------:R-:W-:Y:S01]  /*9a70*/  MOV R251, R139 ;  /* 0x0000008b00fb7202 */ /* 0x000fe20000000f00 */
        /* <DEDUP_REMOVED lines=9> */
[----:B------:R-:W-:Y:S03]  /*9b10*/  LDSM.16.MT88.4 R36, [R228+0x5900] ;  /* 0x00590000e424783b */ /* 0x000fe60000004200 */
[----:B------:R-:W-:Y:S02]  /*9b20*/  FADD.FTZ R0, R170, R0 ;  /* 0x00000000aa007221 */ /* 0x000fe40000010000 */
[----:B------:R-:W-:Y:S02]  /*9b30*/  FADD.FTZ R2, R173, R2 ;  /* 0x00000002ad027221 */ /* 0x000fe40000010000 */
[C---:B----4-:R-:W-:Y:S04]  /*9b40*/  HMMA.16816.F32 R108, R20.reuse, R28, R108 ;  /* 0x0000001c146c723c */ /* 0x050fe8000000186c */
        /* <DEDUP_REMOVED lines=16> */
[C---:B------:R-:W-:Y:S01]  /*9c50*/  HMMA.16816.F32 R124, R20.reuse, R42, R124 ;  /* 0x0000002a147c723c */ /* 0x040fe2000000187c */
[----:B------:R-:W-:Y:S03]  /*9c60*/  LDSM.16.MT88.4 R40, [R227+0x5900] ;  /* 0x00590000e328783b */ /* 0x000fe60000004200 */
[----:B------:R-:W-:Y:S02]  /*9c70*/  FADD.FTZ R0, R146, R0 ;  /* 0x0000000092007221 */ /* 0x000fe40000010000 */
[----:B------:R-:W-:Y:S02]  /*9c80*/  FADD.FTZ R2, R180, R2 ;  /* 0x00000002b4027221 */ /* 0x000fe40000010000 */
[C---:B-1----:R-:W-:Y:S04]  /*9c90*/  HMMA.16816.F32 R16, R20.reuse, R24, R16 ;  /* 0x000000181410723c */ /* 0x042fe80000001810 */
[----:B------:R-:W-:Y:S02]  /*9ca0*/  FADD.FTZ R0, R145, R0 ;  /* 0x0000000091007221 */ /* 0x000fe40000010000 */
[----:B------:R-:W-:Y:S02]  /*9cb0*/  FADD.FTZ R2, R178, R2 ;  /* 0x00000002b2027221 */ /* 0x000fe40000010000 */
[----:B------:R-:W-:Y:S01]  /*9cc0*/  HMMA.16816.F32 R128, R20, R26, R128 ;  /* 0x0000001a1480723c */ /* 0x000fe20000001880 */
[----:B------:R-:W1:Y:S03]  /*9cd0*/  LDSM.16.MT88.4 R24, [R227+0x2900] ;  /* 0x00290000e318783b */ /* 0x000e660000004200 */
[----:B------:R-:W-:Y:S02]  /*9ce0*/  FADD.FTZ R2, R147, R2 ;  /* 0x0000000293027221 */ /* 0x000fe40000010000 */
[----:B------:R-:W-:Y:S01]  /*9cf0*/  FADD.FTZ R0, R144, R0 ;  /* 0x0000000090007221 */ /* 0x000fe20000010000 */
        /* <DEDUP_REMOVED lines=9> */
[C---:B------:R-:W-:Y:S01]  /*9d90*/  HMMA.16816.F32 R136, R20.reuse, R140, R4 ;  /* 0x0000008c1488723c */ /* 0x040fe20000001804 */
[----:B------:R-:W2:Y:S02]  /*9da0*/  LDSM.16.MT88.4 R4, [R224+0x5900] ;  /* 0x00590000e004783b */ /* 0x000ea40000004200 */
[----:B------:R-:W-:Y:S02]  /*9db0*/  FADD.FTZ R2, R166, R2 ;  /* 0x00000002a6027221 */ /* 0x000fe40000010000 */
[----:B------:R-:W-:Y:S02]  /*9dc0*/  FADD.FTZ R0, R149, R0 ;  /* 0x0000000095007221 */ /* 0x000fe40000010000 */
[----:B------:R-:W-:Y:S01]  /*9dd0*/  FADD.FTZ R2, R165, R2 ;  /* 0x00000002a5027221 */ /* 0x000fe20000010000 */
[C---:B------:R-:W-:Y:S01]  /*9de0*/  HMMA.16816.F32 R140, R20.reuse, R142, R8 ;  /* 0x0000008e148c723c */ /* 0x040fe20000001808 */
[----:B------:R-:W2:Y:S03]  /*9df0*/  LDSM.16.MT88.4 R8, [R225+0x5900] ;  /* 0x00590000e108783b */ /* 0x000ea60000004200 */
[----:B------:R-:W-:Y:S02]  /*9e00*/  FADD.FTZ R2, R164, R2 ;  /* 0x00000002a4027221 */ /* 0x000fe40000010000 */
[----:B------:R-:W-:Y:S02]  /*9e10*/  FADD.FTZ R0, R148, R0 ;  /* 0x0000000094007221 */ /* 0x000fe40000010000 */
[C---:B---3--:R-:W-:Y:S04]  /*9e20*/  HMMA.16816.F32 R52, R20.reuse, R28, R52 ;  /* 0x0000001c1434723c */ /* 0x048fe80000001834 */
[----:B------:R-:W-:Y:S04]  /*9e30*/  FADD.FTZ R0, R160, R0 ;  /* 0x00000000a0007221 */ /* 0x000fe80000010000 */
[C---:B------:R-:W-:Y:S01]  /*9e40*/  HMMA.16816.F32 R56, R20.reuse, R30, R56 ;  /* 0x0000001e1438723c */ /* 0x040fe20000001838 */
[----:B------:R-:W3:Y:S07]  /*9e50*/  LDSM.16.MT88.4 R28, [R224+0x8900] ;  /* 0x00890000e01c783b */ /* 0x000eee0000004200 */
[C---:B----4-:R-:W-:Y:S08]  /*9e60*/  HMMA.16816.F32 R60, R20.reuse, R32, R60 ;  /* 0x00000020143c723c */ /* 0x050ff0000000183c */
[C---:B------:R-:W-:Y:S08]  /*9e70*/  HMMA.16816.F32 R64, R20.reuse, R34, R64 ;  /* 0x000000221440723c */ /* 0x040ff00000001840 */
        /* <DEDUP_REMOVED lines=17> */
[C---:B--2---:R-:W-:Y:S07]  /*9f90*/  HMMA.16816.F32 R144, R20.reuse, R4, R12 ;  /* 0x000000041490723c */ /* 0x044fee000000180c */
[----:B------:R-:W-:Y:S01]  /*9fa0*/  FADD.FTZ R4, R134, R0 ;  /* 0x0000000086047221 */ /* 0x000fe20000010000 */
[C---:B------:R-:W-:Y:S04]  /*9fb0*/  HMMA.16816.F32 R124, R20.reuse, R6, R124 ;  /* 0x00000006147c723c */ /* 0x040fe8000000187c */
[----:B------:R-:W-:Y:S01]  /*9fc0*/  FADD.FTZ R0, R49, R2 ;  /* 0x0000000231007221 */ /* 0x000fe20000010000 */
[----:B------:R-:W-:Y:S01]  /*9fd0*/  MOV R134, R3 ;  /* 0x0000000300867202 */ /* 0x000fe20000000f00 */
[----:B------:R-:W-:Y:S02]  /*9fe0*/  FADD.FTZ R4, R46, R4 ;  /* 0x000000042e047221 */ /* 0x000fe40000010000 */
[C---:B----4-:R-:W-:Y:S04]  /*9ff0*/  HMMA.16816.F32 R148, R20.reuse, R8, R16 ;  /* 0x000000081494723c */ /* 0x050fe80000001810 */
[----:B------:R-:W-:Y:S02]  /*a000*/  FADD.FTZ R0, R45, R0 ;  /* 0x000000002d007221 */ /* 0x000fe40000010000 */
[----:B------:R-:W-:Y:S02]  /*a010*/  FADD.FTZ R4, R47, R4 ;  /* 0x000000042f047221 */ /* 0x000fe40000010000 */
[----:B------:R-:W-:Y:S04]  /*a020*/  HMMA.16816.F32 R128, R20, R10, R128 ;  /* 0x0000000a1480723c */ /* 0x000fe80000001880 */
[----:B------:R-:W-:Y:S02]  /*a030*/  FADD.FTZ R2, R48, R0 ;  /* 0x0000000030027221 */ /* 0x000fe40000010000 */
[----:B------:R-:W-:Y:S02]  /*a040*/  FADD.FTZ R0, R50, R4 ;  /* 0x0000000432007221 */ /* 0x000fe40000010000 */
[----:B------:R-:W-:Y:S04]  /*a050*/  FADD.FTZ R2, R172, R2 ;  /* 0x00000002ac027221 */ /* 0x000fe80000010000 */
[----:B------:R-:W-:Y:S01]  /*a060*/  FADD.FTZ R0, R133, R0 ;  /* 0x0000000085007221 */ /* 0x000fe20000010000 */
[----:B------:R1:W-:Y:S01]  /*a070*/  STL [R1], R2 ;  /* 0x0000000201007387 */ /* 0x0003e20000100800 */
[----:B------:R-:W-:Y:S03]  /*a080*/  MOV R133, R132 ;  /* 0x0000008400857202 */ /* 0x000fe60000000f00 */
[----:B------:R1:W-:Y:S01]  /*a090*/  STL [R1+0x4], R0 ;  /* 0x0000040001007387 */ /* 0x0003e20000100800 */
[----:B------:R-:W-:-:S05]  /*a0a0*/  @P0 BRA `(.L_x_1286) ;  /* 0xffffca0000000947 */ /* 0x000fca000383ffff */
.L_x_1285:
[----:B-1--4-:R-:W2:Y:S04]  /*a0b0*/  LDL.LU R0, [R1] ;  /* 0x0000000001007983 */ /* 0x012ea80000300800 */
[----:B------:R-:W1:Y:S01]  /*a0c0*/  S2R R8, SR_TID.X ;  /* 0x0000000000087919 */ /* 0x000e620000002100 */
[----:B------:R-:W-:Y:S01]  /*a0d0*/  MOV R134, c[0x0][0x4e8] ;  /* 0x00013a0000867a02 */ /* 0x000fe20000000f00 */
[----:B------:R-:W3:Y:S01]  /*a0e0*/  S2UR UR7, SR_CTAID.Y ;  /* 0x00000000000779c3 */ /* 0x000ee20000002600 */
[----:B------:R-:W-:Y:S01]  /*a0f0*/  ULDC.64 UR4, c[0x0][0x490] ;  /* 0x0001240000047ab9 */ /* 0x000fe20000000a00 */
[----:B------:R-:W4:Y:S04]  /*a100*/  LDL.LU R2, [R1+0x4] ;  /* 0x0000040001027983 */ /* 0x000f280000300800 */
[----:B------:R-:W4:Y:S01]  /*a110*/  LDL.LU R9, [R1+0x40] ;  /* 0x0000400001097983 */ /* 0x000f220000300800 */
[----:B------:R-:W-:-:S03]  /*a120*/  ISETP.NE.AND P0, PT, R134, 0x1, PT ;  /* 0x000000018600780c */ /* 0x000fc60003f05270 */
[----:B-----5:R-:W4:Y:S01]  /*a130*/  LDL.LU R135, [R1+0x5c] ;  /* 0x00005c0001877983 */ /* 0x020f220000300800 */
        /* <DEDUP_REMOVED lines=23> */
[----:B------:R-:W-:-:S03]  /*a2b0*/  IADD3 R2, -R4, R8, RZ ;  /* 0x0000000804027210 */ /* 0x000fc60007ffe1ff */
[----:B------:R-:W1:Y:S01]  /*a2c0*/  @P2 MUFU.RCP R0, R11 ;  /* 0x0000000b00002308 */ /* 0x000e620000001000 */
[----:B------:R-:W-:Y:S01]  /*a2d0*/  IMAD.MOV.U32 R4, RZ, RZ, RZ ;  /* 0x000000ffff047224 */ /* 0x000fe200078e00ff */
[----:B------:R-:W-:Y:S01]  /*a2e0*/  UIMAD.WIDE.U32 UR12, UR7, UR4, URZ ;  /* 0x00000004070c72a5 */ /* 0x000fe2000f8e003f */
[----:B------:R-:W-:Y:S01]  /*a2f0*/  LOP3.LUT P4, RZ, R2, 0x3, RZ, 0xc0, !PT ;  /* 0x0000000302ff7812 */ /* 0x000fe2000788c0ff */
[----:B------:R-:W-:Y:S01]  /*a300*/  UIMAD UR10, UR7, UR5, UR10 ;  /* 0x00000005070a72a4 */ /* 0x000fe2000f8e020a */
[----:B------:R-:W-:-:S03]  /*a310*/  IADD3 R7, -R26, RZ, RZ ;  /* 0x000000ff1a077210 */ /* 0x000fc60007ffe1ff */
[----:B------:R-:W2:Y:S01]  /*a320*/  @P1 MUFU.RCP R4, R6 ;  /* 0x0000000600041308 */ /* 0x000ea20000001000 */
[C---:B-1----:R-:W-:Y:S02]  /*a330*/  FMUL.FTZ R43, R0.reuse, R68 ;  /* 0x00000044002b7220 */ /* 0x042fe40000410000 */
[C---:B------:R-:W-:Y:S01]  /*a340*/  FMUL.FTZ R65, R0.reuse, R65 ;  /* 0x0000004100417220 */ /* 0x040fe20000410000 */
[----:B------:R-:W3:Y:S01]  /*a350*/  LDL.LU R68, [R1+0x38] ;  /* 0x0000380001447983 */ /* 0x000ee20000300800 */
[C---:B------:R-:W-:Y:S02]  /*a360*/  FMUL.FTZ R25, R0.reuse, R64 ;  /* 0x0000004000197220 */ /* 0x040fe40000410000 */
[C---:B------:R-:W-:Y:S02]  /*a370*/  FMUL.FTZ R15, R0.reuse, R53 ;  /* 0x00000035000f7220 */ /* 0x040fe40000410000 */
[C---:B------:R-:W-:Y:S02]  /*a380*/  FMUL.FTZ R19, R0.reuse, R52 ;  /* 0x0000003400137220 */ /* 0x040fe40000410000 */
[----:B------:R-:W-:Y:S01]  /*a390*/  FMUL.FTZ R21, R0, R56 ;  /* 0x0000003800157220 */ /* 0x000fe20000410000 */
[----:B------:R-:W-:Y:S01]  /*a3a0*/  SHF.R.S32.HI R2, RZ, 0x2, R5 ;  /* 0x00000002ff027819 */ /* 0x000fe20000011405 */
[C---:B--2---:R-:W-:Y:S01]  /*a3b0*/  FMUL.FTZ R67, R4.reuse, R67 ;  /* 0x0000004304437220 */ /* 0x044fe20000410000 */
[----:B------:R-:W-:Y:S01]  /*a3c0*/  ULDC.64 UR4, c[0x0][0x3e8] ;  /* 0x0000fa0000047ab9 */ /* 0x000fe20000000a00 */
[----:B------:R-:W-:-:S02]  /*a3d0*/  FMUL.FTZ R27, R4, R66 ;  /* 0x00000042041b7220 */ /* 0x000fc40000410000 */
[C---:B------:R-:W-:Y:S02]  /*a3e0*/  FMUL.FTZ R63, R4.reuse, R63 ;  /* 0x0000003f043f7220 */ /* 0x040fe40000410000 */
[----:B------:R-:W-:Y:S01]  /*a3f0*/  FMUL.FTZ R24, R4, R62 ;  /* 0x0000003e04187220 */ /* 0x000fe20000410000 */
[----:B------:R-:W-:Y:S01]  /*a400*/  F2FP.PACK_AB R27, R67, R27 ;  /* 0x0000001b431b723e */ /* 0x000fe200000000ff */
[----:B------:R1:W5:Y:S01]  /*a410*/  LDL R66, [R1+0x28] ;  /* 0x0000280001427983 */ /* 0x0003620000100800 */
[C---:B------:R-:W-:Y:S02]  /*a420*/  FMUL.FTZ R137, R0.reuse, R137 ;  /* 0x0000008900897220 */ /* 0x040fe40000410000 */
[C---:B------:R-:W-:Y:S01]  /*a430*/  FMUL.FTZ R13, R0.reuse, R136 ;  /* 0x00000088000d7220 */ /* 0x040fe20000410000 */
[----:B------:R-:W2:Y:S01]  /*a440*/  LDL R67, [R1+0x58] ;  /* 0x0000580001437983 */ /* 0x000ea20000100800 */
[----:B------:R-:W-:Y:S01]  /*a450*/  F2FP.PACK_AB R24, R63, R24 ;  /* 0x000000183f18723e */ /* 0x000fe200000000ff */
[C---:B------:R-:W-:Y:S01]  /*a460*/  FMUL.FTZ R141, R0.reuse, R141 ;  /* 0x0000008d008d7220 */ /* 0x040fe20000410000 */
[----:B------:R-:W-:Y:S01]  /*a470*/  F2FP.PACK_AB R25, R65, R25 ;  /* 0x000000194119723e */ /* 0x000fe200000000ff */
[----:B------:R1:W5:Y:S01]  /*a480*/  LDL R63, [R1+0x8] ;  /* 0x00000800013f7983 */ /* 0x0003620000100800 */
[----:B------:R-:W-:-:S02]  /*a490*/  FMUL.FTZ R17, R0, R140 ;  /* 0x0000008c00117220 */ /* 0x000fc40000410000 */
[C---:B------:R-:W-:Y:S01]  /*a4a0*/  FMUL.FTZ R57, R0.reuse, R57 ;  /* 0x0000003900397220 */ /* 0x040fe20000410000 */
[----:B------:R1:W5:Y:S01]  /*a4b0*/  LDL.64 R64, [R1+0x18] ;  /* 0x0000180001407983 */ /* 0x0003620000100a00 */
        /* <DEDUP_REMOVED lines=37> */
[----:B------:R-:W-:Y:S01]  /*a710*/  SHF.R.S32.HI R0, RZ, 0x1f, R5 ;  /* 0x0000001fff007819 */ /* 0x000fe20000011405 */
[C---:B------:R-:W-:Y:S01]  /*a720*/  FMUL.FTZ R59, R4.reuse, R59 ;  /* 0x0000003b043b7220 */ /* 0x040fe20000410000 */
[----:B------:R-:W4:Y:S01]  /*a730*/  @P1 MUFU.LG2 R6, R6 ;  /* 0x0000000600061308 */ /* 0x000f220000000c00 */
[----:B------:R-:W-:Y:S01]  /*a740*/  FMUL.FTZ R20, R4, R58 ;  /* 0x0000003a04147220 */ /* 0x000fe20000410000 */
[----:B------:R-:W-:Y:S01]  /*a750*/  LEA.HI R0, R0, R2, RZ, 0x3 ;  /* 0x0000000200007211 */ /* 0x000fe200078f18ff */
[----:B------:R-:W-:-:S03]  /*a760*/  IMAD R133, R7, c[0x0][0x4e8], R9 ;  /* 0x00013a0007857a24 */ /* 0x000fc600078e0209 */
[----:B------:R-:W-:Y:S02]  /*a770*/  F2FP.PACK_AB R20, R59, R20 ;  /* 0x000000143b14723e */ /* 0x000fe400000000ff */
[----:B------:R-:W-:Y:S01]  /*a780*/  LOP3.LUT R0, R0, 0xfffffff8, RZ, 0xc0, !PT ;  /* 0xfffffff800007812 */ /* 0x000fe200078ec0ff */
[----:B------:R-:W1:Y:S01]  /*a790*/  S2R R59, SR_CTAID.Z ;  /* 0x00000000003b7919 */ /* 0x000e620000002700 */
[----:B------:R-:W-:Y:S02]  /*a7a0*/  UIMAD.WIDE.U32 UR14, UR7, UR4, URZ ;  /* 0x00000004070e72a5 */ /* 0x000fe4000f8e003f */
[----:B------:R-:W-:Y:S02]  /*a7b0*/  IADD3 R10, R2, -R0, RZ ;  /* 0x80000000020a7210 */ /* 0x000fe40007ffe0ff */
[----:B------:R-:W-:Y:S01]  /*a7c0*/  @P2 MOV R2, 0x3f317218 ;  /* 0x3f31721800022802 */ /* 0x000fe20000000f00 */
[----:B------:R-:W-:Y:S01]  /*a7d0*/  @P1 IMAD.MOV.U32 R0, RZ, RZ, 0x3f317218 ;  /* 0x3f317218ff001424 */ /* 0x000fe200078e00ff */
[----:B------:R-:W-:Y:S01]  /*a7e0*/  MOV R9, UR15 ;  /* 0x0000000f00097c02 */ /* 0x000fe20008000f00 */
[----:B------:R-:W1:Y:S02]  /*a7f0*/  @P2 MUFU.LG2 R11, R11 ;  /* 0x0000000b000b2308 */ /* 0x000e640000000c00 */
[----:B------:R-:W-:-:S02]  /*a800*/  @P2 FMUL.FTZ R9, R2, c[0x0][0x2d0] ;  /* 0x0000b40002092a20 */ /* 0x000fc40000410000 */
[----:B----4-:R-:W-:Y:S02]  /*a810*/  @P1 FMUL.FTZ R2, R6, 0.69314718246459960938 ;  /* 0x3f31721806021820 */ /* 0x010fe40000410000 */
[----:B------:R-:W-:Y:S01]  /*a820*/  @P1 FMUL.FTZ R0, R0, c[0x0][0x2d0] ;  /* 0x0000b40000001a20 */ /* 0x000fe20000410000 */
[----:B------:R-:W-:Y:S01]  /*a830*/  UIMAD UR6, UR6, UR4, URZ ;  /* 0x00000004060672a4 */ /* 0x000fe2000f8e023f */
[----:B------:R-:W-:Y:S01]  /*a840*/  MOV R58, 0xff800000 ;  /* 0xff800000003a7802 */ /* 0x000fe20000000f00 */
[----:B------:R-:W-:Y:S02]  /*a850*/  FMUL.FTZ R139, R4, R139 ;  /* 0x0000008b048b7220 */ /* 0x000fe40000410000 */
[----:B------:R-:W-:Y:S01]  /*a860*/  @P1 FFMA.FTZ R58, R0, R3, R2 ;  /* 0x00000003003a1223 */ /* 0x000fe20000010002 */
[----:B------:R-:W-:Y:S01]  /*a870*/  SHF.R.S32.HI R0, RZ, 0x5, R16 ;  /* 0x00000005ff007819 */ /* 0x000fe20000011410 */
        /* <DEDUP_REMOVED lines=46> */
[----:B------:R-:W-:Y:S01]  /*ab60*/  MOV R6, R4 ;  /* 0x0000000400067202 */ /* 0x000fe20000000f00 */
[----:B------:R-:W4:Y:S01]  /*ab70*/  S2R R62, SR_CTAID.X ;  /* 0x00000000003e7919 */ /* 0x000f220000002500 */
[----:B------:R-:W-:-:S02]  /*ab80*/  MOV R4, R8 ;  /* 0x0000000800047202 */ /* 0x000fc40000000f00 */
[----:B------:R-:W-:Y:S02]  /*ab90*/  LEA.HI R3, R3, R0, RZ, 0x3 ;  /* 0x0000000003037211 */ /* 0x000fe400078f18ff */
[----:B-1----:R-:W-:Y:S02]  /*aba0*/  SHF.R.S32.HI R8, RZ, 0x1f, R59 ;  /* 0x0000001fff087819 */ /* 0x002fe4000001143b */
[----:B------:R-:W-:Y:S01]  /*abb0*/  LEA.HI R2, R14, R14, RZ, 0x1 ;  /* 0x0000000e0e027211 */ /* 0x000fe200078f08ff */
[----:B------:R-:W-:Y:S01]  /*abc0*/  @P2 FMUL.FTZ R11, R11, 0.69314718246459960938 ;  /* 0x3f3172180b0b2820 */ /* 0x000fe20000410000 */
[----:B------:R-:W-:Y:S02]  /*abd0*/  MOV R5, UR13 ;  /* 0x0000000d00057c02 */ /* 0x000fe40008000f00 */
[----:B------:R-:W-:Y:S02]  /*abe0*/  MOV R5, UR5 ;  /* 0x0000000500057c02 */ /* 0x000fe40008000f00 */
[----:B------:R-:W-:Y:S01]  /*abf0*/  F2FP.PACK_AB R19, R15, R19 ;  /* 0x000000130f13723e */ /* 0x000fe200000000ff */
[----:B------:R-:W-:Y:S01]  /*ac00*/  IMAD R15, R8, c[0x0][0x3f0], RZ ;  /* 0x0000fc00080f7a24 */ /* 0x000fe200078e02ff */
[----:B------:R-:W-:-:S02]  /*ac10*/  LOP3.LUT R3, R3, 0xffffff8, RZ, 0xc0, !PT ;  /* 0x0ffffff803037812 */ /* 0x000fc400078ec0ff */
[----:B------:R-:W-:Y:S01]  /*ac20*/  LOP3.LUT R2, R2, 0x1ffffffe, RZ, 0xc0, !PT ;  /* 0x1ffffffe02027812 */ /* 0x000fe200078ec0ff */
[----:B------:R-:W-:Y:S01]  /*ac30*/  UIADD3 UR10, UR13, UR10, URZ ;  /* 0x0000000a0d0a7290 */ /* 0x000fe2000fffe03f */
[----:B------:R-:W-:Y:S01]  /*ac40*/  MOV R60, 0xff800000 ;  /* 0xff800000003c7802 */ /* 0x000fe20000000f00 */
[----:B------:R-:W-:Y:S01]  /*ac50*/  @P2 FFMA.FTZ R60, R9, R132, R11 ;  /* 0x00000084093c2223 */ /* 0x000fe2000001000b */
[C---:B------:R-:W-:Y:S01]  /*ac60*/  IADD3 R9, R0.reuse, -R3, RZ ;  /* 0x8000000300097210 */ /* 0x040fe20007ffe0ff */
[----:B------:R-:W-:Y:S01]  /*ac70*/  IMAD R16, R0, 0x200, R14 ;  /* 0x0000020000107824 */ /* 0x000fe200078e020e */
[----:B------:R-:W-:Y:S01]  /*ac80*/  IADD3 R11, R14, -R2, RZ ;  /* 0x800000020e0b7210 */ /* 0x000fe20007ffe0ff */
[----:B------:R-:W-:Y:S01]  /*ac90*/  IMAD R0, R59, c[0x0][0x3f4], R15 ;  /* 0x0000fd003b007a24 */ /* 0x000fe200078e020f */
[----:B------:R-:W-:Y:S01]  /*aca0*/  F2FP.PACK_AB R21, R57, R21 ;  /* 0x000000153915723e */ /* 0x000fe200000000ff */
[----:B------:R-:W-:Y:S01]  /*acb0*/  IMAD.WIDE.U32 R2, R59, c[0x0][0x3f0], R4 ;  /* 0x0000fc003b027a25 */ /* 0x000fe200078e0004 */
[----:B------:R-:W-:-:S03]  /*acc0*/  MOV R7, UR10 ;  /* 0x0000000a00077c02 */ /* 0x000fc60008000f00 */
[----:B------:R-:W-:Y:S01]  /*acd0*/  IMAD R57, R8, c[0x0][0x498], RZ ;  /* 0x0001260008397a24 */ /* 0x000fe200078e02ff */
[----:B------:R-:W-:Y:S02]  /*ace0*/  SHF.R.S32.HI R8, RZ, 0x2, R135 ;  /* 0x00000002ff087819 */ /* 0x000fe40000011487 */
[C---:B------:R-:W-:Y:S02]  /*acf0*/  LOP3.LUT R4, R10.reuse, 0x1, RZ, 0xc0, !PT ;  /* 0x000000010a047812 */ /* 0x040fe400078ec0ff */
[----:B------:R-:W-:Y:S02]  /*ad00*/  IADD3 R3, R3, R0, RZ ;  /* 0x0000000003037210 */ /* 0x000fe40007ffe0ff */
[----:B------:R-:W-:Y:S02]  /*ad10*/  LEA R0, R9, R8, 0x4 ;  /* 0x0000000809007211 */ /* 0x000fe400078e20ff */
[C---:B------:R-:W-:Y:S01]  /*ad20*/  SHF.L.U32 R5, R10.reuse, 0x6, RZ ;  /* 0x000000060a057819 */ /* 0x040fe200000006ff */
[----:B------:R-:W-:Y:S01]  /*ad30*/  IMAD.WIDE.U32 R14, R59, c[0x0][0x498], R6 ;  /* 0x000126003b0e7a25 */ /* 0x000fe200078e0006 */
[----:B------:R-:W-:-:S02]  /*ad40*/  R2P PR, R10, 0x6 ;  /* 0x000000060a007804 */ /* 0x000fc40000000000 */
[----:B------:R-:W-:Y:S02]  /*ad50*/  ISETP.NE.U32.AND P3, PT, R4, 0x1, PT ;  /* 0x000000010400780c */ /* 0x000fe40003f65070 */
[----:B------:R-:W-:Y:S02]  /*ad60*/  SHF.R.S32.HI R6, RZ, 0x1f, R26 ;  /* 0x0000001fff067819 */ /* 0x000fe4000001141a */
[----:B------:R-:W-:Y:S02]  /*ad70*/  LEA R4, R11, R0, 0x3 ;  /* 0x000000000b047211 */ /* 0x000fe400078e18ff */
[----:B------:R-:W-:Y:S01]  /*ad80*/  LOP3.LUT R5, R5, 0x1c0, RZ, 0xc0, !PT ;  /* 0x000001c005057812 */ /* 0x000fe200078ec0ff */
[----:B----4-:R-:W-:Y:S01]  /*ad90*/  IMAD R0, R62, 0x80, R0 ;  /* 0x000000803e007824 */ /* 0x010fe200078e0200 */
[----:B------:R-:W-:Y:S01]  /*ada0*/  F2FP.PACK_AB R23, R61, R23 ;  /* 0x000000173d17723e */ /* 0x000fe200000000ff */
[----:B------:R-:W-:Y:S01]  /*adb0*/  IMAD R61, R134, c[0x0][0x388], RZ ;  /* 0x0000e200863d7a24 */ /* 0x000fe200078e02ff */
[----:B------:R-:W-:Y:S01]  /*adc0*/  LEA R10, R62, R4, 0x7 ;  /* 0x000000043e0a7211 */ /* 0x000fe200078e38ff */
[----:B------:R-:W-:Y:S01]  /*add0*/  IMAD R4, R6, c[0x0][0x3e0], RZ ;  /* 0x0000f80006047a24 */ /* 0x000fe200078e02ff */
[----:B------:R-:W-:Y:S01]  /*ade0*/  LEA.HI R5, R5, R5, RZ, 0x1d ;  /* 0x0000000505057211 */ /* 0x000fe200078fe8ff */
[----:B------:R-:W-:Y:S01]  /*adf0*/  IMAD.WIDE.U32 R2, R26, c[0x0][0x3e0], R2 ;  /* 0x0000f8001a027a25 */ /* 0x000fe200078e0002 */
[----:B------:R-:W-:-:S02]  /*ae00*/  ISETP.GE.OR P5, PT, R0, R61, P4 ;  /* 0x0000003d0000720c */ /* 0x000fc400027a6670 */
[----:B------:R-:W-:Y:S01]  /*ae10*/  LEA R5, R16, R5, 0x1 ;  /* 0x0000000510057211 */ /* 0x000fe200078e08ff */
[----:B------:R-:W-:Y:S01]  /*ae20*/  IMAD R4, R26, c[0x0][0x3e4], R4 ;  /* 0x0000f9001a047a24 */ /* 0x000fe200078e0204 */
[----:B------:R-:W-:Y:S01]  /*ae30*/  IADD3 R0, R0, 0x8, RZ ;  /* 0x0000000800007810 */ /* 0x000fe20007ffe0ff */
[----:B------:R-:W-:Y:S01]  /*ae40*/  @P0 IMAD.HI.U32 R7, R10, c[0x0][0x4ec], RZ ;  /* 0x00013b000a070a27 */ /* 0x000fe200078e00ff */
[----:B------:R-:W-:Y:S02]  /*ae50*/  F2FP.PACK_AB R13, R137, R13 ;  /* 0x0000000d890d723e */ /* 0x000fe400000000ff */
[----:B------:R-:W-:Y:S02]  /*ae60*/  F2FP.PACK_AB R12, R139, R12 ;  /* 0x0000000c8b0c723e */ /* 0x000fe400000000ff */
[----:B------:R-:W-:Y:S02]  /*ae70*/  SHF.L.U32 R5, R5, 0x1, RZ ;  /* 0x0000000105057819 */ /* 0x000fe400000006ff */
[----:B------:R-:W-:-:S02]  /*ae80*/  ISETP.GE.OR P4, PT, R0, R61, P4 ;  /* 0x0000003d0000720c */ /* 0x000fc40002786670 */
        /* <DEDUP_REMOVED lines=27> */
[----:B------:R-:W-:Y:S01]  /*b040*/  IADD3 R0, R5, R3, RZ ;  /* 0x0000000305007210 */ /* 0x000fe20007ffe0ff */
[C---:B------:R-:W-:Y:S01]  /*b050*/  IMAD R10, R2.reuse, c[0x0][0x48c], R7 ;  /* 0x00012300020a7a24 */ /* 0x040fe200078e0207 */
[----:B------:R-:W-:Y:S01]  /*b060*/  IADD3 R15, R3, R4, RZ ;  /* 0x00000004030f7210 */ /* 0x000fe20007ffe0ff */
[----:B------:R-:W-:Y:S01]  /*b070*/  IMAD.WIDE.U32 R8, R2, c[0x0][0x488], R8 ;  /* 0x0001220002087a25 */ /* 0x000fe200078e0008 */
[----:B------:R-:W-:Y:S01]  /*b080*/  IADD3 R3, R5, R6, RZ ;  /* 0x0000000605037210 */ /* 0x000fe20007ffe0ff */
[----:B------:R-:W-:Y:S01]  /*b090*/  STS [R4], R17 ;  /* 0x0000001104007388 */ /* 0x000fe20000000800 */
[----:B------:R-:W-:Y:S01]  /*b0a0*/  F2FP.PACK_AB R43, R69, R43 ;  /* 0x0000002b452b723e */ /* 0x000fe200000000ff */
[C---:B------:R-:W-:Y:S01]  /*b0b0*/  IMAD.IADD R7, R6.reuse, 0x1, R4 ;  /* 0x0000000106077824 */ /* 0x040fe200078e0204 */
[----:B------:R-:W-:Y:S01]  /*b0c0*/  F2FP.PACK_AB R42, R71, R42 ;  /* 0x0000002a472a723e */ /* 0x000fe200000000ff */
[----:B------:R-:W-:Y:S01]  /*b0d0*/  STS [R4+0x400], R18 ;  /* 0x0004001204007388 */ /* 0x000fe20000000800 */
[----:B------:R-:W-:-:S02]  /*b0e0*/  IADD3 R2, R6, R0, RZ ;  /* 0x0000000006027210 */ /* 0x000fc40007ffe0ff */
[----:B------:R-:W-:Y:S01]  /*b0f0*/  F2FP.PACK_AB R41, R73, R41 ;  /* 0x000000294929723e */ /* 0x000fe200000000ff */
[----:B------:R-:W-:Y:S01]  /*b100*/  STS [R0+0x80], R19 ;  /* 0x0000801300007388 */ /* 0x000fe20000000800 */
[----:B------:R-:W-:Y:S02]  /*b110*/  F2FP.PACK_AB R40, R75, R40 ;  /* 0x000000284b28723e */ /* 0x000fe400000000ff */
[----:B------:R-:W-:Y:S01]  /*b120*/  IADD3 R6, R15, R6, RZ ;  /* 0x000000060f067210 */ /* 0x000fe20007ffe0ff */
        /* <DEDUP_REMOVED lines=10> */
[----:B------:R-:W-:-:S03]  /*b1d0*/  F2FP.PACK_AB R33, R89, R33 ;  /* 0x000000215921723e */ /* 0x000fc600000000ff */
[----:B------:R-:W-:Y:S01]  /*b1e0*/  STS [R3+0x480], R24 ;  /* 0x0004801803007388 */ /* 0x000fe20000000800 */
[----:B------:R-:W-:-:S03]  /*b1f0*/  F2FP.PACK_AB R32, R91, R32 ;  /* 0x000000205b20723e */ /* 0x000fc600000000ff */
[----:B------:R-:W-:Y:S01]  /*b200*/  STS [R7], R25 ;  /* 0x0000001907007388 */ /* 0x000fe20000000800 */
[----:B------:R-:W-:-:S03]  /*b210*/  F2FP.PACK_AB R31, R93, R31 ;  /* 0x0000001f5d1f723e */ /* 0x000fc600000000ff */
[----:B------:R-:W-:Y:S01]  /*b220*/  STS [R7+0x400], R27 ;  /* 0x0004001b07007388 */ /* 0x000fe20000000800 */
[----:B------:R-:W-:-:S03]  /*b230*/  F2FP.PACK_AB R30, R95, R30 ;  /* 0x0000001e5f1e723e */ /* 0x000fc600000000ff */
        /* <DEDUP_REMOVED lines=31> */
[----:B------:R-:W-:Y:S02]  /*b430*/  F2FP.PACK_AB R49, R147, R49 ;  /* 0x000000319331723e */ /* 0x000fe400000000ff */
[----:B------:R-:W-:Y:S01]  /*b440*/  LEA R14, P0, R8, c[0x0][0x450], 0x2 ;  /* 0x00011400080e7a11 */ /* 0x000fe200078010ff */
[----:B------:R-:W-:Y:S01]  /*b450*/  STS [R2+0x4080], R55 ;  /* 0x0040803702007388 */ /* 0x000fe20000000800 */
[----:B------:R-:W-:-:S03]  /*b460*/  IADD3 R9, R9, R10, RZ ;  /* 0x0000000a09097210 */ /* 0x000fc60007ffe0ff */
[----:B------:R-:W-:Y:S01]  /*b470*/  STS [R2+0x4480], R102 ;  /* 0x0044806602007388 */ /* 0x000fe20000000800 */
[----:B------:R-:W-:Y:S02]  /*b480*/  F2FP.PACK_AB R48, R125, R48 ;  /* 0x000000307d30723e */ /* 0x000fe400000000ff */
[----:B------:R-:W-:Y:S01]  /*b490*/  F2FP.PACK_AB R47, R127, R47 ;  /* 0x0000002f7f2f723e */ /* 0x000fe200000000ff */
        /* <DEDUP_REMOVED lines=28> */
[----:B---3--:R-:W-:-:S03]  /*b660*/  SHF.L.U32 R4, R68, 0x1, RZ ;  /* 0x0000000144047819 */ /* 0x008fc600000006ff */
[----:B-1----:R1:W-:Y:S04]  /*b670*/  @!P5 ST.E [R10.64], R60 ;  /* 0x0000003c0a00d985 */ /* 0x0023e8000c101908 */
[----:B----4-:R1:W-:Y:S04]  /*b680*/  @!P4 ST.E [R8.64], R58 ;  /* 0x0000003a0800c985 */ /* 0x0103e8000c101908 */
        /* <DEDUP_REMOVED lines=12> */
[----:B--2---:R-:W-:Y:S01]  /*b750*/  ISETP.GE.AND P0, PT, R67, R61, PT ;  /* 0x0000003d4300720c */ /* 0x004fe20003f06270 */
[----:B------:R2:W1:Y:S01]  /*b760*/  SHFL.IDX PT, R2, R21, RZ, 0x181f ;  /* 0x00181fff15027589 */ /* 0x00046200000e0000 */
[----:B------:R-:W-:Y:S03]  /*b770*/  BSSY B0, `(.L_x_1287) ;  /* 0x0000015000007945 */ /* 0x000fe60003800000 */
[----:B------:R2:W1:Y:S08]  /*b780*/  SHFL.IDX PT, R3, R20, RZ, 0x181f ;  /* 0x00181fff14037589 */ /* 0x00047000000e0000 */
[----:B------:R-:W-:Y:S05]  /*b790*/  @P0 BRA `(.L_x_1288) ;  /* 0x0000012000000947 */ /* 0x000fea0003800000 */
[----:B---34-:R-:W3:Y:S01]  /*b7a0*/  LDS.128 R16, [R4+0x80] ;  /* 0x0000800004107984 */ /* 0x018ee20000000c00 */
[----:B-----5:R-:W-:-:S02]  /*b7b0*/  ISETP.GE.AND P1, PT, R66, c[0x0][0x3c8], PT ;  /* 0x0000f20042007a0c */ /* 0x020fc40003f26270 */
[----:B------:R-:W-:Y:S01]  /*b7c0*/  ISETP.GE.AND P0, PT, R63, c[0x0][0x3c8], PT ;  /* 0x0000f2003f007a0c */ /* 0x000fe20003f06270 */
[----:B------:R-:W4:Y:S01]  /*b7d0*/  LDS.128 R12, [R4+0x4080] ;  /* 0x00408000040c7984 */ /* 0x000f220000000c00 */
[----:B------:R-:W-:-:S03]  /*b7e0*/  ISETP.GE.AND P2, PT, R64, c[0x0][0x3c8], PT ;  /* 0x0000f20040007a0c */ /* 0x000fc60003f46270 */
[----:B-1----:R1:W2:Y:S08]  /*b7f0*/  LDS.128 R8, [R4+0x8080] ;  /* 0x0080800004087984 */ /* 0x0022b00000000c00 */
[----:B------:R-:W-:Y:S02]  /*b800*/  @!P0 SHF.R.S32.HI R0, RZ, 0x1f, R63 ;  /* 0x0000001fff008819 */ /* 0x000fe4000001143f */
[----:B------:R-:W-:-:S02]  /*b810*/  @!P2 IMAD.WIDE R6, R64, 0x2, R2 ;  /* 0x000000024006a825 */ /* 0x000fc400078e0202 */
[----:B------:R-:W-:-:S04]  /*b820*/  @!P0 LEA.HI R0, R0, R63, RZ, 0x3 ;  /* 0x0000003f00008211 */ /* 0x000fc800078f18ff */
[----:B------:R-:W-:Y:S02]  /*b830*/  @!P0 LOP3.LUT R0, R0, 0xfffffff8, RZ, 0xc0, !PT ;  /* 0xfffffff800008812 */ /* 0x000fe400078ec0ff */
[----:B-1----:R-:W-:-:S04]  /*b840*/  @!P1 SHF.R.S32.HI R4, RZ, 0x1f, R66 ;  /* 0x0000001fff049819 */ /* 0x002fc80000011442 */
[----:B------:R-:W-:-:S04]  /*b850*/  @!P1 LEA.HI R4, R4, R66, RZ, 0x3 ;  /* 0x0000004204049211 */ /* 0x000fc800078f18ff */
[----:B------:R-:W-:Y:S01]  /*b860*/  @!P1 LOP3.LUT R4, R4, 0xfffffff8, RZ, 0xc0, !PT ;  /* 0xfffffff804049812 */ /* 0x000fe200078ec0ff */
[----:B---3--:R1:W-:Y:S04]  /*b870*/  @!P2 ST.E.128 [R6.64], R16 ;  /* 0x000000100600a985 */ /* 0x0083e8000c101d08 */
[----:B------:R-:W-:-:S04]  /*b880*/  @!P1 IMAD.WIDE R4, R4, 0x2, R2 ;  /* 0x0000000204049825 */ /* 0x000fc800078e0202 */
[----:B------:R-:W-:Y:S01]  /*b890*/  @!P0 IMAD.WIDE R2, R0, 0x2, R2 ;  /* 0x0000000200028825 */ /* 0x000fe200078e0202 */
[----:B----4-:R1:W-:Y:S04]  /*b8a0*/  @!P1 ST.E.128 [R4.64], R12 ;  /* 0x0000000c04009985 */ /* 0x0103e8000c101d08 */
[----:B--2---:R1:W-:Y:S02]  /*b8b0*/  @!P0 ST.E.128 [R2.64], R8 ;  /* 0x0000000802008985 */ /* 0x0043e4000c101d08 */
.L_x_1288:
[----:B---34-:R-:W-:Y:S05]  /*b8c0*/  BSYNC B0 ;  /* 0x0000000000007941 */ /* 0x018fea0003800000 */
.L_x_1287:
[----:B------:R-:W-:Y:S01]  /*b8d0*/  IADD3 R0, R67, 0x20, RZ ;  /* 0x0000002043007810 */ /* 0x000fe20007ffe0ff */
[----:B-1----:R1:W3:Y:S01]  /*b8e0*/  SHFL.IDX PT, R3, R20, 0x1, 0x181f ;  /* 0x00381f0014037f89 */ /* 0x0022e200000e0000 */
        /* <DEDUP_REMOVED lines=19> */
.L_x_1290:
[----:B------:R-:W-:Y:S05]  /*ba20*/  BSYNC B0 ;  /* 0x0000000000007941 */ /* 0x000fea0003800000 */
.L_x_1289:
[----:B------:R-:W-:Y:S01]  /*ba30*/  IADD3 R0, R67, 0x40, RZ ;  /* 0x0000004043007810 */ /* 0x000fe20007ffe0ff */
[----:B---3--:R3:W1:Y:S01]  /*ba40*/  SHFL.IDX PT, R3, R20, 0x2, 0x181f ;  /* 0x00581f0014037f89 */ /* 0x00866200000e0000 */
        /* <DEDUP_REMOVED lines=19> */
.L_x_1292:
[----:B------:R-:W-:Y:S05]  /*bb80*/  BSYNC B0 ;  /* 0x0000000000007941 */ /* 0x000fea0003800000 */
.L_x_1291:
        /* <DEDUP_REMOVED lines=22> */
.L_x_1293:
        /* <DEDUP_REMOVED lines=9> */
.L_x_2588:


//--------------------- .text._ZN7cutlass13device_kernelIN5flash19enable_sm80_to_sm89INS1_16FlashAttnFwdSm80INS1_25CollectiveMainloopFwdSm80ILi8ELi1ELb1EN4cute5tupleIJNS5_1CILi128EEENS7_ILi96EEENS7_ILi192EEEEEELi192ENS_6half_tEfNS_4arch4Sm80ELb0ELb0ELb0ELb1ELb0ELb0ELb1ELb0EEENS1_21CollectiveEpilogueFwdINS6_IJS8_SA_S9_EEENS6_IJNS7_ILi1EEESI_SI_EEESC_SE_Li256ELb1ELb1ELb0ELb0EEENS1_19SingleTileSchedulerILb1ELb0ELb1ELi128EEEEEEEEEvNT_6ParamsE --------------------------
	.section	.text._ZN7cutlass13device_kernelIN5flash19enable_sm80_to_sm89INS1_16FlashAttnFwdSm80INS1_25CollectiveMainloopFwdSm80ILi8ELi1ELb1EN4cute5tupleIJNS5_1CILi128EEENS7_ILi96EEENS7_ILi192EEEEEELi192ENS_6half_tEfNS_4arch4Sm80ELb0ELb0ELb0ELb1ELb0ELb0ELb1ELb0EEENS1_21CollectiveEpilogueFwdINS6_IJS8_SA_S9_EEENS6_IJNS7_ILi1EEESI_SI_EEESC_SE_Li256ELb1ELb1ELb0ELb0EEENS1_19SingleTileSchedulerILb1ELb0ELb1ELi128EEEEEEEEEvNT_6ParamsE,"ax",@progbits
	.sectioninfo	@"SHI_REGISTERS=255"
	.align	128
.text._ZN7cutlass13device_kernelIN5flash19enable_sm80_to_sm89INS1_16FlashAttnFwdSm80INS1_25CollectiveMainloopFwdSm80ILi8ELi1ELb1EN4cute5tupleIJNS5_1CILi128EEENS7_ILi96EEENS7_ILi192EEEEEELi192ENS_6half_tEfNS_4arch4Sm80ELb0ELb0ELb0ELb1ELb0ELb0ELb1ELb0EEENS1_21CollectiveEpilogueFwdINS6_IJS8_SA_S9_EEENS6_IJNS7_ILi1EEESI_SI_EEESC_SE_Li256ELb1ELb1ELb0ELb0EEENS1_19SingleTileSchedulerILb1ELb0ELb1ELi128EEEEEEEEEvNT_6ParamsE:
        .type           _ZN7cutlass13device_kernelIN5flash19enable_sm80_to_sm89INS1_16FlashAttnFwdSm80INS1_25CollectiveMainloopFwdSm80ILi8ELi1ELb1EN4cute5tupleIJNS5_1CILi128EEENS7_ILi96EEENS7_ILi192EEEEEELi192ENS_6half_tEfNS_4arch4Sm80ELb0ELb0ELb0ELb1ELb0ELb0ELb1ELb0EEENS1_21CollectiveEpilogueFwdINS6_IJS8_SA_S9_EEENS6_IJNS7_ILi1EEESI_SI_EEESC_SE_Li256ELb1ELb1ELb0ELb0EEENS1_19SingleTileSchedulerILb1ELb0ELb1ELi128EEEEEEEEEvNT_6ParamsE,@function
        .size           _ZN7cutlass13device_kernelIN5flash19enable_sm80_to_sm89INS1_16FlashAttnFwdSm80INS1_25CollectiveMainloopFwdSm80ILi8ELi1ELb1EN4cute5tupleIJNS5_1CILi128EEENS7_ILi96EEENS7_ILi192EEEEEELi192ENS_6half_tEfNS_4arch4Sm80ELb0ELb0ELb0ELb1ELb0ELb0ELb1ELb0EEENS1_21CollectiveEpilogueFwdINS6_IJS8_SA_S9_EEENS6_IJNS7_ILi1EEESI_SI_EEESC_SE_Li256ELb1ELb1ELb0ELb0EEENS1_19SingleTileSchedulerILb1ELb0ELb1ELi128EEEEEEEEEvNT_6ParamsE,(.L_x_2589 - _ZN7cutlass13device_kernelIN5flash19enable_sm80_to_sm89INS1_16FlashAttnFwdSm80INS1_25CollectiveMainloopFwdSm80ILi8ELi1ELb1EN4cute5tupleIJNS5_1CILi128EEENS7_ILi96EEENS7_ILi192EEEEEELi192ENS_6half_tEfNS_4arch4Sm80ELb0ELb0ELb0ELb1ELb0ELb0ELb1ELb0EEENS1_21CollectiveEpilogueFwdINS6_IJS8_SA_S9_EEENS6_IJNS7_ILi1EEESI_SI_EEESC_SE_Li256ELb1ELb1ELb0ELb0EEENS1_19SingleTileSchedulerILb1ELb0ELb1ELi128EEEEEEEEEvNT_6ParamsE)
        .other          _ZN7cutlass13device_kernelIN5flash19enable_sm80_to_sm89INS1_16FlashAttnFwdSm80INS1_25CollectiveMainloopFwdSm80ILi8ELi1ELb1EN4cute5tupleIJNS5_1CILi128EEENS7_ILi96EEENS7_ILi192EEEEEELi192ENS_6half_tEfNS_4arch4Sm80ELb0ELb0ELb0ELb1ELb0ELb0ELb1ELb0EEENS1_21CollectiveEpilogueFwdINS6_IJS8_SA_S9_EEENS6_IJNS7_ILi1EEESI_SI_EEESC_SE_Li256ELb1ELb1ELb0ELb0EEENS1_19SingleTileSchedulerILb1ELb0ELb1ELi128EEEEEEEEEvNT_6ParamsE,@"STO_CUDA_ENTRY STV_DEFAULT"
_ZN7cutlass13device_kernelIN5flash19enable_sm80_to_sm89INS1_16FlashAttnFwdSm80INS1_25CollectiveMainloopFwdSm80ILi8ELi1ELb1EN4cute5tupleIJNS5_1CILi128EEENS7_ILi96EEENS7_ILi192EEEEEELi192ENS_6half_tEfNS_4arch4Sm80ELb0ELb0ELb0ELb1ELb0ELb0ELb1ELb0EEENS1_21CollectiveEpilogueFwdINS6_IJS8_SA_S9_EEENS6_IJNS7_ILi1EEESI_SI_EEESC_SE_Li256ELb1ELb1ELb0ELb0EEENS1_19SingleTileSchedulerILb1ELb0ELb1ELi128EEEEEEEEEvNT_6ParamsE:
        /* <DEDUP_REMOVED lines=17> */
.L_x_1295:
        /* <DEDUP_REMOVED lines=8> */
.L_x_1297:
[----:B------:R-:W-:-:S05]  /*0190*/  MOV R0, c[0x0][0x54c] ;  /* 0x0001530000007a02 */ /* 0x000fca0000000f00 */
.L_x_1296:
[----:B-----5:R-:W-:Y:S01]  /*01a0*/  IMAD R0, R0, c[0x0][0x548], RZ ;  /* 0x0001520000007a24 */ /* 0x020fe200078e02ff */
[----:B-1----:R-:W-:-:S04]  /*01b0*/  SHF.L.U32 R2, R39, 0x7, RZ ;  /* 0x0000000727027819 */ /* 0x002fc800000006ff */
[----:B------:R-:W-:-:S04]  /*01c0*/  ISETP.GE.AND P0, PT, R2, R0, PT ;  /* 0x000000000200720c */ /* 0x000fc80003f06270 */
[----:B------:R-:W-:-:S05]  /*01d0*/  SEL R0, R5, 0xffffffff, !P0 ;  /* 0xffffffff05007807 */ /* 0x000fca0004000000 */
[----:B------:R1:W-:Y:S01]  /*01e0*/  STL [R1+0x8], R0 ;  /* 0x0000080001007387 */ /* 0x0003e20000100800 */
[----:B------:R-:W-:Y:S05]  /*01f0*/  BRA `(.L_x_1298) ;  /* 0x0000013000007947 */ /* 0x000fea0003800000 */
.L_x_1294:
[----:B---3--:R-:W-:-:S04]  /*0200*/  ISETP.NE.U32.AND P0, PT, RZ, c[0x0][0x568], PT ;  /* 0x00015a00ff007a0c */ /* 0x008fc80003f05070 */
[----:B------:R-:W-:-:S13]  /*0210*/  ISETP.NE.AND.EX P0, PT, RZ, c[0x0][0x56c], PT, P0 ;  /* 0x00015b00ff007a0c */ /* 0x000fda0003f05300 */
[----:B------:R-:W-:Y:S05]  /*0220*/  @!P0 BRA `(.L_x_1299) ;  /* 0x0000002000008947 */ /* 0x000fea0003800000 */
[----:B------:R1:W5:Y:S01]  /*0230*/  LDG.E R0, [R2.64] ;  /* 0x0000000402007981 */ /* 0x000362000c1e1900 */
[----:B------:R-:W-:Y:S05]  /*0240*/  BRA `(.L_x_1300) ;  /* 0x0000009000007947 */ /* 0x000fea0003800000 */
.L_x_1299:
        /* <DEDUP_REMOVED lines=8> */
.L_x_1301:
[----:B------:R-:W-:-:S05]  /*02d0*/  MOV R0, c[0x0][0x54c] ;  /* 0x0001530000007a02 */ /* 0x000fca0000000f00 */
.L_x_1300:
[----:B-----5:R-:W-:Y:S01]  /*02e0*/  IMAD R0, R0, c[0x0][0x548], RZ ;  /* 0x0001520000007a24 */ /* 0x020fe200078e02ff */
[----:B-1----:R-:W-:-:S04]  /*02f0*/  SHF.L.U32 R2, R39, 0x7, RZ ;  /* 0x0000000727027819 */ /* 0x002fc800000006ff */
[----:B------:R-:W-:-:S04]  /*0300*/  ISETP.GE.AND P0, PT, R2, R0, PT ;  /* 0x000000000200720c */ /* 0x000fc80003f06270 */
[----:B------:R-:W-:-:S05]  /*0310*/  SEL R0, R5, 0xffffffff, !P0 ;  /* 0xffffffff05007807 */ /* 0x000fca0004000000 */
[----:B------:R1:W-:Y:S04]  /*0320*/  STL [R1+0x8], R0 ;  /* 0x0000080001007387 */ /* 0x0003e80000100800 */
.L_x_1298:
        /* <DEDUP_REMOVED lines=28> */
.L_x_1302:
[----:B------:R-:W-:-:S04]  /*04f0*/  ISETP.NE.U32.AND P1, PT, RZ, c[0x0][0x368], PT ;  /* 0x0000da00ff007a0c */ /* 0x000fc80003f25070 */
[----:B------:R-:W-:-:S13]  /*0500*/  ISETP.NE.AND.EX P1, PT, RZ, c[0x0][0x36c], PT, P1 ;  /* 0x0000db00ff007a0c */ /* 0x000fda0003f25310 */
[----:B------:R-:W-:Y:S05]  /*0510*/  @!P1 BRA `(.L_x_1303) ;  /* 0x0000003000009947 */ /* 0x000fea0003800000 */
[----:B--2---:R-:W-:-:S05]  /*0520*/  IMAD.WIDE R2, R40, R26, c[0x0][0x368] ;  /* 0x0000da0028027625 */ /* 0x004fca00078e021a */
[----:B------:R1:W5:Y:S01]  /*0530*/  LDG.E R0, [R2.64] ;  /* 0x0000000402007981 */ /* 0x000362000c1e1900 */
[----:B------:R-:W-:Y:S05]  /*0540*/  BRA `(.L_x_1304) ;  /* 0x0000004000007947 */ /* 0x000fea0003800000 */
.L_x_1303:
[----:B------:R-:W-:Y:S05]  /*0550*/  @!P2 BRA `(.L_x_1304) ;  /* 0x000000300000a947 */ /* 0x000fea0003800000 */
[----:B------:R1:W3:Y:S04]  /*0560*/  LDG.E R0, [R2.64] ;  /* 0x0000000402007981 */ /* 0x0002e8000c1e1900 */
[----:B-12---:R-:W3:Y:S02]  /*0570*/  LDG.E R2, [R2.64+0x4] ;  /* 0x0000040402027981 */ /* 0x006ee4000c1e1900 */
[----:B---3--:R-:W-:-:S05]  /*0580*/  IADD3 R0, -R0, R2, RZ ;  /* 0x0000000200007210 */ /* 0x008fca0007ffe1ff */
.L_x_1304:
        /* <DEDUP_REMOVED lines=85> */
[----:B------:R-:W-:Y:S01]  /*0ae0*/  IMAD.MOV.U32 R148, RZ, RZ, c[0x0][0x1e0] ;  /* 0x00007800ff947624 */ /* 0x000fe200078e00ff */
[----:B------:R-:W-:Y:S01]  /*0af0*/  ISETP.NE.AND P3, PT, R4, 0x1, PT ;  /* 0x000000010400780c */ /* 0x000fe20003f65270 */
[----:B------:R-:W-:Y:S01]  /*0b00*/  IMAD R0, R0, c[0x0][0x178], RZ ;  /* 0x00005e0000007a24 */ /* 0x000fe200078e02ff */
[----:B------:R-:W-:Y:S01]  /*0b10*/  LOP3.LUT R4, R29, 0xfffffff8, RZ, 0xc0, !PT ;  /* 0xfffffff81d047812 */ /* 0x000fe200078ec0ff */
[----:B------:R-:W-:Y:S01]  /*0b20*/  IMAD.MOV.U32 R149, RZ, RZ, c[0x0][0x1e4] ;  /* 0x00007900ff957624 */ /* 0x000fe200078e00ff */
[----:B------:R-:W-:Y:S01]  /*0b30*/  SHF.R.S32.HI R28, RZ, 0x3, R29 ;  /* 0x00000003ff1c7819 */ /* 0x000fe2000001141d */
[----:B------:R-:W-:Y:S01]  /*0b40*/  IMAD R0, R10, c[0x0][0x17c], R0 ;  /* 0x00005f000a007a24 */ /* 0x000fe200078e0200 */
[----:B------:R-:W-:Y:S01]  /*0b50*/  SHF.R.S32.HI R11, RZ, 0x1f, R40 ;  /* 0x0000001fff0b7819 */ /* 0x000fe20000011428 */
[----:B------:R-:W-:Y:S01]  /*0b60*/  IMAD.IADD R36, R145, 0x1, -R4 ;  /* 0x0000000191247824 */ /* 0x000fe200078e0a04 */
[----:B------:R-:W-:Y:S01]  /*0b70*/  SEL R4, R40, RZ, !P0 ;  /* 0x000000ff28047207 */ /* 0x000fe20004000000 */
[----:B------:R-:W-:Y:S01]  /*0b80*/  IMAD.WIDE.U32 R32, R148, 0x40, RZ ;  /* 0x0000004094207825 */ /* 0x000fe200078e00ff */
[----:B------:R-:W-:-:S02]  /*0b90*/  SEL R5, R11, RZ, !P0 ;  /* 0x000000ff0b057207 */ /* 0x000fc40004000000 */
[-C--:B------:R-:W-:Y:S01]  /*0ba0*/  LEA.HI R27, R30, R145.reuse, RZ, 0x4 ;  /* 0x000000911e1b7211 */ /* 0x080fe200078f20ff */
[----:B------:R-:W-:Y:S01]  /*0bb0*/  IMAD R7, R36, 0x20, R28 ;  /* 0x0000002024077824 */ /* 0x000fe200078e021c */
[----:B------:R-:W-:Y:S01]  /*0bc0*/  LEA.HI R134, R30, R145, RZ, 0x5 ;  /* 0x000000911e867211 */ /* 0x000fe200078f28ff */
[----:B------:R-:W-:Y:S02]  /*0bd0*/  IMAD R5, R5, c[0x0][0x1c0], RZ ;  /* 0x0000700005057a24 */ /* 0x000fe400078e02ff */
[----:B------:R-:W-:Y:S02]  /*0be0*/  IMAD R7, R39, 0x80, R7 ;  /* 0x0000008027077824 */ /* 0x000fe400078e0207 */
[----:B-1----:R-:W-:Y:S01]  /*0bf0*/  IMAD.WIDE.U32 R2, R10, c[0x0][0x178], RZ ;  /* 0x00005e000a027a25 */ /* 0x002fe200078e00ff */
[----:B---3--:R-:W-:-:S03]  /*0c00*/  SHF.R.S32.HI R34, RZ, 0x1f, R31 ;  /* 0x0000001fff227819 */ /* 0x008fc6000001141f */
[----:B------:R-:W-:Y:S02]  /*0c10*/  IMAD.IADD R3, R3, 0x1, R0 ;  /* 0x0000000103037824 */ /* 0x000fe400078e0200 */
        /* <DEDUP_REMOVED lines=9> */
[--C-:B------:R-:W-:Y:S01]  /*0cb0*/  SHF.R.S32.HI R4, RZ, 0x1f, R0.reuse ;  /* 0x0000001fff047819 */ /* 0x100fe20000011400 */
[----:B------:R-:W-:Y:S02]  /*0cc0*/  IMAD.IADD R3, R3, 0x1, R5 ;  /* 0x0000000103037824 */ /* 0x000fe400078e0205 */
[----:B------:R-:W-:Y:S02]  /*0cd0*/  IMAD.MOV R5, RZ, RZ, -R0 ;  /* 0x000000ffff057224 */ /* 0x000fe400078e0a00 */
[----:B------:R-:W-:Y:S02]  /*0ce0*/  IMAD R4, R4, c[0x0][0x1b0], RZ ;  /* 0x00006c0004047a24 */ /* 0x000fe400078e02ff */
[----:B------:R-:W-:-:S04]  /*0cf0*/  IMAD.WIDE.U32 R2, R0, c[0x0][0x1b0], R2 ;  /* 0x00006c0000027a25 */ /* 0x000fc800078e0002 */
[----:B------:R-:W-:Y:S02]  /*0d00*/  IMAD R4, R0, c[0x0][0x1b4], R4 ;  /* 0x00006d0000047a24 */ /* 0x000fe400078e0204 */
[----:B------:R-:W-:Y:S02]  /*0d10*/  IMAD R0, R5, c[0x0][0x2c4], R7 ;  /* 0x0000b10005007a24 */ /* 0x000fe400078e0207 */
[----:B------:R-:W-:Y:S02]  /*0d20*/  IMAD.IADD R5, R3, 0x1, R4 ;  /* 0x0000000103057824 */ /* 0x000fe400078e0204 */
[----:B------:R-:W-:Y:S01]  /*0d30*/  IMAD.SHL.U32 R7, R28, 0x40, RZ ;  /* 0x000000401c077824 */ /* 0x000fe200078e00ff */
[----:B------:R-:W-:Y:S01]  /*0d40*/  SHF.R.S32.HI R3, RZ, 0x1f, R0 ;  /* 0x0000001fff037819 */ /* 0x000fe20000011400 */
[----:B------:R-:W-:Y:S02]  /*0d50*/  IMAD.MOV.U32 R4, RZ, RZ, R2 ;  /* 0x000000ffff047224 */ /* 0x000fe400078e0002 */
[----:B------:R-:W-:-:S02]  /*0d60*/  IMAD.SHL.U32 R2, R36, 0x8, RZ ;  /* 0x0000000824027824 */ /* 0x000fc400078e00ff */
[----:B------:R-:W-:Y:S01]  /*0d70*/  IMAD R6, R3, c[0x0][0x1a8], RZ ;  /* 0x00006a0003067a24 */ /* 0x000fe200078e02ff */
[----:B------:R-:W-:Y:S01]  /*0d80*/  LOP3.LUT R3, R7, 0x1c0, RZ, 0xc0, !PT ;  /* 0x000001c007037812 */ /* 0x000fe200078ec0ff */
[----:B------:R-:W-:Y:S02]  /*0d90*/  IMAD R10, R39, 0x80, R28 ;  /* 0x00000080270a7824 */ /* 0x000fe400078e021c */
[C---:B------:R-:W-:Y:S01]  /*0da0*/  IMAD R8, R0.reuse, c[0x0][0x1ac], R6 ;  /* 0x00006b0000087a24 */ /* 0x040fe200078e0206 */
[----:B------:R-:W-:Y:S01]  /*0db0*/  LOP3.LUT R7, R3, 0x38, R2, 0xf8, !PT ;  /* 0x0000003803077812 */ /* 0x000fe200078ef802 */
[----:B------:R-:W-:Y:S01]  /*0dc0*/  IMAD.WIDE.U32 R4, R0, c[0x0][0x1a8], R4 ;  /* 0x00006a0000047a25 */ /* 0x000fe200078e0004 */
[----:B------:R-:W-:Y:S02]  /*0dd0*/  SHF.R.U32.HI R6, RZ, 0x3, R3 ;  /* 0x00000003ff067819 */ /* 0x000fe40000011603 */
[----:B------:R-:W-:Y:S01]  /*0de0*/  IADD3 R9, R10, 0x20, RZ ;  /* 0x000000200a097810 */ /* 0x000fe20007ffe0ff */
[----:B------:R-:W-:Y:S01]  /*0df0*/  IMAD R0, R13, c[0x0][0x2c4], RZ ;  /* 0x0000b1000d007a24 */ /* 0x000fe200078e02ff */
[----:B------:R-:W-:Y:S01]  /*0e00*/  BAR.SYNC.DEFER_BLOCKING 0x0 ;  /* 0x0000000000007b1d */ /* 0x000fe20000010000 */
[----:B------:R-:W-:Y:S01]  /*0e10*/  IMAD.IADD R3, R5, 0x1, R8 ;  /* 0x0000000105037824 */ /* 0x000fe200078e0208 */
[----:B------:R-:W-:-:S02]  /*0e20*/  LEA R19, P0, R4, c[0x0][0x160], 0x1 ;  /* 0x0000580004137a11 */ /* 0x000fc400078008ff */
[----:B------:R-:W-:Y:S02]  /*0e30*/  ISETP.GE.AND P4, PT, R9, R0, PT ;  /* 0x000000000900720c */ /* 0x000fe40003f86270 */
[----:B------:R-:W-:Y:S02]  /*0e40*/  LOP3.LUT R9, R7, R6, RZ, 0x3c, !PT ;  /* 0x0000000607097212 */ /* 0x000fe400078e3cff */
[----:B------:R-:W-:Y:S01]  /*0e50*/  LEA.HI.X R18, R4, c[0x0][0x164], R3, 0x1, P0 ;  /* 0x0000590004127a11 */ /* 0x000fe200000f0c03 */
[----:B------:R-:W1:Y:S01]  /*0e60*/  SHFL.IDX PT, R6, R19, RZ, 0x181f ;  /* 0x00181fff13067589 */ /* 0x000e6200000e0000 */
[C---:B------:R-:W-:Y:S02]  /*0e70*/  IADD3 R4, R10.reuse, 0x40, RZ ;  /* 0x000000400a047810 */ /* 0x040fe40007ffe0ff */
[C---:B------:R-:W-:Y:S01]  /*0e80*/  IADD3 R3, R10.reuse, 0x60, RZ ;  /* 0x000000600a037810 */ /* 0x040fe20007ffe0ff */
[----:B------:R-:W3:Y:S01]  /*0e90*/  SHFL.IDX PT, R7, R18, RZ, 0x181f ;  /* 0x00181fff12077589 */ /* 0x000ee200000e0000 */
[----:B------:R-:W-:-:S02]  /*0ea0*/  ISETP.GE.AND P5, PT, R10, R0, PT ;  /* 0x000000000a00720c */ /* 0x000fc40003fa6270 */
[-C--:B------:R-:W-:Y:S02]  /*0eb0*/  ISETP.GE.AND P6, PT, R4, R0.reuse, PT ;  /* 0x000000000400720c */ /* 0x080fe40003fc6270 */
[----:B------:R-:W-:Y:S02]  /*0ec0*/  LEA.HI R8, R30, R145, RZ, 0x6 ;  /* 0x000000911e087211 */ /* 0x000fe400078f30ff */
[----:B------:R-:W-:Y:S02]  /*0ed0*/  ISETP.GE.AND P0, PT, R3, R0, PT ;  /* 0x000000000300720c */ /* 0x000fe40003f06270 */
[----:B------:R-:W-:Y:S01]  /*0ee0*/  SHF.R.S32.HI R0, RZ, 0x1f, R14 ;  /* 0x0000001fff007819 */ /* 0x000fe2000001140e */
[----:B------:R-:W-:Y:S01]  /*0ef0*/  IMAD.SHL.U32 R8, R8, 0x8, RZ ;  /* 0x0000000808087824 */ /* 0x000fe200078e00ff */
[----:B------:R-:W-:Y:S02]  /*0f00*/  IADD3 R10, R2, 0x80, RZ ;  /* 0x00000080020a7810 */ /* 0x000fe40007ffe0ff */
[----:B------:R-:W-:-:S02]  /*0f10*/  SHF.R.S32.HI R3, RZ, 0x1f, R2 ;  /* 0x0000001fff037819 */ /* 0x000fc40000011402 */
[----:B------:R-:W-:Y:S02]  /*0f20*/  LOP3.LUT R248, R9, 0xfffffe00, R8, 0xf8, !PT ;  /* 0xfffffe0009f87812 */ /* 0x000fe400078ef808 */
[----:B-1----:R-:W-:-:S03]  /*0f30*/  @!P5 LEA R8, P3, R2, R6, 0x1 ;  /* 0x000000060208d211 */ /* 0x002fc600078608ff */
[----:B------:R-:W-:Y:S01]  /*0f40*/  IMAD.SHL.U32 R248, R248, 0x2, RZ ;  /* 0x00000002f8f87824 */ /* 0x000fe200078e00ff */
[--C-:B--2---:R-:W-:Y:S01]  /*0f50*/  @P1 SHF.R.S32.HI R5, RZ, 0x1f, R12.reuse ;  /* 0x0000001fff051819 */ /* 0x104fe2000001140c */
[----:B------:R-:W-:Y:S02]  /*0f60*/  @P1 IMAD.MOV.U32 R4, RZ, RZ, R12 ;  /* 0x000000ffff041224 */ /* 0x000fe400078e000c */
[----:B------:R-:W-:Y:S02]  /*0f70*/  @!P1 IMAD.MOV.U32 R4, RZ, RZ, R40 ;  /* 0x000000ffff049224 */ /* 0x000fe400078e0028 */
[----:B------:R-:W-:Y:S01]  /*0f80*/  @!P1 IMAD.MOV.U32 R5, RZ, RZ, R11 ;  /* 0x000000ffff059224 */ /* 0x000fe200078e000b */
[----:B------:R-:W-:Y:S02]  /*0f90*/  IADD3 R21, P1, R14, R28, RZ ;  /* 0x0000001c0e157210 */ /* 0x000fe40007f3e0ff */
[----:B------:R-:W-:Y:S02]  /*0fa0*/  @!P5 SHF.R.S32.HI R11, RZ, 0x1f, R10 ;  /* 0x0000001fff0bd819 */ /* 0x000fe4000001140a */
[----:B------:R-:W-:-:S02]  /*0fb0*/  LEA.HI.X.SX32 R24, R28, R0, 0x1, P1 ;  /* 0x000000001c187211 */ /* 0x000fc400008f0eff */
[----:B------:R-:W-:Y:S02]  /*0fc0*/  IADD3 R0, R2, 0x40, RZ ;  /* 0x0000004002007810 */ /* 0x000fe40007ffe0ff */
[----:B------:R-:W-:Y:S02]  /*0fd0*/  SEL R26, R4, RZ, !P2 ;  /* 0x000000ff041a7207 */ /* 0x000fe40005000000 */
[----:B------:R-:W-:Y:S01]  /*0fe0*/  @!P5 SHF.R.S32.HI R9, RZ, 0x1f, R0 ;  /* 0x0000001fff09d819 */ /* 0x000fe20000011400 */
[----:B------:R-:W1:Y:S01]  /*0ff0*/  SHFL.IDX PT, R4, R19, 0x1, 0x181f ;  /* 0x00381f0013047f89 */ /* 0x000e6200000e0000 */
[----:B------:R-:W-:Y:S02]  /*1000*/  SEL R25, R5, RZ, !P2 ;  /* 0x000000ff05197207 */ /* 0x000fe40005000000 */
[----:B------:R-:W-:Y:S01]  /*1010*/  ISETP.GE.AND P1, PT, R2, c[0x0][0x198], PT ;  /* 0x0000660002007a0c */ /* 0x000fe20003f26270 */
[----:B------:R-:W2:Y:S01]  /*1020*/  SHFL.IDX PT, R5, R18, 0x1, 0x181f ;  /* 0x00381f0012057f89 */ /* 0x000ea200000e0000 */
[----:B------:R-:W-:-:S02]  /*1030*/  @!P5 LEA.HI R12, R9, R0, RZ, 0x3 ;  /* 0x00000000090cd211 */ /* 0x000fc400078f18ff */
[----:B------:R-:W-:Y:S02]  /*1040*/  ISETP.GE.AND P2, PT, R0, c[0x0][0x198], PT ;  /* 0x0000660000007a0c */ /* 0x000fe40003f46270 */
[----:B------:R-:W-:Y:S02]  /*1050*/  @!P5 LEA.HI R11, R11, R10, RZ, 0x3 ;  /* 0x0000000a0b0bd211 */ /* 0x000fe400078f18ff */
[----:B---3--:R-:W-:Y:S02]  /*1060*/  @!P5 LEA.HI.X R9, R2, R7, R3, 0x1, P3 ;  /* 0x000000070209d211 */ /* 0x008fe400018f0c03 */
[----:B------:R-:W-:Y:S02]  /*1070*/  ISETP.GE.AND P3, PT, R10, c[0x0][0x198], PT ;  /* 0x000066000a007a0c */ /* 0x000fe40003f66270 */
[----:B------:R-:W-:Y:S01]  /*1080*/  @!P5 LOP3.LUT R12, R12, 0xfffffff8, RZ, 0xc0, !PT ;  /* 0xfffffff80c0cd812 */ /* 0x000fe200078ec0ff */
[----:B------:R3:W-:Y:S01]  /*1090*/  @!P5 LDGSTS.E.BYPASS.LTC128B.128 [R248+0x100], [R8.64], !P1 ;  /* 0x0010000008f8dfae */ /* 0x0007e2000c901d44 */
[----:B------:R-:W-:-:S02]  /*10a0*/  @!P5 LOP3.LUT R11, R11, 0xfffffff8, RZ, 0xc0, !PT ;  /* 0xfffffff80b0bd812 */ /* 0x000fc400078ec0ff */
[----:B------:R-:W-:Y:S01]  /*10b0*/  SHF.R.S32.HI R14, RZ, 0x4, R27 ;  /* 0x00000004ff0e7819 */ /* 0x000fe2000001141b */
[----:B------:R-:W-:-:S04]  /*10c0*/  @!P5 IMAD.WIDE R12, R12, 0x2, R6 ;  /* 0x000000020c0cd825 */ /* 0x000fc800078e0206 */
[----:B------:R-:W-:Y:S01]  /*10d0*/  @!P5 IMAD.WIDE R6, R11, 0x2, R6 ;  /* 0x000000020b06d825 */ /* 0x000fe200078e0206 */
[----:B------:R-:W-:Y:S01]  /*10e0*/  LEA.HI R11, R27, R14, RZ, 0x1 ;  /* 0x0000000e1b0b7211 */ /* 0x000fe200078f08ff */
[----:B------:R1:W-:Y:S04]  /*10f0*/  @!P5 LDGSTS.E.BYPASS.LTC128B.128 [R248+0x4100], [R12.64], !P2 ;  /* 0x041000000cf8dfae */ /* 0x0003e8000d101d44 */
[----:B------:R4:W-:Y:S01]  /*1100*/  @!P5 LDGSTS.E.BYPASS.LTC128B.128 [R248+0x8100], [R6.64], !P3 ;  /* 0x0810000006f8dfae */ /* 0x0009e2000d901d44 */
[----:B---3--:R-:W-:Y:S02]  /*1110*/  @!P4 SHF.R.S32.HI R8, RZ, 0x1f, R10 ;  /* 0x0000001fff08c819 */ /* 0x008fe4000001140a */
[----:B------:R-:W-:Y:S02]  /*1120*/  @!P6 SHF.R.S32.HI R9, RZ, 0x1f, R0 ;  /* 0x0000001fff09e819 */ /* 0x000fe40000011400 */
[----:B------:R-:W-:-:S02]  /*1130*/  @!P4 LEA.HI R8, R8, R10, RZ, 0x3 ;  /* 0x0000000a0808c211 */ /* 0x000fc400078f18ff */
[----:B------:R-:W-:Y:S02]  /*1140*/  @!P6 LEA.HI R20, R9, R0, RZ, 0x3 ;  /* 0x000000000914e211 */ /* 0x000fe400078f18ff */
[----:B------:R-:W-:Y:S02]  /*1150*/  @!P4 LOP3.LUT R8, R8, 0xfffffff8, RZ, 0xc0, !PT ;  /* 0xfffffff80808c812 */ /* 0x000fe400078ec0ff */
[----:B-1----:R-:W-:Y:S02]  /*1160*/  @!P4 LEA R12, P5, R2, R4, 0x1 ;  /* 0x00000004020cc211 */ /* 0x002fe400078a08ff */
[----:B----4-:R-:W-:Y:S02]  /*1170*/  LOP3.LUT R6, R11, 0xfffffffe, RZ, 0xc0, !PT ;  /* 0xfffffffe0b067812 */ /* 0x010fe400078ec0ff */
[--C-:B------:R-:W-:Y:S02]  /*1180*/  @!P4 SHF.R.S32.HI R7, RZ, 0x1f, R0.reuse ;  /* 0x0000001fff07c819 */ /* 0x100fe40000011400 */
[----:B------:R-:W-:Y:S01]  /*1190*/  @!P0 SHF.R.S32.HI R11, RZ, 0x1f, R0 ;  /* 0x0000001fff0b8819 */ /* 0x000fe20000011400 */
[----:B------:R-:W-:Y:S01]  /*11a0*/  IMAD.IADD R23, R14, 0x1, -R6 ;  /* 0x000000010e177824 */ /* 0x000fe200078e0a06 */
[-C--:B------:R-:W-:Y:S01]  /*11b0*/  @!P4 LEA.HI R16, R7, R0.reuse, RZ, 0x3 ;  /* 0x000000000710c211 */ /* 0x080fe200078f18ff */
[----:B------:R-:W1:Y:S01]  /*11c0*/  SHFL.IDX PT, R6, R19, 0x2, 0x181f ;  /* 0x00581f0013067f89 */ /* 0x000e6200000e0000 */
[----:B--2---:R-:W-:Y:S01]  /*11d0*/  @!P4 LEA.HI.X R13, R2, R5, R3, 0x1, P5 ;  /* 0x00000005020dc211 */ /* 0x004fe200028f0c03 */
[----:B------:R-:W-:Y:S01]  /*11e0*/  @!P4 IMAD.WIDE R14, R8, 0x2, R4 ;  /* 0x00000002080ec825 */ /* 0x000fe200078e0204 */
[----:B------:R-:W-:Y:S01]  /*11f0*/  @!P4 LOP3.LUT R16, R16, 0xfffffff8, RZ, 0xc0, !PT ;  /* 0xfffffff81010c812 */ /* 0x000fe200078ec0ff */
[----:B------:R-:W2:Y:S01]  /*1200*/  SHFL.IDX PT, R7, R18, 0x2, 0x181f ;  /* 0x00581f0012077f89 */ /* 0x000ea200000e0000 */
[----:B------:R-:W-:Y:S01]  /*1210*/  ISETP.GE.AND P5, PT, R0, c[0x0][0x1d4], PT ;  /* 0x0000750000007a0c */ /* 0x000fe20003fa6270 */
[----:B------:R-:W-:Y:S01]  /*1220*/  IMAD.WIDE.U32 R8, R21, c[0x0][0x1e0], R2 ;  /* 0x0000780015087a25 */ /* 0x000fe200078e0002 */
[----:B------:R-:W-:Y:S01]  /*1230*/  @!P0 LEA.HI R22, R11, R0, RZ, 0x3 ;  /* 0x000000000b168211 */ /* 0x000fe200078f18ff */
[----:B------:R1:W-:Y:S02]  /*1240*/  @!P4 LDGSTS.E.BYPASS.LTC128B.128 [R248+0x1100], [R12.64], !P1 ;  /* 0x011000000cf8cfae */ /* 0x0003e4000c901d44 */
[----:B------:R-:W-:-:S02]  /*1250*/  @!P4 IMAD.WIDE R16, R16, 0x2, R4 ;  /* 0x000000021010c825 */ /* 0x000fc400078e0204 */
[----:B------:R-:W3:Y:S02]  /*1260*/  SHFL.IDX PT, R4, R19, 0x3, 0x181f ;  /* 0x00781f0013047f89 */ /* 0x000ee400000e0000 */
[----:B------:R-:W-:Y:S02]  /*1270*/  IMAD R0, R24, c[0x0][0x1e0], RZ ;  /* 0x0000780018007a24 */ /* 0x000fe400078e02ff */
[----:B------:R4:W5:Y:S02]  /*1280*/  SHFL.IDX PT, R5, R18, 0x3, 0x181f ;  /* 0x00781f0012057f89 */ /* 0x00096400000e0000 */
[----:B------:R-:W-:Y:S01]  /*1290*/  IMAD R11, R21, c[0x0][0x1e4], R0 ;  /* 0x00007900150b7a24 */ /* 0x000fe200078e0200 */
[----:B------:R-:W-:Y:S01]  /*12a0*/  @!P6 SHF.R.S32.HI R0, RZ, 0x1f, R10 ;  /* 0x0000001fff00e819 */ /* 0x000fe2000001140a */
[----:B------:R3:W-:Y:S02]  /*12b0*/  @!P4 LDGSTS.E.BYPASS.LTC128B.128 [R248+0x5100], [R16.64], !P2 ;  /* 0x0510000010f8cfae */ /* 0x0007e4000d101d44 */
[----:B------:R-:W-:Y:S01]  /*12c0*/  IMAD.IADD R9, R9, 0x1, R11 ;  /* 0x0000000109097824 */ /* 0x000fe200078e020b */
[----:B------:R-:W-:Y:S01]  /*12d0*/  @!P6 LEA.HI R0, R0, R10, RZ, 0x3 ;  /* 0x0000000a0000e211 */ /* 0x000fe200078f18ff */
[----:B------:R5:W-:Y:S01]  /*12e0*/  @!P4 LDGSTS.E.BYPASS.LTC128B.128 [R248+0x9100], [R14.64], !P3 ;  /* 0x091000000ef8cfae */ /* 0x000be2000d901d44 */
[----:B------:R-:W-:-:S04]  /*12f0*/  IMAD R11, R34, c[0x0][0x1e8], RZ ;  /* 0x00007a00220b7a24 */ /* 0x000fc800078e02ff */
[----:B------:R-:W-:Y:S01]  /*1300*/  IMAD R11, R31, c[0x0][0x1ec], R11 ;  /* 0x00007b001f0b7a24 */ /* 0x000fe200078e020b */
[----:B-1----:R-:W-:-:S04]  /*1310*/  @!P6 LEA R12, P4, R2, R6, 0x1 ;  /* 0x00000006020ce211 */ /* 0x002fc800078808ff */
[----:B--2---:R-:W-:Y:S02]  /*1320*/  @!P6 LEA.HI.X R13, R2, R7, R3, 0x1, P4 ;  /* 0x00000007020de211 */ /* 0x004fe400020f0c03 */
[----:B----4-:R-:W-:-:S03]  /*1330*/  IADD3 R18, R160, -0x1, RZ ;  /* 0xffffffffa0127810 */ /* 0x010fc60007ffe0ff */
[----:B------:R1:W-:Y:S01]  /*1340*/  @!P6 LDGSTS.E.BYPASS.LTC128B.128 [R248+0x2100], [R12.64], !P1 ;  /* 0x021000000cf8efae */ /* 0x0003e2000c901d44 */
[----:B------:R-:W-:Y:S02]  /*1350*/  SHF.R.S32.HI R19, RZ, 0x1f, R18 ;  /* 0x0000001fff137819 */ /* 0x000fe40000011412 */
[----:B---3--:R-:W-:Y:S01]  /*1360*/  @!P6 LOP3.LUT R16, R20, 0xfffffff8, RZ, 0xc0, !PT ;  /* 0xfffffff81410e812 */ /* 0x008fe200078ec0ff */
[----:B------:R-:W-:Y:S01]  /*1370*/  IMAD.MOV.U32 R20, RZ, RZ, 0x60 ;  /* 0x00000060ff147424 */ /* 0x000fe200078e00ff */
[----:B-----5:R-:W-:-:S03]  /*1380*/  @!P6 LOP3.LUT R14, R0, 0xfffffff8, RZ, 0xc0, !PT ;  /* 0xfffffff8000ee812 */ /* 0x020fc600078ec0ff */
[----:B------:R-:W-:Y:S01]  /*1390*/  @!P6 IMAD.WIDE R16, R16, 0x2, R6 ;  /* 0x000000021010e825 */ /* 0x000fe200078e0206 */
[----:B------:R-:W-:-:S03]  /*13a0*/  @!P0 SHF.R.S32.HI R0, RZ, 0x1f, R10 ;  /* 0x0000001fff008819 */ /* 0x000fc6000001140a */
[----:B------:R-:W-:Y:S01]  /*13b0*/  @!P6 IMAD.WIDE R14, R14, 0x2, R6 ;  /* 0x000000020e0ee825 */ /* 0x000fe200078e0206 */
[----:B------:R-:W-:Y:S01]  /*13c0*/  @!P0 LEA.HI R0, R0, R10, RZ, 0x3 ;  /* 0x0000000a00008211 */ /* 0x000fe200078f18ff */
[----:B------:R2:W-:Y:S02]  /*13d0*/  @!P6 LDGSTS.E.BYPASS.LTC128B.128 [R248+0x6100], [R16.64], !P2 ;  /* 0x0610000010f8efae */ /* 0x0005e4000d101d44 */
[----:B------:R-:W-:Y:S01]  /*13e0*/  IMAD.WIDE.U32 R6, R31, c[0x0][0x1e8], R8 ;  /* 0x00007a001f067a25 */ /* 0x000fe200078e0008 */
[----:B------:R-:W-:Y:S01]  /*13f0*/  @!P0 LEA R8, P4, R2, R4, 0x1 ;  /* 0x0000000402088211 */ /* 0x000fe200078808ff */
[----:B------:R3:W-:Y:S01]  /*1400*/  @!P6 LDGSTS.E.BYPASS.LTC128B.128 [R248+0xa100], [R14.64], !P3 ;  /* 0x0a1000000ef8efae */ /* 0x0007e2000d901d44 */
[----:B------:R-:W-:Y:S01]  /*1410*/  @!P0 LOP3.LUT R0, R0, 0xfffffff8, RZ, 0xc0, !PT ;  /* 0xfffffff800008812 */ /* 0x000fe200078ec0ff */
[----:B------:R-:W-:Y:S01]  /*1420*/  IMAD.IADD R7, R7, 0x1, R11 ;  /* 0x0000000107077824 */ /* 0x000fe200078e020b */
[----:B------:R-:W-:Y:S01]  /*1430*/  @!P0 LOP3.LUT R11, R22, 0xfffffff8, RZ, 0xc0, !PT ;  /* 0xfffffff8160b8812 */ /* 0x000fe200078ec0ff */
[----:B------:R-:W-:Y:S01]  /*1440*/  IMAD R133, R160, -0x60, R20 ;  /* 0xffffffa0a0857824 */ /* 0x000fe200078e0214 */
[----:B------:R-:W-:Y:S01]  /*1450*/  @!P0 LEA.HI.X R9, R2, R5, R3, 0x1, P4 ;  /* 0x0000000502098211 */ /* 0x000fe200020f0c03 */
[----:B------:R-:W-:Y:S01]  /*1460*/  IMAD.WIDE.U32 R146, R20, c[0x0][0x1e0], RZ ;  /* 0x0000780014927a25 */ /* 0x000fe200078e00ff */
[----:B------:R-:W-:-:S02]  /*1470*/  ISETP.GE.AND P4, PT, R10, c[0x0][0x1d4], PT ;  /* 0x000075000a007a0c */ /* 0x000fc40003f86270 */
[----:B------:R-:W-:Y:S01]  /*1480*/  ISETP.GE.AND P6, PT, R2, c[0x0][0x1d4], PT ;  /* 0x0000750002007a0c */ /* 0x000fe20003fc6270 */
[--C-:B------:R-:W-:Y:S01]  /*1490*/  @!P0 IMAD.WIDE R10, R11, 0x2, R4.reuse ;  /* 0x000000020b0a8825 */ /* 0x100fe200078e0204 */
[----:B------:R4:W-:Y:S03]  /*14a0*/  @!P0 LDGSTS.E.BYPASS.LTC128B.128 [R248+0x3100], [R8.64], !P1 ;  /* 0x0310000008f88fae */ /* 0x0009e6000c901d44 */
[----:B------:R-:W-:Y:S01]  /*14b0*/  @!P0 IMAD.WIDE R4, R0, 0x2, R4 ;  /* 0x0000000200048825 */ /* 0x000fe200078e0204 */
[----:B------:R5:W-:Y:S03]  /*14c0*/  @!P0 LDGSTS.E.BYPASS.LTC128B.128 [R248+0x7100], [R10.64], !P2 ;  /* 0x071000000af88fae */ /* 0x000be6000d101d44 */
[----:B------:R-:W-:Y:S01]  /*14d0*/  IMAD R0, R25, c[0x0][0x1f0], RZ ;  /* 0x00007c0019007a24 */ /* 0x000fe200078e02ff */
[----:B------:R3:W-:Y:S01]  /*14e0*/  @!P0 LDGSTS.E.BYPASS.LTC128B.128 [R248+0xb100], [R4.64], !P3 ;  /* 0x0b10000004f88fae */ /* 0x0007e2000d901d44 */
[----:B------:R-:W-:Y:S01]  /*14f0*/  IMAD.WIDE.U32 R40, R26, c[0x0][0x1f0], R6 ;  /* 0x00007c001a287a25 */ /* 0x000fe200078e0006 */
[----:B--2---:R-:W-:-:S03]  /*1500*/  IADD3 R17, R133, R132, -R28 ;  /* 0x0000008485117210 */ /* 0x004fc60007ffe81c */
[----:B------:R-:W-:Y:S01]  /*1510*/  IMAD.MOV.U32 R150, RZ, RZ, R40 ;  /* 0x000000ffff967224 */ /* 0x000fe200078e0028 */
[----:B------:R-:W0:Y:S01]  /*1520*/  LDGDEPBAR ;  /* 0x00000000000079af */ /* 0x000e220000000000 */
[----:B------:R-:W-:Y:S01]  /*1530*/  IMAD.SHL.U32 R7, R36, 0x40, RZ ;  /* 0x0000004024077824 */ /* 0x000fe200078e00ff */
[----:B------:R-:W-:Y:S01]  /*1540*/  ISETP.GE.AND P3, PT, R17, 0x1, PT ;  /* 0x000000011100780c */ /* 0x000fe20003f66270 */
[----:B------:R-:W-:Y:S01]  /*1550*/  IMAD.WIDE.U32 R2, R21, c[0x0][0x208], R2 ;  /* 0x0000820015027a25 */ /* 0x000fe200078e0002 */
[C---:B------:R-:W-:Y:S01]  /*1560*/  ISETP.GE.AND P2, PT, R17.reuse, 0x21, PT ;  /* 0x000000211100780c */ /* 0x040fe20003f46270 */
[----:B------:R2:W-:Y:S01]  /*1570*/  STL.64 [R1+0x20], R40 ;  /* 0x0000202801007387 */ /* 0x0005e20000100a00 */
[----:B------:R-:W-:Y:S01]  /*1580*/  ISETP.GE.AND P1, PT, R17, 0x41, PT ;  /* 0x000000411100780c */ /* 0x000fe20003f26270 */
[----:B------:R-:W-:Y:S01]  /*1590*/  IMAD.SHL.U32 R16, R149, 0x40, RZ ;  /* 0x0000004095107824 */ /* 0x000fe200078e00ff */
[----:B------:R-:W-:Y:S02]  /*15a0*/  LOP3.LUT R7, R7, 0x1c0, RZ, 0xc0, !PT ;  /* 0x000001c007077812 */ /* 0x000fe400078ec0ff */
[----:B----4-:R-:W-:Y:S01]  /*15b0*/  LOP3.LUT R8, R27, 0xfffffff0, RZ, 0xc0, !PT ;  /* 0xfffffff01b087812 */ /* 0x010fe200078ec0ff */
[----:B------:R-:W-:-:S04]  /*15c0*/  IMAD R9, R24, c[0x0][0x208], RZ ;  /* 0x0000820018097a24 */ /* 0x000fc800078e02ff */
[----:B------:R-:W-:Y:S02]  /*15d0*/  IMAD.IADD R8, R145, 0x1, -R8 ;  /* 0x0000000191087824 */ /* 0x000fe400078e0a08 */
[----:B-1----:R-:W-:Y:S01]  /*15e0*/  IMAD R13, R21, c[0x0][0x20c], R9 ;  /* 0x00008300150d7a24 */ /* 0x002fe200078e0209 */
[----:B------:R-:W-:Y:S01]  /*15f0*/  LOP3.LUT R9, R7, 0x8, R29, 0xf8, !PT ;  /* 0x0000000807097812 */ /* 0x000fe200078ef81d */
[----:B---3--:R-:W-:Y:S01]  /*1600*/  IMAD R4, R20, c[0x0][0x1e4], RZ ;  /* 0x0000790014047a24 */ /* 0x008fe200078e02ff */
[----:B------:R-:W-:Y:S01]  /*1610*/  SHF.R.S32.HI R6, RZ, 0x1f, R8 ;  /* 0x0000001fff067819 */ /* 0x000fe20000011408 */
[----:B------:R-:W-:Y:S02]  /*1620*/  IMAD.IADD R3, R3, 0x1, R13 ;  /* 0x0000000103037824 */ /* 0x000fe400078e020d */
[----:B------:R-:W-:Y:S01]  /*1630*/  IMAD.IADD R144, R147, 0x1, R4 ;  /* 0x0000000193907824 */ /* 0x000fe200078e0204 */
[----:B------:R-:W-:Y:S01]  /*1640*/  LEA.HI R15, R6, R8, RZ, 0x3 ;  /* 0x00000008060f7211 */ /* 0x000fe200078f18ff */
[----:B------:R-:W-:-:S02]  /*1650*/  IMAD R4, R26, c[0x0][0x1f4], R0 ;  /* 0x00007d001a047a24 */ /* 0x000fc400078e0200 */
[----:B------:R-:W-:Y:S01]  /*1660*/  IMAD R0, R144, R18, RZ ;  /* 0x0000001290007224 */ /* 0x000fe200078e02ff */
[----:B-----5:R-:W-:Y:S01]  /*1670*/  LOP3.LUT R10, R15, 0xfffffff8, RZ, 0xc0, !PT ;  /* 0xfffffff80f0a7812 */ /* 0x020fe200078ec0ff */
[----:B------:R-:W-:Y:S02]  /*1680*/  IMAD.IADD R151, R41, 0x1, R4 ;  /* 0x0000000129977824 */ /* 0x000fe400078e0204 */
[-C--:B------:R-:W-:Y:S02]  /*1690*/  IMAD R0, R19, R146.reuse, R0 ;  /* 0x0000009213007224 */ /* 0x080fe400078e0200 */
[----:B------:R-:W-:Y:S01]  /*16a0*/  IMAD.WIDE.U32 R4, R18, R146, R150 ;  /* 0x0000009212047225 */ /* 0x000fe200078e0096 */
[----:B------:R-:W-:Y:S03]  /*16b0*/  STL.64 [R1+0x18], R150 ;  /* 0x0000189601007387 */ /* 0x000fe60000100a00 */
[----:B------:R-:W-:Y:S01]  /*16c0*/  IMAD.IADD R0, R5, 0x1, R0 ;  /* 0x0000000105007824 */ /* 0x000fe200078e0200 */
[----:B------:R-:W-:Y:S01]  /*16d0*/  @P3 LEA R6, P0, R4, c[0x0][0x1c8], 0x1 ;  /* 0x0000720004063a11 */ /* 0x000fe200078008ff */
[----:B------:R-:W-:Y:S01]  /*16e0*/  IMAD.IADD R10, R8, 0x1, -R10 ;  /* 0x00000001080a7824 */ /* 0x000fe200078e0a0a */
[----:B------:R-:W-:Y:S01]  /*16f0*/  SHF.R.U32.HI R5, RZ, 0x3, R7 ;  /* 0x00000003ff057819 */ /* 0x000fe20000011607 */
[----:B------:R-:W-:Y:S01]  /*1700*/  IMAD R13, R34, c[0x0][0x210], RZ ;  /* 0x00008400220d7a24 */ /* 0x000fe200078e02ff */
[----:B------:R-:W-:-:S02]  /*1710*/  @P3 LEA.HI.X R7, R4, c[0x0][0x1cc], R0, 0x1, P0 ;  /* 0x0000730004073a11 */ /* 0x000fc400000f0c00 */
[C---:B------:R-:W-:Y:S01]  /*1720*/  @P2 LEA R11, P0, R148.reuse, R4, 0x5 ;  /* 0x00000004940b2211 */ /* 0x040fe200078028ff */
[----:B------:R-:W-:Y:S01]  /*1730*/  IMAD R13, R31, c[0x0][0x214], R13 ;  /* 0x000085001f0d7a24 */ /* 0x000fe200078e020d */
[----:B------:R-:W-:Y:S01]  /*1740*/  LOP3.LUT R14, R9, R5, RZ, 0x3c, !PT ;  /* 0x00000005090e7212 */ /* 0x000fe200078e3cff */
[----:B------:R-:W-:Y:S01]  /*1750*/  IMAD.WIDE.U32 R8, R31, c[0x0][0x210], R2 ;  /* 0x000084001f087a25 */ /* 0x000fe200078e0002 */
[----:B------:R-:W-:Y:S01]  /*1760*/  @P2 LEA.HI.X R5, R148, R0, R149, 0x5, P0 ;  /* 0x0000000094052211 */ /* 0x000fe200000f2c95 */
[----:B------:R1:W-:Y:S01]  /*1770*/  @P3 LDGSTS.E.BYPASS.LTC128B.128 [R248+0xc100], [R6.64], !P6 ;  /* 0x0c10000006f83fae */ /* 0x0003e2000f101d44 */
[----:B------:R-:W-:Y:S01]  /*1780*/  @P1 IADD3 R12, P0, R4, R32, RZ ;  /* 0x00000020040c1210 */ /* 0x000fe20007f1e0ff */
[----:B------:R-:W-:Y:S02]  /*1790*/  IMAD.SHL.U32 R2, R10, 0x40, RZ ;  /* 0x000000400a027824 */ /* 0x000fe400078e00ff */
[----:B------:R1:W-:Y:S01]  /*17a0*/  @P3 LDGSTS.E.BYPASS.LTC128B.128 [R248+0xf100], [R6.64+0x80], !P5 ;  /* 0x0f10008006f83fae */ /* 0x0003e2000e901d44 */
[----:B------:R-:W-:Y:S01]  /*17b0*/  @P1 IADD3.X R16, R0, R33, R16, P0, !PT ;  /* 0x0000002100101210 */ /* 0x000fe200007fe410 */
[----:B------:R-:W-:Y:S01]  /*17c0*/  IMAD.SHL.U32 R3, R23, 0x8, RZ ;  /* 0x0000000817037824 */ /* 0x000fe200078e00ff */
[----:B------:R-:W-:Y:S01]  /*17d0*/  @P2 LEA R4, P0, R11, c[0x0][0x1c8], 0x1 ;  /* 0x000072000b042a11 */ /* 0x000fe200078008ff */
[----:B------:R1:W-:Y:S01]  /*17e0*/  @P3 LDGSTS.E.BYPASS.LTC128B.128 [R248+0x12100], [R6.64+0x100], !P4 ;  /* 0x1210010006f83fae */ /* 0x0003e2000e101d44 */
[----:B------:R-:W-:Y:S01]  /*17f0*/  LOP3.LUT R2, R2, 0x1c0, RZ, 0xc0, !PT ;  /* 0x000001c002027812 */ /* 0x000fe200078ec0ff */
[----:B------:R-:W-:Y:S01]  /*1800*/  IMAD R0, R23, 0x200, R14 ;  /* 0x0000020017007824 */ /* 0x000fe200078e020e */
[----:B------:R-:W-:Y:S01]  /*1810*/  @P2 LEA.HI.X R5, R11, c[0x0][0x1cc], R5, 0x1, P0 ;  /* 0x000073000b052a11 */ /* 0x000fe200000f0c05 */
[----:B------:R-:W-:Y:S01]  /*1820*/  IMAD.MOV.U32 R11, RZ, RZ, 0x6 ;  /* 0x00000006ff0b7424 */ /* 0x000fe200078e00ff */
[----:B------:R-:W-:Y:S01]  /*1830*/  LOP3.LUT P3, RZ, R10, 0x4, RZ, 0xc0, !PT ;  /* 0x000000040aff7812 */ /* 0x000fe2000786c0ff */
[----:B------:R-:W-:Y:S01]  /*1840*/  IMAD.SHL.U32 R135, R0, 0x2, RZ ;  /* 0x0000000200877824 */ /* 0x000fe200078e00ff */
[----:B------:R-:W-:Y:S01]  /*1850*/  SEL R0, RZ, 0xffffffff, P5 ;  /* 0xffffffffff007807 */ /* 0x000fe20002800000 */
[----:B------:R3:W-:Y:S03]  /*1860*/  @P2 LDGSTS.E.BYPASS.LTC128B.128 [R248+0xd100], [R4.64], !P6 ;  /* 0x0d10000004f82fae */ /* 0x0007e6000f101d44 */
[----:B------:R-:W-:Y:S01]  /*1870*/  IADD3 R230, R135, 0xc120, RZ ;  /* 0x0000c12087e67810 */ /* 0x000fe20007ffe0ff */
[----:B------:R3:W-:Y:S01]  /*1880*/  @P2 LDGSTS.E.BYPASS.LTC128B.128 [R248+0x10100], [R4.64+0x80], !P5 ;  /* 0x1010008004f82fae */ /* 0x0007e2000e901d44 */
[----:B------:R-:W-:-:S03]  /*1890*/  IMAD.SHL.U32 R0, R0, 0x2, RZ ;  /* 0x0000000200007824 */ /* 0x000fc600078e00ff */
[----:B------:R3:W-:Y:S01]  /*18a0*/  @P2 LDGSTS.E.BYPASS.LTC128B.128 [R248+0x13100], [R4.64+0x100], !P4 ;  /* 0x1310010004f82fae */ /* 0x0007e2000e101d44 */
[----:B------:R-:W-:Y:S01]  /*18b0*/  LOP3.LUT P2, RZ, R10, 0x2, RZ, 0xc0, !PT ;  /* 0x000000020aff7812 */ /* 0x000fe2000784c0ff */
[----:B-1----:R-:W-:Y:S02]  /*18c0*/  IMAD.IADD R7, R9, 0x1, R13 ;  /* 0x0000000109077824 */ /* 0x002fe400078e020d */
[----:B------:R-:W-:Y:S02]  /*18d0*/  IMAD.MOV.U32 R6, RZ, RZ, R8 ;  /* 0x000000ffff067224 */ /* 0x000fe400078e0008 */
[----:B------:R-:W-:Y:S02]  /*18e0*/  IMAD R9, R20, c[0x0][0x20c], RZ ;  /* 0x0000830014097a24 */ /* 0x000fe400078e02ff */
[----:B--2---:R-:W-:Y:S01]  /*18f0*/  IMAD.WIDE.U32 R40, R26, c[0x0][0x218], R6 ;  /* 0x000086001a287a25 */ /* 0x004fe200078e0006 */
[----:B------:R-:W-:-:S03]  /*1900*/  IADD3 R7, R135, 0xc100, RZ ;  /* 0x0000c10087077810 */ /* 0x000fc60007ffe0ff */
[----:B------:R-:W-:Y:S01]  /*1910*/  IMAD.MOV.U32 R38, RZ, RZ, R40 ;  /* 0x000000ffff267224 */ /* 0x000fe200078e0028 */
[----:B------:R-:W-:Y:S01]  /*1920*/  STL.64 [R1+0x38], R40 ;  /* 0x0000382801007387 */ /* 0x000fe20000100a00 */
[----:B---3--:R-:W-:Y:S02]  /*1930*/  LOP3.LUT R5, R2, 0x8, R3, 0xf8, !PT ;  /* 0x0000000802057812 */ /* 0x008fe400078ef803 */
[----:B------:R-:W-:Y:S02]  /*1940*/  SHF.R.U32.HI R4, RZ, 0x3, R2 ;  /* 0x00000003ff047819 */ /* 0x000fe40000011602 */
[C---:B------:R-:W-:Y:S02]  /*1950*/  @P1 LEA R2, P0, R12.reuse, c[0x0][0x1c8], 0x1 ;  /* 0x000072000c021a11 */ /* 0x040fe400078008ff */
[----:B------:R-:W-:Y:S01]  /*1960*/  LOP3.LUT R5, R5, R4, RZ, 0x3c, !PT ;  /* 0x0000000405057212 */ /* 0x000fe200078e3cff */
[----:B------:R-:W-:Y:S01]  /*1970*/  IMAD.SHL.U32 R4, R15, 0x40, RZ ;  /* 0x000000400f047824 */ /* 0x000fe200078e00ff */
[----:B------:R-:W-:Y:S01]  /*1980*/  @P1 LEA.HI.X R3, R12, c[0x0][0x1cc], R16, 0x1, P0 ;  /* 0x000073000c031a11 */ /* 0x000fe200000f0c10 */
[----:B------:R-:W-:Y:S01]  /*1990*/  IMAD.WIDE.U32 R12, R20, c[0x0][0x208], RZ ;  /* 0x00008200140c7a25 */ /* 0x000fe200078e00ff */
[----:B------:R-:W-:-:S02]  /*19a0*/  LOP3.LUT P0, RZ, R36, 0x2, RZ, 0xc0, !PT ;  /* 0x0000000224ff7812 */ /* 0x000fc4000780c0ff */
[----:B------:R-:W-:Y:S01]  /*19b0*/  LOP3.LUT R4, R5, 0xfffffe00, R4, 0xf8, !PT ;  /* 0xfffffe0005047812 */ /* 0x000fe200078ef804 */
[----:B------:R1:W-:Y:S01]  /*19c0*/  @P1 LDGSTS.E.BYPASS.LTC128B.128 [R248+0xe100], [R2.64], !P6 ;  /* 0x0e10000002f81fae */ /* 0x0003e2000f101d44 */
[----:B------:R-:W-:Y:S02]  /*19d0*/  IMAD.MOV.U32 R5, RZ, RZ, 0x10 ;  /* 0x00000010ff057424 */ /* 0x000fe400078e00ff */
[----:B------:R-:W-:Y:S01]  /*19e0*/  IMAD.IADD R6, R13, 0x1, R9 ;  /* 0x000000010d067824 */ /* 0x000fe200078e0209 */
[----:B------:R1:W-:Y:S02]  /*19f0*/  @P1 LDGSTS.E.BYPASS.LTC128B.128 [R248+0x11100], [R2.64+0x80], !P5 ;  /* 0x1110008002f81fae */ /* 0x0003e4000e901d44 */
[----:B------:R-:W-:Y:S01]  /*1a00*/  SEL R5, R5, 0xfffffff0, !P2 ;  /* 0xfffffff005057807 */ /* 0x000fe20005000000 */
[----:B------:R-:W-:Y:S01]  /*1a10*/  IMAD R6, R6, R18, RZ ;  /* 0x0000001206067224 */ /* 0x000fe200078e02ff */
[----:B------:R1:W-:Y:S02]  /*1a20*/  @P1 LDGSTS.E.BYPASS.LTC128B.128 [R248+0x14100], [R2.64+0x100], !P4 ;  /* 0x1410010002f81fae */ /* 0x0003e4000e101d44 */
[----:B------:R-:W-:Y:S01]  /*1a30*/  @P0 IADD3 R230, R7, -0x20, RZ ;  /* 0xffffffe007e60810 */ /* 0x000fe20007ffe0ff */
[----:B------:R-:W-:Y:S01]  /*1a40*/  IMAD R6, R19, R12, R6 ;  /* 0x0000000c13067224 */ /* 0x000fe200078e0206 */
[----:B------:R-:W0:Y:S01]  /*1a50*/  LDGDEPBAR ;  /* 0x00000000000079af */ /* 0x000e220000000000 */
[----:B------:R-:W-:Y:S01]  /*1a60*/  IMAD.MOV.U32 R7, RZ, RZ, c[0x0][0x208] ;  /* 0x00008200ff077624 */ /* 0x000fe200078e00ff */
[----:B------:R-:W-:-:S02]  /*1a70*/  IADD3 R247, R230, 0x800, RZ ;  /* 0x00000800e6f77810 */ /* 0x000fc40007ffe0ff */
[C---:B------:R-:W-:Y:S01]  /*1a80*/  IADD3 R246, R230.reuse, 0x1000, RZ ;  /* 0x00001000e6f67810 */ /* 0x040fe20007ffe0ff */
[C---:B------:R-:W-:Y:S01]  /*1a90*/  IMAD.SHL.U32 R19, R7.reuse, 0x40, RZ ;  /* 0x0000004007137824 */ /* 0x040fe200078e00ff */
[----:B------:R-:W-:Y:S02]  /*1aa0*/  SHF.L.U64.HI R16, R7, R11, c[0x0][0x20c] ;  /* 0x0000830007107619 */ /* 0x000fe4000001020b */
[C---:B------:R-:W-:Y:S02]  /*1ab0*/  IADD3 R245, R230.reuse, 0x1800, RZ ;  /* 0x00001800e6f57810 */ /* 0x040fe40007ffe0ff */
[C---:B------:R-:W-:Y:S02]  /*1ac0*/  IADD3 R244, R230.reuse, 0x2000, RZ ;  /* 0x00002000e6f47810 */ /* 0x040fe40007ffe0ff */
[C---:B------:R-:W-:Y:S02]  /*1ad0*/  IADD3 R243, R230.reuse, 0x2800, RZ ;  /* 0x00002800e6f37810 */ /* 0x040fe40007ffe0ff */
[----:B------:R-:W-:-:S02]  /*1ae0*/  IADD3 R242, R230, 0x3000, RZ ;  /* 0x00003000e6f27810 */ /* 0x000fc40007ffe0ff */
[C---:B------:R-:W-:Y:S02]  /*1af0*/  IADD3 R241, R230.reuse, 0x3800, RZ ;  /* 0x00003800e6f17810 */ /* 0x040fe40007ffe0ff */
[C---:B------:R-:W-:Y:S02]  /*1b00*/  IADD3 R240, R230.reuse, 0x4000, RZ ;  /* 0x00004000e6f07810 */ /* 0x040fe40007ffe0ff */
[C---:B------:R-:W-:Y:S02]  /*1b10*/  IADD3 R239, R230.reuse, 0x4800, RZ ;  /* 0x00004800e6ef7810 */ /* 0x040fe40007ffe0ff */
[----:B------:R-:W-:Y:S01]  /*1b20*/  IADD3 R238, R230, 0x5000, RZ ;  /* 0x00005000e6ee7810 */ /* 0x000fe20007ffe0ff */
[----:B-1----:R-:W-:Y:S01]  /*1b30*/  IMAD.SHL.U32 R2, R134, 0x20, RZ ;  /* 0x0000002086027824 */ /* 0x002fe200078e00ff */
[----:B------:R-:W-:-:S04]  /*1b40*/  DEPBAR.LE SB0, 0x1 ;  /* 0x000080400000791a */ /* 0x000fc80000000000 */
[----:B------:R-:W-:Y:S01]  /*1b50*/  LOP3.LUT R2, R2, 0x7ffffc00, RZ, 0xc0, !PT ;  /* 0x7ffffc0002027812 */ /* 0x000fe200078ec0ff */
[----:B------:R-:W-:Y:S01]  /*1b60*/  IMAD R3, R25, c[0x0][0x218], RZ ;  /* 0x0000860019037a24 */ /* 0x000fe200078e02ff */
[C---:B------:R-:W-:Y:S02]  /*1b70*/  IADD3 R237, R230.reuse, 0x5800, RZ ;  /* 0x00005800e6ed7810 */ /* 0x040fe40007ffe0ff */
[----:B------:R-:W-:Y:S01]  /*1b80*/  IADD3 R236, R230, 0x6000, RZ ;  /* 0x00006000e6ec7810 */ /* 0x000fe20007ffe0ff */
[----:B------:R-:W-:Y:S01]  /*1b90*/  IMAD.IADD R208, R4, 0x1, R2 ;  /* 0x0000000104d07824 */ /* 0x000fe200078e0202 */
[C---:B------:R-:W-:Y:S01]  /*1ba0*/  IADD3 R235, R230.reuse, 0x6800, RZ ;  /* 0x00006800e6eb7810 */ /* 0x040fe20007ffe0ff */
[----:B------:R-:W-:Y:S01]  /*1bb0*/  IMAD.MOV.U32 R2, RZ, RZ, 0x20 ;  /* 0x00000020ff027424 */ /* 0x000fe200078e00ff */
[----:B------:R-:W-:Y:S01]  /*1bc0*/  IADD3 R234, R230, 0x7000, RZ ;  /* 0x00007000e6ea7810 */ /* 0x000fe20007ffe0ff */
[----:B------:R-:W-:Y:S01]  /*1bd0*/  IMAD R8, R26, c[0x0][0x21c], R3 ;  /* 0x000087001a087a24 */ /* 0x000fe200078e0203 */
[----:B------:R-:W-:Y:S01]  /*1be0*/  BAR.SYNC.DEFER_BLOCKING 0x0 ;  /* 0x0000000000007b1d */ /* 0x000fe20000010000 */
[C---:B------:R-:W-:Y:S01]  /*1bf0*/  LEA R216, R208.reuse, 0x100, 0x1 ;  /* 0x00000100d0d87811 */ /* 0x040fe200078e08ff */
[----:B------:R-:W-:Y:S01]  /*1c00*/  IMAD.SHL.U32 R208, R208, 0x2, RZ ;  /* 0x00000002d0d07824 */ /* 0x000fe200078e00ff */
[----:B------:R-:W-:Y:S01]  /*1c10*/  SEL R2, R2, 0xffffffe0, !P3 ;  /* 0xffffffe002027807 */ /* 0x000fe20005800000 */
[----:B------:R-:W-:Y:S01]  /*1c20*/  IMAD.IADD R39, R41, 0x1, R8 ;  /* 0x0000000129277824 */ /* 0x000fe200078e0208 */
[----:B------:R-:W-:Y:S01]  /*1c30*/  SEL R3, RZ, 0x1, P6 ;  /* 0x00000001ff037807 */ /* 0x000fe20003000000 */
[--C-:B------:R-:W-:Y:S01]  /*1c40*/  IMAD R212, R5, 0x2, R216.reuse ;  /* 0x0000000205d47824 */ /* 0x100fe200078e02d8 */
[----:B------:R-:W-:Y:S01]  /*1c50*/  IADD3 R233, R230, 0x7800, RZ ;  /* 0x00007800e6e97810 */ /* 0x000fe20007ffe0ff */
[----:B------:R-:W-:Y:S01]  /*1c60*/  IMAD R216, R2, 0x2, R216 ;  /* 0x0000000202d87824 */ /* 0x000fe200078e02d8 */
[----:B------:R-:W-:Y:S01]  /*1c70*/  LOP3.LUT R10, R0, 0x2, R3, 0xe2, !PT ;  /* 0x00000002000a7812 */ /* 0x000fe200078ee203 */
[----:B------:R-:W-:Y:S01]  /*1c80*/  IMAD R220, R2, 0x2, R212 ;  /* 0x0000000202dc7824 */ /* 0x000fe200078e02d4 */
[----:B------:R-:W-:Y:S01]  /*1c90*/  SEL R0, RZ, 0x4, P4 ;  /* 0x00000004ff007807 */ /* 0x000fe20002000000 */
[----:B------:R-:W-:Y:S01]  /*1ca0*/  IMAD.WIDE.U32 R8, R18, R12, R38 ;  /* 0x0000000c12087225 */ /* 0x000fe200078e0026 */
[----:B------:R-:W-:Y:S01]  /*1cb0*/  STL.64 [R1+0x30], R38 ;  /* 0x0000302601007387 */ /* 0x000fe20000100a00 */
[----:B------:R-:W-:-:S02]  /*1cc0*/  IADD3 R232, R230, 0x8000, RZ ;  /* 0x00008000e6e87810 */ /* 0x000fc40007ffe0ff */
[----:B------:R-:W-:Y:S01]  /*1cd0*/  IMAD.IADD R3, R9, 0x1, R6 ;  /* 0x0000000109037824 */ /* 0x000fe200078e0206 */
[----:B------:R-:W-:Y:S02]  /*1ce0*/  LEA R6, P0, R8, c[0x0][0x1f8], 0x1 ;  /* 0x00007e0008067a11 */ /* 0x000fe400078008ff */
[----:B------:R-:W-:Y:S02]  /*1cf0*/  LOP3.LUT R0, R10, R0, RZ, 0xfc, !PT ;  /* 0x000000000a007212 */ /* 0x000fe400078efcff */
[----:B------:R-:W-:Y:S02]  /*1d00*/  LEA.HI.X R7, R8, c[0x0][0x1fc], R3, 0x1, P0 ;  /* 0x00007f0008077a11 */ /* 0x000fe400000f0c03 */
[C---:B------:R-:W-:Y:S01]  /*1d10*/  IADD3 R14, P2, P1, R19.reuse, 0x80, R6 ;  /* 0x00000080130e7810 */ /* 0x040fe2000795e006 */
[----:B------:R-:W-:Y:S01]  /*1d20*/  LDSM.16.M88.4 R152, [R208+0x100] ;  /* 0x00010000d098783b */ /* 0x000fe20000000200 */
[----:B------:R-:W-:Y:S02]  /*1d30*/  LOP3.LUT R3, R0, 0x1, RZ, 0xc0, !PT ;  /* 0x0000000100037812 */ /* 0x000fe400078ec0ff */
[----:B------:R-:W-:Y:S01]  /*1d40*/  IADD3 R8, P0, R19, R6, RZ ;  /* 0x0000000613087210 */ /* 0x000fe20007f1e0ff */
[----:B------:R-:W-:Y:S01]  /*1d50*/  LDSM.16.M88.4 R192, [R208+0x4100] ;  /* 0x00410000d0c0783b */ /* 0x000fe20000000200 */
[----:B------:R-:W-:-:S02]  /*1d60*/  IADD3.X R15, R16, RZ, R7, P2, P1 ;  /* 0x000000ff100f7210 */ /* 0x000fc400017e2407 */
[----:B------:R-:W-:Y:S01]  /*1d70*/  IADD3 R12, P2, P1, R19, 0x100, R6 ;  /* 0x00000100130c7810 */ /* 0x000fe2000795e006 */
[----:B------:R-:W-:Y:S01]  /*1d80*/  LDSM.16.M88.4 R156, [R212] ;  /* 0x00000000d49c783b */ /* 0x000fe20000000200 */
[----:B------:R-:W-:Y:S01]  /*1d90*/  ISETP.NE.U32.AND P3, PT, R3, 0x1, PT ;  /* 0x000000010300780c */ /* 0x000fe20003f65070 */
[--C-:B------:R-:W-:Y:S01]  /*1da0*/  IMAD.X R9, R16, 0x1, R7.reuse, P0 ;  /* 0x0000000110097824 */ /* 0x100fe200000e0607 */
[----:B------:R-:W-:Y:S01]  /*1db0*/  IADD3 R10, P0, R8, R19, RZ ;  /* 0x00000013080a7210 */ /* 0x000fe20007f1e0ff */
[----:B------:R-:W-:Y:S01]  /*1dc0*/  LDSM.16.M88.4 R196, [R212+0x4000] ;  /* 0x00400000d4c4783b */ /* 0x000fe20000000200 */
[----:B------:R-:W-:Y:S02]  /*1dd0*/  IADD3.X R13, R16, RZ, R7, P2, P1 ;  /* 0x000000ff100d7210 */ /* 0x000fe400017e2407 */
[----:B------:R-:W-:Y:S01]  /*1de0*/  LOP3.LUT P1, RZ, R0, 0x2, RZ, 0xc0, !PT ;  /* 0x0000000200ff7812 */ /* 0x000fe2000782c0ff */
[----:B------:R-:W-:Y:S01]  /*1df0*/  LDSM.16.M88.4 R184, [R216] ;  /* 0x00000000d8b8783b */ /* 0x000fe20000000200 */
[----:B------:R-:W-:Y:S01]  /*1e00*/  ISETP.LT.OR P2, PT, R17, 0x1, P3 ;  /* 0x000000011100780c */ /* 0x000fe20001f41670 */
[----:B------:R-:W-:Y:S01]  /*1e10*/  IMAD.X R11, R9, 0x1, R16, P0 ;  /* 0x00000001090b7824 */ /* 0x000fe200000e0610 */
[----:B------:R-:W-:Y:S01]  /*1e20*/  ISETP.LT.OR P0, PT, R17, 0x1, !P1 ;  /* 0x000000011100780c */ /* 0x000fe20004f01670 */
[----:B------:R-:W-:Y:S01]  /*1e30*/  LDSM.16.M88.4 R200, [R216+0x4000] ;  /* 0x00400000d8c8783b */ /* 0x000fe20000000200 */
[----:B------:R-:W-:-:S03]  /*1e40*/  IADD3 R231, R230, 0x8800, RZ ;  /* 0x00008800e6e77810 */ /* 0x000fc60007ffe0ff */
[----:B------:R-:W-:Y:S04]  /*1e50*/  LDSM.16.M88.4 R188, [R220] ;  /* 0x00000000dcbc783b */ /* 0x000fe80000000200 */
        /* <DEDUP_REMOVED lines=9> */
[----:B------:R-:W-:Y:S04]  /*1ef0*/  LDSM.16.M88.4 R48, [R230] ;  /* 0x00000000e630783b */ /* 0x000fe80000000200 */
[----:B------:R-:W2:Y:S04]  /*1f00*/  LDSM.16.M88.4 R28, [R135+0xc900] ;  /* 0x00c90000871c783b */ /* 0x000ea80000000200 */
[----:B------:R-:W3:Y:S04]  /*1f10*/  LDSM.16.M88.4 R24, [R135+0xd100] ;  /* 0x00d100008718783b */ /* 0x000ee80000000200 */
[----:B------:R-:W4:Y:S04]  /*1f20*/  LDSM.16.M88.4 R56, [R135+0xd900] ;  /* 0x00d900008738783b */ /* 0x000f280000000200 */
[----:B------:R-:W-:Y:S04]  /*1f30*/  LDSM.16.M88.4 R72, [R135+0xe100] ;  /* 0x00e100008748783b */ /* 0x000fe80000000200 */
[----:B------:R-:W-:Y:S04]  /*1f40*/  LDSM.16.M88.4 R76, [R135+0xe900] ;  /* 0x00e90000874c783b */ /* 0x000fe80000000200 */
[----:B------:R-:W5:Y:S04]  /*1f50*/  LDSM.16.M88.4 R68, [R230+0x800] ;  /* 0x00080000e644783b */ /* 0x000f680000000200 */
[----:B------:R-:W4:Y:S04]  /*1f60*/  LDSM.16.M88.4 R64, [R230+0x1000] ;  /* 0x00100000e640783b */ /* 0x000f280000000200 */
[----:B------:R-:W4:Y:S04]  /*1f70*/  LDSM.16.M88.4 R60, [R230+0x1800] ;  /* 0x00180000e63c783b */ /* 0x000f280000000200 */
        /* <DEDUP_REMOVED lines=8> */
[----:B------:R-:W-:Y:S01]  /*2000*/  HMMA.16816.F32 R52, R152, R34, RZ ;  /* 0x000000229834723c */ /* 0x000fe200000018ff */
[----:B------:R-:W-:Y:S01]  /*2010*/  IMAD.MOV.U32 R0, RZ, RZ, 0x40 ;  /* 0x00000040ff007424 */ /* 0x000fe200078e00ff */
[----:B------:R1:W-:Y:S01]  /*2020*/  LDGSTS.E.BYPASS.LTC128B.128 [R248+0x3100], [R6.64+0x80], !P0 ;  /* 0x0310008006f87fae */ /* 0x0003e2000c101d44 */
[----:B------:R-:W-:-:S05]  /*2030*/  ISETP.LT.OR P0, PT, R17, 0x1, !P2 ;  /* 0x000000011100780c */ /* 0x000fca0005701670 */
[C---:B--2---:R-:W-:Y:S08]  /*2040*/  HMMA.16816.F32 R44, R152.reuse, R28, RZ ;  /* 0x0000001c982c723c */ /* 0x044ff000000018ff */
[----:B------:R2:W-:Y:S01]  /*2050*/  LDGSTS.E.BYPASS.LTC128B.128 [R248+0x6100], [R6.64+0x100], !P0 ;  /* 0x0610010006f87fae */ /* 0x0005e2000c101d44 */
[C---:B------:R-:W-:Y:S01]  /*2060*/  ISETP.LT.OR P0, PT, R17.reuse, 0x21, P3 ;  /* 0x000000211100780c */ /* 0x040fe20001f01670 */
[----:B---3--:R-:W-:Y:S01]  /*2070*/  HMMA.16816.F32 R32, R152, R24, RZ ;  /* 0x000000189820723c */ /* 0x008fe200000018ff */
[----:B------:R-:W-:-:S07]  /*2080*/  ISETP.LT.OR P3, PT, R17, 0x41, P3 ;  /* 0x000000411100780c */ /* 0x000fce0001f61670 */
[----:B------:R-:W-:Y:S04]  /*2090*/  HMMA.16816.F32 R112, R156, R48, R20 ;  /* 0x000000309c70723c */ /* 0x000fe80000001814 */
[----:B------:R3:W-:Y:S01]  /*20a0*/  LDGSTS.E.BYPASS.LTC128B.128 [R248+0x1100], [R8.64], !P0 ;  /* 0x0110000008f87fae */ /* 0x0007e2000c101d44 */
[C---:B------:R-:W-:Y:S02]  /*20b0*/  ISETP.LT.OR P0, PT, R17.reuse, 0x21, !P1 ;  /* 0x000000211100780c */ /* 0x040fe40004f01670 */
[C---:B------:R-:W-:Y:S01]  /*20c0*/  ISETP.LT.OR P1, PT, R17.reuse, 0x41, !P1 ;  /* 0x000000411100780c */ /* 0x040fe20004f21670 */
[C---:B----4-:R-:W-:Y:S08]  /*20d0*/  HMMA.16816.F32 R20, R152.reuse, R58, RZ ;  /* 0x0000003a9814723c */ /* 0x050ff000000018ff */
[----:B------:R-:W-:Y:S02]  /*20e0*/  HMMA.16816.F32 R40, R152, R30, RZ ;  /* 0x0000001e9828723c */ /* 0x000fe400000018ff */
[----:B------:R4:W-:Y:S01]  /*20f0*/  LDGSTS.E.BYPASS.LTC128B.128 [R248+0x4100], [R14.64], !P0 ;  /* 0x041000000ef87fae */ /* 0x0009e2000c101d44 */
[----:B------:R-:W-:-:S02]  /*2100*/  ISETP.LT.OR P0, PT, R17, 0x21, !P2 ;  /* 0x000000211100780c */ /* 0x000fc40005701670 */
[----:B------:R-:W-:-:S03]  /*2110*/  ISETP.LT.OR P2, PT, R17, 0x41, !P2 ;  /* 0x000000411100780c */ /* 0x000fc60005741670 */
[----:B------:R-:W-:Y:S08]  /*2120*/  HMMA.16816.F32 R28, R152, R26, RZ ;  /* 0x0000001a981c723c */ /* 0x000ff000000018ff */
[----:B------:R4:W-:Y:S01]  /*2130*/  LDGSTS.E.BYPASS.LTC128B.128 [R248+0x7100], [R12.64], !P0 ;  /* 0x071000000cf87fae */ /* 0x0009e2000c101d44 */
[----:B------:R-:W-:Y:S01]  /*2140*/  LOP3.LUT P0, RZ, R36, 0x4, RZ, 0xc0, !PT ;  /* 0x0000000424ff7812 */ /* 0x000fe2000780c0ff */
[----:B-----5:R-:W-:Y:S02]  /*2150*/  HMMA.16816.F32 R100, R156, R68, R44 ;  /* 0x000000449c64723c */ /* 0x020fe4000000182c */
[----:B------:R3:W-:Y:S01]  /*2160*/  LDGSTS.E.BYPASS.LTC128B.128 [R248+0x2100], [R10.64], !P3 ;  /* 0x021000000af87fae */ /* 0x0007e2000d901d44 */
[----:B------:R-:W-:-:S02]  /*2170*/  SEL R0, R0, 0xffffffc0, !P0 ;  /* 0xffffffc000007807 */ /* 0x000fc40004000000 */
[----:B------:R-:W-:Y:S01]  /*2180*/  ISETP.GE.AND P0, PT, R132, 0x61, PT ;  /* 0x000000618400780c */ /* 0x000fe20003f06270 */
[----:B------:R3:W-:Y:S02]  /*2190*/  LDGSTS.E.BYPASS.LTC128B.128 [R248+0x5100], [R10.64+0x80], !P1 ;  /* 0x051000800af87fae */ /* 0x0007e4000c901d44 */
[----:B------:R-:W-:Y:S01]  /*21a0*/  IMAD.IADD R229, R135, 0x1, R0 ;  /* 0x0000000187e57824 */ /* 0x000fe200078e0200 */
[----:B------:R-:W-:Y:S01]  /*21b0*/  HMMA.16816.F32 R92, R156, R64, R32 ;  /* 0x000000409c5c723c */ /* 0x000fe20000001820 */
[----:B------:R3:W-:Y:S01]  /*21c0*/  LDGSTS.E.BYPASS.LTC128B.128 [R248+0x8100], [R10.64+0x100], !P2 ;  /* 0x081001000af87fae */ /* 0x0007e2000d101d44 */
[----:B------:R-:W-:-:S03]  /*21d0*/  IMAD.IADD R226, R0, 0x1, R230 ;  /* 0x0000000100e27824 */ /* 0x000fc600078e02e6 */
[----:B------:R-:W5:Y:S03]  /*21e0*/  LDSM.16.M88.4 R32, [R229+0xc100] ;  /* 0x00c10000e520783b */ /* 0x000f660000000200 */
[----:B------:R-:W-:Y:S01]  /*21f0*/  HMMA.16816.F32 R24, R152, R56, RZ ;  /* 0x000000389818723c */ /* 0x000fe200000018ff */
[----:B------:R-:W1:Y:S04]  /*2200*/  LDSM.16.M88.4 R44, [R229+0xc900] ;  /* 0x00c90000e52c783b */ /* 0x000e680000000200 */
[----:B------:R-:W1:Y:S03]  /*2210*/  LDSM.16.M88.4 R56, [R229+0xd100] ;  /* 0x00d10000e538783b */ /* 0x000e660000000200 */
[----:B------:R-:W-:Y:S01]  /*2220*/  HMMA.16816.F32 R80, R156, R62, R20 ;  /* 0x0000003e9c50723c */ /* 0x000fe20000001814 */
[----:B------:R-:W-:Y:S04]  /*2230*/  LDSM.16.M88.4 R36, [R229+0xe900] ;  /* 0x00e90000e524783b */ /* 0x000fe80000000200 */
[----:B------:R-:W-:Y:S03]  /*2240*/  LDSM.16.M88.4 R116, [R226+0x5000] ;  /* 0x00500000e274783b */ /* 0x000fe60000000200 */
[C---:B------:R-:W-:Y:S01]  /*2250*/  HMMA.16816.F32 R20, R152.reuse, R72, RZ ;  /* 0x000000489814723c */ /* 0x040fe200000018ff */
[----:B------:R-:W-:Y:S04]  /*2260*/  LDSM.16.M88.4 R128, [R230+0x7000] ;  /* 0x00700000e680783b */ /* 0x000fe80000000200 */
[----:B------:R-:W-:Y:S03]  /*2270*/  LDSM.16.M88.4 R120, [R230+0x8800] ;  /* 0x00880000e678783b */ /* 0x000fe60000000200 */
[C---:B------:R-:W-:Y:S01]  /*2280*/  HMMA.16816.F32 R16, R152.reuse, R74, RZ ;  /* 0x0000004a9810723c */ /* 0x040fe200000018ff */
[----:B------:R-:W-:Y:S04]  /*2290*/  LDSM.16.M88.4 R140, [R229+0x12100] ;  /* 0x01210000e58c783b */ /* 0x000fe80000000200 */
[----:B------:R-:W-:Y:S03]  /*22a0*/  LDSM.16.M88.4 R124, [R229+0x14100] ;  /* 0x01410000e57c783b */ /* 0x000fe60000000200 */
[C---:B----4-:R-:W-:Y:S01]  /*22b0*/  HMMA.16816.F32 R12, R152.reuse, R76, RZ ;  /* 0x0000004c980c723c */ /* 0x050fe200000018ff */
[----:B------:R-:W-:Y:S04]  /*22c0*/  LDSM.16.M88.4 R136, [R229+0x14900] ;  /* 0x01490000e588783b */ /* 0x000fe80000000200 */
[----:B------:R-:W0:Y:S03]  /*22d0*/  LDGDEPBAR ;  /* 0x00000000000079af */ /* 0x000e260000000000 */
[----:B---3--:R-:W-:Y:S08]  /*22e0*/  HMMA.16816.F32 R8, R152, R78, RZ ;  /* 0x0000004e9808723c */ /* 0x008ff000000018ff */
[C---:B------:R-:W-:Y:S01]  /*22f0*/  HMMA.16816.F32 R104, R156.reuse, R50, R52 ;  /* 0x000000329c68723c */ /* 0x040fe20000001834 */
[----:B------:R-:W-:Y:S07]  /*2300*/  LDSM.16.M88.4 R52, [R229+0xe100] ;  /* 0x00e10000e534783b */ /* 0x000fee0000000200 */
[C---:B------:R-:W-:Y:S01]  /*2310*/  HMMA.16816.F32 R96, R156.reuse, R70, R40 ;  /* 0x000000469c60723c */ /* 0x040fe20000001828 */
[----:B------:R-:W3:Y:S07]  /*2320*/  LDSM.16.M88.4 R68, [R229+0xd900] ;  /* 0x00d90000e544783b */ /* 0x000eee0000000200 */
[C---:B------:R-:W-:Y:S01]  /*2330*/  HMMA.16816.F32 R84, R156.reuse, R66, R28 ;  /* 0x000000429c54723c */ /* 0x040fe2000000181c */
[----:B------:R-:W4:Y:S07]  /*2340*/  LDSM.16.M88.4 R28, [R226] ;  /* 0x00000000e21c783b */ /* 0x000f2e0000000200 */
[C---:B------:R-:W-:Y:S01]  /*2350*/  HMMA.16816.F32 R64, R156.reuse, R60, R24 ;  /* 0x0000003c9c40723c */ /* 0x040fe20000001818 */
[----:B------:R-:W2:Y:S07]  /*2360*/  LDSM.16.M88.4 R24, [R226+0x800] ;  /* 0x00080000e218783b */ /* 0x000eae0000000200 */
[C---:B------:R-:W-:Y:S08]  /*2370*/  HMMA.16816.F32 R72, R156.reuse, R88, R20 ;  /* 0x000000589c48723c */ /* 0x040ff00000001814 */
[C---:B------:R-:W-:Y:S01]  /*2380*/  HMMA.16816.F32 R60, R156.reuse, R90, R16 ;  /* 0x0000005a9c3c723c */ /* 0x040fe20000001810 */
[----:B------:R-:W-:Y:S07]  /*2390*/  LDSM.16.M88.4 R88, [R226+0x1000] ;  /* 0x00100000e258783b */ /* 0x000fee0000000200 */
[C---:B-1----:R-:W-:Y:S08]  /*23a0*/  HMMA.16816.F32 R48, R156.reuse, R108, R12 ;  /* 0x0000006c9c30723c */ /* 0x042ff0000000180c */
[----:B------:R-:W-:Y:S01]  /*23b0*/  HMMA.16816.F32 R40, R156, R110, R8 ;  /* 0x0000006e9c28723c */ /* 0x000fe20000001808 */
[----:B------:R-:W-:Y:S07]  /*23c0*/  LDSM.16.M88.4 R108, [R226+0x4800] ;  /* 0x00480000e26c783b */ /* 0x000fee0000000200 */
[C---:B-----5:R-:W-:Y:S01]  /*23d0*/  HMMA.16816.F32 R16, R184.reuse, R34, R104 ;  /* 0x00000022b810723c */ /* 0x060fe20000001868 */
[----:B------:R-:W1:Y:S07]  /*23e0*/  LDSM.16.M88.4 R104, [R226+0x1800] ;  /* 0x00180000e268783b */ /* 0x000e6e0000000200 */
[C---:B------:R-:W-:Y:S01]  /*23f0*/  HMMA.16816.F32 R12, R184.reuse, R44, R100 ;  /* 0x0000002cb80c723c */ /* 0x040fe20000001864 */
[----:B------:R-:W-:Y:S07]  /*2400*/  LDSM.16.M88.4 R100, [R230+0x3800] ;  /* 0x00380000e664783b */ /* 0x000fee0000000200 */
[C---:B------:R-:W-:Y:S01]  /*2410*/  HMMA.16816.F32 R8, R184.reuse, R46, R96 ;  /* 0x0000002eb808723c */ /* 0x040fe20000001860 */
[----:B------:R-:W-:Y:S07]  /*2420*/  LDSM.16.M88.4 R96, [R226+0x2800] ;  /* 0x00280000e260783b */ /* 0x000fee0000000200 */
[C---:B------:R-:W-:Y:S01]  /*2430*/  HMMA.16816.F32 R20, R184.reuse, R32, R112 ;  /* 0x00000020b814723c */ /* 0x040fe20000001870 */
[----:B------:R-:W-:Y:S07]  /*2440*/  LDSM.16.M88.4 R112, [R135+0x13900] ;  /* 0x013900008770783b */ /* 0x000fee0000000200 */
[C---:B------:R-:W-:Y:S01]  /*2450*/  HMMA.16816.F32 R44, R184.reuse, R56, R92 ;  /* 0x00000038b82c723c */ /* 0x040fe2000000185c */
[----:B------:R-:W5:Y:S07]  /*2460*/  LDSM.16.M88.4 R92, [R226+0x2000] ;  /* 0x00200000e25c783b */ /* 0x000f6e0000000200 */
[C---:B---3--:R-:W-:Y:S08]  /*2470*/  HMMA.16816.F32 R64, R184.reuse, R68, R64 ;  /* 0x00000044b840723c */ /* 0x048ff00000001840 */
[C---:B------:R-:W-:Y:S08]  /*2480*/  HMMA.16816.F32 R72, R184.reuse, R52, R72 ;  /* 0x00000034b848723c */ /* 0x040ff00000001848 */
[C---:B------:R-:W-:Y:S08]  /*2490*/  HMMA.16816.F32 R56, R184.reuse, R58, R84 ;  /* 0x0000003ab838723c */ /* 0x040ff00000001854 */
[----:B------:R-:W-:Y:S08]  /*24a0*/  HMMA.16816.F32 R84, R184, R54, R60 ;  /* 0x00000036b854723c */ /* 0x000ff0000000183c */
[C---:B----4-:R-:W-:Y:S01]  /*24b0*/  HMMA.16816.F32 R60, R188.reuse, R28, R20 ;  /* 0x0000001cbc3c723c */ /* 0x050fe20000001814 */
[----:B------:R-:W-:Y:S07]  /*24c0*/  LDSM.16.M88.4 R20, [R135+0x10100] ;  /* 0x010100008714783b */ /* 0x000fee0000000200 */
[----:B------:R-:W-:Y:S01]  /*24d0*/  HMMA.16816.F32 R52, R188, R30, R16 ;  /* 0x0000001ebc34723c */ /* 0x000fe20000001810 */
[----:B------:R-:W3:Y:S07]  /*24e0*/  LDSM.16.M88.4 R28, [R135+0xf100] ;  /* 0x00f10000871c783b */ /* 0x000eee0000000200 */
[----:B------:R-:W-:Y:S08]  /*24f0*/  HMMA.16816.F32 R80, R184, R70, R80 ;  /* 0x00000046b850723c */ /* 0x000ff00000001850 */
[C---:B--2---:R-:W-:Y:S08]  /*2500*/  HMMA.16816.F32 R32, R188.reuse, R24, R12 ;  /* 0x00000018bc20723c */ /* 0x044ff0000000180c */
[----:B------:R-:W-:Y:S01]  /*2510*/  HMMA.16816.F32 R16, R188, R26, R8 ;  /* 0x0000001abc10723c */ /* 0x000fe20000001808 */
[----:B------:R-:W2:Y:S07]  /*2520*/  LDSM.16.M88.4 R24, [R135+0xf900] ;  /* 0x00f900008718783b */ /* 0x000eae0000000200 */
[C---:B------:R-:W-:Y:S08]  /*2530*/  HMMA.16816.F32 R76, R184.reuse, R36, R48 ;  /* 0x00000024b84c723c */ /* 0x040ff00000001830 */
[----:B------:R-:W-:Y:S01]  /*2540*/  HMMA.16816.F32 R68, R184, R38, R40 ;  /* 0x00000026b844723c */ /* 0x000fe20000001828 */
[----:B------:R-:W4:Y:S07]  /*2550*/  LDSM.16.M88.4 R40, [R135+0x10900] ;  /* 0x010900008728783b */ /* 0x000f2e0000000200 */
[C---:B-1----:R-:W-:Y:S08]  /*2560*/  HMMA.16816.F32 R36, R188.reuse, R104, R64 ;  /* 0x00000068bc24723c */ /* 0x042ff00000001840 */
[C---:B-----5:R-:W-:Y:S01]  /*2570*/  HMMA.16816.F32 R64, R188.reuse, R92, R72 ;  /* 0x0000005cbc40723c */ /* 0x060fe20000001848 */
[----:B------:R-:W1:Y:S07]  /*2580*/  LDSM.16.M88.4 R72, [R135+0x11100] ;  /* 0x011100008748783b */ /* 0x000e6e0000000200 */
[C---:B------:R-:W-:Y:S08]  /*2590*/  HMMA.16816.F32 R12, R188.reuse, R88, R44 ;  /* 0x00000058bc0c723c */ /* 0x040ff0000000182c */
[C---:B------:R-:W-:Y:S01]  /*25a0*/  HMMA.16816.F32 R48, R188.reuse, R106, R80 ;  /* 0x0000006abc30723c */ /* 0x040fe20000001850 */
[----:B------:R-:W-:Y:S07]  /*25b0*/  LDSM.16.M88.4 R104, [R230+0x4000] ;  /* 0x00400000e668783b */ /* 0x000fee0000000200 */
[C---:B------:R-:W-:Y:S01]  /*25c0*/  HMMA.16816.F32 R8, R188.reuse, R90, R56 ;  /* 0x0000005abc08723c */ /* 0x040fe20000001838 */
[----:B------:R-:W-:Y:S07]  /*25d0*/  LDSM.16.M88.4 R88, [R230+0x3000] ;  /* 0x00300000e658783b */ /* 0x000fee0000000200 */
[C---:B------:R-:W-:Y:S01]  /*25e0*/  HMMA.16816.F32 R80, R188.reuse, R94, R84 ;  /* 0x0000005ebc50723c */ /* 0x040fe20000001854 */
[----:B------:R-:W5:Y:S04]  /*25f0*/  LDSM.16.M88.4 R84, [R135+0x11900] ;  /* 0x011900008754783b */ /* 0x000f680000000200 */
[----:B------:R-:W-:Y:S03]  /*2600*/  LDSM.16.M88.4 R92, [R230+0x5800] ;  /* 0x00580000e65c783b */ /* 0x000fe60000000200 */
[C---:B------:R-:W-:Y:S08]  /*2610*/  HMMA.16816.F32 R76, R188.reuse, R96, R76 ;  /* 0x00000060bc4c723c */ /* 0x040ff0000000184c */
[----:B------:R-:W-:Y:S01]  /*2620*/  HMMA.16816.F32 R68, R188, R98, R68 ;  /* 0x00000062bc44723c */ /* 0x000fe20000001844 */
[----:B------:R-:W1:Y:S07]  /*2630*/  LDSM.16.M88.4 R96, [R230+0x4800] ;  /* 0x00480000e660783b */ /* 0x000e6e0000000200 */
[C---:B---3--:R-:W-:Y:S08]  /*2640*/  HMMA.16816.F32 R60, R192.reuse, R28, R60 ;  /* 0x0000001cc03c723c */ /* 0x048ff0000000183c */
[C---:B------:R-:W-:Y:S01]  /*2650*/  HMMA.16816.F32 R56, R192.reuse, R30, R52 ;  /* 0x0000001ec038723c */ /* 0x040fe20000001834 */
[----:B------:R-:W3:Y:S07]  /*2660*/  LDSM.16.M88.4 R28, [R230+0x5000] ;  /* 0x00500000e61c783b */ /* 0x000eee0000000200 */
[C---:B--2---:R-:W-:Y:S08]  /*2670*/  HMMA.16816.F32 R52, R192.reuse, R24, R32 ;  /* 0x00000018c034723c */ /* 0x044ff00000001820 */
[C---:B------:R-:W-:Y:S08]  /*2680*/  HMMA.16816.F32 R44, R192.reuse, R26, R16 ;  /* 0x0000001ac02c723c */ /* 0x040ff00000001810 */
[C---:B------:R-:W-:Y:S08]  /*2690*/  HMMA.16816.F32 R32, R192.reuse, R20, R12 ;  /* 0x00000014c020723c */ /* 0x040ff0000000180c */
[C---:B------:R-:W-:Y:S08]  /*26a0*/  HMMA.16816.F32 R24, R192.reuse, R22, R8 ;  /* 0x00000016c018723c */ /* 0x040ff00000001808 */
[C---:B----4-:R-:W-:Y:S08]  /*26b0*/  HMMA.16816.F32 R16, R192.reuse, R42, R48 ;  /* 0x0000002ac010723c */ /* 0x050ff00000001830 */
[C---:B-1----:R-:W-:Y:S08]  /*26c0*/  HMMA.16816.F32 R12, R192.reuse, R72, R64 ;  /* 0x00000048c00c723c */ /* 0x042ff00000001840 */
[C---:B------:R-:W-:Y:S08]  /*26d0*/  HMMA.16816.F32 R8, R192.reuse, R74, R80 ;  /* 0x0000004ac008723c */ /* 0x040ff00000001850 */
[C---:B-----5:R-:W-:Y:S08]  /*26e0*/  HMMA.16816.F32 R72, R192.reuse, R84, R76 ;  /* 0x00000054c048723c */ /* 0x060ff0000000184c */
[C---:B------:R-:W-:Y:S08]  /*26f0*/  HMMA.16816.F32 R20, R192.reuse, R40, R36 ;  /* 0x00000028c014723c */ /* 0x040ff00000001824 */
        /* <DEDUP_REMOVED lines=13> */
[C---:B------:R-:W-:Y:S08]  /*27d0*/  HMMA.16816.F32 R76, R196.reuse, R90, R56 ;  /* 0x0000005ac44c723c */ /* 0x040ff00000001838 */
        /* <DEDUP_REMOVED lines=14> */
[C---:B------:R-:W-:Y:S01]  /*28c0*/  HMMA.16816.F32 R64, R200.reuse, R34, R56 ;  /* 0x00000022c840723c */ /* 0x040fe20000001838 */
[----:B------:R-:W-:Y:S07]  /*28d0*/  LDSM.16.M88.4 R32, [R135+0x12100] ;  /* 0x012100008720783b */ /* 0x000fee0000000200 */
[C---:B---3--:R-:W-:Y:S08]  /*28e0*/  HMMA.16816.F32 R68, R200.reuse, R28, R48 ;  /* 0x0000001cc844723c */ /* 0x048ff00000001830 */
[C---:B------:R-:W-:Y:S01]  /*28f0*/  HMMA.16816.F32 R60, R200.reuse, R30, R40 ;  /* 0x0000001ec83c723c */ /* 0x040fe20000001828 */
[----:B------:R-:W1:Y:S04]  /*2900*/  LDSM.16.M88.4 R40, [R226+0x5800] ;  /* 0x00580000e228783b */ /* 0x000e680000000200 */
[----:B------:R-:W2:Y:S03]  /*2910*/  LDSM.16.M88.4 R28, [R135+0x12900] ;  /* 0x01290000871c783b */ /* 0x000ea60000000200 */
[C---:B-----5:R-:W-:Y:S08]  /*2920*/  HMMA.16816.F32 R56, R200.reuse, R24, R36 ;  /* 0x00000018c838723c */ /* 0x060ff00000001824 */
[C---:B------:R-:W-:Y:S08]  /*2930*/  HMMA.16816.F32 R52, R200.reuse, R26, R16 ;  /* 0x0000001ac834723c */ /* 0x040ff00000001810 */
[C---:B------:R-:W-:Y:S08]  /*2940*/  HMMA.16816.F32 R44, R200.reuse, R20, R12 ;  /* 0x00000014c82c723c */ /* 0x040ff0000000180c */
[----:B------:R-:W-:Y:S08]  /*2950*/  HMMA.16816.F32 R36, R200, R22, R8 ;  /* 0x00000016c824723c */ /* 0x000ff00000001808 */
[C---:B------:R-:W-:Y:S08]  /*2960*/  HMMA.16816.F32 R16, R204.reuse, R92, R80 ;  /* 0x0000005ccc10723c */ /* 0x040ff00000001850 */
        /* <DEDUP_REMOVED lines=8> */
[----:B------:R-:W4:Y:S07]  /*29f0*/  LDSM.16.M88.4 R96, [R230+0x6800] ;  /* 0x00680000e660783b */ /* 0x000f2e0000000200 */
        /* <DEDUP_REMOVED lines=10> */
[C---:B------:R-:W-:Y:S08]  /*2aa0*/  HMMA.16816.F32 R60, R208.reuse, R32, R24 ;  /* 0x00000020d03c723c */ /* 0x040ff00000001818 */
[C---:B------:R-:W-:Y:S01]  /*2ab0*/  HMMA.16816.F32 R40, R208.reuse, R102, R48 ;  /* 0x00000066d028723c */ /* 0x040fe20000001830 */
[----:B------:R-:W1:Y:S07]  /*2ac0*/  LDSM.16.M88.4 R48, [R230+0x7800] ;  /* 0x00780000e630783b */ /* 0x000e6e0000000200 */
[C---:B------:R-:W-:Y:S01]  /*2ad0*/  HMMA.16816.F32 R36, R208.reuse, R112, R68 ;  /* 0x00000070d024723c */ /* 0x040fe20000001844 */
[----:B------:R-:W2:Y:S07]  /*2ae0*/  LDSM.16.M88.4 R68, [R230+0x8000] ;  /* 0x00800000e644783b */ /* 0x000eae0000000200 */
[C---:B------:R-:W-:Y:S08]  /*2af0*/  HMMA.16816.F32 R56, R208.reuse, R34, R20 ;  /* 0x00000022d038723c */ /* 0x040ff00000001814 */
[C---:B---3--:R-:W-:Y:S08]  /*2b00*/  HMMA.16816.F32 R28, R208.reuse, R88, R80 ;  /* 0x00000058d01c723c */ /* 0x048ff00000001850 */
[C---:B------:R-:W-:Y:S01]  /*2b10*/  HMMA.16816.F32 R24, R208.reuse, R90, R76 ;  /* 0x0000005ad018723c */ /* 0x040fe2000000184c */
[----:B------:R-:W-:Y:S07]  /*2b20*/  LDSM.16.M88.4 R88, [R226+0x6000] ;  /* 0x00600000e258783b */ /* 0x000fee0000000200 */
[C---:B------:R-:W-:Y:S01]  /*2b30*/  HMMA.16816.F32 R32, R208.reuse, R114, R84 ;  /* 0x00000072d020723c */ /* 0x040fe20000001854 */
[----:B------:R-:W-:Y:S07]  /*2b40*/  LDSM.16.M88.4 R112, [R229+0x13100] ;  /* 0x01310000e570783b */ /* 0x000fee0000000200 */
[C---:B------:R-:W-:Y:S08]  /*2b50*/  HMMA.16816.F32 R20, R208.reuse, R92, R72 ;  /* 0x0000005cd014723c */ /* 0x040ff00000001848 */
[----:B------:R-:W-:Y:S08]  /*2b60*/  HMMA.16816.F32 R16, R208, R94, R64 ;  /* 0x0000005ed010723c */ /* 0x000ff00000001840 */
[C---:B----4-:R-:W-:Y:S08]  /*2b70*/  HMMA.16816.F32 R104, R212.reuse, R96, R52 ;  /* 0x00000060d468723c */ /* 0x050ff00000001834 */
[C---:B------:R-:W-:Y:S08]  /*2b80*/  HMMA.16816.F32 R100, R212.reuse, R98, R44 ;  /* 0x00000062d464723c */ /* 0x040ff0000000182c */
[C---:B------:R-:W-:Y:S01]  /*2b90*/  HMMA.16816.F32 R96, R212.reuse, R128, R8 ;  /* 0x00000080d460723c */ /* 0x040fe20000001808 */
[----:B------:R-:W3:Y:S07]  /*2ba0*/  LDSM.16.M88.4 R8, [R229+0x12900] ;  /* 0x01290000e508783b */ /* 0x000eee0000000200 */
[C---:B-----5:R-:W-:Y:S01]  /*2bb0*/  HMMA.16816.F32 R12, R212.reuse, R108, R60 ;  /* 0x0000006cd40c723c */ /* 0x060fe2000000183c */
[----:B------:R-:W4:Y:S07]  /*2bc0*/  LDSM.16.M88.4 R60, [R226+0x6800] ;  /* 0x00680000e23c783b */ /* 0x000f2e0000000200 */
[C---:B------:R-:W-:Y:S01]  /*2bd0*/  HMMA.16816.F32 R108, R212.reuse, R110, R56 ;  /* 0x0000006ed46c723c */ /* 0x040fe20000001838 */
[----:B------:R-:W5:Y:S07]  /*2be0*/  LDSM.16.M88.4 R56, [R226+0x7000] ;  /* 0x00700000e238783b */ /* 0x000f6e0000000200 */
[C---:B------:R-:W-:Y:S01]  /*2bf0*/  HMMA.16816.F32 R92, R212.reuse, R130, R40 ;  /* 0x00000082d45c723c */ /* 0x040fe20000001828 */
[----:B------:R-:W-:Y:S07]  /*2c00*/  LDSM.16.M88.4 R128, [R226+0x8000] ;  /* 0x00800000e280783b */ /* 0x000fee0000000200 */
[C---:B-1----:R-:W-:Y:S08]  /*2c10*/  HMMA.16816.F32 R84, R212.reuse, R48, R36 ;  /* 0x00000030d454723c */ /* 0x042ff00000001824 */
[C---:B--2---:R-:W-:Y:S08]  /*2c20*/  HMMA.16816.F32 R76, R212.reuse, R68, R28 ;  /* 0x00000044d44c723c */ /* 0x044ff0000000181c */
[C---:B------:R-:W-:Y:S08]  /*2c30*/  HMMA.16816.F32 R72, R212.reuse, R70, R24 ;  /* 0x00000046d448723c */ /* 0x040ff00000001818 */
[C---:B------:R-:W-:Y:S08]  /*2c40*/  HMMA.16816.F32 R80, R212.reuse, R50, R32 ;  /* 0x00000032d450723c */ /* 0x040ff00000001820 */
[C---:B------:R-:W-:Y:S08]  /*2c50*/  HMMA.16816.F32 R68, R212.reuse, R120, R20 ;  /* 0x00000078d444723c */ /* 0x040ff00000001814 */
[----:B------:R-:W-:Y:S01]  /*2c60*/  HMMA.16816.F32 R64, R212, R122, R16 ;  /* 0x0000007ad440723c */ /* 0x000fe20000001810 */
[----:B------:R-:W1:Y:S07]  /*2c70*/  LDSM.16.M88.4 R120, [R226+0x7800] ;  /* 0x00780000e278783b */ /* 0x000e6e0000000200 */
[----:B------:R-:W-:Y:S01]  /*2c80*/  HMMA.16816.F32 R48, R216, R142, R108 ;  /* 0x0000008ed830723c */ /* 0x000fe2000000186c */
[----:B------:R-:W2:Y:S01]  /*2c90*/  LDSM.16.M88.4 R108, [R226+0x8800] ;  /* 0x00880000e26c783b */ /* 0x000ea20000000200 */
[----:B------:R-:W-:-:S06]  /*2ca0*/  DEPBAR.LE SB0, 0x0 ;  /* 0x000080000000791a */ /* 0x000fcc0000000000 */
        /* <DEDUP_REMOVED lines=13> */
[C---:B----4-:R-:W-:Y:S08]  /*2d80*/  HMMA.16816.F32 R48, R220.reuse, R60, R44 ;  /* 0x0000003cdc30723c */ /* 0x050ff0000000182c */
[C---:B------:R-:W-:Y:S08]  /*2d90*/  HMMA.16816.F32 R60, R220.reuse, R62, R40 ;  /* 0x0000003edc3c723c */ /* 0x040ff00000001828 */
[C---:B-----5:R-:W-:Y:S08]  /*2da0*/  HMMA.16816.F32 R40, R220.reuse, R56, R36 ;  /* 0x00000038dc28723c */ /* 0x060ff00000001824 */
[C---:B------:R-:W-:Y:S08]  /*2db0*/  HMMA.16816.F32 R56, R220.reuse, R58, R32 ;  /* 0x0000003adc38723c */ /* 0x040ff00000001820 */
[C---:B-1----:R-:W-:Y:S08]  /*2dc0*/  HMMA.16816.F32 R32, R220.reuse, R120, R28 ;  /* 0x00000078dc20723c */ /* 0x042ff0000000181c */
[C---:B------:R-:W-:Y:S08]  /*2dd0*/  HMMA.16816.F32 R28, R220.reuse, R122, R24 ;  /* 0x0000007adc1c723c */ /* 0x040ff00000001818 */
[C---:B------:R-:W-:Y:S08]  /*2de0*/  HMMA.16816.F32 R20, R220.reuse, R128, R20 ;  /* 0x00000080dc14723c */ /* 0x040ff00000001814 */
[C---:B------:R-:W-:Y:S08]  /*2df0*/  HMMA.16816.F32 R36, R220.reuse, R130, R16 ;  /* 0x00000082dc24723c */ /* 0x040ff00000001810 */
[C---:B--2---:R-:W-:Y:S08]  /*2e00*/  HMMA.16816.F32 R44, R220.reuse, R108, R12 ;  /* 0x0000006cdc2c723c */ /* 0x044ff0000000180c */
[----:B------:R-:W-:Y:S01]  /*2e10*/  HMMA.16816.F32 R52, R220, R110, R8 ;  /* 0x0000006edc34723c */ /* 0x000fe20000001808 */
[----:B------:R-:W-:Y:S06]  /*2e20*/  BAR.SYNC.DEFER_BLOCKING 0x0 ;  /* 0x0000000000007b1d */ /* 0x000fec0000010000 */
[----:B------:R-:W-:Y:S05]  /*2e30*/  @!P0 BRA `(.L_x_1306) ;  /* 0x000001e000008947 */ /* 0x000fea0003800000 */
[----:B------:R-:W-:Y:S01]  /*2e40*/  IADD3 R0, R160, -0x2, RZ ;  /* 0xfffffffea0007810 */ /* 0x000fe20007ffe0ff */
[----:B------:R-:W-:-:S03]  /*2e50*/  IMAD.SHL.U32 R10, R148, 0x40, RZ ;  /* 0x00000040940a7824 */ /* 0x000fc600078e00ff */
[----:B------:R-:W-:Y:S01]  /*2e60*/  SHF.R.S32.HI R6, RZ, 0x1f, R0 ;  /* 0x0000001fff067819 */ /* 0x000fe20000011400 */
[----:B------:R-:W-:Y:S02]  /*2e70*/  IMAD R3, R144, R0, RZ ;  /* 0x0000000090037224 */ /* 0x000fe400078e02ff */
[----:B------:R-:W-:-:S04]  /*2e80*/  IMAD.WIDE.U32 R8, R0, R146, R150 ;  /* 0x0000009200087225 */ /* 0x000fc800078e0096 */
[----:B------:R-:W-:Y:S01]  /*2e90*/  IMAD R0, R6, R146, R3 ;  /* 0x0000009206007224 */ /* 0x000fe200078e0203 */
[----:B------:R-:W-:Y:S02]  /*2ea0*/  LEA R6, P1, R8, c[0x0][0x1c8], 0x1 ;  /* 0x0000720008067a11 */ /* 0x000fe400078208ff */
[----:B------:R-:W-:Y:S01]  /*2eb0*/  SHF.L.U64.HI R3, R148, 0x6, R149 ;  /* 0x0000000694037819 */ /* 0x000fe20000010295 */
        /* <DEDUP_REMOVED lines=22> */
.L_x_1306:
[----:B------:R-:W-:Y:S01]  /*3020*/  LOP3.LUT R0, R134, 0xffffffe0, RZ, 0xc0, !PT ;  /* 0xffffffe086007812 */ /* 0x000fe200078ec0ff */
[----:B-1----:R-:W-:Y:S01]  /*3030*/  IMAD.IADD R6, R132, 0x1, R133 ;  /* 0x0000000184067824 */ /* 0x002fe200078e0285 */
[----:B------:R-:W-:Y:S01]  /*3040*/  STL [R1+0x6c], R186 ;  /* 0x00006cba01007387 */ /* 0x000fe20000100800 */
[----:B------:R-:W-:-:S02]  /*3050*/  IMAD.SHL.U32 R224, R4, 0x2, RZ ;  /* 0x0000000204e07824 */ /* 0x000fc400078e00ff */
[----:B------:R-:W-:Y:S01]  /*3060*/  IMAD.IADD R0, R145, 0x1, -R0 ;  /* 0x0000000191007824 */ /* 0x000fe200078e0a00 */
[----:B------:R-:W-:Y:S01]  /*3070*/  STL [R1+0x68], R185 ;  /* 0x000068b901007387 */ /* 0x000fe20000100800 */
[----:B------:R-:W-:Y:S01]  /*3080*/  IMAD R225, R5, 0x2, R224 ;  /* 0x0000000205e17824 */ /* 0x000fe200078e02e0 */
[C---:B------:R-:W-:Y:S02]  /*3090*/  LEA R228, R2.reuse, R224, 0x1 ;  /* 0x000000e002e47211 */ /* 0x040fe400078e08ff */
[----:B------:R-:W-:Y:S01]  /*30a0*/  SHF.R.S32.HI R3, RZ, 0x1f, R0 ;  /* 0x0000001fff037819 */ /* 0x000fe20000011400 */
[----:B------:R-:W-:Y:S01]  /*30b0*/  STL [R1+0x64], R184 ;  /* 0x000064b801007387 */ /* 0x000fe20000100800 */
        /* <DEDUP_REMOVED lines=10> */
[----:B------:R1:W-:Y:S01]  /*3160*/  STL [R1+0x50], R155 ;  /* 0x0000509b01007387 */ /* 0x0003e20000100800 */
[----:B------:R-:W-:-:S02]  /*3170*/  ISETP.GT.AND P1, PT, R0, 0x1, PT ;  /* 0x000000010000780c */ /* 0x000fc40003f24270 */
[----:B------:R-:W-:Y:S01]  /*3180*/  ISETP.GT.AND P2, PT, R0, 0x8, PT ;  /* 0x000000080000780c */ /* 0x000fe20003f44270 */
[----:B------:R2:W-:Y:S01]  /*3190*/  STL [R1+0x4c], R154 ;  /* 0x00004c9a01007387 */ /* 0x0005e20000100800 */
[----:B------:R-:W-:Y:S02]  /*31a0*/  FSEL R7, R64, -INF , P3 ;  /* 0xff80000040077808 */ /* 0x000fe40001800000 */
[----:B------:R-:W-:Y:S01]  /*31b0*/  FSEL R8, R65, -INF , P1 ;  /* 0xff80000041087808 */ /* 0x000fe20000800000 */
[----:B------:R3:W-:Y:S01]  /*31c0*/  STL [R1+0x48], R153 ;  /* 0x0000489901007387 */ /* 0x0007e20000100800 */
[----:B------:R-:W-:Y:S02]  /*31d0*/  FSEL R17, R67, -INF , P1 ;  /* 0xff80000043117808 */ /* 0x000fe40000800000 */
[----:B------:R-:W-:Y:S01]  /*31e0*/  ISETP.GT.AND P1, PT, R0, 0x9, PT ;  /* 0x000000090000780c */ /* 0x000fe20003f24270 */
[----:B------:R-:W-:Y:S01]  /*31f0*/  STL [R1+0x44], R152 ;  /* 0x0000449801007387 */ /* 0x000fe20000100800 */
[----:B------:R-:W-:-:S02]  /*3200*/  FSEL R9, R88, -INF , P2 ;  /* 0xff80000058097808 */ /* 0x000fc40001000000 */
[----:B------:R-:W-:Y:S01]  /*3210*/  FMNMX.FTZ R3, R7, R8, !PT ;  /* 0x0000000807037209 */ /* 0x000fe20007810000 */
[----:B------:R-:W-:Y:S01]  /*3220*/  STL [R1+0x40], R135 ;  /* 0x0000408701007387 */ /* 0x000fe20000100800 */
[----:B------:R-:W-:Y:S02]  /*3230*/  FSEL R16, R66, -INF , P3 ;  /* 0xff80000042107808 */ /* 0x000fe40001800000 */
[----:B------:R-:W-:Y:S01]  /*3240*/  ISETP.GT.AND P3, PT, R0, 0x10, PT ;  /* 0x000000100000780c */ /* 0x000fe20003f64270 */
[----:B------:R-:W-:Y:S01]  /*3250*/  LDSM.16.MT88.4 R64, [R225+0x3100] ;  /* 0x00310000e140783b */ /* 0x000fe20000004200 */
[----:B------:R-:W-:Y:S02]  /*3260*/  FSEL R10, R89, -INF , P1 ;  /* 0xff800000590a7808 */ /* 0x000fe40000800000 */
[----:B------:R-:W-:Y:S01]  /*3270*/  FMNMX.FTZ R3, R9, R3, !PT ;  /* 0x0000000309037209 */ /* 0x000fe20007810000 */
[----:B------:R-:W-:Y:S01]  /*3280*/  LDSM.16.MT88.4 R68, [R227+0x900] ;  /* 0x00090000e344783b */ /* 0x000fe20000004200 */
[----:B------:R-:W-:-:S02]  /*3290*/  FSEL R18, R90, -INF , P2 ;  /* 0xff8000005a127808 */ /* 0x000fc40001000000 */
[----:B------:R-:W-:Y:S01]  /*32a0*/  ISETP.GT.AND P2, PT, R0, 0x11, PT ;  /* 0x000000110000780c */ /* 0x000fe20003f44270 */
[----:B------:R-:W-:Y:S01]  /*32b0*/  LDSM.16.MT88.4 R80, [R228+0x3900] ;  /* 0x00390000e450783b */ /* 0x000fe20000004200 */
[----:B------:R-:W-:Y:S02]  /*32c0*/  FSEL R11, R48, -INF , P3 ;  /* 0xff800000300b7808 */ /* 0x000fe40001800000 */
[----:B------:R-:W-:Y:S01]  /*32d0*/  FMNMX.FTZ R3, R10, R3, !PT ;  /* 0x000000030a037209 */ /* 0x000fe20007810000 */
[----:B------:R-:W-:Y:S01]  /*32e0*/  LDSM.16.MT88.4 R76, [R227+0x3900] ;  /* 0x00390000e34c783b */ /* 0x000fe20000004200 */
[----:B------:R-:W-:Y:S02]  /*32f0*/  FSEL R19, R91, -INF , P1 ;  /* 0xff8000005b137808 */ /* 0x000fe40000800000 */
[----:B------:R-:W-:Y:S01]  /*3300*/  ISETP.GT.AND P1, PT, R0, 0x18, PT ;  /* 0x000000180000780c */ /* 0x000fe20003f24270 */
[----:B------:R-:W0:Y:S01]  /*3310*/  LDGDEPBAR ;  /* 0x00000000000079af */ /* 0x000e220000000000 */
        /* <DEDUP_REMOVED lines=9> */
[----:B------:R-:W-:Y:S02]  /*33b0*/  ISETP.GT.AND P3, PT, R0, 0x20, PT ;  /* 0x000000200000780c */ /* 0x000fe40003f64270 */
        /* <DEDUP_REMOVED lines=15> */
[----:B------:R-:W-:Y:S02]  /*34b0*/  FSEL R116, R57, -INF , P2 ;  /* 0xff80000039747808 */ /* 0x000fe40001000000 */
[----:B------:R-:W-:-:S02]  /*34c0*/  ISETP.GT.AND P3, PT, R0, 0x30, PT ;  /* 0x000000300000780c */ /* 0x000fc40003f64270 */
        /* <DEDUP_REMOVED lines=19> */
[----:B------:R-:W-:Y:S02]  /*3600*/  ISETP.GT.AND P2, PT, R0, 0x40, PT ;  /* 0x000000400000780c */ /* 0x000fe40003f44270 */
        /* <DEDUP_REMOVED lines=30> */
[----:B------:R-:W-:-:S02]  /*37f0*/  ISETP.GT.AND P2, PT, R0, 0x58, PT ;  /* 0x000000580000780c */ /* 0x000fc40003f44270 */
[----:B-1----:R-:W-:Y:S02]  /*3800*/  FSEL R155, R45, -INF , P3 ;  /* 0xff8000002d9b7808 */ /* 0x002fe40001800000 */
[----:B------:R-:W-:Y:S02]  /*3810*/  FMNMX.FTZ R6, R124, R6, !PT ;  /* 0x000000067c067209 */ /* 0x000fe40007810000 */
[----:B------:R-:W-:Y:S02]  /*3820*/  FMNMX.FTZ R3, R99, R3, !PT ;  /* 0x0000000363037209 */ /* 0x000fe40007810000 */
[----:B------:R-:W-:Y:S02]  /*3830*/  FSEL R87, R46, -INF , P1 ;  /* 0xff8000002e577808 */ /* 0x000fe40000800000 */
[----:B------:R-:W-:Y:S02]  /*3840*/  ISETP.GT.AND P1, PT, R0, 0x59, PT ;  /* 0x000000590000780c */ /* 0x000fe40003f24270 */
[----:B--2---:R-:W-:-:S02]  /*3850*/  FSEL R154, R52, -INF , P2 ;  /* 0xff800000349a7808 */ /* 0x004fc40001000000 */
[----:B------:R-:W-:Y:S02]  /*3860*/  FMNMX.FTZ R0, R127, R6, !PT ;  /* 0x000000067f007209 */ /* 0x000fe40007810000 */
[----:B------:R-:W-:Y:S02]  /*3870*/  FMNMX.FTZ R132, R155, R3, !PT ;  /* 0x000000039b847209 */ /* 0x000fe40007810000 */
[----:B------:R-:W-:Y:S02]  /*3880*/  FSEL R156, R53, -INF , P1 ;  /* 0xff800000359c7808 */ /* 0x000fe40000800000 */
[----:B------:R-:W-:Y:S02]  /*3890*/  FMNMX.FTZ R0, R110, R0, !PT ;  /* 0x000000006e007209 */ /* 0x000fe40007810000 */
[----:B------:R-:W-:Y:S02]  /*38a0*/  FMNMX.FTZ R132, R154, R132, !PT ;  /* 0x000000849a847209 */ /* 0x000fe40007810000 */
[----:B------:R-:W-:-:S02]  /*38b0*/  FMNMX.FTZ R0, R252, R0, !PT ;  /* 0x00000000fc007209 */ /* 0x000fc40007810000 */
[----:B------:R-:W-:Y:S02]  /*38c0*/  FMNMX.FTZ R132, R156, R132, !PT ;  /* 0x000000849c847209 */ /* 0x000fe40007810000 */
[----:B------:R-:W-:Y:S02]  /*38d0*/  FMNMX.FTZ R0, R251, R0, !PT ;  /* 0x00000000fb007209 */ /* 0x000fe40007810000 */
[----:B------:R-:W-:Y:S01]  /*38e0*/  FSEL R105, R47, -INF , P3 ;  /* 0xff8000002f697808 */ /* 0x000fe20001800000 */
[----:B------:R-:W1:Y:S01]  /*38f0*/  SHFL.BFLY PT, R3, R132, 0x2, 0x1f ;  /* 0x0c401f0084037f89 */ /* 0x000e6200000e0000 */
[----:B------:R-:W-:Y:S02]  /*3900*/  FMNMX.FTZ R0, R108, R0, !PT ;  /* 0x000000006c007209 */ /* 0x000fe40007810000 */
[----:B------:R-:W-:Y:S01]  /*3910*/  FSEL R185, R54, -INF , P2 ;  /* 0xff80000036b97808 */ /* 0x000fe20001000000 */
[----:B------:R-:W-:Y:S01]  /*3920*/  LDSM.16.MT88.4 R44, [R228+0x900] ;  /* 0x00090000e42c783b */ /* 0x000fe20000004200 */
[----:B------:R-:W-:-:S02]  /*3930*/  FMNMX.FTZ R0, R97, R0, !PT ;  /* 0x0000000061007209 */ /* 0x000fc40007810000 */
[----:B---3--:R-:W-:Y:S02]  /*3940*/  FSEL R153, R55, -INF , P1 ;  /* 0xff80000037997808 */ /* 0x008fe40000800000 */
        /* <DEDUP_REMOVED lines=70> */
[----:B------:R-:W-:Y:S07]  /*3db0*/  LDSM.16.MT88.4 R40, [R224+0x3900] ;  /* 0x00390000e028783b */ /* 0x000fee0000004200 */
[----:B------:R-:W-:Y:S08]  /*3dc0*/  HMMA.16816.F32 R160, R4, R46, R16 ;  /* 0x0000002e04a0723c */ /* 0x000ff00000001810 */
[----:B------:R-:W-:Y:S01]  /*3dd0*/  HMMA.16816.F32 R16, R8, R56, RZ ;  /* 0x000000380810723c */ /* 0x000fe200000018ff */
[----:B------:R-:W-:Y:S07]  /*3de0*/  LDSM.16.MT88.4 R56, [R225+0x6100] ;  /* 0x00610000e138783b */ /* 0x000fee0000004200 */
[----:B------:R-:W-:Y:S01]  /*3df0*/  HMMA.16816.F32 R180, R4, R54, R36 ;  /* 0x0000003604b4723c */ /* 0x000fe20000001824 */
[----:B------:R-:W1:Y:S01]  /*3e00*/  LDSM.16.MT88.4 R36, [R225+0x3900] ;  /* 0x00390000e124783b */ /* 0x000e620000004200 */
[----:B------:R-:W-:Y:S01]  /*3e10*/  IMAD.MOV.U32 R86, RZ, RZ, R72 ;  /* 0x000000ffff567224 */ /* 0x000fe200078e0048 */
[----:B------:R-:W-:Y:S01]  /*3e20*/  MOV R85, R73 ;  /* 0x0000004900557202 */ /* 0x000fe20000000f00 */
[----:B------:R-:W-:Y:S01]  /*3e30*/  IMAD.MOV.U32 R84, RZ, RZ, R74 ;  /* 0x000000ffff547224 */ /* 0x000fe200078e004a */
[----:B------:R-:W2:Y:S01]  /*3e40*/  LDSM.16.MT88.4 R52, [R224+0x6100] ;  /* 0x00610000e034783b */ /* 0x000ea20000004200 */
[----:B------:R-:W-:-:S02]  /*3e50*/  IMAD.MOV.U32 R2, RZ, RZ, R75 ;  /* 0x000000ffff027224 */ /* 0x000fc400078e004b */
[----:B------:R-:W-:Y:S01]  /*3e60*/  HMMA.16816.F32 R164, R4, R44, R20 ;  /* 0x0000002c04a4723c */ /* 0x000fe20000001814 */
[----:B------:R-:W3:Y:S04]  /*3e70*/  LDSM.16.MT88.4 R44, [R228+0x3100] ;  /* 0x00310000e42c783b */ /* 0x000ee80000004200 */
[----:B------:R-:W-:Y:S03]  /*3e80*/  LDSM.16.MT88.4 R72, [R227+0x6100] ;  /* 0x00610000e348783b */ /* 0x000fe60000004200 */
[----:B------:R-:W-:Y:S08]  /*3e90*/  HMMA.16816.F32 R20, R8, R64, RZ ;  /* 0x000000400814723c */ /* 0x000ff000000018ff */
[C---:B------:R-:W-:Y:S08]  /*3ea0*/  HMMA.16816.F32 R176, R4.reuse, R48, R28 ;  /* 0x0000003004b0723c */ /* 0x040ff0000000181c */
[C---:B------:R-:W-:Y:S01]  /*3eb0*/  HMMA.16816.F32 R172, R4.reuse, R50, R24 ;  /* 0x0000003204ac723c */ /* 0x040fe20000001818 */
[----:B------:R-:W4:Y:S07]  /*3ec0*/  LDSM.16.MT88.4 R48, [R227+0x3100] ;  /* 0x00310000e330783b */ /* 0x000f2e0000004200 */
[----:B------:R-:W-:Y:S08]  /*3ed0*/  HMMA.16816.F32 R168, R4, R68, R16 ;  /* 0x0000004404a8723c */ /* 0x000ff00000001810 */
[----:B------:R-:W-:Y:S01]  /*3ee0*/  HMMA.16816.F32 R16, R8, R66, RZ ;  /* 0x000000420810723c */ /* 0x000fe200000018ff */
[----:B------:R-:W3:Y:S07]  /*3ef0*/  LDSM.16.MT88.4 R64, [R228+0x6100] ;  /* 0x00610000e440783b */ /* 0x000eee0000004200 */
[----:B------:R-:W-:Y:S01]  /*3f00*/  HMMA.16816.F32 R148, R4, R70, R32 ;  /* 0x000000460494723c */ /* 0x000fe20000001820 */
[----:B------:R-:W4:Y:S07]  /*3f10*/  LDSM.16.MT88.4 R68, [R224+0x6900] ;  /* 0x00690000e044783b */ /* 0x000f2e0000004200 */
[C---:B------:R-:W-:Y:S08]  /*3f20*/  HMMA.16816.F32 R24, R8.reuse, R62, RZ ;  /* 0x0000003e0818723c */ /* 0x040ff000000018ff */
[----:B------:R-:W-:Y:S08]  /*3f30*/  HMMA.16816.F32 R28, R8, R60, RZ ;  /* 0x0000003c081c723c */ /* 0x000ff000000018ff */
[----:B-1----:R-:W-:Y:S08]  /*3f40*/  HMMA.16816.F32 R136, R4, R36, R20 ;  /* 0x000000240488723c */ /* 0x002ff00000001814 */
[C---:B--2---:R-:W-:Y:S08]  /*3f50*/  HMMA.16816.F32 R20, R8.reuse, R52, RZ ;  /* 0x000000340814723c */ /* 0x044ff000000018ff */
[----:B---3--:R-:W-:Y:S08]  /*3f60*/  HMMA.16816.F32 R32, R8, R46, RZ ;  /* 0x0000002e0820723c */ /* 0x008ff000000018ff */
[----:B------:R-:W-:Y:S08]  /*3f70*/  HMMA.16816.F32 R140, R4, R42, R24 ;  /* 0x0000002a048c723c */ /* 0x000ff00000001818 */
[----:B----4-:R-:W-:Y:S08]  /*3f80*/  HMMA.16816.F32 R24, R8, R50, RZ ;  /* 0x000000320818723c */ /* 0x010ff000000018ff */
[C---:B------:R-:W-:Y:S08]  /*3f90*/  HMMA.16816.F32 R128, R4.reuse, R38, R16 ;  /* 0x000000260480723c */ /* 0x040ff00000001810 */
[----:B------:R-:W-:Y:S08]  /*3fa0*/  HMMA.16816.F32 R144, R4, R40, R28 ;  /* 0x000000280490723c */ /* 0x000ff0000000181c */
[C---:B------:R-:W-:Y:S08]  /*3fb0*/  HMMA.16816.F32 R36, R8.reuse, R44, RZ ;  /* 0x0000002c0824723c */ /* 0x040ff000000018ff */
[C---:B------:R-:W-:Y:S08]  /*3fc0*/  HMMA.16816.F32 R16, R8.reuse, R54, RZ ;  /* 0x000000360810723c */ /* 0x040ff000000018ff */
[C---:B------:R-:W-:Y:S07]  /*3fd0*/  HMMA.16816.F32 R52, R8.reuse, R64, RZ ;  /* 0x000000400834723c */ /* 0x040fee00000018ff */
[----:B------:R-:W-:Y:S01]  /*3fe0*/  IMAD.MOV.U32 R65, RZ, RZ, R99 ;  /* 0x000000ffff417224 */ /* 0x000fe200078e0063 */
[----:B------:R-:W-:Y:S01]  /*3ff0*/  HMMA.16816.F32 R44, R8, R72, RZ ;  /* 0x00000048082c723c */ /* 0x000fe200000018ff */
[----:B------:R-:W-:-:S06]  /*4000*/  MOV R64, R103 ;  /* 0x0000006700407202 */ /* 0x000fcc0000000f00 */
[----:B------:R-:W-:Y:S01]  /*4010*/  MOV R73, R98 ;  /* 0x0000006200497202 */ /* 0x000fe20000000f00 */
[----:B------:R-:W-:Y:S01]  /*4020*/  HMMA.16816.F32 R40, R8, R74, RZ ;  /* 0x0000004a0828723c */ /* 0x000fe200000018ff */
[----:B------:R-:W-:-:S06]  /*4030*/  IMAD.MOV.U32 R72, RZ, RZ, R97 ;  /* 0x000000ffff487224 */ /* 0x000fcc00078e0061 */
[----:B------:R-:W-:Y:S01]  /*4040*/  IMAD.MOV.U32 R75, RZ, RZ, R96 ;  /* 0x000000ffff4b7224 */ /* 0x000fe200078e0060 */
[----:B------:R-:W-:Y:S01]  /*4050*/  HMMA.16816.F32 R28, R8, R48, RZ ;  /* 0x00000030081c723c */ /* 0x000fe200000018ff */
[----:B------:R-:W-:-:S07]  /*4060*/  MOV R74, R95 ;  /* 0x0000005f004a7202 */ /* 0x000fce0000000f00 */
[----:B------:R-:W-:Y:S01]  /*4070*/  HMMA.16816.F32 R96, R4, R68, R20 ;  /* 0x000000440460723c */ /* 0x000fe20000001814 */
[----:B------:R-:W1:Y:S07]  /*4080*/  LDSM.16.MT88.4 R20, [R225+0x6900] ;  /* 0x00690000e114783b */ /* 0x000e6e0000004200 */
[C---:B------:R-:W-:Y:S08]  /*4090*/  HMMA.16816.F32 R60, R8.reuse, R56, RZ ;  /* 0x00000038083c723c */ /* 0x040ff000000018ff */
[----:B------:R-:W-:Y:S07]  /*40a0*/  HMMA.16816.F32 R48, R8, R66, RZ ;  /* 0x000000420830723c */ /* 0x000fee00000018ff */
[----:B------:R-:W-:Y:S01]  /*40b0*/  IMAD.MOV.U32 R67, RZ, RZ, R102 ;  /* 0x000000ffff437224 */ /* 0x000fe200078e0066 */
[----:B------:R-:W-:Y:S01]  /*40c0*/  HMMA.16816.F32 R112, R4, R82, R32 ;  /* 0x000000520470723c */ /* 0x000fe20000001820 */
[----:B------:R-:W-:-:S06]  /*40d0*/  IMAD.MOV.U32 R66, RZ, RZ, R101 ;  /* 0x000000ffff427224 */ /* 0x000fcc00078e0065 */
[----:B------:R-:W-:Y:S01]  /*40e0*/  MOV R32, R100 ;  /* 0x0000006400207202 */ /* 0x000fe20000000f00 */
[----:B------:R-:W-:Y:S01]  /*40f0*/  HMMA.16816.F32 R56, R8, R58, RZ ;  /* 0x0000003a0838723c */ /* 0x000fe200000018ff */
[----:B------:R-:W-:Y:S01]  /*4100*/  MOV R35, R110 ;  /* 0x0000006e00237202 */ /* 0x000fe20000000f00 */
[----:B------:R-:W-:Y:S01]  /*4110*/  IMAD.MOV.U32 R34, RZ, RZ, R109 ;  /* 0x000000ffff227224 */ /* 0x000fe200078e006d */
[----:B------:R-:W2:Y:S01]  /*4120*/  LDSM.16.MT88.4 R8, [R227+0x6900] ;  /* 0x00690000e308783b */ /* 0x000ea20000004200 */
[----:B------:R-:W-:-:S04]  /*4130*/  IMAD.MOV.U32 R33, RZ, RZ, R108 ;  /* 0x000000ffff217224 */ /* 0x000fc800078e006c */
[C---:B------:R-:W-:Y:S07]  /*4140*/  HMMA.16816.F32 R100, R4.reuse, R78, R24 ;  /* 0x0000004e0464723c */ /* 0x040fee0000001818 */
[----:B------:R-:W-:Y:S01]  /*4150*/  IMAD.MOV.U32 R26, RZ, RZ, R2 ;  /* 0x000000ffff1a7224 */ /* 0x000fe200078e0002 */
[----:B------:R-:W-:Y:S01]  /*4160*/  HMMA.16816.F32 R120, R4, R80, R36 ;  /* 0x000000500478723c */ /* 0x000fe20000001824 */
[----:B------:R-:W-:Y:S02]  /*4170*/  FFMA.FTZ R2, R119, c[0x0][0x2d0], -R12 ;  /* 0x0000b40077027a23 */ /* 0x000fe4000001080c */
[----:B------:R-:W-:-:S02]  /*4180*/  IMAD.MOV.U32 R79, RZ, RZ, R26 ;  /* 0x000000ffff4f7224 */ /* 0x000fc400078e001a */
[----:B------:R3:W-:Y:S01]  /*4190*/  MUFU.EX2 R37, R2 ;  /* 0x0000000200257308 */ /* 0x0007e20000000800 */
[----:B------:R-:W-:Y:S02]  /*41a0*/  IMAD.MOV.U32 R26, RZ, RZ, R135 ;  /* 0x000000ffff1a7224 */ /* 0x000fe400078e0087 */
[C---:B------:R-:W-:Y:S01]  /*41b0*/  HMMA.16816.F32 R108, R4.reuse, R76, R28 ;  /* 0x0000004c046c723c */ /* 0x040fe2000000181c */
[----:B------:R-:W-:Y:S02]  /*41c0*/  IMAD.MOV.U32 R36, RZ, RZ, R106 ;  /* 0x000000ffff247224 */ /* 0x000fe400078e006a */
[----:B------:R-:W-:Y:S02]  /*41d0*/  IMAD.MOV.U32 R38, RZ, RZ, R105 ;  /* 0x000000ffff267224 */ /* 0x000fe400078e0069 */
[----:B------:R-:W-:Y:S02]  /*41e0*/  IMAD.MOV.U32 R27, RZ, RZ, R104 ;  /* 0x000000ffff1b7224 */ /* 0x000fe400078e0068 */
[----:B------:R-:W-:Y:S01]  /*41f0*/  IMAD.MOV.U32 R31, RZ, RZ, R94 ;  /* 0x000000ffff1f7224 */ /* 0x000fe200078e005e */
[----:B------:R-:W-:Y:S01]  /*4200*/  MOV R29, R92 ;  /* 0x0000005c001d7202 */ /* 0x000fe20000000f00 */
[----:B------:R-:W-:Y:S01]  /*4210*/  IMAD.MOV.U32 R30, RZ, RZ, R93 ;  /* 0x000000ffff1e7224 */ /* 0x000fe200078e005d */
[----:B------:R-:W-:Y:S01]  /*4220*/  MOV R28, R107 ;  /* 0x0000006b001c7202 */ /* 0x000fe20000000f00 */
[----:B------:R-:W-:Y:S01]  /*4230*/  HMMA.16816.F32 R92, R4, R70, R16 ;  /* 0x00000046045c723c */ /* 0x000fe20000001810 */
[----:B------:R-:W4:Y:S01]  /*4240*/  LDSM.16.MT88.4 R16, [R228+0x6900] ;  /* 0x00690000e410783b */ /* 0x000f220000004200 */
[----:B---3--:R-:W-:Y:S01]  /*4250*/  FFMA.FTZ R2, R118, c[0x0][0x2d0], -R12 ;  /* 0x0000b40076027a23 */ /* 0x008fe2000001080c */
[----:B------:R-:W-:Y:S01]  /*4260*/  MOV R77, R85 ;  /* 0x00000055004d7202 */ /* 0x000fe20000000f00 */
[----:B------:R-:W-:-:S02]  /*4270*/  IMAD.MOV.U32 R25, RZ, RZ, R84 ;  /* 0x000000ffff197224 */ /* 0x000fc400078e0054 */
[----:B------:R3:W2:Y:S01]  /*4280*/  MUFU.EX2 R24, R2 ;  /* 0x0000000200187308 */ /* 0x0006a20000000800 */
[----:B------:R-:W-:Y:S01]  /*4290*/  IMAD.MOV.U32 R39, RZ, RZ, R87 ;  /* 0x000000ffff277224 */ /* 0x000fe200078e0057 */
[----:B-1----:R-:W-:Y:S01]  /*42a0*/  HMMA.16816.F32 R104, R4, R20, R60 ;  /* 0x000000140468723c */ /* 0x002fe2000000183c */
[----:B------:R-:W-:Y:S01]  /*42b0*/  IMAD.MOV.U32 R78, RZ, RZ, R25 ;  /* 0x000000ffff4e7224 */ /* 0x000fe200078e0019 */
[----:B------:R-:W-:Y:S01]  /*42c0*/  MOV R25, R28 ;  /* 0x0000001c00197202 */ /* 0x000fe20000000f00 */
[----:B------:R-:W-:Y:S02]  /*42d0*/  IMAD.MOV.U32 R28, RZ, RZ, R153 ;  /* 0x000000ffff1c7224 */ /* 0x000fe400078e0099 */
[----:B------:R-:W-:-:S03]  /*42e0*/  IMAD.MOV.U32 R76, RZ, RZ, R86 ;  /* 0x000000ffff4c7224 */ /* 0x000fc600078e0056 */
[----:B------:R-:W-:Y:S01]  /*42f0*/  HMMA.16816.F32 R88, R4, R22, R56 ;  /* 0x000000160458723c */ /* 0x000fe20000001838 */
[----:B------:R-:W1:Y:S01]  /*4300*/  LDSM.16.MT88.4 R20, [R224+0x1100] ;  /* 0x00110000e014783b */ /* 0x000e620000004200 */
[----:B---3--:R-:W-:-:S06]  /*4310*/  FFMA.FTZ R2, R117, c[0x0][0x2d0], -R12 ;  /* 0x0000b40075027a23 */ /* 0x008fcc000001080c */
[C---:B--2---:R-:W-:Y:S01]  /*4320*/  HMMA.16816.F32 R60, R4.reuse, R8, R44 ;  /* 0x00000008043c723c */ /* 0x044fe2000000182c */
[----:B------:R-:W-:Y:S01]  /*4330*/  IMAD.MOV.U32 R117, RZ, RZ, R65 ;  /* 0x000000ffff757224 */ /* 0x000fe200078e0041 */
[----:B------:R2:W-:Y:S06]  /*4340*/  MUFU.EX2 R152, R2 ;  /* 0x0000000200987308 */ /* 0x0005ec0000000800 */
[C---:B------:R-:W-:Y:S01]  /*4350*/  HMMA.16816.F32 R40, R4.reuse, R10, R40 ;  /* 0x0000000a0428723c */ /* 0x040fe20000001828 */
[----:B------:R-:W-:Y:S07]  /*4360*/  LDSM.16.MT88.4 R8, [R228+0x1100] ;  /* 0x00110000e408783b */ /* 0x000fee0000004200 */
[----:B----4-:R-:W-:Y:S01]  /*4370*/  HMMA.16816.F32 R84, R4, R16, R52 ;  /* 0x000000100454723c */ /* 0x010fe20000001834 */
[----:B--2---:R-:W-:Y:S01]  /*4380*/  FFMA.FTZ R2, R116, c[0x0][0x2d0], -R12 ;  /* 0x0000b40074027a23 */ /* 0x004fe2000001080c */
[----:B------:R-:W-:-:S03]  /*4390*/  MOV R116, R24 ;  /* 0x0000001800747202 */ /* 0x000fc60000000f00 */
[----:B------:R2:W3:Y:S03]  /*43a0*/  MUFU.EX2 R135, R2 ;  /* 0x0000000200877308 */ /* 0x0004e60000000800 */
[----:B------:R-:W-:Y:S01]  /*43b0*/  HMMA.16816.F32 R80, R4, R18, R48 ;  /* 0x000000120450723c */ /* 0x000fe20000001830 */
[----:B------:R-:W4:Y:S06]  /*43c0*/  LDSM.16.MT88.4 R16, [R225+0x1100] ;  /* 0x00110000e110783b */ /* 0x000f2c0000004200 */
[----:B------:R-:W-:Y:S01]  /*43d0*/  F2FP.PACK_AB R4, R116, R37 ;  /* 0x000000257404723e */ /* 0x000fe200000000ff */
        /* <DEDUP_REMOVED lines=11> */
[----:B------:R-:W-:-:S05]  /*4490*/  FFMA.FTZ R2, R250, c[0x0][0x2d0], -R12 ;  /* 0x0000b400fa027a23 */ /* 0x000fca000001080c */
[----:B------:R2:W-:Y:S01]  /*44a0*/  MUFU.EX2 R250, R2 ;  /* 0x0000000200fa7308 */ /* 0x0005e20000000800 */
[C---:B-1----:R-:W-:Y:S08]  /*44b0*/  HMMA.16816.F32 R76, R4.reuse, R20, R76 ;  /* 0x00000014044c723c */ /* 0x042ff0000000184c */
[----:B------:R-:W-:Y:S01]  /*44c0*/  HMMA.16816.F32 R68, R4, R22, R180 ;  /* 0x000000160444723c */ /* 0x000fe200000018b4 */
[----:B------:R-:W1:Y:S01]  /*44d0*/  LDSM.16.MT88.4 R20, [R227+0x1100] ;  /* 0x00110000e314783b */ /* 0x000e620000004200 */
[----:B--2---:R-:W-:-:S05]  /*44e0*/  FFMA.FTZ R2, R249, c[0x0][0x2d0], -R12 ;  /* 0x0000b400f9027a23 */ /* 0x004fca000001080c */
[----:B------:R-:W-:Y:S01]  /*44f0*/  MOV R181, R64 ;  /* 0x0000004000b57202 */ /* 0x000fe20000000f00 */
[C---:B----4-:R-:W-:Y:S01]  /*4500*/  HMMA.16816.F32 R48, R4.reuse, R18, R172 ;  /* 0x000000120430723c */ /* 0x050fe200000018ac */
[----:B------:R-:W-:Y:S01]  /*4510*/  MOV R180, R32 ;  /* 0x0000002000b47202 */ /* 0x000fe20000000f00 */
[----:B------:R2:W-:Y:S05]  /*4520*/  MUFU.EX2 R182, R2 ;  /* 0x0000000200b67308 */ /* 0x0005ea0000000800 */
[----:B------:R-:W-:Y:S01]  /*4530*/  MOV R175, R36 ;  /* 0x0000002400af7202 */ /* 0x000fe20000000f00 */
[----:B------:R-:W-:Y:S01]  /*4540*/  IMAD.MOV.U32 R174, RZ, RZ, R37 ;  /* 0x000000ffffae7224 */ /* 0x000fe200078e0025 */
[----:B------:R-:W-:Y:S01]  /*4550*/  MOV R172, R39 ;  /* 0x0000002700ac7202 */ /* 0x000fe20000000f00 */
[----:B------:R-:W-:Y:S01]  /*4560*/  IMAD.MOV.U32 R173, RZ, RZ, R38 ;  /* 0x000000ffffad7224 */ /* 0x000fe200078e0026 */
[C---:B------:R-:W-:Y:S01]  /*4570*/  HMMA.16816.F32 R56, R4.reuse, R16, R176 ;  /* 0x000000100438723c */ /* 0x040fe200000018b0 */
[----:B------:R-:W3:Y:S06]  /*4580*/  LDSM.16.MT88.4 R16, [R224+0x4100] ;  /* 0x00410000e010783b */ /* 0x000eec0000004200 */
[----:B------:R-:W-:Y:S01]  /*4590*/  IMAD.MOV.U32 R176, RZ, RZ, R28 ;  /* 0x000000ffffb07224 */ /* 0x000fe200078e001c */
[----:B------:R-:W-:Y:S01]  /*45a0*/  HMMA.16816.F32 R36, R4, R8, R164 ;  /* 0x000000080424723c */ /* 0x000fe200000018a4 */
[----:B------:R-:W-:Y:S01]  /*45b0*/  MOV R178, R25 ;  /* 0x0000001900b27202 */ /* 0x000fe20000000f00 */
[----:B------:R-:W-:-:S02]  /*45c0*/  IMAD.MOV.U32 R177, RZ, RZ, R26 ;  /* 0x000000ffffb17224 */ /* 0x000fc400078e001a */
[----:B------:R-:W-:Y:S02]  /*45d0*/  IMAD.MOV.U32 R179, RZ, RZ, R34 ;  /* 0x000000ffffb37224 */ /* 0x000fe400078e0022 */
[----:B--2---:R-:W-:Y:S01]  /*45e0*/  FFMA.FTZ R2, R134, c[0x0][0x2d0], -R12 ;  /* 0x0000b40086027a23 */ /* 0x004fe2000001080c */
[----:B------:R-:W-:Y:S01]  /*45f0*/  MOV R164, R31 ;  /* 0x0000001f00a47202 */ /* 0x000fe20000000f00 */
[----:B------:R-:W-:Y:S02]  /*4600*/  IMAD.MOV.U32 R166, RZ, RZ, R29 ;  /* 0x000000ffffa67224 */ /* 0x000fe400078e001d */
[----:B------:R-:W-:Y:S01]  /*4610*/  IMAD.MOV.U32 R165, RZ, RZ, R30 ;  /* 0x000000ffffa57224 */ /* 0x000fe200078e001e */
[----:B------:R2:W-:Y:S01]  /*4620*/  MUFU.EX2 R183, R2 ;  /* 0x0000000200b77308 */ /* 0x0005e20000000800 */
[----:B------:R-:W-:Y:S01]  /*4630*/  HMMA.16816.F32 R28, R4, R10, R160 ;  /* 0x0000000a041c723c */ /* 0x000fe200000018a0 */
[----:B------:R-:W4:Y:S06]  /*4640*/  LDSM.16.MT88.4 R8, [R225+0x4100] ;  /* 0x00410000e108783b */ /* 0x000f2c0000004200 */
[----:B------:R-:W-:Y:S01]  /*4650*/  IMAD.MOV.U32 R163, RZ, RZ, R74 ;  /* 0x000000ffffa37224 */ /* 0x000fe200078e004a */
[----:B------:R-:W-:Y:S01]  /*4660*/  MOV R161, R72 ;  /* 0x0000004800a17202 */ /* 0x000fe20000000f00 */
[----:B------:R-:W-:-:S02]  /*4670*/  IMAD.MOV.U32 R162, RZ, RZ, R75 ;  /* 0x000000ffffa27224 */ /* 0x000fc400078e004b */
[----:B------:R-:W-:Y:S02]  /*4680*/  IMAD.MOV.U32 R160, RZ, RZ, R73 ;  /* 0x000000ffffa07224 */ /* 0x000fe400078e0049 */
[----:B-1----:R-:W-:Y:S01]  /*4690*/  HMMA.16816.F32 R72, R4, R20, R168 ;  /* 0x000000140448723c */ /* 0x002fe200000018a8 */
[----:B--2---:R-:W-:-:S04]  /*46a0*/  FFMA.FTZ R2, R133, c[0x0][0x2d0], -R12 ;  /* 0x0000b40085027a23 */ /* 0x004fc8000001080c */
[----:B------:R1:W2:Y:S02]  /*46b0*/  MUFU.EX2 R167, R2 ;  /* 0x0000000200a77308 */ /* 0x0002a40000000800 */
[----:B------:R-:W-:Y:S01]  /*46c0*/  IMAD.MOV.U32 R170, RZ, RZ, R66 ;  /* 0x000000ffffaa7224 */ /* 0x000fe200078e0042 */
[----:B---3--:R-:W-:Y:S01]  /*46d0*/  HMMA.16816.F32 R52, R4, R16, R144 ;  /* 0x000000100434723c */ /* 0x008fe20000001890 */
[----:B------:R-:W-:Y:S02]  /*46e0*/  IMAD.MOV.U32 R169, RZ, RZ, R67 ;  /* 0x000000ffffa97224 */ /* 0x000fe400078e0043 */
[----:B------:R-:W-:Y:S02]  /*46f0*/  IMAD.MOV.U32 R171, RZ, RZ, R27 ;  /* 0x000000ffffab7224 */ /* 0x000fe400078e001b */
[----:B------:R-:W-:-:S03]  /*4700*/  IMAD.MOV.U32 R168, RZ, RZ, R24 ;  /* 0x000000ffffa87224 */ /* 0x000fc600078e0018 */
[C---:B------:R-:W-:Y:S01]  /*4710*/  HMMA.16816.F32 R64, R4.reuse, R22, R148 ;  /* 0x000000160440723c */ /* 0x040fe20000001894 */
[----:B------:R-:W3:Y:S06]  /*4720*/  LDSM.16.MT88.4 R20, [R228+0x4100] ;  /* 0x00410000e414783b */ /* 0x000eec0000004200 */
[----:B------:R-:W-:Y:S01]  /*4730*/  MOV R151, R33 ;  /* 0x0000002100977202 */ /* 0x000fe20000000f00 */
[C---:B------:R-:W-:Y:S01]  /*4740*/  HMMA.16816.F32 R44, R4.reuse, R18, R140 ;  /* 0x00000012042c723c */ /* 0x040fe2000000188c */
[----:B------:R-:W-:Y:S01]  /*4750*/  IMAD.MOV.U32 R150, RZ, RZ, R35 ;  /* 0x000000ffff967224 */ /* 0x000fe200078e0023 */
[----:B------:R-:W2:Y:S03]  /*4760*/  LDSM.16.MT88.4 R16, [R227+0x4100] ;  /* 0x00410000e310783b */ /* 0x000ea60000004200 */
[----:B-1----:R-:W-:Y:S01]  /*4770*/  FFMA.FTZ R2, R150, c[0x0][0x2d0], -R0 ;  /* 0x0000b40096027a23 */ /* 0x002fe20000010800 */
[----:B------:R-:W-:Y:S01]  /*4780*/  MOV R150, R151 ;  /* 0x0000009700967202 */ /* 0x000fe20000000f00 */
[----:B------:R-:W-:Y:S01]  /*4790*/  IMAD.MOV.U32 R151, RZ, RZ, R168 ;  /* 0x000000ffff977224 */ /* 0x000fe200078e00a8 */
[----:B----4-:R-:W-:Y:S01]  /*47a0*/  HMMA.16816.F32 R32, R4, R8, R136 ;  /* 0x000000080420723c */ /* 0x010fe20000001888 */
[----:B------:R-:W-:Y:S01]  /*47b0*/  IMAD.MOV.U32 R168, RZ, RZ, R169 ;  /* 0x000000ffffa87224 */ /* 0x000fe200078e00a9 */
[----:B------:R-:W-:Y:S01]  /*47c0*/  MOV R169, R170 ;  /* 0x000000aa00a97202 */ /* 0x000fe20000000f00 */
[----:B------:R-:W-:-:S02]  /*47d0*/  IMAD.MOV.U32 R170, RZ, RZ, R171 ;  /* 0x000000ffffaa7224 */ /* 0x000fc400078e00ab */
[----:B------:R-:W-:Y:S01]  /*47e0*/  IMAD.MOV.U32 R171, RZ, RZ, R160 ;  /* 0x000000ffffab7224 */ /* 0x000fe200078e00a0 */
[----:B------:R-:W-:Y:S01]  /*47f0*/  MOV R160, R161 ;  /* 0x000000a100a07202 */ /* 0x000fe20000000f00 */
        /* <DEDUP_REMOVED lines=16> */
[----:B---3--:R-:W-:Y:S01]  /*4900*/  HMMA.16816.F32 R144, R4, R20, R120 ;  /* 0x000000140490723c */ /* 0x008fe20000001878 */
[----:B------:R-:W-:Y:S02]  /*4910*/  IMAD.MOV.U32 R163, RZ, RZ, R173 ;  /* 0x000000ffffa37224 */ /* 0x000fe400078e00ad */
[----:B------:R-:W-:Y:S01]  /*4920*/  IMAD.MOV.U32 R164, RZ, RZ, R174 ;  /* 0x000000ffffa47224 */ /* 0x000fe200078e00ae */
[----:B------:R-:W-:Y:S01]  /*4930*/  MOV R174, R178 ;  /* 0x000000b200ae7202 */ /* 0x000fe20000000f00 */
[----:B------:R-:W-:-:S02]  /*4940*/  IMAD.MOV.U32 R172, RZ, RZ, R176 ;  /* 0x000000ffffac7224 */ /* 0x000fc400078e00b0 */
[----:B----4-:R-:W-:Y:S01]  /*4950*/  FFMA.FTZ R2, R252, c[0x0][0x2d0], -R0 ;  /* 0x0000b400fc027a23 */ /* 0x010fe20000010800 */
[C---:B------:R-:W-:Y:S01]  /*4960*/  HMMA.16816.F32 R124, R4.reuse, R22, R112 ;  /* 0x00000016047c723c */ /* 0x040fe20000001870 */
[----:B------:R-:W3:Y:S01]  /*4970*/  LDSM.16.MT88.4 R20, [R225+0x7100] ;  /* 0x00710000e114783b */ /* 0x000ee20000004200 */
[----:B--2---:R-:W-:Y:S01]  /*4980*/  MOV R252, R167 ;  /* 0x000000a700fc7202 */ /* 0x004fe20000000f00 */
[----:B------:R2:W4:Y:S01]  /*4990*/  MUFU.EX2 R249, R2 ;  /* 0x0000000200f97308 */ /* 0x0005220000000800 */
[----:B------:R-:W-:Y:S02]  /*49a0*/  IMAD.MOV.U32 R173, RZ, RZ, R177 ;  /* 0x000000ffffad7224 */ /* 0x000fe400078e00b1 */
[----:B------:R-:W-:Y:S02]  /*49b0*/  IMAD.MOV.U32 R175, RZ, RZ, R179 ;  /* 0x000000ffffaf7224 */ /* 0x000fe400078e00b3 */
[----:B------:R-:W-:Y:S01]  /*49c0*/  HMMA.16816.F32 R112, R4, R16, R108 ;  /* 0x000000100470723c */ /* 0x000fe2000000186c */
[----:B------:R-:W-:Y:S01]  /*49d0*/  IMAD.MOV.U32 R134, RZ, RZ, R151 ;  /* 0x000000ffff867224 */ /* 0x000fe200078e0097 */
[----:B------:R-:W-:Y:S01]  /*49e0*/  MOV R151, R169 ;  /* 0x000000a900977202 */ /* 0x000fe20000000f00 */
[----:B------:R-:W-:-:S02]  /*49f0*/  IMAD.MOV.U32 R130, RZ, RZ, R170 ;  /* 0x000000ffff827224 */ /* 0x000fc400078e00aa */
[----:B------:R-:W-:Y:S02]  /*4a00*/  IMAD.MOV.U32 R131, RZ, RZ, R171 ;  /* 0x000000ffff837224 */ /* 0x000fe400078e00ab */
[----:B------:R-:W-:Y:S01]  /*4a10*/  IMAD.MOV.U32 R133, RZ, RZ, R175 ;  /* 0x000000ffff857224 */ /* 0x000fe200078e00af */
[----:B------:R-:W-:Y:S01]  /*4a20*/  HMMA.16816.F32 R108, R4, R18, R100 ;  /* 0x00000012046c723c */ /* 0x000fe20000001864 */
[----:B------:R-:W4:Y:S01]  /*4a30*/  LDSM.16.MT88.4 R16, [R228+0x7100] ;  /* 0x00710000e410783b */ /* 0x000f220000004200 */
[----:B--2---:R-:W-:-:S04]  /*4a40*/  FFMA.FTZ R2, R251, c[0x0][0x2d0], -R0 ;  /* 0x0000b400fb027a23 */ /* 0x004fc80000010800 */
[----:B------:R2:W-:Y:S02]  /*4a50*/  MUFU.EX2 R167, R2 ;  /* 0x0000000200a77308 */ /* 0x0005e40000000800 */
[C---:B-1----:R-:W-:Y:S08]  /*4a60*/  HMMA.16816.F32 R96, R4.reuse, R8, R96 ;  /* 0x000000080460723c */ /* 0x042ff00000001860 */
[----:B------:R-:W-:Y:S01]  /*4a70*/  HMMA.16816.F32 R92, R4, R10, R92 ;  /* 0x0000000a045c723c */ /* 0x000fe2000000185c */
[----:B------:R-:W1:Y:S01]  /*4a80*/  LDSM.16.MT88.4 R8, [R227+0x7100] ;  /* 0x00710000e308783b */ /* 0x000e620000004200 */
[----:B--2---:R-:W-:-:S06]  /*4a90*/  FFMA.FTZ R2, R150, c[0x0][0x2d0], -R0 ;  /* 0x0000b40096027a23 */ /* 0x004fcc0000010800 */
[C---:B---3--:R-:W-:Y:S01]  /*4aa0*/  HMMA.16816.F32 R136, R4.reuse, R20, R104 ;  /* 0x000000140488723c */ /* 0x048fe20000001868 */
[----:B------:R-:W-:Y:S01]  /*4ab0*/  IMAD.MOV.U32 R150, RZ, RZ, R168 ;  /* 0x000000ffff967224 */ /* 0x000fe200078e00a8 */
[----:B------:R-:W2:Y:S06]  /*4ac0*/  MUFU.EX2 R251, R2 ;  /* 0x0000000200fb7308 */ /* 0x000eac0000000800 */
[C---:B------:R-:W-:Y:S01]  /*4ad0*/  HMMA.16816.F32 R120, R4.reuse, R22, R88 ;  /* 0x000000160478723c */ /* 0x040fe20000001858 */
[----:B------:R-:W3:Y:S07]  /*4ae0*/  LDSM.16.MT88.4 R20, [R224+0x1900] ;  /* 0x00190000e014783b */ /* 0x000eee0000004200 */
[C---:B----4-:R-:W-:Y:S08]  /*4af0*/  HMMA.16816.F32 R104, R4.reuse, R16, R84 ;  /* 0x000000100468723c */ /* 0x050ff00000001854 */
[C---:B------:R-:W-:Y:S01]  /*4b00*/  HMMA.16816.F32 R100, R4.reuse, R18, R80 ;  /* 0x000000120464723c */ /* 0x040fe20000001850 */
[----:B------:R-:W4:Y:S07]  /*4b10*/  LDSM.16.MT88.4 R16, [R225+0x1900] ;  /* 0x00190000e110783b */ /* 0x000f2e0000004200 */
[C---:B-1----:R-:W-:Y:S08]  /*4b20*/  HMMA.16816.F32 R88, R4.reuse, R8, R60 ;  /* 0x000000080458723c */ /* 0x042ff0000000183c */
[----:B------:R-:W-:Y:S01]  /*4b30*/  HMMA.16816.F32 R84, R4, R10, R40 ;  /* 0x0000000a0454723c */ /* 0x000fe20000001828 */
[----:B------:R-:W1:Y:S06]  /*4b40*/  LDSM.16.MT88.4 R8, [R228+0x1900] ;  /* 0x00190000e408783b */ /* 0x000e6c0000004200 */
[----:B------:R-:W-:Y:S01]  /*4b50*/  F2FP.PACK_AB R4, R182, R250 ;  /* 0x000000fab604723e */ /* 0x000fe200000000ff */
[----:B------:R-:W-:Y:S01]  /*4b60*/  IMAD.MOV.U32 R42, RZ, RZ, R160 ;  /* 0x000000ffff2a7224 */ /* 0x000fe200078e00a0 */
[----:B------:R-:W-:Y:S01]  /*4b70*/  F2FP.PACK_AB R6, R252, R183 ;  /* 0x000000b7fc06723e */ /* 0x000fe200000000ff */
[----:B------:R-:W-:Y:S01]  /*4b80*/  IMAD.MOV.U32 R41, RZ, RZ, R161 ;  /* 0x000000ffff297224 */ /* 0x000fe200078e00a1 */
[----:B------:R-:W-:Y:S01]  /*4b90*/  F2FP.PACK_AB R5, R249, R166 ;  /* 0x000000a6f905723e */ /* 0x000fe200000000ff */
[----:B------:R-:W-:Y:S01]  /*4ba0*/  IMAD.MOV.U32 R160, RZ, RZ, R180 ;  /* 0x000000ffffa07224 */ /* 0x000fe200078e00b4 */
[----:B--2---:R-:W-:-:S02]  /*4bb0*/  F2FP.PACK_AB R7, R251, R167 ;  /* 0x000000a7fb07723e */ /* 0x004fc400000000ff */
[----:B------:R-:W-:Y:S02]  /*4bc0*/  MOV R43, R143 ;  /* 0x0000008f002b7202 */ /* 0x000fe40000000f00 */
[----:B------:R-:W-:-:S03]  /*4bd0*/  MOV R161, R181 ;  /* 0x000000b500a17202 */ /* 0x000fc60000000f00 */
[C---:B---3--:R-:W-:Y:S08]  /*4be0*/  HMMA.16816.F32 R60, R4.reuse, R20, R76 ;  /* 0x00000014043c723c */ /* 0x048ff0000000184c */
[C---:B------:R-:W-:Y:S07]  /*4bf0*/  HMMA.16816.F32 R176, R4.reuse, R22, R68 ;  /* 0x0000001604b0723c */ /* 0x040fee0000001844 */
[----:B------:R-:W-:Y:S01]  /*4c00*/  MOV R70, R140 ;  /* 0x0000008c00467202 */ /* 0x000fe20000000f00 */
[----:B------:R-:W-:Y:S01]  /*4c10*/  IMAD.MOV.U32 R69, RZ, RZ, R141 ;  /* 0x000000ffff457224 */ /* 0x000fe200078e008d */
[----:B----4-:R-:W-:Y:S01]  /*4c20*/  HMMA.16816.F32 R168, R4, R16, R56 ;  /* 0x0000001004a8723c */ /* 0x010fe20000001838 */
[----:B------:R-:W-:-:S02]  /*4c30*/  IMAD.MOV.U32 R68, RZ, RZ, R142 ;  /* 0x000000ffff447224 */ /* 0x000fc400078e008e */
[----:B------:R-:W-:-:S04]  /*4c40*/  IMAD.MOV.U32 R71, RZ, RZ, R131 ;  /* 0x000000ffff477224 */ /* 0x000fc800078e0083 */
[----:B------:R-:W-:Y:S01]  /*4c50*/  IMAD.MOV.U32 R21, RZ, RZ, R61 ;  /* 0x000000ffff157224 */ /* 0x000fe200078e003d */
[C---:B-1----:R-:W-:Y:S01]  /*4c60*/  HMMA.16816.F32 R140, R4.reuse, R8, R36 ;  /* 0x00000008048c723c */ /* 0x042fe20000001824 */
[----:B------:R-:W-:Y:S01]  /*4c70*/  IMAD.MOV.U32 R20, RZ, RZ, R60 ;  /* 0x000000ffff147224 */ /* 0x000fe200078e003c */
[----:B------:R-:W-:Y:S01]  /*4c80*/  MOV R57, R150 ;  /* 0x0000009600397202 */ /* 0x000fe20000000f00 */
[----:B------:R-:W-:Y:S01]  /*4c90*/  IMAD.MOV.U32 R56, RZ, RZ, R151 ;  /* 0x000000ffff387224 */ /* 0x000fe200078e0097 */
[----:B------:R-:W-:Y:S01]  /*4ca0*/  MOV R2, R63 ;  /* 0x0000003f00027202 */ /* 0x000fe20000000f00 */
[----:B------:R-:W-:Y:S02]  /*4cb0*/  IMAD.MOV.U32 R40, RZ, RZ, R62 ;  /* 0x000000ffff287224 */ /* 0x000fe400078e003e */
[----:B------:R-:W-:Y:S01]  /*4cc0*/  MOV R36, R21 ;  /* 0x0000001500247202 */ /* 0x000fe20000000f00 */
[----:B------:R-:W-:Y:S01]  /*4cd0*/  IMAD.MOV.U32 R37, RZ, RZ, R20 ;  /* 0x000000ffff257224 */ /* 0x000fe200078e0014 */
[C---:B------:R-:W-:Y:S01]  /*4ce0*/  HMMA.16816.F32 R148, R4.reuse, R18, R48 ;  /* 0x000000120494723c */ /* 0x040fe20000001830 */
[----:B------:R-:W1:Y:S01]  /*4cf0*/  LDSM.16.MT88.4 R20, [R227+0x1900] ;  /* 0x00190000e314783b */ /* 0x000e620000004200 */
[----:B------:R-:W-:Y:S01]  /*4d00*/  IMAD.MOV.U32 R38, RZ, RZ, R118 ;  /* 0x000000ffff267224 */ /* 0x000fe200078e0076 */
[----:B------:R-:W-:Y:S01]  /*4d10*/  MOV R39, R119 ;  /* 0x0000007700277202 */ /* 0x000fe20000000f00 */
[----:B------:R-:W-:Y:S01]  /*4d20*/  IMAD.MOV.U32 R58, RZ, RZ, R40 ;  /* 0x000000ffff3a7224 */ /* 0x000fe200078e0028 */
[----:B------:R-:W2:Y:S01]  /*4d30*/  LDSM.16.MT88.4 R16, [R224+0x4900] ;  /* 0x00490000e010783b */ /* 0x000ea20000004200 */
        /* <DEDUP_REMOVED lines=8> */
[----:B------:R-:W3:Y:S01]  /*4dc0*/  LDSM.16.MT88.4 R8, [R225+0x4900] ;  /* 0x00490000e108783b */ /* 0x000ee20000004200 */
[----:B------:R-:W-:-:S02]  /*4dd0*/  IMAD.MOV.U32 R50, RZ, RZ, R163 ;  /* 0x000000ffff327224 */ /* 0x000fc400078e00a3 */
[----:B------:R-:W-:Y:S02]  /*4de0*/  IMAD.MOV.U32 R162, RZ, RZ, R172 ;  /* 0x000000ffffa27224 */ /* 0x000fe400078e00ac */
[----:B------:R-:W-:Y:S02]  /*4df0*/  IMAD.MOV.U32 R163, RZ, RZ, R173 ;  /* 0x000000ffffa37224 */ /* 0x000fe400078e00ad */
[----:B------:R-:W-:Y:S02]  /*4e00*/  IMAD.MOV.U32 R30, RZ, RZ, R182 ;  /* 0x000000ffff1e7224 */ /* 0x000fe400078e00b6 */
[----:B------:R-:W-:Y:S02]  /*4e10*/  IMAD.MOV.U32 R31, RZ, RZ, R183 ;  /* 0x000000ffff1f7224 */ /* 0x000fe400078e00b7 */
[----:B------:R-:W-:Y:S02]  /*4e20*/  IMAD.MOV.U32 R51, RZ, RZ, R130 ;  /* 0x000000ffff337224 */ /* 0x000fe400078e0082 */
[----:B------:R-:W-:-:S02]  /*4e30*/  IMAD.MOV.U32 R29, RZ, RZ, R50 ;  /* 0x000000ffff1d7224 */ /* 0x000fc400078e0032 */
[----:B------:R-:W-:Y:S02]  /*4e40*/  IMAD.MOV.U32 R28, RZ, RZ, R49 ;  /* 0x000000ffff1c7224 */ /* 0x000fe400078e0031 */
[----:B------:R-:W-:Y:S01]  /*4e50*/  FFMA.FTZ R2, R2, c[0x0][0x2d0], -R12 ;  /* 0x0000b40002027a23 */ /* 0x000fe2000001080c */
[C---:B-1----:R-:W-:Y:S07]  /*4e60*/  HMMA.16816.F32 R180, R4.reuse, R20, R72 ;  /* 0x0000001404b4723c */ /* 0x042fee0000001848 */
[----:B------:R-:W-:Y:S01]  /*4e70*/  MOV R72, R37 ;  /* 0x0000002500487202 */ /* 0x000fe20000000f00 */
[C---:B------:R-:W-:Y:S01]  /*4e80*/  HMMA.16816.F32 R172, R4.reuse, R22, R64 ;  /* 0x0000001604ac723c */ /* 0x040fe20000001840 */
[----:B------:R-:W1:Y:S01]  /*4e90*/  LDSM.16.MT88.4 R20, [R228+0x4900] ;  /* 0x00490000e414783b */ /* 0x000e620000004200 */
[----:B------:R-:W-:Y:S01]  /*4ea0*/  MOV R37, R68 ;  /* 0x0000004400257202 */ /* 0x000fe20000000f00 */
[----:B------:R-:W-:Y:S01]  /*4eb0*/  IMAD.MOV.U32 R73, RZ, RZ, R38 ;  /* 0x000000ffff497224 */ /* 0x000fe200078e0026 */
[----:B------:R-:W-:Y:S01]  /*4ec0*/  MOV R75, R48 ;  /* 0x00000030004b7202 */ /* 0x000fe20000000f00 */
[----:B------:R-:W-:Y:S01]  /*4ed0*/  IMAD.MOV.U32 R74, RZ, RZ, R39 ;  /* 0x000000ffff4a7224 */ /* 0x000fe200078e0027 */
[----:B------:R-:W-:Y:S01]  /*4ee0*/  MOV R39, R57 ;  /* 0x0000003900277202 */ /* 0x000fe20000000f00 */
[----:B------:R-:W-:Y:S01]  /*4ef0*/  IMAD.MOV.U32 R67, RZ, RZ, R36 ;  /* 0x000000ffff437224 */ /* 0x000fe200078e0024 */
[----:B--2---:R-:W-:Y:S01]  /*4f00*/  HMMA.16816.F32 R128, R4, R16, R52 ;  /* 0x000000100480723c */ /* 0x004fe20000001834 */
[----:B------:R-:W-:Y:S01]  /*4f10*/  MOV R36, R71 ;  /* 0x0000004700247202 */ /* 0x000fe20000000f00 */
[----:B------:R-:W-:-:S06]  /*4f20*/  IMAD.MOV.U32 R38, RZ, RZ, R56 ;  /* 0x000000ffff267224 */ /* 0x000fcc00078e0038 */
[C---:B------:R-:W-:Y:S01]  /*4f30*/  HMMA.16816.F32 R80, R4.reuse, R18, R44 ;  /* 0x000000120450723c */ /* 0x040fe2000000182c */
[----:B------:R-:W2:Y:S07]  /*4f40*/  LDSM.16.MT88.4 R16, [R227+0x4900] ;  /* 0x00490000e310783b */ /* 0x000eae0000004200 */
[C---:B---3--:R-:W-:Y:S08]  /*4f50*/  HMMA.16816.F32 R60, R4.reuse, R8, R32 ;  /* 0x00000008043c723c */ /* 0x048ff00000001820 */
[C---:B------:R-:W-:Y:S01]  /*4f60*/  HMMA.16816.F32 R32, R4.reuse, R10, R24 ;  /* 0x0000000a0420723c */ /* 0x040fe20000001818 */
[----:B------:R-:W3:Y:S07]  /*4f70*/  LDSM.16.MT88.4 R8, [R224+0x7900] ;  /* 0x00790000e008783b */ /* 0x000eee0000004200 */
[----:B-1----:R-:W-:Y:S07]  /*4f80*/  HMMA.16816.F32 R76, R4, R20, R144 ;  /* 0x00000014044c723c */ /* 0x002fee0000001890 */
[----:B------:R-:W-:Y:S01]  /*4f90*/  MOV R145, R30 ;  /* 0x0000001e00917202 */ /* 0x000fe20000000f00 */
[----:B------:R-:W-:Y:S01]  /*4fa0*/  IMAD.MOV.U32 R144, RZ, RZ, R31 ;  /* 0x000000ffff907224 */ /* 0x000fe200078e001f */
[----:B------:R-:W-:Y:S01]  /*4fb0*/  MOV R147, R29 ;  /* 0x0000001d00937202 */ /* 0x000fe20000000f00 */
[----:B------:R-:W-:-:S02]  /*4fc0*/  IMAD.MOV.U32 R30, RZ, RZ, R69 ;  /* 0x000000ffff1e7224 */ /* 0x000fc400078e0045 */
[----:B------:R-:W-:Y:S02]  /*4fd0*/  IMAD.MOV.U32 R31, RZ, RZ, R70 ;  /* 0x000000ffff1f7224 */ /* 0x000fe400078e0046 */
[----:B------:R-:W-:Y:S01]  /*4fe0*/  HMMA.16816.F32 R68, R4, R22, R124 ;  /* 0x000000160444723c */ /* 0x000fe2000000187c */
[----:B------:R-:W1:Y:S01]  /*4ff0*/  LDSM.16.MT88.4 R20, [R225+0x7900] ;  /* 0x00790000e114783b */ /* 0x000e620000004200 */
[----:B------:R-:W-:-:S05]  /*5000*/  IMAD.MOV.U32 R146, RZ, RZ, R40 ;  /* 0x000000ffff927224 */ /* 0x000fca00078e0028 */
[----:B------:R-:W-:Y:S01]  /*5010*/  IMAD.MOV.U32 R127, RZ, RZ, R51 ;  /* 0x000000ffff7f7224 */ /* 0x000fe200078e0033 */
[----:B------:R-:W-:Y:S01]  /*5020*/  MOV R124, R42 ;  /* 0x0000002a007c7202 */ /* 0x000fe20000000f00 */
[----:B------:R-:W-:Y:S01]  /*5030*/  IMAD.MOV.U32 R125, RZ, RZ, R58 ;  /* 0x000000ffff7d7224 */ /* 0x000fe200078e003a */
[----:B--2---:R-:W-:Y:S01]  /*5040*/  HMMA.16816.F32 R48, R4, R18, R108 ;  /* 0x000000120430723c */ /* 0x004fe2000000186c */
[----:B------:R-:W-:-:S06]  /*5050*/  IMAD.MOV.U32 R126, RZ, RZ, R59 ;  /* 0x000000ffff7e7224 */ /* 0x000fcc00078e003b */
[----:B------:R-:W-:Y:S01]  /*5060*/  IMAD.MOV.U32 R109, RZ, RZ, R41 ;  /* 0x000000ffff6d7224 */ /* 0x000fe200078e0029 */
[----:B------:R-:W-:Y:S01]  /*5070*/  HMMA.16816.F32 R56, R4, R16, R112 ;  /* 0x000000100438723c */ /* 0x000fe20000001870 */
[----:B------:R-:W-:Y:S01]  /*5080*/  IMAD.MOV.U32 R108, RZ, RZ, R28 ;  /* 0x000000ffff6c7224 */ /* 0x000fe200078e001c */
[----:B------:R-:W2:Y:S01]  /*5090*/  LDSM.16.MT88.4 R16, [R228+0x7900] ;  /* 0x00790000e410783b */ /* 0x000ea20000004200 */
[----:B------:R-:W-:Y:S01]  /*50a0*/  IMAD.MOV.U32 R110, RZ, RZ, R72 ;  /* 0x000000ffff6e7224 */ /* 0x000fe200078e0048 */
[----:B------:R-:W-:-:S03]  /*50b0*/  MOV R111, R67 ;  /* 0x00000043006f7202 */ /* 0x000fc60000000f00 */
[----:B------:R-:W-:Y:S01]  /*50c0*/  IMAD.MOV.U32 R113, RZ, RZ, R43 ;  /* 0x000000ffff717224 */ /* 0x000fe200078e002b */
[----:B------:R-:W-:Y:S01]  /*50d0*/  MOV R115, R74 ;  /* 0x0000004a00737202 */ /* 0x000fe20000000f00 */
[----:B---3--:R-:W-:Y:S01]  /*50e0*/  HMMA.16816.F32 R40, R4, R8, R96 ;  /* 0x000000080428723c */ /* 0x008fe20000001860 */
[----:B------:R-:W-:Y:S02]  /*50f0*/  IMAD.MOV.U32 R112, RZ, RZ, R73 ;  /* 0x000000ffff707224 */ /* 0x000fe400078e0049 */
[----:B------:R-:W-:-:S04]  /*5100*/  IMAD.MOV.U32 R114, RZ, RZ, R75 ;  /* 0x000000ffff727224 */ /* 0x000fc800078e004b */
[----:B------:R-:W-:Y:S01]  /*5110*/  IMAD.MOV.U32 R96, RZ, RZ, R30 ;  /* 0x000000ffff607224 */ /* 0x000fe200078e001e */
[----:B------:R-:W-:Y:S01]  /*5120*/  MOV R97, R31 ;  /* 0x0000001f00617202 */ /* 0x000fe20000000f00 */
[----:B------:R-:W-:Y:S01]  /*5130*/  IMAD.MOV.U32 R98, RZ, RZ, R36 ;  /* 0x000000ffff627224 */ /* 0x000fe200078e0024 */
[C---:B------:R-:W-:Y:S01]  /*5140*/  HMMA.16816.F32 R28, R4.reuse, R10, R92 ;  /* 0x0000000a041c723c */ /* 0x040fe2000000185c */
[----:B------:R-:W-:Y:S01]  /*5150*/  MOV R99, R37 ;  /* 0x0000002500637202 */ /* 0x000fe20000000f00 */
[----:B------:R-:W3:Y:S05]  /*5160*/  LDSM.16.MT88.4 R8, [R227+0x7900] ;  /* 0x00790000e308783b */ /* 0x000eea0000004200 */
[----:B------:R-:W-:Y:S01]  /*5170*/  MOV R95, R39 ;  /* 0x00000027005f7202 */ /* 0x000fe20000000f00 */
[----:B------:R-:W-:Y:S01]  /*5180*/  IMAD.MOV.U32 R94, RZ, RZ, R38 ;  /* 0x000000ffff5e7224 */ /* 0x000fe200078e0026 */
[C---:B-1----:R-:W-:Y:S02]  /*5190*/  HMMA.16816.F32 R72, R4.reuse, R20, R136 ;  /* 0x000000140448723c */ /* 0x042fe40000001888 */
[----:B------:R-:W-:Y:S01]  /*51a0*/  MOV R93, R95 ;  /* 0x0000005f005d7202 */ /* 0x000fe20000000f00 */
[----:B------:R-:W-:Y:S01]  /*51b0*/  IMAD.MOV.U32 R92, RZ, RZ, R94 ;  /* 0x000000ffff5c7224 */ /* 0x000fe200078e005e */
[----:B------:R-:W-:Y:S01]  /*51c0*/  MOV R95, R97 ;  /* 0x00000061005f7202 */ /* 0x000fe20000000f00 */
[----:B------:R-:W-:Y:S01]  /*51d0*/  IMAD.MOV.U32 R94, RZ, RZ, R96 ;  /* 0x000000ffff5e7224 */ /* 0x000fe200078e0060 */
[----:B------:R-:W-:Y:S01]  /*51e0*/  MOV R97, R99 ;  /* 0x0000006300617202 */ /* 0x000fe20000000f00 */
[----:B------:R-:W-:Y:S01]  /*51f0*/  IMAD.MOV.U32 R99, RZ, RZ, R108 ;  /* 0x000000ffff637224 */ /* 0x000fe200078e006c */
[----:B------:R-:W-:Y:S01]  /*5200*/  HMMA.16816.F32 R64, R4, R22, R120 ;  /* 0x000000160440723c */ /* 0x000fe20000001878 */
[----:B------:R-:W-:-:S02]  /*5210*/  IMAD.MOV.U32 R108, RZ, RZ, R110 ;  /* 0x000000ffff6c7224 */ /* 0x000fc400078e006e */
[----:B------:R-:W-:Y:S01]  /*5220*/  IMAD.MOV.U32 R110, RZ, RZ, R125 ;  /* 0x000000ffff6e7224 */ /* 0x000fe200078e007d */
[----:B------:R-:W-:Y:S01]  /*5230*/  MOV R139, R93 ;  /* 0x0000005d008b7202 */ /* 0x000fe20000000f00 */
[----:B------:R-:W-:Y:S01]  /*5240*/  IMAD.MOV.U32 R125, RZ, RZ, R127 ;  /* 0x000000ffff7d7224 */ /* 0x000fe200078e007f */
[----:B------:R-:W-:Y:S01]  /*5250*/  MOV R127, R144 ;  /* 0x00000090007f7202 */ /* 0x000fe20000000f00 */
[----:B------:R-:W-:Y:S01]  /*5260*/  IMAD.MOV.U32 R96, RZ, RZ, R98 ;  /* 0x000000ffff607224 */ /* 0x000fe200078e0062 */
[----:B------:R-:W-:Y:S01]  /*5270*/  MOV R144, R134 ;  /* 0x0000008600907202 */ /* 0x000fe20000000f00 */
[----:B--2---:R-:W-:Y:S01]  /*5280*/  HMMA.16816.F32 R52, R4, R16, R104 ;  /* 0x000000100434723c */ /* 0x004fe20000001868 */
[----:B------:R-:W-:Y:S01]  /*5290*/  MOV R93, R95 ;  /* 0x0000005f005d7202 */ /* 0x000fe20000000f00 */
[----:B------:R1:W-:Y:S01]  /*52a0*/  MUFU.EX2 R134, R2 ;  /* 0x0000000200867308 */ /* 0x0003e20000000800 */
[----:B------:R-:W-:Y:S02]  /*52b0*/  MOV R95, R97 ;  /* 0x00000061005f7202 */ /* 0x000fe40000000f00 */
[----:B------:R-:W-:-:S02]  /*52c0*/  MOV R97, R108 ;  /* 0x0000006c00617202 */ /* 0x000fc40000000f00 */
[----:B------:R-:W-:Y:S01]  /*52d0*/  MOV R108, R110 ;  /* 0x0000006e006c7202 */ /* 0x000fe20000000f00 */
[C---:B------:R-:W-:Y:S01]  /*52e0*/  HMMA.16816.F32 R44, R4.reuse, R18, R100 ;  /* 0x00000012042c723c */ /* 0x040fe20000001864 */
[----:B------:R-:W-:Y:S01]  /*52f0*/  MOV R110, R125 ;  /* 0x0000007d006e7202 */ /* 0x000fe20000000f00 */
[----:B------:R-:W-:Y:S01]  /*5300*/  IMAD.MOV.U32 R125, RZ, RZ, R144 ;  /* 0x000000ffff7d7224 */ /* 0x000fe200078e0090 */
[----:B------:R-:W-:Y:S01]  /*5310*/  MOV R98, R109 ;  /* 0x0000006d00627202 */ /* 0x000fe20000000f00 */
[----:B------:R-:W-:Y:S01]  /*5320*/  IMAD.MOV.U32 R144, RZ, RZ, R162 ;  /* 0x000000ffff907224 */ /* 0x000fe200078e00a2 */
[----:B------:R-:W-:Y:S01]  /*5330*/  MOV R109, R111 ;  /* 0x0000006f006d7202 */ /* 0x000fe20000000f00 */
[----:B------:R-:W-:Y:S01]  /*5340*/  LDSM.16.MT88.4 R16, [R225+0x2100] ;  /* 0x00210000e110783b */ /* 0x000fe20000004200 */
[----:B------:R-:W-:Y:S01]  /*5350*/  MOV R111, R126 ;  /* 0x0000007e006f7202 */ /* 0x000fe20000000f00 */
[----:B------:R-:W-:Y:S01]  /*5360*/  IMAD.MOV.U32 R126, RZ, RZ, R145 ;  /* 0x000000ffff7e7224 */ /* 0x000fe200078e0091 */
[----:B---3--:R-:W-:Y:S01]  /*5370*/  HMMA.16816.F32 R36, R4, R8, R88 ;  /* 0x000000080424723c */ /* 0x008fe20000001858 */
[----:B-1----:R-:W-:-:S02]  /*5380*/  FFMA.FTZ R2, R92, c[0x0][0x2d0], -R12 ;  /* 0x0000b4005c027a23 */ /* 0x002fc4000001080c */
[----:B------:R-:W-:Y:S02]  /*5390*/  IMAD.MOV.U32 R92, RZ, RZ, R94 ;  /* 0x000000ffff5c7224 */ /* 0x000fe400078e005e */
[----:B------:R1:W2:Y:S01]  /*53a0*/  MUFU.EX2 R162, R2 ;  /* 0x0000000200a27308 */ /* 0x0002a20000000800 */
[----:B------:R-:W-:Y:S02]  /*53b0*/  IMAD.MOV.U32 R94, RZ, RZ, R96 ;  /* 0x000000ffff5e7224 */ /* 0x000fe400078e0060 */
[----:B------:R-:W-:Y:S01]  /*53c0*/  IMAD.MOV.U32 R138, RZ, RZ, R92 ;  /* 0x000000ffff8a7224 */ /* 0x000fe200078e005c */
[----:B------:R-:W-:Y:S01]  /*53d0*/  HMMA.16816.F32 R24, R4, R10, R84 ;  /* 0x0000000a0418723c */ /* 0x000fe20000001854 */
[----:B------:R-:W-:Y:S01]  /*53e0*/  IMAD.MOV.U32 R92, RZ, RZ, R94 ;  /* 0x000000ffff5c7224 */ /* 0x000fe200078e005e */
[----:B------:R-:W-:Y:S01]  /*53f0*/  LDSM.16.MT88.4 R8, [R228+0x2100] ;  /* 0x00210000e408783b */ /* 0x000fe20000004200 */
[----:B------:R-:W-:Y:S02]  /*5400*/  IMAD.MOV.U32 R145, RZ, RZ, R186 ;  /* 0x000000ffff917224 */ /* 0x000fe400078e00ba */
[----:B-1----:R-:W-:Y:S01]  /*5410*/  FFMA.FTZ R2, R139, c[0x0][0x2d0], -R12 ;  /* 0x0000b4008b027a23 */ /* 0x002fe2000001080c */
        /* <DEDUP_REMOVED lines=9> */
[----:B------:R-:W-:Y:S01]  /*54b0*/  MOV R108, R110 ;  /* 0x0000006e006c7202 */ /* 0x000fe20000000f00 */
[----:B------:R-:W-:Y:S01]  /*54c0*/  IMAD.MOV.U32 R109, RZ, RZ, R111 ;  /* 0x000000ffff6d7224 */ /* 0x000fe200078e006f */
[----:B------:R-:W-:Y:S02]  /*54d0*/  MOV R110, R144 ;  /* 0x00000090006e7202 */ /* 0x000fe40000000f00 */
[----:B------:R-:W-:Y:S02]  /*54e0*/  MOV R139, R93 ;  /* 0x0000005d008b7202 */ /* 0x000fe40000000f00 */
[----:B------:R-:W-:Y:S02]  /*54f0*/  MOV R144, R163 ;  /* 0x000000a300907202 */ /* 0x000fe40000000f00 */
[----:B------:R-:W-:Y:S01]  /*5500*/  MOV R93, R95 ;  /* 0x0000005f005d7202 */ /* 0x000fe20000000f00 */
[----:B------:R3:W-:Y:S01]  /*5510*/  MUFU.EX2 R163, R2 ;  /* 0x0000000200a37308 */ /* 0x0007e20000000800 */
[----:B------:R-:W-:-:S02]  /*5520*/  MOV R95, R97 ;  /* 0x00000061005f7202 */ /* 0x000fc40000000f00 */
[----:B------:R-:W-:Y:S02]  /*5530*/  MOV R97, R108 ;  /* 0x0000006c00617202 */ /* 0x000fe40000000f00 */
[----:B------:R-:W-:Y:S02]  /*5540*/  MOV R108, R110 ;  /* 0x0000006e006c7202 */ /* 0x000fe40000000f00 */
[----:B------:R-:W-:Y:S02]  /*5550*/  MOV R110, R144 ;  /* 0x00000090006e7202 */ /* 0x000fe40000000f00 */
[----:B------:R-:W-:Y:S02]  /*5560*/  MOV R144, R165 ;  /* 0x000000a500907202 */ /* 0x000fe40000000f00 */
[----:B------:R-:W-:Y:S01]  /*5570*/  MOV R111, R145 ;  /* 0x00000091006f7202 */ /* 0x000fe20000000f00 */
[----:B------:R-:W-:Y:S01]  /*5580*/  IMAD.MOV.U32 R96, RZ, RZ, R98 ;  /* 0x000000ffff607224 */ /* 0x000fe200078e0062 */
[----:B------:R-:W-:Y:S01]  /*5590*/  MOV R145, R185 ;  /* 0x000000b900917202 */ /* 0x000fe20000000f00 */
[----:B---3--:R-:W-:Y:S01]  /*55a0*/  FFMA.FTZ R2, R138, c[0x0][0x2d0], -R12 ;  /* 0x0000b4008a027a23 */ /* 0x008fe2000001080c */
[----:B--2---:R-:W-:Y:S01]  /*55b0*/  F2FP.PACK_AB R4, R162, R134 ;  /* 0x00000086a204723e */ /* 0x004fe200000000ff */
[----:B------:R-:W-:Y:S01]  /*55c0*/  IMAD.MOV.U32 R138, RZ, RZ, R92 ;  /* 0x000000ffff8a7224 */ /* 0x000fe200078e005c */
[----:B------:R1:W5:Y:S01]  /*55d0*/  LDL.LU R185, [R1+0x68] ;  /* 0x0000680001b97983 */ /* 0x0003620000300800 */
[----:B------:R2:W3:Y:S01]  /*55e0*/  MUFU.EX2 R165, R2 ;  /* 0x0000000200a57308 */ /* 0x0004e20000000800 */
[----:B------:R-:W-:-:S02]  /*55f0*/  IMAD.MOV.U32 R98, RZ, RZ, R109 ;  /* 0x000000ffff627224 */ /* 0x000fc400078e006d */
[----:B------:R-:W-:Y:S01]  /*5600*/  MOV R136, R138 ;  /* 0x0000008a00887202 */ /* 0x000fe20000000f00 */
[----:B------:R-:W-:Y:S02]  /*5610*/  IMAD.MOV.U32 R92, RZ, RZ, R94 ;  /* 0x000000ffff5c7224 */ /* 0x000fe400078e005e */
[----:B------:R-:W-:Y:S02]  /*5620*/  IMAD.MOV.U32 R109, RZ, RZ, R111 ;  /* 0x000000ffff6d7224 */ /* 0x000fe400078e006f */
[----:B------:R-:W-:Y:S02]  /*5630*/  IMAD.MOV.U32 R111, RZ, RZ, R145 ;  /* 0x000000ffff6f7224 */ /* 0x000fe400078e0091 */
[----:B--2---:R-:W-:Y:S02]  /*5640*/  FFMA.FTZ R2, R137, c[0x0][0x2d0], -R0 ;  /* 0x0000b40089027a23 */ /* 0x004fe40000010800 */
[----:B------:R-:W-:Y:S02]  /*5650*/  IMAD.MOV.U32 R137, RZ, RZ, R139 ;  /* 0x000000ffff897224 */ /* 0x000fe400078e008b */
        /* <DEDUP_REMOVED lines=10> */
[----:B------:R-:W-:Y:S01]  /*5700*/  IMAD.MOV.U32 R93, RZ, RZ, R95 ;  /* 0x000000ffff5d7224 */ /* 0x000fe200078e005f */
[----:B------:R2:W-:Y:S01]  /*5710*/  MUFU.EX2 R133, R2 ;  /* 0x0000000200857308 */ /* 0x0005e20000000800 */
[----:B------:R-:W-:Y:S02]  /*5720*/  IMAD.MOV.U32 R95, RZ, RZ, R97 ;  /* 0x000000ffff5f7224 */ /* 0x000fe400078e0061 */
[----:B------:R-:W-:-:S02]  /*5730*/  IMAD.MOV.U32 R97, RZ, RZ, R108 ;  /* 0x000000ffff617224 */ /* 0x000fc400078e006c */
[----:B------:R-:W-:Y:S02]  /*5740*/  IMAD.MOV.U32 R108, RZ, RZ, R110 ;  /* 0x000000ffff6c7224 */ /* 0x000fe400078e006e */
[----:B------:R-:W-:Y:S02]  /*5750*/  IMAD.MOV.U32 R110, RZ, RZ, R144 ;  /* 0x000000ffff6e7224 */ /* 0x000fe400078e0090 */
[----:B------:R-:W-:Y:S01]  /*5760*/  IMAD.MOV.U32 R144, RZ, RZ, R160 ;  /* 0x000000ffff907224 */ /* 0x000fe200078e00a0 */
[----:B------:R-:W-:Y:S01]  /*5770*/  MOV R138, R92 ;  /* 0x0000005c008a7202 */ /* 0x000fe20000000f00 */
[----:B------:R-:W-:Y:S02]  /*5780*/  IMAD.MOV.U32 R94, RZ, RZ, R96 ;  /* 0x000000ffff5e7224 */ /* 0x000fe400078e0060 */
[----:B------:R-:W-:Y:S02]  /*5790*/  IMAD.MOV.U32 R145, RZ, RZ, R184 ;  /* 0x000000ffff917224 */ /* 0x000fe400078e00b8 */
[----:B--2---:R-:W-:Y:S01]  /*57a0*/  FFMA.FTZ R2, R136, c[0x0][0x2d0], -R0 ;  /* 0x0000b40088027a23 */ /* 0x004fe20000010800 */
[----:B------:R-:W-:Y:S01]  /*57b0*/  MOV R123, R93 ;  /* 0x0000005d007b7202 */ /* 0x000fe20000000f00 */
[----:B------:R-:W-:Y:S01]  /*57c0*/  IMAD.MOV.U32 R96, RZ, RZ, R98 ;  /* 0x000000ffff607224 */ /* 0x000fe200078e0062 */
[----:B------:R-:W-:Y:S01]  /*57d0*/  MOV R92, R94 ;  /* 0x0000005e005c7202 */ /* 0x000fe20000000f00 */
[----:B------:R2:W4:Y:S01]  /*57e0*/  MUFU.EX2 R160, R2 ;  /* 0x0000000200a07308 */ /* 0x0005220000000800 */
[----:B------:R-:W-:Y:S01]  /*57f0*/  MOV R136, R138 ;  /* 0x0000008a00887202 */ /* 0x000fe20000000f00 */
[----:B------:R1:W5:Y:S01]  /*5800*/  LDL.LU R184, [R1+0x64] ;  /* 0x0000640001b87983 */ /* 0x0003620000300800 */
[----:B------:R-:W-:Y:S01]  /*5810*/  MOV R93, R95 ;  /* 0x0000005f005d7202 */ /* 0x000fe20000000f00 */
[----:B------:R-:W-:Y:S01]  /*5820*/  IMAD.MOV.U32 R98, RZ, RZ, R109 ;  /* 0x000000ffff627224 */ /* 0x000fe200078e006d */
[----:B------:R-:W-:Y:S01]  /*5830*/  MOV R95, R97 ;  /* 0x00000061005f7202 */ /* 0x000fe20000000f00 */
[----:B------:R-:W-:Y:S01]  /*5840*/  IMAD.MOV.U32 R122, RZ, RZ, R136 ;  /* 0x000000ffff7a7224 */ /* 0x000fe200078e0088 */
[----:B------:R-:W-:Y:S01]  /*5850*/  MOV R97, R108 ;  /* 0x0000006c00617202 */ /* 0x000fe20000000f00 */
[----:B------:R-:W-:-:S02]  /*5860*/  IMAD.MOV.U32 R109, RZ, RZ, R111 ;  /* 0x000000ffff6d7224 */ /* 0x000fc400078e006f */
[----:B--2---:R-:W-:Y:S02]  /*5870*/  FFMA.FTZ R2, R21, c[0x0][0x2d0], -R0 ;  /* 0x0000b40015027a23 */ /* 0x004fe40000010800 */
[----:B------:R-:W2:Y:S01]  /*5880*/  LDSM.16.MT88.4 R20, [R224+0x2100] ;  /* 0x00210000e014783b */ /* 0x000ea20000004200 */
[----:B------:R-:W-:Y:S01]  /*5890*/  MOV R108, R110 ;  /* 0x0000006e006c7202 */ /* 0x000fe20000000f00 */
[----:B------:R-:W-:Y:S01]  /*58a0*/  IMAD.MOV.U32 R111, RZ, RZ, R145 ;  /* 0x000000ffff6f7224 */ /* 0x000fe200078e0091 */
[----:B------:R-:W-:Y:S01]  /*58b0*/  MOV R110, R144 ;  /* 0x00000090006e7202 */ /* 0x000fe20000000f00 */
[----:B------:R-:W-:Y:S01]  /*58c0*/  IMAD.MOV.U32 R145, RZ, RZ, R159 ;  /* 0x000000ffff917224 */ /* 0x000fe200078e009f */
[----:B------:R-:W-:Y:S01]  /*58d0*/  MOV R144, R161 ;  /* 0x000000a100907202 */ /* 0x000fe20000000f00 */
[----:B------:R1:W5:Y:S01]  /*58e0*/  LDL.LU R159, [R1+0x60] ;  /* 0x00006000019f7983 */ /* 0x0003620000300800 */
[----:B------:R3:W-:Y:S01]  /*58f0*/  MUFU.EX2 R161, R2 ;  /* 0x0000000200a17308 */ /* 0x0007e20000000800 */
[----:B------:R-:W-:-:S02]  /*5900*/  MOV R94, R96 ;  /* 0x00000060005e7202 */ /* 0x000fc40000000f00 */
[----:B------:R-:W-:Y:S02]  /*5910*/  MOV R96, R98 ;  /* 0x0000006200607202 */ /* 0x000fe40000000f00 */
[----:B------:R-:W-:Y:S02]  /*5920*/  MOV R98, R109 ;  /* 0x0000006d00627202 */ /* 0x000fe40000000f00 */
[----:B------:R-:W-:Y:S02]  /*5930*/  MOV R138, R92 ;  /* 0x0000005c008a7202 */ /* 0x000fe40000000f00 */
[----:B------:R-:W-:Y:S02]  /*5940*/  MOV R109, R111 ;  /* 0x0000006f006d7202 */ /* 0x000fe40000000f00 */
[----:B------:R-:W-:Y:S01]  /*5950*/  MOV R111, R145 ;  /* 0x00000091006f7202 */ /* 0x000fe20000000f00 */
[----:B---3--:R-:W-:Y:S01]  /*5960*/  FFMA.FTZ R2, R122, c[0x0][0x2d0], -R0 ;  /* 0x0000b4007a027a23 */ /* 0x008fe20000010800 */
[----:B------:R-:W-:Y:S01]  /*5970*/  MOV R122, R95 ;  /* 0x0000005f007a7202 */ /* 0x000fe20000000f00 */
[----:B------:R-:W-:Y:S01]  /*5980*/  IMAD.MOV.U32 R95, RZ, RZ, R164 ;  /* 0x000000ffff5f7224 */ /* 0x000fe200078e00a4 */
[----:B------:R-:W-:Y:S01]  /*5990*/  MOV R92, R94 ;  /* 0x0000005e005c7202 */ /* 0x000fe20000000f00 */
[----:B------:R-:W3:Y:S01]  /*59a0*/  MUFU.EX2 R164, R2 ;  /* 0x0000000200a47308 */ /* 0x000ee20000000800 */
[----:B------:R-:W-:-:S02]  /*59b0*/  MOV R94, R96 ;  /* 0x00000060005e7202 */ /* 0x000fc40000000f00 */
[----:B------:R-:W-:Y:S02]  /*59c0*/  MOV R96, R98 ;  /* 0x0000006200607202 */ /* 0x000fe40000000f00 */
[----:B------:R-:W-:Y:S01]  /*59d0*/  MOV R136, R137 ;  /* 0x0000008900887202 */ /* 0x000fe20000000f00 */
[----:B------:R-:W-:Y:S01]  /*59e0*/  IMAD.MOV.U32 R137, RZ, RZ, R138 ;  /* 0x000000ffff897224 */ /* 0x000fe200078e008a */
[----:B------:R-:W-:Y:S02]  /*59f0*/  MOV R98, R109 ;  /* 0x0000006d00627202 */ /* 0x000fe40000000f00 */
[----:B------:R-:W-:Y:S02]  /*5a00*/  MOV R109, R111 ;  /* 0x0000006f006d7202 */ /* 0x000fe40000000f00 */
[----:B------:R-:W-:Y:S01]  /*5a10*/  MOV R138, R139 ;  /* 0x0000008b008a7202 */ /* 0x000fe20000000f00 */
[----:B------:R-:W-:Y:S01]  /*5a20*/  IMAD.MOV.U32 R139, RZ, RZ, R92 ;  /* 0x000000ffff8b7224 */ /* 0x000fe200078e005c */
[----:B------:R-:W-:Y:S01]  /*5a30*/  F2FP.PACK_AB R6, R165, R163 ;  /* 0x000000a3a506723e */ /* 0x000fe200000000ff */
[----:B------:R-:W-:Y:S01]  /*5a40*/  IMAD.MOV.U32 R92, RZ, RZ, R94 ;  /* 0x000000ffff5c7224 */ /* 0x000fe200078e005e */
[----:B----4-:R-:W-:Y:S01]  /*5a50*/  F2FP.PACK_AB R5, R160, R133 ;  /* 0x00000085a005723e */ /* 0x010fe200000000ff */
[----:B------:R-:W-:Y:S01]  /*5a60*/  IMAD.MOV.U32 R94, RZ, RZ, R96 ;  /* 0x000000ffff5e7224 */ /* 0x000fe200078e0060 */
[----:B---3--:R-:W-:Y:S01]  /*5a70*/  F2FP.PACK_AB R7, R164, R161 ;  /* 0x000000a1a407723e */ /* 0x008fe200000000ff */
        /* <DEDUP_REMOVED lines=13> */
[C---:B--2---:R-:W-:Y:S01]  /*5b50*/  HMMA.16816.F32 R136, R4.reuse, R20, R136 ;  /* 0x000000140488723c */ /* 0x044fe20000001888 */
        /* <DEDUP_REMOVED lines=12> */
[----:B------:R1:W5:Y:S01]  /*5c20*/  LDL.LU R158, [R1+0x5c] ;  /* 0x00005c00019e7983 */ /* 0x0003620000300800 */
[----:B------:R-:W-:-:S06]  /*5c30*/  MOV R111, R145 ;  /* 0x00000091006f7202 */ /* 0x000fcc0000000f00 */
[----:B------:R-:W-:Y:S01]  /*5c40*/  HMMA.16816.F32 R88, R4, R16, R168 ;  /* 0x000000100458723c */ /* 0x000fe200000018a8 */
[----:B------:R-:W-:Y:S01]  /*5c50*/  IMAD.MOV.U32 R177, RZ, RZ, R2 ;  /* 0x000000ffffb17224 */ /* 0x000fe200078e0002 */
[----:B------:R-:W-:Y:S01]  /*5c60*/  MOV R2, R100 ;  /* 0x0000006400027202 */ /* 0x000fe20000000f00 */
[----:B------:R-:W-:Y:S01]  /*5c70*/  IMAD.MOV.U32 R179, RZ, RZ, R103 ;  /* 0x000000ffffb37224 */ /* 0x000fe200078e0067 */
[----:B------:R-:W-:-:S04]  /*5c80*/  MOV R178, R102 ;  /* 0x0000006600b27202 */ /* 0x000fc80000000f00 */
[C---:B------:R-:W-:Y:S01]  /*5c90*/  HMMA.16816.F32 R96, R4.reuse, R8, R140 ;  /* 0x000000080460723c */ /* 0x040fe2000000188c */
[----:B------:R-:W-:Y:S01]  /*5ca0*/  IMAD.MOV.U32 R168, RZ, RZ, R101 ;  /* 0x000000ffffa87224 */ /* 0x000fe200078e0065 */
[----:B------:R-:W-:Y:S02]  /*5cb0*/  MOV R120, R92 ;  /* 0x0000005c00787202 */ /* 0x000fe40000000f00 */
[----:B------:R-:W-:Y:S01]  /*5cc0*/  MOV R106, R112 ;  /* 0x00000070006a7202 */ /* 0x000fe20000000f00 */
[----:B------:R-:W-:Y:S01]  /*5cd0*/  IMAD.MOV.U32 R176, RZ, RZ, R107 ;  /* 0x000000ffffb07224 */ /* 0x000fe200078e006b */
[----:B------:R-:W-:Y:S01]  /*5ce0*/  MOV R145, R157 ;  /* 0x0000009d00917202 */ /* 0x000fe20000000f00 */
[----:B------:R-:W-:Y:S01]  /*5cf0*/  IMAD.MOV.U32 R141, RZ, RZ, R20 ;  /* 0x000000ffff8d7224 */ /* 0x000fe200078e0014 */
[----:B------:R-:W-:Y:S01]  /*5d00*/  MOV R140, R21 ;  /* 0x00000015008c7202 */ /* 0x000fe20000000f00 */
[C---:B------:R-:W-:Y:S01]  /*5d10*/  HMMA.16816.F32 R100, R4.reuse, R10, R116 ;  /* 0x0000000a0464723c */ /* 0x040fe20000001874 */
[----:B------:R-:W2:Y:S04]  /*5d20*/  LDSM.16.MT88.4 R20, [R227+0x2100] ;  /* 0x00210000e314783b */ /* 0x000ea80000004200 */
[----:B------:R-:W3:Y:S03]  /*5d30*/  LDSM.16.MT88.4 R8, [R225+0x5100] ;  /* 0x00510000e108783b */ /* 0x000ee60000004200 */
[----:B------:R-:W-:Y:S01]  /*5d40*/  HMMA.16816.F32 R92, R4, R18, R148 ;  /* 0x00000012045c723c */ /* 0x000fe20000001894 */
[----:B------:R-:W4:Y:S01]  /*5d50*/  LDSM.16.MT88.4 R16, [R224+0x5100] ;  /* 0x00510000e010783b */ /* 0x000f220000004200 */
        /* <DEDUP_REMOVED lines=8> */
[----:B------:R1:W5:Y:S01]  /*5de0*/  LDL.LU R157, [R1+0x58] ;  /* 0x00005800019d7983 */ /* 0x0003620000300800 */
[----:B------:R-:W-:Y:S02]  /*5df0*/  IMAD.MOV.U32 R145, RZ, RZ, R156 ;  /* 0x000000ffff917224 */ /* 0x000fe400078e009c */
[----:B------:R-:W-:Y:S01]  /*5e00*/  FFMA.FTZ R2, R2, c[0x0][0x2d0], -R12 ;  /* 0x0000b40002027a23 */ /* 0x000fe2000001080c */
[----:B------:R1:W5:Y:S01]  /*5e10*/  LDL.LU R156, [R1+0x54] ;  /* 0x00005400019c7983 */ /* 0x0003620000300800 */
[----:B------:R-:W-:-:S03]  /*5e20*/  IMAD.MOV.U32 R142, RZ, RZ, R177 ;  /* 0x000000ffff8e7224 */ /* 0x000fc600078e00b1 */
[----:B------:R1:W5:Y:S04]  /*5e30*/  LDL.LU R155, [R1+0x50] ;  /* 0x00005000019b7983 */ /* 0x0003680000300800 */
[----:B------:R1:W5:Y:S04]  /*5e40*/  LDL.LU R154, [R1+0x4c] ;  /* 0x00004c00019a7983 */ /* 0x0003680000300800 */
[----:B------:R1:W5:Y:S04]  /*5e50*/  LDL.LU R153, [R1+0x48] ;  /* 0x0000480001997983 */ /* 0x0003680000300800 */
[----:B------:R1:W5:Y:S01]  /*5e60*/  LDL.LU R152, [R1+0x44] ;  /* 0x0000440001987983 */ /* 0x0003620000300800 */
[C---:B--2---:R-:W-:Y:S03]  /*5e70*/  HMMA.16816.F32 R104, R4.reuse, R20, R180 ;  /* 0x000000140468723c */ /* 0x044fe600000018b4 */
[----:B------:R1:W5:Y:S04]  /*5e80*/  LDL.LU R135, [R1+0x40] ;  /* 0x0000400001877983 */ /* 0x0003680000300800 */
[----:B------:R-:W-:Y:S01]  /*5e90*/  MOV R180, R124 ;  /* 0x0000007c00b47202 */ /* 0x000fe20000000f00 */
[----:B------:R-:W-:Y:S01]  /*5ea0*/  IMAD.MOV.U32 R181, RZ, RZ, R125 ;  /* 0x000000ffffb57224 */ /* 0x000fe200078e007d */
[----:B------:R-:W-:Y:S01]  /*5eb0*/  MOV R182, R126 ;  /* 0x0000007e00b67202 */ /* 0x000fe20000000f00 */
[----:B------:R-:W-:Y:S01]  /*5ec0*/  IMAD.MOV.U32 R183, RZ, RZ, R127 ;  /* 0x000000ffffb77224 */ /* 0x000fe200078e007f */
[C---:B------:R-:W-:Y:S01]  /*5ed0*/  HMMA.16816.F32 R172, R4.reuse, R22, R172 ;  /* 0x0000001604ac723c */ /* 0x040fe200000018ac */
[----:B------:R-:W2:Y:S07]  /*5ee0*/  LDSM.16.MT88.4 R20, [R228+0x5100] ;  /* 0x00510000e414783b */ /* 0x000eae0000004200 */
[C---:B---3--:R-:W-:Y:S07]  /*5ef0*/  HMMA.16816.F32 R124, R4.reuse, R8, R60 ;  /* 0x00000008047c723c */ /* 0x048fee000000183c */
[----:B------:R-:W-:Y:S01]  /*5f00*/  MOV R60, R120 ;  /* 0x00000078003c7202 */ /* 0x000fe20000000f00 */
[----:B------:R-:W-:Y:S01]  /*5f10*/  IMAD.MOV.U32 R61, RZ, RZ, R121 ;  /* 0x000000ffff3d7224 */ /* 0x000fe200078e0079 */
[----:B----4-:R-:W-:Y:S01]  /*5f20*/  HMMA.16816.F32 R148, R4, R16, R128 ;  /* 0x000000100494723c */ /* 0x010fe20000001880 */
[----:B------:R-:W-:Y:S01]  /*5f30*/  IMAD.MOV.U32 R62, RZ, RZ, R123 ;  /* 0x000000ffff3e7224 */ /* 0x000fe200078e007b */
[----:B------:R-:W-:-:S05]  /*5f40*/  MOV R63, R176 ;  /* 0x000000b0003f7202 */ /* 0x000fca0000000f00 */
[----:B------:R-:W-:Y:S01]  /*5f50*/  MOV R131, R108 ;  /* 0x0000006c00837202 */ /* 0x000fe20000000f00 */
[C---:B------:R-:W-:Y:S01]  /*5f60*/  HMMA.16816.F32 R120, R4.reuse, R10, R32 ;  /* 0x0000000a0478723c */ /* 0x040fe20000001820 */
[----:B------:R-:W3:Y:S01]  /*5f70*/  LDSM.16.MT88.4 R8, [R224+0x8100] ;  /* 0x00810000e008783b */ /* 0x000ee20000004200 */
[----:B------:R-:W-:Y:S01]  /*5f80*/  IMAD.MOV.U32 R130, RZ, RZ, R109 ;  /* 0x000000ffff827224 */ /* 0x000fe200078e006d */
[----:B------:R-:W-:Y:S01]  /*5f90*/  MOV R129, R110 ;  /* 0x0000006e00817202 */ /* 0x000fe20000000f00 */
[----:B------:R-:W-:Y:S01]  /*5fa0*/  IMAD.MOV.U32 R128, RZ, RZ, R111 ;  /* 0x000000ffff807224 */ /* 0x000fe200078e006f */
[----:B------:R-:W-:Y:S01]  /*5fb0*/  MOV R111, R144 ;  /* 0x00000090006f7202 */ /* 0x000fe20000000f00 */
[----:B------:R-:W-:Y:S01]  /*5fc0*/  IMAD.MOV.U32 R108, RZ, RZ, R145 ;  /* 0x000000ffff6c7224 */ /* 0x000fe200078e0091 */
[----:B------:R-:W-:Y:S01]  /*5fd0*/  MOV R109, R146 ;  /* 0x00000092006d7202 */ /* 0x000fe20000000f00 */
[----:B------:R-:W-:Y:S02]  /*5fe0*/  IMAD.MOV.U32 R110, RZ, RZ, R147 ;  /* 0x000000ffff6e7224 */ /* 0x000fe400078e0093 */
[C---:B------:R-:W-:Y:S01]  /*5ff0*/  HMMA.16816.F32 R144, R4.reuse, R18, R80 ;  /* 0x000000120490723c */ /* 0x040fe20000001850 */
[----:B------:R-:W4:Y:S06]  /*6000*/  LDSM.16.MT88.4 R16, [R227+0x5100] ;  /* 0x00510000e310783b */ /* 0x000f2c0000004200 */
[----:B------:R-:W-:Y:S01]  /*6010*/  MOV R83, R168 ;  /* 0x000000a800537202 */ /* 0x000fe20000000f00 */
[----:B--2---:R-:W-:Y:S01]  /*6020*/  HMMA.16816.F32 R116, R4, R20, R76 ;  /* 0x000000140474723c */ /* 0x004fe2000000184c */
[----:B------:R-:W-:Y:S01]  /*6030*/  IMAD.MOV.U32 R82, RZ, RZ, R169 ;  /* 0x000000ffff527224 */ /* 0x000fe200078e00a9 */
[----:B------:R-:W-:Y:S01]  /*6040*/  MOV R81, R170 ;  /* 0x000000aa00517202 */ /* 0x000fe20000000f00 */
[----:B------:R-:W-:-:S04]  /*6050*/  IMAD.MOV.U32 R80, RZ, RZ, R171 ;  /* 0x000000ffff507224 */ /* 0x000fc800078e00ab */
[----:B------:R-:W-:Y:S01]  /*6060*/  MOV R76, R108 ;  /* 0x0000006c004c7202 */ /* 0x000fe20000000f00 */
[----:B------:R-:W-:Y:S01]  /*6070*/  IMAD.MOV.U32 R77, RZ, RZ, R109 ;  /* 0x000000ffff4d7224 */ /* 0x000fe200078e006d */
[----:B------:R-:W-:Y:S01]  /*6080*/  MOV R78, R110 ;  /* 0x0000006e004e7202 */ /* 0x000fe20000000f00 */
[----:B------:R-:W-:Y:S02]  /*6090*/  IMAD.MOV.U32 R79, RZ, RZ, R111 ;  /* 0x000000ffff4f7224 */ /* 0x000fe400078e006f */
[C---:B------:R-:W-:Y:S01]  /*60a0*/  HMMA.16816.F32 R108, R4.reuse, R22, R68 ;  /* 0x00000016046c723c */ /* 0x040fe20000001844 */
[----:B------:R-:W2:Y:S06]  /*60b0*/  LDSM.16.MT88.4 R20, [R225+0x8100] ;  /* 0x00810000e114783b */ /* 0x000eac0000004200 */
[----:B------:R-:W-:Y:S01]  /*60c0*/  MOV R70, R178 ;  /* 0x000000b200467202 */ /* 0x000fe20000000f00 */
[----:B------:R-:W-:Y:S01]  /*60d0*/  IMAD.MOV.U32 R71, RZ, RZ, R179 ;  /* 0x000000ffff477224 */ /* 0x000fe200078e00b3 */
[C---:B---3--:R-:W-:Y:S08]  /*60e0*/  HMMA.16816.F32 R40, R4.reuse, R8, R40 ;  /* 0x000000080428723c */ /* 0x048ff00000001828 */
[C---:B------:R-:W-:Y:S01]  /*60f0*/  HMMA.16816.F32 R28, R4.reuse, R10, R28 ;  /* 0x0000000a041c723c */ /* 0x040fe2000000181c */
[----:B------:R-:W3:Y:S07]  /*6100*/  LDSM.16.MT88.4 R8, [R227+0x8100] ;  /* 0x00810000e308783b */ /* 0x000eee0000004200 */
[C---:B----4-:R-:W-:Y:S01]  /*6110*/  HMMA.16816.F32 R32, R4.reuse, R16, R56 ;  /* 0x000000100420723c */ /* 0x050fe20000001838 */
[----:B------:R-:W-:Y:S07]  /*6120*/  LDSM.16.MT88.4 R56, [R225+0x2900] ;  /* 0x00290000e138783b */ /* 0x000fee0000004200 */
[C---:B------:R-:W-:Y:S01]  /*6130*/  HMMA.16816.F32 R48, R4.reuse, R18, R48 ;  /* 0x000000120430723c */ /* 0x040fe20000001830 */
[----:B------:R-:W4:Y:S07]  /*6140*/  LDSM.16.MT88.4 R16, [R228+0x8100] ;  /* 0x00810000e410783b */ /* 0x000f2e0000004200 */
[C---:B--2---:R-:W-:Y:S01]  /*6150*/  HMMA.16816.F32 R168, R4.reuse, R20, R72 ;  /* 0x0000001404a8723c */ /* 0x044fe20000001848 */
[----:B------:R-:W-:Y:S07]  /*6160*/  LDSM.16.MT88.4 R72, [R227+0x2900] ;  /* 0x00290000e348783b */ /* 0x000fee0000004200 */
[C---:B------:R-:W-:Y:S01]  /*6170*/  HMMA.16816.F32 R20, R4.reuse, R22, R64 ;  /* 0x000000160414723c */ /* 0x040fe20000001840 */
[----:B------:R-:W-:Y:S07]  /*6180*/  LDSM.16.MT88.4 R64, [R228+0x2900] ;  /* 0x00290000e440783b */ /* 0x000fee0000004200 */
[C---:B---3--:R-:W-:Y:S01]  /*6190*/  HMMA.16816.F32 R24, R4.reuse, R10, R24 ;  /* 0x0000000a0418723c */ /* 0x048fe20000001818 */
[----:B------:R2:W-:Y:S07]  /*61a0*/  MUFU.EX2 R11, R2 ;  /* 0x00000002000b7308 */ /* 0x0005ee0000000800 */
[C---:B------:R-:W-:Y:S08]  /*61b0*/  HMMA.16816.F32 R36, R4.reuse, R8, R36 ;  /* 0x000000080424723c */ /* 0x040ff00000001824 */
[----:B----4-:R-:W-:Y:S01]  /*61c0*/  HMMA.16816.F32 R176, R4, R16, R52 ;  /* 0x0000001004b0723c */ /* 0x010fe20000001834 */
[----:B--2---:R-:W-:-:S04]  /*61d0*/  FFMA.FTZ R2, R70, c[0x0][0x2d0], -R12 ;  /* 0x0000b40046027a23 */ /* 0x004fc8000001080c */
[----:B------:R2:W3:Y:S03]  /*61e0*/  MUFU.EX2 R10, R2 ;  /* 0x00000002000a7308 */ /* 0x0004e60000000800 */
[----:B------:R-:W-:Y:S01]  /*61f0*/  HMMA.16816.F32 R44, R4, R18, R44 ;  /* 0x00000012042c723c */ /* 0x000fe2000000182c */
[----:B--2---:R-:W-:-:S04]  /*6200*/  FFMA.FTZ R2, R71, c[0x0][0x2d0], -R12 ;  /* 0x0000b40047027a23 */ /* 0x004fc8000001080c */
[----:B------:R2:W-:Y:S02]  /*6210*/  MUFU.EX2 R9, R2 ;  /* 0x0000000200097308 */ /* 0x0005e40000000800 */
[----:B--2---:R-:W-:-:S06]  /*6220*/  FFMA.FTZ R2, R76, c[0x0][0x2d0], -R12 ;  /* 0x0000b4004c027a23 */ /* 0x004fcc000001080c */
[----:B------:R2:W-:Y:S02]  /*6230*/  MUFU.EX2 R8, R2 ;  /* 0x0000000200087308 */ /* 0x0005e40000000800 */
[----:B--2---:R-:W-:Y:S02]  /*6240*/  FFMA.FTZ R2, R77, c[0x0][0x2d0], -R0 ;  /* 0x0000b4004d027a23 */ /* 0x004fe40000010800 */
[----:B------:R-:W-:-:S04]  /*6250*/  IMAD.MOV.U32 R77, RZ, RZ, R60 ;  /* 0x000000ffff4d7224 */ /* 0x000fc800078e003c */
[----:B------:R2:W-:Y:S01]  /*6260*/  MUFU.EX2 R7, R2 ;  /* 0x0000000200077308 */ /* 0x0005e20000000800 */
[----:B------:R-:W-:Y:S01]  /*6270*/  IMAD.MOV.U32 R60, RZ, RZ, R63 ;  /* 0x000000ffff3c7224 */ /* 0x000fe200078e003f */
[----:B------:R-:W-:Y:S01]  /*6280*/  MOV R63, R82 ;  /* 0x00000052003f7202 */ /* 0x000fe20000000f00 */
[----:B------:R-:W-:-:S04]  /*6290*/  IMAD.MOV.U32 R82, RZ, RZ, R142 ;  /* 0x000000ffff527224 */ /* 0x000fc800078e008e */
[----:B------:R-:W-:Y:S02]  /*62a0*/  IMAD.MOV.U32 R19, RZ, RZ, R63 ;  /* 0x000000ffff137224 */ /* 0x000fe400078e003f */
[----:B--2---:R-:W-:Y:S01]  /*62b0*/  FFMA.FTZ R2, R78, c[0x0][0x2d0], -R0 ;  /* 0x0000b4004e027a23 */ /* 0x004fe20000010800 */
[----:B------:R-:W-:Y:S02]  /*62c0*/  MOV R78, R79 ;  /* 0x0000004f004e7202 */ /* 0x000fe40000000f00 */
[----:B------:R-:W-:Y:S01]  /*62d0*/  MOV R79, R61 ;  /* 0x0000003d004f7202 */ /* 0x000fe20000000f00 */
[----:B------:R2:W4:Y:S01]  /*62e0*/  MUFU.EX2 R6, R2 ;  /* 0x0000000200067308 */ /* 0x0005220000000800 */
[----:B------:R-:W-:Y:S01]  /*62f0*/  MOV R61, R80 ;  /* 0x00000050003d7202 */ /* 0x000fe20000000f00 */
[----:B------:R-:W-:Y:S01]  /*6300*/  IMAD.MOV.U32 R80, RZ, RZ, R83 ;  /* 0x000000ffff507224 */ /* 0x000fe200078e0053 */
[----:B------:R-:W-:-:S03]  /*6310*/  MOV R83, R141 ;  /* 0x0000008d00537202 */ /* 0x000fc60000000f00 */
[----:B------:R-:W-:Y:S01]  /*6320*/  IMAD.MOV.U32 R17, RZ, RZ, R61 ;  /* 0x000000ffff117224 */ /* 0x000fe200078e003d */
[----:B------:R-:W-:Y:S01]  /*6330*/  MOV R18, R80 ;  /* 0x0000005000127202 */ /* 0x000fe20000000f00 */
[--C-:B--2---:R-:W-:Y:S02]  /*6340*/  FFMA.FTZ R2, R62, c[0x0][0x2d0], -R0.reuse ;  /* 0x0000b4003e027a23 */ /* 0x104fe40000010800 */
[----:B------:R-:W-:Y:S01]  /*6350*/  IMAD.MOV.U32 R62, RZ, RZ, R81 ;  /* 0x000000ffff3e7224 */ /* 0x000fe200078e0051 */
[----:B------:R-:W-:Y:S01]  /*6360*/  MOV R81, R143 ;  /* 0x0000008f00517202 */ /* 0x000fe20000000f00 */
[----:B------:R-:W-:Y:S01]  /*6370*/  FFMA.FTZ R0, R140, c[0x0][0x2d0], -R0 ;  /* 0x0000b4008c007a23 */ /* 0x000fe20000010800 */
[----:B------:R2:W-:Y:S01]  /*6380*/  MUFU.EX2 R5, R2 ;  /* 0x0000000200057308 */ /* 0x0005e20000000800 */
[----:B------:R-:W1:Y:S01]  /*6390*/  LDSM.16.MT88.4 R140, [R224+0x2900] ;  /* 0x00290000e08c783b */ /* 0x000e620000004200 */
[----:B------:R-:W-:-:S06]  /*63a0*/  MOV R16, R62 ;  /* 0x0000003e00107202 */ /* 0x000fcc0000000f00 */
[----:B------:R4:W4:Y:S01]  /*63b0*/  MUFU.EX2 R4, R0 ;  /* 0x0000000000047308 */ /* 0x0009220000000800 */
[----:B--2---:R-:W-:Y:S01]  /*63c0*/  FADD.FTZ R2, R15, R14 ;  /* 0x0000000e0f027221 */ /* 0x004fe20000010000 */
[----:B------:R-:W-:Y:S01]  /*63d0*/  MOV R15, R129 ;  /* 0x00000081000f7202 */ /* 0x000fe20000000f00 */
[----:B------:R-:W-:Y:S01]  /*63e0*/  IMAD.MOV.U32 R14, RZ, RZ, R128 ;  /* 0x000000ffff0e7224 */ /* 0x000fe200078e0080 */
[----:B---3--:R-:W-:Y:S01]  /*63f0*/  F2FP.PACK_AB R128, R10, R11 ;  /* 0x0000000b0a80723e */ /* 0x008fe200000000ff */
[----:B------:R-:W-:Y:S01]  /*6400*/  FADD.FTZ R2, R13, R2 ;  /* 0x000000020d027221 */ /* 0x000fe20000010000 */
[----:B----4-:R-:W-:Y:S01]  /*6410*/  F2FP.PACK_AB R129, R6, R7 ;  /* 0x000000070681723e */ /* 0x010fe200000000ff */
[----:B------:R-:W-:Y:S01]  /*6420*/  IMAD.MOV.U32 R13, RZ, RZ, R130 ;  /* 0x000000ffff0d7224 */ /* 0x000fe200078e0082 */
[----:B------:R-:W-:Y:S01]  /*6430*/  F2FP.PACK_AB R130, R8, R9 ;  /* 0x000000090882723e */ /* 0x000fe200000000ff */
[----:B------:R-:W-:-:S04]  /*6440*/  FADD.FTZ R0, R78, R77 ;  /* 0x0000004d4e007221 */ /* 0x000fc80000010000 */
[----:B------:R-:W-:-:S04]  /*6450*/  FADD.FTZ R0, R79, R0 ;  /* 0x000000004f007221 */ /* 0x000fc80000010000 */
[----:B------:R-:W-:Y:S01]  /*6460*/  FADD.FTZ R12, R60, R0 ;  /* 0x000000003c0c7221 */ /* 0x000fe20000010000 */
[----:B------:R-:W-:Y:S02]  /*6470*/  MOV R0, R131 ;  /* 0x0000008300007202 */ /* 0x000fe40000000f00 */
[----:B------:R-:W-:-:S03]  /*6480*/  F2FP.PACK_AB R131, R4, R5 ;  /* 0x000000050483723e */ /* 0x000fc600000000ff */
[----:B------:R-:W-:-:S04]  /*6490*/  FADD.FTZ R0, R0, R2 ;  /* 0x0000000200007221 */ /* 0x000fc80000010000 */
[C---:B-1----:R-:W-:Y:S08]  /*64a0*/  HMMA.16816.F32 R136, R128.reuse, R140, R136 ;  /* 0x0000008c8088723c */ /* 0x042ff00000001888 */
[C---:B------:R-:W-:Y:S07]  /*64b0*/  HMMA.16816.F32 R140, R128.reuse, R142, R84 ;  /* 0x0000008e808c723c */ /* 0x040fee0000001854 */
[----:B------:R-:W-:Y:S01]  /*64c0*/  IMAD.MOV.U32 R85, RZ, RZ, R81 ;  /* 0x000000ffff557224 */ /* 0x000fe200078e0051 */
[----:B------:R-:W-:Y:S01]  /*64d0*/  MOV R86, R82 ;  /* 0x0000005200567202 */ /* 0x000fe20000000f00 */
[----:B------:R-:W-:Y:S01]  /*64e0*/  IMAD.MOV.U32 R87, RZ, RZ, R83 ;  /* 0x000000ffff577224 */ /* 0x000fe200078e0053 */
[C---:B------:R-:W-:Y:S01]  /*64f0*/  HMMA.16816.F32 R68, R128.reuse, R72, R104 ;  /* 0x000000488044723c */ /* 0x040fe20000001868 */
[----:B------:R-:W1:Y:S04]  /*6500*/  LDSM.16.MT88.4 R80, [R224+0x5900] ;  /* 0x00590000e050783b */ /* 0x000e680000004200 */
[----:B------:R-:W-:Y:S03]  /*6510*/  LDSM.16.MT88.4 R104, [R227+0x5900] ;  /* 0x00590000e368783b */ /* 0x000fe60000004200 */
[C---:B------:R-:W-:Y:S07]  /*6520*/  HMMA.16816.F32 R72, R128.reuse, R74, R172 ;  /* 0x0000004a8048723c */ /* 0x040fee00000018ac */
[----:B------:R-:W-:Y:S01]  /*6530*/  MOV R172, R112 ;  /* 0x0000007000ac7202 */ /* 0x000fe20000000f00 */
[----:B------:R-:W-:Y:S01]  /*6540*/  IMAD.MOV.U32 R173, RZ, RZ, R113 ;  /* 0x000000ffffad7224 */ /* 0x000fe200078e0071 */
[----:B------:R-:W-:Y:S01]  /*6550*/  MOV R174, R114 ;  /* 0x0000007200ae7202 */ /* 0x000fe20000000f00 */
[----:B------:R-:W-:Y:S01]  /*6560*/  IMAD.MOV.U32 R175, RZ, RZ, R115 ;  /* 0x000000ffffaf7224 */ /* 0x000fe200078e0073 */
[C---:B------:R-:W-:Y:S01]  /*6570*/  HMMA.16816.F32 R52, R128.reuse, R56, R88 ;  /* 0x000000388034723c */ /* 0x040fe20000001858 */
[----:B------:R-:W2:Y:S04]  /*6580*/  LDSM.16.MT88.4 R88, [R225+0x5900] ;  /* 0x00590000e158783b */ /* 0x000ea80000004200 */
[----:B------:R-:W-:Y:S03]  /*6590*/  LDSM.16.MT88.4 R112, [R224+0x8900] ;  /* 0x00890000e070783b */ /* 0x000fe60000004200 */
[C---:B------:R-:W-:Y:S01]  /*65a0*/  HMMA.16816.F32 R60, R128.reuse, R64, R96 ;  /* 0x00000040803c723c */ /* 0x040fe20000001860 */
[----:B------:R-:W3:Y:S07]  /*65b0*/  LDSM.16.MT88.4 R96, [R228+0x5900] ;  /* 0x00590000e460783b */ /* 0x000eee0000004200 */
[C---:B------:R-:W-:Y:S08]  /*65c0*/  HMMA.16816.F32 R56, R128.reuse, R58, R92 ;  /* 0x0000003a8038723c */ /* 0x040ff0000000185c */
[C---:B-1----:R-:W-:Y:S07]  /*65d0*/  HMMA.16816.F32 R76, R128.reuse, R80, R148 ;  /* 0x00000050804c723c */ /* 0x042fee0000001894 */
[----:B------:R-:W-:Y:S01]  /*65e0*/  MOV R149, R85 ;  /* 0x0000005500957202 */ /* 0x000fe20000000f00 */
[----:B------:R-:W-:Y:S01]  /*65f0*/  IMAD.MOV.U32 R150, RZ, RZ, R86 ;  /* 0x000000ffff967224 */ /* 0x000fe200078e0056 */
[----:B------:R-:W-:Y:S01]  /*6600*/  MOV R151, R87 ;  /* 0x0000005700977202 */ /* 0x000fe20000000f00 */
[----:B------:R-:W-:Y:S02]  /*6610*/  HMMA.16816.F32 R64, R128, R66, R100 ;  /* 0x000000428040723c */ /* 0x000fe40000001864 */
[----:B------:R-:W-:-:S02]  /*6620*/  FADD.FTZ R2, R149, R12 ;  /* 0x0000000c95027221 */ /* 0x000fc40000010000 */
[----:B------:R-:W-:Y:S02]  /*6630*/  FADD.FTZ R0, R150, R0 ;  /* 0x0000000096007221 */ /* 0x000fe40000010000 */
[----:B------:R-:W-:Y:S02]  /*6640*/  FADD.FTZ R2, R151, R2 ;  /* 0x0000000297027221 */ /* 0x000fe40000010000 */
[----:B------:R-:W-:Y:S01]  /*6650*/  FADD.FTZ R0, R172, R0 ;  /* 0x00000000ac007221 */ /* 0x000fe20000010000 */
[----:B--2---:R-:W-:Y:S01]  /*6660*/  HMMA.16816.F32 R84, R128, R88, R124 ;  /* 0x000000588054723c */ /* 0x004fe2000000187c */
[----:B------:R-:W-:Y:S01]  /*6670*/  FADD.FTZ R2, R13, R2 ;  /* 0x000000020d027221 */ /* 0x000fe20000010000 */
[----:B------:R-:W-:Y:S01]  /*6680*/  LDSM.16.MT88.4 R124, [R228+0x8900] ;  /* 0x00890000e47c783b */ /* 0x000fe20000004200 */
[----:B------:R-:W-:Y:S02]  /*6690*/  FADD.FTZ R0, R15, R0 ;  /* 0x000000000f007221 */ /* 0x000fe40000010000 */
[----:B------:R-:W-:-:S02]  /*66a0*/  FADD.FTZ R2, R14, R2 ;  /* 0x000000020e027221 */ /* 0x000fc40000010000 */
[----:B------:R-:W-:Y:S01]  /*66b0*/  FADD.FTZ R0, R173, R0 ;  /* 0x00000000ad007221 */ /* 0x000fe20000010000 */
[----:B------:R-:W1:Y:S01]  /*66c0*/  LDSM.16.MT88.4 R12, [R227+0x8900] ;  /* 0x00890000e30c783b */ /* 0x000e620000004200 */
[----:B------:R-:W-:Y:S01]  /*66d0*/  FADD.FTZ R2, R174, R2 ;  /* 0x00000002ae027221 */ /* 0x000fe20000010000 */
[C---:B------:R-:W-:Y:S01]  /*66e0*/  HMMA.16816.F32 R88, R128.reuse, R90, R120 ;  /* 0x0000005a8058723c */ /* 0x040fe20000001878 */
[----:B------:R-:W-:Y:S01]  /*66f0*/  FADD.FTZ R0, R175, R0 ;  /* 0x00000000af007221 */ /* 0x000fe20000010000 */
[----:B------:R-:W2:Y:S01]  /*6700*/  LDSM.16.MT88.4 R120, [R225+0x8900] ;  /* 0x00890000e178783b */ /* 0x000ea20000004200 */
        /* <DEDUP_REMOVED lines=22> */
[C---:B-1----:R-:W-:Y:S07]  /*6870*/  HMMA.16816.F32 R148, R128.reuse, R12, R36 ;  /* 0x0000000c8094723c */ /* 0x042fee0000001824 */
[----:B------:R-:W-:Y:S01]  /*6880*/  FADD.FTZ R12, R163, R2 ;  /* 0x00000002a30c7221 */ /* 0x000fe20000010000 */
[----:B------:R-:W-:Y:S01]  /*6890*/  HMMA.16816.F32 R108, R128, R112, R40 ;  /* 0x00000070806c723c */ /* 0x000fe20000001828 */
[----:B------:R-:W-:Y:S02]  /*68a0*/  FADD.FTZ R2, R161, R0 ;  /* 0x00000000a1027221 */ /* 0x000fe40000010000 */
[----:B------:R-:W-:-:S02]  /*68b0*/  FADD.FTZ R0, R165, R12 ;  /* 0x0000000ca5007221 */ /* 0x000fc40000010000 */
[----:B------:R-:W-:Y:S02]  /*68c0*/  FADD.FTZ R2, R164, R2 ;  /* 0x00000002a4027221 */ /* 0x000fe40000010000 */
[----:B------:R-:W-:Y:S01]  /*68d0*/  FADD.FTZ R11, R11, R0 ;  /* 0x000000000b0b7221 */ /* 0x000fe20000010000 */
[C---:B--2---:R-:W-:Y:S01]  /*68e0*/  HMMA.16816.F32 R116, R128.reuse, R120, R168 ;  /* 0x000000788074723c */ /* 0x044fe200000018a8 */
        /* <DEDUP_REMOVED lines=8> */
[C---:B------:R-:W-:Y:S02]  /*6970*/  HMMA.16816.F32 R104, R128.reuse, R106, R48 ;  /* 0x0000006a8068723c */ /* 0x040fe40000001830 */
[----:B------:R1:W-:Y:S04]  /*6980*/  STL [R1+0x4], R0 ;  /* 0x0000040001007387 */ /* 0x0003e80000100800 */
[----:B------:R1:W-:Y:S02]  /*6990*/  STL [R1], R2 ;  /* 0x0000000201007387 */ /* 0x0003e40000100800 */
[C---:B------:R-:W-:Y:S08]  /*69a0*/  HMMA.16816.F32 R112, R128.reuse, R114, R28 ;  /* 0x000000728070723c */ /* 0x040ff0000000181c */
[C---:B------:R-:W-:Y:S08]  /*69b0*/  HMMA.16816.F32 R120, R128.reuse, R122, R20 ;  /* 0x0000007a8078723c */ /* 0x040ff00000001814 */
[C---:B------:R-:W-:Y:S08]  /*69c0*/  HMMA.16816.F32 R124, R128.reuse, R126, R44 ;  /* 0x0000007e807c723c */ /* 0x040ff0000000182c */
[----:B------:R-:W-:Y:S01]  /*69d0*/  HMMA.16816.F32 R128, R128, R14, R24 ;  /* 0x0000000e8080723c */ /* 0x000fe20000001818 */
[----:B------:R-:W-:Y:S07]  /*69e0*/  @!P0 BRA `(.L_x_1307) ;  /* 0x000036e000008947 */ /* 0x000fee0003800000 */
[----:B-1----:R-:W2:Y:S01]  /*69f0*/  LDL.LU R252, [R1+0x28] ;  /* 0x0000280001fc7983 */ /* 0x002ea20000300800 */
[----:B------:R-:W-:-:S02]  /*6a00*/  IMAD.MOV.U32 R134, RZ, RZ, R3 ;  /* 0x000000ffff867224 */ /* 0x000fc400078e0003 */
[----:B------:R-:W-:Y:S01]  /*6a10*/  IMAD.MOV.U32 R133, RZ, RZ, R132 ;  /* 0x000000ffff857224 */ /* 0x000fe200078e0084 */
[----:B------:R-:W3:Y:S04]  /*6a20*/  LDL.LU.64 R180, [R1+0x30] ;  /* 0x0000300001b47983 */ /* 0x000ee80000300a00 */
[----:B------:R-:W4:Y:S01]  /*6a30*/  LDL.LU.64 R182, [R1+0x38] ;  /* 0x0000380001b67983 */ /* 0x000f220000300a00 */
[----:B--2---:R-:W-:Y:S02]  /*6a40*/  IADD3 R249, R252, -0x2, RZ ;  /* 0xfffffffefcf97810 */ /* 0x004fe40007ffe0ff */
[----:B---3--:R-:W-:Y:S02]  /*6a50*/  MOV R3, R181 ;  /* 0x000000b500037202 */ /* 0x008fe40000000f00 */
[----:B----4-:R-:W-:-:S05]  /*6a60*/  MOV R2, R182 ;  /* 0x000000b600027202 */ /* 0x010fca0000000f00 */
[----:B------:R1:W-:Y:S02]  /*6a70*/  STL.64 [R1+0x10], R2 ;  /* 0x0000100201007387 */ /* 0x0003e40000100a00 */
.L_x_1308:
[----:B------:R-:W2:Y:S01]  /*6a80*/  LDL.64 R20, [R1+0x10] ;  /* 0x0000100001147983 */ /* 0x000ea20000100a00 */
[----:B------:R-:W-:Y:S04]  /*6a90*/  DEPBAR.LE SB0, 0x0 ;  /* 0x000080000000791a */ /* 0x000fe80000000000 */
[----:B-1----:R-:W-:Y:S01]  /*6aa0*/  SHF.R.S32.HI R0, RZ, 0x1f, R249 ;  /* 0x0000001fff007819 */ /* 0x002fe200000114f9 */
[----:B------:R-:W-:Y:S01]  /*6ab0*/  BAR.SYNC.DEFER_BLOCKING 0x0 ;  /* 0x0000000000007b1d */ /* 0x000fe20000010000 */
[C---:B-1----:R-:W-:Y:S01]  /*6ac0*/  IMAD.WIDE.U32 R2, R249.reuse, c[0x0][0x208], RZ ;  /* 0x00008200f9027a25 */ /* 0x042fe200078e00ff */
[----:B------:R-:W-:Y:S02]  /*6ad0*/  MOV R44, c[0x0][0x208] ;  /* 0x00008200002c7a02 */ /* 0x000fe40000000f00 */
[----:B------:R-:W-:Y:S01]  /*6ae0*/  MOV R132, 0x6 ;  /* 0x0000000600847802 */ /* 0x000fe20000000f00 */
[----:B------:R-:W-:Y:S01]  /*6af0*/  IMAD R0, R0, c[0x0][0x208], RZ ;  /* 0x0000820000007a24 */ /* 0x000fe200078e02ff */
[----:B------:R-:W-:Y:S02]  /*6b00*/  SHF.L.U32 R44, R44, 0x6, RZ ;  /* 0x000000062c2c7819 */ /* 0x000fe400000006ff */
[----:B------:R-:W-:Y:S01]  /*6b10*/  MOV R37, c[0x0][0x208] ;  /* 0x0000820000257a02 */ /* 0x000fe20000000f00 */
[----:B------:R-:W-:Y:S01]  /*6b20*/  IMAD R0, R249, c[0x0][0x20c], R0 ;  /* 0x00008300f9007a24 */ /* 0x000fe200078e0200 */
[----:B------:R-:W-:Y:S02]  /*6b30*/  MOV R252, c[0x0][0x1e4] ;  /* 0x0000790000fc7a02 */ /* 0x000fe40000000f00 */
[----:B------:R-:W-:Y:S02]  /*6b40*/  SHF.L.U64.HI R37, R37, R132, c[0x0][0x20c] ;  /* 0x0000830025257619 */ /* 0x000fe40000010284 */
        /* <DEDUP_REMOVED lines=856> */
.L_x_1307:
[----:B-1----:R-:W2:Y:S04]  /*a0d0*/  LDL.LU R2, [R1] ;  /* 0x0000000001027983 */ /* 0x002ea80000300800 */
        /* <DEDUP_REMOVED lines=124> */
.L_x_1305:
        /* <DEDUP_REMOVED lines=152> */
.L_x_1310:
        /* <DEDUP_REMOVED lines=139> */
.L_x_1312:
[----:B---3--:R-:W-:Y:S05]  /*bad0*/  BSYNC B0 ;  /* 0x0000000000007941 */ /* 0x008fea0003800000 */
.L_x_1311:
        /* <DEDUP_REMOVED lines=23> */
.L_x_1314:
[----:B------:R-:W-:Y:S05]  /*bc50*/  BSYNC B0 ;  /* 0x0000000000007941 */ /* 0x000fea0003800000 */
.L_x_1313:
        /* <DEDUP_REMOVED lines=23> */
.L_x_1316:
[----:B------:R-:W-:Y:S05]  /*bdd0*/  BSYNC B0 ;  /* 0x0000000000007941 */ /* 0x000fea0003800000 */
.L_x_1315:
        /* <DEDUP_REMOVED lines=24> */
.L_x_1309:
        /* <DEDUP_REMOVED lines=19> */
.L_x_1317:
        /* <DEDUP_REMOVED lines=42> */
.L_x_1319:
[----:B------:R-:W-:Y:S05]  /*c330*/  BSYNC B0 ;  /* 0x0000000000007941 */ /* 0x000fea0003800000 */
.L_x_1318:
        /* <DEDUP_REMOVED lines=66> */
.L_x_1321:
[----:B------:R-:W-:Y:S05]  /*c760*/  BSYNC B0 ;  /* 0x0000000000007941 */ /* 0x000fea0003800000 */
.L_x_1320:
        /* <DEDUP_REMOVED lines=21> */
.L_x_1323:
[----:B------:R-:W-:Y:S05]  /*c8c0*/  BSYNC B0 ;  /* 0x0000000000007941 */ /* 0x000fea0003800000 */
.L_x_1322:
        /* <DEDUP_REMOVED lines=21> */
.L_x_1325:
[----:B------:R-:W-:Y:S05]  /*ca20*/  BSYNC B0 ;  /* 0x0000000000007941 */ /* 0x000fea0003800000 */
.L_x_1324:
        /* <DEDUP_REMOVED lines=22> */
.L_x_1326:
        /* <DEDUP_REMOVED lines=15> */
.L_x_2589:


//--------------------- .text._ZN7cutlass13device_kernelIN5flash19enable_sm80_to_sm89INS1_16FlashAttnFwdSm80INS1_25CollectiveMainloopFwdSm80ILi8ELi1ELb0EN4cute5tupleIJNS5_1CILi128EEENS7_ILi64EEENS7_ILi192EEEEEELi192ENS_6half_tEfNS_4arch4Sm80ELb0ELb0ELb0ELb1ELb0ELb1ELb1ELb0EEENS1_21CollectiveEpilogueFwdINS6_IJS8_SA_S9_EEENS6_IJNS7_ILi1EEESI_SI_EEESC_SE_Li256ELb1ELb1ELb0ELb0EEENS1_19SingleTileSchedulerILb1ELb0ELb1ELi128EEEEEEEEEvNT_6ParamsE --------------------------
	.section	.text._ZN7cutlass13device_kernelIN5flash19enable_sm80_to_sm89INS1_16FlashAttnFwdSm80INS1_25CollectiveMainloopFwdSm80ILi8ELi1ELb0EN4cute5tupleIJNS5_1CILi128EEENS7_ILi64EEENS7_ILi192EEEEEELi192ENS_6half_tEfNS_4arch4Sm80ELb0ELb0ELb0ELb1ELb0ELb1ELb1ELb0EEENS1_21CollectiveEpilogueFwdINS6_IJS8_SA_S9_EEENS6_IJNS7_ILi1EEESI_SI_EEESC_SE_Li256ELb1ELb1ELb0ELb0EEENS1_19SingleTileSchedulerILb1ELb0ELb1ELi128EEEEEEEEEvNT_6ParamsE,"ax",@progbits
	.sectioninfo	@"SHI_REGISTERS=242"
	.align	128
.text._ZN7cutlass13device_kernelIN5flash19enable_sm80_to_sm89INS1_16FlashAttnFwdSm80INS1_25CollectiveMainloopFwdSm80ILi8ELi1ELb0EN4cute5tupleIJNS5_1CILi128EEENS7_ILi64EEENS7_ILi192EEEEEELi192ENS_6half_tEfNS_4arch4Sm80ELb0ELb0ELb0ELb1ELb0ELb1ELb1ELb0EEENS1_21CollectiveEpilogueFwdINS6_IJS8_SA_S9_EEENS6_IJNS7_ILi1EEESI_SI_EEESC_SE_Li256ELb1ELb1ELb0ELb0EEENS1_19SingleTileSchedulerILb1ELb0ELb1ELi128EEEEEEEEEvNT_6ParamsE:
        .type           _ZN7cutlass13device_kernelIN5flash19enable_sm80_to_sm89INS1_16FlashAttnFwdSm80INS1_25CollectiveMainloopFwdSm80ILi8ELi1ELb0EN4cute5tupleIJNS5_1CILi128EEENS7_ILi64EEENS7_ILi192EEEEEELi192ENS_6half_tEfNS_4arch4Sm80ELb0ELb0ELb0ELb1ELb0ELb1ELb1ELb0EEENS1_21CollectiveEpilogueFwdINS6_IJS8_SA_S9_EEENS6_IJNS7_ILi1EEESI_SI_EEESC_SE_Li256ELb1ELb1ELb0ELb0EEENS1_19SingleTileSchedulerILb1ELb0ELb1ELi128EEEEEEEEEvNT_6ParamsE,@function
        .size           _ZN7cutlass13device_kernelIN5flash19enable_sm80_to_sm89INS1_16FlashAttnFwdSm80INS1_25CollectiveMainloopFwdSm80ILi8ELi1ELb0EN4cute5tupleIJNS5_1CILi128EEENS7_ILi64EEENS7_ILi192EEEEEELi192ENS_6half_tEfNS_4arch4Sm80ELb0ELb0ELb0ELb1ELb0ELb1ELb1ELb0EEENS1_21CollectiveEpilogueFwdINS6_IJS8_SA_S9_EEENS6_IJNS7_ILi1EEESI_SI_EEESC_SE_Li256ELb1ELb1ELb0ELb0EEENS1_19SingleTileSchedulerILb1ELb0ELb1ELi128EEEEEEEEEvNT_6ParamsE,(.L_x_2590 - _ZN7cutlass13device_kernelIN5flash19enable_sm80_to_sm89INS1_16FlashAttnFwdSm80INS1_25CollectiveMainloopFwdSm80ILi8ELi1ELb0EN4cute5tupleIJNS5_1CILi128EEENS7_ILi64EEENS7_ILi192EEEEEELi192ENS_6half_tEfNS_4arch4Sm80ELb0ELb0ELb0ELb1ELb0ELb1ELb1ELb0EEENS1_21CollectiveEpilogueFwdINS6_IJS8_SA_S9_EEENS6_IJNS7_ILi1EEESI_SI_EEESC_SE_Li256ELb1ELb1ELb0ELb0EEENS1_19SingleTileSchedulerILb1ELb0ELb1ELi128EEEEEEEEEvNT_6ParamsE)
        .other          _ZN7cutlass13device_kernelIN5flash19enable_sm80_to_sm89INS1_16FlashAttnFwdSm80INS1_25CollectiveMainloopFwdSm80ILi8ELi1ELb0EN4cute5tupleIJNS5_1CILi128EEENS7_ILi64EEENS7_ILi192EEEEEELi192ENS_6half_tEfNS_4arch4Sm80ELb0ELb0ELb0ELb1ELb0ELb1ELb1ELb0EEENS1_21CollectiveEpilogueFwdINS6_IJS8_SA_S9_EEENS6_IJNS7_ILi1EEESI_SI_EEESC_SE_Li256ELb1ELb1ELb0ELb0EEENS1_19SingleTileSchedulerILb1ELb0ELb1ELi128EEEEEEEEEvNT_6ParamsE,@"STO_CUDA_ENTRY STV_DEFAULT"
_ZN7cutlass13device_kernelIN5flash19enable_sm80_to_sm89INS1_16FlashAttnFwdSm80INS1_25CollectiveMainloopFwdSm80ILi8ELi1ELb0EN4cute5tupleIJNS5_1CILi128EEENS7_ILi64EEENS7_ILi192EEEEEELi192ENS_6half_tEfNS_4arch4Sm80ELb0ELb0ELb0ELb1ELb0ELb1ELb1ELb0EEENS1_21CollectiveEpilogueFwdINS6_IJS8_SA_S9_EEENS6_IJNS7_ILi1EEESI_SI_EEESC_SE_Li256ELb1ELb1ELb0ELb0EEENS1_19SingleTileSchedulerILb1ELb0ELb1ELi128EEEEEEEEEvNT_6ParamsE:
        /* <DEDUP_REMOVED lines=16> */
.L_x_1328:
        /* <DEDUP_REMOVED lines=8> */
.L_x_1330:
[----:B------:R-:W-:-:S05]  /*0180*/  MOV R3, c[0x0][0x54c] ;  /* 0x0001530000037a02 */ /* 0x000fca0000000f00 */
.L_x_1329:
[----:B-----5:R-:W-:Y:S01]  /*0190*/  IMAD R3, R3, c[0x0][0x548], RZ ;  /* 0x0001520003037a24 */ /* 0x020fe200078e02ff */
[----:B------:R-:W-:-:S04]  /*01a0*/  SHF.L.U32 R0, R80, 0x7, RZ ;  /* 0x0000000750007819 */ /* 0x000fc800000006ff */
[----:B------:R-:W-:-:S04]  /*01b0*/  ISETP.GE.AND P0, PT, R0, R3, PT ;  /* 0x000000030000720c */ /* 0x000fc80003f06270 */
[----:B------:R-:W-:Y:S01]  /*01c0*/  SEL R200, R200, 0xffffffff, !P0 ;  /* 0xffffffffc8c87807 */ /* 0x000fe20004000000 */
[----:B------:R-:W-:Y:S05]  /*01d0*/  BRA `(.L_x_1331) ;  /* 0x0000012000007947 */ /* 0x000fea0003800000 */
.L_x_1327:
[----:B---3--:R-:W-:-:S04]  /*01e0*/  ISETP.NE.U32.AND P0, PT, RZ, c[0x0][0x568], PT ;  /* 0x00015a00ff007a0c */ /* 0x008fc80003f05070 */
[----:B------:R-:W-:-:S13]  /*01f0*/  ISETP.NE.AND.EX P0, PT, RZ, c[0x0][0x56c], PT, P0 ;  /* 0x00015b00ff007a0c */ /* 0x000fda0003f05300 */
[----:B------:R-:W-:Y:S05]  /*0200*/  @!P0 BRA `(.L_x_1332) ;  /* 0x0000002000008947 */ /* 0x000fea0003800000 */
[----:B------:R1:W5:Y:S01]  /*0210*/  LDG.E R3, [R2.64] ;  /* 0x0000000602037981 */ /* 0x000362000c1e1900 */
[----:B------:R-:W-:Y:S05]  /*0220*/  BRA `(.L_x_1333) ;  /* 0x0000009000007947 */ /* 0x000fea0003800000 */
.L_x_1332:
        /* <DEDUP_REMOVED lines=8> */
.L_x_1334:
[----:B------:R-:W-:-:S05]  /*02b0*/  MOV R3, c[0x0][0x54c] ;  /* 0x0001530000037a02 */ /* 0x000fca0000000f00 */
.L_x_1333:
[----:B-----5:R-:W-:Y:S01]  /*02c0*/  IMAD R3, R3, c[0x0][0x548], RZ ;  /* 0x0001520003037a24 */ /* 0x020fe200078e02ff */
[----:B------:R-:W-:-:S04]  /*02d0*/  SHF.L.U32 R0, R80, 0x7, RZ ;  /* 0x0000000750007819 */ /* 0x000fc800000006ff */
[----:B------:R-:W-:-:S04]  /*02e0*/  ISETP.GE.AND P0, PT, R0, R3, PT ;  /* 0x000000030000720c */ /* 0x000fc80003f06270 */
[----:B------:R-:W-:-:S04]  /*02f0*/  SEL R200, R200, 0xffffffff, !P0 ;  /* 0xffffffffc8c87807 */ /* 0x000fc80004000000 */
.L_x_1331:
        /* <DEDUP_REMOVED lines=35> */
.L_x_1335:
[----:B-1----:R-:W-:-:S04]  /*0530*/  ISETP.NE.U32.AND P0, PT, RZ, c[0x0][0x368], PT ;  /* 0x0000da00ff007a0c */ /* 0x002fc80003f05070 */
[----:B------:R-:W-:-:S13]  /*0540*/  ISETP.NE.AND.EX P0, PT, RZ, c[0x0][0x36c], PT, P0 ;  /* 0x0000db00ff007a0c */ /* 0x000fda0003f05300 */
[----:B------:R-:W-:Y:S05]  /*0550*/  @!P0 BRA `(.L_x_1336) ;  /* 0x0000003000008947 */ /* 0x000fea0003800000 */
[----:B------:R-:W-:-:S05]  /*0560*/  IMAD.WIDE R2, R200, R5, c[0x0][0x368] ;  /* 0x0000da00c8027625 */ /* 0x000fca00078e0205 */
[----:B------:R1:W5:Y:S01]  /*0570*/  LDG.E R0, [R2.64] ;  /* 0x0000000602007981 */ /* 0x000362000c1e1900 */
[----:B------:R-:W-:Y:S05]  /*0580*/  BRA `(.L_x_1337) ;  /* 0x0000004000007947 */ /* 0x000fea0003800000 */
.L_x_1336:
[----:B------:R-:W-:Y:S05]  /*0590*/  @!P6 BRA `(.L_x_1337) ;  /* 0x000000300000e947 */ /* 0x000fea0003800000 */
[----:B------:R-:W2:Y:S04]  /*05a0*/  LDG.E R0, [R8.64] ;  /* 0x0000000608007981 */ /* 0x000ea8000c1e1900 */
[----:B------:R-:W2:Y:S02]  /*05b0*/  LDG.E R3, [R8.64+0x4] ;  /* 0x0000040608037981 */ /* 0x000ea4000c1e1900 */
[----:B--2---:R-:W-:Y:S02]  /*05c0*/  IADD3 R0, -R0, R3, RZ ;  /* 0x0000000300007210 */ /* 0x004fe40007ffe1ff */
.L_x_1337:
        /* <DEDUP_REMOVED lines=319> */
.L_x_1363:
        /* <DEDUP_REMOVED lines=84> */
.L_x_1343:
[----:B------:R-:W-:Y:S05]  /*1f00*/  BSYNC B0 ;  /* 0x0000000000007941 */ /* 0x000fea0003800000 */
.L_x_1342:
        /* <DEDUP_REMOVED lines=89> */
.L_x_1346:
[----:B------:R-:W-:Y:S05]  /*24a0*/  BSYNC B0 ;  /* 0x0000000000007941 */ /* 0x000fea0003800000 */
.L_x_1345:
        /* <DEDUP_REMOVED lines=56> */
.L_x_1348:
[----:B------:R-:W-:Y:S05]  /*2830*/  BSYNC B0 ;  /* 0x0000000000007941 */ /* 0x000fea0003800000 */
.L_x_1347:
        /* <DEDUP_REMOVED lines=56> */
.L_x_1350:
[----:B------:R-:W-:Y:S05]  /*2bc0*/  BSYNC B0 ;  /* 0x0000000000007941 */ /* 0x000fea0003800000 */
.L_x_1349:
        /* <DEDUP_REMOVED lines=56> */
.L_x_1352:
[----:B------:R-:W-:Y:S05]  /*2f50*/  BSYNC B0 ;  /* 0x0000000000007941 */ /* 0x000fea0003800000 */
.L_x_1351:
        /* <DEDUP_REMOVED lines=56> */
.L_x_1354:
[----:B------:R-:W-:Y:S05]  /*32e0*/  BSYNC B0 ;  /* 0x0000000000007941 */ /* 0x000fea0003800000 */
.L_x_1353:
        /* <DEDUP_REMOVED lines=56> */
.L_x_1341:
        /* <DEDUP_REMOVED lines=47> */
.L_x_1356:
[----:B------:R-:W-:Y:S05]  /*3960*/  BSYNC B0 ;  /* 0x0000000000007941 */ /* 0x000fea0003800000 */
.L_x_1355:
        /* <DEDUP_REMOVED lines=149> */
.L_x_1358:
[----:B------:R-:W-:Y:S05]  /*42c0*/  BSYNC B0 ;  /* 0x0000000000007941 */ /* 0x000fea0003800000 */
.L_x_1357:
        /* <DEDUP_REMOVED lines=115> */
.L_x_1360:
[----:B------:R-:W-:Y:S05]  /*4a00*/  BSYNC B0 ;  /* 0x0000000000007941 */ /* 0x000fea0003800000 */
.L_x_1359:
        /* <DEDUP_REMOVED lines=115> */
.L_x_1340:
        /* <DEDUP_REMOVED lines=23> */
.L_x_1344:
[----:B------:R-:W-:Y:S05]  /*52b0*/  BSYNC B1 ;  /* 0x0000000000017941 */ /* 0x000fea0003800000 */
.L_x_1339:
        /* <DEDUP_REMOVED lines=74> */
.L_x_1362:
[----:B-1----:R-:W-:Y:S05]  /*5760*/  BSYNC B0 ;  /* 0x0000000000007941 */ /* 0x002fea0003800000 */
.L_x_1361:
        /* <DEDUP_REMOVED lines=25> */
.L_x_1338:
        /* <DEDUP_REMOVED lines=84> */
[----:B-1----:R-:W-:Y:S02]  /*5e40*/  LOP3.LUT R7, R9, 0x38, R22, 0xf8, !PT ;  /* 0x0000003809077812 */ /* 0x002fe400078ef816 */
[----:B------:R-:W-:Y:S01]  /*5e50*/  IADD3 R20, R5, -R20, RZ ;  /* 0x8000001405147210 */ /* 0x000fe20007ffe0ff */
[----:B------:R-:W-:Y:S01]  /*5e60*/  IMAD R5, R199, c[0x0][0x1bc], R2 ;  /* 0x00006f00c7057a24 */ /* 0x000fe200078e0202 */
[----:B------:R-:W-:Y:S01]  /*5e70*/  LOP3.LUT R16, R7, R16, RZ, 0x3c, !PT ;  /* 0x0000001007107212 */ /* 0x000fe200078e3cff */
[----:B------:R-:W-:Y:S01]  /*5e80*/  IMAD R7, R3, 0x20, R17 ;  /* 0x0000002003077824 */ /* 0x000fe200078e0211 */
[----:B------:R-:W-:Y:S01]  /*5e90*/  ISETP.NE.AND.EX P0, PT, RZ, c[0x0][0x34c], PT, P0 ;  /* 0x0000d300ff007a0c */ /* 0x000fe20003f05300 */
[----:B------:R-:W-:Y:S01]  /*5ea0*/  IMAD.IADD R13, R13, 0x1, R5 ;  /* 0x000000010d0d7824 */ /* 0x000fe200078e0205 */
[----:B------:R-:W-:Y:S01]  /*5eb0*/  SHF.R.S32.HI R5, RZ, 0x1f, R200 ;  /* 0x0000001fff057819 */ /* 0x000fe200000114c8 */
[----:B------:R-:W-:Y:S01]  /*5ec0*/  IMAD R4, R80, 0x80, R7 ;  /* 0x0000008050047824 */ /* 0x000fe200078e0207 */
[----:B------:R-:W-:-:S02]  /*5ed0*/  LOP3.LUT R10, R10, 0xfffffff0, RZ, 0xc0, !PT ;  /* 0xfffffff00a0a7812 */ /* 0x000fc400078ec0ff */
[----:B------:R-:W-:Y:S01]  /*5ee0*/  SEL R7, R5, RZ, !P0 ;  /* 0x000000ff05077207 */ /* 0x000fe20004000000 */
[----:B------:R-:W-:Y:S01]  /*5ef0*/  @P2 IMAD.HI.U32 R9, R4, c[0x0][0x2c8], RZ ;  /* 0x0000b20004092a27 */ /* 0x000fe200078e00ff */
[----:B------:R-:W-:Y:S02]  /*5f00*/  SEL R24, R200, RZ, !P0 ;  /* 0x000000ffc8187207 */ /* 0x000fe40004000000 */
[----:B------:R-:W-:Y:S01]  /*5f10*/  SHF.R.S32.HI R6, RZ, 0x1f, R140 ;  /* 0x0000001fff067819 */ /* 0x000fe2000001148c */
[----:B------:R-:W-:Y:S01]  /*5f20*/  IMAD.IADD R19, R79, 0x1, -R10 ;  /* 0x000000014f137824 */ /* 0x000fe200078e0a0a */
[----:B------:R-:W-:Y:S01]  /*5f30*/  IADD3 R15, P0, R17, R140, RZ ;  /* 0x0000008c110f7210 */ /* 0x000fe20007f1e0ff */
[----:B------:R-:W-:Y:S01]  /*5f40*/  IMAD R7, R7, c[0x0][0x1c0], RZ ;  /* 0x0000700007077a24 */ /* 0x000fe200078e02ff */
[----:B------:R-:W-:Y:S02]  /*5f50*/  IADD3 R2, R22, 0x80, RZ ;  /* 0x0000008016027810 */ /* 0x000fe40007ffe0ff */
[----:B------:R-:W-:Y:S01]  /*5f60*/  LEA.HI.X.SX32 R6, R17, R6, 0x1, P0 ;  /* 0x0000000611067211 */ /* 0x000fe200000f0eff */
[----:B------:R-:W-:Y:S01]  /*5f70*/  IMAD R10, R24, c[0x0][0x1c4], R7 ;  /* 0x00007100180a7a24 */ /* 0x000fe200078e0207 */
[----:B------:R-:W-:Y:S01]  /*5f80*/  ISETP.GE.AND P3, PT, R2, c[0x0][0x1d4], PT ;  /* 0x0000750002007a0c */ /* 0x000fe20003f66270 */
[----:B------:R-:W-:Y:S01]  /*5f90*/  IMAD.MOV.U32 R2, RZ, RZ, R4 ;  /* 0x000000ffff027224 */ /* 0x000fe200078e0004 */
[----:B------:R-:W-:Y:S01]  /*5fa0*/  SHF.R.S32.HI R14, RZ, 0x1f, R19 ;  /* 0x0000001fff0e7819 */ /* 0x000fe20000011413 */
[----:B------:R-:W-:Y:S01]  /*5fb0*/  IMAD.WIDE.U32 R24, R24, c[0x0][0x1c0], R12 ;  /* 0x0000700018187a25 */ /* 0x000fe200078e000c */
[----:B------:R-:W-:-:S02]  /*5fc0*/  @P2 SHF.R.U32.HI R2, RZ, c[0x0][0x2cc], R9 ;  /* 0x0000b300ff022a19 */ /* 0x000fc40000011609 */
[----:B------:R-:W-:Y:S01]  /*5fd0*/  LEA.HI R13, R14, R19, RZ, 0x3 ;  /* 0x000000130e0d7211 */ /* 0x000fe200078f18ff */
[----:B------:R-:W-:Y:S01]  /*5fe0*/  IMAD R12, R6, c[0x0][0x1e0], RZ ;  /* 0x00007800060c7a24 */ /* 0x000fe200078e02ff */
[----:B------:R-:W-:Y:S01]  /*5ff0*/  LEA.HI R11, R8, R79, RZ, 0x6 ;  /* 0x0000004f080b7211 */ /* 0x000fe200078f30ff */
[----:B------:R-:W-:Y:S01]  /*6000*/  IMAD.MOV R7, RZ, RZ, -R2 ;  /* 0x000000ffff077224 */ /* 0x000fe200078e0a02 */
[----:B------:R-:W-:Y:S01]  /*6010*/  SHF.R.S32.HI R23, RZ, 0x1f, R22 ;  /* 0x0000001fff177819 */ /* 0x000fe20000011416 */
[----:B------:R-:W-:Y:S01]  /*6020*/  IMAD R9, R15, c[0x0][0x1e4], R12 ;  /* 0x000079000f097a24 */ /* 0x000fe200078e020c */
[----:B------:R-:W-:Y:S01]  /*6030*/  LOP3.LUT R12, R13, 0xfffffff8, RZ, 0xc0, !PT ;  /* 0xfffffff80d0c7812 */ /* 0x000fe200078ec0ff */
[----:B------:R-:W-:Y:S01]  /*6040*/  IMAD R6, R6, c[0x0][0x208], RZ ;  /* 0x0000820006067a24 */ /* 0x000fe200078e02ff */
[----:B------:R-:W-:Y:S01]  /*6050*/  SHF.L.U32 R11, R11, 0x3, RZ ;  /* 0x000000030b0b7819 */ /* 0x000fe200000006ff */
[----:B------:R-:W-:Y:S01]  /*6060*/  IMAD R7, R7, c[0x0][0x2c4], R4 ;  /* 0x0000b10007077a24 */ /* 0x000fe200078e0204 */
[----:B------:R-:W-:Y:S01]  /*6070*/  SHF.R.S32.HI R4, RZ, 0x1f, R2 ;  /* 0x0000001fff047819 */ /* 0x000fe20000011402 */
[----:B------:R-:W-:Y:S01]  /*6080*/  IMAD.IADD R12, R19, 0x1, -R12 ;  /* 0x00000001130c7824 */ /* 0x000fe200078e0a0c */
[----:B------:R-:W-:Y:S01]  /*6090*/  LOP3.LUT R16, R16, 0xfffffe00, R11, 0xf8, !PT ;  /* 0xfffffe0010107812 */ /* 0x000fe200078ef80b */
[C---:B------:R-:W-:Y:S01]  /*60a0*/  IMAD R6, R15.reuse, c[0x0][0x20c], R6 ;  /* 0x000083000f067a24 */ /* 0x040fe200078e0206 */
[----:B------:R-:W-:Y:S01]  /*60b0*/  P2R R203, PR, RZ, 0x8 ;  /* 0x00000008ffcb7803 */ /* 0x000fe20000000000 */
[----:B------:R-:W-:Y:S01]  /*60c0*/  IMAD.WIDE.U32 R26, R15, c[0x0][0x1e0], R22 ;  /* 0x000078000f1a7a25 */ /* 0x000fe200078e0016 */
[----:B------:R-:W-:-:S02]  /*60d0*/  LOP3.LUT P5, RZ, R12, 0x4, RZ, 0xc0, !PT ;  /* 0x000000040cff7812 */ /* 0x000fc400078ac0ff */
[----:B------:R-:W-:Y:S01]  /*60e0*/  LOP3.LUT P3, RZ, R12, 0x2, RZ, 0xc0, !PT ;  /* 0x000000020cff7812 */ /* 0x000fe2000786c0ff */
[----:B------:R-:W-:Y:S01]  /*60f0*/  IMAD.WIDE.U32 R14, R15, c[0x0][0x208], R22 ;  /* 0x000082000f0e7a25 */ /* 0x000fe200078e0016 */
[----:B------:R-:W-:Y:S02]  /*6100*/  IADD3 R27, R27, R9, RZ ;  /* 0x000000091b1b7210 */ /* 0x000fe40007ffe0ff */
[----:B------:R-:W-:Y:S01]  /*6110*/  ISETP.NE.U32.AND P2, PT, RZ, c[0x0][0x350], PT ;  /* 0x0000d400ff007a0c */ /* 0x000fe20003f45070 */
[----:B------:R-:W-:Y:S01]  /*6120*/  IMAD.IADD R25, R25, 0x1, R10 ;  /* 0x0000000119197824 */ /* 0x000fe200078e020a */
[----:B------:R-:W-:Y:S01]  /*6130*/  ISETP.GE.AND P6, PT, R22, c[0x0][0x1d4], PT ;  /* 0x0000750016007a0c */ /* 0x000fe20003fc6270 */
[----:B------:R-:W-:Y:S01]  /*6140*/  IMAD R11, R4, c[0x0][0x1b0], RZ ;  /* 0x00006c00040b7a24 */ /* 0x000fe200078e02ff */
[----:B------:R-:W-:Y:S01]  /*6150*/  ISETP.NE.AND.EX P2, PT, RZ, c[0x0][0x354], PT, P2 ;  /* 0x0000d500ff007a0c */ /* 0x000fe20003f45320 */
[----:B------:R-:W-:Y:S02]  /*6160*/  IMAD.SHL.U32 R12, R12, 0x40, RZ ;  /* 0x000000400c0c7824 */ /* 0x000fe400078e00ff */
[----:B------:R-:W-:Y:S01]  /*6170*/  IMAD.IADD R15, R15, 0x1, R6 ;  /* 0x000000010f0f7824 */ /* 0x000fe200078e0206 */
[----:B------:R-:W-:Y:S01]  /*6180*/  SHF.R.S32.HI R6, RZ, 0x1f, R7 ;  /* 0x0000001fff067819 */ /* 0x000fe20000011407 */
[----:B------:R-:W-:Y:S01]  /*6190*/  IMAD R11, R2, c[0x0][0x1b4], R11 ;  /* 0x00006d00020b7a24 */ /* 0x000fe200078e020b */
[----:B------:R-:W-:Y:S01]  /*61a0*/  LOP3.LUT R9, R12, 0x1c0, RZ, 0xc0, !PT ;  /* 0x000001c00c097812 */ /* 0x000fe200078ec0ff */
[----:B------:R-:W-:-:S04]  /*61b0*/  IMAD.WIDE.U32 R24, R2, c[0x0][0x1b0], R24 ;  /* 0x00006c0002187a25 */ /* 0x000fc800078e0018 */
[----:B------:R-:W-:Y:S02]  /*61c0*/  IMAD.SHL.U32 R10, R20, 0x8, RZ ;  /* 0x00000008140a7824 */ /* 0x000fe400078e00ff */
[----:B------:R-:W-:Y:S02]  /*61d0*/  IMAD R4, R82, c[0x0][0x1e8], RZ ;  /* 0x00007a0052047a24 */ /* 0x000fe400078e02ff */
[----:B------:R-:W-:Y:S01]  /*61e0*/  IMAD.IADD R25, R25, 0x1, R11 ;  /* 0x0000000119197824 */ /* 0x000fe200078e020b */
[----:B------:R-:W-:Y:S01]  /*61f0*/  LOP3.LUT R2, R9, 0x8, R10, 0xf8, !PT ;  /* 0x0000000809027812 */ /* 0x000fe200078ef80a */
[----:B------:R-:W-:Y:S01]  /*6200*/  IMAD R6, R6, c[0x0][0x1a8], RZ ;  /* 0x00006a0006067a24 */ /* 0x000fe200078e02ff */
[----:B------:R-:W-:Y:S01]  /*6210*/  SHF.R.U32.HI R9, RZ, 0x3, R9 ;  /* 0x00000003ff097819 */ /* 0x000fe20000011609 */
[----:B------:R-:W-:Y:S01]  /*6220*/  IMAD R4, R199, c[0x0][0x1ec], R4 ;  /* 0x00007b00c7047a24 */ /* 0x000fe200078e0204 */
[----:B------:R-:W-:Y:S01]  /*6230*/  SHF.L.U32 R11, R3, 0x3, RZ ;  /* 0x00000003030b7819 */ /* 0x000fe200000006ff */
[----:B------:R-:W-:Y:S01]  /*6240*/  IMAD.WIDE.U32 R208, R199, c[0x0][0x1e8], R26 ;  /* 0x00007a00c7d07a25 */ /* 0x000fe200078e001a */
[----:B------:R-:W-:-:S03]  /*6250*/  LOP3.LUT R2, R2, R9, RZ, 0x3c, !PT ;  /* 0x0000000902027212 */ /* 0x000fc600078e3cff */
[C---:B------:R-:W-:Y:S02]  /*6260*/  IMAD R6, R7.reuse, c[0x0][0x1ac], R6 ;  /* 0x00006b0007067a24 */ /* 0x040fe400078e0206 */
[----:B------:R-:W-:-:S04]  /*6270*/  IMAD.WIDE.U32 R24, R7, c[0x0][0x1a8], R24 ;  /* 0x00006a0007187a25 */ /* 0x000fc800078e0018 */
[----:B------:R-:W-:Y:S01]  /*6280*/  IMAD.IADD R209, R4, 0x1, R209 ;  /* 0x0000000104d17824 */ /* 0x000fe200078e02d1 */
[----:B------:R-:W-:Y:S01]  /*6290*/  LEA R9, P0, R24, c[0x0][0x160], 0x1 ;  /* 0x0000580018097a11 */ /* 0x000fe200078008ff */
[----:B------:R-:W-:Y:S02]  /*62a0*/  IMAD.IADD R4, R25, 0x1, R6 ;  /* 0x0000000119047824 */ /* 0x000fe400078e0206 */
[----:B------:R-:W-:Y:S02]  /*62b0*/  IMAD R10, R80, 0x80, R17 ;  /* 0x00000080500a7824 */ /* 0x000fe400078e0211 */
[----:B------:R-:W-:Y:S01]  /*62c0*/  IMAD R82, R82, c[0x0][0x210], RZ ;  /* 0x0000840052527a24 */ /* 0x000fe200078e02ff */
[----:B------:R-:W-:Y:S01]  /*62d0*/  LEA.HI.X R4, R24, c[0x0][0x164], R4, 0x1, P0 ;  /* 0x0000590018047a11 */ /* 0x000fe200000f0c04 */
[C---:B------:R-:W-:Y:S01]  /*62e0*/  IMAD.WIDE.U32 R18, R199.reuse, c[0x0][0x210], R14 ;  /* 0x00008400c7127a25 */ /* 0x040fe200078e000e */
[----:B------:R-:W-:Y:S01]  /*62f0*/  ISETP.GE.AND P0, PT, R10, R71, PT ;  /* 0x000000470a00720c */ /* 0x000fe20003f06270 */
[----:B------:R1:W3:Y:S01]  /*6300*/  SHFL.IDX PT, R24, R9, RZ, 0x181f ;  /* 0x00181fff09187589 */ /* 0x0002e200000e0000 */
[----:B------:R-:W-:Y:S01]  /*6310*/  IADD3 R14, R22, 0x40, RZ ;  /* 0x00000040160e7810 */ /* 0x000fe20007ffe0ff */
[----:B------:R-:W-:-:S02]  /*6320*/  IMAD R82, R199, c[0x0][0x214], R82 ;  /* 0x00008500c7527a24 */ /* 0x000fc400078e0252 */
[----:B------:R-:W-:Y:S01]  /*6330*/  IMAD.SHL.U32 R13, R13, 0x40, RZ ;  /* 0x000000400d0d7824 */ /* 0x000fe200078e00ff */
[----:B------:R1:W4:Y:S01]  /*6340*/  SHFL.IDX PT, R25, R4, RZ, 0x181f ;  /* 0x00181fff04197589 */ /* 0x00032200000e0000 */
[----:B------:R-:W-:-:S03]  /*6350*/  IMAD.IADD R19, R82, 0x1, R19 ;  /* 0x0000000152137824 */ /* 0x000fc600078e0213 */
        /* <DEDUP_REMOVED lines=43> */
.L_x_1366:
[----:B-1-34-:R-:W-:Y:S05]  /*6610*/  BSYNC B0 ;  /* 0x0000000000007941 */ /* 0x01afea0003800000 */
.L_x_1365:
        /* <DEDUP_REMOVED lines=22> */
.L_x_1368:
[----:B------:R-:W-:Y:S05]  /*6780*/  BSYNC B0 ;  /* 0x0000000000007941 */ /* 0x000fea0003800000 */
.L_x_1367:
        /* <DEDUP_REMOVED lines=22> */
.L_x_1370:
[----:B------:R-:W-:Y:S05]  /*68f0*/  BSYNC B0 ;  /* 0x0000000000007941 */ /* 0x000fea0003800000 */
.L_x_1369:
[----:B---3--:R-:W3:Y:S01]  /*6900*/  SHFL.IDX PT, R24, R9, 0x3, 0x181f ;  /* 0x00781f0009187f89 */ /* 0x008ee200000e0000 */
[----:B------:R-:W-:Y:S01]  /*6910*/  IADD3 R10, R10, 0x60, RZ ;  /* 0x000000600a0a7810 */ /* 0x000fe20007ffe0ff */
[----:B------:R-:W-:Y:S01]  /*6920*/  IMAD.IADD R12, R78, 0x1, -R17 ;  /* 0x000000014e0c7824 */ /* 0x000fe200078e0a11 */
[----:B------:R-:W-:Y:S01]  /*6930*/  LEA.HI.SX32 R19, R133, 0xffffffff, 0x1a ;  /* 0xffffffff85137811 */ /* 0x000fe200078fd2ff */
[----:B----4-:R4:W1:Y:S01]  /*6940*/  SHFL.IDX PT, R25, R4, 0x3, 0x181f ;  /* 0x00781f0004197f89 */ /* 0x01086200000e0000 */
[----:B------:R-:W-:Y:S01]  /*6950*/  ISETP.GE.AND P0, PT, R10, R71, PT ;  /* 0x000000470a00720c */ /* 0x000fe20003f06270 */
[----:B------:R-:W-:Y:S01]  /*6960*/  IMAD.MOV.U32 R7, RZ, RZ, c[0x0][0x1e0] ;  /* 0x00007800ff077624 */ /* 0x000fe200078e00ff */
[----:B------:R-:W-:Y:S01]  /*6970*/  SHF.R.S32.HI R21, RZ, 0x5, R6 ;  /* 0x00000005ff157819 */ /* 0x000fe20000011406 */
[----:B------:R-:W-:-:S02]  /*6980*/  IMAD.MOV.U32 R22, RZ, RZ, 0x6 ;  /* 0x00000006ff167424 */ /* 0x000fc400078e00ff */
[----:B------:R-:W-:Y:S02]  /*6990*/  IMAD R12, R19, -0x40, R12 ;  /* 0xffffffc0130c7824 */ /* 0x000fe400078e020c */
[----:B------:R-:W-:Y:S02]  /*69a0*/  IMAD.SHL.U32 R77, R7, 0x40, RZ ;  /* 0x00000040074d7824 */ /* 0x000fe400078e00ff */
[----:B------:R-:W-:Y:S02]  /*69b0*/  IMAD.MOV.U32 R210, RZ, RZ, R208 ;  /* 0x000000ffffd27224 */ /* 0x000fe400078e00d0 */
[----:B------:R-:W-:Y:S02]  /*69c0*/  IMAD.MOV.U32 R202, RZ, RZ, 0x5 ;  /* 0x00000005ffca7424 */ /* 0x000fe400078e00ff */
[----:B------:R-:W-:Y:S02]  /*69d0*/  @!P0 IMAD.SHL.U32 R10, R16, 0x2, RZ ;  /* 0x00000002100a8824 */ /* 0x000fe400078e00ff */
[----:B------:R-:W-:Y:S01]  /*69e0*/  IMAD.WIDE.U32 R28, R19, R77, R210 ;  /* 0x0000004d131c7225 */ /* 0x000fe200078e00d2 */
[----:B------:R-:W-:-:S02]  /*69f0*/  SHF.L.U64.HI R202, R7, R202, c[0x0][0x1e4] ;  /* 0x0000790007ca7619 */ /* 0x000fc400000102ca */
        /* <DEDUP_REMOVED lines=8> */
[----:B------:R1:W-:Y:S04]  /*6a80*/  @!P0 LDGSTS.E.BYPASS.LTC128B.128 [R10+0xf100], [R30.64], !P1 ;  /* 0x0f1000001e0a8fae */ /* 0x0003e8000c901d46 */
        /* <DEDUP_REMOVED lines=40> */
.L_x_1371:
        /* <DEDUP_REMOVED lines=101> */
.L_x_1375:
[----:B------:R-:W-:Y:S05]  /*7360*/  BSYNC B0 ;  /* 0x0000000000007941 */ /* 0x000fea0003800000 */
.L_x_1374:
        /* <DEDUP_REMOVED lines=136> */
.L_x_1379:
[----:B------:R-:W-:Y:S05]  /*7bf0*/  BSYNC B0 ;  /* 0x0000000000007941 */ /* 0x000fea0003800000 */
.L_x_1378:
        /* <DEDUP_REMOVED lines=42> */
.L_x_1381:
[----:B------:R-:W-:Y:S05]  /*7ea0*/  BSYNC B0 ;  /* 0x0000000000007941 */ /* 0x000fea0003800000 */
.L_x_1380:
        /* <DEDUP_REMOVED lines=42> */
.L_x_1383:
[----:B------:R-:W-:Y:S05]  /*8150*/  BSYNC B0 ;  /* 0x0000000000007941 */ /* 0x000fea0003800000 */
.L_x_1382:
        /* <DEDUP_REMOVED lines=42> */
.L_x_1385:
[----:B------:R-:W-:Y:S05]  /*8400*/  BSYNC B0 ;  /* 0x0000000000007941 */ /* 0x000fea0003800000 */
.L_x_1384:
        /* <DEDUP_REMOVED lines=42> */
.L_x_1387:
[----:B------:R-:W-:Y:S05]  /*86b0*/  BSYNC B0 ;  /* 0x0000000000007941 */ /* 0x000fea0003800000 */
.L_x_1386:
        /* <DEDUP_REMOVED lines=41> */
.L_x_1377:
[----:B------:R-:W-:Y:S05]  /*8950*/  BSYNC B1 ;  /* 0x0000000000017941 */ /* 0x000fea0003800000 */
.L_x_1376:
        /* <DEDUP_REMOVED lines=44> */
.L_x_1390:
[----:B------:R-:W-:Y:S05]  /*8c20*/  BSYNC B0 ;  /* 0x0000000000007941 */ /* 0x000fea0003800000 */
.L_x_1389:
        /* <DEDUP_REMOVED lines=42> */
.L_x_1392:
[----:B------:R-:W-:Y:S05]  /*8ed0*/  BSYNC B0 ;  /* 0x0000000000007941 */ /* 0x000fea0003800000 */
.L_x_1391:
        /* <DEDUP_REMOVED lines=42> */
.L_x_1394:
[----:B------:R-:W-:Y:S05]  /*9180*/  BSYNC B0 ;  /* 0x0000000000007941 */ /* 0x000fea0003800000 */
.L_x_1393:
        /* <DEDUP_REMOVED lines=42> */
.L_x_1396:
[----:B------:R-:W-:Y:S05]  /*9430*/  BSYNC B0 ;  /* 0x0000000000007941 */ /* 0x000fea0003800000 */
.L_x_1395:
        /* <DEDUP_REMOVED lines=42> */
.L_x_1398:
[----:B------:R-:W-:Y:S05]  /*96e0*/  BSYNC B0 ;  /* 0x0000000000007941 */ /* 0x000fea0003800000 */
.L_x_1397:
        /* <DEDUP_REMOVED lines=42> */
.L_x_1373:
        /* <DEDUP_REMOVED lines=50> */
.L_x_1400:
[----:B------:R-:W-:Y:S05]  /*9cb0*/  BSYNC B0 ;  /* 0x0000000000007941 */ /* 0x000fea0003800000 */
.L_x_1399:
        /* <DEDUP_REMOVED lines=176> */
.L_x_1404:
[----:B------:R-:W-:Y:S05]  /*a7c0*/  BSYNC B0 ;  /* 0x0000000000007941 */ /* 0x000fea0003800000 */
.L_x_1403:
        /* <DEDUP_REMOVED lines=106> */
.L_x_1406:
[----:B------:R-:W-:Y:S05]  /*ae70*/  BSYNC B0 ;  /* 0x0000000000007941 */ /* 0x000fea0003800000 */
.L_x_1405:
        /* <DEDUP_REMOVED lines=105> */
.L_x_1402:
[----:B------:R-:W-:Y:S05]  /*b510*/  BSYNC B1 ;  /* 0x0000000000017941 */ /* 0x000fea0003800000 */
.L_x_1401:
        /* <DEDUP_REMOVED lines=103> */
.L_x_1408:
[----:B------:R-:W-:Y:S05]  /*bb90*/  BSYNC B0 ;  /* 0x0000000000007941 */ /* 0x000fea0003800000 */
.L_x_1407:
        /* <DEDUP_REMOVED lines=108> */
.L_x_1410:
[----:B------:R-:W-:Y:S05]  /*c260*/  BSYNC B0 ;  /* 0x0000000000007941 */ /* 0x000fea0003800000 */
.L_x_1409:
        /* <DEDUP_REMOVED lines=107> */
.L_x_1388:
[----:B------:R-:W-:Y:S05]  /*c920*/  BSYNC B2 ;  /* 0x0000000000027941 */ /* 0x000fea0003800000 */
.L_x_1372:
[----:B------:R-:W-:Y:S01]  /*c930*/  IMAD.SHL.U32 R197, R3, 0x40, RZ ;  /* 0x0000004003c57824 */ /* 0x000fe200078e00ff */
[----:B------:R-:W-:-:S04]  /*c940*/  DEPBAR.LE SB0, 0x0 ;  /* 0x000080000000791a */ /* 0x000fc80000000000 */
[----:B-1----:R-:W-:Y:S01]  /*c950*/  IMAD.SHL.U32 R8, R17, 0x8, RZ ;  /* 0x0000000811087824 */ /* 0x002fe200078e00ff */
[----:B------:R-:W-:Y:S01]  /*c960*/  LOP3.LUT R197, R197, 0x1c0, RZ, 0xc0, !PT ;  /* 0x000001c0c5c57812 */ /* 0x000fe200078ec0ff */
[----:B------:R-:W-:Y:S01]  /*c970*/  IMAD R10, R22, c[0x0][0x208], RZ ;  /* 0x00008200160a7a24 */ /* 0x000fe200078e02ff */
[----:B------:R-:W-:Y:S01]  /*c980*/  LOP3.LUT P1, RZ, R3, 0x2, RZ, 0xc0, !PT ;  /* 0x0000000203ff7812 */ /* 0x000fe2000782c0ff */
[----:B------:R-:W-:Y:S01]  /*c990*/  IMAD R198, R21, 0x400, R2 ;  /* 0x0000040015c67824 */ /* 0x000fe200078e0202 */
[----:B------:R-:W-:Y:S01]  /*c9a0*/  LOP3.LUT R8, R197, 0x8, R8, 0xf8, !PT ;  /* 0x00000008c5087812 */ /* 0x000fe200078ef808 */
[C---:B------:R-:W-:Y:S01]  /*c9b0*/  IMAD.WIDE.U32 R12, R19.reuse, c[0x0][0x208], RZ ;  /* 0x00008200130c7a25 */ /* 0x040fe200078e00ff */
[----:B------:R-:W-:Y:S02]  /*c9c0*/  SHF.R.U32.HI R197, RZ, 0x3, R197 ;  /* 0x00000003ffc57819 */ /* 0x000fe400000116c5 */
[----:B------:R-:W-:Y:S01]  /*c9d0*/  LOP3.LUT R6, R6, 0xffffffe0, RZ, 0xc0, !PT ;  /* 0xffffffe006067812 */ /* 0x000fe200078ec0ff */
[----:B------:R-:W-:Y:S01]  /*c9e0*/  IMAD R10, R19, c[0x0][0x20c], R10 ;  /* 0x00008300130a7a24 */ /* 0x000fe200078e020a */
[----:B------:R-:W-:Y:S01]  /*c9f0*/  LOP3.LUT R197, R8, R197, RZ, 0x3c, !PT ;  /* 0x000000c508c57212 */ /* 0x000fe200078e3cff */
[----:B------:R-:W-:Y:S01]  /*ca00*/  IMAD.SHL.U32 R198, R198, 0x2, RZ ;  /* 0x00000002c6c67824 */ /* 0x000fe200078e00ff */
[----:B------:R-:W-:Y:S01]  /*ca10*/  BAR.SYNC.DEFER_BLOCKING 0x0 ;  /* 0x0000000000007b1d */ /* 0x000fe20000010000 */
[----:B------:R-:W-:Y:S01]  /*ca20*/  IMAD.IADD R10, R13, 0x1, R10 ;  /* 0x000000010d0a7824 */ /* 0x000fe200078e020a */
[----:B------:R-:W-:Y:S01]  /*ca30*/  LEA R9, P0, R12, R206, 0x6 ;  /* 0x000000ce0c097211 */ /* 0x000fe200078030ff */
[----:B------:R-:W-:Y:S01]  /*ca40*/  IMAD R197, R20, 0x200, R197 ;  /* 0x0000020014c57824 */ /* 0x000fe200078e02c5 */
[----:B------:R-:W-:Y:S01]  /*ca50*/  SEL R13, RZ, 0x4, P5 ;  /* 0x00000004ff0d7807 */ /* 0x000fe20002800000 */
[----:B------:R-:W-:Y:S01]  /*ca60*/  IMAD R76, R19, -0x40, R78 ;  /* 0xffffffc0134c7824 */ /* 0x000fe200078e024e */
[----:B------:R-:W-:Y:S01]  /*ca70*/  LEA.HI.X R10, R12, R201, R10, 0x6, P0 ;  /* 0x000000c90c0a7211 */ /* 0x000fe200000f340a */
[----:B------:R-:W-:Y:S01]  /*ca80*/  IMAD.SHL.U32 R197, R197, 0x2, RZ ;  /* 0x00000002c5c57824 */ /* 0x000fe200078e00ff */
[----:B------:R-:W-:Y:S01]  /*ca90*/  SEL R12, RZ, 0x2, P4 ;  /* 0x00000002ff0c7807 */ /* 0x000fe20002000000 */
[----:B------:R-:W-:Y:S01]  /*caa0*/  IMAD.SHL.U32 R205, R16, 0x2, RZ ;  /* 0x0000000210cd7824 */ /* 0x000fe200078e00ff */
[----:B------:R-:W-:Y:S01]  /*cab0*/  LEA R8, P0, R9, c[0x0][0x1f8], 0x1 ;  /* 0x00007e0009087a11 */ /* 0x000fe200078008ff */
[--C-:B------:R-:W-:Y:S01]  /*cac0*/  IMAD R194, R0, 0x2, R198.reuse ;  /* 0x0000000200c27824 */ /* 0x100fe200078e02c6 */
[----:B------:R-:W-:Y:S01]  /*cad0*/  IADD3 R11, R197, 0x6100, RZ ;  /* 0x00006100c50b7810 */ /* 0x000fe20007ffe0ff */
[----:B------:R-:W-:Y:S01]  /*cae0*/  IMAD R193, R5, 0x2, R198 ;  /* 0x0000000205c17824 */ /* 0x000fe200078e02c6 */
[----:B------:R-:W-:Y:S01]  /*caf0*/  IADD3 R18, R13, R12, R18 ;  /* 0x0000000c0d127210 */ /* 0x000fe20007ffe012 */
[----:B------:R-:W-:Y:S01]  /*cb00*/  IMAD.MOV.U32 R13, RZ, RZ, c[0x0][0x208] ;  /* 0x00008200ff0d7624 */ /* 0x000fe200078e00ff */
[----:B------:R-:W-:Y:S01]  /*cb10*/  IADD3 R196, R197, 0x6120, RZ ;  /* 0x00006120c5c47810 */ /* 0x000fe20007ffe0ff */
[----:B------:R-:W-:Y:S01]  /*cb20*/  IMAD R191, R5, 0x2, R194 ;  /* 0x0000000205bf7824 */ /* 0x000fe200078e02c2 */
[----:B------:R-:W-:Y:S01]  /*cb30*/  LEA.HI.X R9, R9, c[0x0][0x1fc], R10, 0x1, P0 ;  /* 0x00007f0009097a11 */ /* 0x000fe200000f0c0a */
[----:B------:R-:W-:Y:S01]  /*cb40*/  IMAD.IADD R10, R76, 0x1, -R17 ;  /* 0x000000014c0a7824 */ /* 0x000fe200078e0a11 */
[----:B------:R-:W-:Y:S01]  /*cb50*/  @P1 IADD3 R196, R11, -0x20, RZ ;  /* 0xffffffe00bc41810 */ /* 0x000fe20007ffe0ff */
[----:B------:R-:W-:Y:S01]  /*cb60*/  IMAD.MOV.U32 R11, RZ, RZ, c[0x0][0x20c] ;  /* 0x00008300ff0b7624 */ /* 0x000fe200078e00ff */
[----:B------:R-:W-:Y:S01]  /*cb70*/  LEA R72, P2, R13, R8, 0x6 ;  /* 0x000000080d487211 */ /* 0x000fe200078430ff */
[----:B------:R-:W-:Y:S01]  /*cb80*/  IMAD.IADD R79, R79, 0x1, -R6 ;  /* 0x000000014f4f7824 */ /* 0x000fe200078e0a06 */
[----:B------:R-:W-:Y:S01]  /*cb90*/  LDSM.16.M88.4 R52, [R198+0xc100] ;  /* 0x00c10000c634783b */ /* 0x000fe20000000200 */
[----:B------:R-:W-:Y:S01]  /*cba0*/  LOP3.LUT P1, RZ, R18, 0x2, RZ, 0xc0, !PT ;  /* 0x0000000212ff7812 */ /* 0x000fe2000782c0ff */
[----:B------:R-:W-:Y:S01]  /*cbb0*/  IMAD.SHL.U32 R195, R2, 0x2, RZ ;  /* 0x0000000202c37824 */ /* 0x000fe200078e00ff */
[C---:B------:R-:W-:Y:S01]  /*cbc0*/  ISETP.LT.OR P3, PT, R10.reuse, 0x1, P6 ;  /* 0x000000010a00780c */ /* 0x040fe20003761670 */
[----:B------:R-:W1:Y:S01]  /*cbd0*/  LDSM.16.M88.4 R24, [R197+0x6100] ;  /* 0x00610000c518783b */ /* 0x000e620000000200 */
[----:B------:R-:W-:Y:S01]  /*cbe0*/  LEA.HI.X R73, R13, R9, R11, 0x6, P2 ;  /* 0x000000090d497211 */ /* 0x000fe200010f340b */
[C-C-:B------:R-:W-:Y:S01]  /*cbf0*/  IMAD R189, R5.reuse, 0x2, R195.reuse ;  /* 0x0000000205bd7824 */ /* 0x140fe200078e02c3 */
[----:B------:R-:W-:Y:S01]  /*cc00*/  ISETP.LT.OR P2, PT, R10, 0x1, !P1 ;  /* 0x000000010a00780c */ /* 0x000fe20004f41670 */
[----:B------:R-:W-:Y:S01]  /*cc10*/  LDSM.16.M88.4 R60, [R197+0x7100] ;  /* 0x00710000c53c783b */ /* 0x000fe20000000200 */
[----:B------:R-:W-:Y:S01]  /*cc20*/  LOP3.LUT P0, RZ, R18, 0x4, RZ, 0xc0, !PT ;  /* 0x0000000412ff7812 */ /* 0x000fe2000780c0ff */
[----:B------:R-:W-:Y:S01]  /*cc30*/  IMAD R190, R0, 0x2, R195 ;  /* 0x0000000200be7824 */ /* 0x000fe200078e02c3 */
[----:B------:R-:W-:Y:S01]  /*cc40*/  SHF.R.S32.HI R6, RZ, 0x1f, R79 ;  /* 0x0000001fff067819 */ /* 0x000fe2000001144f */
[----:B------:R-:W2:Y:S01]  /*cc50*/  LDSM.16.M88.4 R16, [R197+0x6900] ;  /* 0x00690000c510783b */ /* 0x000ea20000000200 */
[----:B------:R-:W-:Y:S01]  /*cc60*/  ISETP.LT.OR P4, PT, R10, 0x1, !P0 ;  /* 0x000000010a00780c */ /* 0x000fe20004781670 */
[----:B------:R-:W-:-:S02]  /*cc70*/  IMAD R188, R5, 0x2, R190 ;  /* 0x0000000205bc7824 */ /* 0x000fc400078e02be */
[----:B------:R-:W-:Y:S04]  /*cc80*/  LDSM.16.M88.4 R40, [R194+0xc100] ;  /* 0x00c10000c228783b */ /* 0x000fe80000000200 */
[----:B------:R-:W3:Y:S04]  /*cc90*/  LDSM.16.M88.4 R12, [R196] ;  /* 0x00000000c40c783b */ /* 0x000ee80000000200 */
[----:B------:R-:W4:Y:S04]  /*cca0*/  LDSM.16.M88.4 R36, [R197+0x7900] ;  /* 0x00790000c524783b */ /* 0x000f280000000200 */
[----:B------:R-:W3:Y:S04]  /*ccb0*/  LDSM.16.M88.4 R68, [R196+0x800] ;  /* 0x00080000c444783b */ /* 0x000ee80000000200 */
[----:B------:R-:W3:Y:S04]  /*ccc0*/  LDSM.16.M88.4 R48, [R196+0x1000] ;  /* 0x00100000c430783b */ /* 0x000ee80000000200 */
[----:B------:R-:W-:Y:S04]  /*ccd0*/  LDSM.16.M88.4 R44, [R196+0x1800] ;  /* 0x00180000c42c783b */ /* 0x000fe80000000200 */
[----:B------:R-:W-:Y:S01]  /*cce0*/  @!PT LDS RZ, [RZ] ;  /* 0x00000000fffff984 */ /* 0x000fe20000000800 */
[----:B------:R-:W-:Y:S01]  /*ccf0*/  @!PT LDS RZ, [RZ] ;  /* 0x00000000fffff984 */ /* 0x000fe20000000800 */
[----:B------:R-:W-:Y:S01]  /*cd00*/  @!PT LDS RZ, [RZ] ;  /* 0x00000000fffff984 */ /* 0x000fe20000000800 */
[----:B------:R3:W-:Y:S01]  /*cd10*/  LDGSTS.E.BYPASS.LTC128B.128 [R205+0x100], [R8.64], !P3 ;  /* 0x0010000008cd7fae */ /* 0x0007e2000d901d46 */
[----:B------:R-:W-:-:S03]  /*cd20*/  ISETP.LT.OR P3, PT, R10, 0x21, P6 ;  /* 0x000000210a00780c */ /* 0x000fc60003761670 */
[----:B------:R3:W-:Y:S01]  /*cd30*/  LDGSTS.E.BYPASS.LTC128B.128 [R205+0x2100], [R8.64+0x80], !P2 ;  /* 0x0210008008cd7fae */ /* 0x0007e2000d101d46 */
[C---:B------:R-:W-:Y:S01]  /*cd40*/  ISETP.LT.OR P2, PT, R10.reuse, 0x21, !P1 ;  /* 0x000000210a00780c */ /* 0x040fe20004f41670 */
[----:B-1----:R-:W-:Y:S01]  /*cd50*/  HMMA.16816.F32 R28, R52, R24, RZ ;  /* 0x00000018341c723c */ /* 0x002fe200000018ff */
[----:B------:R-:W-:Y:S01]  /*cd60*/  ISETP.LT.OR P1, PT, R10, 0x21, !P0 ;  /* 0x000000210a00780c */ /* 0x000fe20004721670 */
[----:B------:R3:W-:Y:S01]  /*cd70*/  LDGSTS.E.BYPASS.LTC128B.128 [R205+0x4100], [R8.64+0x100], !P4 ;  /* 0x0410010008cd7fae */ /* 0x0007e2000e101d46 */
[----:B------:R-:W-:Y:S01]  /*cd80*/  LOP3.LUT P0, RZ, R3, 0x4, RZ, 0xc0, !PT ;  /* 0x0000000403ff7812 */ /* 0x000fe2000780c0ff */
[----:B------:R-:W-:Y:S01]  /*cd90*/  IMAD.MOV.U32 R3, RZ, RZ, 0x40 ;  /* 0x00000040ff037424 */ /* 0x000fe200078e00ff */
[----:B------:R-:W-:-:S03]  /*cda0*/  ISETP.NE.AND P4, PT, R204, RZ, PT ;  /* 0x000000ffcc00720c */ /* 0x000fc60003f85270 */
[C---:B------:R-:W-:Y:S01]  /*cdb0*/  HMMA.16816.F32 R24, R52.reuse, R26, RZ ;  /* 0x0000001a3418723c */ /* 0x040fe200000018ff */
[----:B------:R-:W-:Y:S01]  /*cdc0*/  SEL R3, R3, 0xffffffc0, !P0 ;  /* 0xffffffc003037807 */ /* 0x000fe20004000000 */
[----:B------:R1:W-:Y:S04]  /*cdd0*/  LDGSTS.E.BYPASS.LTC128B.128 [R205+0x1100], [R72.64], !P3 ;  /* 0x0110000048cd7fae */ /* 0x0003e8000d901d46 */
[----:B------:R-:W-:Y:S01]  /*cde0*/  IMAD.IADD R192, R197, 0x1, R3 ;  /* 0x00000001c5c07824 */ /* 0x000fe200078e0203 */
[----:B------:R1:W-:Y:S01]  /*cdf0*/  LDGSTS.E.BYPASS.LTC128B.128 [R205+0x3100], [R72.64+0x80], !P2 ;  /* 0x0310008048cd7fae */ /* 0x0003e2000d101d46 */
[C---:B--2---:R-:W-:Y:S01]  /*ce00*/  HMMA.16816.F32 R20, R52.reuse, R16, RZ ;  /* 0x000000103414723c */ /* 0x044fe200000018ff */
[----:B------:R-:W-:Y:S01]  /*ce10*/  IMAD.IADD R184, R3, 0x1, R196 ;  /* 0x0000000103b87824 */ /* 0x000fe200078e02c4 */
[----:B------:R-:W-:Y:S01]  /*ce20*/  LEA.HI R3, R6, R79, RZ, 0x2 ;  /* 0x0000004f06037211 */ /* 0x000fe200078f10ff */
[----:B------:R1:W-:Y:S03]  /*ce30*/  LDGSTS.E.BYPASS.LTC128B.128 [R205+0x5100], [R72.64+0x100], !P1 ;  /* 0x0510010048cd7fae */ /* 0x0003e6000c901d46 */
[----:B------:R-:W-:Y:S01]  /*ce40*/  LOP3.LUT R6, R3, 0x7ffffffc, RZ, 0xc0, !PT ;  /* 0x7ffffffc03067812 */ /* 0x000fe200078ec0ff */
[----:B------:R-:W-:Y:S01]  /*ce50*/  LDSM.16.M88.4 R32, [R192+0x6100] ;  /* 0x00610000c020783b */ /* 0x000fe20000000200 */
[----:B------:R-:W-:Y:S03]  /*ce60*/  HMMA.16816.F32 R16, R52, R18, RZ ;  /* 0x000000123410723c */ /* 0x000fe600000018ff */
[----:B------:R-:W-:Y:S01]  /*ce70*/  LDSM.16.M88.4 R84, [R197+0x9100] ;  /* 0x00910000c554783b */ /* 0x000fe20000000200 */
[----:B------:R-:W-:-:S03]  /*ce80*/  IMAD.IADD R79, R79, 0x1, -R6 ;  /* 0x000000014f4f7824 */ /* 0x000fc600078e0a06 */
[----:B---3--:R-:W2:Y:S01]  /*ce90*/  LDSM.16.M88.4 R8, [R193+0xc100] ;  /* 0x00c10000c108783b */ /* 0x008ea20000000200 */
[C---:B------:R-:W-:Y:S01]  /*cea0*/  HMMA.16816.F32 R64, R52.reuse, R60, RZ ;  /* 0x0000003c3440723c */ /* 0x040fe200000018ff */
[----:B------:R-:W-:Y:S02]  /*ceb0*/  IMAD R76, R79, -0x2, R76 ;  /* 0xfffffffe4f4c7824 */ /* 0x000fe400078e024c */
[----:B-----5:R-:W-:Y:S03]  /*cec0*/  LDSM.16.M88.4 R80, [R197+0x9900] ;  /* 0x00990000c550783b */ /* 0x020fe60000000200 */
[C---:B------:R-:W-:Y:S01]  /*ced0*/  ISETP.GT.AND P3, PT, R76.reuse, RZ, PT ;  /* 0x000000ff4c00720c */ /* 0x040fe20003f64270 */
[----:B------:R-:W0:Y:S01]  /*cee0*/  LDGDEPBAR ;  /* 0x00000000000079af */ /* 0x000e220000000000 */
[----:B------:R-:W-:Y:S01]  /*cef0*/  HMMA.16816.F32 R60, R52, R62, RZ ;  /* 0x0000003e343c723c */ /* 0x000fe200000018ff */
[----:B------:R-:W-:-:S02]  /*cf00*/  ISETP.GT.AND P2, PT, R76, 0x1, PT ;  /* 0x000000014c00780c */ /* 0x000fc40003f44270 */
[C---:B------:R-:W-:Y:S02]  /*cf10*/  ISETP.GT.AND P1, PT, R76.reuse, 0x8, PT ;  /* 0x000000084c00780c */ /* 0x040fe40003f24270 */
[----:B------:R-:W-:Y:S01]  /*cf20*/  ISETP.GT.AND P0, PT, R76, 0x9, PT ;  /* 0x000000094c00780c */ /* 0x000fe20003f04270 */
[----:B-1----:R-:W-:Y:S02]  /*cf30*/  LDSM.16.M88.4 R72, [R198+0x10100] ;  /* 0x01010000c648783b */ /* 0x002fe40000000200 */
[C---:B------:R-:W-:Y:S08]  /*cf40*/  HMMA.16816.F32 R28, R40.reuse, R12, R28 ;  /* 0x0000000c281c723c */ /* 0x040ff0000000181c */
[----:B------:R-:W-:Y:S01]  /*cf50*/  HMMA.16816.F32 R24, R40, R14, R24 ;  /* 0x0000000e2818723c */ /* 0x000fe20000001818 */
[----:B------:R-:W-:Y:S07]  /*cf60*/  LDSM.16.M88.4 R12, [R192+0x7100] ;  /* 0x00710000c00c783b */ /* 0x000fee0000000200 */
[C---:B----4-:R-:W-:Y:S08]  /*cf70*/  HMMA.16816.F32 R56, R52.reuse, R36, RZ ;  /* 0x000000243438723c */ /* 0x050ff000000018ff */
[----:B------:R-:W-:Y:S01]  /*cf80*/  HMMA.16816.F32 R52, R52, R38, RZ ;  /* 0x000000263434723c */ /* 0x000fe200000018ff */
[----:B------:R-:W1:Y:S07]  /*cf90*/  LDSM.16.M88.4 R36, [R192+0x6900] ;  /* 0x00690000c024783b */ /* 0x000e6e0000000200 */
[C---:B------:R-:W-:Y:S08]  /*cfa0*/  HMMA.16816.F32 R20, R40.reuse, R68, R20 ;  /* 0x000000442814723c */ /* 0x040ff00000001814 */
[C---:B------:R-:W-:Y:S01]  /*cfb0*/  HMMA.16816.F32 R16, R40.reuse, R70, R16 ;  /* 0x000000462810723c */ /* 0x040fe20000001810 */
[----:B------:R-:W3:Y:S07]  /*cfc0*/  LDSM.16.M88.4 R68, [R192+0x7900] ;  /* 0x00790000c044783b */ /* 0x000eee0000000200 */
[C---:B------:R-:W-:Y:S08]  /*cfd0*/  HMMA.16816.F32 R64, R40.reuse, R48, R64 ;  /* 0x000000302840723c */ /* 0x040ff00000001840 */
[----:B------:R-:W-:Y:S01]  /*cfe0*/  HMMA.16816.F32 R60, R40, R50, R60 ;  /* 0x00000032283c723c */ /* 0x000fe2000000183c */
[----:B------:R-:W-:Y:S07]  /*cff0*/  LDSM.16.M88.4 R48, [R184] ;  /* 0x00000000b830783b */ /* 0x000fee0000000200 */
[C---:B--2---:R-:W-:Y:S08]  /*d000*/  HMMA.16816.F32 R28, R8.reuse, R32, R28 ;  /* 0x00000020081c723c */ /* 0x044ff0000000181c */
[----:B------:R-:W-:Y:S01]  /*d010*/  HMMA.16816.F32 R24, R8, R34, R24 ;  /* 0x000000220818723c */ /* 0x000fe20000001818 */
[----:B------:R-:W2:Y:S07]  /*d020*/  LDSM.16.M88.4 R32, [R191+0xc100] ;  /* 0x00c10000bf20783b */ /* 0x000eae0000000200 */
[C---:B------:R-:W-:Y:S08]  /*d030*/  HMMA.16816.F32 R56, R40.reuse, R44, R56 ;  /* 0x0000002c2838723c */ /* 0x040ff00000001838 */
[----:B------:R-:W-:Y:S01]  /*d040*/  HMMA.16816.F32 R52, R40, R46, R52 ;  /* 0x0000002e2834723c */ /* 0x000fe20000001834 */
[----:B------:R-:W4:Y:S04]  /*d050*/  LDSM.16.M88.4 R44, [R184+0x800] ;  /* 0x00080000b82c783b */ /* 0x000f280000000200 */
[----:B------:R-:W2:Y:S03]  /*d060*/  LDSM.16.M88.4 R40, [R184+0x1000] ;  /* 0x00100000b828783b */ /* 0x000ea60000000200 */
[C---:B-1----:R-:W-:Y:S08]  /*d070*/  HMMA.16816.F32 R20, R8.reuse, R36, R20 ;  /* 0x000000240814723c */ /* 0x042ff00000001814 */
[C---:B------:R-:W-:Y:S01]  /*d080*/  HMMA.16816.F32 R16, R8.reuse, R38, R16 ;  /* 0x000000260810723c */ /* 0x040fe20000001810 */
[----:B------:R-:W1:Y:S07]  /*d090*/  LDSM.16.M88.4 R36, [R184+0x1800] ;  /* 0x00180000b824783b */ /* 0x000e6e0000000200 */
[C---:B------:R-:W-:Y:S08]  /*d0a0*/  HMMA.16816.F32 R64, R8.reuse, R12, R64 ;  /* 0x0000000c0840723c */ /* 0x040ff00000001840 */
        /* <DEDUP_REMOVED lines=9> */
[C---:B----4-:R-:W-:Y:S08]  /*d140*/  HMMA.16816.F32 R20, R32.reuse, R44, R20 ;  /* 0x0000002c2014723c */ /* 0x050ff00000001814 */
[C---:B------:R-:W-:Y:S01]  /*d150*/  HMMA.16816.F32 R16, R32.reuse, R46, R16 ;  /* 0x0000002e2010723c */ /* 0x040fe20000001810 */
[----:B------:R-:W2:Y:S07]  /*d160*/  LDSM.16.M88.4 R44, [R194+0x10100] ;  /* 0x01010000c22c783b */ /* 0x000eae0000000200 */
[C---:B------:R-:W-:Y:S08]  /*d170*/  HMMA.16816.F32 R64, R32.reuse, R40, R64 ;  /* 0x000000282040723c */ /* 0x040ff00000001840 */
[C---:B------:R-:W-:Y:S01]  /*d180*/  HMMA.16816.F32 R60, R32.reuse, R42, R60 ;  /* 0x0000002a203c723c */ /* 0x040fe2000000183c */
[----:B------:R-:W4:Y:S07]  /*d190*/  LDSM.16.M88.4 R40, [R196+0x2800] ;  /* 0x00280000c428783b */ /* 0x000f2e0000000200 */
[C---:B-1----:R-:W-:Y:S08]  /*d1a0*/  HMMA.16816.F32 R56, R32.reuse, R36, R56 ;  /* 0x000000242038723c */ /* 0x042ff00000001838 */
[----:B------:R-:W-:Y:S01]  /*d1b0*/  HMMA.16816.F32 R52, R32, R38, R52 ;  /* 0x000000262034723c */ /* 0x000fe20000001834 */
[----:B------:R-:W1:Y:S04]  /*d1c0*/  LDSM.16.M88.4 R36, [R196+0x3000] ;  /* 0x00300000c424783b */ /* 0x000e680000000200 */
[----:B------:R-:W-:Y:S03]  /*d1d0*/  LDSM.16.M88.4 R32, [R193+0x10100] ;  /* 0x01010000c120783b */ /* 0x000fe60000000200 */
[C---:B------:R-:W-:Y:S08]  /*d1e0*/  HMMA.16816.F32 R28, R72.reuse, R12, R28 ;  /* 0x0000000c481c723c */ /* 0x040ff0000000181c */
[C---:B------:R-:W-:Y:S01]  /*d1f0*/  HMMA.16816.F32 R24, R72.reuse, R14, R24 ;  /* 0x0000000e4818723c */ /* 0x040fe20000001818 */
[----:B------:R-:W1:Y:S07]  /*d200*/  LDSM.16.M88.4 R12, [R192+0x8100] ;  /* 0x00810000c00c783b */ /* 0x000e6e0000000200 */
[C---:B---3--:R-:W-:Y:S08]  /*d210*/  HMMA.16816.F32 R20, R72.reuse, R8, R20 ;  /* 0x000000084814723c */ /* 0x048ff00000001814 */
[C---:B------:R-:W-:Y:S01]  /*d220*/  HMMA.16816.F32 R16, R72.reuse, R10, R16 ;  /* 0x0000000a4810723c */ /* 0x040fe20000001810 */
[----:B------:R-:W3:Y:S07]  /*d230*/  LDSM.16.M88.4 R8, [R192+0x8900] ;  /* 0x00890000c008783b */ /* 0x000eee0000000200 */
[C---:B------:R-:W-:Y:S08]  /*d240*/  HMMA.16816.F32 R64, R72.reuse, R84, R64 ;  /* 0x000000544840723c */ /* 0x040ff00000001840 */
[----:B------:R-:W-:Y:S08]  /*d250*/  HMMA.16816.F32 R60, R72, R86, R60 ;  /* 0x00000056483c723c */ /* 0x000ff0000000183c */
[C---:B--2---:R-:W-:Y:S08]  /*d260*/  HMMA.16816.F32 R28, R44.reuse, R68, R28 ;  /* 0x000000442c1c723c */ /* 0x044ff0000000181c */
[----:B------:R-:W-:Y:S01]  /*d270*/  HMMA.16816.F32 R24, R44, R70, R24 ;  /* 0x000000462c18723c */ /* 0x000fe20000001818 */
[----:B------:R-:W-:Y:S07]  /*d280*/  LDSM.16.M88.4 R68, [R184+0x3800] ;  /* 0x00380000b844783b */ /* 0x000fee0000000200 */
[C---:B------:R-:W-:Y:S08]  /*d290*/  HMMA.16816.F32 R56, R72.reuse, R80, R56 ;  /* 0x000000504838723c */ /* 0x040ff00000001838 */
[----:B------:R-:W-:Y:S01]  /*d2a0*/  HMMA.16816.F32 R52, R72, R82, R52 ;  /* 0x000000524834723c */ /* 0x000fe20000001834 */
[----:B------:R-:W-:Y:S04]  /*d2b0*/  LDSM.16.M88.4 R80, [R191+0x10100] ;  /* 0x01010000bf50783b */ /* 0x000fe80000000200 */
[----:B------:R-:W-:Y:S03]  /*d2c0*/  LDSM.16.M88.4 R72, [R184+0x3000] ;  /* 0x00300000b848783b */ /* 0x000fe60000000200 */
[C---:B----4-:R-:W-:Y:S08]  /*d2d0*/  HMMA.16816.F32 R20, R44.reuse, R40, R20 ;  /* 0x000000282c14723c */ /* 0x050ff00000001814 */
[C---:B------:R-:W-:Y:S01]  /*d2e0*/  HMMA.16816.F32 R16, R44.reuse, R42, R16 ;  /* 0x0000002a2c10723c */ /* 0x040fe20000001810 */
[----:B------:R-:W2:Y:S07]  /*d2f0*/  LDSM.16.M88.4 R40, [R192+0x9100] ;  /* 0x00910000c028783b */ /* 0x000eae0000000200 */
[C---:B-1----:R-:W-:Y:S08]  /*d300*/  HMMA.16816.F32 R64, R44.reuse, R36, R64 ;  /* 0x000000242c40723c */ /* 0x042ff00000001840 */
[----:B------:R-:W-:Y:S01]  /*d310*/  HMMA.16816.F32 R60, R44, R38, R60 ;  /* 0x000000262c3c723c */ /* 0x000fe2000000183c */
[----:B------:R-:W1:Y:S07]  /*d320*/  LDSM.16.M88.4 R36, [R192+0x9900] ;  /* 0x00990000c024783b */ /* 0x000e6e0000000200 */
[C---:B------:R-:W-:Y:S08]  /*d330*/  HMMA.16816.F32 R28, R32.reuse, R12, R28 ;  /* 0x0000000c201c723c */ /* 0x040ff0000000181c */
[----:B------:R-:W-:Y:S01]  /*d340*/  HMMA.16816.F32 R24, R32, R14, R24 ;  /* 0x0000000e2018723c */ /* 0x000fe20000001818 */
[----:B------:R-:W4:Y:S07]  /*d350*/  LDSM.16.M88.4 R12, [R184+0x2000] ;  /* 0x00200000b80c783b */ /* 0x000f2e0000000200 */
[C---:B------:R-:W-:Y:S08]  /*d360*/  HMMA.16816.F32 R56, R44.reuse, R48, R56 ;  /* 0x000000302c38723c */ /* 0x040ff00000001838 */
[----:B------:R-:W-:Y:S01]  /*d370*/  HMMA.16816.F32 R52, R44, R50, R52 ;  /* 0x000000322c34723c */ /* 0x000fe20000001834 */
[----:B------:R-:W-:Y:S04]  /*d380*/  LDSM.16.M88.4 R48, [R198+0x14100] ;  /* 0x01410000c630783b */ /* 0x000fe80000000200 */
        /* <DEDUP_REMOVED lines=8> */
[----:B------:R-:W-:Y:S01]  /*d410*/  HMMA.16816.F32 R52, R32, R38, R52 ;  /* 0x000000262034723c */ /* 0x000fe20000001834 */
[----:B------:R-:W1:Y:S04]  /*d420*/  LDSM.16.M88.4 R36, [R197+0xb100] ;  /* 0x00b10000c524783b */ /* 0x000e680000000200 */
[----:B------:R-:W1:Y:S03]  /*d430*/  LDSM.16.M88.4 R32, [R197+0xb900] ;  /* 0x00b90000c520783b */ /* 0x000e660000000200 */
[C---:B----4-:R-:W-:Y:S08]  /*d440*/  HMMA.16816.F32 R28, R80.reuse, R12, R28 ;  /* 0x0000000c501c723c */ /* 0x050ff0000000181c */
[C---:B------:R-:W-:Y:S01]  /*d450*/  HMMA.16816.F32 R24, R80.reuse, R14, R24 ;  /* 0x0000000e5018723c */ /* 0x040fe20000001818 */
[----:B------:R-:W-:Y:S07]  /*d460*/  LDSM.16.M88.4 R12, [R194+0x14100] ;  /* 0x01410000c20c783b */ /* 0x000fee0000000200 */
[C---:B---3--:R-:W-:Y:S08]  /*d470*/  HMMA.16816.F32 R20, R80.reuse, R8, R20 ;  /* 0x000000085014723c */ /* 0x048ff00000001814 */
[C---:B------:R-:W-:Y:S01]  /*d480*/  HMMA.16816.F32 R16, R80.reuse, R10, R16 ;  /* 0x0000000a5010723c */ /* 0x040fe20000001810 */
[----:B------:R-:W3:Y:S07]  /*d490*/  LDSM.16.M88.4 R8, [R196+0x4000] ;  /* 0x00400000c408783b */ /* 0x000eee0000000200 */
[C---:B------:R-:W-:Y:S08]  /*d4a0*/  HMMA.16816.F32 R64, R80.reuse, R72, R64 ;  /* 0x000000485040723c */ /* 0x040ff00000001840 */
[C---:B------:R-:W-:Y:S08]  /*d4b0*/  HMMA.16816.F32 R60, R80.reuse, R74, R60 ;  /* 0x0000004a503c723c */ /* 0x040ff0000000183c */
[C---:B------:R-:W-:Y:S08]  /*d4c0*/  HMMA.16816.F32 R56, R80.reuse, R68, R56 ;  /* 0x000000445038723c */ /* 0x040ff00000001838 */
[----:B------:R-:W-:Y:S01]  /*d4d0*/  HMMA.16816.F32 R52, R80, R70, R52 ;  /* 0x000000465034723c */ /* 0x000fe20000001834 */
[----:B------:R-:W-:Y:S04]  /*d4e0*/  LDSM.16.M88.4 R68, [R196+0x5000] ;  /* 0x00500000c444783b */ /* 0x000fe80000000200 */
[----:B------:R-:W-:Y:S03]  /*d4f0*/  LDSM.16.M88.4 R80, [R196+0x5800] ;  /* 0x00580000c450783b */ /* 0x000fe60000000200 */
[C---:B------:R-:W-:Y:S08]  /*d500*/  HMMA.16816.F32 R28, R48.reuse, R44, R28 ;  /* 0x0000002c301c723c */ /* 0x040ff0000000181c */
[C---:B------:R-:W-:Y:S01]  /*d510*/  HMMA.16816.F32 R24, R48.reuse, R46, R24 ;  /* 0x0000002e3018723c */ /* 0x040fe20000001818 */
[----:B------:R-:W4:Y:S07]  /*d520*/  LDSM.16.M88.4 R44, [R196+0x4800] ;  /* 0x00480000c42c783b */ /* 0x000f2e0000000200 */
[C---:B--2---:R-:W-:Y:S08]  /*d530*/  HMMA.16816.F32 R20, R48.reuse, R40, R20 ;  /* 0x000000283014723c */ /* 0x044ff00000001814 */
[C---:B------:R-:W-:Y:S01]  /*d540*/  HMMA.16816.F32 R16, R48.reuse, R42, R16 ;  /* 0x0000002a3010723c */ /* 0x040fe20000001810 */
[----:B------:R-:W-:Y:S07]  /*d550*/  LDSM.16.M88.4 R40, [R192+0xa100] ;  /* 0x00a10000c028783b */ /* 0x000fee0000000200 */
[C---:B-1----:R-:W-:Y:S01]  /*d560*/  HMMA.16816.F32 R72, R48.reuse, R36, R64 ;  /* 0x000000243048723c */ /* 0x042fe20000001840 */
[----:B------:R-:W1:Y:S07]  /*d570*/  LDSM.16.M88.4 R64, [R193+0x14100] ;  /* 0x01410000c140783b */ /* 0x000e6e0000000200 */
[C---:B------:R-:W-:Y:S01]  /*d580*/  HMMA.16816.F32 R60, R48.reuse, R38, R60 ;  /* 0x00000026303c723c */ /* 0x040fe2000000183c */
[----:B------:R-:W-:Y:S07]  /*d590*/  LDSM.16.M88.4 R36, [R191+0x14100] ;  /* 0x01410000bf24783b */ /* 0x000fee0000000200 */
[C---:B------:R-:W-:Y:S08]  /*d5a0*/  HMMA.16816.F32 R56, R48.reuse, R32, R56 ;  /* 0x000000203038723c */ /* 0x040ff00000001838 */
[----:B------:R-:W-:Y:S01]  /*d5b0*/  HMMA.16816.F32 R52, R48, R34, R52 ;  /* 0x000000223034723c */ /* 0x000fe20000001834 */
[----:B------:R-:W2:Y:S04]  /*d5c0*/  LDSM.16.M88.4 R32, [R192+0xa900] ;  /* 0x00a90000c020783b */ /* 0x000ea80000000200 */
[----:B------:R-:W-:Y:S03]  /*d5d0*/  LDSM.16.M88.4 R48, [R184+0x5000] ;  /* 0x00500000b830783b */ /* 0x000fe60000000200 */
[C---:B---3--:R-:W-:Y:S08]  /*d5e0*/  HMMA.16816.F32 R28, R12.reuse, R8, R28 ;  /* 0x000000080c1c723c */ /* 0x048ff0000000181c */
[C---:B------:R-:W-:Y:S01]  /*d5f0*/  HMMA.16816.F32 R24, R12.reuse, R10, R24 ;  /* 0x0000000a0c18723c */ /* 0x040fe20000001818 */
[----:B------:R-:W3:Y:S07]  /*d600*/  LDSM.16.M88.4 R8, [R192+0xb100] ;  /* 0x00b10000c008783b */ /* 0x000eee0000000200 */
[C---:B----4-:R-:W-:Y:S08]  /*d610*/  HMMA.16816.F32 R20, R12.reuse, R44, R20 ;  /* 0x0000002c0c14723c */ /* 0x050ff00000001814 */
[C---:B------:R-:W-:Y:S01]  /*d620*/  HMMA.16816.F32 R16, R12.reuse, R46, R16 ;  /* 0x0000002e0c10723c */ /* 0x040fe20000001810 */
[----:B------:R-:W-:Y:S07]  /*d630*/  LDSM.16.M88.4 R44, [R192+0xb900] ;  /* 0x00b90000c02c783b */ /* 0x000fee0000000200 */
[C---:B------:R-:W-:Y:S08]  /*d640*/  HMMA.16816.F32 R72, R12.reuse, R68, R72 ;  /* 0x000000440c48723c */ /* 0x040ff00000001848 */
[C---:B------:R-:W-:Y:S08]  /*d650*/  HMMA.16816.F32 R60, R12.reuse, R70, R60 ;  /* 0x000000460c3c723c */ /* 0x040ff0000000183c */
[C---:B------:R-:W-:Y:S08]  /*d660*/  HMMA.16816.F32 R56, R12.reuse, R80, R56 ;  /* 0x000000500c38723c */ /* 0x040ff00000001838 */
[----:B------:R-:W-:Y:S01]  /*d670*/  HMMA.16816.F32 R52, R12, R82, R52 ;  /* 0x000000520c34723c */ /* 0x000fe20000001834 */
[----:B------:R-:W4:Y:S07]  /*d680*/  LDSM.16.M88.4 R12, [R184+0x4000] ;  /* 0x00400000b80c783b */ /* 0x000f2e0000000200 */
[C---:B-1----:R-:W-:Y:S08]  /*d690*/  HMMA.16816.F32 R28, R64.reuse, R40, R28 ;  /* 0x00000028401c723c */ /* 0x042ff0000000181c */
[C---:B------:R-:W-:Y:S01]  /*d6a0*/  HMMA.16816.F32 R24, R64.reuse, R42, R24 ;  /* 0x0000002a4018723c */ /* 0x040fe20000001818 */
[----:B------:R-:W1:Y:S07]  /*d6b0*/  LDSM.16.M88.4 R40, [R184+0x4800] ;  /* 0x00480000b828783b */ /* 0x000e6e0000000200 */
[C---:B--2---:R-:W-:Y:S08]  /*d6c0*/  HMMA.16816.F32 R20, R64.reuse, R32, R20 ;  /* 0x000000204014723c */ /* 0x044ff00000001814 */
[----:B------:R-:W-:Y:S01]  /*d6d0*/  HMMA.16816.F32 R16, R64, R34, R16 ;  /* 0x000000224010723c */ /* 0x000fe20000001810 */
[----:B------:R-:W2:Y:S01]  /*d6e0*/  LDSM.16.M88.4 R32, [R184+0x5800] ;  /* 0x00580000b820783b */ /* 0x000ea20000000200 */
[----:B------:R-:W-:-:S06]  /*d6f0*/  DEPBAR.LE SB0, 0x0 ;  /* 0x000080000000791a */ /* 0x000fcc0000000000 */
[----:B---3--:R-:W-:Y:S08]  /*d700*/  HMMA.16816.F32 R72, R64, R8, R72 ;  /* 0x000000084048723c */ /* 0x008ff00000001848 */
[C---:B----4-:R-:W-:Y:S08]  /*d710*/  HMMA.16816.F32 R28, R36.reuse, R12, R28 ;  /* 0x0000000c241c723c */ /* 0x050ff0000000181c */
[----:B------:R-:W-:Y:S08]  /*d720*/  HMMA.16816.F32 R24, R36, R14, R24 ;  /* 0x0000000e2418723c */ /* 0x000ff00000001818 */
[----:B------:R-:W-:Y:S08]  /*d730*/  HMMA.16816.F32 R60, R64, R10, R60 ;  /* 0x0000000a403c723c */ /* 0x000ff0000000183c */
[----:B-1----:R-:W-:Y:S01]  /*d740*/  HMMA.16816.F32 R20, R36, R40, R20 ;  /* 0x000000282414723c */ /* 0x002fe20000001814 */
[----:B------:R-:W-:-:S02]  /*d750*/  FSEL R3, R28, -INF , P3 ;  /* 0xff8000001c037808 */ /* 0x000fc40001800000 */
[----:B------:R-:W-:Y:S02]  /*d760*/  FSEL R29, R29, -INF , P2 ;  /* 0xff8000001d1d7808 */ /* 0x000fe40001000000 */
[----:B------:R-:W-:Y:S02]  /*d770*/  FSEL R12, R31, -INF , P2 ;  /* 0xff8000001f0c7808 */ /* 0x000fe40001000000 */
[----:B------:R-:W-:Y:S01]  /*d780*/  FMNMX.FTZ R8, R3, R29, !PT ;  /* 0x0000001d03087209 */ /* 0x000fe20007810000 */
[----:B------:R-:W-:Y:S01]  /*d790*/  HMMA.16816.F32 R56, R64, R44, R56 ;  /* 0x0000002c4038723c */ /* 0x000fe20000001838 */
[----:B------:R-:W-:Y:S02]  /*d7a0*/  FSEL R13, R24, -INF , P1 ;  /* 0xff800000180d7808 */ /* 0x000fe40000800000 */
[----:B------:R-:W-:Y:S02]  /*d7b0*/  FSEL R26, R26, -INF , P1 ;  /* 0xff8000001a1a7808 */ /* 0x000fe40000800000 */
[----:B------:R-:W-:-:S02]  /*d7c0*/  FSEL R25, R25, -INF , P0 ;  /* 0xff80000019197808 */ /* 0x000fc40000000000 */
[C---:B------:R-:W-:Y:S01]  /*d7d0*/  ISETP.GT.AND P1, PT, R76.reuse, 0x10, PT ;  /* 0x000000104c00780c */ /* 0x040fe20003f24270 */
[----:B------:R-:W-:Y:S01]  /*d7e0*/  HMMA.16816.F32 R16, R36, R42, R16 ;  /* 0x0000002a2410723c */ /* 0x000fe20000001810 */
[----:B------:R-:W-:Y:S02]  /*d7f0*/  FMNMX.FTZ R8, R13, R8, !PT ;  /* 0x000000080d087209 */ /* 0x000fe40007810000 */
[----:B------:R-:W-:Y:S02]  /*d800*/  FSEL R6, R27, -INF , P0 ;  /* 0xff8000001b067808 */ /* 0x000fe40000000000 */
[----:B------:R-:W-:Y:S02]  /*d810*/  ISETP.GT.AND P0, PT, R76, 0x11, PT ;  /* 0x000000114c00780c */ /* 0x000fe40003f04270 */
[----:B------:R-:W-:Y:S01]  /*d820*/  FMNMX.FTZ R8, R25, R8, !PT ;  /* 0x0000000819087209 */ /* 0x000fe20007810000 */
[----:B------:R-:W-:Y:S01]  /*d830*/  HMMA.16816.F32 R52, R64, R46, R52 ;  /* 0x0000002e4034723c */ /* 0x000fe20000001834 */
[----:B------:R-:W-:-:S02]  /*d840*/  FSEL R11, R20, -INF , P1 ;  /* 0xff800000140b7808 */ /* 0x000fc40000800000 */
[C---:B------:R-:W-:Y:S02]  /*d850*/  ISETP.GT.AND P2, PT, R76.reuse, 0x18, PT ;  /* 0x000000184c00780c */ /* 0x040fe40003f44270 */
[----:B------:R-:W-:Y:S02]  /*d860*/  FSEL R21, R21, -INF , P0 ;  /* 0xff80000015157808 */ /* 0x000fe40000000000 */
[----:B------:R-:W-:Y:S01]  /*d870*/  FMNMX.FTZ R14, R11, R8, !PT ;  /* 0x000000080b0e7209 */ /* 0x000fe20007810000 */
[----:B------:R-:W-:Y:S01]  /*d880*/  HMMA.16816.F32 R72, R36, R48, R72 ;  /* 0x000000302448723c */ /* 0x000fe20000001848 */
[----:B------:R-:W-:Y:S02]  /*d890*/  FSEL R10, R23, -INF , P0 ;  /* 0xff800000170a7808 */ /* 0x000fe40000000000 */
[----:B------:R-:W-:Y:S02]  /*d8a0*/  ISETP.GT.AND P0, PT, R76, 0x19, PT ;  /* 0x000000194c00780c */ /* 0x000fe40003f04270 */
[----:B------:R-:W-:-:S02]  /*d8b0*/  FMNMX.FTZ R14, R21, R14, !PT ;  /* 0x0000000e150e7209 */ /* 0x000fc40007810000 */
[----:B------:R-:W-:Y:S01]  /*d8c0*/  FSEL R22, R22, -INF , P1 ;  /* 0xff80000016167808 */ /* 0x000fe20000800000 */
[C---:B------:R-:W-:Y:S01]  /*d8d0*/  HMMA.16816.F32 R60, R36.reuse, R50, R60 ;  /* 0x00000032243c723c */ /* 0x040fe2000000183c */
[----:B------:R-:W-:Y:S02]  /*d8e0*/  FSEL R9, R16, -INF , P2 ;  /* 0xff80000010097808 */ /* 0x000fe40001000000 */
[----:B------:R-:W-:Y:S01]  /*d8f0*/  FSEL R17, R17, -INF , P0 ;  /* 0xff80000011117808 */ /* 0x000fe20000000000 */
[----:B------:R-:W-:Y:S01]  /*d900*/  BAR.SYNC.DEFER_BLOCKING 0x0 ;  /* 0x0000000000007b1d */ /* 0x000fe20000010000 */
[----:B------:R-:W-:Y:S02]  /*d910*/  ISETP.GT.AND P1, PT, R76, 0x20, PT ;  /* 0x000000204c00780c */ /* 0x000fe40003f24270 */
[----:B------:R-:W-:Y:S01]  /*d920*/  FMNMX.FTZ R14, R9, R14, !PT ;  /* 0x0000000e090e7209 */ /* 0x000fe20007810000 */
[----:B--2---:R-:W-:Y:S01]  /*d930*/  HMMA.16816.F32 R56, R36, R32, R56 ;  /* 0x000000202438723c */ /* 0x004fe20000001838 */
[----:B------:R-:W-:-:S02]  /*d940*/  FSEL R30, R30, -INF , P3 ;  /* 0xff8000001e1e7808 */ /* 0x000fc40001800000 */
[----:B------:R-:W-:Y:S02]  /*d950*/  FSEL R8, R19, -INF , P0 ;  /* 0xff80000013087808 */ /* 0x000fe40000000000 */
[----:B------:R-:W-:Y:S02]  /*d960*/  ISETP.GT.AND P0, PT, R76, 0x21, PT ;  /* 0x000000214c00780c */ /* 0x000fe40003f04270 */
[----:B------:R-:W-:Y:S01]  /*d970*/  FMNMX.FTZ R14, R17, R14, !PT ;  /* 0x0000000e110e7209 */ /* 0x000fe20007810000 */
[----:B------:R-:W-:Y:S01]  /*d980*/  HMMA.16816.F32 R52, R36, R34, R52 ;  /* 0x000000222434723c */ /* 0x000fe20000001834 */
[----:B------:R-:W-:Y:S02]  /*d990*/  FSEL R167, R72, -INF , P1 ;  /* 0xff80000048a77808 */ /* 0x000fe40000800000 */
        /* <DEDUP_REMOVED lines=31> */
[----:B------:R-:W-:-:S02]  /*db90*/  FMNMX.FTZ R14, R143, R14, !PT ;  /* 0x0000000e8f0e7209 */ /* 0x000fc40007810000 */
[----:B------:R-:W-:Y:S02]  /*dba0*/  FMNMX.FTZ R19, R160, R15, !PT ;  /* 0x0000000fa0137209 */ /* 0x000fe40007810000 */
[----:B------:R-:W-:Y:S02]  /*dbb0*/  FMNMX.FTZ R15, R141, R14, !PT ;  /* 0x0000000e8d0f7209 */ /* 0x000fe40007810000 */
[----:B------:R-:W-:Y:S02]  /*dbc0*/  FMNMX.FTZ R19, R170, R19, !PT ;  /* 0x00000013aa137209 */ /* 0x000fe40007810000 */
[----:B------:R-:W-:Y:S01]  /*dbd0*/  FSEL R164, R58, -INF , P3 ;  /* 0xff8000003aa47808 */ /* 0x000fe20001800000 */
[----:B------:R-:W1:Y:S01]  /*dbe0*/  SHFL.BFLY PT, R14, R15, 0x2, 0x1f ;  /* 0x0c401f000f0e7f89 */ /* 0x000e6200000e0000 */
[----:B------:R-:W-:Y:S02]  /*dbf0*/  FMNMX.FTZ R19, R162, R19, !PT ;  /* 0x00000013a2137209 */ /* 0x000fe40007810000 */
[----:B------:R-:W-:-:S02]  /*dc00*/  FSEL R142, R59, -INF , P2 ;  /* 0xff8000003b8e7808 */ /* 0x000fc40001000000 */
[----:B------:R-:W-:Y:S02]  /*dc10*/  FMNMX.FTZ R19, R168, R19, !PT ;  /* 0x00000013a8137209 */ /* 0x000fe40007810000 */
[----:B------:R-:W-:Y:S02]  /*dc20*/  FSEL R140, R54, -INF , P1 ;  /* 0xff800000368c7808 */ /* 0x000fe40000800000 */
[----:B------:R-:W-:Y:S02]  /*dc30*/  FMNMX.FTZ R19, R164, R19, !PT ;  /* 0x00000013a4137209 */ /* 0x000fe40007810000 */
[----:B------:R-:W-:Y:S02]  /*dc40*/  FSEL R158, R55, -INF , P0 ;  /* 0xff800000379e7808 */ /* 0x000fe40000000000 */
[----:B------:R-:W-:Y:S02]  /*dc50*/  FMNMX.FTZ R19, R142, R19, !PT ;  /* 0x000000138e137209 */ /* 0x000fe40007810000 */
[----:B------:R-:W-:-:S02]  /*dc60*/  ISETP.GE.AND P0, PT, R78, 0x41, PT ;  /* 0x000000414e00780c */ /* 0x000fc40003f06270 */
[----:B------:R-:W-:-:S04]  /*dc70*/  FMNMX.FTZ R19, R140, R19, !PT ;  /* 0x000000138c137209 */ /* 0x000fc80007810000 */
[----:B------:R-:W-:Y:S02]  /*dc80*/  FMNMX.FTZ R16, R158, R19, !PT ;  /* 0x000000139e107209 */ /* 0x000fe40007810000 */
[----:B-1----:R-:W-:-:S03]  /*dc90*/  FMNMX.FTZ R19, R15, R14, !PT ;  /* 0x0000000e0f137209 */ /* 0x002fc60007810000 */
[----:B------:R-:W1:Y:S02]  /*dca0*/  SHFL.BFLY PT, R15, R16, 0x2, 0x1f ;  /* 0x0c401f00100f7f89 */ /* 0x000e6400000e0000 */
[----:B------:R-:W-:Y:S02]  /*dcb0*/  @P0 LEA.HI.SX32 R33, R133, 0xfffffffe, 0x1a ;  /* 0xfffffffe85210811 */ /* 0x000fe400078fd2ff */
[----:B------:R-:W2:Y:S03]  /*dcc0*/  SHFL.BFLY PT, R132, R19, 0x1, 0x1f ;  /* 0x0c201f0013847f89 */ /* 0x000ea600000e0000 */
        /* <DEDUP_REMOVED lines=15> */
[----:B------:R-:W-:Y:S01]  /*ddc0*/  @P0 LEA R32, P1, R7, R28, 0x1 ;  /* 0x0000001c07200211 */ /* 0x000fe200078208ff */
        /* <DEDUP_REMOVED lines=270> */
[--C-:B------:R-:W-:Y:S01]  /*eeb0*/  IMAD.X R222, RZ, RZ, R201.reuse, P3 ;  /* 0x000000ffffde7224 */ /* 0x100fe200018e06c9 */
[----:B------:R-:W-:Y:S01]  /*eec0*/  IADD3 RZ, P0, R208, 0x80, RZ ;  /* 0x00000080d0ff7810 */ /* 0x000fe20007f1e0ff */
[----:B------:R-:W-:Y:S01]  /*eed0*/  IMAD.X R221, RZ, RZ, R201, P2 ;  /* 0x000000ffffdd7224 */ /* 0x000fe200010e06c9 */
[----:B------:R-:W-:Y:S01]  /*eee0*/  LEA.HI.SX32 R223, R133, 0xfffffffe, 0x1a ;  /* 0xfffffffe85df7811 */ /* 0x000fe200078fd2ff */
[----:B------:R-:W-:Y:S01]  /*eef0*/  IMAD.MOV.U32 R133, RZ, RZ, R132 ;  /* 0x000000ffff857224 */ /* 0x000fe200078e0084 */
        /* <DEDUP_REMOVED lines=21> */
.L_x_1412:
[----:B------:R-:W-:Y:S04]  /*f050*/  DEPBAR.LE SB0, 0x0 ;  /* 0x000080000000791a */ /* 0x000fe80000000000 */
[----:B------:R-:W-:Y:S01]  /*f060*/  BAR.SYNC.DEFER_BLOCKING 0x0 ;  /* 0x0000000000007b1d */ /* 0x000fe20000010000 */
[----:B------:R-:W-:Y:S01]  /*f070*/  SHF.R.S32.HI R13, RZ, 0x1f, R223 ;  /* 0x0000001fff0d7819 */ /* 0x000fe200000114df */
[----:B------:R-:W-:Y:S04]  /*f080*/  IMAD.WIDE.U32 R2, R223, c[0x0][0x208], RZ ;  /* 0x00008200df027a25 */ /* 0x000fe800078e00ff */
[----:B------:R-:W-:Y:S04]  /*f090*/  IMAD R13, R13, c[0x0][0x208], RZ ;  /* 0x000082000d0d7a24 */ /* 0x000fe800078e02ff */
[----:B------:R-:W-:Y:S05]  /*f0a0*/  IMAD R13, R223, c[0x0][0x20c], R13 ;  /* 0x00008300df0d7a24 */ /* 0x000fea00078e020d */
[----:B------:R-:W-:Y:S02]  /*f0b0*/  IADD3 R34, R3, R13, RZ ;  /* 0x0000000d03227210 */ /* 0x000fe40007ffe0ff */
[C---:B------:R-:W-:Y:S02]  /*f0c0*/  SHF.L.U32 R3, R2.reuse, 0x6, RZ ;  /* 0x0000000602037819 */ /* 0x040fe400000006ff */
[----:B------:R-:W-:Y:S02]  /*f0d0*/  SHF.L.U64.HI R34, R2, 0x6, R34 ;  /* 0x0000000602227819 */ /* 0x000fe40000010222 */
[C---:B------:R-:W-:Y:S02]  /*f0e0*/  IADD3 R20, P0, R3.reuse, R206, RZ ;  /* 0x000000ce03147210 */ /* 0x040fe40007f1e0ff */
[----:B------:R-:W-:Y:S01]  /*f0f0*/  IADD3 R2, P1, R3, R215, RZ ;  /* 0x000000d703027210 */ /* 0x000fe20007f3e0ff */
[----:B------:R-:W-:Y:S01]  /*f100*/  LDSM.16.M88.4 R140, [R198+0xc100] ;  /* 0x00c10000c68c783b */ /* 0x000fe20000000200 */
[----:B------:R-:W-:Y:S02]  /*f110*/  LEA R164, P2, R20, c[0x0][0x1f8], 0x1 ;  /* 0x00007e0014a47a11 */ /* 0x000fe400078408ff */
[----:B------:R-:W-:Y:S02]  /*f120*/  IADD3.X R21, R34, R201, RZ, P0, !PT ;  /* 0x000000c922157210 */ /* 0x000fe400007fe4ff */
[----:B------:R-:W-:Y:S02]  /*f130*/  LEA R134, P0, R2, c[0x0][0x1f8], 0x1 ;  /* 0x00007e0002867a11 */ /* 0x000fe400078008ff */
[----:B------:R-:W-:Y:S01]  /*f140*/  LEA.HI.X R165, R20, c[0x0][0x1fc], R21, 0x1, P2 ;  /* 0x00007f0014a57a11 */ /* 0x000fe200010f0c15 */
[----:B------:R-:W1:Y:S01]  /*f150*/  LDSM.16.M88.4 R144, [R197+0x6100] ;  /* 0x00610000c590783b */ /* 0x000e620000000200 */
[----:B------:R-:W-:Y:S02]  /*f160*/  IADD3.X R25, R34, R222, RZ, P1, !PT ;  /* 0x000000de22197210 */ /* 0x000fe40000ffe4ff */
[----:B------:R-:W-:Y:S02]  /*f170*/  LEA R29, P1, R218, R3, 0x5 ;  /* 0x00000003da1d7211 */ /* 0x000fe400078228ff */
[----:B------:R-:W-:Y:S02]  /*f180*/  LEA.HI.X R135, R2, c[0x0][0x1fc], R25, 0x1, P0 ;  /* 0x00007f0002877a11 */ /* 0x000fe400000f0c19 */
[-C--:B------:R-:W-:Y:S01]  /*f190*/  IADD3 R166, P3, R29, R214.reuse, RZ ;  /* 0x000000d61da67210 */ /* 0x080fe20007f7e0ff */
[----:B------:R-:W2:Y:S01]  /*f1a0*/  LDSM.16.M88.4 R148, [R197+0x6900] ;  /* 0x00690000c594783b */ /* 0x000ea20000000200 */
[----:B------:R-:W-:Y:S02]  /*f1b0*/  IADD3 R3, P2, R3, R214, RZ ;  /* 0x000000d603037210 */ /* 0x000fe40007f5e0ff */
[----:B------:R-:W-:Y:S02]  /*f1c0*/  IADD3 R32, P0, R29, R206, RZ ;  /* 0x000000ce1d207210 */ /* 0x000fe40007f1e0ff */
[----:B------:R-:W-:Y:S02]  /*f1d0*/  LEA R172, P5, R3, c[0x0][0x1f8], 0x1 ;  /* 0x00007e0003ac7a11 */ /* 0x000fe400078a08ff */
[----:B------:R-:W-:Y:S01]  /*f1e0*/  IADD3 R33, P4, R29, R215, RZ ;  /* 0x000000d71d217210 */ /* 0x000fe20007f9e0ff */
[----:B------:R-:W3:Y:S01]  /*f1f0*/  LDSM.16.M88.4 R152, [R197+0x7100] ;  /* 0x00710000c598783b */ /* 0x000ee20000000200 */
[----:B------:R-:W-:Y:S02]  /*f200*/  LEA.HI.X R168, R218, R34, R217, 0x5, P1 ;  /* 0x00000022daa87211 */ /* 0x000fe400008f2cd9 */
[----:B------:R-:W-:Y:S02]  /*f210*/  LEA R170, P1, R33, c[0x0][0x1f8], 0x1 ;  /* 0x00007e0021aa7a11 */ /* 0x000fe400078208ff */
[-C--:B------:R-:W-:Y:S02]  /*f220*/  IADD3.X R167, R168, R221.reuse, RZ, P3, !PT ;  /* 0x000000dda8a77210 */ /* 0x080fe40001ffe4ff */
[----:B------:R-:W-:Y:S01]  /*f230*/  IADD3.X R34, R34, R221, RZ, P2, !PT ;  /* 0x000000dd22227210 */ /* 0x000fe200017fe4ff */
[----:B------:R-:W4:Y:S01]  /*f240*/  LDSM.16.M88.4 R156, [R197+0x7900] ;  /* 0x00790000c59c783b */ /* 0x000f220000000200 */
[----:B------:R-:W-:Y:S02]  /*f250*/  LEA R2, P2, R32, c[0x0][0x1f8], 0x1 ;  /* 0x00007e0020027a11 */ /* 0x000fe400078408ff */
[----:B------:R-:W-:Y:S02]  /*f260*/  LEA.HI.X R173, R3, c[0x0][0x1fc], R34, 0x1, P5 ;  /* 0x00007f0003ad7a11 */ /* 0x000fe400028f0c22 */
[----:B------:R-:W-:Y:S02]  /*f270*/  ISETP.NE.AND P5, PT, R203, RZ, PT ;  /* 0x000000ffcb00720c */ /* 0x000fe40003fa5270 */
[C---:B------:R-:W-:Y:S01]  /*f280*/  IADD3.X R35, R168.reuse, R201, RZ, P0, !PT ;  /* 0x000000c9a8237210 */ /* 0x040fe200007fe4ff */
[----:B------:R-:W-:Y:S01]  /*f290*/  LDSM.16.M88.4 R136, [R194+0xc100] ;  /* 0x00c10000c288783b */ /* 0x000fe20000000200 */
[----:B------:R-:W-:Y:S02]  /*f2a0*/  IADD3.X R132, R168, R222, RZ, P4, !PT ;  /* 0x000000dea8847210 */ /* 0x000fe400027fe4ff */
[----:B------:R-:W-:Y:S02]  /*f2b0*/  LEA.HI.X R3, R32, c[0x0][0x1fc], R35, 0x1, P2 ;  /* 0x00007f0020037a11 */ /* 0x000fe400010f0c23 */
[----:B------:R-:W-:Y:S02]  /*f2c0*/  LEA.HI.X R171, R33, c[0x0][0x1fc], R132, 0x1, P1 ;  /* 0x00007f0021ab7a11 */ /* 0x000fe400008f0c84 */
[----:B------:R-:W-:Y:S01]  /*f2d0*/  ISETP.NE.AND P4, PT, R204, RZ, PT ;  /* 0x000000ffcc00720c */ /* 0x000fe20003f85270 */
[C---:B-1----:R-:W-:Y:S01]  /*f2e0*/  HMMA.16816.F32 R4, R140.reuse, R144, RZ ;  /* 0x000000908c04723c */ /* 0x042fe200000018ff */
[----:B------:R-:W-:Y:S02]  /*f2f0*/  LDSM.16.M88.4 R160, [R186] ;  /* 0x00000000baa0783b */ /* 0x000fe40000000200 */
[C---:B------:R-:W-:Y:S04]  /*f300*/  LEA R168, P0, R166.reuse, c[0x0][0x1f8], 0x1 ;  /* 0x00007e00a6a87a11 */ /* 0x040fe800078008ff */
[----:B------:R-:W-:Y:S01]  /*f310*/  LEA.HI.X R169, R166, c[0x0][0x1fc], R167, 0x1, P0 ;  /* 0x00007f00a6a97a11 */ /* 0x000fe200000f0ca7 */
[C---:B------:R-:W-:Y:S01]  /*f320*/  HMMA.16816.F32 R8, R140.reuse, R146, RZ ;  /* 0x000000928c08723c */ /* 0x040fe200000018ff */
[----:B------:R-:W1:Y:S01]  /*f330*/  LDSM.16.M88.4 R144, [R196] ;  /* 0x00000000c490783b */ /* 0x000e620000000200 */
[C---:B------:R-:W-:Y:S02]  /*f340*/  ISETP.GT.AND P0, PT, R223.reuse, RZ, PT ;  /* 0x000000ffdf00720c */ /* 0x040fe40003f04270 */
[----:B------:R-:W-:Y:S04]  /*f350*/  IADD3 R223, R223, -0x1, RZ ;  /* 0xffffffffdfdf7810 */ /* 0x000fe80007ffe0ff */
[C---:B--2---:R-:W-:Y:S08]  /*f360*/  HMMA.16816.F32 R12, R140.reuse, R148, RZ ;  /* 0x000000948c0c723c */ /* 0x044ff000000018ff */
[C---:B------:R-:W-:Y:S01]  /*f370*/  HMMA.16816.F32 R16, R140.reuse, R150, RZ ;  /* 0x000000968c10723c */ /* 0x040fe200000018ff */
[----:B------:R-:W2:Y:S07]  /*f380*/  LDSM.16.M88.4 R148, [R187] ;  /* 0x00000000bb94783b */ /* 0x000eae0000000200 */
[C---:B---3--:R-:W-:Y:S08]  /*f390*/  HMMA.16816.F32 R20, R140.reuse, R152, RZ ;  /* 0x000000988c14723c */ /* 0x048ff000000018ff */
[C---:B------:R-:W-:Y:S08]  /*f3a0*/  HMMA.16816.F32 R24, R140.reuse, R154, RZ ;  /* 0x0000009a8c18723c */ /* 0x040ff000000018ff */
[C---:B----4-:R-:W-:Y:S08]  /*f3b0*/  HMMA.16816.F32 R28, R140.reuse, R156, RZ ;  /* 0x0000009c8c1c723c */ /* 0x050ff000000018ff */
[----:B------:R-:W-:Y:S01]  /*f3c0*/  HMMA.16816.F32 R32, R140, R158, RZ ;  /* 0x0000009e8c20723c */ /* 0x000fe200000018ff */
[----:B------:R-:W3:Y:S07]  /*f3d0*/  LDSM.16.M88.4 R140, [R185] ;  /* 0x00000000b98c783b */ /* 0x000eee0000000200 */
[C---:B-1----:R-:W-:Y:S01]  /*f3e0*/  HMMA.16816.F32 R4, R136.reuse, R144, R4 ;  /* 0x000000908804723c */ /* 0x042fe20000001804 */
[----:B------:R-:W-:Y:S01]  /*f3f0*/  @!PT LDS RZ, [RZ] ;  /* 0x00000000fffff984 */ /* 0x000fe20000000800 */
[----:B------:R-:W-:Y:S01]  /*f400*/  @!PT LDS RZ, [RZ] ;  /* 0x00000000fffff984 */ /* 0x000fe20000000800 */
[----:B------:R-:W-:Y:S01]  /*f410*/  @!PT LDS RZ, [RZ] ;  /* 0x00000000fffff984 */ /* 0x000fe20000000800 */
[----:B------:R1:W-:Y:S07]  /*f420*/  LDGSTS.E.BYPASS.LTC128B.128 [R205+0x100], [R164.64], !P6 ;  /* 0x00100000a4cd7fae */ /* 0x0003ee000f101d44 */
[C---:B------:R-:W-:Y:S01]  /*f430*/  HMMA.16816.F32 R8, R136.reuse, R146, R8 ;  /* 0x000000928808723c */ /* 0x040fe20000001808 */
[----:B------:R4:W-:Y:S07]  /*f440*/  LDGSTS.E.BYPASS.LTC128B.128 [R205+0x2100], [R134.64], !P4 ;  /* 0x0210000086cd7fae */ /* 0x0009ee000e101d44 */
[C---:B--2---:R-:W-:Y:S01]  /*f450*/  HMMA.16816.F32 R12, R136.reuse, R148, R12 ;  /* 0x00000094880c723c */ /* 0x044fe2000000180c */
[----:B------:R2:W-:Y:S07]  /*f460*/  LDGSTS.E.BYPASS.LTC128B.128 [R205+0x4100], [R172.64], !P5 ;  /* 0x04100000accd7fae */ /* 0x0005ee000e901d44 */
[C---:B------:R-:W-:Y:S01]  /*f470*/  HMMA.16816.F32 R16, R136.reuse, R150, R16 ;  /* 0x000000968810723c */ /* 0x040fe20000001810 */
[----:B------:R5:W-:Y:S07]  /*f480*/  LDGSTS.E.BYPASS.LTC128B.128 [R205+0x1100], [R2.64], !P6 ;  /* 0x0110000002cd7fae */ /* 0x000bee000f101d44 */
[C---:B------:R-:W-:Y:S01]  /*f490*/  HMMA.16816.F32 R20, R136.reuse, R160, R20 ;  /* 0x000000a08814723c */ /* 0x040fe20000001814 */
[----:B------:R1:W-:Y:S07]  /*f4a0*/  LDGSTS.E.BYPASS.LTC128B.128 [R205+0x3100], [R170.64], !P4 ;  /* 0x03100000aacd7fae */ /* 0x0003ee000e101d44 */
[C---:B------:R-:W-:Y:S01]  /*f4b0*/  HMMA.16816.F32 R24, R136.reuse, R162, R24 ;  /* 0x000000a28818723c */ /* 0x040fe20000001818 */
[----:B------:R1:W-:Y:S07]  /*f4c0*/  LDGSTS.E.BYPASS.LTC128B.128 [R205+0x5100], [R168.64], !P5 ;  /* 0x05100000a8cd7fae */ /* 0x0003ee000e901d44 */
[C---:B---3--:R-:W-:Y:S01]  /*f4d0*/  HMMA.16816.F32 R28, R136.reuse, R140, R28 ;  /* 0x0000008c881c723c */ /* 0x048fe2000000181c */
[----:B------:R-:W-:Y:S07]  /*f4e0*/  LDSM.16.M88.4 R152, [R193+0xc100] ;  /* 0x00c10000c198783b */ /* 0x000fee0000000200 */
[----:B------:R-:W-:Y:S01]  /*f4f0*/  HMMA.16816.F32 R32, R136, R142, R32 ;  /* 0x0000008e8820723c */ /* 0x000fe20000001820 */
[----:B------:R-:W3:Y:S08]  /*f500*/  LDSM.16.M88.4 R156, [R192+0x6100] ;  /* 0x00610000c09c783b */ /* 0x000ef00000000200 */
[----:B------:R-:W2:Y:S08]  /*f510*/  LDSM.16.M88.4 R144, [R192+0x6900] ;  /* 0x00690000c090783b */ /* 0x000eb00000000200 */
[----:B-1----:R-:W1:Y:S08]  /*f520*/  LDSM.16.M88.4 R164, [R192+0x7100] ;  /* 0x00710000c0a4783b */ /* 0x002e700000000200 */
[----:B------:R-:W0:Y:S08]  /*f530*/  LDGDEPBAR ;  /* 0x00000000000079af */ /* 0x000e300000000000 */
[----:B------:R-:W1:Y:S01]  /*f540*/  LDSM.16.M88.4 R148, [R192+0x7900] ;  /* 0x00790000c094783b */ /* 0x000e620000000200 */
[C---:B---3--:R-:W-:Y:S07]  /*f550*/  HMMA.16816.F32 R4, R152.reuse, R156, R4 ;  /* 0x0000009c9804723c */ /* 0x048fee0000001804 */
[----:B------:R-:W-:Y:S01]  /*f560*/  LDSM.16.M88.4 R160, [R191+0xc100] ;  /* 0x00c10000bfa0783b */ /* 0x000fe20000000200 */
[C---:B------:R-:W-:Y:S07]  /*f570*/  HMMA.16816.F32 R8, R152.reuse, R158, R8 ;  /* 0x0000009e9808723c */ /* 0x040fee0000001808 */
[----:B------:R-:W3:Y:S01]  /*f580*/  LDSM.16.M88.4 R168, [R184] ;  /* 0x00000000b8a8783b */ /* 0x000ee20000000200 */
[C---:B--2---:R-:W-:Y:S07]  /*f590*/  HMMA.16816.F32 R12, R152.reuse, R144, R12 ;  /* 0x00000090980c723c */ /* 0x044fee000000180c */
[----:B------:R-:W2:Y:S01]  /*f5a0*/  LDSM.16.M88.4 R136, [R184+0x800] ;  /* 0x00080000b888783b */ /* 0x000ea20000000200 */
[C---:B------:R-:W-:Y:S07]  /*f5b0*/  HMMA.16816.F32 R16, R152.reuse, R146, R16 ;  /* 0x000000929810723c */ /* 0x040fee0000001810 */
[----:B------:R-:W2:Y:S01]  /*f5c0*/  LDSM.16.M88.4 R140, [R184+0x1000] ;  /* 0x00100000b88c783b */ /* 0x000ea20000000200 */
[C---:B-1----:R-:W-:Y:S07]  /*f5d0*/  HMMA.16816.F32 R20, R152.reuse, R164, R20 ;  /* 0x000000a49814723c */ /* 0x042fee0000001814 */
[----:B------:R-:W1:Y:S01]  /*f5e0*/  LDSM.16.M88.4 R144, [R184+0x1800] ;  /* 0x00180000b890783b */ /* 0x000e620000000200 */
[C---:B------:R-:W-:Y:S07]  /*f5f0*/  HMMA.16816.F32 R24, R152.reuse, R166, R24 ;  /* 0x000000a69818723c */ /* 0x040fee0000001818 */
[----:B------:R-:W-:Y:S01]  /*f600*/  LDSM.16.M88.4 R156, [R197+0x8900] ;  /* 0x00890000c59c783b */ /* 0x000fe20000000200 */
[C---:B------:R-:W-:Y:S07]  /*f610*/  HMMA.16816.F32 R28, R152.reuse, R148, R28 ;  /* 0x00000094981c723c */ /* 0x040fee000000181c */
[----:B------:R-:W-:Y:S01]  /*f620*/  LDSM.16.M88.4 R164, [R194+0x10100] ;  /* 0x01010000c2a4783b */ /* 0x000fe20000000200 */
[----:B------:R-:W-:Y:S07]  /*f630*/  HMMA.16816.F32 R32, R152, R150, R32 ;  /* 0x000000969820723c */ /* 0x000fee0000001820 */
[----:B------:R-:W-:Y:S01]  /*f640*/  LDSM.16.M88.4 R148, [R198+0x10100] ;  /* 0x01010000c694783b */ /* 0x000fe20000000200 */
[C---:B---3--:R-:W-:Y:S07]  /*f650*/  HMMA.16816.F32 R4, R160.reuse, R168, R4 ;  /* 0x000000a8a004723c */ /* 0x048fee0000001804 */
[----:B------:R-:W3:Y:S01]  /*f660*/  LDSM.16.M88.4 R152, [R197+0x8100] ;  /* 0x00810000c598783b */ /* 0x000ee20000000200 */
[C---:B------:R-:W-:Y:S07]  /*f670*/  HMMA.16816.F32 R8, R160.reuse, R170, R8 ;  /* 0x000000aaa008723c */ /* 0x040fee0000001808 */
[----:B------:R-:W-:Y:S01]  /*f680*/  LDSM.16.M88.4 R168, [R183] ;  /* 0x00000000b7a8783b */ /* 0x000fe20000000200 */
[C---:B--2---:R-:W-:Y:S07]  /*f690*/  HMMA.16816.F32 R12, R160.reuse, R136, R12 ;  /* 0x00000088a00c723c */ /* 0x044fee000000180c */
[----:B------:R-:W-:Y:S01]  /*f6a0*/  LDSM.16.M88.4 R172, [R184+0x4000] ;  /* 0x00400000b8ac783b */ /* 0x000fe20000000200 */
[C---:B------:R-:W-:Y:S07]  /*f6b0*/  HMMA.16816.F32 R16, R160.reuse, R138, R16 ;  /* 0x0000008aa010723c */ /* 0x040fee0000001810 */
[----:B------:R-:W2:Y:S01]  /*f6c0*/  LDSM.16.M88.4 R136, [R197+0x9100] ;  /* 0x00910000c588783b */ /* 0x000ea20000000200 */
[C---:B------:R-:W-:Y:S08]  /*f6d0*/  HMMA.16816.F32 R20, R160.reuse, R140, R20 ;  /* 0x0000008ca014723c */ /* 0x040ff00000001814 */
[C---:B------:R-:W-:Y:S01]  /*f6e0*/  HMMA.16816.F32 R24, R160.reuse, R142, R24 ;  /* 0x0000008ea018723c */ /* 0x040fe20000001818 */
[----:B------:R-:W2:Y:S07]  /*f6f0*/  LDSM.16.M88.4 R140, [R197+0x9900] ;  /* 0x00990000c58c783b */ /* 0x000eae0000000200 */
[C---:B-1----:R-:W-:Y:S08]  /*f700*/  HMMA.16816.F32 R28, R160.reuse, R144, R28 ;  /* 0x00000090a01c723c */ /* 0x042ff0000000181c */
[----:B------:R-:W-:Y:S01]  /*f710*/  HMMA.16816.F32 R32, R160, R146, R32 ;  /* 0x00000092a020723c */ /* 0x000fe20000001820 */
[----:B------:R-:W1:Y:S07]  /*f720*/  LDSM.16.M88.4 R144, [R182] ;  /* 0x00000000b690783b */ /* 0x000e6e0000000200 */
[C---:B---3--:R-:W-:Y:S01]  /*f730*/  HMMA.16816.F32 R4, R148.reuse, R152, R4 ;  /* 0x000000989404723c */ /* 0x048fe20000001804 */
[----:B------:R-:W-:Y:S07]  /*f740*/  LDSM.16.M88.4 R160, [R180] ;  /* 0x00000000b4a0783b */ /* 0x000fee0000000200 */
[C---:B------:R-:W-:Y:S01]  /*f750*/  HMMA.16816.F32 R8, R148.reuse, R154, R8 ;  /* 0x0000009a9408723c */ /* 0x040fe20000001808 */
[----:B------:R-:W3:Y:S07]  /*f760*/  LDSM.16.M88.4 R152, [R181] ;  /* 0x00000000b598783b */ /* 0x000eee0000000200 */
[C---:B------:R-:W-:Y:S08]  /*f770*/  HMMA.16816.F32 R12, R148.reuse, R156, R12 ;  /* 0x0000009c940c723c */ /* 0x040ff0000000180c */
[C---:B------:R-:W-:Y:S01]  /*f780*/  HMMA.16816.F32 R16, R148.reuse, R158, R16 ;  /* 0x0000009e9410723c */ /* 0x040fe20000001810 */
[----:B------:R-:W-:Y:S07]  /*f790*/  LDSM.16.M88.4 R156, [R192+0x8100] ;  /* 0x00810000c09c783b */ /* 0x000fee0000000200 */
[C---:B--2---:R-:W-:Y:S08]  /*f7a0*/  HMMA.16816.F32 R20, R148.reuse, R136, R20 ;  /* 0x000000889414723c */ /* 0x044ff00000001814 */
[C---:B------:R-:W-:Y:S01]  /*f7b0*/  HMMA.16816.F32 R24, R148.reuse, R138, R24 ;  /* 0x0000008a9418723c */ /* 0x040fe20000001818 */
[----:B------:R-:W2:Y:S07]  /*f7c0*/  LDSM.16.M88.4 R136, [R193+0x10100] ;  /* 0x01010000c188783b */ /* 0x000eae0000000200 */
[C---:B------:R-:W-:Y:S08]  /*f7d0*/  HMMA.16816.F32 R28, R148.reuse, R140, R28 ;  /* 0x0000008c941c723c */ /* 0x040ff0000000181c */
[----:B------:R-:W-:Y:S01]  /*f7e0*/  HMMA.16816.F32 R32, R148, R142, R32 ;  /* 0x0000008e9420723c */ /* 0x000fe20000001820 */
[----:B------:R-:W2:Y:S07]  /*f7f0*/  LDSM.16.M88.4 R140, [R192+0x8900] ;  /* 0x00890000c08c783b */ /* 0x000eae0000000200 */
[C---:B------:R-:W-:Y:S01]  /*f800*/  HMMA.16816.F32 R4, R164.reuse, R168, R4 ;  /* 0x000000a8a404723c */ /* 0x040fe20000001804 */
[----:B------:R-:W-:Y:S07]  /*f810*/  LDSM.16.M88.4 R148, [R192+0x9900] ;  /* 0x00990000c094783b */ /* 0x000fee0000000200 */
        /* <DEDUP_REMOVED lines=10> */
[----:B------:R-:W3:Y:S07]  /*f8c0*/  LDSM.16.M88.4 R160, [R184+0x2800] ;  /* 0x00280000b8a0783b */ /* 0x000eee0000000200 */
[C---:B--2---:R-:W-:Y:S01]  /*f8d0*/  HMMA.16816.F32 R4, R136.reuse, R156, R4 ;  /* 0x0000009c8804723c */ /* 0x044fe20000001804 */
[----:B------:R-:W-:Y:S07]  /*f8e0*/  LDSM.16.M88.4 R164, [R197+0xb100] ;  /* 0x00b10000c5a4783b */ /* 0x000fee0000000200 */
[C---:B------:R-:W-:Y:S01]  /*f8f0*/  HMMA.16816.F32 R8, R136.reuse, R158, R8 ;  /* 0x0000009e8808723c */ /* 0x040fe20000001808 */
[----:B------:R-:W-:Y:S07]  /*f900*/  LDSM.16.M88.4 R156, [R197+0xa900] ;  /* 0x00a90000c59c783b */ /* 0x000fee0000000200 */
[C---:B------:R-:W-:Y:S08]  /*f910*/  HMMA.16816.F32 R12, R136.reuse, R140, R12 ;  /* 0x0000008c880c723c */ /* 0x040ff0000000180c */
[C---:B------:R-:W-:Y:S01]  /*f920*/  HMMA.16816.F32 R16, R136.reuse, R142, R16 ;  /* 0x0000008e8810723c */ /* 0x040fe20000001810 */
[----:B------:R-:W2:Y:S07]  /*f930*/  LDSM.16.M88.4 R140, [R184+0x3000] ;  /* 0x00300000b88c783b */ /* 0x000eae0000000200 */
[C---:B-1----:R-:W-:Y:S08]  /*f940*/  HMMA.16816.F32 R20, R136.reuse, R144, R20 ;  /* 0x000000908814723c */ /* 0x042ff00000001814 */
[C---:B------:R-:W-:Y:S01]  /*f950*/  HMMA.16816.F32 R24, R136.reuse, R146, R24 ;  /* 0x000000928818723c */ /* 0x040fe20000001818 */
[----:B------:R-:W1:Y:S07]  /*f960*/  LDSM.16.M88.4 R144, [R184+0x3800] ;  /* 0x00380000b890783b */ /* 0x000e6e0000000200 */
[C---:B------:R-:W-:Y:S08]  /*f970*/  HMMA.16816.F32 R28, R136.reuse, R148, R28 ;  /* 0x00000094881c723c */ /* 0x040ff0000000181c */
[----:B------:R-:W-:Y:S01]  /*f980*/  HMMA.16816.F32 R32, R136, R150, R32 ;  /* 0x000000968820723c */ /* 0x000fe20000001820 */
[----:B------:R-:W-:Y:S07]  /*f990*/  LDSM.16.M88.4 R136, [R198+0x14100] ;  /* 0x01410000c688783b */ /* 0x000fee0000000200 */
[C---:B---3--:R-:W-:Y:S01]  /*f9a0*/  HMMA.16816.F32 R4, R152.reuse, R168, R4 ;  /* 0x000000a89804723c */ /* 0x048fe20000001804 */
[----:B------:R-:W3:Y:S07]  /*f9b0*/  LDSM.16.M88.4 R148, [R197+0xa100] ;  /* 0x00a10000c594783b */ /* 0x000eee0000000200 */
[C---:B------:R-:W-:Y:S01]  /*f9c0*/  HMMA.16816.F32 R8, R152.reuse, R170, R8 ;  /* 0x000000aa9808723c */ /* 0x040fe20000001808 */
[----:B------:R-:W-:Y:S07]  /*f9d0*/  LDSM.16.M88.4 R168, [R179] ;  /* 0x00000000b3a8783b */ /* 0x000fee0000000200 */
[C---:B------:R-:W-:Y:S08]  /*f9e0*/  HMMA.16816.F32 R12, R152.reuse, R160, R12 ;  /* 0x000000a0980c723c */ /* 0x040ff0000000180c */
[C---:B------:R-:W-:Y:S01]  /*f9f0*/  HMMA.16816.F32 R16, R152.reuse, R162, R16 ;  /* 0x000000a29810723c */ /* 0x040fe20000001810 */
[----:B------:R-:W4:Y:S07]  /*fa00*/  LDSM.16.M88.4 R160, [R197+0xb900] ;  /* 0x00b90000c5a0783b */ /* 0x000f2e0000000200 */
[C---:B--2---:R-:W-:Y:S08]  /*fa10*/  HMMA.16816.F32 R20, R152.reuse, R140, R20 ;  /* 0x0000008c9814723c */ /* 0x044ff00000001814 */
        /* <DEDUP_REMOVED lines=12> */
[C---:B------:R-:W-:Y:S08]  /*fae0*/  HMMA.16816.F32 R20, R136.reuse, R164, R20 ;  /* 0x000000a48814723c */ /* 0x040ff00000001814 */
[C---:B------:R-:W-:Y:S01]  /*faf0*/  HMMA.16816.F32 R24, R136.reuse, R166, R24 ;  /* 0x000000a68818723c */ /* 0x040fe20000001818 */
[----:B------:R-:W3:Y:S07]  /*fb00*/  LDSM.16.M88.4 R164, [R192+0xa100] ;  /* 0x00a10000c0a4783b */ /* 0x000eee0000000200 */
[C---:B----4-:R-:W-:Y:S08]  /*fb10*/  HMMA.16816.F32 R28, R136.reuse, R160, R28 ;  /* 0x000000a0881c723c */ /* 0x050ff0000000181c */
[----:B------:R-:W-:Y:S01]  /*fb20*/  HMMA.16816.F32 R32, R136, R162, R32 ;  /* 0x000000a28820723c */ /* 0x000fe20000001820 */
[----:B------:R-:W4:Y:S07]  /*fb30*/  LDSM.16.M88.4 R136, [R192+0xa900] ;  /* 0x00a90000c088783b */ /* 0x000f2e0000000200 */
        /* <DEDUP_REMOVED lines=8> */
[C---:B------:R-:W-:Y:S08]  /*fbc0*/  HMMA.16816.F32 R24, R140.reuse, R150, R24 ;  /* 0x000000968c18723c */ /* 0x040ff00000001818 */
[C---:B------:R-:W-:Y:S08]  /*fbd0*/  HMMA.16816.F32 R28, R140.reuse, R152, R28 ;  /* 0x000000988c1c723c */ /* 0x040ff0000000181c */
[----:B------:R-:W-:Y:S01]  /*fbe0*/  HMMA.16816.F32 R32, R140, R154, R32 ;  /* 0x0000009a8c20723c */ /* 0x000fe20000001820 */
[----:B------:R-:W3:Y:S07]  /*fbf0*/  LDSM.16.M88.4 R140, [R184+0x4800] ;  /* 0x00480000b88c783b */ /* 0x000eee0000000200 */
[C---:B------:R-:W-:Y:S08]  /*fc00*/  HMMA.16816.F32 R4, R156.reuse, R164, R4 ;  /* 0x000000a49c04723c */ /* 0x040ff00000001804 */
[C---:B------:R-:W-:Y:S08]  /*fc10*/  HMMA.16816.F32 R8, R156.reuse, R166, R8 ;  /* 0x000000a69c08723c */ /* 0x040ff00000001808 */
[C---:B----4-:R-:W-:Y:S08]  /*fc20*/  HMMA.16816.F32 R12, R156.reuse, R136, R12 ;  /* 0x000000889c0c723c */ /* 0x050ff0000000180c */
[C---:B------:R-:W-:Y:S01]  /*fc30*/  HMMA.16816.F32 R16, R156.reuse, R138, R16 ;  /* 0x0000008a9c10723c */ /* 0x040fe20000001810 */
[----:B------:R-:W4:Y:S07]  /*fc40*/  LDSM.16.M88.4 R136, [R184+0x5000] ;  /* 0x00500000b888783b */ /* 0x000f2e0000000200 */
[C---:B--2---:R-:W-:Y:S07]  /*fc50*/  HMMA.16816.F32 R20, R156.reuse, R160, R20 ;  /* 0x000000a09c14723c */ /* 0x044fee0000001814 */
[----:B------:R-:W-:Y:S01]  /*fc60*/  @P0 IMAD.WIDE.U32 R160, R223, c[0x0][0x1e0], RZ ;  /* 0x00007800dfa00a25 */ /* 0x000fe200078e00ff */
[C---:B------:R-:W-:Y:S08]  /*fc70*/  HMMA.16816.F32 R24, R156.reuse, R162, R24 ;  /* 0x000000a29c18723c */ /* 0x040ff00000001818 */
[C---:B-1----:R-:W-:Y:S08]  /*fc80*/  HMMA.16816.F32 R28, R156.reuse, R144, R28 ;  /* 0x000000909c1c723c */ /* 0x042ff0000000181c */
[----:B------:R-:W-:Y:S01]  /*fc90*/  HMMA.16816.F32 R32, R156, R146, R32 ;  /* 0x000000929c20723c */ /* 0x000fe20000001820 */
[----:B------:R-:W1:Y:S01]  /*fca0*/  LDSM.16.M88.4 R144, [R184+0x5800] ;  /* 0x00580000b890783b */ /* 0x000e620000000200 */
[----:B------:R-:W-:Y:S06]  /*fcb0*/  DEPBAR.LE SB0, 0x0 ;  /* 0x000080000000791a */ /* 0x000fec0000000000 */
[C---:B------:R-:W-:Y:S01]  /*fcc0*/  HMMA.16816.F32 R4, R168.reuse, R172, R4 ;  /* 0x000000aca804723c */ /* 0x040fe20000001804 */
[----:B------:R-:W-:Y:S07]  /*fcd0*/  BAR.SYNC.DEFER_BLOCKING 0x0 ;  /* 0x0000000000007b1d */ /* 0x000fee0000010000 */
[C---:B------:R-:W-:Y:S08]  /*fce0*/  HMMA.16816.F32 R8, R168.reuse, R174, R8 ;  /* 0x000000aea808723c */ /* 0x040ff00000001808 */
[C---:B---3--:R-:W-:Y:S08]  /*fcf0*/  HMMA.16816.F32 R12, R168.reuse, R140, R12 ;  /* 0x0000008ca80c723c */ /* 0x048ff0000000180c */
[C---:B------:R-:W-:Y:S04]  /*fd00*/  HMMA.16816.F32 R16, R168.reuse, R142, R16 ;  /* 0x0000008ea810723c */ /* 0x040fe80000001810 */
[----:B-----5:R-:W-:Y:S02]  /*fd10*/  FMNMX.FTZ R2, R4, R133, !PT ;  /* 0x0000008504027209 */ /* 0x020fe40007810000 */
[----:B------:R-:W-:Y:S02]  /*fd20*/  FMNMX.FTZ R132, R6, R0, !PT ;  /* 0x0000000006847209 */ /* 0x000fe40007810000 */
[C---:B----4-:R-:W-:Y:S04]  /*fd30*/  HMMA.16816.F32 R20, R168.reuse, R136, R20 ;  /* 0x00000088a814723c */ /* 0x050fe80000001814 */
        /* <DEDUP_REMOVED lines=31> */
[----:B------:R-:W-:Y:S03]  /*ff30*/  FMNMX.FTZ R2, R34, R3, !PT ;  /* 0x0000000322027209 */ /* 0x000fe60007810000 */
[----:B------:R-:W1:Y:S01]  /*ff40*/  SHFL.BFLY PT, R132, R135, 0x2, 0x1f ;  /* 0x0c401f0087847f89 */ /* 0x000e6200000e0000 */
[----:B------:R-:W-:Y:S07]  /*ff50*/  FMNMX.FTZ R137, R35, R2, !PT ;  /* 0x0000000223897209 */ /* 0x000fee0007810000 */
[----:B------:R-:W2:Y:S01]  /*ff60*/  SHFL.BFLY PT, R2, R137, 0x2, 0x1f ;  /* 0x0c401f0089027f89 */ /* 0x000ea200000e0000 */
[----:B-1----:R-:W-:Y:S07]  /*ff70*/  FMNMX.FTZ R139, R135, R132, !PT ;  /* 0x00000084878b7209 */ /* 0x002fee0007810000 */
[----:B------:R-:W1:Y:S01]  /*ff80*/  SHFL.BFLY PT, R132, R139, 0x1, 0x1f ;  /* 0x0c201f008b847f89 */ /* 0x000e6200000e0000 */
[----:B--2---:R-:W-:Y:S02]  /*ff90*/  FMNMX.FTZ R134, R137, R2, !PT ;  /* 0x0000000289867209 */ /* 0x004fe40007810000 */
[----:B------:R-:W-:Y:S05]  /*ffa0*/  @P0 SHF.R.S32.HI R137, RZ, 0x1f, R223 ;  /* 0x0000001fff890819 */ /* 0x000fea00000114df */
[----:B------:R-:W2:Y:S01]  /*ffb0*/  SHFL.BFLY PT, R3, R134, 0x1, 0x1f ;  /* 0x0c201f0086037f89 */ /* 0x000ea200000e0000 */
[----:B------:R-:W-:Y:S04]  /*ffc0*/  @P0 IMAD R137, R137, c[0x0][0x1e0], RZ ;  /* 0x0000780089890a24 */ /* 0x000fe800078e02ff */
[----:B------:R-:W-:Y:S05]  /*ffd0*/  @P0 IMAD R137, R223, c[0x0][0x1e4], R137 ;  /* 0x00007900df890a24 */ /* 0x000fea00078e0289 */
[----:B------:R-:W-:Y:S04]  /*ffe0*/  @P0 IADD3 R137, R161, R137, RZ ;  /* 0x00000089a1890210 */ /* 0x000fe80007ffe0ff */
[C---:B------:R-:W-:Y:S02]  /*fff0*/  @P0 SHF.L.U64.HI R137, R160.reuse, 0x6, R137 ;  /* 0x00000006a0890819 */ /* 0x040fe40000010289 */
[----:B-1----:R-:W-:Y:S02]  /*10000*/  FMNMX.FTZ R132, R139, R132, !PT ;  /* 0x000000848b847209 */ /* 0x002fe40007810000 */
[----:B------:R-:W-:Y:S03]  /*10010*/  @P0 SHF.L.U32 R139, R160, 0x6, RZ ;  /* 0x00000006a08b0819 */ /* 0x000fe600000006ff */
[C---:B------:R-:W-:Y:S01]  /*10020*/  FADD.FTZ R2, -R132.reuse, R133 ;  /* 0x0000008584027221 */ /* 0x040fe20000010100 */
[----:B------:R-:W-:Y:S01]  /*10030*/  @P0 IADD3 R136, P4, R139, R212, RZ ;  /* 0x000000d48b880210 */ /* 0x000fe20007f9e0ff */
[----:B------:R-:W-:Y:S01]  /*10040*/  FMUL.FTZ R166, R132, c[0x0][0x2d0] ;  /* 0x0000b40084a67a20 */ /* 0x000fe20000410000 */
[----:B--2---:R-:W-:Y:S01]  /*10050*/  FMNMX.FTZ R3, R134, R3, !PT ;  /* 0x0000000386037209 */ /* 0x004fe20007810000 */
[----:B------:R-:W-:Y:S02]  /*10060*/  FMUL.FTZ R135, R2, c[0x0][0x2d0] ;  /* 0x0000b40002877a20 */ /* 0x000fe40000410000 */
[----:B------:R-:W-:Y:S02]  /*10070*/  FFMA.FTZ R162, R8, c[0x0][0x2d0], -R166 ;  /* 0x0000b40008a27a23 */ /* 0x000fe400000108a6 */
[----:B------:R1:W2:Y:S01]  /*10080*/  MUFU.EX2 R2, R135 ;  /* 0x0000008700027308 */ /* 0x0002a20000000800 */
[C---:B------:R-:W-:Y:S02]  /*10090*/  FMUL.FTZ R165, R3.reuse, c[0x0][0x2d0] ;  /* 0x0000b40003a57a20 */ /* 0x040fe40000410000 */
[----:B------:R-:W-:Y:S02]  /*100a0*/  FADD.FTZ R133, -R3, R0 ;  /* 0x0000000003857221 */ /* 0x000fe40000010100 */
[--C-:B------:R-:W-:Y:S02]  /*100b0*/  FFMA.FTZ R134, R5, c[0x0][0x2d0], -R166.reuse ;  /* 0x0000b40005867a23 */ /* 0x100fe400000108a6 */
[--C-:B------:R-:W-:Y:S02]  /*100c0*/  FFMA.FTZ R160, R9, c[0x0][0x2d0], -R166.reuse ;  /* 0x0000b40009a07a23 */ /* 0x100fe400000108a6 */
[--C-:B------:R-:W-:Y:S02]  /*100d0*/  FFMA.FTZ R164, R11, c[0x0][0x2d0], -R165.reuse ;  /* 0x0000b4000ba47a23 */ /* 0x100fe400000108a5 */
[----:B------:R-:W-:Y:S01]  /*100e0*/  FMUL.FTZ R0, R133, c[0x0][0x2d0] ;  /* 0x0000b40085007a20 */ /* 0x000fe20000410000 */
[----:B------:R-:W-:Y:S01]  /*100f0*/  MUFU.EX2 R134, R134 ;  /* 0x0000008600867308 */ /* 0x000fe20000000800 */
[--C-:B------:R-:W-:Y:S02]  /*10100*/  FFMA.FTZ R133, R4, c[0x0][0x2d0], -R166.reuse ;  /* 0x0000b40004857a23 */ /* 0x100fe400000108a6 */
[--C-:B------:R-:W-:Y:S02]  /*10110*/  FFMA.FTZ R226, R24, c[0x0][0x2d0], -R166.reuse ;  /* 0x0000b40018e27a23 */ /* 0x100fe400000108a6 */
[----:B------:R-:W-:Y:S02]  /*10120*/  FFMA.FTZ R233, R27, c[0x0][0x2d0], -R165 ;  /* 0x0000b4001be97a23 */ /* 0x000fe400000108a5 */
[--C-:B------:R-:W-:Y:S02]  /*10130*/  FFMA.FTZ R232, R28, c[0x0][0x2d0], -R166.reuse ;  /* 0x0000b4001ce87a23 */ /* 0x100fe400000108a6 */
[--C-:B------:R-:W-:Y:S01]  /*10140*/  FFMA.FTZ R235, R29, c[0x0][0x2d0], -R166.reuse ;  /* 0x0000b4001deb7a23 */ /* 0x100fe200000108a6 */
[----:B------:R-:W3:Y:S01]  /*10150*/  MUFU.EX2 R0, R0 ;  /* 0x0000000000007308 */ /* 0x000ee20000000800 */
[----:B------:R-:W-:Y:S01]  /*10160*/  FFMA.FTZ R234, R32, c[0x0][0x2d0], -R166 ;  /* 0x0000b40020ea7a23 */ /* 0x000fe200000108a6 */
[----:B-1----:R-:W-:Y:S01]  /*10170*/  @P0 IADD3 R135, P1, R139, R208, RZ ;  /* 0x000000d08b870210 */ /* 0x002fe20007f3e0ff */
[C---:B--2---:R-:W-:Y:S02]  /*10180*/  FMUL.FTZ R4, R2.reuse, R128 ;  /* 0x0000008002047220 */ /* 0x044fe40000410000 */
[C---:B------:R-:W-:Y:S01]  /*10190*/  FMUL.FTZ R5, R2.reuse, R129 ;  /* 0x0000008102057220 */ /* 0x040fe20000410000 */
[----:B------:R-:W-:Y:S01]  /*101a0*/  @P0 LEA R170, P2, R135, c[0x0][0x1c8], 0x1 ;  /* 0x0000720087aa0a11 */ /* 0x000fe200078408ff */
[C---:B------:R-:W-:Y:S01]  /*101b0*/  FMUL.FTZ R8, R2.reuse, R124 ;  /* 0x0000007c02087220 */ /* 0x040fe20000410000 */
[----:B------:R-:W-:Y:S01]  /*101c0*/  @P0 IADD3.X R138, R137, R211, RZ, P1, !PT ;  /* 0x000000d3898a0210 */ /* 0x000fe20000ffe4ff */
[C---:B------:R-:W-:Y:S01]  /*101d0*/  FMUL.FTZ R9, R2.reuse, R125 ;  /* 0x0000007d02097220 */ /* 0x040fe20000410000 */
[----:B------:R-:W-:Y:S01]  /*101e0*/  @P0 IADD3 R161, P1, R139, R213, RZ ;  /* 0x000000d58ba10210 */ /* 0x000fe20007f3e0ff */
[----:B------:R-:W1:Y:S01]  /*101f0*/  MUFU.EX2 R133, R133 ;  /* 0x0000008500857308 */ /* 0x000e620000000800 */
[----:B------:R-:W-:Y:S01]  /*10200*/  @P0 LEA.HI.X R171, R135, c[0x0][0x1cc], R138, 0x1, P2 ;  /* 0x0000730087ab0a11 */ /* 0x000fe200010f0c8a */
[----:B------:R-:W-:Y:S01]  /*10210*/  FMUL.FTZ R36, R2, R36 ;  /* 0x0000002402247220 */ /* 0x000fe20000410000 */
[----:B------:R-:W-:Y:S01]  /*10220*/  @P0 LEA R168, P2, R136, c[0x0][0x1c8], 0x1 ;  /* 0x0000720088a80a11 */ /* 0x000fe200078408ff */
[----:B------:R-:W-:Y:S01]  /*10230*/  FMUL.FTZ R37, R2, R37 ;  /* 0x0000002502257220 */ /* 0x000fe20000410000 */
[----:B------:R-:W-:Y:S01]  /*10240*/  @P0 IADD3.X R135, R137, R219, RZ, P4, !PT ;  /* 0x000000db89870210 */ /* 0x000fe200027fe4ff */
[----:B------:R2:W-:Y:S01]  /*10250*/  @P0 LDGSTS.E.BYPASS.LTC128B.128 [R205+0x6100], [R170.64], !P6 ;  /* 0x06100000aacd0fae */ /* 0x0005e2000f101d44 */
[----:B------:R-:W-:Y:S01]  /*10260*/  ISETP.NE.AND P4, PT, R204, RZ, PT ;  /* 0x000000ffcc00720c */ /* 0x000fe20003f85270 */
[----:B------:R-:W-:Y:S01]  /*10270*/  FMUL.FTZ R40, R2, R40 ;  /* 0x0000002802287220 */ /* 0x000fe20000410000 */
[----:B------:R-:W-:Y:S01]  /*10280*/  @P0 LEA.HI.X R169, R136, c[0x0][0x1cc], R135, 0x1, P2 ;  /* 0x0000730088a90a11 */ /* 0x000fe200010f0c87 */
[----:B------:R-:W-:Y:S01]  /*10290*/  MUFU.EX2 R160, R160 ;  /* 0x000000a000a07308 */ /* 0x000fe20000000800 */
[----:B------:R-:W-:Y:S01]  /*102a0*/  @P0 LEA R172, P3, R161, c[0x0][0x1c8], 0x1 ;  /* 0x00007200a1ac0a11 */ /* 0x000fe200078608ff */
[----:B------:R-:W-:Y:S01]  /*102b0*/  FMUL.FTZ R41, R2, R41 ;  /* 0x0000002902297220 */ /* 0x000fe20000410000 */
[----:B------:R-:W-:Y:S01]  /*102c0*/  @P0 IADD3.X R138, R137, R220, RZ, P1, !PT ;  /* 0x000000dc898a0210 */ /* 0x000fe20000ffe4ff */
[----:B---3--:R-:W-:Y:S01]  /*102d0*/  FMUL.FTZ R11, R0, R127 ;  /* 0x0000007f000b7220 */ /* 0x008fe20000410000 */
[----:B------:R-:W-:Y:S01]  /*102e0*/  @P0 IADD3 R139, P1, R216, R139, RZ ;  /* 0x0000008bd88b0210 */ /* 0x000fe20007f3e0ff */
[C---:B------:R-:W-:Y:S01]  /*102f0*/  FMUL.FTZ R38, R0.reuse, R38 ;  /* 0x0000002600267220 */ /* 0x040fe20000410000 */
[----:B------:R-:W-:Y:S01]  /*10300*/  @P0 LEA.HI.X R173, R161, c[0x0][0x1cc], R138, 0x1, P3 ;  /* 0x00007300a1ad0a11 */ /* 0x000fe200018f0c8a */
[----:B------:R-:W-:Y:S01]  /*10310*/  FMUL.FTZ R39, R0, R39 ;  /* 0x0000002700277220 */ /* 0x000fe20000410000 */
[----:B------:R-:W-:Y:S01]  /*10320*/  @P0 IADD3.X R137, R202, R137, RZ, P1, !PT ;  /* 0x00000089ca890210 */ /* 0x000fe20000ffe4ff */
[----:B------:R3:W4:Y:S01]  /*10330*/  MUFU.EX2 R135, R162 ;  /* 0x000000a200877308 */ /* 0x0007220000000800 */
[C---:B------:R-:W-:Y:S01]  /*10340*/  @P0 IADD3 R136, P3, R139.reuse, R208, RZ ;  /* 0x000000d08b880210 */ /* 0x040fe20007f7e0ff */
[----:B------:R5:W-:Y:S01]  /*10350*/  @P0 LDGSTS.E.BYPASS.LTC128B.128 [R205+0x8100], [R172.64], !P4 ;  /* 0x08100000accd0fae */ /* 0x000be2000e101d44 */
[C---:B------:R-:W-:Y:S01]  /*10360*/  @P0 IADD3 R138, P2, R139.reuse, R213, RZ ;  /* 0x000000d58b8a0210 */ /* 0x040fe20007f5e0ff */
[C---:B------:R-:W-:Y:S01]  /*10370*/  FMUL.FTZ R42, R0.reuse, R42 ;  /* 0x0000002a002a7220 */ /* 0x040fe20000410000 */
[----:B------:R-:W-:Y:S01]  /*10380*/  @P0 IADD3 R139, P1, R139, R212, RZ ;  /* 0x000000d48b8b0210 */ /* 0x000fe20007f3e0ff */
[----:B------:R-:W-:Y:S01]  /*10390*/  FMUL.FTZ R43, R0, R43 ;  /* 0x0000002b002b7220 */ /* 0x000fe20000410000 */
[C---:B------:R-:W-:Y:S01]  /*103a0*/  @P0 IADD3.X R161, R137.reuse, R211, RZ, P3, !PT ;  /* 0x000000d389a10210 */ /* 0x040fe20001ffe4ff */
[----:B------:R-:W-:Y:S01]  /*103b0*/  FFMA.FTZ R236, R30, c[0x0][0x2d0], -R165 ;  /* 0x0000b4001eec7a23 */ /* 0x000fe200000108a5 */
[C---:B------:R-:W-:Y:S01]  /*103c0*/  @P0 LEA R228, P3, R136.reuse, c[0x0][0x1c8], 0x1 ;  /* 0x0000720088e40a11 */ /* 0x040fe200078608ff */
[----:B------:R2:W-:Y:S01]  /*103d0*/  @P0 LDGSTS.E.BYPASS.LTC128B.128 [R205+0xa100], [R168.64], !P5 ;  /* 0x0a100000a8cd0fae */ /* 0x0005e2000e901d44 */
[----:B------:R-:W-:Y:S01]  /*103e0*/  @P0 IADD3.X R163, R137, R220, RZ, P2, !PT ;  /* 0x000000dc89a30210 */ /* 0x000fe200017fe4ff */
[----:B------:R-:W-:Y:S01]  /*103f0*/  MUFU.EX2 R164, R164 ;  /* 0x000000a400a47308 */ /* 0x000fe20000000800 */
[----:B------:R-:W-:Y:S01]  /*10400*/  @P0 LEA.HI.X R229, R136, c[0x0][0x1cc], R161, 0x1, P3 ;  /* 0x0000730088e50a11 */ /* 0x000fe200018f0ca1 */
[--C-:B------:R-:W-:Y:S01]  /*10410*/  FFMA.FTZ R136, R6, c[0x0][0x2d0], -R165.reuse ;  /* 0x0000b40006887a23 */ /* 0x100fe200000108a5 */
[----:B------:R-:W-:Y:S01]  /*10420*/  @P0 LEA R174, P2, R138, c[0x0][0x1c8], 0x1 ;  /* 0x000072008aae0a11 */ /* 0x000fe200078408ff */
[----:B------:R-:W-:Y:S01]  /*10430*/  FFMA.FTZ R161, R7, c[0x0][0x2d0], -R165 ;  /* 0x0000b40007a17a23 */ /* 0x000fe200000108a5 */
[----:B-1----:R-:W-:Y:S01]  /*10440*/  F2FP.PACK_AB R128, R134, R133 ;  /* 0x000000858680723e */ /* 0x002fe200000000ff */
[----:B------:R1:W-:Y:S01]  /*10450*/  @P0 LDGSTS.E.BYPASS.LTC128B.128 [R205+0x7100], [R228.64], !P6 ;  /* 0x07100000e4cd0fae */ /* 0x0003e2000f101d44 */
[----:B------:R-:W-:Y:S01]  /*10460*/  @P0 LEA.HI.X R175, R138, c[0x0][0x1cc], R163, 0x1, P2 ;  /* 0x000073008aaf0a11 */ /* 0x000fe200010f0ca3 */
[--C-:B------:R-:W-:Y:S02]  /*10470*/  FFMA.FTZ R163, R10, c[0x0][0x2d0], -R165.reuse ;  /* 0x0000b4000aa37a23 */ /* 0x100fe400000108a5 */
[----:B------:R-:W-:Y:S01]  /*10480*/  MUFU.EX2 R161, R161 ;  /* 0x000000a100a17308 */ /* 0x000fe20000000800 */
[C---:B------:R-:W-:Y:S01]  /*10490*/  FMUL.FTZ R6, R0.reuse, R130 ;  /* 0x0000008200067220 */ /* 0x040fe20000410000 */
[----:B---3--:R-:W-:Y:S01]  /*104a0*/  @P0 IADD3.X R162, R137, R219, RZ, P1, !PT ;  /* 0x000000db89a20210 */ /* 0x008fe20000ffe4ff */
[----:B------:R-:W-:Y:S01]  /*104b0*/  FMUL.FTZ R7, R0, R131 ;  /* 0x0000008300077220 */ /* 0x000fe20000410000 */
[C---:B------:R-:W-:Y:S01]  /*104c0*/  @P0 LEA R230, P1, R139.reuse, c[0x0][0x1c8], 0x1 ;  /* 0x000072008be60a11 */ /* 0x040fe200078208ff */
[----:B------:R3:W-:Y:S01]  /*104d0*/  @P0 LDGSTS.E.BYPASS.LTC128B.128 [R205+0x9100], [R174.64], !P4 ;  /* 0x09100000aecd0fae */ /* 0x0007e2000e101d44 */
[----:B----4-:R-:W-:Y:S01]  /*104e0*/  F2FP.PACK_AB R130, R160, R135 ;  /* 0x00000087a082723e */ /* 0x010fe200000000ff */
[----:B------:R-:W-:Y:S01]  /*104f0*/  FMUL.FTZ R10, R0, R126 ;  /* 0x0000007e000a7220 */ /* 0x000fe20000410000 */
[----:B------:R-:W-:Y:S01]  /*10500*/  @P0 LEA.HI.X R231, R139, c[0x0][0x1cc], R162, 0x1, P1 ;  /* 0x000073008be70a11 */ /* 0x000fe200008f0ca2 */
[--C-:B------:R-:W-:Y:S01]  /*10510*/  FFMA.FTZ R239, R31, c[0x0][0x2d0], -R165.reuse ;  /* 0x0000b4001fef7a23 */ /* 0x100fe200000108a5 */
[----:B------:R-:W4:Y:S01]  /*10520*/  MUFU.EX2 R162, R136 ;  /* 0x0000008800a27308 */ /* 0x000f220000000800 */
[C---:B------:R-:W-:Y:S02]  /*10530*/  FMUL.FTZ R44, R2.reuse, R44 ;  /* 0x0000002c022c7220 */ /* 0x040fe40000410000 */
[----:B------:R2:W-:Y:S01]  /*10540*/  @P0 LDGSTS.E.BYPASS.LTC128B.128 [R205+0xb100], [R230.64], !P5 ;  /* 0x0b100000e6cd0fae */ /* 0x0005e2000e901d44 */
[----:B------:R-:W-:Y:S02]  /*10550*/  FMUL.FTZ R45, R2, R45 ;  /* 0x0000002d022d7220 */ /* 0x000fe40000410000 */
[C---:B------:R-:W-:Y:S02]  /*10560*/  FMUL.FTZ R46, R0.reuse, R46 ;  /* 0x0000002e002e7220 */ /* 0x040fe40000410000 */
[----:B------:R-:W-:Y:S02]  /*10570*/  FMUL.FTZ R47, R0, R47 ;  /* 0x0000002f002f7220 */ /* 0x000fe40000410000 */
[----:B------:R-:W3:Y:S01]  /*10580*/  MUFU.EX2 R163, R163 ;  /* 0x000000a300a37308 */ /* 0x000ee20000000800 */
[----:B------:R-:W-:Y:S01]  /*10590*/  LDSM.16.MT88.4 R140, [R190+0x100] ;  /* 0x00010000be8c783b */ /* 0x000fe20000004200 */
[C---:B------:R-:W-:Y:S02]  /*105a0*/  FMUL.FTZ R48, R2.reuse, R48 ;  /* 0x0000003002307220 */ /* 0x040fe40000410000 */
[--C-:B-1----:R-:W-:Y:S02]  /*105b0*/  FFMA.FTZ R229, R25, c[0x0][0x2d0], -R166.reuse ;  /* 0x0000b40019e57a23 */ /* 0x102fe400000108a6 */
[----:B------:R-:W-:Y:S02]  /*105c0*/  FMUL.FTZ R49, R2, R49 ;  /* 0x0000003102317220 */ /* 0x000fe40000410000 */
[C---:B------:R-:W-:Y:S01]  /*105d0*/  FMUL.FTZ R50, R0.reuse, R50 ;  /* 0x0000003200327220 */ /* 0x040fe20000410000 */
[----:B------:R-:W-:Y:S01]  /*105e0*/  LDSM.16.MT88.4 R144, [R189+0x100] ;  /* 0x00010000bd90783b */ /* 0x000fe20000004200 */
[----:B------:R-:W-:Y:S01]  /*105f0*/  FMUL.FTZ R51, R0, R51 ;  /* 0x0000003300337220 */ /* 0x000fe20000410000 */
[----:B------:R-:W-:Y:S01]  /*10600*/  MUFU.EX2 R226, R226 ;  /* 0x000000e200e27308 */ /* 0x000fe20000000800 */
[C---:B------:R-:W-:Y:S01]  /*10610*/  FMUL.FTZ R52, R2.reuse, R52 ;  /* 0x0000003402347220 */ /* 0x040fe20000410000 */
[----:B----4-:R-:W-:Y:S01]  /*10620*/  F2FP.PACK_AB R129, R161, R162 ;  /* 0x000000a2a181723e */ /* 0x010fe200000000ff */
[----:B------:R-:W-:Y:S03]  /*10630*/  FMUL.FTZ R53, R2, R53 ;  /* 0x0000003502357220 */ /* 0x000fe60000410000 */
[----:B------:R-:W1:Y:S01]  /*10640*/  LDSM.16.MT88.4 R136, [R195+0x100] ;  /* 0x00010000c388783b */ /* 0x000e620000004200 */
[----:B------:R-:W-:Y:S02]  /*10650*/  FMUL.FTZ R54, R0, R54 ;  /* 0x0000003600367220 */ /* 0x000fe40000410000 */
[--C-:B--2---:R-:W-:Y:S01]  /*10660*/  FFMA.FTZ R230, R26, c[0x0][0x2d0], -R165.reuse ;  /* 0x0000b4001ae67a23 */ /* 0x104fe200000108a5 */
[----:B------:R-:W-:Y:S01]  /*10670*/  MUFU.EX2 R229, R229 ;  /* 0x000000e500e57308 */ /* 0x000fe20000000800 */
[----:B------:R-:W-:Y:S01]  /*10680*/  FMUL.FTZ R55, R0, R55 ;  /* 0x0000003700377220 */ /* 0x000fe20000410000 */
[----:B---3--:R-:W-:Y:S02]  /*10690*/  F2FP.PACK_AB R131, R164, R163 ;  /* 0x000000a3a483723e */ /* 0x008fe400000000ff */
[----:B------:R-:W2:Y:S01]  /*106a0*/  LDSM.16.MT88.4 R124, [R188+0x100] ;  /* 0x00010000bc7c783b */ /* 0x000ea20000004200 */
[C---:B------:R-:W-:Y:S02]  /*106b0*/  FMUL.FTZ R56, R2.reuse, R56 ;  /* 0x0000003802387220 */ /* 0x040fe40000410000 */
[----:B------:R-:W-:Y:S02]  /*106c0*/  FMUL.FTZ R57, R2, R57 ;  /* 0x0000003902397220 */ /* 0x000fe40000410000 */
[C---:B------:R-:W-:Y:S01]  /*106d0*/  FMUL.FTZ R58, R0.reuse, R58 ;  /* 0x0000003a003a7220 */ /* 0x040fe20000410000 */
[----:B------:R-:W-:Y:S01]  /*106e0*/  MUFU.EX2 R230, R230 ;  /* 0x000000e600e67308 */ /* 0x000fe20000000800 */
[----:B------:R-:W-:Y:S01]  /*106f0*/  FMUL.FTZ R59, R0, R59 ;  /* 0x0000003b003b7220 */ /* 0x000fe20000410000 */
[----:B------:R-:W-:Y:S01]  /*10700*/  LDSM.16.MT88.4 R148, [R195+0x2900] ;  /* 0x00290000c394783b */ /* 0x000fe20000004200 */
[C---:B------:R-:W-:Y:S02]  /*10710*/  FMUL.FTZ R60, R2.reuse, R60 ;  /* 0x0000003c023c7220 */ /* 0x040fe40000410000 */
[----:B------:R-:W-:Y:S02]  /*10720*/  FMUL.FTZ R61, R2, R61 ;  /* 0x0000003d023d7220 */ /* 0x000fe40000410000 */
[C---:B------:R-:W-:Y:S02]  /*10730*/  FMUL.FTZ R62, R0.reuse, R62 ;  /* 0x0000003e003e7220 */ /* 0x040fe40000410000 */
[----:B------:R-:W-:Y:S01]  /*10740*/  FMUL.FTZ R63, R0, R63 ;  /* 0x0000003f003f7220 */ /* 0x000fe20000410000 */
[----:B------:R-:W-:Y:S01]  /*10750*/  LDSM.16.MT88.4 R152, [R190+0x2900] ;  /* 0x00290000be98783b */ /* 0x000fe20000004200 */
[C---:B------:R-:W-:Y:S01]  /*10760*/  FMUL.FTZ R64, R2.reuse, R64 ;  /* 0x0000004002407220 */ /* 0x040fe20000410000 */
[----:B------:R-:W-:Y:S01]  /*10770*/  MUFU.EX2 R233, R233 ;  /* 0x000000e900e97308 */ /* 0x000fe20000000800 */
[----:B------:R-:W-:Y:S02]  /*10780*/  FMUL.FTZ R65, R2, R65 ;  /* 0x0000004102417220 */ /* 0x000fe40000410000 */
[C---:B------:R-:W-:Y:S02]  /*10790*/  FMUL.FTZ R66, R0.reuse, R66 ;  /* 0x0000004200427220 */ /* 0x040fe40000410000 */
[----:B------:R-:W-:Y:S01]  /*107a0*/  FMUL.FTZ R67, R0, R67 ;  /* 0x0000004300437220 */ /* 0x000fe20000410000 */
[----:B------:R-:W-:Y:S01]  /*107b0*/  LDSM.16.MT88.4 R156, [R189+0x2900] ;  /* 0x00290000bd9c783b */ /* 0x000fe20000004200 */
[C---:B------:R-:W-:Y:S02]  /*107c0*/  FMUL.FTZ R68, R2.reuse, R68 ;  /* 0x0000004402447220 */ /* 0x040fe40000410000 */
[----:B------:R-:W-:Y:S01]  /*107d0*/  FMUL.FTZ R69, R2, R69 ;  /* 0x0000004502457220 */ /* 0x000fe20000410000 */
[----:B------:R-:W-:Y:S01]  /*107e0*/  MUFU.EX2 R232, R232 ;  /* 0x000000e800e87308 */ /* 0x000fe20000000800 */
[C---:B------:R-:W-:Y:S02]  /*107f0*/  FMUL.FTZ R70, R0.reuse, R70 ;  /* 0x0000004600467220 */ /* 0x040fe40000410000 */
[----:B------:R-:W-:Y:S01]  /*10800*/  FMUL.FTZ R71, R0, R71 ;  /* 0x0000004700477220 */ /* 0x000fe20000410000 */
[C---:B-1----:R-:W-:Y:S01]  /*10810*/  HMMA.16816.F32 R4, R128.reuse, R136, R4 ;  /* 0x000000888004723c */ /* 0x042fe20000001804 */
[----:B------:R-:W-:Y:S04]  /*10820*/  LDSM.16.MT88.4 R24, [R188+0x1100] ;  /* 0x00110000bc18783b */ /* 0x000fe80000004200 */
[C---:B------:R-:W-:Y:S01]  /*10830*/  FMUL.FTZ R72, R2.reuse, R72 ;  /* 0x0000004802487220 */ /* 0x040fe20000410000 */
[----:B------:R-:W-:Y:S01]  /*10840*/  MUFU.EX2 R235, R235 ;  /* 0x000000eb00eb7308 */ /* 0x000fe20000000800 */
[----:B------:R-:W-:Y:S01]  /*10850*/  FMUL.FTZ R73, R2, R73 ;  /* 0x0000004902497220 */ /* 0x000fe20000410000 */
[C---:B------:R-:W-:Y:S01]  /*10860*/  HMMA.16816.F32 R8, R128.reuse, R138, R8 ;  /* 0x0000008a8008723c */ /* 0x040fe20000001808 */
[----:B------:R-:W1:Y:S03]  /*10870*/  LDSM.16.MT88.4 R136, [R195+0x2100] ;  /* 0x00210000c388783b */ /* 0x000e660000004200 */
[C---:B------:R-:W-:Y:S02]  /*10880*/  FMUL.FTZ R74, R0.reuse, R74 ;  /* 0x0000004a004a7220 */ /* 0x040fe40000410000 */
[----:B------:R-:W-:Y:S02]  /*10890*/  FMUL.FTZ R75, R0, R75 ;  /* 0x0000004b004b7220 */ /* 0x000fe40000410000 */
[C---:B------:R-:W-:Y:S01]  /*108a0*/  HMMA.16816.F32 R36, R128.reuse, R140, R36 ;  /* 0x0000008c8024723c */ /* 0x040fe20000001824 */
[----:B------:R-:W-:Y:S01]  /*108b0*/  LDSM.16.MT88.4 R28, [R190+0x1900] ;  /* 0x00190000be1c783b */ /* 0x000fe20000004200 */
[----:B------:R-:W-:Y:S02]  /*108c0*/  MUFU.EX2 R234, R234 ;  /* 0x000000ea00ea7308 */ /* 0x000fe40000000800 */
[C---:B------:R-:W-:Y:S02]  /*108d0*/  FMUL.FTZ R76, R2.reuse, R76 ;  /* 0x0000004c024c7220 */ /* 0x040fe40000410000 */
[----:B------:R-:W-:Y:S02]  /*108e0*/  FMUL.FTZ R77, R2, R77 ;  /* 0x0000004d024d7220 */ /* 0x000fe40000410000 */
[C---:B------:R-:W-:Y:S01]  /*108f0*/  HMMA.16816.F32 R40, R128.reuse, R142, R40 ;  /* 0x0000008e8028723c */ /* 0x040fe20000001828 */
[----:B------:R-:W3:Y:S03]  /*10900*/  LDSM.16.MT88.4 R140, [R190+0x2100] ;  /* 0x00210000be8c783b */ /* 0x000ee60000004200 */
[C---:B------:R-:W-:Y:S01]  /*10910*/  FMUL.FTZ R78, R0.reuse, R78 ;  /* 0x0000004e004e7220 */ /* 0x040fe20000410000 */
[----:B------:R-:W-:Y:S01]  /*10920*/  MUFU.EX2 R236, R236 ;  /* 0x000000ec00ec7308 */ /* 0x000fe20000000800 */
[----:B------:R-:W-:Y:S02]  /*10930*/  FMUL.FTZ R79, R0, R79 ;  /* 0x0000004f004f7220 */ /* 0x000fe40000410000 */
[C---:B------:R-:W-:Y:S01]  /*10940*/  HMMA.16816.F32 R44, R128.reuse, R144, R44 ;  /* 0x00000090802c723c */ /* 0x040fe2000000182c */
[----:B------:R-:W0:Y:S03]  /*10950*/  LDGDEPBAR ;  /* 0x00000000000079af */ /* 0x000e260000000000 */
[C---:B------:R-:W-:Y:S02]  /*10960*/  FMUL.FTZ R80, R2.reuse, R80 ;  /* 0x0000005002507220 */ /* 0x040fe40000410000 */
[----:B------:R-:W-:Y:S01]  /*10970*/  FMUL.FTZ R81, R2, R81 ;  /* 0x0000005102517220 */ /* 0x000fe20000410000 */
[----:B------:R-:W-:Y:S01]  /*10980*/  MUFU.EX2 R239, R239 ;  /* 0x000000ef00ef7308 */ /* 0x000fe20000000800 */
[C---:B------:R-:W-:Y:S01]  /*10990*/  HMMA.16816.F32 R48, R128.reuse, R146, R48 ;  /* 0x000000928030723c */ /* 0x040fe20000001830 */
[----:B------:R-:W-:Y:S03]  /*109a0*/  LDSM.16.MT88.4 R144, [R188+0x900] ;  /* 0x00090000bc90783b */ /* 0x000fe60000004200 */
        /* <DEDUP_REMOVED lines=23> */
[C---:B------:R-:W-:Y:S01]  /*10b20*/  FMUL.FTZ R96, R2.reuse, R96 ;  /* 0x0000006002607220 */ /* 0x040fe20000410000 */
[C---:B--2---:R-:W-:Y:S03]  /*10b30*/  HMMA.16816.F32 R76, R128.reuse, R124, R76 ;  /* 0x0000007c804c723c */ /* 0x044fe6000000184c */
[----:B------:R-:W-:Y:S02]  /*10b40*/  FMUL.FTZ R97, R2, R97 ;  /* 0x0000006102617220 */ /* 0x000fe40000410000 */
[C---:B------:R-:W-:Y:S02]  /*10b50*/  FMUL.FTZ R98, R0.reuse, R98 ;  /* 0x0000006200627220 */ /* 0x040fe40000410000 */
[----:B------:R-:W-:Y:S01]  /*10b60*/  FMUL.FTZ R99, R0, R99 ;  /* 0x0000006300637220 */ /* 0x000fe20000410000 */
        /* <DEDUP_REMOVED lines=16> */
[--C-:B------:R-:W-:Y:S02]  /*10c70*/  FFMA.FTZ R167, R12, c[0x0][0x2d0], -R166.reuse ;  /* 0x0000b4000ca77a23 */ /* 0x100fe400000108a6 */
[C---:B------:R-:W-:Y:S02]  /*10c80*/  FMUL.FTZ R12, R2.reuse, R120 ;  /* 0x00000078020c7220 */ /* 0x040fe40000410000 */
[--C-:B------:R-:W-:Y:S01]  /*10c90*/  FFMA.FTZ R168, R13, c[0x0][0x2d0], -R166.reuse ;  /* 0x0000b4000da87a23 */ /* 0x100fe200000108a6 */
[C---:B--2---:R-:W-:Y:S01]  /*10ca0*/  HMMA.16816.F32 R100, R128.reuse, R124, R100 ;  /* 0x0000007c8064723c */ /* 0x044fe20000001864 */
[----:B------:R-:W-:Y:S02]  /*10cb0*/  MUFU.EX2 R167, R167 ;  /* 0x000000a700a77308 */ /* 0x000fe40000000800 */
[----:B------:R-:W-:Y:S02]  /*10cc0*/  FMUL.FTZ R13, R2, R121 ;  /* 0x00000079020d7220 */ /* 0x000fe40000410000 */
[--C-:B------:R-:W-:Y:S02]  /*10cd0*/  FFMA.FTZ R171, R14, c[0x0][0x2d0], -R165.reuse ;  /* 0x0000b4000eab7a23 */ /* 0x100fe400000108a5 */
[C---:B------:R-:W-:Y:S01]  /*10ce0*/  FMUL.FTZ R14, R0.reuse, R122 ;  /* 0x0000007a000e7220 */ /* 0x040fe20000410000 */
[C---:B------:R-:W-:Y:S01]  /*10cf0*/  HMMA.16816.F32 R104, R128.reuse, R126, R104 ;  /* 0x0000007e8068723c */ /* 0x040fe20000001868 */
[----:B------:R-:W-:Y:S02]  /*10d00*/  LDSM.16.MT88.4 R124, [R190+0x900] ;  /* 0x00090000be7c783b */ /* 0x000fe40000004200 */
[----:B------:R-:W2:Y:S01]  /*10d10*/  MUFU.EX2 R168, R168 ;  /* 0x000000a800a87308 */ /* 0x000ea20000000800 */
[--C-:B-----5:R-:W-:Y:S02]  /*10d20*/  FFMA.FTZ R172, R15, c[0x0][0x2d0], -R165.reuse ;  /* 0x0000b4000fac7a23 */ /* 0x120fe400000108a5 */
[----:B------:R-:W-:Y:S02]  /*10d30*/  FMUL.FTZ R15, R0, R123 ;  /* 0x0000007b000f7220 */ /* 0x000fe40000410000 */
[--C-:B------:R-:W-:Y:S01]  /*10d40*/  FFMA.FTZ R169, R16, c[0x0][0x2d0], -R166.reuse ;  /* 0x0000b40010a97a23 */ /* 0x100fe200000108a6 */
[----:B------:R-:W4:Y:S03]  /*10d50*/  LDSM.16.MT88.4 R120, [R195+0x900] ;  /* 0x00090000c378783b */ /* 0x000f260000004200 */
[--C-:B------:R-:W-:Y:S01]  /*10d60*/  FFMA.FTZ R170, R17, c[0x0][0x2d0], -R166.reuse ;  /* 0x0000b40011aa7a23 */ /* 0x100fe200000108a6 */
[C---:B-1----:R-:W-:Y:S01]  /*10d70*/  HMMA.16816.F32 R12, R128.reuse, R136, R12 ;  /* 0x00000088800c723c */ /* 0x042fe2000000180c */
[----:B------:R-:W-:Y:S02]  /*10d80*/  MUFU.EX2 R169, R169 ;  /* 0x000000a900a97308 */ /* 0x000fe40000000800 */
[--C-:B------:R-:W-:Y:S02]  /*10d90*/  FFMA.FTZ R173, R18, c[0x0][0x2d0], -R165.reuse ;  /* 0x0000b40012ad7a23 */ /* 0x100fe400000108a5 */
[--C-:B------:R-:W-:Y:S02]  /*10da0*/  FFMA.FTZ R174, R19, c[0x0][0x2d0], -R165.reuse ;  /* 0x0000b40013ae7a23 */ /* 0x100fe400000108a5 */
[C---:B------:R-:W-:Y:S02]  /*10db0*/  FMUL.FTZ R108, R2.reuse, R108 ;  /* 0x0000006c026c7220 */ /* 0x040fe40000410000 */
[----:B------:R-:W-:Y:S02]  /*10dc0*/  FMUL.FTZ R109, R2, R109 ;  /* 0x0000006d026d7220 */ /* 0x000fe40000410000 */
[----:B------:R-:W1:Y:S01]  /*10dd0*/  MUFU.EX2 R170, R170 ;  /* 0x000000aa00aa7308 */ /* 0x000e620000000800 */
[C---:B------:R-:W-:Y:S02]  /*10de0*/  FMUL.FTZ R110, R0.reuse, R110 ;  /* 0x0000006e006e7220 */ /* 0x040fe40000410000 */
[----:B------:R-:W-:Y:S02]  /*10df0*/  FMUL.FTZ R111, R0, R111 ;  /* 0x0000006f006f7220 */ /* 0x000fe40000410000 */
[----:B------:R-:W-:Y:S01]  /*10e00*/  FMUL.FTZ R16, R2, R116 ;  /* 0x0000007402107220 */ /* 0x000fe20000410000 */
[----:B--2---:R-:W-:Y:S01]  /*10e10*/  F2FP.PACK_AB R116, R168, R167 ;  /* 0x000000a7a874723e */ /* 0x004fe200000000ff */
[----:B------:R-:W-:Y:S02]  /*10e20*/  FMUL.FTZ R17, R2, R117 ;  /* 0x0000007502117220 */ /* 0x000fe40000410000 */
[C---:B------:R-:W-:Y:S01]  /*10e30*/  FMUL.FTZ R18, R0.reuse, R118 ;  /* 0x0000007600127220 */ /* 0x040fe20000410000 */
[C---:B------:R-:W-:Y:S01]  /*10e40*/  HMMA.16816.F32 R108, R128.reuse, R138, R108 ;  /* 0x0000008a806c723c */ /* 0x040fe2000000186c */
[----:B------:R-:W-:Y:S01]  /*10e50*/  MUFU.EX2 R171, R171 ;  /* 0x000000ab00ab7308 */ /* 0x000fe20000000800 */
[----:B------:R-:W2:Y:S01]  /*10e60*/  LDSM.16.MT88.4 R136, [R189+0x900] ;  /* 0x00090000bd88783b */ /* 0x000ea20000004200 */
[----:B------:R-:W-:Y:S02]  /*10e70*/  FMUL.FTZ R19, R0, R119 ;  /* 0x0000007700137220 */ /* 0x000fe40000410000 */
[C---:B------:R-:W-:Y:S02]  /*10e80*/  FMUL.FTZ R112, R2.reuse, R112 ;  /* 0x0000007002707220 */ /* 0x040fe40000410000 */
[----:B------:R-:W-:Y:S02]  /*10e90*/  FMUL.FTZ R113, R2, R113 ;  /* 0x0000007102717220 */ /* 0x000fe40000410000 */
[C---:B------:R-:W-:Y:S01]  /*10ea0*/  FMUL.FTZ R114, R0.reuse, R114 ;  /* 0x0000007200727220 */ /* 0x040fe20000410000 */
[C---:B---3--:R-:W-:Y:S01]  /*10eb0*/  HMMA.16816.F32 R16, R128.reuse, R140, R16 ;  /* 0x0000008c8010723c */ /* 0x048fe20000001810 */
[----:B------:R-:W3:Y:S02]  /*10ec0*/  MUFU.EX2 R172, R172 ;  /* 0x000000ac00ac7308 */ /* 0x000ee40000000800 */
[----:B------:R-:W-:Y:S01]  /*10ed0*/  FMUL.FTZ R115, R0, R115 ;  /* 0x0000007300737220 */ /* 0x000fe20000410000 */
[----:B-1----:R-:W-:Y:S01]  /*10ee0*/  F2FP.PACK_AB R118, R170, R169 ;  /* 0x000000a9aa76723e */ /* 0x002fe200000000ff */
[--C-:B------:R-:W-:Y:S02]  /*10ef0*/  FFMA.FTZ R175, R20, c[0x0][0x2d0], -R166.reuse ;  /* 0x0000b40014af7a23 */ /* 0x100fe400000108a6 */
[--C-:B------:R-:W-:Y:S02]  /*10f00*/  FFMA.FTZ R224, R21, c[0x0][0x2d0], -R166.reuse ;  /* 0x0000b40015e07a23 */ /* 0x100fe400000108a6 */
[----:B------:R-:W-:Y:S01]  /*10f10*/  FFMA.FTZ R166, R33, c[0x0][0x2d0], -R166 ;  /* 0x0000b40021a67a23 */ /* 0x000fe200000108a6 */
[----:B------:R-:W-:Y:S01]  /*10f20*/  HMMA.16816.F32 R112, R128, R142, R112 ;  /* 0x0000008e8070723c */ /* 0x000fe20000001870 */
[----:B------:R-:W-:Y:S01]  /*10f30*/  MUFU.EX2 R173, R173 ;  /* 0x000000ad00ad7308 */ /* 0x000fe20000000800 */
[----:B------:R-:W-:Y:S01]  /*10f40*/  LDSM.16.MT88.4 R128, [R190+0x4900] ;  /* 0x00490000be80783b */ /* 0x000fe20000004200 */
[--C-:B------:R-:W-:Y:S01]  /*10f50*/  FFMA.FTZ R228, R22, c[0x0][0x2d0], -R165.reuse ;  /* 0x0000b40016e47a23 */ /* 0x100fe200000108a5 */
[----:B------:R-:W-:Y:S01]  /*10f60*/  F2FP.PACK_AB R22, R229, R226 ;  /* 0x000000e2e516723e */ /* 0x000fe200000000ff */
[----:B------:R-:W-:Y:S01]  /*10f70*/  FFMA.FTZ R231, R23, c[0x0][0x2d0], -R165 ;  /* 0x0000b40017e77a23 */ /* 0x000fe200000108a5 */
[----:B------:R-:W-:Y:S01]  /*10f80*/  F2FP.PACK_AB R23, R233, R230 ;  /* 0x000000e6e917723e */ /* 0x000fe200000000ff */
[----:B------:R-:W-:Y:S02]  /*10f90*/  FFMA.FTZ R133, R2, R227, R133 ;  /* 0x000000e302857223 */ /* 0x000fe40000010085 */
[----:B------:R-:W-:Y:S01]  /*10fa0*/  FFMA.FTZ R162, R0, R225, R162 ;  /* 0x000000e100a27223 */ /* 0x000fe200000100a2 */
[----:B------:R-:W-:Y:S01]  /*10fb0*/  LDSM.16.MT88.4 R140, [R190+0x1100] ;  /* 0x00110000be8c783b */ /* 0x000fe20000004200 */
[----:B------:R-:W1:Y:S01]  /*10fc0*/  MUFU.EX2 R174, R174 ;  /* 0x000000ae00ae7308 */ /* 0x000e620000000800 */
[----:B------:R-:W-:Y:S01]  /*10fd0*/  MOV R0, R3 ;  /* 0x0000000300007202 */ /* 0x000fe20000000f00 */
[----:B------:R-:W-:Y:S01]  /*10fe0*/  FADD.FTZ R134, R134, R133 ;  /* 0x0000008586867221 */ /* 0x000fe20000010000 */
[----:B------:R-:W-:Y:S01]  /*10ff0*/  MOV R133, R132 ;  /* 0x0000008400857202 */ /* 0x000fe20000000f00 */
[----:B------:R-:W-:Y:S01]  /*11000*/  FADD.FTZ R162, R161, R162 ;  /* 0x000000a2a1a27221 */ /* 0x000fe20000010000 */
[----:B---3--:R-:W-:Y:S01]  /*11010*/  F2FP.PACK_AB R117, R172, R171 ;  /* 0x000000abac75723e */ /* 0x008fe200000000ff */
[----:B------:R-:W-:Y:S02]  /*11020*/  FADD.FTZ R135, R135, R134 ;  /* 0x0000008687877221 */ /* 0x000fe40000010000 */
[----:B------:R-:W-:Y:S02]  /*11030*/  FADD.FTZ R163, R163, R162 ;  /* 0x000000a2a3a37221 */ /* 0x000fe40000010000 */
[----:B------:R-:W-:Y:S01]  /*11040*/  MUFU.EX2 R175, R175 ;  /* 0x000000af00af7308 */ /* 0x000fe20000000800 */
[----:B------:R-:W-:Y:S02]  /*11050*/  FADD.FTZ R160, R160, R135 ;  /* 0x00000087a0a07221 */ /* 0x000fe40000010000 */
[----:B------:R-:W-:Y:S02]  /*11060*/  FADD.FTZ R164, R164, R163 ;  /* 0x000000a3a4a47221 */ /* 0x000fe40000010000 */
[----:B------:R-:W-:Y:S02]  /*11070*/  FADD.FTZ R167, R167, R160 ;  /* 0x000000a0a7a77221 */ /* 0x000fe40000010000 */
[----:B------:R-:W-:Y:S02]  /*11080*/  FADD.FTZ R171, R171, R164 ;  /* 0x000000a4abab7221 */ /* 0x000fe40000010000 */
[----:B------:R-:W-:Y:S01]  /*11090*/  FADD.FTZ R168, R168, R167 ;  /* 0x000000a7a8a87221 */ /* 0x000fe20000010000 */
[----:B------:R-:W3:Y:S01]  /*110a0*/  MUFU.EX2 R224, R224 ;  /* 0x000000e000e07308 */ /* 0x000ee20000000800 */
[----:B------:R-:W-:Y:S02]  /*110b0*/  FADD.FTZ R172, R172, R171 ;  /* 0x000000abacac7221 */ /* 0x000fe40000010000 */
[----:B------:R-:W-:Y:S01]  /*110c0*/  FADD.FTZ R169, R169, R168 ;  /* 0x000000a8a9a97221 */ /* 0x000fe20000010000 */
[----:B-1----:R-:W-:Y:S03]  /*110d0*/  F2FP.PACK_AB R119, R174, R173 ;  /* 0x000000adae77723e */ /* 0x002fe600000000ff */
[----:B------:R-:W-:Y:S03]  /*110e0*/  FADD.FTZ R170, R170, R169 ;  /* 0x000000a9aaaa7221 */ /* 0x000fe60000010000 */
[----:B------:R-:W-:Y:S01]  /*110f0*/  MUFU.EX2 R228, R228 ;  /* 0x000000e400e47308 */ /* 0x000fe20000000800 */
[C---:B----4-:R-:W-:Y:S08]  /*11100*/  HMMA.16816.F32 R4, R116.reuse, R120, R4 ;  /* 0x000000787404723c */ /* 0x050ff00000001804 */
[C---:B------:R-:W-:Y:S01]  /*11110*/  HMMA.16816.F32 R8, R116.reuse, R122, R8 ;  /* 0x0000007a7408723c */ /* 0x040fe20000001808 */
[----:B------:R-:W1:Y:S01]  /*11120*/  LDSM.16.MT88.4 R120, [R188+0x2900] ;  /* 0x00290000bc78783b */ /* 0x000e620000004200 */
[----:B------:R-:W4:Y:S02]  /*11130*/  MUFU.EX2 R231, R231 ;  /* 0x000000e700e77308 */ /* 0x000f240000000800 */
[----:B---3--:R-:W-:Y:S01]  /*11140*/  F2FP.PACK_AB R20, R224, R175 ;  /* 0x000000afe014723e */ /* 0x008fe200000000ff */
[----:B------:R-:W-:Y:S03]  /*11150*/  FADD.FTZ R175, R175, R170 ;  /* 0x000000aaafaf7221 */ /* 0x000fe60000010000 */
[C---:B------:R-:W-:Y:S04]  /*11160*/  HMMA.16816.F32 R36, R116.reuse, R124, R36 ;  /* 0x0000007c7424723c */ /* 0x040fe80000001824 */
[----:B------:R-:W3:Y:S04]  /*11170*/  MUFU.EX2 R237, R166 ;  /* 0x000000a600ed7308 */ /* 0x000ee80000000800 */
[C---:B------:R-:W-:Y:S01]  /*11180*/  HMMA.16816.F32 R40, R116.reuse, R126, R40 ;  /* 0x0000007e7428723c */ /* 0x040fe20000001828 */
[----:B------:R-:W5:Y:S07]  /*11190*/  LDSM.16.MT88.4 R124, [R195+0x4900] ;  /* 0x00490000c37c783b */ /* 0x000f6e0000004200 */
[C---:B--2---:R-:W-:Y:S04]  /*111a0*/  HMMA.16816.F32 R44, R116.reuse, R136, R44 ;  /* 0x00000088742c723c */ /* 0x044fe8000000182c */
[----:B----4-:R-:W-:Y:S04]  /*111b0*/  F2FP.PACK_AB R21, R231, R228 ;  /* 0x000000e4e715723e */ /* 0x010fe800000000ff */
        /* <DEDUP_REMOVED lines=11> */
[C---:B------:R-:W-:Y:S08]  /*11270*/  HMMA.16816.F32 R80, R116.reuse, R158, R80 ;  /* 0x0000009e7450723c */ /* 0x040ff00000001850 */
[C---:B-1----:R-:W-:Y:S08]  /*11280*/  HMMA.16816.F32 R84, R116.reuse, R120, R84 ;  /* 0x000000787454723c */ /* 0x042ff00000001854 */
[C---:B------:R-:W-:Y:S01]  /*11290*/  HMMA.16816.F32 R88, R116.reuse, R122, R88 ;  /* 0x0000007a7458723c */ /* 0x040fe20000001858 */
[----:B------:R-:W1:Y:S07]  /*112a0*/  LDSM.16.MT88.4 R120, [R188+0x4900] ;  /* 0x00490000bc78783b */ /* 0x000e6e0000004200 */
[C---:B-----5:R-:W-:Y:S08]  /*112b0*/  HMMA.16816.F32 R92, R116.reuse, R124, R92 ;  /* 0x0000007c745c723c */ /* 0x060ff0000000185c */
[C---:B------:R-:W-:Y:S01]  /*112c0*/  HMMA.16816.F32 R96, R116.reuse, R126, R96 ;  /* 0x0000007e7460723c */ /* 0x040fe20000001860 */
[----:B------:R-:W4:Y:S07]  /*112d0*/  LDSM.16.MT88.4 R124, [R195+0x1100] ;  /* 0x00110000c37c783b */ /* 0x000f2e0000004200 */
[C---:B------:R-:W-:Y:S08]  /*112e0*/  HMMA.16816.F32 R100, R116.reuse, R128, R100 ;  /* 0x000000807464723c */ /* 0x040ff00000001864 */
[C---:B------:R-:W-:Y:S01]  /*112f0*/  HMMA.16816.F32 R104, R116.reuse, R130, R104 ;  /* 0x000000827468723c */ /* 0x040fe20000001868 */
[----:B------:R-:W5:Y:S07]  /*11300*/  LDSM.16.MT88.4 R128, [R195+0x3100] ;  /* 0x00310000c380783b */ /* 0x000f6e0000004200 */
[C---:B--2---:R-:W-:Y:S08]  /*11310*/  HMMA.16816.F32 R12, R116.reuse, R136, R12 ;  /* 0x00000088740c723c */ /* 0x044ff0000000180c */
[C---:B------:R-:W-:Y:S01]  /*11320*/  HMMA.16816.F32 R108, R116.reuse, R138, R108 ;  /* 0x0000008a746c723c */ /* 0x040fe2000000186c */
[----:B------:R-:W-:Y:S07]  /*11330*/  LDSM.16.MT88.4 R136, [R189+0x3900] ;  /* 0x00390000bd88783b */ /* 0x000fee0000004200 */
[C---:B-1----:R-:W-:Y:S08]  /*11340*/  HMMA.16816.F32 R16, R116.reuse, R120, R16 ;  /* 0x000000787410723c */ /* 0x042ff00000001810 */
[----:B------:R-:W-:Y:S01]  /*11350*/  HMMA.16816.F32 R112, R116, R122, R112 ;  /* 0x0000007a7470723c */ /* 0x000fe20000001870 */
[----:B------:R-:W1:Y:S07]  /*11360*/  LDSM.16.MT88.4 R116, [R190+0x3100] ;  /* 0x00310000be74783b */ /* 0x000e6e0000004200 */
[C---:B----4-:R-:W-:Y:S01]  /*11370*/  HMMA.16816.F32 R4, R20.reuse, R124, R4 ;  /* 0x0000007c1404723c */ /* 0x050fe20000001804 */
        /* <DEDUP_REMOVED lines=12> */
[C---:B-----5:R-:W-:Y:S07]  /*11440*/  HMMA.16816.F32 R60, R20.reuse, R128, R60 ;  /* 0x00000080143c723c */ /* 0x060fee000000183c */
[--C-:B------:R-:W-:Y:S01]  /*11450*/  FFMA.FTZ R128, R34, c[0x0][0x2d0], -R165.reuse ;  /* 0x0000b40022807a23 */ /* 0x100fe200000108a5 */
[C---:B------:R-:W-:Y:S03]  /*11460*/  HMMA.16816.F32 R64, R20.reuse, R130, R64 ;  /* 0x000000821440723c */ /* 0x040fe60000001840 */
[----:B------:R-:W-:Y:S01]  /*11470*/  MUFU.EX2 R166, R128 ;  /* 0x0000008000a67308 */ /* 0x000fe20000000800 */
[----:B------:R-:W-:Y:S02]  /*11480*/  FFMA.FTZ R165, R35, c[0x0][0x2d0], -R165 ;  /* 0x0000b40023a57a23 */ /* 0x000fe400000108a5 */
[----:B------:R-:W-:Y:S02]  /*11490*/  LDSM.16.MT88.4 R32, [R189+0x1900] ;  /* 0x00190000bd20783b */ /* 0x000fe40000004200 */
[C---:B-1----:R-:W-:Y:S05]  /*114a0*/  HMMA.16816.F32 R68, R20.reuse, R116, R68 ;  /* 0x000000741444723c */ /* 0x042fea0000001844 */
[----:B------:R-:W1:Y:S03]  /*114b0*/  MUFU.EX2 R165, R165 ;  /* 0x000000a500a57308 */ /* 0x000e660000000800 */
        /* <DEDUP_REMOVED lines=8> */
[C---:B------:R-:W-:Y:S08]  /*11540*/  HMMA.16816.F32 R92, R20.reuse, R124, R92 ;  /* 0x0000007c145c723c */ /* 0x040ff0000000185c */
        /* <DEDUP_REMOVED lines=9> */
[----:B------:R-:W-:Y:S01]  /*115e0*/  HMMA.16816.F32 R112, R20, R26, R112 ;  /* 0x0000001a1470723c */ /* 0x000fe20000001870 */
[----:B------:R-:W4:Y:S06]  /*115f0*/  LDSM.16.MT88.4 R24, [R190+0x3900] ;  /* 0x00390000be18783b */ /* 0x000f2c0000004200 */
[----:B------:R-:W-:Y:S02]  /*11600*/  F2FP.PACK_AB R20, R235, R232 ;  /* 0x000000e8eb14723e */ /* 0x000fe400000000ff */
[----:B---3--:R-:W-:Y:S03]  /*11610*/  F2FP.PACK_AB R22, R237, R234 ;  /* 0x000000eaed16723e */ /* 0x008fe600000000ff */
[----:B------:R-:W-:Y:S02]  /*11620*/  F2FP.PACK_AB R21, R239, R236 ;  /* 0x000000ecef15723e */ /* 0x000fe400000000ff */
[----:B-1----:R-:W-:Y:S07]  /*11630*/  F2FP.PACK_AB R23, R165, R166 ;  /* 0x000000a6a517723e */ /* 0x002fee00000000ff */
[C---:B------:R-:W-:Y:S08]  /*11640*/  HMMA.16816.F32 R128, R20.reuse, R124, R4 ;  /* 0x0000007c1480723c */ /* 0x040ff00000001804 */
[C---:B------:R-:W-:Y:S08]  /*11650*/  HMMA.16816.F32 R124, R20.reuse, R126, R8 ;  /* 0x0000007e147c723c */ /* 0x040ff00000001808 */
[C---:B------:R-:W-:Y:S08]  /*11660*/  HMMA.16816.F32 R36, R20.reuse, R28, R36 ;  /* 0x0000001c1424723c */ /* 0x040ff00000001824 */
[C---:B------:R-:W-:Y:S01]  /*11670*/  HMMA.16816.F32 R40, R20.reuse, R30, R40 ;  /* 0x0000001e1428723c */ /* 0x040fe20000001828 */
[----:B------:R-:W1:Y:S07]  /*11680*/  LDSM.16.MT88.4 R28, [R189+0x5900] ;  /* 0x00590000bd1c783b */ /* 0x000e6e0000004200 */
[C---:B------:R-:W-:Y:S08]  /*11690*/  HMMA.16816.F32 R44, R20.reuse, R32, R44 ;  /* 0x00000020142c723c */ /* 0x040ff0000000182c */
[C---:B------:R-:W-:Y:S08]  /*116a0*/  HMMA.16816.F32 R48, R20.reuse, R34, R48 ;  /* 0x000000221430723c */ /* 0x040ff00000001830 */
[C---:B-----5:R-:W-:Y:S08]  /*116b0*/  HMMA.16816.F32 R52, R20.reuse, R116, R52 ;  /* 0x000000741434723c */ /* 0x060ff00000001834 */
[C---:B------:R-:W-:Y:S08]  /*116c0*/  HMMA.16816.F32 R56, R20.reuse, R118, R56 ;  /* 0x000000761438723c */ /* 0x040ff00000001838 */
[C---:B--2---:R-:W-:Y:S08]  /*116d0*/  HMMA.16816.F32 R60, R20.reuse, R120, R60 ;  /* 0x00000078143c723c */ /* 0x044ff0000000183c */
[C---:B------:R-:W-:Y:S08]  /*116e0*/  HMMA.16816.F32 R64, R20.reuse, R122, R64 ;  /* 0x0000007a1440723c */ /* 0x040ff00000001840 */
[C---:B----4-:R-:W-:Y:S08]  /*116f0*/  HMMA.16816.F32 R68, R20.reuse, R24, R68 ;  /* 0x000000181444723c */ /* 0x050ff00000001844 */
[C---:B------:R-:W-:Y:S01]  /*11700*/  HMMA.16816.F32 R72, R20.reuse, R26, R72 ;  /* 0x0000001a1448723c */ /* 0x040fe20000001848 */
        /* <DEDUP_REMOVED lines=13> */
[----:B------:R-:W-:Y:S01]  /*117e0*/  FADD.FTZ R228, R228, R13 ;  /* 0x0000000de4e47221 */ /* 0x000fe20000010000 */
[C---:B--2---:R-:W-:Y:S03]  /*117f0*/  HMMA.16816.F32 R116, R20.reuse, R24, R16 ;  /* 0x000000181474723c */ /* 0x044fe60000001810 */
[----:B------:R-:W-:Y:S02]  /*11800*/  FADD.FTZ R13, R224, R175 ;  /* 0x000000afe00d7221 */ /* 0x000fe40000010000 */
[----:B------:R-:W-:Y:S02]  /*11810*/  FADD.FTZ R231, R231, R228 ;  /* 0x000000e4e7e77221 */ /* 0x000fe40000010000 */
[----:B------:R-:W-:Y:S01]  /*11820*/  FADD.FTZ R226, R226, R13 ;  /* 0x0000000de2e27221 */ /* 0x000fe20000010000 */
[----:B------:R-:W-:Y:S04]  /*11830*/  HMMA.16816.F32 R112, R20, R26, R112 ;  /* 0x0000001a1470723c */ /* 0x000fe80000001870 */
[----:B------:R-:W-:Y:S02]  /*11840*/  FADD.FTZ R230, R230, R231 ;  /* 0x000000e7e6e67221 */ /* 0x000fe40000010000 */
[----:B------:R-:W-:Y:S02]  /*11850*/  FADD.FTZ R229, R229, R226 ;  /* 0x000000e2e5e57221 */ /* 0x000fe40000010000 */
[----:B------:R-:W-:Y:S04]  /*11860*/  FADD.FTZ R233, R233, R230 ;  /* 0x000000e6e9e97221 */ /* 0x000fe80000010000 */
[----:B------:R-:W-:Y:S02]  /*11870*/  FADD.FTZ R232, R232, R229 ;  /* 0x000000e5e8e87221 */ /* 0x000fe40000010000 */
[----:B------:R-:W-:Y:S02]  /*11880*/  FADD.FTZ R236, R236, R233 ;  /* 0x000000e9ecec7221 */ /* 0x000fe40000010000 */
[----:B------:R-:W-:Y:S02]  /*11890*/  FADD.FTZ R235, R235, R232 ;  /* 0x000000e8ebeb7221 */ /* 0x000fe40000010000 */
[----:B------:R-:W-:Y:S02]  /*118a0*/  FADD.FTZ R239, R239, R236 ;  /* 0x000000ecefef7221 */ /* 0x000fe40000010000 */
[----:B------:R-:W-:Y:S02]  /*118b0*/  FADD.FTZ R234, R234, R235 ;  /* 0x000000ebeaea7221 */ /* 0x000fe40000010000 */
[----:B------:R-:W-:Y:S02]  /*118c0*/  FADD.FTZ R166, R166, R239 ;  /* 0x000000efa6a67221 */ /* 0x000fe40000010000 */
[----:B------:R-:W-:Y:S02]  /*118d0*/  FADD.FTZ R227, R237, R234 ;  /* 0x000000eaede37221 */ /* 0x000fe40000010000 */
[----:B------:R-:W-:Y:S01]  /*118e0*/  FADD.FTZ R225, R165, R166 ;  /* 0x000000a6a5e17221 */ /* 0x000fe20000010000 */
[----:B------:R-:W-:-:S05]  /*118f0*/  @P0 BRA `(.L_x_1412) ;  /* 0xffffd75000000947 */ /* 0x000fca000383ffff */
.L_x_1411:
        /* <DEDUP_REMOVED lines=123> */
.L_x_1364:
[----:B------:R-:W-:Y:S01]  /*120b0*/  ULDC.64 UR4, c[0x0][0x118] ;  /* 0x0000460000047ab9 */ /* 0x000fe20000000a00 */
[----:B------:R-:W-:Y:S01]  /*120c0*/  SHF.R.S32.HI R0, RZ, 0x1f, R199 ;  /* 0x0000001fff007819 */ /* 0x000fe200000114c7 */
[----:B------:R-:W-:Y:S05]  /*120d0*/  @P2 BRA `(.L_x_1413) ;  /* 0x0000168000002947 */ /* 0x000fea0003800000 */
[----:B------:R-:W1:Y:S01]  /*120e0*/  S2R R2, SR_TID.X ;  /* 0x0000000000027919 */ /* 0x000e620000002100 */
[----:B------:R-:W-:-:S02]  /*120f0*/  F2FP.PACK_AB R4, R9, R4 ;  /* 0x000000040904723e */ /* 0x000fc400000000ff */
[----:B------:R-:W-:Y:S01]  /*12100*/  F2FP.PACK_AB R9, R7, R6 ;  /* 0x000000060709723e */ /* 0x000fe200000000ff */
[----:B------:R-:W-:Y:S01]  /*12110*/  BAR.SYNC.DEFER_BLOCKING 0x1, 0x100 ;  /* 0x0044000000007b1d */ /* 0x000fe20000010000 */
        /* <DEDUP_REMOVED lines=12> */
[----:B------:R-:W-:Y:S02]  /*121e0*/  LEA.HI R5, R3, R2, RZ, 0x2 ;  /* 0x0000000203057211 */ /* 0x000fe400078f10ff */
[----:B------:R-:W-:Y:S02]  /*121f0*/  F2FP.PACK_AB R48, R49, R48 ;  /* 0x000000303130723e */ /* 0x000fe400000000ff */
[--C-:B------:R-:W-:Y:S02]  /*12200*/  SHF.R.S32.HI R7, RZ, 0x2, R5.reuse ;  /* 0x00000002ff077819 */ /* 0x100fe40000011405 */
[----:B------:R-:W-:Y:S02]  /*12210*/  SHF.R.S32.HI R6, RZ, 0x1f, R5 ;  /* 0x0000001fff067819 */ /* 0x000fe40000011405 */
[----:B------:R-:W-:-:S02]  /*12220*/  LOP3.LUT R5, R5, 0xfffffffc, RZ, 0xc0, !PT ;  /* 0xfffffffc05057812 */ /* 0x000fc400078ec0ff */
[----:B------:R-:W-:Y:S02]  /*12230*/  LEA.HI R6, R6, R7, RZ, 0x3 ;  /* 0x0000000706067211 */ /* 0x000fe400078f18ff */
[----:B------:R-:W-:Y:S01]  /*12240*/  F2FP.PACK_AB R50, R51, R50 ;  /* 0x000000323332723e */ /* 0x000fe200000000ff */
[----:B------:R-:W-:Y:S01]  /*12250*/  IMAD.IADD R14, R2, 0x1, -R5 ;  /* 0x00000001020e7824 */ /* 0x000fe200078e0a05 */
[----:B------:R-:W-:Y:S02]  /*12260*/  LOP3.LUT R6, R6, 0xfffffff8, RZ, 0xc0, !PT ;  /* 0xfffffff806067812 */ /* 0x000fe400078ec0ff */
[----:B------:R-:W-:Y:S02]  /*12270*/  F2FP.PACK_AB R52, R53, R52 ;  /* 0x000000343534723e */ /* 0x000fe400000000ff */
[----:B------:R-:W-:Y:S01]  /*12280*/  F2FP.PACK_AB R54, R55, R54 ;  /* 0x000000363736723e */ /* 0x000fe200000000ff */
[----:B------:R-:W-:Y:S01]  /*12290*/  IMAD.IADD R7, R7, 0x1, -R6 ;  /* 0x0000000107077824 */ /* 0x000fe200078e0a06 */
[----:B------:R-:W-:-:S02]  /*122a0*/  LEA.HI R6, R3, R2, RZ, 0x5 ;  /* 0x0000000203067211 */ /* 0x000fc400078f28ff */
[----:B------:R-:W-:Y:S01]  /*122b0*/  F2FP.PACK_AB R56, R57, R56 ;  /* 0x000000383938723e */ /* 0x000fe200000000ff */
[C---:B------:R-:W-:Y:S01]  /*122c0*/  IMAD.SHL.U32 R13, R7.reuse, 0x40, RZ ;  /* 0x00000040070d7824 */ /* 0x040fe200078e00ff */
[----:B------:R-:W-:Y:S02]  /*122d0*/  SHF.R.S32.HI R11, RZ, 0x5, R6 ;  /* 0x00000005ff0b7819 */ /* 0x000fe40000011406 */
[----:B------:R-:W-:Y:S02]  /*122e0*/  LOP3.LUT R15, R7, 0x1, RZ, 0xc0, !PT ;  /* 0x00000001070f7812 */ /* 0x000fe400078ec0ff */
        /* <DEDUP_REMOVED lines=11> */
[----:B------:R-:W-:Y:S01]  /*123a0*/  F2FP.PACK_AB R62, R63, R62 ;  /* 0x0000003e3f3e723e */ /* 0x000fe200000000ff */
[----:B------:R-:W-:Y:S01]  /*123b0*/  IMAD.MOV.U32 R7, RZ, RZ, 0x40 ;  /* 0x00000040ff077424 */ /* 0x000fe200078e00ff */
[----:B------:R-:W-:-:S02]  /*123c0*/  F2FP.PACK_AB R64, R65, R64 ;  /* 0x000000404140723e */ /* 0x000fc400000000ff */
[C---:B------:R-:W-:Y:S01]  /*123d0*/  IADD3 R15, R5.reuse, 0x80, RZ ;  /* 0x00000080050f7810 */ /* 0x040fe20007ffe0ff */
[----:B------:R-:W-:Y:S01]  /*123e0*/  STS [R5+0x80], R128 ;  /* 0x0000808005007388 */ /* 0x000fe20000000800 */
[----:B------:R-:W-:Y:S02]  /*123f0*/  IADD3 R13, R5, 0x70, RZ ;  /* 0x00000070050d7810 */ /* 0x000fe40007ffe0ff */
[----:B------:R-:W-:Y:S01]  /*12400*/  @P0 IADD3 R13, R15, 0x10, RZ ;  /* 0x000000100f0d0810 */ /* 0x000fe20007ffe0ff */
[----:B------:R-:W-:Y:S01]  /*12410*/  IMAD.IADD R15, R5, 0x1, R16 ;  /* 0x00000001050f7824 */ /* 0x000fe200078e0210 */
[----:B------:R-:W-:Y:S01]  /*12420*/  SEL R18, R7, 0xffffffc0, !P2 ;  /* 0xffffffc007127807 */ /* 0x000fe20005000000 */
[----:B------:R-:W-:Y:S01]  /*12430*/  STS [R5+0x480], R130 ;  /* 0x0004808205007388 */ /* 0x000fe20000000800 */
[----:B------:R-:W-:Y:S01]  /*12440*/  F2FP.PACK_AB R66, R67, R66 ;  /* 0x000000424342723e */ /* 0x000fe200000000ff */
[--C-:B------:R-:W-:Y:S01]  /*12450*/  IMAD.IADD R7, R16, 0x1, R13.reuse ;  /* 0x0000000110077824 */ /* 0x100fe200078e020d */
[----:B------:R-:W-:Y:S01]  /*12460*/  F2FP.PACK_AB R68, R69, R68 ;  /* 0x000000444544723e */ /* 0x000fe200000000ff */
[--C-:B------:R-:W-:Y:S01]  /*12470*/  IMAD.IADD R17, R5, 0x1, R18.reuse ;  /* 0x0000000105117824 */ /* 0x100fe200078e0212 */
[----:B------:R-:W-:Y:S01]  /*12480*/  STS [R13], R124 ;  /* 0x0000007c0d007388 */ /* 0x000fe20000000800 */
        /* <DEDUP_REMOVED lines=40> */
[----:B------:R-:W-:Y:S02]  /*12710*/  ISETP.NE.U32.AND P1, PT, RZ, c[0x0][0x508], PT ;  /* 0x00014200ff007a0c */ /* 0x000fe40003f25070 */
[----:B------:R-:W-:Y:S01]  /*12720*/  ISETP.NE.U32.AND P0, PT, RZ, c[0x0][0x500], PT ;  /* 0x00014000ff007a0c */ /* 0x000fe20003f05070 */
[----:B------:R-:W-:Y:S01]  /*12730*/  STS [R5+0x4080], R60 ;  /* 0x0040803c05007388 */ /* 0x000fe20000000800 */
[----:B------:R-:W-:-:S02]  /*12740*/  ISETP.NE.AND.EX P1, PT, RZ, c[0x0][0x50c], PT, P1 ;  /* 0x00014300ff007a0c */ /* 0x000fc40003f25310 */
        /* <DEDUP_REMOVED lines=36> */
[----:B-1----:R-:W-:-:S03]  /*12990*/  @P1 IMAD.WIDE R16, R200, R5, c[0x0][0x508] ;  /* 0x00014200c8101625 */ /* 0x002fc600078e0205 */
        /* <DEDUP_REMOVED lines=10> */
.L_x_1414:
        /* <DEDUP_REMOVED lines=13> */
[----:B------:R-:W-:Y:S02]  /*12b10*/  IADD3 R11, -R16, R11, RZ ;  /* 0x0000000b100b7210 */ /* 0x000fe40007ffe1ff */
[----:B------:R-:W-:Y:S01]  /*12b20*/  SHF.R.S32.HI R8, RZ, 0x2, R5 ;  /* 0x00000002ff087819 */ /* 0x000fe20000011405 */
[----:B------:R-:W-:Y:S01]  /*12b30*/  IMAD.IADD R5, R14, 0x1, -R9 ;  /* 0x000000010e057824 */ /* 0x000fe200078e0a09 */
[----:B------:R-:W-:Y:S01]  /*12b40*/  LOP3.LUT P2, RZ, R6, 0x3, RZ, 0xc0, !PT ;  /* 0x0000000306ff7812 */ /* 0x000fe2000784c0ff */
[----:B------:R-:W-:Y:S01]  /*12b50*/  IMAD R14, R0, c[0x0][0x490], RZ ;  /* 0x00012400000e7a24 */ /* 0x000fe200078e02ff */
        /* <DEDUP_REMOVED lines=10> */
[----:B------:R-:W-:Y:S01]  /*12c00*/  IMAD R11, R199, c[0x0][0x494], R14 ;  /* 0x00012500c70b7a24 */ /* 0x000fe200078e020e */
[----:B------:R-:W-:Y:S01]  /*12c10*/  SHF.R.S32.HI R8, RZ, 0x3, R8 ;  /* 0x00000003ff087819 */ /* 0x000fe20000011408 */
[C---:B------:R-:W-:Y:S02]  /*12c20*/  IMAD R7, R24.reuse, c[0x0][0x3a4], R7 ;  /* 0x0000e90018077a24 */ /* 0x040fe400078e0207 */
        /* <DEDUP_REMOVED lines=106> */
.L_x_1416:
[----:B--2---:R-:W-:Y:S05]  /*132d0*/  BSYNC B0 ;  /* 0x0000000000007941 */ /* 0x004fea0003800000 */
.L_x_1415:
        /* <DEDUP_REMOVED lines=23> */
.L_x_1418:
[----:B------:R-:W-:Y:S05]  /*13450*/  BSYNC B0 ;  /* 0x0000000000007941 */ /* 0x000fea0003800000 */
.L_x_1417:
        /* <DEDUP_REMOVED lines=23> */
.L_x_1420:
[----:B------:R-:W-:Y:S05]  /*135d0*/  BSYNC B0 ;  /* 0x0000000000007941 */ /* 0x000fea0003800000 */
.L_x_1419:
        /* <DEDUP_REMOVED lines=24> */
.L_x_1413:
        /* <DEDUP_REMOVED lines=18> */
.L_x_1421:
        /* <DEDUP_REMOVED lines=41> */
.L_x_1423:
[----:B------:R-:W-:Y:S05]  /*13b10*/  BSYNC B0 ;  /* 0x0000000000007941 */ /* 0x000fea0003800000 */
.L_x_1422:
        /* <DEDUP_REMOVED lines=64> */
.L_x_1425:
[----:B------:R-:W-:Y:S05]  /*13f20*/  BSYNC B0 ;  /* 0x0000000000007941 */ /* 0x000fea0003800000 */
.L_x_1424:
        /* <DEDUP_REMOVED lines=21> */
.L_x_1427:
[----:B------:R-:W-:Y:S05]  /*14080*/  BSYNC B0 ;  /* 0x0000000000007941 */ /* 0x000fea0003800000 */
.L_x_1426:
        /* <DEDUP_REMOVED lines=21> */
.L_x_1429:
[----:B------:R-:W-:Y:S05]  /*141e0*/  BSYNC B0 ;  /* 0x0000000000007941 */ /* 0x000fea0003800000 */
.L_x_1428:
        /* <DEDUP_REMOVED lines=22> */
.L_x_1430:
        /* <DEDUP_REMOVED lines=11> */
.L_x_2590:


//--------------------- .text._ZN7cutlass13device_kernelIN5flash19enable_sm80_to_sm89INS1_16FlashAttnFwdSm80INS1_25CollectiveMainloopFwdSm80ILi8ELi1ELb0EN4cute5tupleIJNS5_1CILi128EEENS7_ILi64EEENS7_ILi192EEEEEELi192ENS_6half_tEfNS_4arch4Sm80ELb0ELb1ELb0ELb0ELb0ELb0ELb1ELb0EEENS1_21CollectiveEpilogueFwdINS6_IJS8_SA_S9_EEENS6_IJNS7_ILi1EEESI_SI_EEESC_SE_Li256ELb0ELb1ELb0ELb0EEENS1_19SingleTileSchedulerILb0ELb0ELb1ELi128EEEEEEEEEvNT_6ParamsE --------------------------
	.section	.text._ZN7cutlass13device_kernelIN5flash19enable_sm80_to_sm89INS1_16FlashAttnFwdSm80INS1_25CollectiveMainloopFwdSm80ILi8ELi1ELb0EN4cute5tupleIJNS5_1CILi128EEENS7_ILi64EEENS7_ILi192EEEEEELi192ENS_6half_tEfNS_4arch4Sm80ELb0ELb1ELb0ELb0ELb0ELb0ELb1ELb0EEENS1_21CollectiveEpilogueFwdINS6_IJS8_SA_S9_EEENS6_IJNS7_ILi1EEESI_SI_EEESC_SE_Li256ELb0ELb1ELb0ELb0EEENS1_19SingleTileSchedulerILb0ELb0ELb1ELi128EEEEEEEEEvNT_6ParamsE,"ax",@progbits
	.sectioninfo	@"SHI_REGISTERS=240"
	.align	128
.text._ZN7cutlass13device_kernelIN5flash19enable_sm80_to_sm89INS1_16FlashAttnFwdSm80INS1_25CollectiveMainloopFwdSm80ILi8ELi1ELb0EN4cute5tupleIJNS5_1CILi128EEENS7_ILi64EEENS7_ILi192EEEEEELi192ENS_6half_tEfNS_4arch4Sm80ELb0ELb1ELb0ELb0ELb0ELb0ELb1ELb0EEENS1_21CollectiveEpilogueFwdINS6_IJS8_SA_S9_EEENS6_IJNS7_ILi1EEESI_SI_EEESC_SE_Li256ELb0ELb1ELb0ELb0EEENS1_19SingleTileSchedulerILb0ELb0ELb1ELi128EEEEEEEEEvNT_6ParamsE:
        .type           _ZN7cutlass13device_kernelIN5flash19enable_sm80_to_sm89INS1_16FlashAttnFwdSm80INS1_25CollectiveMainloopFwdSm80ILi8ELi1ELb0EN4cute5tupleIJNS5_1CILi128EEENS7_ILi64EEENS7_ILi192EEEEEELi192ENS_6half_tEfNS_4arch4Sm80ELb0ELb1ELb0ELb0ELb0ELb0ELb1ELb0EEENS1_21CollectiveEpilogueFwdINS6_IJS8_SA_S9_EEENS6_IJNS7_ILi1EEESI_SI_EEESC_SE_Li256ELb0ELb1ELb0ELb0EEENS1_19SingleTileSchedulerILb0ELb0ELb1ELi128EEEEEEEEEvNT_6ParamsE,@function
        .size           _ZN7cutlass13device_kernelIN5flash19enable_sm80_to_sm89INS1_16FlashAttnFwdSm80INS1_25CollectiveMainloopFwdSm80ILi8ELi1ELb0EN4cute5tupleIJNS5_1CILi128EEENS7_ILi64EEENS7_ILi192EEEEEELi192ENS_6half_tEfNS_4arch4Sm80ELb0ELb1ELb0ELb0ELb0ELb0ELb1ELb0EEENS1_21CollectiveEpilogueFwdINS6_IJS8_SA_S9_EEENS6_IJNS7_ILi1EEESI_SI_EEESC_SE_Li256ELb0ELb1ELb0ELb0EEENS1_19SingleTileSchedulerILb0ELb0ELb1ELi128EEEEEEEEEvNT_6ParamsE,(.L_x_2591 - _ZN7cutlass13device_kernelIN5flash19enable_sm80_to_sm89INS1_16FlashAttnFwdSm80INS1_25CollectiveMainloopFwdSm80ILi8ELi1ELb0EN4cute5tupleIJNS5_1CILi128EEENS7_ILi64EEENS7_ILi192EEEEEELi192ENS_6half_tEfNS_4arch4Sm80ELb0ELb1ELb0ELb0ELb0ELb0ELb1ELb0EEENS1_21CollectiveEpilogueFwdINS6_IJS8_SA_S9_EEENS6_IJNS7_ILi1EEESI_SI_EEESC_SE_Li256ELb0ELb1ELb0ELb0EEENS1_19SingleTileSchedulerILb0ELb0ELb1ELi128EEEEEEEEEvNT_6ParamsE)
        .other          _ZN7cutlass13device_kernelIN5flash19enable_sm80_to_sm89INS1_16FlashAttnFwdSm80INS1_25CollectiveMainloopFwdSm80ILi8ELi1ELb0EN4cute5tupleIJNS5_1CILi128EEENS7_ILi64EEENS7_ILi192EEEEEELi192ENS_6half_tEfNS_4arch4Sm80ELb0ELb1ELb0ELb0ELb0ELb0ELb1ELb0EEENS1_21CollectiveEpilogueFwdINS6_IJS8_SA_S9_EEENS6_IJNS7_ILi1EEESI_SI_EEESC_SE_Li256ELb0ELb1ELb0ELb0EEENS1_19SingleTileSchedulerILb0ELb0ELb1ELi128EEEEEEEEEvNT_6ParamsE,@"STO_CUDA_ENTRY STV_DEFAULT"
_ZN7cutlass13device_kernelIN5flash19enable_sm80_to_sm89INS1_16FlashAttnFwdSm80INS1_25CollectiveMainloopFwdSm80ILi8ELi1ELb0EN4cute5tupleIJNS5_1CILi128EEENS7_ILi64EEENS7_ILi192EEEEEELi192ENS_6half_tEfNS_4arch4Sm80ELb0ELb1ELb0ELb0ELb0ELb0ELb1ELb0EEENS1_21CollectiveEpilogueFwdINS6_IJS8_SA_S9_EEENS6_IJNS7_ILi1EEESI_SI_EEESC_SE_Li256ELb0ELb1ELb0ELb0EEENS1_19SingleTileSchedulerILb0ELb0ELb1ELi128EEEEEEEEEvNT_6ParamsE:
        /* <DEDUP_REMOVED lines=35> */
.L_x_1432:
[----:B------:R-:W-:Y:S02]  /*0230*/  ULDC UR4, c[0x0][0x32c] ;  /* 0x0000cb0000047ab9 */ /* 0x000fe40000000800 */
[----:B------:R-:W-:-:S03]  /*0240*/  UISETP.NE.AND UP0, UPT, UR6, UR4, UPT ;  /* 0x000000040600728c */ /* 0x000fc6000bf05270 */
[----:B------:R-:W-:Y:S02]  /*0250*/  ULDC.64 UR4, c[0x0][0x330] ;  /* 0x0000cc0000047ab9 */ /* 0x000fe40000000a00 */
[----:B------:R-:W-:-:S06]  /*0260*/  UIMAD.WIDE.U32 UR10, UR8, UR4, URZ ;  /* 0x00000004080a72a5 */ /* 0x000fcc000f8e003f */
[----:B------:R-:W-:Y:S02]  /*0270*/  @UP0 USHF.R.U32.HI UR8, URZ, UR5, UR11 ;  /* 0x000000053f080299 */ /* 0x000fe4000801160b */
.L_x_1433:
[----:B------:R-:W-:Y:S02]  /*0280*/  ULDC UR4, c[0x0][0x32c] ;  /* 0x0000cb0000047ab9 */ /* 0x000fe40000000800 */
[----:B------:R-:W-:-:S04]  /*0290*/  UIMAD UR4, UR8, UR4, UR4 ;  /* 0x00000004080472a4 */ /* 0x000fc8000f8e0204 */
[----:B------:R-:W-:-:S04]  /*02a0*/  UISETP.LT.AND UP0, UPT, UR7, UR4, UPT ;  /* 0x000000040700728c */ /* 0x000fc8000bf01270 */
[----:B------:R-:W-:-:S03]  /*02b0*/  USEL UR7, UR7, UR4, UP0 ;  /* 0x0000000407077287 */ /* 0x000fc60008000000 */
.L_x_1431:
        /* <DEDUP_REMOVED lines=35> */
.L_x_1435:
[----:B------:R-:W-:Y:S02]  /*04f0*/  ULDC UR4, c[0x0][0x32c] ;  /* 0x0000cb0000047ab9 */ /* 0x000fe40000000800 */
[----:B------:R-:W-:-:S03]  /*0500*/  UISETP.NE.AND UP0, UPT, UR4, 0x1, UPT ;  /* 0x000000010400788c */ /* 0x000fc6000bf05270 */
[----:B------:R-:W-:Y:S02]  /*0510*/  ULDC.64 UR4, c[0x0][0x330] ;  /* 0x0000cc0000047ab9 */ /* 0x000fe40000000a00 */
[----:B------:R-:W-:-:S06]  /*0520*/  UIMAD.WIDE.U32 UR16, UR10, UR4, URZ ;  /* 0x000000040a1072a5 */ /* 0x000fcc000f8e003f */
[----:B------:R-:W-:Y:S02]  /*0530*/  @UP0 USHF.R.U32.HI UR10, URZ, UR5, UR17 ;  /* 0x000000053f0a0299 */ /* 0x000fe40008011611 */
.L_x_1436:
[----:B------:R-:W-:Y:S02]  /*0540*/  ULDC UR4, c[0x0][0x32c] ;  /* 0x0000cb0000047ab9 */ /* 0x000fe40000000800 */
[----:B------:R-:W-:-:S04]  /*0550*/  UIMAD UR4, UR10, UR4, URZ ;  /* 0x000000040a0472a4 */ /* 0x000fc8000f8e023f */
[----:B------:R-:W-:-:S04]  /*0560*/  UISETP.LT.AND UP0, UPT, UR8, UR4, UPT ;  /* 0x000000040800728c */ /* 0x000fc8000bf01270 */
[----:B------:R-:W-:-:S04]  /*0570*/  USEL UR8, UR8, UR4, !UP0 ;  /* 0x0000000408087287 */ /* 0x000fc8000c000000 */
.L_x_1434:
        /* <DEDUP_REMOVED lines=17> */
[----:B------:R-:W-:Y:S01]  /*0690*/  MOV R81, RZ ;  /* 0x000000ff00517202 */ /* 0x000fe20000000f00 */
        /* <DEDUP_REMOVED lines=64> */
[-C--:B------:R-:W-:Y:S01]  /*0aa0*/  LEA.HI R14, R83, R80.reuse, RZ, 0x6 ;  /* 0x00000050530e7211 */ /* 0x080fe200078f30ff */
[----:B------:R-:W-:Y:S01]  /*0ab0*/  IMAD.IADD R3, R80, 0x1, -R3 ;  /* 0x0000000150037824 */ /* 0x000fe200078e0a03 */
[----:B------:R-:W-:Y:S01]  /*0ac0*/  UMOV UR9, 0x6 ;  /* 0x0000000600097882 */ /* 0x000fe20000000000 */
[----:B------:R-:W-:Y:S01]  /*0ad0*/  IMAD R7, R8, c[0x0][0x1bc], R7 ;  /* 0x00006f0008077a24 */ /* 0x000fe200078e0207 */
[----:B------:R-:W-:Y:S01]  /*0ae0*/  USHF.L.U32 UR20, UR10, 0x6, URZ ;  /* 0x000000060a147899 */ /* 0x000fe2000800063f */
[----:B------:R-:W-:Y:S01]  /*0af0*/  IMAD R4, R3, 0x20, R11 ;  /* 0x0000002003047824 */ /* 0x000fe200078e020b */
[----:B------:R-:W-:Y:S01]  /*0b00*/  USHF.L.U64.HI UR19, UR10, UR9, UR11 ;  /* 0x000000090a137299 */ /* 0x000fe2000801020b */
[----:B------:R-:W-:Y:S01]  /*0b10*/  IMAD.IADD R13, R13, 0x1, R7 ;  /* 0x000000010d0d7824 */ /* 0x000fe200078e0207 */
[----:B------:R-:W-:Y:S01]  /*0b20*/  USHF.R.S32.HI UR21, URZ, 0x1f, UR18 ;  /* 0x0000001f3f157899 */ /* 0x000fe20008011412 */
[----:B------:R-:W-:Y:S01]  /*0b30*/  IMAD R7, R5, c[0x0][0x1c0], RZ ;  /* 0x0000700005077a24 */ /* 0x000fe200078e02ff */
[----:B------:R-:W-:Y:S01]  /*0b40*/  IADD3 R4, R4, UR15, RZ ;  /* 0x0000000f04047c10 */ /* 0x000fe2000fffe0ff */
[----:B------:R-:W-:Y:S01]  /*0b50*/  IMAD.WIDE.U32 R12, R0, c[0x0][0x1c0], R12 ;  /* 0x00007000000c7a25 */ /* 0x000fe200078e000c */
[CC--:B------:R-:W-:Y:S01]  /*0b60*/  LEA.HI R197, R83.reuse, R80.reuse, RZ, 0x4 ;  /* 0x0000005053c57211 */ /* 0x0c0fe200078f20ff */
[----:B------:R-:W-:Y:S01]  /*0b70*/  USHF.L.U32 UR12, UR10, 0x5, URZ ;  /* 0x000000050a0c7899 */ /* 0x000fe2000800063f */
[CC--:B------:R-:W-:Y:S01]  /*0b80*/  LEA.HI R81, R83.reuse, R80.reuse, RZ, 0x5 ;  /* 0x0000005053517211 */ /* 0x0c0fe200078f28ff */
[----:B------:R-:W-:Y:S01]  /*0b90*/  @P1 IMAD.HI.U32 R6, R4, c[0x0][0x2c8], RZ ;  /* 0x0000b20004061a27 */ /* 0x000fe200078e00ff */
[----:B------:R-:W-:Y:S01]  /*0ba0*/  UISETP.GT.AND UP0, UPT, UR18, UR8, UPT ;  /* 0x000000081200728c */ /* 0x000fe2000bf04270 */
[----:B------:R-:W-:-:S02]  /*0bb0*/  LEA.HI R83, R83, R80, RZ, 0x2 ;  /* 0x0000005053537211 */ /* 0x000fc400078f10ff */
[----:B------:R-:W-:Y:S01]  /*0bc0*/  IMAD.MOV.U32 R9, RZ, RZ, R4 ;  /* 0x000000ffff097224 */ /* 0x000fe200078e0004 */
[----:B------:R-:W-:Y:S01]  /*0bd0*/  @P0 SHF.R.U32.HI R9, RZ, c[0x0][0x2cc], R6 ;  /* 0x0000b300ff090a19 */ /* 0x000fe20000011606 */
[----:B------:R-:W-:Y:S01]  /*0be0*/  IMAD R7, R0, c[0x0][0x1c4], R7 ;  /* 0x0000710000077a24 */ /* 0x000fe200078e0207 */
[----:B------:R-:W-:Y:S01]  /*0bf0*/  LOP3.LUT R83, R83, 0xfffffffc, RZ, 0xc0, !PT ;  /* 0xfffffffc53537812 */ /* 0x000fe200078ec0ff */
[----:B------:R-:W-:Y:S01]  /*0c00*/  IMAD.SHL.U32 R199, R11, 0x40, RZ ;  /* 0x000000400bc77824 */ /* 0x000fe200078e00ff */
[----:B------:R-:W-:Y:S01]  /*0c10*/  SHF.R.S32.HI R6, RZ, 0x1f, R9 ;  /* 0x0000001fff067819 */ /* 0x000fe20000011409 */
[----:B------:R-:W-:Y:S02]  /*0c20*/  IMAD.IADD R13, R13, 0x1, R7 ;  /* 0x000000010d0d7824 */ /* 0x000fe400078e0207 */
[----:B------:R-:W-:Y:S01]  /*0c30*/  IMAD.MOV R7, RZ, RZ, -R9 ;  /* 0x000000ffff077224 */ /* 0x000fe200078e0a09 */
[----:B------:R-:W-:Y:S01]  /*0c40*/  LOP3.LUT R199, R199, 0x1c0, RZ, 0xc0, !PT ;  /* 0x000001c0c7c77812 */ /* 0x000fe200078ec0ff */
[----:B------:R-:W-:-:S02]  /*0c50*/  IMAD R6, R6, c[0x0][0x1b0], RZ ;  /* 0x00006c0006067a24 */ /* 0x000fc400078e02ff */
[----:B------:R-:W-:Y:S02]  /*0c60*/  IMAD R7, R7, c[0x0][0x2c4], R4 ;  /* 0x0000b10007077a24 */ /* 0x000fe400078e0204 */
[----:B------:R-:W-:-:S03]  /*0c70*/  IMAD.WIDE.U32 R12, R9, c[0x0][0x1b0], R12 ;  /* 0x00006c00090c7a25 */ /* 0x000fc600078e000c */
[----:B------:R-:W-:Y:S01]  /*0c80*/  SHF.R.S32.HI R4, RZ, 0x1f, R7 ;  /* 0x0000001fff047819 */ /* 0x000fe20000011407 */
[----:B------:R-:W-:Y:S02]  /*0c90*/  IMAD R9, R9, c[0x0][0x1b4], R6 ;  /* 0x00006d0009097a24 */ /* 0x000fe400078e0206 */
[----:B------:R-:W-:Y:S02]  /*0ca0*/  IMAD.SHL.U32 R14, R14, 0x8, RZ ;  /* 0x000000080e0e7824 */ /* 0x000fe400078e00ff */
[----:B------:R-:W-:Y:S02]  /*0cb0*/  IMAD R4, R4, c[0x0][0x1a8], RZ ;  /* 0x00006a0004047a24 */ /* 0x000fe400078e02ff */
[----:B------:R-:W-:Y:S02]  /*0cc0*/  IMAD.IADD R13, R13, 0x1, R9 ;  /* 0x000000010d0d7824 */ /* 0x000fe400078e0209 */
[C---:B------:R-:W-:Y:S02]  /*0cd0*/  IMAD R9, R7.reuse, c[0x0][0x1ac], R4 ;  /* 0x00006b0007097a24 */ /* 0x040fe400078e0204 */
[----:B------:R-:W-:-:S04]  /*0ce0*/  IMAD.WIDE.U32 R6, R7, c[0x0][0x1a8], R12 ;  /* 0x00006a0007067a25 */ /* 0x000fc800078e000c */
[----:B------:R-:W-:Y:S01]  /*0cf0*/  IMAD.IADD R9, R7, 0x1, R9 ;  /* 0x0000000107097824 */ /* 0x000fe200078e0209 */
[----:B------:R-:W-:Y:S01]  /*0d00*/  LEA R10, P0, R6, c[0x0][0x160], 0x1 ;  /* 0x00005800060a7a11 */ /* 0x000fe200078008ff */
[----:B------:R-:W-:-:S03]  /*0d10*/  IMAD.SHL.U32 R12, R3, 0x8, RZ ;  /* 0x00000008030c7824 */ /* 0x000fc600078e00ff */
[----:B------:R-:W-:Y:S01]  /*0d20*/  LEA.HI.X R9, R6, c[0x0][0x164], R9, 0x1, P0 ;  /* 0x0000590006097a11 */ /* 0x000fe200000f0c09 */
[----:B------:R-:W1:Y:S01]  /*0d30*/  SHFL.IDX PT, R20, R10, RZ, 0x181f ;  /* 0x00181fff0a147589 */ /* 0x000e6200000e0000 */
[----:B------:R-:W-:Y:S02]  /*0d40*/  IADD3 R6, R11, UR15, RZ ;  /* 0x0000000f0b067c10 */ /* 0x000fe4000fffe0ff */
[----:B------:R-:W-:Y:S01]  /*0d50*/  LOP3.LUT R4, R199, 0x38, R12, 0xf8, !PT ;  /* 0x00000038c7047812 */ /* 0x000fe200078ef80c */
[----:B------:R-:W3:Y:S01]  /*0d60*/  SHFL.IDX PT, R21, R9, RZ, 0x181f ;  /* 0x00181fff09157589 */ /* 0x000ee200000e0000 */
[----:B------:R-:W-:Y:S02]  /*0d70*/  SHF.R.U32.HI R199, RZ, 0x3, R199 ;  /* 0x00000003ffc77819 */ /* 0x000fe400000116c7 */
[----:B------:R-:W-:Y:S01]  /*0d80*/  ISETP.GE.AND P0, PT, R6, UR4, PT ;  /* 0x0000000406007c0c */ /* 0x000fe2000bf06270 */
[----:B------:R-:W-:Y:S01]  /*0d90*/  SHFL.IDX PT, R18, R10, 0x1, 0x181f ;  /* 0x00381f000a127f89 */ /* 0x000fe200000e0000 */
[----:B------:R-:W-:-:S02]  /*0da0*/  LOP3.LUT R199, R4, R199, RZ, 0x3c, !PT ;  /* 0x000000c704c77212 */ /* 0x000fc400078e3cff */
[----:B------:R-:W-:Y:S01]  /*0db0*/  IADD3 R4, R6, 0x20, RZ ;  /* 0x0000002006047810 */ /* 0x000fe20007ffe0ff */
[----:B------:R-:W4:Y:S01]  /*0dc0*/  SHFL.IDX PT, R19, R9, 0x1, 0x181f ;  /* 0x00381f0009137f89 */ /* 0x000f2200000e0000 */
[----:B------:R-:W-:Y:S02]  /*0dd0*/  IADD3 R7, R12, 0x40, RZ ;  /* 0x000000400c077810 */ /* 0x000fe40007ffe0ff */
[----:B------:R-:W-:Y:S02]  /*0de0*/  ISETP.GE.AND P3, PT, R4, UR4, PT ;  /* 0x0000000404007c0c */ /* 0x000fe4000bf66270 */
[----:B------:R-:W-:Y:S02]  /*0df0*/  IADD3 R4, R12, 0x80, RZ ;  /* 0x000000800c047810 */ /* 0x000fe40007ffe0ff */
[----:B------:R-:W-:Y:S02]  /*0e00*/  LOP3.LUT R199, R199, 0xfffffe00, R14, 0xf8, !PT ;  /* 0xfffffe00c7c77812 */ /* 0x000fe400078ef80e */
[----:B------:R-:W-:-:S02]  /*0e10*/  @!P0 SHF.R.S32.HI R15, RZ, 0x1f, R4 ;  /* 0x0000001fff0f8819 */ /* 0x000fc40000011404 */
[----:B------:R-:W-:Y:S01]  /*0e20*/  SHF.R.S32.HI R13, RZ, 0x1f, R12 ;  /* 0x0000001fff0d7819 */ /* 0x000fe2000001140c */
[----:B------:R-:W-:Y:S01]  /*0e30*/  IMAD.SHL.U32 R199, R199, 0x2, RZ ;  /* 0x00000002c7c77824 */ /* 0x000fe200078e00ff */
[----:B------:R-:W-:Y:S02]  /*0e40*/  @!P0 LEA.HI R15, R15, R4, RZ, 0x3 ;  /* 0x000000040f0f8211 */ /* 0x000fe400078f18ff */
[----:B-1----:R-:W-:Y:S02]  /*0e50*/  @!P0 LEA R22, P5, R12, R20, 0x1 ;  /* 0x000000140c168211 */ /* 0x002fe400078a08ff */
[----:B------:R-:W-:Y:S02]  /*0e60*/  @!P0 LOP3.LUT R15, R15, 0xfffffff8, RZ, 0xc0, !PT ;  /* 0xfffffff80f0f8812 */ /* 0x000fe400078ec0ff */
[----:B------:R-:W-:Y:S02]  /*0e70*/  IADD3 R14, R6, 0x40, RZ ;  /* 0x00000040060e7810 */ /* 0x000fe40007ffe0ff */
[----:B------:R-:W-:Y:S01]  /*0e80*/  @!P0 SHF.R.S32.HI R16, RZ, 0x1f, R7 ;  /* 0x0000001fff108819 */ /* 0x000fe20000011407 */
[----:B---3--:R-:W-:Y:S01]  /*0e90*/  @!P0 IMAD.WIDE R26, R15, 0x2, R20 ;  /* 0x000000020f1a8825 */ /* 0x008fe200078e0214 */
[----:B------:R-:W-:-:S02]  /*0ea0*/  @!P0 LEA.HI.X R23, R12, R21, R13, 0x1, P5 ;  /* 0x000000150c178211 */ /* 0x000fc400028f0c0d */
[----:B------:R-:W-:Y:S02]  /*0eb0*/  @!P3 SHF.R.S32.HI R15, RZ, 0x1f, R4 ;  /* 0x0000001fff0fb819 */ /* 0x000fe40000011404 */
[----:B------:R-:W-:Y:S02]  /*0ec0*/  @!P0 LEA.HI R16, R16, R7, RZ, 0x3 ;  /* 0x0000000710108211 */ /* 0x000fe400078f18ff */
[----:B------:R-:W-:Y:S02]  /*0ed0*/  ISETP.GE.AND P5, PT, R14, UR4, PT ;  /* 0x000000040e007c0c */ /* 0x000fe4000bfa6270 */
[----:B------:R-:W-:Y:S02]  /*0ee0*/  @!P3 LEA.HI R15, R15, R4, RZ, 0x3 ;  /* 0x000000040f0fb211 */ /* 0x000fe400078f18ff */
[----:B------:R-:W-:Y:S02]  /*0ef0*/  @!P0 LOP3.LUT R16, R16, 0xfffffff8, RZ, 0xc0, !PT ;  /* 0xfffffff810108812 */ /* 0x000fe400078ec0ff */
[----:B------:R-:W-:-:S02]  /*0f00*/  ISETP.GE.AND P2, PT, R12, c[0x0][0x198], PT ;  /* 0x000066000c007a0c */ /* 0x000fc40003f46270 */
[----:B------:R-:W-:Y:S01]  /*0f10*/  ISETP.GE.AND P1, PT, R7, c[0x0][0x198], PT ;  /* 0x0000660007007a0c */ /* 0x000fe20003f26270 */
[----:B------:R-:W-:Y:S01]  /*0f20*/  @!P0 IMAD.WIDE R28, R16, 0x2, R20 ;  /* 0x00000002101c8825 */ /* 0x000fe200078e0214 */
[----:B------:R-:W-:Y:S01]  /*0f30*/  ISETP.GE.AND P4, PT, R4, c[0x0][0x198], PT ;  /* 0x0000660004007a0c */ /* 0x000fe20003f86270 */
[----:B------:R-:W1:Y:S01]  /*0f40*/  SHFL.IDX PT, R20, R10, 0x2, 0x181f ;  /* 0x00581f000a147f89 */ /* 0x000e6200000e0000 */
[----:B------:R-:W-:Y:S02]  /*0f50*/  @!P3 LOP3.LUT R15, R15, 0xfffffff8, RZ, 0xc0, !PT ;  /* 0xfffffff80f0fb812 */ /* 0x000fe400078ec0ff */
[----:B------:R-:W-:Y:S01]  /*0f60*/  @!P3 SHF.R.S32.HI R14, RZ, 0x1f, R7 ;  /* 0x0000001fff0eb819 */ /* 0x000fe20000011407 */
[----:B------:R-:W3:Y:S01]  /*0f70*/  SHFL.IDX PT, R21, R9, 0x2, 0x181f ;  /* 0x00581f0009157f89 */ /* 0x000ee200000e0000 */
[----:B------:R-:W-:Y:S01]  /*0f80*/  IADD3 R6, R6, 0x60, RZ ;  /* 0x0000006006067810 */ /* 0x000fe20007ffe0ff */
[----:B----4-:R-:W-:Y:S01]  /*0f90*/  @!P3 IMAD.WIDE R30, R15, 0x2, R18 ;  /* 0x000000020f1eb825 */ /* 0x010fe200078e0212 */
[----:B------:R-:W-:Y:S01]  /*0fa0*/  @!P5 SHF.R.S32.HI R15, RZ, 0x1f, R4 ;  /* 0x0000001fff0fd819 */ /* 0x000fe20000011404 */
[----:B------:R1:W-:Y:S01]  /*0fb0*/  @!P0 LDGSTS.E.BYPASS.LTC128B.128 [R199+0xc100], [R22.64], !P2 ;  /* 0x0c10000016c78fae */ /* 0x0003e2000d101d50 */
[----:B------:R-:W-:-:S02]  /*0fc0*/  @!P3 LEA.HI R17, R14, R7, RZ, 0x3 ;  /* 0x000000070e11b211 */ /* 0x000fc400078f18ff */
[----:B------:R-:W-:Y:S01]  /*0fd0*/  @!P5 LEA.HI R16, R15, R4, RZ, 0x3 ;  /* 0x000000040f10d211 */ /* 0x000fe200078f18ff */
[----:B------:R-:W4:Y:S01]  /*0fe0*/  SHFL.IDX PT, R14, R10, 0x3, 0x181f ;  /* 0x00781f000a0e7f89 */ /* 0x000f2200000e0000 */
[----:B------:R-:W-:-:S03]  /*0ff0*/  @!P3 LOP3.LUT R17, R17, 0xfffffff8, RZ, 0xc0, !PT ;  /* 0xfffffff81111b812 */ /* 0x000fc600078ec0ff */
[----:B------:R5:W-:Y:S04]  /*1000*/  @!P0 LDGSTS.E.BYPASS.LTC128B.128 [R199+0x10100], [R28.64], !P1 ;  /* 0x101000001cc78fae */ /* 0x000be8000c901d50 */
[----:B------:R1:W1:Y:S04]  /*1010*/  SHFL.IDX PT, R15, R9, 0x3, 0x181f ;  /* 0x00781f00090f7f89 */ /* 0x00026800000e0000 */
[----:B------:R2:W-:Y:S01]  /*1020*/  @!P0 LDGSTS.E.BYPASS.LTC128B.128 [R199+0x14100], [R26.64], !P4 ;  /* 0x141000001ac78fae */ /* 0x0005e2000e101d50 */
[----:B------:R-:W-:-:S04]  /*1030*/  @!P3 LEA R24, P0, R12, R18, 0x1 ;  /* 0x000000120c18b211 */ /* 0x000fc800078008ff */
[----:B------:R-:W-:Y:S02]  /*1040*/  @!P3 LEA.HI.X R25, R12, R19, R13, 0x1, P0 ;  /* 0x000000130c19b211 */ /* 0x000fe400000f0c0d */
[----:B------:R-:W-:Y:S01]  /*1050*/  ISETP.GE.AND P0, PT, R6, UR4, PT ;  /* 0x0000000406007c0c */ /* 0x000fe2000bf06270 */
[----:B------:R-:W-:Y:S01]  /*1060*/  UMOV UR4, 0x5 ;  /* 0x0000000500047882 */ /* 0x000fe20000000000 */
[----:B------:R-:W-:Y:S01]  /*1070*/  @!P5 SHF.R.S32.HI R6, RZ, 0x1f, R7 ;  /* 0x0000001fff06d819 */ /* 0x000fe20000011407 */
[----:B------:R4:W-:Y:S01]  /*1080*/  @!P3 LDGSTS.E.BYPASS.LTC128B.128 [R199+0xd100], [R24.64], !P2 ;  /* 0x0d10000018c7bfae */ /* 0x0009e2000d101d50 */
[----:B------:R-:W-:Y:S02]  /*1090*/  USHF.L.U64.HI UR11, UR10, UR4, UR11 ;  /* 0x000000040a0b7299 */ /* 0x000fe4000801020b */
[----:B------:R-:W-:Y:S01]  /*10a0*/  @!P5 LEA.HI R6, R6, R7, RZ, 0x3 ;  /* 0x000000070606d211 */ /* 0x000fe200078f18ff */
[----:B------:R-:W-:-:S04]  /*10b0*/  UIMAD UR4, UR19, UR18, URZ ;  /* 0x00000012130472a4 */ /* 0x000fc8000f8e023f */
[----:B------:R-:W-:Y:S01]  /*10c0*/  UIMAD UR4, UR21, UR20, UR4 ;  /* 0x00000014150472a4 */ /* 0x000fe2000f8e0204 */
[----:B-----5:R-:W-:Y:S01]  /*10d0*/  @!P3 IMAD.WIDE R28, R17, 0x2, R18 ;  /* 0x00000002111cb825 */ /* 0x020fe200078e0212 */
[----:B-1----:R-:W-:Y:S02]  /*10e0*/  SHF.R.S32.HI R9, RZ, 0x1f, R11 ;  /* 0x0000001fff097819 */ /* 0x002fe4000001140b */
[----:B------:R-:W-:Y:S01]  /*10f0*/  @!P5 LOP3.LUT R17, R6, 0xfffffff8, RZ, 0xc0, !PT ;  /* 0xfffffff80611d812 */ /* 0x000fe200078ec0ff */
[----:B------:R-:W-:Y:S01]  /*1100*/  IMAD.U32 R6, RZ, RZ, UR14 ;  /* 0x0000000eff067e24 */ /* 0x000fe2000f8e00ff */
[----:B------:R1:W-:Y:S01]  /*1110*/  @!P3 LDGSTS.E.BYPASS.LTC128B.128 [R199+0x11100], [R28.64], !P1 ;  /* 0x111000001cc7bfae */ /* 0x0003e2000c901d50 */
[----:B------:R-:W-:-:S03]  /*1120*/  @!P5 LOP3.LUT R19, R16, 0xfffffff8, RZ, 0xc0, !PT ;  /* 0xfffffff81013d812 */ /* 0x000fc600078ec0ff */
[----:B------:R1:W-:Y:S01]  /*1130*/  @!P3 LDGSTS.E.BYPASS.LTC128B.128 [R199+0x15100], [R30.64], !P4 ;  /* 0x151000001ec7bfae */ /* 0x0003e2000e101d50 */
[----:B------:R-:W-:Y:S02]  /*1140*/  @!P5 LEA R22, P3, R12, R20, 0x1 ;  /* 0x000000140c16d211 */ /* 0x000fe400078608ff */
[----:B------:R-:W-:Y:S02]  /*1150*/  IADD3 R10, -R6, c[0x0][0x1d0], -R11 ;  /* 0x00007400060a7a10 */ /* 0x000fe40007ffe90b */
[C---:B---3--:R-:W-:Y:S02]  /*1160*/  @!P5 LEA.HI.X R23, R12.reuse, R21, R13, 0x1, P3 ;  /* 0x000000150c17d211 */ /* 0x048fe400018f0c0d */
[C---:B----4-:R-:W-:Y:S01]  /*1170*/  @!P0 LEA R16, P3, R12.reuse, R14, 0x1 ;  /* 0x0000000e0c108211 */ /* 0x050fe200078608ff */
[----:B------:R-:W-:Y:S02]  /*1180*/  @!P5 IMAD.WIDE R24, R17, 0x2, R20 ;  /* 0x000000021118d825 */ /* 0x000fe400078e0214 */
[----:B------:R3:W-:Y:S01]  /*1190*/  @!P5 LDGSTS.E.BYPASS.LTC128B.128 [R199+0xe100], [R22.64], !P2 ;  /* 0x0e10000016c7dfae */ /* 0x0007e2000d101d50 */
[----:B------:R-:W-:Y:S01]  /*11a0*/  @!P0 LEA.HI.X R17, R12, R15, R13, 0x1, P3 ;  /* 0x0000000f0c118211 */ /* 0x000fe200018f0c0d */
[----:B------:R-:W-:-:S02]  /*11b0*/  @!P5 IMAD.WIDE R20, R19, 0x2, R20 ;  /* 0x000000021314d825 */ /* 0x000fc400078e0214 */
[----:B------:R4:W-:Y:S01]  /*11c0*/  @!P5 LDGSTS.E.BYPASS.LTC128B.128 [R199+0x12100], [R24.64], !P1 ;  /* 0x1210000018c7dfae */ /* 0x0009e2000c901d50 */
[----:B------:R-:W-:Y:S01]  /*11d0*/  ISETP.GE.AND P3, PT, R12, c[0x0][0x1d4], PT ;  /* 0x000075000c007a0c */ /* 0x000fe20003f66270 */
[C-C-:B------:R-:W-:Y:S02]  /*11e0*/  IMAD.WIDE.U32 R18, R11.reuse, c[0x0][0x1e0], R12.reuse ;  /* 0x000078000b127a25 */ /* 0x140fe400078e000c */
[----:B------:R5:W-:Y:S01]  /*11f0*/  @!P5 LDGSTS.E.BYPASS.LTC128B.128 [R199+0x16100], [R20.64], !P4 ;  /* 0x1610000014c7dfae */ /* 0x000be2000e101d50 */
[----:B------:R-:W-:Y:S01]  /*1200*/  ISETP.GE.AND P5, PT, R10, 0x21, PT ;  /* 0x000000210a00780c */ /* 0x000fe20003fa6270 */
[----:B------:R-:W-:Y:S02]  /*1210*/  IMAD.WIDE.U32 R12, R11, c[0x0][0x208], R12 ;  /* 0x000082000b0c7a25 */ /* 0x000fe400078e000c */
[----:B------:R1:W-:Y:S01]  /*1220*/  @!P0 LDGSTS.E.BYPASS.LTC128B.128 [R199+0xf100], [R16.64], !P2 ;  /* 0x0f10000010c78fae */ /* 0x0003e2000d101d50 */
[----:B------:R-:W-:Y:S02]  /*1230*/  ISETP.GE.AND P2, PT, R7, c[0x0][0x1d4], PT ;  /* 0x0000750007007a0c */ /* 0x000fe40003f46270 */
[----:B------:R-:W-:-:S02]  /*1240*/  IADD3 R60, -R11, c[0x0][0x1d0], -R6 ;  /* 0x000074000b3c7a10 */ /* 0x000fc40007ffe906 */
[----:B-1----:R-:W-:Y:S02]  /*1250*/  LOP3.LUT R17, R197, 0xfffffff0, RZ, 0xc0, !PT ;  /* 0xfffffff0c5117812 */ /* 0x002fe400078ec0ff */
[----:B--2---:R-:W-:Y:S01]  /*1260*/  @P6 SHF.R.S32.HI R207, RZ, 0x1f, R206 ;  /* 0x0000001fffcf6819 */ /* 0x004fe200000114ce */
[----:B------:R-:W-:Y:S02]  /*1270*/  @!P6 IMAD.MOV.U32 R206, RZ, RZ, R0 ;  /* 0x000000ffffcee224 */ /* 0x000fe400078e0000 */
[----:B------:R-:W-:Y:S02]  /*1280*/  IMAD R0, R9, c[0x0][0x1e0], RZ ;  /* 0x0000780009007a24 */ /* 0x000fe400078e02ff */
[----:B------:R-:W-:Y:S01]  /*1290*/  @!P6 IMAD.MOV.U32 R207, RZ, RZ, R5 ;  /* 0x000000ffffcfe224 */ /* 0x000fe200078e0005 */
[----:B------:R-:W-:Y:S01]  /*12a0*/  ISETP.GE.AND P6, PT, R10, 0x1, PT ;  /* 0x000000010a00780c */ /* 0x000fe20003fc6270 */
[----:B------:R-:W-:Y:S01]  /*12b0*/  IMAD R5, R11, c[0x0][0x1e4], R0 ;  /* 0x000079000b057a24 */ /* 0x000fe200078e0200 */
[----:B------:R-:W-:Y:S01]  /*12c0*/  @!P0 SHF.R.S32.HI R0, RZ, 0x1f, R7 ;  /* 0x0000001fff008819 */ /* 0x000fe20000011407 */
[----:B------:R-:W-:-:S02]  /*12d0*/  IMAD R203, R207, c[0x0][0x1f0], RZ ;  /* 0x00007c00cfcb7a24 */ /* 0x000fc400078e02ff */
[----:B------:R-:W-:Y:S01]  /*12e0*/  IMAD.IADD R19, R19, 0x1, R5 ;  /* 0x0000000113137824 */ /* 0x000fe200078e0205 */
[----:B------:R-:W-:Y:S01]  /*12f0*/  @!P0 LEA.HI R0, R0, R7, RZ, 0x3 ;  /* 0x0000000700008211 */ /* 0x000fe200078f18ff */
[----:B------:R-:W-:Y:S02]  /*1300*/  IMAD R5, R2, c[0x0][0x1e8], RZ ;  /* 0x00007a0002057a24 */ /* 0x000fe400078e02ff */
[----:B------:R-:W-:Y:S01]  /*1310*/  IMAD.WIDE.U32 R200, R8, c[0x0][0x1e8], R18 ;  /* 0x00007a0008c87a25 */ /* 0x000fe200078e0012 */
[----:B------:R-:W-:-:S03]  /*1320*/  @!P0 LOP3.LUT R7, R0, 0xfffffff8, RZ, 0xc0, !PT ;  /* 0xfffffff800078812 */ /* 0x000fc600078ec0ff */
[----:B------:R-:W-:Y:S02]  /*1330*/  IMAD R5, R8, c[0x0][0x1ec], R5 ;  /* 0x00007b0008057a24 */ /* 0x000fe400078e0205 */
[----:B-----5:R-:W-:Y:S01]  /*1340*/  @!P0 IMAD.WIDE R20, R7, 0x2, R14 ;  /* 0x0000000207148825 */ /* 0x020fe200078e020e */
[----:B------:R-:W-:-:S03]  /*1350*/  @!P0 SHF.R.S32.HI R7, RZ, 0x1f, R4 ;  /* 0x0000001fff078819 */ /* 0x000fc60000011404 */
[----:B------:R-:W-:Y:S01]  /*1360*/  IMAD.IADD R201, R201, 0x1, R5 ;  /* 0x00000001c9c97824 */ /* 0x000fe200078e0205 */
[----:B------:R-:W-:Y:S01]  /*1370*/  @!P0 LEA.HI R7, R7, R4, RZ, 0x3 ;  /* 0x0000000407078211 */ /* 0x000fe200078f18ff */
[----:B------:R1:W-:Y:S01]  /*1380*/  @!P0 LDGSTS.E.BYPASS.LTC128B.128 [R199+0x13100], [R20.64], !P1 ;  /* 0x1310000014c78fae */ /* 0x0003e2000c901d50 */
[----:B------:R-:W-:Y:S01]  /*1390*/  IMAD R203, R206, c[0x0][0x1f4], R203 ;  /* 0x00007d00cecb7a24 */ /* 0x000fe200078e02cb */
[----:B------:R-:W-:Y:S01]  /*13a0*/  ISETP.GE.AND P1, PT, R4, c[0x0][0x1d4], PT ;  /* 0x0000750004007a0c */ /* 0x000fe20003f26270 */
[----:B------:R-:W-:Y:S01]  /*13b0*/  IMAD.WIDE.U32 R200, R206, c[0x0][0x1f0], R200 ;  /* 0x00007c00cec87a25 */ /* 0x000fe200078e00c8 */
[----:B------:R-:W-:-:S03]  /*13c0*/  @!P0 LOP3.LUT R7, R7, 0xfffffff8, RZ, 0xc0, !PT ;  /* 0xfffffff807078812 */ /* 0x000fc600078ec0ff */
[----:B------:R-:W-:Y:S02]  /*13d0*/  IMAD.IADD R203, R201, 0x1, R203 ;  /* 0x00000001c9cb7824 */ /* 0x000fe400078e02cb */
[----:B------:R-:W-:Y:S02]  /*13e0*/  IMAD.U32 R5, RZ, RZ, UR20 ;  /* 0x00000014ff057e24 */ /* 0x000fe4000f8e00ff */
[----:B------:R-:W-:-:S04]  /*13f0*/  IMAD.MOV.U32 R202, RZ, RZ, R200 ;  /* 0x000000ffffca7224 */ /* 0x000fc800078e00c8 */
[----:B------:R-:W-:-:S05]  /*1400*/  IMAD.WIDE.U32 R18, R5, UR18, R202 ;  /* 0x0000001205127c25 */ /* 0x000fca000f8e00ca */
[----:B------:R-:W-:Y:S01]  /*1410*/  IADD3 R4, R19, UR4, RZ ;  /* 0x0000000413047c10 */ /* 0x000fe2000fffe0ff */
[----:B------:R-:W-:Y:S02]  /*1420*/  ULDC.64 UR4, c[0x0][0x208] ;  /* 0x0000820000047ab9 */ /* 0x000fe40000000a00 */
[----:B------:R-:W-:Y:S02]  /*1430*/  UIMAD UR10, UR21, UR4, URZ ;  /* 0x00000004150a72a4 */ /* 0x000fe4000f8e023f */
[----:B------:R-:W-:Y:S01]  /*1440*/  UIMAD.WIDE.U32 UR22, UR18, UR4, URZ ;  /* 0x00000004121672a5 */ /* 0x000fe2000f8e003f */
[----:B-1----:R-:W-:Y:S01]  /*1450*/  @!P0 IMAD.WIDE R20, R7, 0x2, R14 ;  /* 0x0000000207148825 */ /* 0x002fe200078e020e */
[----:B------:R-:W-:Y:S01]  /*1460*/  SHF.R.S32.HI R14, RZ, 0x4, R197 ;  /* 0x00000004ff0e7819 */ /* 0x000fe200000114c5 */
[----:B------:R-:W-:Y:S02]  /*1470*/  UIMAD UR10, UR18, UR5, UR10 ;  /* 0x00000005120a72a4 */ /* 0x000fe4000f8e020a */
[----:B------:R-:W-:Y:S01]  /*1480*/  IMAD.IADD R15, R80, 0x1, -R17 ;  /* 0x00000001500f7824 */ /* 0x000fe200078e0a11 */
[----:B------:R1:W-:Y:S01]  /*1490*/  @!P0 LDGSTS.E.BYPASS.LTC128B.128 [R199+0x17100], [R20.64], !P4 ;  /* 0x1710000014c78fae */ /* 0x0003e2000e101d50 */
[C---:B------:R-:W-:Y:S01]  /*14a0*/  @P6 LEA R16, P4, R18.reuse, c[0x0][0x1c8], 0x1 ;  /* 0x0000720012106a11 */ /* 0x040fe200078808ff */
[----:B------:R-:W-:Y:S01]  /*14b0*/  UIADD3 UR10, UR23, UR10, URZ ;  /* 0x0000000a170a7290 */ /* 0x000fe2000fffe03f */
[C---:B------:R-:W-:Y:S01]  /*14c0*/  @P5 IADD3 R7, P0, R18.reuse, UR12, RZ ;  /* 0x0000000c12075c10 */ /* 0x040fe2000ff1e0ff */
[----:B------:R-:W0:Y:S01]  /*14d0*/  LDGDEPBAR ;  /* 0x00000000000079af */ /* 0x000e220000000000 */
[----:B------:R-:W-:Y:S01]  /*14e0*/  @P6 LEA.HI.X R17, R18, c[0x0][0x1cc], R4, 0x1, P4 ;  /* 0x0000730012116a11 */ /* 0x000fe200020f0c04 */
[----:B------:R-:W-:Y:S01]  /*14f0*/  IMAD.U32 R208, RZ, RZ, UR22 ;  /* 0x00000016ffd07e24 */ /* 0x000fe2000f8e00ff */
[----:B------:R-:W-:Y:S01]  /*1500*/  @P5 IADD3.X R4, R4, UR11, RZ, P0, !PT ;  /* 0x0000000b04045c10 */ /* 0x000fe200087fe4ff */
[----:B------:R-:W-:Y:S01]  /*1510*/  BAR.SYNC.DEFER_BLOCKING 0x0 ;  /* 0x0000000000007b1d */ /* 0x000fe20000010000 */
[C---:B------:R-:W-:Y:S01]  /*1520*/  @P5 LEA R18, P0, R7.reuse, c[0x0][0x1c8], 0x1 ;  /* 0x0000720007125a11 */ /* 0x040fe200078008ff */
[----:B------:R-:W-:Y:S01]  /*1530*/  IMAD.U32 R209, RZ, RZ, UR23 ;  /* 0x00000017ffd17e24 */ /* 0x000fe2000f8e00ff */
[----:B------:R-:W-:Y:S01]  /*1540*/  SHF.R.S32.HI R10, RZ, 0x1f, R15 ;  /* 0x0000001fff0a7819 */ /* 0x000fe2000001140f */
[----:B------:R-:W-:Y:S01]  /*1550*/  USHF.L.U64.HI UR9, UR4, UR9, UR5 ;  /* 0x0000000904097299 */ /* 0x000fe20008010205 */
[----:B------:R-:W-:Y:S01]  /*1560*/  @P5 LEA.HI.X R19, R7, c[0x0][0x1cc], R4, 0x1, P0 ;  /* 0x0000730007135a11 */ /* 0x000fe200000f0c04 */
[----:B------:R-:W-:Y:S01]  /*1570*/  IMAD.SHL.U32 R7, R3, 0x40, RZ ;  /* 0x0000004003077824 */ /* 0x000fe200078e00ff */
[----:B------:R-:W-:Y:S01]  /*1580*/  LEA.HI R10, R10, R15, RZ, 0x3 ;  /* 0x0000000f0a0a7211 */ /* 0x000fe200078f18ff */
[----:B------:R-:W-:Y:S01]  /*1590*/  @UP0 UIADD3 UR5, UR13, -0x2, URZ ;  /* 0xfffffffe0d050890 */ /* 0x000fe2000fffe03f */
[----:B------:R-:W-:-:S02]  /*15a0*/  LEA.HI R197, R197, R14, RZ, 0x1 ;  /* 0x0000000ec5c57211 */ /* 0x000fc400078f08ff */
[----:B------:R-:W-:Y:S02]  /*15b0*/  LOP3.LUT R0, R10, 0xfffffff8, RZ, 0xc0, !PT ;  /* 0xfffffff80a007812 */ /* 0x000fe400078ec0ff */
[----:B------:R-:W-:Y:S02]  /*15c0*/  LOP3.LUT R197, R197, 0xfffffffe, RZ, 0xc0, !PT ;  /* 0xfffffffec5c57812 */ /* 0x000fe400078ec0ff */
[----:B------:R-:W-:Y:S01]  /*15d0*/  LOP3.LUT R7, R7, 0x1c0, RZ, 0xc0, !PT ;  /* 0x000001c007077812 */ /* 0x000fe200078ec0ff */
[----:B------:R-:W-:Y:S01]  /*15e0*/  IMAD.IADD R0, R15, 0x1, -R0 ;  /* 0x000000010f007824 */ /* 0x000fe200078e0a00 */
[----:B------:R-:W-:Y:S01]  /*15f0*/  LOP3.LUT P4, RZ, R3, 0x2, RZ, 0xc0, !PT ;  /* 0x0000000203ff7812 */ /* 0x000fe2000788c0ff */
[----:B------:R-:W-:Y:S01]  /*1600*/  IMAD.IADD R197, R14, 0x1, -R197 ;  /* 0x000000010ec57824 */ /* 0x000fe200078e0ac5 */
[----:B-1----:R-:W-:Y:S01]  /*1610*/  SEL R20, RZ, 0x2, P2 ;  /* 0x00000002ff147807 */ /* 0x002fe20001000000 */
[----:B------:R-:W-:Y:S01]  /*1620*/  IMAD.SHL.U32 R4, R0, 0x40, RZ ;  /* 0x0000004000047824 */ /* 0x000fe200078e00ff */
[----:B------:R-:W-:Y:S01]  /*1630*/  SEL R21, RZ, 0x4, P1 ;  /* 0x00000004ff157807 */ /* 0x000fe20000800000 */
[----:B------:R-:W-:Y:S01]  /*1640*/  IMAD.SHL.U32 R14, R197, 0x8, RZ ;  /* 0x00000008c50e7824 */ /* 0x000fe200078e00ff */
[----:B------:R-:W-:Y:S01]  /*1650*/  @!PT LDS RZ, [RZ] ;  /* 0x00000000fffff984 */ /* 0x000fe20000000800 */
[----:B------:R-:W-:Y:S01]  /*1660*/  @!PT LDS RZ, [RZ] ;  /* 0x00000000fffff984 */ /* 0x000fe20000000800 */
[----:B------:R-:W-:Y:S01]  /*1670*/  @!PT LDS RZ, [RZ] ;  /* 0x00000000fffff984 */ /* 0x000fe20000000800 */
[----:B------:R1:W-:Y:S02]  /*1680*/  @P6 LDGSTS.E.BYPASS.LTC128B.128 [R199+0x6100], [R16.64], !P3 ;  /* 0x0610000010c76fae */ /* 0x0003e4000d901d50 */
[----:B------:R-:W-:Y:S01]  /*1690*/  LOP3.LUT R15, R4, 0x1c0, RZ, 0xc0, !PT ;  /* 0x000001c0040f7812 */ /* 0x000fe200078ec0ff */
[----:B------:R-:W-:Y:S01]  /*16a0*/  IMAD.SHL.U32 R4, R11, 0x8, RZ ;  /* 0x000000080b047824 */ /* 0x000fe200078e00ff */
[----:B------:R1:W-:Y:S02]  /*16b0*/  @P6 LDGSTS.E.BYPASS.LTC128B.128 [R199+0x8100], [R16.64+0x80], !P2 ;  /* 0x0810008010c76fae */ /* 0x0003e4000d101d50 */
[----:B------:R-:W-:-:S02]  /*16c0*/  LOP3.LUT R14, R15, 0x8, R14, 0xf8, !PT ;  /* 0x000000080f0e7812 */ /* 0x000fc400078ef80e */
[----:B------:R-:W-:Y:S01]  /*16d0*/  SHF.R.U32.HI R15, RZ, 0x3, R15 ;  /* 0x00000003ff0f7819 */ /* 0x000fe2000001160f */
[----:B------:R1:W-:Y:S01]  /*16e0*/  @P6 LDGSTS.E.BYPASS.LTC128B.128 [R199+0xa100], [R16.64+0x100], !P1 ;  /* 0x0a10010010c76fae */ /* 0x0003e2000c901d50 */
[----:B------:R-:W-:Y:S02]  /*16f0*/  LOP3.LUT R4, R7, 0x8, R4, 0xf8, !PT ;  /* 0x0000000807047812 */ /* 0x000fe400078ef804 */
[----:B------:R-:W-:Y:S01]  /*1700*/  SHF.R.U32.HI R7, RZ, 0x3, R7 ;  /* 0x00000003ff077819 */ /* 0x000fe20000011607 */
[----:B------:R1:W-:Y:S01]  /*1710*/  @P5 LDGSTS.E.BYPASS.LTC128B.128 [R199+0x7100], [R18.64], !P3 ;  /* 0x0710000012c75fae */ /* 0x0003e2000d901d50 */
[----:B------:R-:W-:Y:S01]  /*1720*/  LOP3.LUT R14, R14, R15, RZ, 0x3c, !PT ;  /* 0x0000000f0e0e7212 */ /* 0x000fe200078e3cff */
[----:B------:R-:W-:Y:S01]  /*1730*/  IMAD.SHL.U32 R15, R10, 0x40, RZ ;  /* 0x000000400a0f7824 */ /* 0x000fe200078e00ff */
[----:B------:R-:W-:Y:S01]  /*1740*/  LOP3.LUT R10, R4, R7, RZ, 0x3c, !PT ;  /* 0x00000007040a7212 */ /* 0x000fe200078e3cff */
[----:B------:R1:W-:Y:S01]  /*1750*/  @P5 LDGSTS.E.BYPASS.LTC128B.128 [R199+0x9100], [R18.64+0x80], !P2 ;  /* 0x0910008012c75fae */ /* 0x0003e2000d101d50 */
[----:B------:R-:W-:-:S02]  /*1760*/  SHF.R.S32.HI R7, RZ, 0x5, R81 ;  /* 0x00000005ff077819 */ /* 0x000fc40000011451 */
[----:B------:R-:W-:Y:S01]  /*1770*/  LOP3.LUT R4, R14, 0xfffffe00, R15, 0xf8, !PT ;  /* 0xfffffe000e047812 */ /* 0x000fe200078ef80f */
[----:B------:R1:W-:Y:S01]  /*1780*/  @P5 LDGSTS.E.BYPASS.LTC128B.128 [R199+0xb100], [R18.64+0x100], !P1 ;  /* 0x0b10010012c75fae */ /* 0x0003e2000c901d50 */
[----:B------:R-:W-:Y:S01]  /*1790*/  IMAD R197, R197, 0x200, R10 ;  /* 0x00000200c5c57824 */ /* 0x000fe200078e020a */
[----:B------:R-:W-:Y:S01]  /*17a0*/  LOP3.LUT P5, RZ, R0, 0x2, RZ, 0xc0, !PT ;  /* 0x0000000200ff7812 */ /* 0x000fe200078ac0ff */
[----:B------:R-:W-:Y:S01]  /*17b0*/  IMAD R10, R9, c[0x0][0x208], RZ ;  /* 0x00008200090a7a24 */ /* 0x000fe200078e02ff */
[----:B------:R-:W0:Y:S01]  /*17c0*/  LDGDEPBAR ;  /* 0x00000000000079af */ /* 0x000e220000000000 */
[----:B------:R-:W-:Y:S01]  /*17d0*/  IMAD R198, R7, 0x400, R4 ;  /* 0x0000040007c67824 */ /* 0x000fe200078e0204 */
[----:B------:R-:W-:Y:S01]  /*17e0*/  ISETP.LT.OR P6, PT, R60, 0x1, P3 ;  /* 0x000000013c00780c */ /* 0x000fe20001fc1670 */
[----:B------:R-:W-:Y:S01]  /*17f0*/  IMAD R9, R11, c[0x0][0x20c], R10 ;  /* 0x000083000b097a24 */ /* 0x000fe200078e020a */
[----:B------:R-:W-:Y:S01]  /*1800*/  LOP3.LUT R81, R81, 0xffffffe0, RZ, 0xc0, !PT ;  /* 0xffffffe051517812 */ /* 0x000fe200078ec0ff */
[----:B------:R-:W-:-:S02]  /*1810*/  IMAD.SHL.U32 R197, R197, 0x2, RZ ;  /* 0x00000002c5c57824 */ /* 0x000fc400078e00ff */
[----:B------:R-:W-:Y:S02]  /*1820*/  IMAD.IADD R13, R13, 0x1, R9 ;  /* 0x000000010d0d7824 */ /* 0x000fe400078e0209 */
[----:B------:R-:W-:Y:S01]  /*1830*/  IMAD.SHL.U32 R198, R198, 0x2, RZ ;  /* 0x00000002c6c67824 */ /* 0x000fe200078e00ff */
[----:B------:R-:W-:Y:S01]  /*1840*/  IADD3 R196, R197, 0x6120, RZ ;  /* 0x00006120c5c47810 */ /* 0x000fe20007ffe0ff */
[----:B------:R-:W-:Y:S02]  /*1850*/  IMAD R9, R2, c[0x0][0x210], RZ ;  /* 0x0000840002097a24 */ /* 0x000fe400078e02ff */
[----:B------:R-:W-:-:S04]  /*1860*/  IMAD.WIDE.U32 R12, R8, c[0x0][0x210], R12 ;  /* 0x00008400080c7a25 */ /* 0x000fc800078e000c */
[----:B------:R-:W-:Y:S02]  /*1870*/  IMAD R9, R8, c[0x0][0x214], R9 ;  /* 0x0000850008097a24 */ /* 0x000fe400078e0209 */
[----:B------:R-:W-:Y:S02]  /*1880*/  IMAD.MOV.U32 R8, RZ, RZ, R12 ;  /* 0x000000ffff087224 */ /* 0x000fe400078e000c */
[----:B------:R-:W-:Y:S02]  /*1890*/  IMAD.IADD R9, R13, 0x1, R9 ;  /* 0x000000010d097824 */ /* 0x000fe400078e0209 */
[----:B------:R-:W-:Y:S01]  /*18a0*/  IMAD R13, R207, c[0x0][0x218], RZ ;  /* 0x00008600cf0d7a24 */ /* 0x000fe200078e02ff */
[----:B------:R-:W-:-:S04]  /*18b0*/  DEPBAR.LE SB0, 0x1 ;  /* 0x000080400000791a */ /* 0x000fc80000000000 */
[----:B------:R-:W-:-:S04]  /*18c0*/  DEPBAR.LE SB0, 0x0 ;  /* 0x000080000000791a */ /* 0x000fc80000000000 */
[----:B------:R-:W-:Y:S01]  /*18d0*/  BAR.SYNC.DEFER_BLOCKING 0x0 ;  /* 0x0000000000007b1d */ /* 0x000fe20000010000 */
[C---:B------:R-:W-:Y:S02]  /*18e0*/  IMAD R13, R206.reuse, c[0x0][0x21c], R13 ;  /* 0x00008700ce0d7a24 */ /* 0x040fe400078e020d */
[----:B------:R-:W-:Y:S01]  /*18f0*/  IMAD.WIDE.U32 R206, R206, c[0x0][0x218], R8 ;  /* 0x00008600cece7a25 */ /* 0x000fe200078e0008 */
[----:B------:R-:W-:-:S03]  /*1900*/  IADD3 R8, R197, 0x6100, RZ ;  /* 0x00006100c5087810 */ /* 0x000fc60007ffe0ff */
[----:B------:R-:W-:Y:S01]  /*1910*/  IMAD.MOV.U32 R2, RZ, RZ, 0x10 ;  /* 0x00000010ff027424 */ /* 0x000fe200078e00ff */
[----:B------:R-:W-:Y:S01]  /*1920*/  LEA R10, P0, R208, R206, 0x6 ;  /* 0x000000ced00a7211 */ /* 0x000fe200078030ff */
[----:B------:R-:W-:Y:S01]  /*1930*/  IMAD.U32 R9, RZ, RZ, UR10 ;  /* 0x0000000aff097e24 */ /* 0x000fe2000f8e00ff */
[----:B------:R-:W-:Y:S01]  /*1940*/  @P4 IADD3 R196, R8, -0x20, RZ ;  /* 0xffffffe008c44810 */ /* 0x000fe20007ffe0ff */
[----:B------:R-:W-:Y:S01]  /*1950*/  IMAD.IADD R209, R207, 0x1, R13 ;  /* 0x00000001cfd17824 */ /* 0x000fe200078e020d */
[----:B------:R-:W-:Y:S01]  /*1960*/  SEL R2, R2, 0xfffffff0, !P5 ;  /* 0xfffffff002027807 */ /* 0x000fe20006800000 */
[----:B------:R-:W-:Y:S01]  /*1970*/  USHF.L.U32 UR10, UR4, 0x6, URZ ;  /* 0x00000006040a7899 */ /* 0x000fe2000800063f */
[----:B------:R-:W-:Y:S01]  /*1980*/  SEL R8, RZ, 0x1, P3 ;  /* 0x00000001ff087807 */ /* 0x000fe20001800000 */
[----:B------:R-:W-:Y:S01]  /*1990*/  @UP0 USHF.R.S32.HI UR4, URZ, 0x1f, UR5 ;  /* 0x0000001f3f040899 */ /* 0x000fe20008011405 */
[----:B------:R-:W-:Y:S01]  /*19a0*/  LEA.HI.X R9, R208, R209, R9, 0x6, P0 ;  /* 0x000000d1d0097211 */ /* 0x000fe200000f3409 */
[----:B------:R-:W-:Y:S01]  /*19b0*/  IMAD R194, R2, 0x2, R198 ;  /* 0x0000000202c27824 */ /* 0x000fe200078e02c6 */
[----:B------:R-:W-:-:S02]  /*19c0*/  LEA R62, P0, R10, c[0x0][0x1f8], 0x1 ;  /* 0x00007e000a3e7a11 */ /* 0x000fc400078008ff */
[----:B------:R-:W-:Y:S02]  /*19d0*/  IADD3 R8, R21, R20, R8 ;  /* 0x0000001415087210 */ /* 0x000fe40007ffe008 */
[----:B------:R-:W-:Y:S01]  /*19e0*/  LEA.HI.X R63, R10, c[0x0][0x1fc], R9, 0x1, P0 ;  /* 0x00007f000a3f7a11 */ /* 0x000fe200000f0c09 */
[----:B------:R-:W-:Y:S01]  /*19f0*/  LDSM.16.M88.4 R40, [R198+0xc100] ;  /* 0x00c10000c628783b */ /* 0x000fe20000000200 */
[----:B------:R-:W-:Y:S02]  /*1a00*/  IADD3 R68, P0, R62, UR10, RZ ;  /* 0x0000000a3e447c10 */ /* 0x000fe4000ff1e0ff */
[----:B------:R-:W-:Y:S01]  /*1a10*/  LOP3.LUT P5, RZ, R8, 0x2, RZ, 0xc0, !PT ;  /* 0x0000000208ff7812 */ /* 0x000fe200078ac0ff */
[----:B------:R-:W2:Y:S01]  /*1a20*/  LDSM.16.M88.4 R32, [R197+0x6100] ;  /* 0x00610000c520783b */ /* 0x000ea20000000200 */
[----:B------:R-:W-:Y:S02]  /*1a30*/  IADD3.X R69, R63, UR9, RZ, P0, !PT ;  /* 0x000000093f457c10 */ /* 0x000fe400087fe4ff */
[----:B------:R-:W-:Y:S01]  /*1a40*/  ISETP.LT.OR P0, PT, R60, 0x1, !P5 ;  /* 0x000000013c00780c */ /* 0x000fe20006f01670 */
[----:B----4-:R-:W4:Y:S01]  /*1a50*/  LDSM.16.M88.4 R24, [R197+0x6900] ;  /* 0x00690000c518783b */ /* 0x010f220000000200 */
[----:B------:R-:W-:-:S02]  /*1a60*/  LOP3.LUT P4, RZ, R8, 0x4, RZ, 0xc0, !PT ;  /* 0x0000000408ff7812 */ /* 0x000fc4000788c0ff */
[----:B------:R-:W-:Y:S01]  /*1a70*/  ISETP.LT.OR P5, PT, R60, 0x21, !P5 ;  /* 0x000000213c00780c */ /* 0x000fe20006fa1670 */
[----:B-1----:R-:W3:Y:S01]  /*1a80*/  LDSM.16.M88.4 R16, [R197+0x7100] ;  /* 0x00710000c510783b */ /* 0x002ee20000000200 */
[C---:B------:R-:W-:Y:S02]  /*1a90*/  IADD3 R187, R196.reuse, 0x800, RZ ;  /* 0x00000800c4bb7810 */ /* 0x040fe40007ffe0ff */
[C---:B------:R-:W-:Y:S01]  /*1aa0*/  IADD3 R186, R196.reuse, 0x1000, RZ ;  /* 0x00001000c4ba7810 */ /* 0x040fe20007ffe0ff */
[----:B------:R-:W1:Y:S01]  /*1ab0*/  LDSM.16.M88.4 R56, [R197+0x7900] ;  /* 0x00790000c538783b */ /* 0x000e620000000200 */
[C---:B------:R-:W-:Y:S02]  /*1ac0*/  IADD3 R185, R196.reuse, 0x1800, RZ ;  /* 0x00001800c4b97810 */ /* 0x040fe40007ffe0ff */
[C---:B------:R-:W-:Y:S01]  /*1ad0*/  IADD3 R183, R196.reuse, 0x2000, RZ ;  /* 0x00002000c4b77810 */ /* 0x040fe20007ffe0ff */
[----:B------:R-:W-:Y:S01]  /*1ae0*/  LDSM.16.M88.4 R12, [R194+0xc100] ;  /* 0x00c10000c20c783b */ /* 0x000fe20000000200 */
[----:B------:R-:W-:-:S02]  /*1af0*/  IADD3 R182, R196, 0x2800, RZ ;  /* 0x00002800c4b67810 */ /* 0x000fc40007ffe0ff */
[C---:B------:R-:W-:Y:S01]  /*1b00*/  IADD3 R181, R196.reuse, 0x3000, RZ ;  /* 0x00003000c4b57810 */ /* 0x040fe20007ffe0ff */
[----:B------:R-:W5:Y:S01]  /*1b10*/  LDSM.16.M88.4 R48, [R196] ;  /* 0x00000000c430783b */ /* 0x000f620000000200 */
[C---:B------:R-:W-:Y:S02]  /*1b20*/  IADD3 R180, R196.reuse, 0x3800, RZ ;  /* 0x00003800c4b47810 */ /* 0x040fe40007ffe0ff */
[C---:B------:R-:W-:Y:S01]  /*1b30*/  IADD3 R179, R196.reuse, 0x4000, RZ ;  /* 0x00004000c4b37810 */ /* 0x040fe20007ffe0ff */
[----:B------:R-:W1:Y:S01]  /*1b40*/  LDSM.16.M88.4 R8, [R196+0x800] ;  /* 0x00080000c408783b */ /* 0x000e620000000200 */
[C---:B------:R-:W-:Y:S02]  /*1b50*/  IADD3 R178, R196.reuse, 0x4800, RZ ;  /* 0x00004800c4b27810 */ /* 0x040fe40007ffe0ff */
[C---:B------:R-:W-:Y:S01]  /*1b60*/  IADD3 R177, R196.reuse, 0x5000, RZ ;  /* 0x00005000c4b17810 */ /* 0x040fe20007ffe0ff */
[----:B------:R-:W1:Y:S01]  /*1b70*/  LDSM.16.M88.4 R52, [R196+0x1000] ;  /* 0x00100000c434783b */ /* 0x000e620000000200 */
[----:B------:R-:W-:-:S03]  /*1b80*/  IADD3 R176, R196, 0x5800, RZ ;  /* 0x00005800c4b07810 */ /* 0x000fc60007ffe0ff */
[----:B------:R-:W1:Y:S04]  /*1b90*/  LDSM.16.M88.4 R44, [R196+0x1800] ;  /* 0x00180000c42c783b */ /* 0x000e680000000200 */
[----:B------:R-:W-:Y:S01]  /*1ba0*/  @!PT LDS RZ, [RZ] ;  /* 0x00000000fffff984 */ /* 0x000fe20000000800 */
[----:B------:R-:W-:Y:S01]  /*1bb0*/  @!PT LDS RZ, [RZ] ;  /* 0x00000000fffff984 */ /* 0x000fe20000000800 */
[----:B------:R-:W-:Y:S01]  /*1bc0*/  @!PT LDS RZ, [RZ] ;  /* 0x00000000fffff984 */ /* 0x000fe20000000800 */
[----:B------:R1:W-:Y:S01]  /*1bd0*/  LDGSTS.E.BYPASS.LTC128B.128 [R199+0x100], [R62.64], !P6 ;  /* 0x001000003ec77fae */ /* 0x0003e2000f101d50 */
[C---:B------:R-:W-:Y:S02]  /*1be0*/  ISETP.LT.OR P6, PT, R60.reuse, 0x1, !P4 ;  /* 0x000000013c00780c */ /* 0x040fe400067c1670 */
[----:B------:R-:W-:Y:S01]  /*1bf0*/  ISETP.LT.OR P4, PT, R60, 0x21, !P4 ;  /* 0x000000213c00780c */ /* 0x000fe20006781670 */
[----:B--2---:R-:W-:Y:S01]  /*1c00*/  HMMA.16816.F32 R36, R40, R32, RZ ;  /* 0x000000202824723c */ /* 0x004fe200000018ff */
[----:B------:R1:W-:Y:S01]  /*1c10*/  LDGSTS.E.BYPASS.LTC128B.128 [R199+0x2100], [R62.64+0x80], !P0 ;  /* 0x021000803ec77fae */ /* 0x0003e2000c101d50 */
[----:B------:R-:W-:Y:S01]  /*1c20*/  LOP3.LUT P0, RZ, R0, 0x4, RZ, 0xc0, !PT ;  /* 0x0000000400ff7812 */ /* 0x000fe2000780c0ff */
[----:B------:R-:W-:-:S05]  /*1c30*/  IMAD.MOV.U32 R0, RZ, RZ, 0x20 ;  /* 0x00000020ff007424 */ /* 0x000fca00078e00ff */
[C---:B------:R-:W-:Y:S02]  /*1c40*/  HMMA.16816.F32 R32, R40.reuse, R34, RZ ;  /* 0x000000222820723c */ /* 0x040fe400000018ff */
[----:B------:R1:W-:Y:S01]  /*1c50*/  LDGSTS.E.BYPASS.LTC128B.128 [R199+0x4100], [R62.64+0x100], !P6 ;  /* 0x041001003ec77fae */ /* 0x0003e2000f101d50 */
[----:B------:R-:W-:Y:S02]  /*1c60*/  LOP3.LUT P6, RZ, R3, 0x4, RZ, 0xc0, !PT ;  /* 0x0000000403ff7812 */ /* 0x000fe400078cc0ff */
[----:B------:R-:W-:Y:S01]  /*1c70*/  SEL R3, R0, 0xffffffe0, !P0 ;  /* 0xffffffe000037807 */ /* 0x000fe20004000000 */
[----:B------:R-:W-:Y:S01]  /*1c80*/  IMAD.MOV.U32 R0, RZ, RZ, 0x40 ;  /* 0x00000040ff007424 */ /* 0x000fe200078e00ff */
[----:B------:R-:W-:Y:S01]  /*1c90*/  ISETP.LT.OR P0, PT, R60, 0x21, P3 ;  /* 0x000000213c00780c */ /* 0x000fe20001f01670 */
[----:B----4-:R-:W-:Y:S02]  /*1ca0*/  HMMA.16816.F32 R28, R40, R24, RZ ;  /* 0x00000018281c723c */ /* 0x010fe400000018ff */
[C---:B------:R-:W-:Y:S01]  /*1cb0*/  IMAD R193, R3.reuse, 0x2, R198 ;  /* 0x0000000203c17824 */ /* 0x040fe200078e02c6 */
[----:B------:R-:W-:Y:S01]  /*1cc0*/  SEL R0, R0, 0xffffffc0, !P6 ;  /* 0xffffffc000007807 */ /* 0x000fe20007000000 */
[----:B------:R-:W-:-:S04]  /*1cd0*/  IMAD R191, R3, 0x2, R194 ;  /* 0x0000000203bf7824 */ /* 0x000fc800078e02c2 */
[----:B------:R-:W-:Y:S01]  /*1ce0*/  HMMA.16816.F32 R24, R40, R26, RZ ;  /* 0x0000001a2818723c */ /* 0x000fe200000018ff */
[----:B------:R-:W-:Y:S02]  /*1cf0*/  IMAD.IADD R192, R197, 0x1, R0 ;  /* 0x00000001c5c07824 */ /* 0x000fe400078e0200 */
[----:B------:R-:W-:Y:S01]  /*1d00*/  IMAD.IADD R184, R0, 0x1, R196 ;  /* 0x0000000100b87824 */ /* 0x000fe200078e02c4 */
[----:B------:R2:W-:Y:S01]  /*1d10*/  LDGSTS.E.BYPASS.LTC128B.128 [R199+0x1100], [R68.64], !P0 ;  /* 0x0110000044c77fae */ /* 0x0005e2000c101d50 */
[----:B------:R-:W-:-:S03]  /*1d20*/  SHF.R.S32.HI R0, RZ, 0x1f, R7 ;  /* 0x0000001fff007819 */ /* 0x000fc60000011407 */
[C---:B---3--:R-:W-:Y:S01]  /*1d30*/  HMMA.16816.F32 R20, R40.reuse, R16, RZ ;  /* 0x000000102814723c */ /* 0x048fe200000018ff */
[----:B------:R2:W-:Y:S01]  /*1d40*/  LDGSTS.E.BYPASS.LTC128B.128 [R199+0x3100], [R68.64+0x80], !P5 ;  /* 0x0310008044c77fae */ /* 0x0005e2000e901d50 */
[----:B------:R-:W-:Y:S02]  /*1d50*/  PLOP3.LUT P5, PT, PT, PT, UP0, 0x80, 0x0 ;  /* 0x000000000000781c */ /* 0x000fe40003faf008 */
[----:B------:R-:W-:Y:S01]  /*1d60*/  LEA.HI R0, R0, R7, RZ, 0x3 ;  /* 0x0000000700007211 */ /* 0x000fe200078f18ff */
[----:B------:R2:W-:Y:S01]  /*1d70*/  LDGSTS.E.BYPASS.LTC128B.128 [R199+0x5100], [R68.64+0x100], !P4 ;  /* 0x0510010044c77fae */ /* 0x0005e2000e101d50 */
[----:B------:R-:W-:Y:S02]  /*1d80*/  PLOP3.LUT P4, PT, PT, PT, UP2, 0x80, 0x0 ;  /* 0x000000000000781c */ /* 0x000fe40003f8f028 */
[----:B------:R-:W-:Y:S01]  /*1d90*/  HMMA.16816.F32 R16, R40, R18, RZ ;  /* 0x000000122810723c */ /* 0x000fe200000018ff */
[----:B-1----:R-:W-:Y:S01]  /*1da0*/  LDSM.16.M88.4 R60, [R193+0xc100] ;  /* 0x00c10000c13c783b */ /* 0x002fe20000000200 */
[----:B------:R-:W-:-:S03]  /*1db0*/  LOP3.LUT R0, R0, 0xffffff8, RZ, 0xc0, !PT ;  /* 0x0ffffff800007812 */ /* 0x000fc600078ec0ff */
[----:B------:R-:W-:Y:S02]  /*1dc0*/  LDSM.16.M88.4 R72, [R197+0x8900] ;  /* 0x00890000c548783b */ /* 0x000fe40000000200 */
[----:B------:R-:W-:Y:S01]  /*1dd0*/  IMAD.IADD R7, R7, 0x1, -R0 ;  /* 0x0000000107077824 */ /* 0x000fe200078e0a00 */
[C---:B------:R-:W-:Y:S01]  /*1de0*/  HMMA.16816.F32 R64, R40.reuse, R56, RZ ;  /* 0x000000382840723c */ /* 0x040fe200000018ff */
[----:B------:R-:W-:Y:S04]  /*1df0*/  LDSM.16.M88.4 R76, [R184+0x3000] ;  /* 0x00300000b84c783b */ /* 0x000fe80000000200 */
[----:B------:R-:W0:Y:S03]  /*1e00*/  LDGDEPBAR ;  /* 0x00000000000079af */ /* 0x000e260000000000 */
[----:B------:R-:W-:Y:S01]  /*1e10*/  HMMA.16816.F32 R40, R40, R58, RZ ;  /* 0x0000003a2828723c */ /* 0x000fe200000018ff */
[----:B------:R-:W-:Y:S07]  /*1e20*/  LDSM.16.M88.4 R56, [R192+0x7100] ;  /* 0x00710000c038783b */ /* 0x000fee0000000200 */
[C---:B-----5:R-:W-:Y:S01]  /*1e30*/  HMMA.16816.F32 R36, R12.reuse, R48, R36 ;  /* 0x000000300c24723c */ /* 0x060fe20000001824 */
[----:B--2---:R-:W-:Y:S07]  /*1e40*/  LDSM.16.M88.4 R68, [R184+0x1800] ;  /* 0x00180000b844783b */ /* 0x004fee0000000200 */
        /* <DEDUP_REMOVED lines=8> */
[C---:B------:R-:W-:Y:S08]  /*1ed0*/  HMMA.16816.F32 R64, R12.reuse, R44, R64 ;  /* 0x0000002c0c40723c */ /* 0x040ff00000001840 */
[----:B------:R-:W-:Y:S01]  /*1ee0*/  HMMA.16816.F32 R40, R12, R46, R40 ;  /* 0x0000002e0c28723c */ /* 0x000fe20000001828 */
[----:B------:R-:W-:Y:S04]  /*1ef0*/  LDSM.16.M88.4 R44, [R191+0xc100] ;  /* 0x00c10000bf2c783b */ /* 0x000fe80000000200 */
[----:B------:R-:W4:Y:S03]  /*1f00*/  LDSM.16.M88.4 R12, [R184] ;  /* 0x00000000b80c783b */ /* 0x000f260000000200 */
        /* <DEDUP_REMOVED lines=8> */
[----:B------:R-:W-:Y:S07]  /*1f90*/  LDSM.16.M88.4 R56, [R197+0x9100] ;  /* 0x00910000c538783b */ /* 0x000fee0000000200 */
[C---:B---3--:R-:W-:Y:S08]  /*1fa0*/  HMMA.16816.F32 R64, R60.reuse, R52, R64 ;  /* 0x000000343c40723c */ /* 0x048ff00000001840 */
[----:B------:R-:W-:Y:S01]  /*1fb0*/  HMMA.16816.F32 R60, R60, R54, R40 ;  /* 0x000000363c3c723c */ /* 0x000fe20000001828 */
[----:B------:R-:W-:Y:S04]  /*1fc0*/  LDSM.16.M88.4 R40, [R198+0x10100] ;  /* 0x01010000c628783b */ /* 0x000fe80000000200 */
[----:B------:R-:W-:Y:S03]  /*1fd0*/  LDSM.16.M88.4 R52, [R197+0x9900] ;  /* 0x00990000c534783b */ /* 0x000fe60000000200 */
[C---:B----4-:R-:W-:Y:S08]  /*1fe0*/  HMMA.16816.F32 R36, R44.reuse, R12, R36 ;  /* 0x0000000c2c24723c */ /* 0x050ff00000001824 */
[C---:B------:R-:W-:Y:S01]  /*1ff0*/  HMMA.16816.F32 R32, R44.reuse, R14, R32 ;  /* 0x0000000e2c20723c */ /* 0x040fe20000001820 */
[----:B------:R-:W2:Y:S07]  /*2000*/  LDSM.16.M88.4 R12, [R197+0x8100] ;  /* 0x00810000c50c783b */ /* 0x000eae0000000200 */
[C---:B-1----:R-:W-:Y:S08]  /*2010*/  HMMA.16816.F32 R20, R44.reuse, R8, R20 ;  /* 0x000000082c14723c */ /* 0x042ff00000001814 */
[C---:B------:R-:W-:Y:S01]  /*2020*/  HMMA.16816.F32 R16, R44.reuse, R10, R16 ;  /* 0x0000000a2c10723c */ /* 0x040fe20000001810 */
[----:B------:R-:W-:Y:S07]  /*2030*/  LDSM.16.M88.4 R8, [R194+0x10100] ;  /* 0x01010000c208783b */ /* 0x000fee0000000200 */
[C---:B------:R-:W-:Y:S08]  /*2040*/  HMMA.16816.F32 R28, R44.reuse, R48, R28 ;  /* 0x000000302c1c723c */ /* 0x040ff0000000181c */
[C---:B------:R-:W-:Y:S01]  /*2050*/  HMMA.16816.F32 R24, R44.reuse, R50, R24 ;  /* 0x000000322c18723c */ /* 0x040fe20000001818 */
[----:B------:R-:W1:Y:S07]  /*2060*/  LDSM.16.M88.4 R48, [R196+0x2000] ;  /* 0x00200000c430783b */ /* 0x000e6e0000000200 */
[C---:B------:R-:W-:Y:S08]  /*2070*/  HMMA.16816.F32 R64, R44.reuse, R68, R64 ;  /* 0x000000442c40723c */ /* 0x040ff00000001840 */
[----:B------:R-:W-:Y:S01]  /*2080*/  HMMA.16816.F32 R60, R44, R70, R60 ;  /* 0x000000462c3c723c */ /* 0x000fe2000000183c */
[----:B------:R-:W3:Y:S04]  /*2090*/  LDSM.16.M88.4 R44, [R196+0x3000] ;  /* 0x00300000c42c783b */ /* 0x000ee80000000200 */
[----:B------:R-:W4:Y:S03]  /*20a0*/  LDSM.16.M88.4 R68, [R196+0x2800] ;  /* 0x00280000c444783b */ /* 0x000f260000000200 */
[C---:B--2---:R-:W-:Y:S08]  /*20b0*/  HMMA.16816.F32 R36, R40.reuse, R12, R36 ;  /* 0x0000000c2824723c */ /* 0x044ff00000001824 */
[C---:B------:R-:W-:Y:S01]  /*20c0*/  HMMA.16816.F32 R32, R40.reuse, R14, R32 ;  /* 0x0000000e2820723c */ /* 0x040fe20000001820 */
[----:B------:R-:W2:Y:S07]  /*20d0*/  LDSM.16.M88.4 R12, [R196+0x3800] ;  /* 0x00380000c40c783b */ /* 0x000eae0000000200 */
[C---:B------:R-:W-:Y:S08]  /*20e0*/  HMMA.16816.F32 R20, R40.reuse, R56, R20 ;  /* 0x000000382814723c */ /* 0x040ff00000001814 */
[C---:B------:R-:W-:Y:S01]  /*20f0*/  HMMA.16816.F32 R16, R40.reuse, R58, R16 ;  /* 0x0000003a2810723c */ /* 0x040fe20000001810 */
[----:B------:R-:W-:Y:S07]  /*2100*/  LDSM.16.M88.4 R56, [R192+0x8100] ;  /* 0x00810000c038783b */ /* 0x000fee0000000200 */
[C---:B------:R-:W-:Y:S08]  /*2110*/  HMMA.16816.F32 R28, R40.reuse, R72, R28 ;  /* 0x00000048281c723c */ /* 0x040ff0000000181c */
[C---:B------:R-:W-:Y:S01]  /*2120*/  HMMA.16816.F32 R24, R40.reuse, R74, R24 ;  /* 0x0000004a2818723c */ /* 0x040fe20000001818 */
[----:B------:R-:W-:Y:S07]  /*2130*/  LDSM.16.M88.4 R72, [R191+0x10100] ;  /* 0x01010000bf48783b */ /* 0x000fee0000000200 */
[C---:B------:R-:W-:Y:S08]  /*2140*/  HMMA.16816.F32 R64, R40.reuse, R52, R64 ;  /* 0x000000342840723c */ /* 0x040ff00000001840 */
[----:B------:R-:W-:Y:S01]  /*2150*/  HMMA.16816.F32 R60, R40, R54, R60 ;  /* 0x00000036283c723c */ /* 0x000fe2000000183c */
[----:B------:R-:W5:Y:S04]  /*2160*/  LDSM.16.M88.4 R40, [R193+0x10100] ;  /* 0x01010000c128783b */ /* 0x000f680000000200 */
[----:B------:R-:W2:Y:S03]  /*2170*/  LDSM.16.M88.4 R52, [R192+0x8900] ;  /* 0x00890000c034783b */ /* 0x000ea60000000200 */
        /* <DEDUP_REMOVED lines=9> */
[C---:B--2---:R-:W-:Y:S08]  /*2210*/  HMMA.16816.F32 R64, R8.reuse, R12, R64 ;  /* 0x0000000c0840723c */ /* 0x044ff00000001840 */
[----:B------:R-:W-:Y:S01]  /*2220*/  HMMA.16816.F32 R60, R8, R14, R60 ;  /* 0x0000000e083c723c */ /* 0x000fe2000000183c */
[----:B------:R-:W2:Y:S04]  /*2230*/  LDSM.16.M88.4 R12, [R184+0x2000] ;  /* 0x00200000b80c783b */ /* 0x000ea80000000200 */
[----:B------:R-:W4:Y:S03]  /*2240*/  LDSM.16.M88.4 R8, [R184+0x2800] ;  /* 0x00280000b808783b */ /* 0x000f260000000200 */
[C---:B-----5:R-:W-:Y:S08]  /*2250*/  HMMA.16816.F32 R36, R40.reuse, R56, R36 ;  /* 0x000000382824723c */ /* 0x060ff00000001824 */
[C---:B------:R-:W-:Y:S01]  /*2260*/  HMMA.16816.F32 R32, R40.reuse, R58, R32 ;  /* 0x0000003a2820723c */ /* 0x040fe20000001820 */
[----:B------:R-:W-:Y:S07]  /*2270*/  LDSM.16.M88.4 R56, [R198+0x14100] ;  /* 0x01410000c638783b */ /* 0x000fee0000000200 */
[C---:B------:R-:W-:Y:S08]  /*2280*/  HMMA.16816.F32 R28, R40.reuse, R52, R28 ;  /* 0x00000034281c723c */ /* 0x040ff0000000181c */
[C---:B------:R-:W-:Y:S01]  /*2290*/  HMMA.16816.F32 R24, R40.reuse, R54, R24 ;  /* 0x000000362818723c */ /* 0x040fe20000001818 */
[----:B------:R-:W5:Y:S07]  /*22a0*/  LDSM.16.M88.4 R52, [R197+0xa100] ;  /* 0x00a10000c534783b */ /* 0x000f6e0000000200 */
        /* <DEDUP_REMOVED lines=14> */
[C---:B------:R-:W-:Y:S08]  /*2390*/  HMMA.16816.F32 R16, R72.reuse, R78, R16 ;  /* 0x0000004e4810723c */ /* 0x040ff00000001810 */
[C---:B------:R-:W-:Y:S08]  /*23a0*/  HMMA.16816.F32 R64, R72.reuse, R68, R64 ;  /* 0x000000444840723c */ /* 0x040ff00000001840 */
[----:B------:R-:W-:Y:S01]  /*23b0*/  HMMA.16816.F32 R68, R72, R70, R60 ;  /* 0x000000464844723c */ /* 0x000fe2000000183c */
[----:B------:R-:W4:Y:S04]  /*23c0*/  LDSM.16.M88.4 R72, [R196+0x5000] ;  /* 0x00500000c448783b */ /* 0x000f280000000200 */
[----:B------:R-:W2:Y:S03]  /*23d0*/  LDSM.16.M88.4 R60, [R196+0x4800] ;  /* 0x00480000c43c783b */ /* 0x000ea60000000200 */
[C---:B-----5:R-:W-:Y:S08]  /*23e0*/  HMMA.16816.F32 R36, R56.reuse, R52, R36 ;  /* 0x000000343824723c */ /* 0x060ff00000001824 */
[C---:B------:R-:W-:Y:S01]  /*23f0*/  HMMA.16816.F32 R32, R56.reuse, R54, R32 ;  /* 0x000000363820723c */ /* 0x040fe20000001820 */
[----:B------:R-:W-:Y:S07]  /*2400*/  LDSM.16.M88.4 R52, [R192+0xa900] ;  /* 0x00a90000c034783b */ /* 0x000fee0000000200 */
[C---:B-1----:R-:W-:Y:S08]  /*2410*/  HMMA.16816.F32 R28, R56.reuse, R48, R28 ;  /* 0x00000030381c723c */ /* 0x042ff0000000181c */
[C---:B------:R-:W-:Y:S01]  /*2420*/  HMMA.16816.F32 R24, R56.reuse, R50, R24 ;  /* 0x000000323818723c */ /* 0x040fe20000001818 */
[----:B------:R-:W1:Y:S07]  /*2430*/  LDSM.16.M88.4 R48, [R196+0x5800] ;  /* 0x00580000c430783b */ /* 0x000e6e0000000200 */
[C---:B---3--:R-:W-:Y:S08]  /*2440*/  HMMA.16816.F32 R20, R56.reuse, R44, R20 ;  /* 0x0000002c3814723c */ /* 0x048ff00000001814 */
[----:B------:R-:W-:Y:S01]  /*2450*/  HMMA.16816.F32 R16, R56, R46, R16 ;  /* 0x0000002e3810723c */ /* 0x000fe20000001810 */
[----:B------:R-:W-:Y:S07]  /*2460*/  LDSM.16.M88.4 R44, [R193+0x14100] ;  /* 0x01410000c12c783b */ /* 0x000fee0000000200 */
[C---:B--2---:R-:W-:Y:S08]  /*2470*/  HMMA.16816.F32 R36, R12.reuse, R8, R36 ;  /* 0x000000080c24723c */ /* 0x044ff00000001824 */
[----:B------:R-:W-:Y:S01]  /*2480*/  HMMA.16816.F32 R32, R12, R10, R32 ;  /* 0x0000000a0c20723c */ /* 0x000fe20000001820 */
[----:B------:R-:W2:Y:S07]  /*2490*/  LDSM.16.M88.4 R8, [R192+0xb100] ;  /* 0x00b10000c008783b */ /* 0x000eae0000000200 */
[C---:B------:R-:W-:Y:S08]  /*24a0*/  HMMA.16816.F32 R64, R56.reuse, R40, R64 ;  /* 0x000000283840723c */ /* 0x040ff00000001840 */
[----:B------:R-:W-:Y:S01]  /*24b0*/  HMMA.16816.F32 R68, R56, R42, R68 ;  /* 0x0000002a3844723c */ /* 0x000fe20000001844 */
[----:B------:R-:W3:Y:S04]  /*24c0*/  LDSM.16.M88.4 R40, [R192+0xa100] ;  /* 0x00a10000c028783b */ /* 0x000ee80000000200 */
[----:B------:R-:W5:Y:S03]  /*24d0*/  LDSM.16.M88.4 R56, [R192+0xb900] ;  /* 0x00b90000c038783b */ /* 0x000f660000000200 */
[C---:B----4-:R-:W-:Y:S08]  /*24e0*/  HMMA.16816.F32 R20, R12.reuse, R72, R20 ;  /* 0x000000480c14723c */ /* 0x050ff00000001814 */
[C---:B------:R-:W-:Y:S08]  /*24f0*/  HMMA.16816.F32 R16, R12.reuse, R74, R16 ;  /* 0x0000004a0c10723c */ /* 0x040ff00000001810 */
[C---:B------:R-:W-:Y:S08]  /*2500*/  HMMA.16816.F32 R28, R12.reuse, R60, R28 ;  /* 0x0000003c0c1c723c */ /* 0x040ff0000000181c */
[C---:B------:R-:W-:Y:S01]  /*2510*/  HMMA.16816.F32 R24, R12.reuse, R62, R24 ;  /* 0x0000003e0c18723c */ /* 0x040fe20000001818 */
[----:B------:R-:W-:Y:S07]  /*2520*/  LDSM.16.M88.4 R60, [R191+0x14100] ;  /* 0x01410000bf3c783b */ /* 0x000fee0000000200 */
[C---:B-1----:R-:W-:Y:S01]  /*2530*/  HMMA.16816.F32 R72, R12.reuse, R48, R64 ;  /* 0x000000300c48723c */ /* 0x042fe20000001840 */
[----:B------:R-:W-:Y:S07]  /*2540*/  LDSM.16.M88.4 R64, [R184+0x4000] ;  /* 0x00400000b840783b */ /* 0x000fee0000000200 */
[----:B------:R-:W-:Y:S01]  /*2550*/  HMMA.16816.F32 R68, R12, R50, R68 ;  /* 0x000000320c44723c */ /* 0x000fe20000001844 */
[----:B------:R-:W1:Y:S07]  /*2560*/  LDSM.16.M88.4 R12, [R184+0x4800] ;  /* 0x00480000b80c783b */ /* 0x000e6e0000000200 */
[C---:B--2---:R-:W-:Y:S08]  /*2570*/  HMMA.16816.F32 R20, R44.reuse, R8, R20 ;  /* 0x000000082c14723c */ /* 0x044ff00000001814 */
[C---:B------:R-:W-:Y:S01]  /*2580*/  HMMA.16816.F32 R16, R44.reuse, R10, R16 ;  /* 0x0000000a2c10723c */ /* 0x040fe20000001810 */
[----:B------:R-:W2:Y:S07]  /*2590*/  LDSM.16.M88.4 R8, [R184+0x5000] ;  /* 0x00500000b808783b */ /* 0x000eae0000000200 */
[C---:B------:R-:W-:Y:S08]  /*25a0*/  HMMA.16816.F32 R28, R44.reuse, R52, R28 ;  /* 0x000000342c1c723c */ /* 0x040ff0000000181c */
[C---:B------:R-:W-:Y:S08]  /*25b0*/  HMMA.16816.F32 R24, R44.reuse, R54, R24 ;  /* 0x000000362c18723c */ /* 0x040ff00000001818 */
[C---:B---3--:R-:W-:Y:S08]  /*25c0*/  HMMA.16816.F32 R36, R44.reuse, R40, R36 ;  /* 0x000000282c24723c */ /* 0x048ff00000001824 */
[C---:B------:R-:W-:Y:S08]  /*25d0*/  HMMA.16816.F32 R32, R44.reuse, R42, R32 ;  /* 0x0000002a2c20723c */ /* 0x040ff00000001820 */
[C---:B-----5:R-:W-:Y:S08]  /*25e0*/  HMMA.16816.F32 R72, R44.reuse, R56, R72 ;  /* 0x000000382c48723c */ /* 0x060ff00000001848 */
[----:B------:R-:W-:Y:S07]  /*25f0*/  HMMA.16816.F32 R68, R44, R58, R68 ;  /* 0x0000003a2c44723c */ /* 0x000fee0000001844 */
[C---:B------:R-:W-:Y:S01]  /*2600*/  IMAD.IADD R44, R80.reuse, 0x1, -R81 ;  /* 0x00000001502c7824 */ /* 0x040fe200078e0a51 */
[----:B-1----:R-:W-:Y:S01]  /*2610*/  HMMA.16816.F32 R28, R60, R12, R28 ;  /* 0x0000000c3c1c723c */ /* 0x002fe2000000181c */
[----:B------:R-:W-:-:S02]  /*2620*/  IMAD.IADD R80, R80, 0x1, -R83 ;  /* 0x0000000150507824 */ /* 0x000fc400078e0a53 */
[----:B------:R-:W-:Y:S01]  /*2630*/  @P5 IMAD.WIDE.U32 R46, R5, UR5, R202 ;  /* 0x00000005052e5c25 */ /* 0x000fe2000f8e00ca */
[----:B------:R-:W-:Y:S01]  /*2640*/  @UP0 UIMAD UR5, UR19, UR5, URZ ;  /* 0x00000005130502a4 */ /* 0x000fe2000f8e023f */
[----:B------:R-:W-:Y:S02]  /*2650*/  SHF.R.S32.HI R41, RZ, 0x1f, R44 ;  /* 0x0000001fff297819 */ /* 0x000fe4000001142c */
[----:B------:R-:W-:Y:S01]  /*2660*/  LEA.HI R5, R80, R80, RZ, 0x1 ;  /* 0x0000005050057211 */ /* 0x000fe200078f08ff */
[----:B------:R-:W-:Y:S01]  /*2670*/  @UP0 UIMAD UR4, UR4, UR20, UR5 ;  /* 0x00000014040402a4 */ /* 0x000fe2000f8e0205 */
[----:B------:R-:W-:Y:S01]  /*2680*/  LEA.HI R0, R41, R44, RZ, 0x2 ;  /* 0x0000002c29007211 */ /* 0x000fe200078f10ff */
[----:B------:R-:W-:Y:S01]  /*2690*/  HMMA.16816.F32 R24, R60, R14, R24 ;  /* 0x0000000e3c18723c */ /* 0x000fe20000001818 */
[----:B------:R-:W-:Y:S01]  /*26a0*/  LOP3.LUT R5, R5, 0x1ffffffe, RZ, 0xc0, !PT ;  /* 0x1ffffffe05057812 */ /* 0x000fe200078ec0ff */
[----:B------:R-:W1:Y:S01]  /*26b0*/  LDSM.16.M88.4 R40, [R184+0x5800] ;  /* 0x00580000b828783b */ /* 0x000e620000000200 */
[----:B------:R-:W-:Y:S01]  /*26c0*/  LEA.HI.SX32 R12, R0, UR15, 0x1e ;  /* 0x0000000f000c7c11 */ /* 0x000fe2000f8ff2ff */
[----:B------:R-:W-:-:S04]  /*26d0*/  DEPBAR.LE SB0, 0x0 ;  /* 0x000080000000791a */ /* 0x000fc80000000000 */
[----:B------:R-:W-:Y:S01]  /*26e0*/  IMAD.IADD R204, R80, 0x1, -R5 ;  /* 0x0000000150cc7824 */ /* 0x000fe200078e0a05 */
[----:B------:R-:W-:Y:S01]  /*26f0*/  @P5 IADD3 R5, R47, UR4, RZ ;  /* 0x000000042f055c10 */ /* 0x000fe2000fffe0ff */
[----:B------:R-:W-:Y:S01]  /*2700*/  IMAD R7, R7, 0x10, R12 ;  /* 0x0000001007077824 */ /* 0x000fe200078e020c */
[----:B------:R-:W-:Y:S01]  /*2710*/  @P5 LEA R14, P0, R46, c[0x0][0x1c8], 0x1 ;  /* 0x000072002e0e5a11 */ /* 0x000fe200078008ff */
[C---:B--2---:R-:W-:Y:S01]  /*2720*/  HMMA.16816.F32 R20, R60.reuse, R8, R20 ;  /* 0x000000083c14723c */ /* 0x044fe20000001814 */
[----:B------:R-:W-:Y:S01]  /*2730*/  IMAD.U32 R47, RZ, RZ, UR12 ;  /* 0x0000000cff2f7e24 */ /* 0x000fe2000f8e00ff */
[----:B------:R-:W-:Y:S01]  /*2740*/  LOP3.LUT R205, R0, 0x7ffffffc, RZ, 0xc0, !PT ;  /* 0x7ffffffc00cd7812 */ /* 0x000fe200078ec0ff */
[----:B------:R-:W-:Y:S01]  /*2750*/  IMAD R204, R204, 0x8, R7 ;  /* 0x00000008cccc7824 */ /* 0x000fe200078e0207 */
[----:B------:R-:W-:Y:S01]  /*2760*/  @P5 LEA.HI.X R15, R46, c[0x0][0x1cc], R5, 0x1, P0 ;  /* 0x000073002e0f5a11 */ /* 0x000fe200000f0c05 */
[----:B------:R-:W-:Y:S01]  /*2770*/  IMAD.U32 R7, RZ, RZ, UR12 ;  /* 0x0000000cff077e24 */ /* 0x000fe2000f8e00ff */
[----:B------:R-:W-:Y:S01]  /*2780*/  PLOP3.LUT P0, PT, PT, PT, UP2, 0x80, 0x0 ;  /* 0x000000000000781c */ /* 0x000fe20003f0f028 */
[----:B------:R-:W-:Y:S01]  /*2790*/  @P4 IMAD.HI.U32 R8, R204, c[0x0][0x2c8], RZ ;  /* 0x0000b200cc084a27 */ /* 0x000fe200078e00ff */
[----:B------:R-:W-:Y:S01]  /*27a0*/  @P5 LEA R46, P4, R47, R14, 0x1 ;  /* 0x0000000e2f2e5211 */ /* 0x000fe200078808ff */
[----:B------:R-:W-:Y:S01]  /*27b0*/  BAR.SYNC.DEFER_BLOCKING 0x0 ;  /* 0x0000000000007b1d */ /* 0x000fe20000010000 */
[----:B------:R-:W-:Y:S01]  /*27c0*/  HMMA.16816.F32 R16, R60, R10, R16 ;  /* 0x0000000a3c10723c */ /* 0x000fe20000001810 */
[----:B------:R-:W-:-:S02]  /*27d0*/  IMAD.U32 R5, RZ, RZ, UR11 ;  /* 0x0000000bff057e24 */ /* 0x000fc4000f8e00ff */
[----:B------:R-:W-:Y:S02]  /*27e0*/  IMAD.MOV.U32 R0, RZ, RZ, R204 ;  /* 0x000000ffff007224 */ /* 0x000fe400078e00cc */
[----:B------:R-:W-:Y:S01]  /*27f0*/  ULDC UR4, c[0x0][0x1d0] ;  /* 0x0000740000047ab9 */ /* 0x000fe20000000800 */
[----:B------:R-:W-:Y:S01]  /*2800*/  @P5 LEA.HI.X R47, R7, R15, R5, 0x1, P4 ;  /* 0x0000000f072f5211 */ /* 0x000fe200020f0c05 */
[----:B------:R-:W-:Y:S01]  /*2810*/  UIADD3 UR4, -UR14, UR4, UR6 ;  /* 0x000000040e047290 */ /* 0x000fe2000fffe106 */
[----:B------:R-:W-:Y:S01]  /*2820*/  IMAD.IADD R205, R44, 0x1, -R205 ;  /* 0x000000012ccd7824 */ /* 0x000fe200078e0acd */
[----:B------:R-:W-:Y:S01]  /*2830*/  @P0 SHF.R.U32.HI R0, RZ, c[0x0][0x2cc], R8 ;  /* 0x0000b300ff000a19 */ /* 0x000fe20000011608 */
[----:B------:R-:W-:Y:S01]  /*2840*/  ULDC UR14, c[0x0][0x324] ;  /* 0x0000c900000e7ab9 */ /* 0x000fe20000000800 */
[----:B------:R-:W-:Y:S01]  /*2850*/  PLOP3.LUT P0, PT, PT, PT, UP1, 0x40, 0x0 ;  /* 0x000000000000781c */ /* 0x000fe20003f0e818 */
[----:B------:R-:W-:Y:S01]  /*2860*/  IMAD.SHL.U32 R205, R205, 0x2, RZ ;  /* 0x00000002cdcd7824 */ /* 0x000fe200078e00ff */
[----:B------:R-:W-:Y:S01]  /*2870*/  ULOP3.LUT UR14, URZ, UR14, URZ, 0x33, !UPT ;  /* 0x0000000e3f0e7292 */ /* 0x000fe2000f8e333f */
[----:B------:R-:W2:Y:S01]  /*2880*/  SHFL.IDX PT, R5, R0, RZ, 0x1c1f ;  /* 0x001c1fff00057589 */ /* 0x000ea200000e0000 */
[----:B------:R-:W-:Y:S01]  /*2890*/  IMAD.U32 R8, RZ, RZ, UR4 ;  /* 0x00000004ff087e24 */ /* 0x000fe2000f8e00ff */
[----:B------:R-:W-:Y:S04]  /*28a0*/  HMMA.16816.F32 R36, R60, R64, R36 ;  /* 0x000000403c24723c */ /* 0x000fe80000001824 */
[----:B------:R-:W-:-:S02]  /*28b0*/  IADD3 R10, R8, -c[0x0][0x168], -R205 ;  /* 0x80005a00080a7a10 */ /* 0x000fc40007ffe8cd */
[----:B------:R-:W-:Y:S01]  /*28c0*/  IADD3 R8, -R205, c[0x0][0x1d0], -R6 ;  /* 0x00007400cd087a10 */ /* 0x000fe20007ffe906 */
[----:B------:R-:W-:Y:S01]  /*28d0*/  @!PT LDS RZ, [RZ] ;  /* 0x00000000fffff984 */ /* 0x000fe20000000800 */
[----:B------:R-:W-:Y:S01]  /*28e0*/  @!PT LDS RZ, [RZ] ;  /* 0x00000000fffff984 */ /* 0x000fe20000000800 */
[----:B------:R3:W-:Y:S01]  /*28f0*/  @P5 LDGSTS.E.BYPASS.LTC128B.128 [R199+0x6100], [R14.64], !P3 ;  /* 0x061000000ec75fae */ /* 0x0007e2000d901d50 */
[C---:B------:R-:W-:Y:S01]  /*2900*/  IADD3 R12, R10.reuse, c[0x0][0x328], RZ ;  /* 0x0000ca000a0c7a10 */ /* 0x040fe20007ffe0ff */
[C---:B------:R-:W-:Y:S01]  /*2910*/  HMMA.16816.F32 R32, R60.reuse, R66, R32 ;  /* 0x000000423c20723c */ /* 0x040fe20000001820 */
[----:B------:R-:W-:Y:S01]  /*2920*/  IADD3 R10, R10, UR14, RZ ;  /* 0x0000000e0a0a7c10 */ /* 0x000fe2000fffe0ff */
[----:B------:R3:W-:Y:S04]  /*2930*/  @P5 LDGSTS.E.BYPASS.LTC128B.128 [R199+0x8100], [R14.64+0x80], !P2 ;  /* 0x081000800ec75fae */ /* 0x0007e8000d101d50 */
[----:B------:R3:W-:Y:S02]  /*2940*/  @P5 LDGSTS.E.BYPASS.LTC128B.128 [R199+0xa100], [R14.64+0x100], !P1 ;  /* 0x0a1001000ec75fae */ /* 0x0007e4000c901d50 */
[----:B-1----:R-:W-:Y:S02]  /*2950*/  HMMA.16816.F32 R72, R60, R40, R72 ;  /* 0x000000283c48723c */ /* 0x002fe40000001848 */
[----:B------:R3:W-:Y:S01]  /*2960*/  @P5 LDGSTS.E.BYPASS.LTC128B.128 [R199+0x7100], [R46.64], !P3 ;  /* 0x071000002ec75fae */ /* 0x0007e2000d901d50 */
[----:B--2---:R-:W-:-:S03]  /*2970*/  IMAD.IADD R13, R12, 0x1, R5 ;  /* 0x000000010c0d7824 */ /* 0x004fc600078e0205 */
[----:B------:R3:W-:Y:S01]  /*2980*/  @P5 LDGSTS.E.BYPASS.LTC128B.128 [R199+0x9100], [R46.64+0x80], !P2 ;  /* 0x091000802ec75fae */ /* 0x0007e2000d101d50 */
[----:B------:R-:W-:Y:S01]  /*2990*/  IMAD.IADD R11, R10, 0x1, R5 ;  /* 0x000000010a0b7824 */ /* 0x000fe200078e0205 */
[----:B------:R-:W-:Y:S02]  /*29a0*/  HMMA.16816.F32 R68, R60, R42, R68 ;  /* 0x0000002a3c44723c */ /* 0x000fe40000001844 */
[----:B------:R3:W-:Y:S01]  /*29b0*/  @P5 LDGSTS.E.BYPASS.LTC128B.128 [R199+0xb100], [R46.64+0x100], !P1 ;  /* 0x0b1001002ec75fae */ /* 0x0007e2000c901d50 */
[----:B------:R-:W-:-:S03]  /*29c0*/  IMNMX R13, R13, R8, PT ;  /* 0x000000080d0d7217 */ /* 0x000fc60003800200 */
[----:B------:R-:W0:Y:S01]  /*29d0*/  LDGDEPBAR ;  /* 0x00000000000079af */ /* 0x000e220000000000 */
[----:B------:R-:W-:Y:S05]  /*29e0*/  @P0 BRA `(.L_x_1438) ;  /* 0x0000018000000947 */ /* 0x000fea0003800000 */
[----:B------:R-:W-:Y:S01]  /*29f0*/  IADD3 R5, R5, c[0x0][0x1d0], RZ ;  /* 0x0000740005057a10 */ /* 0x000fe20007ffe0ff */
        /* <DEDUP_REMOVED lines=12> */
.L_x_1440:
[----:B------:R-:W-:Y:S02]  /*2ac0*/  ULDC UR4, c[0x0][0x32c] ;  /* 0x0000cb0000047ab9 */ /* 0x000fe40000000800 */
[----:B------:R-:W-:-:S06]  /*2ad0*/  UISETP.NE.AND UP0, UPT, UR6, UR4, UPT ;  /* 0x000000040600728c */ /* 0x000fcc000bf05270 */
[----:B------:R-:W-:-:S13]  /*2ae0*/  PLOP3.LUT P0, PT, PT, PT, UP0, 0x80, 0x0 ;  /* 0x000000000000781c */ /* 0x000fda0003f0f008 */
[----:B------:R-:W-:-:S05]  /*2af0*/  @P0 IMAD.HI.U32 R5, R7, c[0x0][0x330], RZ ;  /* 0x0000cc0007050a27 */ /* 0x000fca00078e00ff */
[----:B------:R-:W-:Y:S02]  /*2b00*/  @P0 SHF.R.U32.HI R7, RZ, c[0x0][0x334], R5 ;  /* 0x0000cd00ff070a19 */ /* 0x000fe40000011605 */
.L_x_1441:
[----:B------:R-:W-:Y:S05]  /*2b10*/  BSYNC B0 ;  /* 0x0000000000007941 */ /* 0x000fea0003800000 */
.L_x_1439:
[----:B------:R-:W-:-:S04]  /*2b20*/  IMAD R40, R7, c[0x0][0x32c], -R6 ;  /* 0x0000cb0007287a24 */ /* 0x000fc800078e0a06 */
[----:B------:R-:W-:-:S05]  /*2b30*/  IMAD.IADD R40, R40, 0x1, -R205 ;  /* 0x0000000128287824 */ /* 0x000fca00078e0acd */
[----:B---3--:R-:W-:Y:S02]  /*2b40*/  IADD3 R14, R40, c[0x0][0x32c], RZ ;  /* 0x0000cb00280e7a10 */ /* 0x008fe40007ffe0ff */
[----:B------:R-:W-:Y:S02]  /*2b50*/  IMNMX R11, R11, R40, !PT ;  /* 0x000000280b0b7217 */ /* 0x000fe40007800200 */
[----:B------:R-:W-:Y:S02]  /*2b60*/  IMNMX R13, R13, R14, PT ;  /* 0x0000000e0d0d7217 */ /* 0x000fe40003800200 */
.L_x_1438:
[----:B------:R-:W-:Y:S01]  /*2b70*/  ISETP.LT.AND P0, PT, RZ, UR13, PT ;  /* 0x0000000dff007c0c */ /* 0x000fe2000bf01270 */
[----:B---3--:R-:W1:Y:S03]  /*2b80*/  SHFL.IDX PT, R15, R0, 0x1, 0x1c1f ;  /* 0x003c1f00000f7f89 */ /* 0x008e6600000e0000 */
[C---:B------:R-:W-:Y:S02]  /*2b90*/  ISETP.GT.AND P4, PT, R11.reuse, 0x1, P0 ;  /* 0x000000010b00780c */ /* 0x040fe40000784270 */
[----:B------:R-:W-:-:S02]  /*2ba0*/  ISETP.GT.AND P5, PT, R11, RZ, P0 ;  /* 0x000000ff0b00720c */ /* 0x000fc400007a4270 */
[C---:B------:R-:W-:Y:S02]  /*2bb0*/  ISETP.LT.OR P4, PT, R13.reuse, 0x2, P4 ;  /* 0x000000020d00780c */ /* 0x040fe40002781670 */
[----:B------:R-:W-:Y:S02]  /*2bc0*/  ISETP.LT.OR P5, PT, R13, 0x1, P5 ;  /* 0x000000010d00780c */ /* 0x000fe40002fa1670 */
[----:B------:R-:W-:Y:S02]  /*2bd0*/  FSEL R37, R37, -INF , !P4 ;  /* 0xff80000025257808 */ /* 0x000fe40006000000 */
[----:B------:R-:W-:Y:S02]  /*2be0*/  ISETP.GT.AND P4, PT, R11, 0x10, P0 ;  /* 0x000000100b00780c */ /* 0x000fe40000784270 */
[----:B------:R-:W-:Y:S02]  /*2bf0*/  FSEL R36, R36, -INF , !P5 ;  /* 0xff80000024247808 */ /* 0x000fe40006800000 */
[----:B------:R-:W-:-:S02]  /*2c00*/  ISETP.LT.OR P4, PT, R13, 0x11, P4 ;  /* 0x000000110d00780c */ /* 0x000fc40002781670 */
[C---:B------:R-:W-:Y:S02]  /*2c10*/  ISETP.GT.AND P6, PT, R11.reuse, 0x8, P0 ;  /* 0x000000080b00780c */ /* 0x040fe400007c4270 */
[C---:B------:R-:W-:Y:S02]  /*2c20*/  ISETP.GT.AND P5, PT, R11.reuse, 0x9, P0 ;  /* 0x000000090b00780c */ /* 0x040fe400007a4270 */
[----:B------:R-:W-:Y:S02]  /*2c30*/  FSEL R7, R28, -INF , !P4 ;  /* 0xff8000001c077808 */ /* 0x000fe40006000000 */
[----:B------:R-:W-:Y:S02]  /*2c40*/  ISETP.GT.AND P4, PT, R11, 0x19, P0 ;  /* 0x000000190b00780c */ /* 0x000fe40000784270 */
[C---:B------:R-:W-:Y:S02]  /*2c50*/  ISETP.LT.OR P6, PT, R13.reuse, 0x9, P6 ;  /* 0x000000090d00780c */ /* 0x040fe400037c1670 */
[----:B------:R-:W-:-:S02]  /*2c60*/  ISETP.LT.OR P5, PT, R13, 0xa, P5 ;  /* 0x0000000a0d00780c */ /* 0x000fc40002fa1670 */
[----:B------:R-:W-:Y:S02]  /*2c70*/  ISETP.LT.OR P4, PT, R13, 0x1a, P4 ;  /* 0x0000001a0d00780c */ /* 0x000fe40002781670 */
[----:B------:R-:W-:Y:S02]  /*2c80*/  FSEL R9, R32, -INF , !P6 ;  /* 0xff80000020097808 */ /* 0x000fe40007000000 */
[----:B------:R-:W-:Y:S02]  /*2c90*/  FSEL R33, R33, -INF , !P5 ;  /* 0xff80000021217808 */ /* 0x000fe40006800000 */
[C---:B------:R-:W-:Y:S02]  /*2ca0*/  ISETP.GT.AND P6, PT, R11.reuse, 0x11, P0 ;  /* 0x000000110b00780c */ /* 0x040fe400007c4270 */
[----:B------:R-:W-:Y:S02]  /*2cb0*/  ISETP.GT.AND P5, PT, R11, 0x18, P0 ;  /* 0x000000180b00780c */ /* 0x000fe400007a4270 */
[----:B------:R-:W-:-:S02]  /*2cc0*/  FSEL R25, R25, -INF , !P4 ;  /* 0xff80000019197808 */ /* 0x000fc40006000000 */
[----:B------:R-:W-:Y:S02]  /*2cd0*/  ISETP.GT.AND P4, PT, R11, 0x28, P0 ;  /* 0x000000280b00780c */ /* 0x000fe40000784270 */
[C---:B------:R-:W-:Y:S02]  /*2ce0*/  ISETP.LT.OR P6, PT, R13.reuse, 0x12, P6 ;  /* 0x000000120d00780c */ /* 0x040fe400037c1670 */
[C---:B------:R-:W-:Y:S02]  /*2cf0*/  ISETP.LT.OR P5, PT, R13.reuse, 0x19, P5 ;  /* 0x000000190d00780c */ /* 0x040fe40002fa1670 */
[----:B------:R-:W-:Y:S02]  /*2d00*/  ISETP.LT.OR P4, PT, R13, 0x29, P4 ;  /* 0x000000290d00780c */ /* 0x000fe40002781670 */
[----:B------:R-:W-:Y:S02]  /*2d10*/  FSEL R29, R29, -INF , !P6 ;  /* 0xff8000001d1d7808 */ /* 0x000fe40007000000 */
[----:B------:R-:W-:-:S02]  /*2d20*/  FSEL R5, R24, -INF , !P5 ;  /* 0xff80000018057808 */ /* 0x000fc40006800000 */
        /* <DEDUP_REMOVED lines=12> */
[----:B------:R-:W-:Y:S02]  /*2df0*/  PLOP3.LUT P4, PT, PT, PT, UP1, 0x40, 0x0 ;  /* 0x000000000000781c */ /* 0x000fe40003f8e818 */
[C---:B------:R-:W-:Y:S02]  /*2e00*/  ISETP.LT.OR P6, PT, R13.reuse, 0x2a, P6 ;  /* 0x0000002a0d00780c */ /* 0x040fe400037c1670 */
[----:B------:R-:W-:Y:S02]  /*2e10*/  ISETP.LT.OR P5, PT, R13, 0x31, P5 ;  /* 0x000000310d00780c */ /* 0x000fe40002fa1670 */
[----:B------:R-:W-:Y:S02]  /*2e20*/  FSEL R157, R17, -INF , !P6 ;  /* 0xff800000119d7808 */ /* 0x000fe40007000000 */
[----:B------:R-:W-:Y:S02]  /*2e30*/  FSEL R167, R72, -INF , !P5 ;  /* 0xff80000048a77808 */ /* 0x000fe40006800000 */
[----:B------:R-:W-:-:S02]  /*2e40*/  ISETP.GT.AND P6, PT, R11, 0x38, P0 ;  /* 0x000000380b00780c */ /* 0x000fc400007c4270 */
[----:B------:R-:W-:Y:S01]  /*2e50*/  ISETP.GT.AND P5, PT, R11, 0x39, P0 ;  /* 0x000000390b00780c */ /* 0x000fe200007a4270 */
[--C-:B-1----:R-:W-:Y:S01]  /*2e60*/  IMAD.IADD R11, R12, 0x1, R15.reuse ;  /* 0x000000010c0b7824 */ /* 0x102fe200078e020f */
[C---:B------:R-:W-:Y:S02]  /*2e70*/  ISETP.LT.OR P6, PT, R13.reuse, 0x39, P6 ;  /* 0x000000390d00780c */ /* 0x040fe400037c1670 */
[----:B------:R-:W-:Y:S02]  /*2e80*/  ISETP.LT.OR P5, PT, R13, 0x3a, P5 ;  /* 0x0000003a0d00780c */ /* 0x000fe40002fa1670 */
[----:B------:R-:W-:Y:S01]  /*2e90*/  IMNMX R0, R11, R8, PT ;  /* 0x000000080b007217 */ /* 0x000fe20003800200 */
[----:B------:R-:W-:Y:S01]  /*2ea0*/  IMAD.IADD R11, R10, 0x1, R15 ;  /* 0x000000010a0b7824 */ /* 0x000fe200078e020f */
[----:B------:R-:W-:Y:S02]  /*2eb0*/  FSEL R143, R68, -INF , !P6 ;  /* 0xff800000448f7808 */ /* 0x000fe40007000000 */
[----:B------:R-:W-:Y:S01]  /*2ec0*/  FSEL R141, R69, -INF , !P5 ;  /* 0xff800000458d7808 */ /* 0x000fe20006800000 */
        /* <DEDUP_REMOVED lines=14> */
.L_x_1444:
[----:B------:R-:W-:Y:S02]  /*2fb0*/  ULDC UR4, c[0x0][0x32c] ;  /* 0x0000cb0000047ab9 */ /* 0x000fe40000000800 */
[----:B------:R-:W-:-:S06]  /*2fc0*/  UISETP.NE.AND UP0, UPT, UR6, UR4, UPT ;  /* 0x000000040600728c */ /* 0x000fcc000bf05270 */
[----:B------:R-:W-:-:S13]  /*2fd0*/  PLOP3.LUT P4, PT, PT, PT, UP0, 0x80, 0x0 ;  /* 0x000000000000781c */ /* 0x000fda0003f8f008 */
[----:B------:R-:W-:-:S05]  /*2fe0*/  @P4 IMAD.HI.U32 R8, R13, c[0x0][0x330], RZ ;  /* 0x0000cc000d084a27 */ /* 0x000fca00078e00ff */
[----:B------:R-:W-:Y:S02]  /*2ff0*/  @P4 SHF.R.U32.HI R13, RZ, c[0x0][0x334], R8 ;  /* 0x0000cd00ff0d4a19 */ /* 0x000fe40000011608 */
.L_x_1445:
[----:B------:R-:W-:Y:S05]  /*3000*/  BSYNC B0 ;  /* 0x0000000000007941 */ /* 0x000fea0003800000 */
.L_x_1443:
[----:B------:R-:W-:-:S04]  /*3010*/  IMAD R6, R13, c[0x0][0x32c], -R6 ;  /* 0x0000cb000d067a24 */ /* 0x000fc800078e0a06 */
[----:B------:R-:W-:-:S05]  /*3020*/  IMAD.IADD R6, R6, 0x1, -R205 ;  /* 0x0000000106067824 */ /* 0x000fca00078e0acd */
[----:B------:R-:W-:Y:S02]  /*3030*/  IADD3 R13, R6, c[0x0][0x32c], RZ ;  /* 0x0000cb00060d7a10 */ /* 0x000fe40007ffe0ff */
[----:B------:R-:W-:Y:S02]  /*3040*/  IMNMX R11, R11, R6, !PT ;  /* 0x000000060b0b7217 */ /* 0x000fe40007800200 */
[----:B------:R-:W-:Y:S02]  /*3050*/  IMNMX R0, R0, R13, PT ;  /* 0x0000000d00007217 */ /* 0x000fe40003800200 */
.L_x_1442:
[----:B------:R-:W-:Y:S01]  /*3060*/  FMNMX.FTZ R8, R36, R37, !PT ;  /* 0x0000002524087209 */ /* 0x000fe20007810000 */
[----:B------:R-:W-:Y:S01]  /*3070*/  IMAD.SHL.U32 R195, R4, 0x2, RZ ;  /* 0x0000000204c37824 */ /* 0x000fe200078e00ff */
[C---:B------:R-:W-:Y:S01]  /*3080*/  ISETP.GT.AND P5, PT, R11.reuse, 0x8, P0 ;  /* 0x000000080b00780c */ /* 0x040fe200007a4270 */
[----:B------:R-:W-:Y:S01]  /*3090*/  ULDC.64 UR4, c[0x0][0x2c8] ;  /* 0x0000b20000047ab9 */ /* 0x000fe20000000a00 */
[----:B------:R-:W-:Y:S01]  /*30a0*/  ISETP.GT.AND P6, PT, R11, 0x10, P0 ;  /* 0x000000100b00780c */ /* 0x000fe200007c4270 */
[--C-:B------:R-:W-:Y:S01]  /*30b0*/  IMAD R189, R3, 0x2, R195.reuse ;  /* 0x0000000203bd7824 */ /* 0x100fe200078e02c3 */
[----:B------:R-:W-:Y:S01]  /*30c0*/  FMNMX.FTZ R8, R9, R8, !PT ;  /* 0x0000000809087209 */ /* 0x000fe20007810000 */
[----:B------:R-:W-:Y:S01]  /*30d0*/  LDSM.16.MT88.4 R40, [R195+0x2100] ;  /* 0x00210000c328783b */ /* 0x000fe20000004200 */
[----:B------:R-:W-:Y:S01]  /*30e0*/  ISETP.LT.OR P5, PT, R0, 0x9, P5 ;  /* 0x000000090000780c */ /* 0x000fe20002fa1670 */
[----:B------:R-:W-:Y:S01]  /*30f0*/  IMAD R190, R2, 0x2, R195 ;  /* 0x0000000202be7824 */ /* 0x000fe200078e02c3 */
[----:B------:R-:W-:Y:S01]  /*3100*/  ISETP.LT.OR P6, PT, R0, 0x11, P6 ;  /* 0x000000110000780c */ /* 0x000fe200037c1670 */
[----:B------:R-:W-:Y:S01]  /*3110*/  LDSM.16.MT88.4 R56, [R189+0x2100] ;  /* 0x00210000bd38783b */ /* 0x000fe20000004200 */
[----:B------:R-:W-:Y:S01]  /*3120*/  FMNMX.FTZ R8, R33, R8, !PT ;  /* 0x0000000821087209 */ /* 0x000fe20007810000 */
[----:B------:R-:W-:Y:S01]  /*3130*/  IMAD R188, R3, 0x2, R190 ;  /* 0x0000000203bc7824 */ /* 0x000fe200078e02be */
[----:B------:R-:W-:Y:S01]  /*3140*/  FSEL R34, R34, -INF , !P5 ;  /* 0xff80000022227808 */ /* 0x000fe20006800000 */
[----:B------:R-:W-:Y:S01]  /*3150*/  LDSM.16.MT88.4 R124, [R195+0x100] ;  /* 0x00010000c37c783b */ /* 0x000fe20000004200 */
[----:B------:R-:W-:Y:S01]  /*3160*/  FSEL R30, R30, -INF , !P6 ;  /* 0xff8000001e1e7808 */ /* 0x000fe20007000000 */
[----:B------:R-:W-:Y:S01]  /*3170*/  UIMAD.WIDE.U32 UR18, UR15, UR4, URZ ;  /* 0x000000040f1272a5 */ /* 0x000fe2000f8e003f */
[----:B------:R-:W-:Y:S01]  /*3180*/  FMNMX.FTZ R8, R7, R8, !PT ;  /* 0x0000000807087209 */ /* 0x000fe20007810000 */
[----:B------:R-:W-:Y:S01]  /*3190*/  LDSM.16.MT88.4 R104, [R190+0x100] ;  /* 0x00010000be68783b */ /* 0x000fe20000004200 */
[C---:B------:R-:W-:Y:S01]  /*31a0*/  ISETP.GT.AND P5, PT, R11.reuse, 0x1, P0 ;  /* 0x000000010b00780c */ /* 0x040fe200007a4270 */
[----:B------:R-:W-:Y:S01]  /*31b0*/  @UP2 USHF.R.U32.HI UR15, URZ, UR5, UR19 ;  /* 0x000000053f0f2299 */ /* 0x000fe20008011613 */
[----:B------:R-:W-:Y:S01]  /*31c0*/  ISETP.GT.AND P6, PT, R11, RZ, P0 ;  /* 0x000000ff0b00720c */ /* 0x000fe200007c4270 */
[----:B------:R-:W-:Y:S01]  /*31d0*/  LDSM.16.MT88.4 R112, [R189+0x100] ;  /* 0x00010000bd70783b */ /* 0x000fe20000004200 */
[----:B------:R-:W-:Y:S01]  /*31e0*/  FMNMX.FTZ R8, R29, R8, !PT ;  /* 0x000000081d087209 */ /* 0x000fe20007810000 */
[----:B------:R-:W-:Y:S01]  /*31f0*/  UIADD3 UR4, UR7, UR15, URZ ;  /* 0x0000000f07047290 */ /* 0x000fe2000fffe03f */
[----:B------:R-:W-:Y:S01]  /*3200*/  ISETP.GT.AND P4, PT, R11, 0x9, P0 ;  /* 0x000000090b00780c */ /* 0x000fe20000784270 */
[----:B------:R-:W-:Y:S01]  /*3210*/  LDSM.16.MT88.4 R120, [R188+0x100] ;  /* 0x00010000bc78783b */ /* 0x000fe20000004200 */
[C---:B------:R-:W-:Y:S01]  /*3220*/  ISETP.LT.OR P5, PT, R0.reuse, 0x2, P5 ;  /* 0x000000020000780c */ /* 0x040fe20002fa1670 */
[----:B------:R-:W-:Y:S01]  /*3230*/  ULDC UR7, c[0x0][0x328] ;  /* 0x0000ca0000077ab9 */ /* 0x000fe20000000800 */
[C---:B------:R-:W-:Y:S01]  /*3240*/  ISETP.LT.OR P6, PT, R0.reuse, 0x1, P6 ;  /* 0x000000010000780c */ /* 0x040fe200037c1670 */
[----:B------:R-:W-:Y:S01]  /*3250*/  LDSM.16.MT88.4 R48, [R190+0x2100] ;  /* 0x00210000be30783b */ /* 0x000fe20000004200 */
[----:B------:R-:W-:Y:S01]  /*3260*/  FMNMX.FTZ R8, R5, R8, !PT ;  /* 0x0000000805087209 */ /* 0x000fe20007810000 */
[----:B------:R-:W-:Y:S01]  /*3270*/  UIADD3 UR13, UR13, -0x2, URZ ;  /* 0xfffffffe0d0d7890 */ /* 0x000fe2000fffe03f */
[----:B------:R-:W-:Y:S01]  /*3280*/  ISETP.LT.OR P4, PT, R0, 0xa, P4 ;  /* 0x0000000a0000780c */ /* 0x000fe20002781670 */
[----:B------:R-:W-:Y:S01]  /*3290*/  LDSM.16.MT88.4 R64, [R188+0x2100] ;  /* 0x00210000bc40783b */ /* 0x000fe20000004200 */
[----:B------:R-:W-:Y:S01]  /*32a0*/  FSEL R14, R39, -INF , !P5 ;  /* 0xff800000270e7808 */ /* 0x000fe20006800000 */
[----:B------:R-:W-:Y:S01]  /*32b0*/  UIADD3 UR7, UR4, UR7, URZ ;  /* 0x0000000704077290 */ /* 0x000fe2000fffe03f */
[----:B------:R-:W-:Y:S01]  /*32c0*/  FSEL R38, R38, -INF , !P6 ;  /* 0xff80000026267808 */ /* 0x000fe20007000000 */
[----:B------:R-:W-:Y:S01]  /*32d0*/  LDSM.16.MT88.4 R80, [R190+0x4100] ;  /* 0x00410000be50783b */ /* 0x000fe20000004200 */
[----:B------:R-:W-:-:S02]  /*32e0*/  FMNMX.FTZ R12, R25, R8, !PT ;  /* 0x00000008190c7209 */ /* 0x000fc40007810000 */
[----:B------:R-:W-:Y:S01]  /*32f0*/  FSEL R6, R35, -INF , !P4 ;  /* 0xff80000023067808 */ /* 0x000fe20006000000 */
[----:B------:R-:W-:Y:S01]  /*3300*/  LDSM.16.MT88.4 R88, [R189+0x4100] ;  /* 0x00410000bd58783b */ /* 0x000fe20000004200 */
[----:B------:R-:W-:Y:S02]  /*3310*/  FMNMX.FTZ R13, R38, R14, !PT ;  /* 0x0000000e260d7209 */ /* 0x000fe40007810000 */
[----:B------:R-:W-:Y:S01]  /*3320*/  ISETP.GT.AND P4, PT, R11, 0x11, P0 ;  /* 0x000000110b00780c */ /* 0x000fe20000784270 */
[----:B------:R-:W-:Y:S01]  /*3330*/  LDSM.16.MT88.4 R136, [R190+0x900] ;  /* 0x00090000be88783b */ /* 0x000fe20000004200 */
[----:B------:R-:W-:Y:S02]  /*3340*/  FMNMX.FTZ R12, R155, R12, !PT ;  /* 0x0000000c9b0c7209 */ /* 0x000fe40007810000 */
[----:B------:R-:W-:Y:S01]  /*3350*/  FMNMX.FTZ R13, R34, R13, !PT ;  /* 0x0000000d220d7209 */ /* 0x000fe20007810000 */
[----:B------:R-:W-:Y:S01]  /*3360*/  LDSM.16.MT88.4 R132, [R189+0x900] ;  /* 0x00090000bd84783b */ /* 0x000fe20000004200 */
[----:B------:R-:W-:-:S02]  /*3370*/  ISETP.LT.OR P4, PT, R0, 0x12, P4 ;  /* 0x000000120000780c */ /* 0x000fc40002781670 */
        /* <DEDUP_REMOVED lines=8> */
[----:B------:R-:W-:Y:S02]  /*3400*/  ISETP.LT.OR P4, PT, R0, 0x1a, P4 ;  /* 0x0000001a0000780c */ /* 0x000fe40002781670 */
[----:B------:R-:W-:Y:S02]  /*3410*/  FSEL R10, R26, -INF , !P5 ;  /* 0xff8000001a0a7808 */ /* 0x000fe40006800000 */
[----:B------:R-:W-:Y:S02]  /*3420*/  ISETP.GT.AND P5, PT, R11, 0x20, P0 ;  /* 0x000000200b00780c */ /* 0x000fe400007a4270 */
[----:B------:R-:W-:-:S02]  /*3430*/  FMNMX.FTZ R12, R157, R12, !PT ;  /* 0x0000000c9d0c7209 */ /* 0x000fc40007810000 */
[----:B------:R-:W-:Y:S02]  /*3440*/  FMNMX.FTZ R13, R16, R13, !PT ;  /* 0x0000000d100d7209 */ /* 0x000fe40007810000 */
[----:B------:R-:W-:Y:S02]  /*3450*/  FSEL R8, R27, -INF , !P4 ;  /* 0xff8000001b087808 */ /* 0x000fe40006000000 */
[----:B------:R-:W-:Y:S02]  /*3460*/  ISETP.GT.AND P4, PT, R11, 0x21, P0 ;  /* 0x000000210b00780c */ /* 0x000fe40000784270 */
[----:B------:R-:W-:Y:S02]  /*3470*/  ISETP.LT.OR P5, PT, R0, 0x21, P5 ;  /* 0x000000210000780c */ /* 0x000fe40002fa1670 */
[----:B------:R-:W-:Y:S02]  /*3480*/  FMNMX.FTZ R12, R167, R12, !PT ;  /* 0x0000000ca70c7209 */ /* 0x000fe40007810000 */
[----:B------:R-:W-:-:S02]  /*3490*/  FMNMX.FTZ R13, R10, R13, !PT ;  /* 0x0000000d0a0d7209 */ /* 0x000fc40007810000 */
[----:B------:R-:W-:Y:S02]  /*34a0*/  ISETP.LT.OR P4, PT, R0, 0x22, P4 ;  /* 0x000000220000780c */ /* 0x000fe40002781670 */
[----:B------:R-:W-:Y:S02]  /*34b0*/  FSEL R172, R22, -INF , !P5 ;  /* 0xff80000016ac7808 */ /* 0x000fe40006800000 */
[----:B------:R-:W-:Y:S02]  /*34c0*/  FMNMX.FTZ R12, R165, R12, !PT ;  /* 0x0000000ca50c7209 */ /* 0x000fe40007810000 */
[----:B------:R-:W-:Y:S02]  /*34d0*/  ISETP.GT.AND P5, PT, R11, 0x28, P0 ;  /* 0x000000280b00780c */ /* 0x000fe400007a4270 */
[----:B------:R-:W-:Y:S02]  /*34e0*/  FMNMX.FTZ R15, R8, R13, !PT ;  /* 0x0000000d080f7209 */ /* 0x000fe40007810000 */
[----:B------:R-:W-:-:S02]  /*34f0*/  FSEL R162, R23, -INF , !P4 ;  /* 0xff80000017a27808 */ /* 0x000fc40006000000 */
[----:B------:R-:W-:Y:S01]  /*3500*/  FMNMX.FTZ R12, R143, R12, !PT ;  /* 0x0000000c8f0c7209 */ /* 0x000fe20007810000 */
[----:B------:R-:W-:Y:S01]  /*3510*/  LDSM.16.MT88.4 R20, [R189+0x2900] ;  /* 0x00290000bd14783b */ /* 0x000fe20000004200 */
[----:B------:R-:W-:Y:S02]  /*3520*/  ISETP.GT.AND P4, PT, R11, 0x29, P0 ;  /* 0x000000290b00780c */ /* 0x000fe40000784270 */
[----:B------:R-:W-:Y:S02]  /*3530*/  ISETP.LT.OR P5, PT, R0, 0x29, P5 ;  /* 0x000000290000780c */ /* 0x000fe40002fa1670 */
[----:B------:R-:W-:Y:S02]  /*3540*/  FMNMX.FTZ R15, R172, R15, !PT ;  /* 0x0000000fac0f7209 */ /* 0x000fe40007810000 */
[----:B------:R-:W-:Y:S02]  /*3550*/  FMNMX.FTZ R12, R141, R12, !PT ;  /* 0x0000000c8d0c7209 */ /* 0x000fe40007810000 */
[----:B------:R-:W-:-:S02]  /*3560*/  ISETP.GT.AND P6, PT, R11, 0x30, P0 ;  /* 0x000000300b00780c */ /* 0x000fc400007c4270 */
[----:B------:R-:W-:Y:S01]  /*3570*/  ISETP.LT.OR P4, PT, R0, 0x2a, P4 ;  /* 0x0000002a0000780c */ /* 0x000fe20002781670 */
[----:B------:R-:W1:Y:S01]  /*3580*/  SHFL.BFLY PT, R13, R12, 0x2, 0x1f ;  /* 0x0c401f000c0d7f89 */ /* 0x000e6200000e0000 */
[----:B------:R-:W-:Y:S02]  /*3590*/  FSEL R170, R18, -INF , !P5 ;  /* 0xff80000012aa7808 */ /* 0x000fe40006800000 */
[----:B------:R-:W-:Y:S02]  /*35a0*/  FMNMX.FTZ R15, R162, R15, !PT ;  /* 0x0000000fa20f7209 */ /* 0x000fe40007810000 */
[----:B------:R-:W-:Y:S02]  /*35b0*/  FSEL R164, R19, -INF , !P4 ;  /* 0xff80000013a47808 */ /* 0x000fe40006000000 */
[----:B------:R-:W-:Y:S02]  /*35c0*/  ISETP.GT.AND P5, PT, R11, 0x31, P0 ;  /* 0x000000310b00780c */ /* 0x000fe400007a4270 */
[----:B------:R-:W-:-:S02]  /*35d0*/  ISETP.LT.OR P6, PT, R0, 0x31, P6 ;  /* 0x000000310000780c */ /* 0x000fc400037c1670 */
[----:B------:R-:W-:Y:S02]  /*35e0*/  FMNMX.FTZ R15, R170, R15, !PT ;  /* 0x0000000faa0f7209 */ /* 0x000fe40007810000 */
[C---:B------:R-:W-:Y:S02]  /*35f0*/  ISETP.GT.AND P4, PT, R11.reuse, 0x38, P0 ;  /* 0x000000380b00780c */ /* 0x040fe40000784270 */
[----:B------:R-:W-:Y:S02]  /*3600*/  ISETP.LT.OR P5, PT, R0, 0x32, P5 ;  /* 0x000000320000780c */ /* 0x000fe40002fa1670 */
[----:B------:R-:W-:Y:S02]  /*3610*/  FSEL R166, R74, -INF , !P6 ;  /* 0xff8000004aa67808 */ /* 0x000fe40007000000 */
[----:B------:R-:W-:Y:S02]  /*3620*/  FMNMX.FTZ R15, R164, R15, !PT ;  /* 0x0000000fa40f7209 */ /* 0x000fe40007810000 */
[----:B------:R-:W-:-:S02]  /*3630*/  ISETP.GT.AND P0, PT, R11, 0x39, P0 ;  /* 0x000000390b00780c */ /* 0x000fc40000704270 */
[----:B------:R-:W-:Y:S02]  /*3640*/  FSEL R142, R75, -INF , !P5 ;  /* 0xff8000004b8e7808 */ /* 0x000fe40006800000 */
[----:B------:R-:W-:Y:S01]  /*3650*/  ISETP.LT.OR P4, PT, R0, 0x39, P4 ;  /* 0x000000390000780c */ /* 0x000fe20002781670 */
[----:B------:R-:W-:Y:S01]  /*3660*/  LDSM.16.MT88.4 R72, [R195+0x4100] ;  /* 0x00410000c348783b */ /* 0x000fe20000004200 */
[----:B------:R-:W-:Y:S02]  /*3670*/  FMNMX.FTZ R15, R166, R15, !PT ;  /* 0x0000000fa60f7209 */ /* 0x000fe40007810000 */
[----:B------:R-:W-:Y:S02]  /*3680*/  ISETP.LT.OR P0, PT, R0, 0x3a, P0 ;  /* 0x0000003a0000780c */ /* 0x000fe40000701670 */
[----:B------:R-:W-:Y:S02]  /*3690*/  FSEL R140, R70, -INF , !P4 ;  /* 0xff800000468c7808 */ /* 0x000fe40006000000 */
[----:B------:R-:W-:-:S02]  /*36a0*/  FMNMX.FTZ R15, R142, R15, !PT ;  /* 0x0000000f8e0f7209 */ /* 0x000fc40007810000 */
        /* <DEDUP_REMOVED lines=30> */
[----:B------:R-:W-:Y:S01]  /*3890*/  FFMA.FTZ R210, R141, c[0x0][0x2d0], -R168 ;  /* 0x0000b4008dd27a23 */ /* 0x000fe200000108a8 */
[----:B------:R-:W-:Y:S02]  /*38a0*/  FSEL R159, R159, RZ, P0 ;  /* 0x000000ff9f9f7208 */ /* 0x000fe40000000000 */
[----:B------:R-:W-:Y:S02]  /*38b0*/  PLOP3.LUT P0, PT, PT, PT, UP1, 0x40, 0x0 ;  /* 0x000000000000781c */ /* 0x000fe40003f0e818 */
[----:B------:R-:W1:Y:S01]  /*38c0*/  MUFU.EX2 R147, R147 ;  /* 0x0000009300937308 */ /* 0x000e620000000800 */
[--C-:B------:R-:W-:Y:S01]  /*38d0*/  FFMA.FTZ R148, R38, c[0x0][0x2d0], -R159.reuse ;  /* 0x0000b40026947a23 */ /* 0x100fe2000001089f */
[----:B--2---:R-:W-:Y:S01]  /*38e0*/  F2FP.PACK_AB R96, R153, R154 ;  /* 0x0000009a9960723e */ /* 0x004fe200000000ff */
[--C-:B------:R-:W-:Y:S02]  /*38f0*/  FFMA.FTZ R149, R14, c[0x0][0x2d0], -R159.reuse ;  /* 0x0000b4000e957a23 */ /* 0x100fe4000001089f */
[----:B------:R-:W-:-:S02]  /*3900*/  FFMA.FTZ R150, R34, c[0x0][0x2d0], -R159 ;  /* 0x0000b40022967a23 */ /* 0x000fc4000001089f */
[--C-:B------:R-:W-:Y:S01]  /*3910*/  FFMA.FTZ R15, R6, c[0x0][0x2d0], -R159.reuse ;  /* 0x0000b400060f7a23 */ /* 0x100fe2000001089f */
[----:B------:R-:W-:Y:S01]  /*3920*/  MUFU.EX2 R148, R148 ;  /* 0x0000009400947308 */ /* 0x000fe20000000800 */
[----:B------:R-:W2:Y:S01]  /*3930*/  LDSM.16.MT88.4 R4, [R188+0x4100] ;  /* 0x00410000bc04783b */ /* 0x000ea20000004200 */
[--C-:B------:R-:W-:Y:S02]  /*3940*/  FFMA.FTZ R3, R10, c[0x0][0x2d0], -R159.reuse ;  /* 0x0000b4000a037a23 */ /* 0x100fe4000001089f */
[--C-:B------:R-:W-:Y:S01]  /*3950*/  FFMA.FTZ R2, R8, c[0x0][0x2d0], -R159.reuse ;  /* 0x0000b40008027a23 */ /* 0x100fe2000001089f */
[----:B------:R-:W-:Y:S01]  /*3960*/  LDSM.16.MT88.4 R32, [R188+0x900] ;  /* 0x00090000bc20783b */ /* 0x000fe20000004200 */
[----:B------:R-:W-:Y:S02]  /*3970*/  FFMA.FTZ R14, R25, c[0x0][0x2d0], -R168 ;  /* 0x0000b400190e7a23 */ /* 0x000fe400000108a8 */
[----:B------:R-:W3:Y:S01]  /*3980*/  MUFU.EX2 R149, R149 ;  /* 0x0000009500957308 */ /* 0x000ee20000000800 */
[----:B------:R-:W4:Y:S01]  /*3990*/  LDSM.16.MT88.4 R8, [R195+0x2900] ;  /* 0x00290000c308783b */ /* 0x000f220000004200 */
[----:B-1----:R-:W-:Y:S01]  /*39a0*/  F2FP.PACK_AB R98, R147, R152 ;  /* 0x000000989362723e */ /* 0x002fe200000000ff */
[----:B------:R-:W-:-:S02]  /*39b0*/  FFMA.FTZ R144, R30, c[0x0][0x2d0], -R159 ;  /* 0x0000b4001e907a23 */ /* 0x000fc4000001089f */
[--C-:B------:R-:W-:Y:S01]  /*39c0*/  FFMA.FTZ R13, R16, c[0x0][0x2d0], -R159.reuse ;  /* 0x0000b400100d7a23 */ /* 0x100fe2000001089f */
[----:B------:R-:W1:Y:S01]  /*39d0*/  LDSM.16.MT88.4 R24, [R195+0x900] ;  /* 0x00090000c318783b */ /* 0x000e620000004200 */
[--C-:B------:R-:W-:Y:S01]  /*39e0*/  FFMA.FTZ R161, R172, c[0x0][0x2d0], -R159.reuse ;  /* 0x0000b400aca17a23 */ /* 0x100fe2000001089f */
[----:B------:R-:W-:Y:S01]  /*39f0*/  MUFU.EX2 R150, R150 ;  /* 0x0000009600967308 */ /* 0x000fe20000000800 */
[--C-:B------:R-:W-:Y:S01]  /*3a00*/  FFMA.FTZ R162, R162, c[0x0][0x2d0], -R159.reuse ;  /* 0x0000b400a2a27a23 */ /* 0x100fe2000001089f */
[----:B------:R-:W5:Y:S01]  /*3a10*/  LDSM.16.MT88.4 R16, [R188+0x2900] ;  /* 0x00290000bc10783b */ /* 0x000f620000004200 */
[--C-:B------:R-:W-:Y:S02]  /*3a20*/  FFMA.FTZ R163, R170, c[0x0][0x2d0], -R159.reuse ;  /* 0x0000b400aaa37a23 */ /* 0x100fe4000001089f */
[----:B------:R-:W-:Y:S01]  /*3a30*/  FFMA.FTZ R164, R164, c[0x0][0x2d0], -R159 ;  /* 0x0000b400a4a47a23 */ /* 0x000fe2000001089f */
[----:B------:R-:W-:Y:S01]  /*3a40*/  LDSM.16.MT88.4 R28, [R190+0x2900] ;  /* 0x00290000be1c783b */ /* 0x000fe20000004200 */
[--C-:B------:R-:W-:Y:S01]  /*3a50*/  FFMA.FTZ R170, R165, c[0x0][0x2d0], -R168.reuse ;  /* 0x0000b400a5aa7a23 */ /* 0x100fe200000108a8 */
        /* <DEDUP_REMOVED lines=74> */
[----:B----4-:R-:W-:Y:S01]  /*3f00*/  HMMA.16816.F32 R36, R4, R8, R36 ;  /* 0x000000080424723c */ /* 0x010fe20000001824 */
        /* <DEDUP_REMOVED lines=135> */
.L_x_1447:
[----:B------:R-:W-:Y:S02]  /*4780*/  ULDC UR4, c[0x0][0x32c] ;  /* 0x0000cb0000047ab9 */ /* 0x000fe40000000800 */
[----:B------:R-:W-:-:S03]  /*4790*/  UISETP.NE.AND UP0, UPT, UR6, UR4, UPT ;  /* 0x000000040600728c */ /* 0x000fc6000bf05270 */
[----:B------:R-:W-:Y:S02]  /*47a0*/  ULDC.64 UR4, c[0x0][0x330] ;  /* 0x0000cc0000047ab9 */ /* 0x000fe40000000a00 */
[----:B------:R-:W-:-:S06]  /*47b0*/  UIMAD.WIDE.U32 UR18, UR15, UR4, URZ ;  /* 0x000000040f1272a5 */ /* 0x000fcc000f8e003f */
[----:B------:R-:W-:Y:S02]  /*47c0*/  @UP0 USHF.R.U32.HI UR15, URZ, UR5, UR19 ;  /* 0x000000053f0f0299 */ /* 0x000fe40008011613 */
.L_x_1448:
[----:B------:R-:W-:Y:S02]  /*47d0*/  ULDC UR4, c[0x0][0x32c] ;  /* 0x0000cb0000047ab9 */ /* 0x000fe40000000800 */
[----:B------:R-:W-:-:S04]  /*47e0*/  UIMAD UR4, UR15, UR4, UR4 ;  /* 0x000000040f0472a4 */ /* 0x000fc8000f8e0204 */
[----:B------:R-:W-:-:S04]  /*47f0*/  UISETP.LT.AND UP0, UPT, UR7, UR4, UPT ;  /* 0x000000040700728c */ /* 0x000fc8000bf01270 */
[----:B------:R-:W-:-:S04]  /*4800*/  USEL UR7, UR7, UR4, UP0 ;  /* 0x0000000407077287 */ /* 0x000fc80008000000 */
.L_x_1446:
        /* <DEDUP_REMOVED lines=24> */
.L_x_1458:
        /* <DEDUP_REMOVED lines=10> */
[----:B------:R-:W-:Y:S01]  /*4a30*/  @!P0 IADD3 R221, P6, R206, UR19, RZ ;  /* 0x00000013cedd8c10 */ /* 0x000fe2000ffde0ff */
[----:B------:R-:W-:Y:S01]  /*4a40*/  @!UP3 UIADD3 UR18, UR21, UR18, URZ ;  /* 0x000000121512b290 */ /* 0x000fe2000fffe03f */
[----:B------:R-:W-:Y:S01]  /*4a50*/  @!P0 IADD3 R223, P5, R220, UR19, RZ ;  /* 0x00000013dcdf8c10 */ /* 0x000fe2000ffbe0ff */
[----:B------:R-:W1:Y:S01]  /*4a60*/  LDSM.16.M88.4 R136, [R197+0x6100] ;  /* 0x00610000c588783b */ /* 0x000e620000000200 */
[----:B------:R-:W-:Y:S01]  /*4a70*/  @!P0 IADD3 R225, P4, R218, UR19, RZ ;  /* 0x00000013dae18c10 */ /* 0x000fe2000ff9e0ff */
[----:B------:R-:W-:Y:S02]  /*4a80*/  @!UP3 USHF.L.U64.HI UR18, UR20, 0x6, UR18 ;  /* 0x000000061412b899 */ /* 0x000fe40008010212 */
[----:B------:R-:W-:Y:S01]  /*4a90*/  @!UP3 ULEA UR19, UP0, UR6, UR19, 0x5 ;  /* 0x000000130613b291 */ /* 0x000fe2000f80283f */
[----:B------:R-:W2:Y:S03]  /*4aa0*/  LDSM.16.M88.4 R140, [R197+0x6900] ;  /* 0x00690000c58c783b */ /* 0x000ea60000000200 */
[----:B------:R-:W-:Y:S02]  /*4ab0*/  @!P0 IADD3.X R0, R209, UR18, RZ, P6, !PT ;  /* 0x00000012d1008c10 */ /* 0x000fe4000b7fe4ff */
[----:B------:R-:W3:Y:S01]  /*4ac0*/  LDSM.16.M88.4 R144, [R197+0x7100] ;  /* 0x00710000c590783b */ /* 0x000ee20000000200 */
[----:B------:R-:W-:Y:S02]  /*4ad0*/  @!P0 LEA R230, P6, R221, c[0x0][0x1f8], 0x1 ;  /* 0x00007e00dde68a11 */ /* 0x000fe400078c08ff */
[----:B------:R-:W-:Y:S02]  /*4ae0*/  @!P0 IADD3.X R222, R219, UR18, RZ, P5, !PT ;  /* 0x00000012dbde8c10 */ /* 0x000fe4000affe4ff */
[----:B------:R-:W4:Y:S01]  /*4af0*/  LDSM.16.M88.4 R148, [R197+0x7900] ;  /* 0x00790000c594783b */ /* 0x000f220000000200 */
[----:B------:R-:W-:Y:S02]  /*4b00*/  @!P0 LEA.HI.X R231, R221, c[0x0][0x1fc], R0, 0x1, P6 ;  /* 0x00007f00dde78a11 */ /* 0x000fe400030f0c00 */
[----:B------:R-:W-:Y:S02]  /*4b10*/  @!P0 LEA R228, P5, R223, c[0x0][0x1f8], 0x1 ;  /* 0x00007e00dfe48a11 */ /* 0x000fe400078a08ff */
[----:B------:R-:W-:Y:S01]  /*4b20*/  LDSM.16.M88.4 R152, [R194+0xc100] ;  /* 0x00c10000c298783b */ /* 0x000fe20000000200 */
[----:B------:R-:W-:Y:S01]  /*4b30*/  @!P0 IADD3.X R224, R217, UR18, RZ, P4, !PT ;  /* 0x00000012d9e08c10 */ /* 0x000fe2000a7fe4ff */
[----:B------:R-:W-:Y:S01]  /*4b40*/  @!UP3 ULEA.HI.X UR18, UR6, UR18, UR7, 0x5, UP0 ;  /* 0x000000120612b291 */ /* 0x000fe200080f2c07 */
[----:B------:R-:W-:Y:S01]  /*4b50*/  @!P0 LEA.HI.X R229, R223, c[0x0][0x1fc], R222, 0x1, P5 ;  /* 0x00007f00dfe58a11 */ /* 0x000fe200028f0cde */
[----:B------:R-:W-:Y:S01]  /*4b60*/  UISETP.GT.AND UP3, UPT, UR13, UR8, UPT ;  /* 0x000000080d00728c */ /* 0x000fe2000bf64270 */
[----:B------:R-:W5:Y:S01]  /*4b70*/  LDSM.16.M88.4 R156, [R196] ;  /* 0x00000000c49c783b */ /* 0x000f620000000200 */
[C---:B------:R-:W-:Y:S02]  /*4b80*/  @!P0 LEA R226, P4, R225.reuse, c[0x0][0x1f8], 0x1 ;  /* 0x00007e00e1e28a11 */ /* 0x040fe400078808ff */
[----:B------:R-:W-:Y:S02]  /*4b90*/  @!P0 IADD3 R0, P6, R206, UR19, RZ ;  /* 0x00000013ce008c10 */ /* 0x000fe4000ffde0ff */
[----:B------:R-:W3:Y:S01]  /*4ba0*/  LDSM.16.M88.4 R160, [R187] ;  /* 0x00000000bba0783b */ /* 0x000ee20000000200 */
[----:B------:R-:W-:Y:S02]  /*4bb0*/  @!P0 LEA.HI.X R227, R225, c[0x0][0x1fc], R224, 0x1, P4 ;  /* 0x00007f00e1e38a11 */ /* 0x000fe400020f0ce0 */
[----:B------:R-:W-:Y:S02]  /*4bc0*/  @!P0 IADD3.X R225, R209, UR18, RZ, P6, !PT ;  /* 0x00000012d1e18c10 */ /* 0x000fe4000b7fe4ff */
[----:B------:R-:W-:Y:S01]  /*4bd0*/  LDSM.16.M88.4 R164, [R185] ;  /* 0x00000000b9a4783b */ /* 0x000fe20000000200 */
[----:B------:R-:W-:Y:S02]  /*4be0*/  @!P0 LEA R232, P6, R0, c[0x0][0x1f8], 0x1 ;  /* 0x00007e0000e88a11 */ /* 0x000fe400078c08ff */
[----:B------:R-:W-:Y:S01]  /*4bf0*/  @!P0 IADD3 R221, P5, R220, UR19, RZ ;  /* 0x00000013dcdd8c10 */ /* 0x000fe2000ffbe0ff */
[C---:B-1----:R-:W-:Y:S03]  /*4c00*/  HMMA.16816.F32 R4, R132.reuse, R136, RZ ;  /* 0x000000888404723c */ /* 0x042fe600000018ff */
[----:B------:R-:W-:Y:S02]  /*4c10*/  @!P0 LEA.HI.X R233, R0, c[0x0][0x1fc], R225, 0x1, P6 ;  /* 0x00007f0000e98a11 */ /* 0x000fe400030f0ce1 */
[----:B------:R-:W-:Y:S02]  /*4c20*/  @!P0 IADD3.X R234, R219, UR18, RZ, P5, !PT ;  /* 0x00000012dbea8c10 */ /* 0x000fe4000affe4ff */
[C---:B------:R-:W-:Y:S01]  /*4c30*/  @!P0 LEA R224, P5, R221.reuse, c[0x0][0x1f8], 0x1 ;  /* 0x00007e00dde08a11 */ /* 0x040fe200078a08ff */
[C---:B------:R-:W-:Y:S01]  /*4c40*/  HMMA.16816.F32 R8, R132.reuse, R138, RZ ;  /* 0x0000008a8408723c */ /* 0x040fe200000018ff */
[----:B------:R-:W1:Y:S03]  /*4c50*/  LDSM.16.M88.4 R136, [R186] ;  /* 0x00000000ba88783b */ /* 0x000e660000000200 */
[----:B------:R-:W-:Y:S02]  /*4c60*/  @!P0 LEA.HI.X R225, R221, c[0x0][0x1fc], R234, 0x1, P5 ;  /* 0x00007f00dde18a11 */ /* 0x000fe400028f0cea */
[----:B------:R-:W-:Y:S01]  /*4c70*/  @!PT LDS RZ, [RZ] ;  /* 0x00000000fffff984 */ /* 0x000fe20000000800 */
[----:B------:R-:W-:Y:S01]  /*4c80*/  @!PT LDS RZ, [RZ] ;  /* 0x00000000fffff984 */ /* 0x000fe20000000800 */
[----:B------:R-:W-:Y:S01]  /*4c90*/  @!PT LDS RZ, [RZ] ;  /* 0x00000000fffff984 */ /* 0x000fe20000000800 */
[----:B------:R1:W-:Y:S01]  /*4ca0*/  @!P0 LDGSTS.E.BYPASS.LTC128B.128 [R199+0x100], [R230.64], !P3 ;  /* 0x00100000e6c78fae */ /* 0x0003e2000d901d50 */
[----:B------:R-:W-:Y:S01]  /*4cb0*/  @!P0 IADD3 R223, P4, R218, UR19, RZ ;  /* 0x00000013dadf8c10 */ /* 0x000fe2000ff9e0ff */
[C---:B--2---:R-:W-:Y:S01]  /*4cc0*/  HMMA.16816.F32 R12, R132.reuse, R140, RZ ;  /* 0x0000008c840c723c */ /* 0x044fe200000018ff */
[----:B------:R-:W-:Y:S02]  /*4cd0*/  @UP3 UIADD3 UR19, UR13, -0x1, URZ ;  /* 0xffffffff0d133890 */ /* 0x000fe4000fffe03f */
[----:B------:R2:W-:Y:S01]  /*4ce0*/  @!P0 LDGSTS.E.BYPASS.LTC128B.128 [R199+0x2100], [R228.64], !P2 ;  /* 0x02100000e4c78fae */ /* 0x0005e2000d101d50 */
[----:B------:R-:W-:Y:S01]  /*4cf0*/  @!P0 IADD3.X R236, R217, UR18, RZ, P4, !PT ;  /* 0x00000012d9ec8c10 */ /* 0x000fe2000a7fe4ff */
[----:B------:R-:W-:Y:S01]  /*4d00*/  @UP3 USHF.R.S32.HI UR18, URZ, 0x1f, UR19 ;  /* 0x0000001f3f123899 */ /* 0x000fe20008011413 */
[C---:B------:R-:W-:Y:S01]  /*4d10*/  @!P0 LEA R222, P4, R223.reuse, c[0x0][0x1f8], 0x1 ;  /* 0x00007e00dfde8a11 */ /* 0x040fe200078808ff */
[----:B------:R-:W-:Y:S01]  /*4d20*/  @UP3 UIMAD.WIDE.U32 UR20, UR19, UR4, URZ ;  /* 0x00000004131432a5 */ /* 0x000fe2000f8e003f */
[C---:B------:R-:W-:Y:S01]  /*4d30*/  HMMA.16816.F32 R16, R132.reuse, R142, RZ ;  /* 0x0000008e8410723c */ /* 0x040fe200000018ff */
[----:B------:R1:W-:Y:S01]  /*4d40*/  @!P0 LDGSTS.E.BYPASS.LTC128B.128 [R199+0x4100], [R226.64], !P1 ;  /* 0x04100000e2c78fae */ /* 0x0003e2000c901d50 */
[----:B------:R-:W-:Y:S02]  /*4d50*/  @UP3 UIMAD UR18, UR18, UR4, URZ ;  /* 0x00000004121232a4 */ /* 0x000fe4000f8e023f */
[----:B------:R-:W-:Y:S02]  /*4d60*/  @!P0 LEA.HI.X R223, R223, c[0x0][0x1fc], R236, 0x1, P4 ;  /* 0x00007f00dfdf8a11 */ /* 0x000fe400020f0cec */
[----:B------:R1:W-:Y:S01]  /*4d70*/  @!P0 LDGSTS.E.BYPASS.LTC128B.128 [R199+0x1100], [R232.64], !P3 ;  /* 0x01100000e8c78fae */ /* 0x0003e2000d901d50 */
[----:B------:R-:W-:Y:S01]  /*4d80*/  @UP3 UIMAD UR18, UR19, UR5, UR18 ;  /* 0x00000005131232a4 */ /* 0x000fe2000f8e0212 */
[C---:B---3--:R-:W-:Y:S01]  /*4d90*/  HMMA.16816.F32 R20, R132.reuse, R144, RZ ;  /* 0x000000908414723c */ /* 0x048fe200000018ff */
[----:B------:R-:W-:Y:S02]  /*4da0*/  @UP3 USHF.L.U32 UR19, UR20, 0x6, URZ ;  /* 0x0000000614133899 */ /* 0x000fe4000800063f */
[----:B------:R3:W-:Y:S01]  /*4db0*/  @!P0 LDGSTS.E.BYPASS.LTC128B.128 [R199+0x3100], [R224.64], !P2 ;  /* 0x03100000e0c78fae */ /* 0x0007e2000d101d50 */
[----:B------:R-:W-:Y:S04]  /*4dc0*/  @UP3 UIADD3 UR18, UR21, UR18, URZ ;  /* 0x0000001215123290 */ /* 0x000fe8000fffe03f */
[C---:B------:R-:W-:Y:S01]  /*4dd0*/  HMMA.16816.F32 R24, R132.reuse, R146, RZ ;  /* 0x000000928418723c */ /* 0x040fe200000018ff */
[----:B------:R1:W-:Y:S01]  /*4de0*/  @!P0 LDGSTS.E.BYPASS.LTC128B.128 [R199+0x5100], [R222.64], !P1 ;  /* 0x05100000dec78fae */ /* 0x0003e2000c901d50 */
[----:B------:R-:W-:Y:S01]  /*4df0*/  PLOP3.LUT P0, PT, PT, PT, UP3, 0x80, 0x0 ;  /* 0x000000000000781c */ /* 0x000fe20003f0f038 */
[----:B------:R-:W-:Y:S03]  /*4e00*/  @UP3 USHF.L.U64.HI UR18, UR20, 0x6, UR18 ;  /* 0x0000000614123899 */ /* 0x000fe60008010212 */
[----:B------:R-:W-:Y:S02]  /*4e10*/  LDSM.16.M88.4 R140, [R193+0xc100] ;  /* 0x00c10000c18c783b */ /* 0x000fe40000000200 */
[C---:B----4-:R-:W-:Y:S03]  /*4e20*/  HMMA.16816.F32 R28, R132.reuse, R148, RZ ;  /* 0x00000094841c723c */ /* 0x050fe600000018ff */
[----:B------:R-:W0:Y:S04]  /*4e30*/  LDGDEPBAR ;  /* 0x00000000000079af */ /* 0x000e280000000000 */
[----:B------:R-:W-:Y:S01]  /*4e40*/  @P0 IADD3 R0, P5, R200, UR19, RZ ;  /* 0x00000013c8000c10 */ /* 0x000fe2000ffbe0ff */
[----:B------:R-:W-:Y:S01]  /*4e50*/  HMMA.16816.F32 R32, R132, R150, RZ ;  /* 0x000000968420723c */ /* 0x000fe200000018ff */
[----:B------:R-:W4:Y:S03]  /*4e60*/  LDSM.16.M88.4 R168, [R192+0x6100] ;  /* 0x00610000c0a8783b */ /* 0x000f260000000200 */
[----:B------:R-:W-:Y:S02]  /*4e70*/  @P0 IADD3.X R221, R203, UR18, RZ, P5, !PT ;  /* 0x00000012cbdd0c10 */ /* 0x000fe4000affe4ff */
[----:B------:R-:W4:Y:S01]  /*4e80*/  LDSM.16.M88.4 R172, [R192+0x6900] ;  /* 0x00690000c0ac783b */ /* 0x000f220000000200 */
[----:B--2---:R-:W-:Y:S01]  /*4e90*/  @P0 IADD3 R228, P5, R214, UR19, RZ ;  /* 0x00000013d6e40c10 */ /* 0x004fe2000ffbe0ff */
[C---:B-----5:R-:W-:Y:S03]  /*4ea0*/  HMMA.16816.F32 R4, R152.reuse, R156, R4 ;  /* 0x0000009c9804723c */ /* 0x060fe60000001804 */
[----:B------:R-:W2:Y:S02]  /*4eb0*/  LDSM.16.M88.4 R132, [R192+0x7100] ;  /* 0x00710000c084783b */ /* 0x000ea40000000200 */
[C---:B-1----:R-:W-:Y:S02]  /*4ec0*/  @P0 LEA R222, P4, R0.reuse, c[0x0][0x1c8], 0x1 ;  /* 0x0000720000de0a11 */ /* 0x042fe400078808ff */
[----:B---3--:R-:W-:Y:S01]  /*4ed0*/  @P0 IADD3.X R225, R213, UR18, RZ, P5, !PT ;  /* 0x00000012d5e10c10 */ /* 0x008fe2000affe4ff */
[C---:B------:R-:W-:Y:S01]  /*4ee0*/  HMMA.16816.F32 R8, R152.reuse, R158, R8 ;  /* 0x0000009e9808723c */ /* 0x040fe20000001808 */
[----:B------:R-:W1:Y:S03]  /*4ef0*/  LDSM.16.M88.4 R144, [R192+0x7900] ;  /* 0x00790000c090783b */ /* 0x000e660000000200 */
[----:B------:R-:W-:Y:S02]  /*4f00*/  @P0 LEA.HI.X R223, R0, c[0x0][0x1cc], R221, 0x1, P4 ;  /* 0x0000730000df0a11 */ /* 0x000fe400020f0cdd */
[----:B------:R-:W-:Y:S01]  /*4f10*/  LDSM.16.M88.4 R148, [R184] ;  /* 0x00000000b894783b */ /* 0x000fe20000000200 */
[----:B------:R-:W-:Y:S01]  /*4f20*/  @P0 IADD3 R221, P4, R216, UR19, RZ ;  /* 0x00000013d8dd0c10 */ /* 0x000fe2000ff9e0ff */
[C---:B------:R-:W-:Y:S01]  /*4f30*/  HMMA.16816.F32 R12, R152.reuse, R160, R12 ;  /* 0x000000a0980c723c */ /* 0x040fe2000000180c */
[----:B------:R-:W-:Y:S02]  /*4f40*/  @UP3 UIADD3 UR19, UP0, UR12, UR19, URZ ;  /* 0x000000130c133290 */ /* 0x000fe4000ff1e03f */
[----:B------:R-:W-:Y:S01]  /*4f50*/  LDSM.16.M88.4 R156, [R184+0x1000] ;  /* 0x00100000b89c783b */ /* 0x000fe20000000200 */
[----:B------:R-:W-:Y:S02]  /*4f60*/  @P0 LEA R226, P6, R221, c[0x0][0x1c8], 0x1 ;  /* 0x00007200dde20a11 */ /* 0x000fe400078c08ff */
[----:B------:R-:W-:Y:S01]  /*4f70*/  @P0 IADD3.X R0, R215, UR18, RZ, P4, !PT ;  /* 0x00000012d7000c10 */ /* 0x000fe2000a7fe4ff */
[----:B------:R-:W-:Y:S01]  /*4f80*/  @UP3 UIADD3.X UR18, UR11, UR18, URZ, UP0, !UPT ;  /* 0x000000120b123290 */ /* 0x000fe200087fe43f */
[C---:B------:R-:W-:Y:S01]  /*4f90*/  HMMA.16816.F32 R16, R152.reuse, R162, R16 ;  /* 0x000000a29810723c */ /* 0x040fe20000001810 */
[----:B------:R-:W-:Y:S03]  /*4fa0*/  LDSM.16.M88.4 R160, [R184+0x1800] ;  /* 0x00180000b8a0783b */ /* 0x000fe60000000200 */
[C---:B------:R-:W-:Y:S02]  /*4fb0*/  @P0 LEA R224, P4, R228.reuse, c[0x0][0x1c8], 0x1 ;  /* 0x00007200e4e00a11 */ /* 0x040fe400078808ff */
[----:B------:R-:W-:Y:S02]  /*4fc0*/  @P0 LEA.HI.X R227, R221, c[0x0][0x1cc], R0, 0x1, P6 ;  /* 0x00007300dde30a11 */ /* 0x000fe400030f0c00 */
[C---:B------:R-:W-:Y:S04]  /*4fd0*/  HMMA.16816.F32 R20, R152.reuse, R136, R20 ;  /* 0x000000889814723c */ /* 0x040fe80000001814 */
[----:B------:R-:W-:Y:S02]  /*4fe0*/  @P0 LEA.HI.X R225, R228, c[0x0][0x1cc], R225, 0x1, P4 ;  /* 0x00007300e4e10a11 */ /* 0x000fe400020f0ce1 */
[----:B------:R-:W-:Y:S02]  /*4ff0*/  @P0 IADD3 R232, P5, R216, UR19, RZ ;  /* 0x00000013d8e80c10 */ /* 0x000fe4000ffbe0ff */
[C---:B------:R-:W-:Y:S01]  /*5000*/  HMMA.16816.F32 R24, R152.reuse, R138, R24 ;  /* 0x0000008a9818723c */ /* 0x040fe20000001818 */
[----:B------:R-:W3:Y:S03]  /*5010*/  LDSM.16.M88.4 R136, [R191+0xc100] ;  /* 0x00c10000bf88783b */ /* 0x000ee60000000200 */
[----:B------:R-:W-:Y:S02]  /*5020*/  @P0 IADD3 R234, P4, R214, UR19, RZ ;  /* 0x00000013d6ea0c10 */ /* 0x000fe4000ff9e0ff */
[----:B------:R-:W-:Y:S02]  /*5030*/  @P0 IADD3 R0, P6, R200, UR19, RZ ;  /* 0x00000013c8000c10 */ /* 0x000fe4000ffde0ff */
[C---:B------:R-:W-:Y:S04]  /*5040*/  HMMA.16816.F32 R28, R152.reuse, R164, R28 ;  /* 0x000000a4981c723c */ /* 0x040fe8000000181c */
[----:B------:R-:W-:Y:S02]  /*5050*/  @P0 IADD3.X R229, R215, UR18, RZ, P5, !PT ;  /* 0x00000012d7e50c10 */ /* 0x000fe4000affe4ff */
[C---:B------:R-:W-:Y:S02]  /*5060*/  @P0 LEA R230, P5, R232.reuse, c[0x0][0x1c8], 0x1 ;  /* 0x00007200e8e60a11 */ /* 0x040fe400078a08ff */
[----:B------:R-:W-:Y:S01]  /*5070*/  HMMA.16816.F32 R32, R152, R166, R32 ;  /* 0x000000a69820723c */ /* 0x000fe20000001820 */
[----:B------:R-:W5:Y:S03]  /*5080*/  LDSM.16.M88.4 R152, [R184+0x800] ;  /* 0x00080000b898783b */ /* 0x000f660000000200 */
[----:B------:R-:W-:Y:S02]  /*5090*/  @P0 LEA.HI.X R231, R232, c[0x0][0x1cc], R229, 0x1, P5 ;  /* 0x00007300e8e70a11 */ /* 0x000fe400028f0ce5 */
[----:B------:R-:W-:Y:S01]  /*50a0*/  LDSM.16.M88.4 R164, [R197+0x8100] ;  /* 0x00810000c5a4783b */ /* 0x000fe20000000200 */
[----:B------:R-:W-:Y:S01]  /*50b0*/  @P0 IADD3.X R233, R213, UR18, RZ, P4, !PT ;  /* 0x00000012d5e90c10 */ /* 0x000fe2000a7fe4ff */
[C---:B----4-:R-:W-:Y:S05]  /*50c0*/  HMMA.16816.F32 R4, R140.reuse, R168, R4 ;  /* 0x000000a88c04723c */ /* 0x050fea0000001804 */
[----:B------:R-:W-:Y:S02]  /*50d0*/  @P0 LEA R228, P4, R234, c[0x0][0x1c8], 0x1 ;  /* 0x00007200eae40a11 */ /* 0x000fe400078808ff */
[----:B------:R-:W-:Y:S01]  /*50e0*/  @P0 IADD3.X R221, R203, UR18, RZ, P6, !PT ;  /* 0x00000012cbdd0c10 */ /* 0x000fe2000b7fe4ff */
[C---:B------:R-:W-:Y:S01]  /*50f0*/  HMMA.16816.F32 R8, R140.reuse, R170, R8 ;  /* 0x000000aa8c08723c */ /* 0x040fe20000001808 */
[----:B------:R-:W-:Y:S01]  /*5100*/  LDSM.16.M88.4 R168, [R198+0x14100] ;  /* 0x01410000c6a8783b */ /* 0x000fe20000000200 */
[----:B------:R-:W-:Y:S02]  /*5110*/  USHF.L.U32 UR18, UR13, 0x6, URZ ;  /* 0x000000060d127899 */ /* 0x000fe4000800063f */
[----:B------:R-:W-:Y:S02]  /*5120*/  @P0 LEA R236, P6, R0, c[0x0][0x1c8], 0x1 ;  /* 0x0000720000ec0a11 */ /* 0x000fe400078c08ff */
[----:B------:R-:W-:Y:S02]  /*5130*/  @P0 LEA.HI.X R229, R234, c[0x0][0x1cc], R233, 0x1, P4 ;  /* 0x00007300eae50a11 */ /* 0x000fe400020f0ce9 */
[C---:B------:R-:W-:Y:S01]  /*5140*/  HMMA.16816.F32 R12, R140.reuse, R172, R12 ;  /* 0x000000ac8c0c723c */ /* 0x040fe2000000180c */
[----:B------:R-:W-:Y:S03]  /*5150*/  PLOP3.LUT P4, PT, PT, PT, UP2, 0x80, 0x0 ;  /* 0x000000000000781c */ /* 0x000fe60003f8f028 */
[----:B------:R-:W-:Y:S01]  /*5160*/  @P0 LEA.HI.X R237, R0, c[0x0][0x1cc], R221, 0x1, P6 ;  /* 0x0000730000ed0a11 */ /* 0x000fe200030f0cdd */
[----:B------:R-:W-:Y:S02]  /*5170*/  IMAD.MOV.U32 R0, RZ, RZ, R204 ;  /* 0x000000ffff007224 */ /* 0x000fe400078e00cc */
[----:B------:R-:W-:Y:S01]  /*5180*/  IMAD.U32 R232, RZ, RZ, UR18 ;  /* 0x00000012ffe87e24 */ /* 0x000fe2000f8e00ff */
[C---:B------:R-:W-:Y:S01]  /*5190*/  HMMA.16816.F32 R16, R140.reuse, R174, R16 ;  /* 0x000000ae8c10723c */ /* 0x040fe20000001810 */
[----:B------:R-:W-:Y:S05]  /*51a0*/  LDSM.16.M88.4 R172, [R197+0xa100] ;  /* 0x00a10000c5ac783b */ /* 0x000fea0000000200 */
[----:B------:R-:W-:Y:S02]  /*51b0*/  @P4 IMAD.MOV.U32 R0, RZ, RZ, R212 ;  /* 0x000000ffff004224 */ /* 0x000fe400078e00d4 */
[C---:B--2---:R-:W-:Y:S03]  /*51c0*/  HMMA.16816.F32 R20, R140.reuse, R132, R20 ;  /* 0x000000848c14723c */ /* 0x044fe60000001814 */
[----:B------:R-:W-:Y:S05]  /*51d0*/  SHFL.IDX PT, R221, R0, RZ, 0x1c1f ;  /* 0x001c1fff00dd7589 */ /* 0x000fea00000e0000 */
[C---:B------:R-:W-:Y:S01]  /*51e0*/  HMMA.16816.F32 R24, R140.reuse, R134, R24 ;  /* 0x000000868c18723c */ /* 0x040fe20000001818 */
[----:B------:R-:W2:Y:S07]  /*51f0*/  LDSM.16.M88.4 R132, [R198+0x10100] ;  /* 0x01010000c684783b */ /* 0x000eae0000000200 */
[C---:B-1----:R-:W-:Y:S08]  /*5200*/  HMMA.16816.F32 R28, R140.reuse, R144, R28 ;  /* 0x000000908c1c723c */ /* 0x042ff0000000181c */
[----:B------:R-:W-:Y:S01]  /*5210*/  HMMA.16816.F32 R32, R140, R146, R32 ;  /* 0x000000928c20723c */ /* 0x000fe20000001820 */
[----:B------:R-:W1:Y:S05]  /*5220*/  LDSM.16.M88.4 R140, [R197+0x8900] ;  /* 0x00890000c58c783b */ /* 0x000e6a0000000200 */
[----:B------:R-:W4:Y:S02]  /*5230*/  LDSM.16.M88.4 R144, [R197+0x9100] ;  /* 0x00910000c590783b */ /* 0x000f240000000200 */
[C---:B---3--:R-:W-:Y:S08]  /*5240*/  HMMA.16816.F32 R4, R136.reuse, R148, R4 ;  /* 0x000000948804723c */ /* 0x048ff00000001804 */
[C---:B------:R-:W-:Y:S01]  /*5250*/  HMMA.16816.F32 R8, R136.reuse, R150, R8 ;  /* 0x000000968808723c */ /* 0x040fe20000001808 */
[----:B------:R-:W3:Y:S07]  /*5260*/  LDSM.16.M88.4 R148, [R197+0x9900] ;  /* 0x00990000c594783b */ /* 0x000eee0000000200 */
[C---:B-----5:R-:W-:Y:S08]  /*5270*/  HMMA.16816.F32 R12, R136.reuse, R152, R12 ;  /* 0x00000098880c723c */ /* 0x060ff0000000180c */
[C---:B------:R-:W-:Y:S01]  /*5280*/  HMMA.16816.F32 R16, R136.reuse, R154, R16 ;  /* 0x0000009a8810723c */ /* 0x040fe20000001810 */
[----:B------:R-:W-:Y:S07]  /*5290*/  LDSM.16.M88.4 R152, [R183] ;  /* 0x00000000b798783b */ /* 0x000fee0000000200 */
[C---:B------:R-:W-:Y:S08]  /*52a0*/  HMMA.16816.F32 R20, R136.reuse, R156, R20 ;  /* 0x0000009c8814723c */ /* 0x040ff00000001814 */
[C---:B------:R-:W-:Y:S01]  /*52b0*/  HMMA.16816.F32 R24, R136.reuse, R158, R24 ;  /* 0x0000009e8818723c */ /* 0x040fe20000001818 */
[----:B------:R-:W-:Y:S07]  /*52c0*/  LDSM.16.M88.4 R156, [R182] ;  /* 0x00000000b69c783b */ /* 0x000fee0000000200 */
[C---:B------:R-:W-:Y:S08]  /*52d0*/  HMMA.16816.F32 R28, R136.reuse, R160, R28 ;  /* 0x000000a0881c723c */ /* 0x040ff0000000181c */
[----:B------:R-:W-:Y:S01]  /*52e0*/  HMMA.16816.F32 R32, R136, R162, R32 ;  /* 0x000000a28820723c */ /* 0x000fe20000001820 */
[----:B------:R-:W5:Y:S05]  /*52f0*/  LDSM.16.M88.4 R136, [R194+0x10100] ;  /* 0x01010000c288783b */ /* 0x000f6a0000000200 */
[----:B------:R-:W3:Y:S02]  /*5300*/  LDSM.16.M88.4 R160, [R181] ;  /* 0x00000000b5a0783b */ /* 0x000ee40000000200 */
[C---:B--2---:R-:W-:Y:S08]  /*5310*/  HMMA.16816.F32 R4, R132.reuse, R164, R4 ;  /* 0x000000a48404723c */ /* 0x044ff00000001804 */
[C---:B------:R-:W-:Y:S01]  /*5320*/  HMMA.16816.F32 R8, R132.reuse, R166, R8 ;  /* 0x000000a68408723c */ /* 0x040fe20000001808 */
[----:B------:R-:W2:Y:S07]  /*5330*/  LDSM.16.M88.4 R164, [R180] ;  /* 0x00000000b4a4783b */ /* 0x000eae0000000200 */
[C---:B-1----:R-:W-:Y:S08]  /*5340*/  HMMA.16816.F32 R12, R132.reuse, R140, R12 ;  /* 0x0000008c840c723c */ /* 0x042ff0000000180c */
[C---:B------:R-:W-:Y:S01]  /*5350*/  HMMA.16816.F32 R16, R132.reuse, R142, R16 ;  /* 0x0000008e8410723c */ /* 0x040fe20000001810 */
[----:B------:R-:W-:Y:S07]  /*5360*/  LDSM.16.M88.4 R140, [R193+0x10100] ;  /* 0x01010000c18c783b */ /* 0x000fee0000000200 */
[C---:B----4-:R-:W-:Y:S08]  /*5370*/  HMMA.16816.F32 R20, R132.reuse, R144, R20 ;  /* 0x000000908414723c */ /* 0x050ff00000001814 */
[C---:B------:R-:W-:Y:S01]  /*5380*/  HMMA.16816.F32 R24, R132.reuse, R146, R24 ;  /* 0x000000928418723c */ /* 0x040fe20000001818 */
[----:B------:R-:W1:Y:S07]  /*5390*/  LDSM.16.M88.4 R144, [R192+0x8100] ;  /* 0x00810000c090783b */ /* 0x000e6e0000000200 */
[C---:B---3--:R-:W-:Y:S08]  /*53a0*/  HMMA.16816.F32 R28, R132.reuse, R148, R28 ;  /* 0x00000094841c723c */ /* 0x048ff0000000181c */
[----:B------:R-:W-:Y:S01]  /*53b0*/  HMMA.16816.F32 R32, R132, R150, R32 ;  /* 0x000000968420723c */ /* 0x000fe20000001820 */
[----:B------:R-:W3:Y:S05]  /*53c0*/  LDSM.16.M88.4 R132, [R192+0x8900] ;  /* 0x00890000c084783b */ /* 0x000eea0000000200 */
[----:B------:R-:W4:Y:S02]  /*53d0*/  LDSM.16.M88.4 R148, [R192+0x9100] ;  /* 0x00910000c094783b */ /* 0x000f240000000200 */
[C---:B-----5:R-:W-:Y:S08]  /*53e0*/  HMMA.16816.F32 R4, R136.reuse, R152, R4 ;  /* 0x000000988804723c */ /* 0x060ff00000001804 */
        /* <DEDUP_REMOVED lines=8> */
[C---:B--2---:R-:W-:Y:S08]  /*5470*/  HMMA.16816.F32 R28, R136.reuse, R164, R28 ;  /* 0x000000a4881c723c */ /* 0x044ff0000000181c */
[----:B------:R-:W-:Y:S01]  /*5480*/  HMMA.16816.F32 R32, R136, R166, R32 ;  /* 0x000000a68820723c */ /* 0x000fe20000001820 */
[----:B------:R-:W2:Y:S05]  /*5490*/  LDSM.16.M88.4 R136, [R192+0x9900] ;  /* 0x00990000c088783b */ /* 0x000eaa0000000200 */
[----:B------:R-:W-:Y:S02]  /*54a0*/  LDSM.16.M88.4 R164, [R184+0x3800] ;  /* 0x00380000b8a4783b */ /* 0x000fe40000000200 */
        /* <DEDUP_REMOVED lines=11> */
[----:B------:R-:W2:Y:S05]  /*5560*/  LDSM.16.M88.4 R136, [R197+0xb100] ;  /* 0x00b10000c588783b */ /* 0x000eaa0000000200 */
[----:B------:R-:W4:Y:S02]  /*5570*/  LDSM.16.M88.4 R140, [R197+0xb900] ;  /* 0x00b90000c58c783b */ /* 0x000f240000000200 */
[C---:B------:R-:W-:Y:S08]  /*5580*/  HMMA.16816.F32 R4, R152.reuse, R156, R4 ;  /* 0x0000009c9804723c */ /* 0x040ff00000001804 */
[C---:B------:R-:W-:Y:S01]  /*5590*/  HMMA.16816.F32 R8, R152.reuse, R158, R8 ;  /* 0x0000009e9808723c */ /* 0x040fe20000001808 */
[----:B------:R-:W5:Y:S07]  /*55a0*/  LDSM.16.M88.4 R156, [R179] ;  /* 0x00000000b39c783b */ /* 0x000f6e0000000200 */
[C---:B------:R-:W-:Y:S08]  /*55b0*/  HMMA.16816.F32 R12, R152.reuse, R160, R12 ;  /* 0x000000a0980c723c */ /* 0x040ff0000000180c */
[C---:B------:R-:W-:Y:S01]  /*55c0*/  HMMA.16816.F32 R16, R152.reuse, R162, R16 ;  /* 0x000000a29810723c */ /* 0x040fe20000001810 */
[----:B------:R-:W-:Y:S07]  /*55d0*/  LDSM.16.M88.4 R160, [R192+0xb100] ;  /* 0x00b10000c0a0783b */ /* 0x000fee0000000200 */
[C---:B-1----:R-:W-:Y:S08]  /*55e0*/  HMMA.16816.F32 R20, R152.reuse, R144, R20 ;  /* 0x000000909814723c */ /* 0x042ff00000001814 */
[C---:B------:R-:W-:Y:S01]  /*55f0*/  HMMA.16816.F32 R24, R152.reuse, R146, R24 ;  /* 0x000000929818723c */ /* 0x040fe20000001818 */
[----:B------:R-:W1:Y:S07]  /*5600*/  LDSM.16.M88.4 R144, [R178] ;  /* 0x00000000b290783b */ /* 0x000e6e0000000200 */
[C---:B------:R-:W-:Y:S08]  /*5610*/  HMMA.16816.F32 R28, R152.reuse, R164, R28 ;  /* 0x000000a4981c723c */ /* 0x040ff0000000181c */
[----:B------:R-:W-:Y:S01]  /*5620*/  HMMA.16816.F32 R32, R152, R166, R32 ;  /* 0x000000a69820723c */ /* 0x000fe20000001820 */
[----:B------:R-:W1:Y:S05]  /*5630*/  LDSM.16.M88.4 R152, [R177] ;  /* 0x00000000b198783b */ /* 0x000e6a0000000200 */
[----:B------:R-:W-:Y:S02]  /*5640*/  LDSM.16.M88.4 R164, [R184+0x4000] ;  /* 0x00400000b8a4783b */ /* 0x000fe40000000200 */
[C---:B------:R-:W-:Y:S08]  /*5650*/  HMMA.16816.F32 R4, R168.reuse, R172, R4 ;  /* 0x000000aca804723c */ /* 0x040ff00000001804 */
[C---:B------:R-:W-:Y:S08]  /*5660*/  HMMA.16816.F32 R8, R168.reuse, R174, R8 ;  /* 0x000000aea808723c */ /* 0x040ff00000001808 */
[C---:B---3--:R-:W-:Y:S08]  /*5670*/  HMMA.16816.F32 R12, R168.reuse, R132, R12 ;  /* 0x00000084a80c723c */ /* 0x048ff0000000180c */
[C---:B------:R-:W-:Y:S01]  /*5680*/  HMMA.16816.F32 R16, R168.reuse, R134, R16 ;  /* 0x00000086a810723c */ /* 0x040fe20000001810 */
[----:B------:R-:W3:Y:S07]  /*5690*/  LDSM.16.M88.4 R132, [R176] ;  /* 0x00000000b084783b */ /* 0x000eee0000000200 */
[C---:B--2---:R-:W-:Y:S08]  /*56a0*/  HMMA.16816.F32 R20, R168.reuse, R136, R20 ;  /* 0x00000088a814723c */ /* 0x044ff00000001814 */
[C---:B------:R-:W-:Y:S01]  /*56b0*/  HMMA.16816.F32 R24, R168.reuse, R138, R24 ;  /* 0x0000008aa818723c */ /* 0x040fe20000001818 */
[----:B------:R-:W-:Y:S07]  /*56c0*/  LDSM.16.M88.4 R136, [R193+0x14100] ;  /* 0x01410000c188783b */ /* 0x000fee0000000200 */
[C---:B----4-:R-:W-:Y:S08]  /*56d0*/  HMMA.16816.F32 R28, R168.reuse, R140, R28 ;  /* 0x0000008ca81c723c */ /* 0x050ff0000000181c */
[----:B------:R-:W-:Y:S01]  /*56e0*/  HMMA.16816.F32 R32, R168, R142, R32 ;  /* 0x0000008ea820723c */ /* 0x000fe20000001820 */
[----:B------:R-:W2:Y:S07]  /*56f0*/  LDSM.16.M88.4 R140, [R192+0xa100] ;  /* 0x00a10000c08c783b */ /* 0x000eae0000000200 */
[C---:B-----5:R-:W-:Y:S08]  /*5700*/  HMMA.16816.F32 R4, R148.reuse, R156, R4 ;  /* 0x0000009c9404723c */ /* 0x060ff00000001804 */
[C---:B------:R-:W-:Y:S01]  /*5710*/  HMMA.16816.F32 R8, R148.reuse, R158, R8 ;  /* 0x0000009e9408723c */ /* 0x040fe20000001808 */
[----:B------:R-:W4:Y:S07]  /*5720*/  LDSM.16.M88.4 R156, [R192+0xa900] ;  /* 0x00a90000c09c783b */ /* 0x000f2e0000000200 */
[C---:B-1----:R-:W-:Y:S08]  /*5730*/  HMMA.16816.F32 R12, R148.reuse, R144, R12 ;  /* 0x00000090940c723c */ /* 0x042ff0000000180c */
[C---:B------:R-:W-:Y:S01]  /*5740*/  HMMA.16816.F32 R16, R148.reuse, R146, R16 ;  /* 0x000000929410723c */ /* 0x040fe20000001810 */
[----:B------:R-:W1:Y:S07]  /*5750*/  LDSM.16.M88.4 R144, [R192+0xb900] ;  /* 0x00b90000c090783b */ /* 0x000e6e0000000200 */
[C---:B------:R-:W-:Y:S08]  /*5760*/  HMMA.16816.F32 R20, R148.reuse, R152, R20 ;  /* 0x000000989414723c */ /* 0x040ff00000001814 */
[C---:B------:R-:W-:Y:S01]  /*5770*/  HMMA.16816.F32 R24, R148.reuse, R154, R24 ;  /* 0x0000009a9418723c */ /* 0x040fe20000001818 */
[----:B------:R-:W5:Y:S07]  /*5780*/  LDSM.16.M88.4 R152, [R191+0x14100] ;  /* 0x01410000bf98783b */ /* 0x000f6e0000000200 */
[C---:B---3--:R-:W-:Y:S08]  /*5790*/  HMMA.16816.F32 R28, R148.reuse, R132, R28 ;  /* 0x00000084941c723c */ /* 0x048ff0000000181c */
[----:B------:R-:W-:Y:S01]  /*57a0*/  HMMA.16816.F32 R32, R148, R134, R32 ;  /* 0x000000869420723c */ /* 0x000fe20000001820 */
[----:B------:R-:W3:Y:S07]  /*57b0*/  LDSM.16.M88.4 R132, [R184+0x4800] ;  /* 0x00480000b884783b */ /* 0x000eee0000000200 */
[C---:B--2---:R-:W-:Y:S08]  /*57c0*/  HMMA.16816.F32 R4, R136.reuse, R140, R4 ;  /* 0x0000008c8804723c */ /* 0x044ff00000001804 */
[C---:B------:R-:W-:Y:S08]  /*57d0*/  HMMA.16816.F32 R8, R136.reuse, R142, R8 ;  /* 0x0000008e8808723c */ /* 0x040ff00000001808 */
[C---:B----4-:R-:W-:Y:S08]  /*57e0*/  HMMA.16816.F32 R12, R136.reuse, R156, R12 ;  /* 0x0000009c880c723c */ /* 0x050ff0000000180c */
[C---:B------:R-:W-:Y:S08]  /*57f0*/  HMMA.16816.F32 R16, R136.reuse, R158, R16 ;  /* 0x0000009e8810723c */ /* 0x040ff00000001810 */
[C---:B------:R-:W-:Y:S08]  /*5800*/  HMMA.16816.F32 R20, R136.reuse, R160, R20 ;  /* 0x000000a08814723c */ /* 0x040ff00000001814 */
[C---:B------:R-:W-:Y:S08]  /*5810*/  HMMA.16816.F32 R24, R136.reuse, R162, R24 ;  /* 0x000000a28818723c */ /* 0x040ff00000001818 */
[C---:B-1----:R-:W-:Y:S08]  /*5820*/  HMMA.16816.F32 R28, R136.reuse, R144, R28 ;  /* 0x00000090881c723c */ /* 0x042ff0000000181c */
[----:B------:R-:W-:Y:S01]  /*5830*/  HMMA.16816.F32 R32, R136, R146, R32 ;  /* 0x000000928820723c */ /* 0x000fe20000001820 */
[----:B------:R-:W1:Y:S07]  /*5840*/  LDSM.16.M88.4 R136, [R184+0x5000] ;  /* 0x00500000b888783b */ /* 0x000e6e0000000200 */
[C---:B-----5:R-:W-:Y:S08]  /*5850*/  HMMA.16816.F32 R4, R152.reuse, R164, R4 ;  /* 0x000000a49804723c */ /* 0x060ff00000001804 */
[C---:B------:R-:W-:Y:S08]  /*5860*/  HMMA.16816.F32 R8, R152.reuse, R166, R8 ;  /* 0x000000a69808723c */ /* 0x040ff00000001808 */
[C---:B---3--:R-:W-:Y:S08]  /*5870*/  HMMA.16816.F32 R12, R152.reuse, R132, R12 ;  /* 0x00000084980c723c */ /* 0x048ff0000000180c */
[C---:B------:R-:W-:Y:S01]  /*5880*/  HMMA.16816.F32 R16, R152.reuse, R134, R16 ;  /* 0x000000869810723c */ /* 0x040fe20000001810 */
[----:B------:R-:W2:Y:S01]  /*5890*/  LDSM.16.M88.4 R132, [R184+0x5800] ;  /* 0x00580000b884783b */ /* 0x000ea20000000200 */
[----:B------:R-:W-:Y:S04]  /*58a0*/  DEPBAR.LE SB0, 0x0 ;  /* 0x000080000000791a */ /* 0x000fe80000000000 */
[----:B------:R-:W-:Y:S02]  /*58b0*/  BAR.SYNC.DEFER_BLOCKING 0x0 ;  /* 0x0000000000007b1d */ /* 0x000fe40000010000 */
[C---:B-1----:R-:W-:Y:S08]  /*58c0*/  HMMA.16816.F32 R20, R152.reuse, R136, R20 ;  /* 0x000000889814723c */ /* 0x042ff00000001814 */
[C---:B------:R-:W-:Y:S01]  /*58d0*/  HMMA.16816.F32 R24, R152.reuse, R138, R24 ;  /* 0x0000008a9818723c */ /* 0x040fe20000001818 */
[----:B------:R-:W-:Y:S01]  /*58e0*/  @!PT LDS RZ, [RZ] ;  /* 0x00000000fffff984 */ /* 0x000fe20000000800 */
[----:B------:R-:W-:Y:S01]  /*58f0*/  @!PT LDS RZ, [RZ] ;  /* 0x00000000fffff984 */ /* 0x000fe20000000800 */
[----:B------:R-:W-:Y:S01]  /*5900*/  @!PT LDS RZ, [RZ] ;  /* 0x00000000fffff984 */ /* 0x000fe20000000800 */
[----:B------:R1:W-:Y:S05]  /*5910*/  @P0 LDGSTS.E.BYPASS.LTC128B.128 [R199+0x6100], [R222.64], !P3 ;  /* 0x06100000dec70fae */ /* 0x0003ea000d901d50 */
[----:B------:R3:W-:Y:S05]  /*5920*/  @P0 LDGSTS.E.BYPASS.LTC128B.128 [R199+0x8100], [R226.64], !P2 ;  /* 0x08100000e2c70fae */ /* 0x0007ea000d101d50 */
[----:B------:R4:W-:Y:S01]  /*5930*/  @P0 LDGSTS.E.BYPASS.LTC128B.128 [R199+0xa100], [R224.64], !P1 ;  /* 0x0a100000e0c70fae */ /* 0x0009e2000c901d50 */
[C---:B--2---:R-:W-:Y:S04]  /*5940*/  HMMA.16816.F32 R28, R152.reuse, R132, R28 ;  /* 0x00000084981c723c */ /* 0x044fe8000000181c */
[----:B------:R3:W-:Y:S04]  /*5950*/  @P0 LDGSTS.E.BYPASS.LTC128B.128 [R199+0x7100], [R236.64], !P3 ;  /* 0x07100000ecc70fae */ /* 0x0007e8000d901d50 */
[----:B------:R-:W-:Y:S01]  /*5960*/  HMMA.16816.F32 R32, R152, R134, R32 ;  /* 0x000000869820723c */ /* 0x000fe20000001820 */
[----:B------:R3:W-:Y:S05]  /*5970*/  @P0 LDGSTS.E.BYPASS.LTC128B.128 [R199+0x9100], [R230.64], !P2 ;  /* 0x09100000e6c70fae */ /* 0x0007ea000d101d50 */
[----:B------:R3:W-:Y:S01]  /*5980*/  @P0 LDGSTS.E.BYPASS.LTC128B.128 [R199+0xb100], [R228.64], !P1 ;  /* 0x0b100000e4c70fae */ /* 0x0007e2000c901d50 */
[----:B------:R-:W-:Y:S02]  /*5990*/  PLOP3.LUT P0, PT, PT, PT, UP1, 0x40, 0x0 ;  /* 0x000000000000781c */ /* 0x000fe40003f0e818 */
[----:B-1----:R-:W-:Y:S02]  /*59a0*/  IADD3 R222, -R205, 0x1, -R232 ;  /* 0x00000001cdde7810 */ /* 0x002fe40007ffe9e8 */
[----:B------:R-:W0:Y:S02]  /*59b0*/  LDGDEPBAR ;  /* 0x00000000000079af */ /* 0x000e240000000000 */
[----:B------:R-:W-:Y:S04]  /*59c0*/  IADD3 R222, R222, c[0x0][0x1d0], RZ ;  /* 0x00007400dede7a10 */ /* 0x000fe80007ffe0ff */
[----:B------:R-:W-:Y:S04]  /*59d0*/  IADD3 R222, R222, -c[0x0][0x168], RZ ;  /* 0x80005a00dede7a10 */ /* 0x000fe80007ffe0ff */
[C---:B----4-:R-:W-:Y:S02]  /*59e0*/  IADD3 R224, R222.reuse, c[0x0][0x328], RZ ;  /* 0x0000ca00dee07a10 */ /* 0x050fe40007ffe0ff */
[----:B------:R-:W-:Y:S03]  /*59f0*/  IADD3 R222, R222, UR14, RZ ;  /* 0x0000000edede7c10 */ /* 0x000fe6000fffe0ff */
[--C-:B------:R-:W-:Y:S02]  /*5a00*/  IMAD.IADD R225, R224, 0x1, R221.reuse ;  /* 0x00000001e0e17824 */ /* 0x100fe400078e02dd */
[----:B------:R-:W-:Y:S01]  /*5a10*/  IMAD.IADD R223, R222, 0x1, R221 ;  /* 0x00000001dedf7824 */ /* 0x000fe200078e02dd */
        /* <DEDUP_REMOVED lines=15> */
.L_x_1452:
[----:B------:R-:W-:Y:S04]  /*5b10*/  MOV R132, c[0x0][0x32c] ;  /* 0x0000cb0000847a02 */ /* 0x000fe80000000f00 */
[----:B------:R-:W-:Y:S11]  /*5b20*/  ISETP.NE.AND P0, PT, R132, 0x1, PT ;  /* 0x000000018400780c */ /* 0x000ff60003f05270 */
[----:B------:R-:W-:Y:S02]  /*5b30*/  @!UPT UIADD3 URZ, URZ, URZ, URZ ;  /* 0x0000003f3f3ff290 */ /* 0x000fe4000fffe03f */
[----:B------:R-:W-:Y:S05]  /*5b40*/  @P0 IMAD.HI.U32 R132, R133, c[0x0][0x330], RZ ;  /* 0x0000cc0085840a27 */ /* 0x000fea00078e00ff */
[----:B------:R-:W-:Y:S02]  /*5b50*/  @P0 SHF.R.U32.HI R133, RZ, c[0x0][0x334], R132 ;  /* 0x0000cd00ff850a19 */ /* 0x000fe40000011684 */
.L_x_1453:
[----:B------:R-:W-:Y:S05]  /*5b60*/  BSYNC B0 ;  /* 0x0000000000007941 */ /* 0x000fea0003800000 */
.L_x_1451:
[----:B------:R-:W-:Y:S04]  /*5b70*/  IMAD.MOV.U32 R132, RZ, RZ, c[0x0][0x32c] ;  /* 0x0000cb00ff847624 */ /* 0x000fe800078e00ff */
[----:B------:R-:W-:Y:S04]  /*5b80*/  IMAD R132, R133, R132, -UR18 ;  /* 0x8000001285847e24 */ /* 0x000fe8000f8e0284 */
[----:B------:R-:W-:Y:S05]  /*5b90*/  IMAD.IADD R134, R132, 0x1, -R205 ;  /* 0x0000000184867824 */ /* 0x000fea00078e0acd */
[----:B------:R-:W-:Y:S02]  /*5ba0*/  IADD3 R132, R134, c[0x0][0x32c], RZ ;  /* 0x0000cb0086847a10 */ /* 0x000fe40007ffe0ff */
[----:B------:R-:W-:Y:S02]  /*5bb0*/  IMNMX R223, R223, R134, !PT ;  /* 0x00000086dfdf7217 */ /* 0x000fe40007800200 */
[----:B------:R-:W-:Y:S02]  /*5bc0*/  IMNMX R225, R225, R132, PT ;  /* 0x00000084e1e17217 */ /* 0x000fe40003800200 */
.L_x_1450:
[----:B------:R-:W-:Y:S06]  /*5bd0*/  UISETP.GT.AND UP0, UPT, UR13, -0x1, UPT ;  /* 0xffffffff0d00788c */ /* 0x000fec000bf04270 */
[----:B------:R-:W-:Y:S04]  /*5be0*/  PLOP3.LUT P0, PT, PT, PT, UP0, 0x80, 0x0 ;  /* 0x000000000000781c */ /* 0x000fe80003f0f008 */
[C---:B------:R-:W-:Y:S02]  /*5bf0*/  ISETP.GT.AND P4, PT, R223.reuse, 0x1, P0 ;  /* 0x00000001df00780c */ /* 0x040fe40000784270 */
[----:B------:R-:W-:Y:S02]  /*5c00*/  ISETP.GT.AND P5, PT, R223, RZ, P0 ;  /* 0x000000ffdf00720c */ /* 0x000fe400007a4270 */
[C---:B------:R-:W-:Y:S02]  /*5c10*/  ISETP.LT.OR P4, PT, R225.reuse, 0x2, P4 ;  /* 0x00000002e100780c */ /* 0x040fe40002781670 */
[----:B------:R-:W-:Y:S02]  /*5c20*/  ISETP.LT.OR P5, PT, R225, 0x1, P5 ;  /* 0x00000001e100780c */ /* 0x000fe40002fa1670 */
[----:B------:R-:W-:Y:S02]  /*5c30*/  FSEL R136, R5, -INF , !P4 ;  /* 0xff80000005887808 */ /* 0x000fe40006000000 */
[C---:B------:R-:W-:Y:S01]  /*5c40*/  ISETP.GT.AND P4, PT, R223.reuse, 0x10, P0 ;  /* 0x00000010df00780c */ /* 0x040fe20000784270 */
[----:B------:R-:W1:Y:S01]  /*5c50*/  SHFL.IDX PT, R5, R0, 0x1, 0x1c1f ;  /* 0x003c1f0000057f89 */ /* 0x000e6200000e0000 */
        /* <DEDUP_REMOVED lines=10> */
[----:B------:R-:W-:Y:S02]  /*5d00*/  ISETP.GT.AND P6, PT, R223, 0x11, P0 ;  /* 0x00000011df00780c */ /* 0x000fe400007c4270 */
[----:B------:R-:W-:Y:S01]  /*5d10*/  FSEL R8, R9, -INF , !P5 ;  /* 0xff80000009087808 */ /* 0x000fe20006800000 */
[--C-:B-1----:R-:W-:Y:S01]  /*5d20*/  IMAD.IADD R224, R224, 0x1, R5.reuse ;  /* 0x00000001e0e07824 */ /* 0x102fe200078e0205 */
[----:B------:R-:W-:Y:S01]  /*5d30*/  ISETP.GT.AND P5, PT, R223, 0x18, P0 ;  /* 0x00000018df00780c */ /* 0x000fe200007a4270 */
[----:B------:R-:W-:Y:S01]  /*5d40*/  IMAD.IADD R222, R222, 0x1, R5 ;  /* 0x00000001dede7824 */ /* 0x000fe200078e0205 */
        /* <DEDUP_REMOVED lines=45> */
.L_x_1456:
[----:B------:R-:W-:Y:S04]  /*6020*/  MOV R0, c[0x0][0x32c] ;  /* 0x0000cb0000007a02 */ /* 0x000fe80000000f00 */
[----:B------:R-:W-:Y:S11]  /*6030*/  ISETP.NE.AND P4, PT, R0, 0x1, PT ;  /* 0x000000010000780c */ /* 0x000ff60003f85270 */
[----:B------:R-:W-:Y:S02]  /*6040*/  @!UPT UIADD3 URZ, URZ, URZ, URZ ;  /* 0x0000003f3f3ff290 */ /* 0x000fe4000fffe03f */
[----:B------:R-:W-:Y:S05]  /*6050*/  @P4 IMAD.HI.U32 R0, R5, c[0x0][0x330], RZ ;  /* 0x0000cc0005004a27 */ /* 0x000fea00078e00ff */
[----:B------:R-:W-:Y:S02]  /*6060*/  @P4 SHF.R.U32.HI R5, RZ, c[0x0][0x334], R0 ;  /* 0x0000cd00ff054a19 */ /* 0x000fe40000011600 */
.L_x_1457:
[----:B------:R-:W-:Y:S05]  /*6070*/  BSYNC B0 ;  /* 0x0000000000007941 */ /* 0x000fea0003800000 */
.L_x_1455:
[----:B------:R-:W-:Y:S04]  /*6080*/  IMAD.MOV.U32 R0, RZ, RZ, c[0x0][0x32c] ;  /* 0x0000cb00ff007624 */ /* 0x000fe800078e00ff */
[----:B------:R-:W-:Y:S04]  /*6090*/  IMAD R0, R5, R0, -UR18 ;  /* 0x8000001205007e24 */ /* 0x000fe8000f8e0200 */
[----:B------:R-:W-:Y:S05]  /*60a0*/  IMAD.IADD R9, R0, 0x1, -R205 ;  /* 0x0000000100097824 */ /* 0x000fea00078e0acd */
[----:B------:R-:W-:Y:S02]  /*60b0*/  IADD3 R5, R9, c[0x0][0x32c], RZ ;  /* 0x0000cb0009057a10 */ /* 0x000fe40007ffe0ff */
[----:B------:R-:W-:Y:S02]  /*60c0*/  IMNMX R222, R222, R9, !PT ;  /* 0x00000009dede7217 */ /* 0x000fe40007800200 */
[----:B------:R-:W-:Y:S02]  /*60d0*/  IMNMX R224, R224, R5, PT ;  /* 0x00000005e0e07217 */ /* 0x000fe40003800200 */
.L_x_1454:
[----:B------:R-:W-:Y:S01]  /*60e0*/  FMNMX.FTZ R5, R138, R3, !PT ;  /* 0x000000038a057209 */ /* 0x000fe20007810000 */
[----:B------:R-:W-:Y:S01]  /*60f0*/  UISETP.GT.AND UP0, UPT, UR13, UR15, UPT ;  /* 0x0000000f0d00728c */ /* 0x000fe2000bf04270 */
[----:B------:R-:W-:Y:S01]  /*6100*/  ISETP.GT.AND P6, PT, R222, RZ, P0 ;  /* 0x000000ffde00720c */ /* 0x000fe200007c4270 */
[----:B------:R-:W-:Y:S01]  /*6110*/  UIADD3 UR13, UR13, -0x1, URZ ;  /* 0xffffffff0d0d7890 */ /* 0x000fe2000fffe03f */
[----:B------:R-:W-:Y:S02]  /*6120*/  FMNMX.FTZ R5, R136, R5, !PT ;  /* 0x0000000588057209 */ /* 0x000fe40007810000 */
[----:B------:R-:W-:Y:S02]  /*6130*/  ISETP.GT.AND P5, PT, R222, 0x1, P0 ;  /* 0x00000001de00780c */ /* 0x000fe400007a4270 */
[----:B------:R-:W-:Y:S02]  /*6140*/  FMNMX.FTZ R5, R134, R5, !PT ;  /* 0x0000000586057209 */ /* 0x000fe40007810000 */
[----:B------:R-:W-:Y:S02]  /*6150*/  ISETP.LT.OR P6, PT, R224, 0x1, P6 ;  /* 0x00000001e000780c */ /* 0x000fe400037c1670 */
[----:B------:R-:W-:Y:S02]  /*6160*/  FMNMX.FTZ R5, R8, R5, !PT ;  /* 0x0000000508057209 */ /* 0x000fe40007810000 */
[----:B------:R-:W-:Y:S02]  /*6170*/  ISETP.LT.OR P5, PT, R224, 0x2, P5 ;  /* 0x00000002e000780c */ /* 0x000fe40002fa1670 */
[----:B------:R-:W-:Y:S02]  /*6180*/  FMNMX.FTZ R5, R166, R5, !PT ;  /* 0x00000005a6057209 */ /* 0x000fe40007810000 */
[----:B------:R-:W-:Y:S02]  /*6190*/  ISETP.GT.AND P4, PT, R222, 0x8, P0 ;  /* 0x00000008de00780c */ /* 0x000fe40000784270 */
[----:B------:R-:W-:Y:S02]  /*61a0*/  FMNMX.FTZ R5, R168, R5, !PT ;  /* 0x00000005a8057209 */ /* 0x000fe40007810000 */
[----:B------:R-:W-:Y:S02]  /*61b0*/  FSEL R17, R6, -INF , !P6 ;  /* 0xff80000006117808 */ /* 0x000fe40007000000 */
        /* <DEDUP_REMOVED lines=9> */
[----:B------:R-:W-:Y:S02]  /*6250*/  FMNMX.FTZ R0, R13, R0, !PT ;  /* 0x000000000d007209 */ /* 0x000fe40007810000 */
[----:B------:R-:W-:Y:S02]  /*6260*/  ISETP.GT.AND P5, PT, R222, 0x10, P0 ;  /* 0x00000010de00780c */ /* 0x000fe400007a4270 */
[----:B------:R-:W-:Y:S02]  /*6270*/  ISETP.LT.OR P6, PT, R224, 0xa, P6 ;  /* 0x0000000ae000780c */ /* 0x000fe400037c1670 */
[----:B------:R-:W-:Y:S02]  /*6280*/  FSEL R9, R10, -INF , !P4 ;  /* 0xff8000000a097808 */ /* 0x000fe40006000000 */
[----:B------:R-:W-:Y:S02]  /*6290*/  ISETP.GT.AND P4, PT, R222, 0x11, P0 ;  /* 0x00000011de00780c */ /* 0x000fe40000784270 */
[----:B------:R-:W-:Y:S02]  /*62a0*/  FMNMX.FTZ R4, R152, R5, !PT ;  /* 0x0000000598047209 */ /* 0x000fe40007810000 */
[----:B------:R-:W-:Y:S02]  /*62b0*/  FSEL R11, R11, -INF , !P6 ;  /* 0xff8000000b0b7808 */ /* 0x000fe40007000000 */
[C---:B------:R-:W-:Y:S02]  /*62c0*/  ISETP.LT.OR P5, PT, R224.reuse, 0x11, P5 ;  /* 0x00000011e000780c */ /* 0x040fe40002fa1670 */
[----:B------:R-:W-:Y:S02]  /*62d0*/  ISETP.LT.OR P4, PT, R224, 0x12, P4 ;  /* 0x00000012e000780c */ /* 0x000fe40002781670 */
[----:B------:R-:W-:Y:S02]  /*62e0*/  FMNMX.FTZ R0, R9, R0, !PT ;  /* 0x0000000009007209 */ /* 0x000fe40007810000 */
[----:B------:R-:W-:Y:S02]  /*62f0*/  FMNMX.FTZ R5, R151, R4, !PT ;  /* 0x0000000497057209 */ /* 0x000fe40007810000 */
[----:B------:R-:W-:Y:S02]  /*6300*/  FSEL R173, R14, -INF , !P5 ;  /* 0xff8000000ead7808 */ /* 0x000fe40006800000 */
[----:B------:R-:W-:Y:S02]  /*6310*/  FSEL R171, R15, -INF , !P4 ;  /* 0xff8000000fab7808 */ /* 0x000fe40006000000 */
[C---:B------:R-:W-:Y:S02]  /*6320*/  ISETP.GT.AND P5, PT, R222.reuse, 0x18, P0 ;  /* 0x00000018de00780c */ /* 0x040fe400007a4270 */
[----:B------:R-:W-:Y:S02]  /*6330*/  ISETP.GT.AND P4, PT, R222, 0x19, P0 ;  /* 0x00000019de00780c */ /* 0x000fe40000784270 */
[----:B------:R-:W-:Y:S02]  /*6340*/  FMNMX.FTZ R0, R11, R0, !PT ;  /* 0x000000000b007209 */ /* 0x000fe40007810000 */
[----:B------:R-:W-:Y:S02]  /*6350*/  FMNMX.FTZ R5, R150, R5, !PT ;  /* 0x0000000596057209 */ /* 0x000fe40007810000 */
[C---:B------:R-:W-:Y:S02]  /*6360*/  ISETP.LT.OR P5, PT, R224.reuse, 0x19, P5 ;  /* 0x00000019e000780c */ /* 0x040fe40002fa1670 */
[----:B------:R-:W-:Y:S02]  /*6370*/  ISETP.LT.OR P4, PT, R224, 0x1a, P4 ;  /* 0x0000001ae000780c */ /* 0x000fe40002781670 */
[----:B------:R-:W-:Y:S02]  /*6380*/  FMNMX.FTZ R0, R173, R0, !PT ;  /* 0x00000000ad007209 */ /* 0x000fe40007810000 */
[----:B------:R-:W-:Y:S02]  /*6390*/  FMNMX.FTZ R7, R148, R5, !PT ;  /* 0x0000000594077209 */ /* 0x000fe40007810000 */
[----:B------:R-:W-:Y:S02]  /*63a0*/  FSEL R143, R18, -INF , !P5 ;  /* 0xff800000128f7808 */ /* 0x000fe40006800000 */
[----:B------:R-:W-:Y:S02]  /*63b0*/  FSEL R141, R19, -INF , !P4 ;  /* 0xff800000138d7808 */ /* 0x000fe40006000000 */
[----:B------:R-:W-:Y:S02]  /*63c0*/  ISETP.GT.AND P4, PT, R222, 0x20, P0 ;  /* 0x00000020de00780c */ /* 0x000fe40000784270 */
[----:B------:R-:W-:Y:S02]  /*63d0*/  FMNMX.FTZ R4, R171, R0, !PT ;  /* 0x00000000ab047209 */ /* 0x000fe40007810000 */
[----:B------:R-:W-:Y:S02]  /*63e0*/  FMNMX.FTZ R5, R146, R7, !PT ;  /* 0x0000000792057209 */ /* 0x000fe40007810000 */
[----:B------:R-:W-:Y:S02]  /*63f0*/  FMNMX.FTZ R4, R143, R4, !PT ;  /* 0x000000048f047209 */ /* 0x000fe40007810000 */
[----:B------:R-:W-:Y:S01]  /*6400*/  ISETP.GT.AND P6, PT, R222, 0x21, P0 ;  /* 0x00000021de00780c */ /* 0x000fe200007c4270 */
[----:B------:R-:W1:Y:S01]  /*6410*/  SHFL.BFLY PT, R0, R5, 0x2, 0x1f ;  /* 0x0c401f0005007f89 */ /* 0x000e6200000e0000 */
[----:B------:R-:W-:Y:S02]  /*6420*/  ISETP.LT.OR P4, PT, R224, 0x21, P4 ;  /* 0x00000021e000780c */ /* 0x000fe40002781670 */
[----:B------:R-:W-:Y:S02]  /*6430*/  FMNMX.FTZ R4, R141, R4, !PT ;  /* 0x000000048d047209 */ /* 0x000fe40007810000 */
[----:B------:R-:W-:Y:S02]  /*6440*/  FSEL R175, R22, -INF , !P4 ;  /* 0xff80000016af7808 */ /* 0x000fe40006000000 */
[----:B------:R-:W-:Y:S02]  /*6450*/  ISETP.GT.AND P5, PT, R222, 0x28, P0 ;  /* 0x00000028de00780c */ /* 0x000fe400007a4270 */
[----:B------:R-:W-:Y:S02]  /*6460*/  ISETP.LT.OR P6, PT, R224, 0x22, P6 ;  /* 0x00000022e000780c */ /* 0x000fe400037c1670 */
[----:B------:R-:W-:Y:S02]  /*6470*/  ISETP.GT.AND P4, PT, R222, 0x29, P0 ;  /* 0x00000029de00780c */ /* 0x000fe40000784270 */
[----:B------:R-:W-:Y:S02]  /*6480*/  FSEL R159, R23, -INF , !P6 ;  /* 0xff800000179f7808 */ /* 0x000fe40007000000 */
[----:B------:R-:W-:Y:S01]  /*6490*/  ISETP.LT.OR P5, PT, R224, 0x29, P5 ;  /* 0x00000029e000780c */ /* 0x000fe20002fa1670 */
[----:B------:R-:W-:Y:S01]  /*64a0*/  LDSM.16.MT88.4 R20, [R190+0x100] ;  /* 0x00010000be14783b */ /* 0x000fe20000004200 */
[----:B------:R-:W-:Y:S02]  /*64b0*/  FMNMX.FTZ R4, R175, R4, !PT ;  /* 0x00000004af047209 */ /* 0x000fe40007810000 */
[----:B------:R-:W-:Y:S02]  /*64c0*/  FSEL R157, R26, -INF , !P5 ;  /* 0xff8000001a9d7808 */ /* 0x000fe40006800000 */
[----:B------:R-:W-:Y:S02]  /*64d0*/  FMNMX.FTZ R4, R159, R4, !PT ;  /* 0x000000049f047209 */ /* 0x000fe40007810000 */
[----:B------:R-:W-:Y:S02]  /*64e0*/  ISETP.LT.OR P4, PT, R224, 0x2a, P4 ;  /* 0x0000002ae000780c */ /* 0x000fe40002781670 */
[C---:B------:R-:W-:Y:S02]  /*64f0*/  ISETP.GT.AND P6, PT, R222.reuse, 0x30, P0 ;  /* 0x00000030de00780c */ /* 0x040fe400007c4270 */
[----:B------:R-:W-:Y:S02]  /*6500*/  FSEL R155, R27, -INF , !P4 ;  /* 0xff8000001b9b7808 */ /* 0x000fe40006000000 */
[----:B------:R-:W-:Y:S02]  /*6510*/  FMNMX.FTZ R4, R157, R4, !PT ;  /* 0x000000049d047209 */ /* 0x000fe40007810000 */
[----:B------:R-:W-:Y:S02]  /*6520*/  ISETP.GT.AND P5, PT, R222, 0x31, P0 ;  /* 0x00000031de00780c */ /* 0x000fe400007a4270 */
[----:B------:R-:W-:Y:S02]  /*6530*/  ISETP.LT.OR P6, PT, R224, 0x31, P6 ;  /* 0x00000031e000780c */ /* 0x000fe400037c1670 */
[----:B------:R-:W-:Y:S02]  /*6540*/  FMNMX.FTZ R4, R155, R4, !PT ;  /* 0x000000049b047209 */ /* 0x000fe40007810000 */
[----:B------:R-:W-:Y:S02]  /*6550*/  FSEL R149, R30, -INF , !P6 ;  /* 0xff8000001e957808 */ /* 0x000fe40007000000 */
[----:B------:R-:W-:Y:S02]  /*6560*/  ISETP.GT.AND P4, PT, R222, 0x38, P0 ;  /* 0x00000038de00780c */ /* 0x000fe40000784270 */
[----:B------:R-:W-:Y:S02]  /*6570*/  ISETP.LT.OR P5, PT, R224, 0x32, P5 ;  /* 0x00000032e000780c */ /* 0x000fe40002fa1670 */
[----:B------:R-:W-:Y:S02]  /*6580*/  FMNMX.FTZ R4, R149, R4, !PT ;  /* 0x0000000495047209 */ /* 0x000fe40007810000 */
[----:B------:R-:W-:Y:S02]  /*6590*/  FSEL R147, R31, -INF , !P5 ;  /* 0xff8000001f937808 */ /* 0x000fe40006800000 */
[----:B------:R-:W-:Y:S01]  /*65a0*/  ISETP.GT.AND P0, PT, R222, 0x39, P0 ;  /* 0x00000039de00780c */ /* 0x000fe20000704270 */
[----:B------:R-:W-:Y:S01]  /*65b0*/  LDSM.16.MT88.4 R28, [R189+0x100] ;  /* 0x00010000bd1c783b */ /* 0x000fe20000004200 */
[C---:B------:R-:W-:Y:S02]  /*65c0*/  ISETP.LT.OR P4, PT, R224.reuse, 0x39, P4 ;  /* 0x00000039e000780c */ /* 0x040fe40002781670 */
[----:B------:R-:W-:Y:S02]  /*65d0*/  ISETP.LT.OR P0, PT, R224, 0x3a, P0 ;  /* 0x0000003ae000780c */ /* 0x000fe40000701670 */
[----:B------:R-:W-:Y:S02]  /*65e0*/  FSEL R145, R34, -INF , !P4 ;  /* 0xff80000022917808 */ /* 0x000fe40006000000 */
[----:B------:R-:W-:Y:S02]  /*65f0*/  FSEL R133, R35, -INF , !P0 ;  /* 0xff80000023857808 */ /* 0x000fe40004000000 */
[----:B-1----:R-:W-:Y:S02]  /*6600*/  FMNMX.FTZ R6, R5, R0, !PT ;  /* 0x0000000005067209 */ /* 0x002fe40007810000 */
[----:B------:R-:W-:Y:S03]  /*6610*/  FMNMX.FTZ R0, R147, R4, !PT ;  /* 0x0000000493007209 */ /* 0x000fe60007810000 */
[----:B------:R-:W1:Y:S01]  /*6620*/  SHFL.BFLY PT, R15, R6, 0x1, 0x1f ;  /* 0x0c201f00060f7f89 */ /* 0x000e6200000e0000 */
[----:B------:R-:W-:Y:S04]  /*6630*/  FMNMX.FTZ R0, R145, R0, !PT ;  /* 0x0000000091007209 */ /* 0x000fe80007810000 */
[----:B------:R-:W-:Y:S05]  /*6640*/  FMNMX.FTZ R7, R133, R0, !PT ;  /* 0x0000000085077209 */ /* 0x000fea0007810000 */
        /* <DEDUP_REMOVED lines=22> */
[--C-:B---3--:R-:W-:Y:S02]  /*67b0*/  FFMA.FTZ R227, R151, c[0x0][0x2d0], -R153.reuse ;  /* 0x0000b40097e37a23 */ /* 0x108fe40000010899 */
        /* <DEDUP_REMOVED lines=9> */
[----:B------:R-:W-:Y:S01]  /*6850*/  PLOP3.LUT P0, PT, PT, PT, UP0, 0x80, 0x0 ;  /* 0x000000000000781c */ /* 0x000fe20003f0f008 */
[----:B------:R-:W-:Y:S02]  /*6860*/  FADD.FTZ R5, -R5, R2 ;  /* 0x0000000205057221 */ /* 0x000fe40000010100 */
[--C-:B------:R-:W-:Y:S01]  /*6870*/  FFMA.FTZ R164, R13, c[0x0][0x2d0], -R144.reuse ;  /* 0x0000b4000da47a23 */ /* 0x100fe20000010890 */
[----:B------:R-:W1:Y:S01]  /*6880*/  MUFU.EX2 R161, R161 ;  /* 0x000000a100a17308 */ /* 0x000e620000000800 */
[----:B------:R-:W3:Y:S01]  /*6890*/  LDSM.16.MT88.4 R12, [R195+0x100] ;  /* 0x00010000c30c783b */ /* 0x000ee20000004200 */
[--C-:B------:R-:W-:Y:S01]  /*68a0*/  FFMA.FTZ R165, R17, c[0x0][0x2d0], -R144.reuse ;  /* 0x0000b40011a57a23 */ /* 0x100fe20000010890 */
[----:B--2---:R-:W-:Y:S01]  /*68b0*/  F2FP.PACK_AB R136, R135, R160 ;  /* 0x000000a08788723e */ /* 0x004fe200000000ff */
[--C-:B------:R-:W-:Y:S02]  /*68c0*/  FFMA.FTZ R163, R9, c[0x0][0x2d0], -R144.reuse ;  /* 0x0000b40009a37a23 */ /* 0x100fe40000010890 */
[--C-:B------:R-:W-:Y:S02]  /*68d0*/  FFMA.FTZ R162, R11, c[0x0][0x2d0], -R144.reuse ;  /* 0x0000b4000ba27a23 */ /* 0x100fe40000010890 */
[----:B------:R-:W-:Y:S02]  /*68e0*/  FMUL.FTZ R2, R5, c[0x0][0x2d0] ;  /* 0x0000b40005027a20 */ /* 0x000fe40000410000 */
[----:B------:R-:W2:Y:S01]  /*68f0*/  MUFU.EX2 R3, R6 ;  /* 0x0000000600037308 */ /* 0x000ea20000000800 */
[--C-:B------:R-:W-:Y:S02]  /*6900*/  FFMA.FTZ R168, R142, c[0x0][0x2d0], -R153.reuse ;  /* 0x0000b4008ea87a23 */ /* 0x100fe40000010899 */
[--C-:B------:R-:W-:Y:S02]  /*6910*/  FFMA.FTZ R172, R143, c[0x0][0x2d0], -R144.reuse ;  /* 0x0000b4008fac7a23 */ /* 0x100fe40000010890 */
        /* <DEDUP_REMOVED lines=11> */
[----:B------:R-:W-:Y:S02]  /*69d0*/  FFMA.FTZ R153, R146, c[0x0][0x2d0], -R153 ;  /* 0x0000b40092997a23 */ /* 0x000fe40000010899 */
[--C-:B------:R-:W-:Y:S02]  /*69e0*/  FFMA.FTZ R170, R173, c[0x0][0x2d0], -R144.reuse ;  /* 0x0000b400adaa7a23 */ /* 0x100fe40000010890 */
[C---:B--2---:R-:W-:Y:S02]  /*69f0*/  FMUL.FTZ R4, R3.reuse, R128 ;  /* 0x0000008003047220 */ /* 0x044fe40000410000 */
        /* <DEDUP_REMOVED lines=14> */
[C---:B------:R-:W-:Y:S02]  /*6ae0*/  FMUL.FTZ R36, R3.reuse, R36 ;  /* 0x0000002403247220 */ /* 0x040fe40000410000 */
        /* <DEDUP_REMOVED lines=22> */
[C---:B---3--:R-:W-:Y:S03]  /*6c50*/  HMMA.16816.F32 R4, R136.reuse, R12, R4 ;  /* 0x0000000c8804723c */ /* 0x048fe60000001804 */
[----:B------:R-:W-:Y:S02]  /*6c60*/  LDSM.16.MT88.4 R124, [R195+0x2900] ;  /* 0x00290000c37c783b */ /* 0x000fe40000004200 */
        /* <DEDUP_REMOVED lines=10> */
[----:B------:R-:W2:Y:S01]  /*6d10*/  MUFU.EX2 R169, R169 ;  /* 0x000000a900a97308 */ /* 0x000ea20000000800 */
[C---:B------:R-:W-:Y:S02]  /*6d20*/  FMUL.FTZ R26, R2.reuse, R114 ;  /* 0x00000072021a7220 */ /* 0x040fe40000410000 */
[C---:B------:R-:W-:Y:S02]  /*6d30*/  FMUL.FTZ R27, R2.reuse, R115 ;  /* 0x00000073021b7220 */ /* 0x040fe40000410000 */
[C---:B------:R-:W-:Y:S01]  /*6d40*/  FMUL.FTZ R34, R2.reuse, R122 ;  /* 0x0000007a02227220 */ /* 0x040fe20000410000 */
[C---:B------:R-:W-:Y:S01]  /*6d50*/  HMMA.16816.F32 R12, R136.reuse, R20, R12 ;  /* 0x00000014880c723c */ /* 0x040fe2000000180c */
[----:B------:R-:W3:Y:S02]  /*6d60*/  LDSM.16.MT88.4 R100, [R188+0x100] ;  /* 0x00010000bc64783b */ /* 0x000ee40000004200 */
        /* <DEDUP_REMOVED lines=14> */
[----:B------:R-:W4:Y:S01]  /*6e50*/  LDSM.16.MT88.4 R108, [R190+0x2100] ;  /* 0x00210000be6c783b */ /* 0x000f220000004200 */
[C---:B------:R-:W-:Y:S01]  /*6e60*/  FMUL.FTZ R46, R2.reuse, R46 ;  /* 0x0000002e022e7220 */ /* 0x040fe20000410000 */
[C---:B------:R-:W-:Y:S01]  /*6e70*/  HMMA.16816.F32 R20, R136.reuse, R28, R20 ;  /* 0x0000001c8814723c */ /* 0x040fe20000001814 */
[----:B------:R-:W5:Y:S02]  /*6e80*/  MUFU.EX2 R173, R173 ;  /* 0x000000ad00ad7308 */ /* 0x000f640000000800 */
[C---:B------:R-:W-:Y:S02]  /*6e90*/  FMUL.FTZ R47, R2.reuse, R47 ;  /* 0x0000002f022f7220 */ /* 0x040fe40000410000 */
        /* <DEDUP_REMOVED lines=9> */
[----:B------:R-:W-:Y:S01]  /*6f30*/  LDSM.16.MT88.4 R116, [R190+0x900] ;  /* 0x00090000be74783b */ /* 0x000fe20000004200 */
[C---:B------:R-:W-:Y:S02]  /*6f40*/  FMUL.FTZ R54, R2.reuse, R54 ;  /* 0x0000003602367220 */ /* 0x040fe40000410000 */
[C---:B------:R-:W-:Y:S02]  /*6f50*/  FMUL.FTZ R55, R2.reuse, R55 ;  /* 0x0000003702377220 */ /* 0x040fe40000410000 */
        /* <DEDUP_REMOVED lines=14> */
[----:B------:R-:W1:Y:S01]  /*7040*/  LDSM.16.MT88.4 R104, [R188+0x2100] ;  /* 0x00210000bc68783b */ /* 0x000e620000004200 */
[----:B------:R-:W-:Y:S02]  /*7050*/  MUFU.EX2 R224, R224 ;  /* 0x000000e000e07308 */ /* 0x000fe40000000800 */
[C---:B------:R-:W-:Y:S02]  /*7060*/  FMUL.FTZ R66, R2.reuse, R66 ;  /* 0x0000004202427220 */ /* 0x040fe40000410000 */
[C---:B------:R-:W-:Y:S02]  /*7070*/  FMUL.FTZ R67, R2.reuse, R67 ;  /* 0x0000004302437220 */ /* 0x040fe40000410000 */
[C---:B----4-:R-:W-:Y:S04]  /*7080*/  HMMA.16816.F32 R44, R136.reuse, R108, R44 ;  /* 0x0000006c882c723c */ /* 0x050fe8000000182c */
[C---:B------:R-:W-:Y:S01]  /*7090*/  FMUL.FTZ R68, R3.reuse, R68 ;  /* 0x0000004403447220 */ /* 0x040fe20000410000 */
[----:B------:R-:W-:Y:S01]  /*70a0*/  MUFU.EX2 R225, R225 ;  /* 0x000000e100e17308 */ /* 0x000fe20000000800 */
[C---:B------:R-:W-:Y:S02]  /*70b0*/  FMUL.FTZ R69, R3.reuse, R69 ;  /* 0x0000004503457220 */ /* 0x040fe40000410000 */
[C---:B------:R-:W-:Y:S01]  /*70c0*/  HMMA.16816.F32 R48, R136.reuse, R110, R48 ;  /* 0x0000006e8830723c */ /* 0x040fe20000001830 */
[----:B------:R-:W4:Y:S03]  /*70d0*/  LDSM.16.MT88.4 R108, [R195+0x4100] ;  /* 0x00410000c36c783b */ /* 0x000f260000004200 */
[C---:B------:R-:W-:Y:S02]  /*70e0*/  FMUL.FTZ R70, R2.reuse, R70 ;  /* 0x0000004602467220 */ /* 0x040fe40000410000 */
[C---:B------:R-:W-:Y:S01]  /*70f0*/  FMUL.FTZ R71, R2.reuse, R71 ;  /* 0x0000004702477220 */ /* 0x040fe20000410000 */
[----:B------:R-:W-:Y:S01]  /*7100*/  MUFU.EX2 R226, R226 ;  /* 0x000000e200e27308 */ /* 0x000fe20000000800 */
[C---:B------:R-:W-:Y:S01]  /*7110*/  FMUL.FTZ R72, R3.reuse, R72 ;  /* 0x0000004803487220 */ /* 0x040fe20000410000 */
[C---:B---3--:R-:W-:Y:S03]  /*7120*/  HMMA.16816.F32 R52, R136.reuse, R100, R52 ;  /* 0x000000648834723c */ /* 0x048fe60000001834 */
[C---:B------:R-:W-:Y:S02]  /*7130*/  FMUL.FTZ R73, R3.reuse, R73 ;  /* 0x0000004903497220 */ /* 0x040fe40000410000 */
[C---:B------:R-:W-:Y:S02]  /*7140*/  FMUL.FTZ R74, R2.reuse, R74 ;  /* 0x0000004a024a7220 */ /* 0x040fe40000410000 */
[C---:B------:R-:W-:Y:S01]  /*7150*/  FMUL.FTZ R75, R2.reuse, R75 ;  /* 0x0000004b024b7220 */ /* 0x040fe20000410000 */
[C---:B------:R-:W-:Y:S01]  /*7160*/  HMMA.16816.F32 R56, R136.reuse, R102, R56 ;  /* 0x000000668838723c */ /* 0x040fe20000001838 */
[----:B------:R-:W3:Y:S01]  /*7170*/  LDSM.16.MT88.4 R100, [R190+0x4100] ;  /* 0x00410000be64783b */ /* 0x000ee20000004200 */
[----:B------:R-:W-:Y:S02]  /*7180*/  MUFU.EX2 R227, R227 ;  /* 0x000000e300e37308 */ /* 0x000fe40000000800 */
[C---:B------:R-:W-:Y:S02]  /*7190*/  FMUL.FTZ R76, R3.reuse, R76 ;  /* 0x0000004c034c7220 */ /* 0x040fe40000410000 */
[C---:B------:R-:W-:Y:S02]  /*71a0*/  FMUL.FTZ R77, R3.reuse, R77 ;  /* 0x0000004d034d7220 */ /* 0x040fe40000410000 */
[C---:B-1----:R-:W-:Y:S04]  /*71b0*/  HMMA.16816.F32 R60, R136.reuse, R104, R60 ;  /* 0x00000068883c723c */ /* 0x042fe8000000183c */
[C---:B------:R-:W-:Y:S01]  /*71c0*/  FMUL.FTZ R78, R2.reuse, R78 ;  /* 0x0000004e024e7220 */ /* 0x040fe20000410000 */
[----:B------:R-:W-:Y:S01]  /*71d0*/  MUFU.EX2 R228, R228 ;  /* 0x000000e400e47308 */ /* 0x000fe20000000800 */
[C---:B------:R-:W-:Y:S02]  /*71e0*/  FMUL.FTZ R79, R2.reuse, R79 ;  /* 0x0000004f024f7220 */ /* 0x040fe40000410000 */
[C---:B------:R-:W-:Y:S01]  /*71f0*/  HMMA.16816.F32 R64, R136.reuse, R106, R64 ;  /* 0x0000006a8840723c */ /* 0x040fe20000001840 */
[----:B------:R-:W1:Y:S03]  /*7200*/  LDSM.16.MT88.4 R104, [R189+0x4100] ;  /* 0x00410000bd68783b */ /* 0x000e660000004200 */
[C---:B------:R-:W-:Y:S02]  /*7210*/  FMUL.FTZ R80, R3.reuse, R80 ;  /* 0x0000005003507220 */ /* 0x040fe40000410000 */
[C---:B------:R-:W-:Y:S01]  /*7220*/  FMUL.FTZ R81, R3.reuse, R81 ;  /* 0x0000005103517220 */ /* 0x040fe20000410000 */
[----:B------:R-:W-:Y:S01]  /*7230*/  MUFU.EX2 R229, R229 ;  /* 0x000000e500e57308 */ /* 0x000fe20000000800 */
[C---:B----4-:R-:W-:Y:S04]  /*7240*/  HMMA.16816.F32 R68, R136.reuse, R108, R68 ;  /* 0x0000006c8844723c */ /* 0x050fe80000001844 */
[C---:B------:R-:W-:Y:S02]  /*7250*/  FMUL.FTZ R82, R2.reuse, R82 ;  /* 0x0000005202527220 */ /* 0x040fe40000410000 */
[C---:B------:R-:W-:Y:S02]  /*7260*/  FMUL.FTZ R83, R2.reuse, R83 ;  /* 0x0000005302537220 */ /* 0x040fe40000410000 */
[C---:B------:R-:W-:Y:S01]  /*7270*/  HMMA.16816.F32 R72, R136.reuse, R110, R72 ;  /* 0x0000006e8848723c */ /* 0x040fe20000001848 */
[----:B------:R-:W4:Y:S01]  /*7280*/  LDSM.16.MT88.4 R108, [R188+0x4100] ;  /* 0x00410000bc6c783b */ /* 0x000f220000004200 */
[----:B------:R-:W-:Y:S02]  /*7290*/  MUFU.EX2 R231, R231 ;  /* 0x000000e700e77308 */ /* 0x000fe40000000800 */
[C---:B------:R-:W-:Y:S02]  /*72a0*/  FMUL.FTZ R84, R3.reuse, R84 ;  /* 0x0000005403547220 */ /* 0x040fe40000410000 */
[----:B------:R-:W-:Y:S02]  /*72b0*/  FMUL.FTZ R85, R3, R85 ;  /* 0x0000005503557220 */ /* 0x000fe40000410000 */
[C---:B------:R-:W-:Y:S01]  /*72c0*/  FMUL.FTZ R86, R2.reuse, R86 ;  /* 0x0000005602567220 */ /* 0x040fe20000410000 */
[C---:B---3--:R-:W-:Y:S03]  /*72d0*/  HMMA.16816.F32 R76, R136.reuse, R100, R76 ;  /* 0x00000064884c723c */ /* 0x048fe6000000184c */
[C---:B------:R-:W-:Y:S01]  /*72e0*/  FMUL.FTZ R87, R2.reuse, R87 ;  /* 0x0000005702577220 */ /* 0x040fe20000410000 */
[----:B------:R-:W-:Y:S01]  /*72f0*/  MUFU.EX2 R232, R232 ;  /* 0x000000e800e87308 */ /* 0x000fe20000000800 */
[--C-:B------:R-:W-:Y:S02]  /*7300*/  FFMA.FTZ R171, R171, c[0x0][0x2d0], -R144.reuse ;  /* 0x0000b400abab7a23 */ /* 0x100fe40000010890 */
[C---:B------:R-:W-:Y:S01]  /*7310*/  FMUL.FTZ R88, R3.reuse, R88 ;  /* 0x0000005803587220 */ /* 0x040fe20000410000 */
[C---:B------:R-:W-:Y:S04]  /*7320*/  HMMA.16816.F32 R80, R136.reuse, R102, R80 ;  /* 0x000000668850723c */ /* 0x040fe80000001850 */
[----:B------:R-:W-:Y:S01]  /*7330*/  FMUL.FTZ R89, R3, R89 ;  /* 0x0000005903597220 */ /* 0x000fe20000410000 */
[----:B------:R-:W-:Y:S01]  /*7340*/  F2FP.PACK_AB R100, R167, R166 ;  /* 0x000000a6a764723e */ /* 0x000fe200000000ff */
[C---:B------:R-:W-:Y:S01]  /*7350*/  FMUL.FTZ R90, R2.reuse, R90 ;  /* 0x0000005a025a7220 */ /* 0x040fe20000410000 */
[----:B--2---:R-:W-:Y:S01]  /*7360*/  F2FP.PACK_AB R102, R169, R168 ;  /* 0x000000a8a966723e */ /* 0x004fe200000000ff */
[C---:B-1----:R-:W-:Y:S01]  /*7370*/  HMMA.16816.F32 R84, R136.reuse, R104, R84 ;  /* 0x000000688854723c */ /* 0x042fe20000001854 */
[----:B------:R-:W1:Y:S03]  /*7380*/  MUFU.EX2 R171, R171 ;  /* 0x000000ab00ab7308 */ /* 0x000e660000000800 */
[C---:B------:R-:W-:Y:S01]  /*7390*/  FMUL.FTZ R91, R2.reuse, R91 ;  /* 0x0000005b025b7220 */ /* 0x040fe20000410000 */
[----:B-----5:R-:W-:Y:S01]  /*73a0*/  F2FP.PACK_AB R103, R173, R172 ;  /* 0x000000acad67723e */ /* 0x020fe200000000ff */
[C---:B------:R-:W-:Y:S02]  /*73b0*/  FMUL.FTZ R92, R3.reuse, R92 ;  /* 0x0000005c035c7220 */ /* 0x040fe40000410000 */
[C---:B------:R-:W-:Y:S03]  /*73c0*/  FMUL.FTZ R93, R3.reuse, R93 ;  /* 0x0000005d035d7220 */ /* 0x040fe60000410000 */
[C---:B------:R-:W-:Y:S01]  /*73d0*/  HMMA.16816.F32 R88, R136.reuse, R106, R88 ;  /* 0x0000006a8858723c */ /* 0x040fe20000001858 */
[----:B------:R-:W2:Y:S01]  /*73e0*/  LDSM.16.MT88.4 R104, [R189+0x900] ;  /* 0x00090000bd68783b */ /* 0x000ea20000004200 */
[----:B------:R-:W-:Y:S01]  /*73f0*/  MUFU.EX2 R233, R233 ;  /* 0x000000e900e97308 */ /* 0x000fe20000000800 */
[C---:B------:R-:W-:Y:S02]  /*7400*/  FMUL.FTZ R94, R2.reuse, R94 ;  /* 0x0000005e025e7220 */ /* 0x040fe40000410000 */
[C---:B------:R-:W-:Y:S02]  /*7410*/  FMUL.FTZ R95, R2.reuse, R95 ;  /* 0x0000005f025f7220 */ /* 0x040fe40000410000 */
[C---:B------:R-:W-:Y:S02]  /*7420*/  FMUL.FTZ R96, R3.reuse, R96 ;  /* 0x0000006003607220 */ /* 0x040fe40000410000 */
[----:B------:R-:W-:Y:S03]  /*7430*/  FMUL.FTZ R97, R3, R97 ;  /* 0x0000006103617220 */ /* 0x000fe60000410000 */
[C---:B----4-:R-:W-:Y:S03]  /*7440*/  HMMA.16816.F32 R92, R136.reuse, R108, R92 ;  /* 0x0000006c885c723c */ /* 0x050fe6000000185c */
[C---:B------:R-:W-:Y:S01]  /*7450*/  FMUL.FTZ R98, R2.reuse, R98 ;  /* 0x0000006202627220 */ /* 0x040fe20000410000 */
[----:B-1----:R-:W-:Y:S01]  /*7460*/  F2FP.PACK_AB R101, R171, R170 ;  /* 0x000000aaab65723e */ /* 0x002fe200000000ff */
[C---:B------:R-:W-:Y:S02]  /*7470*/  FMUL.FTZ R99, R2.reuse, R99 ;  /* 0x0000006302637220 */ /* 0x040fe40000410000 */
[--C-:B------:R-:W-:Y:S02]  /*7480*/  FFMA.FTZ R175, R175, c[0x0][0x2d0], -R144.reuse ;  /* 0x0000b400afaf7a23 */ /* 0x100fe40000010890 */
[----:B------:R-:W-:Y:S03]  /*7490*/  FFMA.FTZ R144, R133, c[0x0][0x2d0], -R144 ;  /* 0x0000b40085907a23 */ /* 0x000fe60000010890 */
[----:B------:R-:W-:Y:S01]  /*74a0*/  HMMA.16816.F32 R96, R136, R110, R96 ;  /* 0x0000006e8860723c */ /* 0x000fe20000001860 */
[----:B------:R-:W1:Y:S01]  /*74b0*/  LDSM.16.MT88.4 R108, [R188+0x2900] ;  /* 0x00290000bc6c783b */ /* 0x000e620000004200 */
[----:B------:R3:W-:Y:S01]  /*74c0*/  MUFU.EX2 R234, R144 ;  /* 0x0000009000ea7308 */ /* 0x0007e20000000800 */
[----:B------:R-:W-:Y:S01]  /*74d0*/  FFMA.FTZ R160, R3, R210, R160 ;  /* 0x000000d203a07223 */ /* 0x000fe200000100a0 */
[----:B------:R-:W-:Y:S01]  /*74e0*/  MOV R3, R0 ;  /* 0x0000000000037202 */ /* 0x000fe20000000f00 */
[----:B------:R-:W-:Y:S02]  /*74f0*/  FFMA.FTZ R165, R2, R211, R165 ;  /* 0x000000d302a57223 */ /* 0x000fe400000100a5 */
[----:B------:R-:W-:Y:S01]  /*7500*/  FADD.FTZ R135, R135, R160 ;  /* 0x000000a087877221 */ /* 0x000fe20000010000 */
[C---:B------:R-:W-:Y:S01]  /*7510*/  HMMA.16816.F32 R4, R100.reuse, R112, R4 ;  /* 0x000000706404723c */ /* 0x040fe20000001804 */
[----:B------:R-:W-:Y:S03]  /*7520*/  LDSM.16.MT88.4 R136, [R189+0x3100] ;  /* 0x00310000bd88783b */ /* 0x000fe60000004200 */
[----:B------:R-:W4:Y:S01]  /*7530*/  MUFU.EX2 R175, R175 ;  /* 0x000000af00af7308 */ /* 0x000f220000000800 */
[----:B------:R-:W-:Y:S02]  /*7540*/  FADD.FTZ R164, R164, R165 ;  /* 0x000000a5a4a47221 */ /* 0x000fe40000010000 */
[----:B------:R-:W-:Y:S01]  /*7550*/  FADD.FTZ R134, R134, R135 ;  /* 0x0000008786867221 */ /* 0x000fe20000010000 */
[C---:B------:R-:W-:Y:S01]  /*7560*/  HMMA.16816.F32 R8, R100.reuse, R114, R8 ;  /* 0x000000726408723c */ /* 0x040fe20000001808 */
[----:B------:R-:W-:Y:S03]  /*7570*/  LDSM.16.MT88.4 R112, [R190+0x4900] ;  /* 0x00490000be70783b */ /* 0x000fe60000004200 */
[----:B------:R-:W-:Y:S04]  /*7580*/  FADD.FTZ R161, R161, R134 ;  /* 0x00000086a1a17221 */ /* 0x000fe80000010000 */
[C---:B------:R-:W-:Y:S01]  /*7590*/  HMMA.16816.F32 R12, R100.reuse, R116, R12 ;  /* 0x00000074640c723c */ /* 0x040fe2000000180c */
[----:B---3--:R-:W-:Y:S03]  /*75a0*/  LDSM.16.MT88.4 R144, [R190+0x3900] ;  /* 0x00390000be90783b */ /* 0x008fe60000004200 */
[----:B------:R-:W-:Y:S04]  /*75b0*/  FADD.FTZ R166, R166, R161 ;  /* 0x000000a1a6a67221 */ /* 0x000fe80000010000 */
[C---:B------:R-:W-:Y:S01]  /*75c0*/  HMMA.16816.F32 R16, R100.reuse, R118, R16 ;  /* 0x000000766410723c */ /* 0x040fe20000001810 */
[----:B------:R-:W-:Y:S03]  /*75d0*/  LDSM.16.MT88.4 R116, [R189+0x4900] ;  /* 0x00490000bd74783b */ /* 0x000fe60000004200 */
[----:B------:R-:W-:Y:S04]  /*75e0*/  FADD.FTZ R167, R167, R166 ;  /* 0x000000a6a7a77221 */ /* 0x000fe80000010000 */
[C---:B--2---:R-:W-:Y:S04]  /*75f0*/  HMMA.16816.F32 R20, R100.reuse, R104, R20 ;  /* 0x000000686414723c */ /* 0x044fe80000001814 */
[----:B------:R-:W-:Y:S04]  /*7600*/  FADD.FTZ R168, R168, R167 ;  /* 0x000000a7a8a87221 */ /* 0x000fe80000010000 */
[C---:B------:R-:W-:Y:S01]  /*7610*/  HMMA.16816.F32 R24, R100.reuse, R106, R24 ;  /* 0x0000006a6418723c */ /* 0x040fe20000001818 */
[----:B------:R-:W2:Y:S03]  /*7620*/  LDSM.16.MT88.4 R104, [R195+0x4900] ;  /* 0x00490000c368783b */ /* 0x000ea60000004200 */
[----:B------:R-:W-:Y:S04]  /*7630*/  FADD.FTZ R169, R169, R168 ;  /* 0x000000a8a9a97221 */ /* 0x000fe80000010000 */
        /* <DEDUP_REMOVED lines=20> */
[----:B------:R-:W3:Y:S07]  /*7780*/  LDSM.16.MT88.4 R112, [R189+0x1100] ;  /* 0x00110000bd70783b */ /* 0x000eee0000004200 */
[C---:B------:R-:W-:Y:S08]  /*7790*/  HMMA.16816.F32 R84, R100.reuse, R116, R84 ;  /* 0x000000746454723c */ /* 0x040ff00000001854 */
[C---:B------:R-:W-:Y:S01]  /*77a0*/  HMMA.16816.F32 R88, R100.reuse, R118, R88 ;  /* 0x000000766458723c */ /* 0x040fe20000001858 */
[----:B------:R-:W5:Y:S07]  /*77b0*/  LDSM.16.MT88.4 R116, [R195+0x3100] ;  /* 0x00310000c374783b */ /* 0x000f6e0000004200 */
[C---:B-1----:R-:W-:Y:S08]  /*77c0*/  HMMA.16816.F32 R92, R100.reuse, R108, R92 ;  /* 0x0000006c645c723c */ /* 0x042ff0000000185c */
[----:B------:R-:W-:Y:S01]  /*77d0*/  HMMA.16816.F32 R96, R100, R110, R96 ;  /* 0x0000006e6460723c */ /* 0x000fe20000001860 */
[----:B------:R-:W-:Y:S06]  /*77e0*/  LDSM.16.MT88.4 R108, [R195+0x5100] ;  /* 0x00510000c36c783b */ /* 0x000fec0000004200 */
[----:B------:R-:W-:Y:S01]  /*77f0*/  F2FP.PACK_AB R100, R221, R174 ;  /* 0x000000aedd64723e */ /* 0x000fe200000000ff */
[----:B------:R-:W-:Y:S01]  /*7800*/  FADD.FTZ R174, R174, R169 ;  /* 0x000000a9aeae7221 */ /* 0x000fe20000010000 */
[----:B------:R-:W-:Y:S03]  /*7810*/  F2FP.PACK_AB R102, R223, R222 ;  /* 0x000000dedf66723e */ /* 0x000fe600000000ff */
[----:B----4-:R-:W-:Y:S01]  /*7820*/  F2FP.PACK_AB R101, R224, R175 ;  /* 0x000000afe065723e */ /* 0x010fe200000000ff */
[----:B------:R-:W-:Y:S01]  /*7830*/  FADD.FTZ R221, R221, R174 ;  /* 0x000000aedddd7221 */ /* 0x000fe20000010000 */
[----:B------:R-:W-:Y:S03]  /*7840*/  F2FP.PACK_AB R103, R226, R225 ;  /* 0x000000e1e267723e */ /* 0x000fe600000000ff */
[----:B------:R-:W-:Y:S04]  /*7850*/  FADD.FTZ R222, R222, R221 ;  /* 0x000000dddede7221 */ /* 0x000fe80000010000 */
[C---:B--2---:R-:W-:Y:S03]  /*7860*/  HMMA.16816.F32 R4, R100.reuse, R104, R4 ;  /* 0x000000686404723c */ /* 0x044fe60000001804 */
[----:B------:R-:W-:Y:S05]  /*7870*/  FADD.FTZ R222, R223, R222 ;  /* 0x000000dedfde7221 */ /* 0x000fea0000010000 */
[C---:B------:R-:W-:Y:S01]  /*7880*/  HMMA.16816.F32 R8, R100.reuse, R106, R8 ;  /* 0x0000006a6408723c */ /* 0x040fe20000001808 */
[----:B------:R-:W1:Y:S07]  /*7890*/  LDSM.16.MT88.4 R104, [R188+0x3100] ;  /* 0x00310000bc68783b */ /* 0x000e6e0000004200 */
[C---:B------:R-:W-:Y:S08]  /*78a0*/  HMMA.16816.F32 R12, R100.reuse, R120, R12 ;  /* 0x00000078640c723c */ /* 0x040ff0000000180c */
[C---:B------:R-:W-:Y:S01]  /*78b0*/  HMMA.16816.F32 R16, R100.reuse, R122, R16 ;  /* 0x0000007a6410723c */ /* 0x040fe20000001810 */
[----:B------:R-:W-:Y:S07]  /*78c0*/  LDSM.16.MT88.4 R120, [R188+0x1900] ;  /* 0x00190000bc78783b */ /* 0x000fee0000004200 */
[C---:B---3--:R-:W-:Y:S08]  /*78d0*/  HMMA.16816.F32 R20, R100.reuse, R112, R20 ;  /* 0x000000706414723c */ /* 0x048ff00000001814 */
[C---:B------:R-:W-:Y:S01]  /*78e0*/  HMMA.16816.F32 R24, R100.reuse, R114, R24 ;  /* 0x000000726418723c */ /* 0x040fe20000001818 */
[----:B------:R-:W2:Y:S07]  /*78f0*/  LDSM.16.MT88.4 R112, [R190+0x5100] ;  /* 0x00510000be70783b */ /* 0x000eae0000004200 */
[C---:B------:R-:W-:Y:S08]  /*7900*/  HMMA.16816.F32 R28, R100.reuse, R124, R28 ;  /* 0x0000007c641c723c */ /* 0x040ff0000000181c */
[C---:B------:R-:W-:Y:S01]  /*7910*/  HMMA.16816.F32 R32, R100.reuse, R126, R32 ;  /* 0x0000007e6420723c */ /* 0x040fe20000001820 */
[----:B------:R-:W-:Y:S07]  /*7920*/  LDSM.16.MT88.4 R124, [R195+0x1900] ;  /* 0x00190000c37c783b */ /* 0x000fee0000004200 */
[C---:B-----5:R-:W-:Y:S08]  /*7930*/  HMMA.16816.F32 R36, R100.reuse, R116, R36 ;  /* 0x000000746424723c */ /* 0x060ff00000001824 */
[C---:B------:R-:W-:Y:S01]  /*7940*/  HMMA.16816.F32 R40, R100.reuse, R118, R40 ;  /* 0x000000766428723c */ /* 0x040fe20000001828 */
[----:B------:R-:W3:Y:S07]  /*7950*/  LDSM.16.MT88.4 R116, [R189+0x5100] ;  /* 0x00510000bd74783b */ /* 0x000eee0000004200 */
        /* <DEDUP_REMOVED lines=10> */
[----:B------:R-:W-:Y:S03]  /*7a00*/  FADD.FTZ R228, R228, R227 ;  /* 0x000000e3e4e47221 */ /* 0x000fe60000010000 */
[C---:B------:R-:W-:Y:S01]  /*7a10*/  HMMA.16816.F32 R64, R100.reuse, R106, R64 ;  /* 0x0000006a6440723c */ /* 0x040fe20000001840 */
[----:B------:R-:W1:Y:S03]  /*7a20*/  LDSM.16.MT88.4 R104, [R188+0x5100] ;  /* 0x00510000bc68783b */ /* 0x000e660000004200 */
[----:B------:R-:W-:Y:S04]  /*7a30*/  FADD.FTZ R229, R229, R228 ;  /* 0x000000e4e5e57221 */ /* 0x000fe80000010000 */
[C---:B------:R-:W-:Y:S04]  /*7a40*/  HMMA.16816.F32 R68, R100.reuse, R108, R68 ;  /* 0x0000006c6444723c */ /* 0x040fe80000001844 */
[----:B------:R-:W-:Y:S04]  /*7a50*/  FADD.FTZ R210, R230, R229 ;  /* 0x000000e5e6d27221 */ /* 0x000fe80000010000 */
[C---:B------:R-:W-:Y:S01]  /*7a60*/  HMMA.16816.F32 R72, R100.reuse, R110, R72 ;  /* 0x0000006e6448723c */ /* 0x040fe20000001848 */
[----:B------:R-:W4:Y:S07]  /*7a70*/  LDSM.16.MT88.4 R108, [R190+0x1900] ;  /* 0x00190000be6c783b */ /* 0x000f2e0000004200 */
[C---:B--2---:R-:W-:Y:S08]  /*7a80*/  HMMA.16816.F32 R76, R100.reuse, R112, R76 ;  /* 0x00000070644c723c */ /* 0x044ff0000000184c */
[C---:B------:R-:W-:Y:S01]  /*7a90*/  HMMA.16816.F32 R80, R100.reuse, R114, R80 ;  /* 0x000000726450723c */ /* 0x040fe20000001850 */
[----:B------:R-:W2:Y:S07]  /*7aa0*/  LDSM.16.MT88.4 R112, [R189+0x1900] ;  /* 0x00190000bd70783b */ /* 0x000eae0000004200 */
[C---:B---3--:R-:W-:Y:S08]  /*7ab0*/  HMMA.16816.F32 R84, R100.reuse, R116, R84 ;  /* 0x000000746454723c */ /* 0x048ff00000001854 */
[C---:B------:R-:W-:Y:S08]  /*7ac0*/  HMMA.16816.F32 R88, R100.reuse, R118, R88 ;  /* 0x000000766458723c */ /* 0x040ff00000001858 */
[C---:B-1----:R-:W-:Y:S08]  /*7ad0*/  HMMA.16816.F32 R92, R100.reuse, R104, R92 ;  /* 0x00000068645c723c */ /* 0x042ff0000000185c */
[----:B------:R-:W-:Y:S08]  /*7ae0*/  HMMA.16816.F32 R96, R100, R106, R96 ;  /* 0x0000006a6460723c */ /* 0x000ff00000001860 */
[C---:B------:R-:W-:Y:S01]  /*7af0*/  HMMA.16816.F32 R128, R136.reuse, R124, R4 ;  /* 0x0000007c8880723c */ /* 0x040fe20000001804 */
[----:B------:R-:W1:Y:S07]  /*7b00*/  LDSM.16.MT88.4 R4, [R190+0x5900] ;  /* 0x00590000be04783b */ /* 0x000e6e0000004200 */
[C---:B------:R-:W-:Y:S01]  /*7b10*/  HMMA.16816.F32 R124, R136.reuse, R126, R8 ;  /* 0x0000007e887c723c */ /* 0x040fe20000001808 */
[----:B------:R-:W3:Y:S07]  /*7b20*/  LDSM.16.MT88.4 R8, [R189+0x5900] ;  /* 0x00590000bd08783b */ /* 0x000eee0000004200 */
[C---:B----4-:R-:W-:Y:S01]  /*7b30*/  HMMA.16816.F32 R100, R136.reuse, R108, R12 ;  /* 0x0000006c8864723c */ /* 0x050fe2000000180c */
[----:B------:R-:W4:Y:S07]  /*7b40*/  LDSM.16.MT88.4 R12, [R188+0x5900] ;  /* 0x00590000bc0c783b */ /* 0x000f2e0000004200 */
        /* <DEDUP_REMOVED lines=24> */
[C---:B----4-:R-:W-:Y:S03]  /*7cd0*/  HMMA.16816.F32 R92, R136.reuse, R12, R92 ;  /* 0x0000000c885c723c */ /* 0x050fe6000000185c */
[----:B------:R-:W-:Y:S04]  /*7ce0*/  FADD.FTZ R2, R173, R2 ;  /* 0x00000002ad027221 */ /* 0x000fe80000010000 */
[----:B------:R-:W-:Y:S01]  /*7cf0*/  FADD.FTZ R175, R175, R2 ;  /* 0x00000002afaf7221 */ /* 0x000fe20000010000 */
[-C--:B------:R-:W-:Y:S01]  /*7d00*/  MOV R12, R132.reuse ;  /* 0x00000084000c7202 */ /* 0x080fe20000000f00 */
[----:B------:R-:W-:Y:S03]  /*7d10*/  HMMA.16816.F32 R96, R136, R14, R96 ;  /* 0x0000000e8860723c */ /* 0x000fe60000001860 */
[----:B------:R-:W-:Y:S01]  /*7d20*/  FADD.FTZ R224, R224, R175 ;  /* 0x000000afe0e07221 */ /* 0x000fe20000010000 */
[----:B------:R-:W-:Y:S03]  /*7d30*/  MOV R2, R132 ;  /* 0x0000008400027202 */ /* 0x000fe60000000f00 */
[----:B------:R-:W-:Y:S05]  /*7d40*/  FADD.FTZ R225, R225, R224 ;  /* 0x000000e0e1e17221 */ /* 0x000fea0000010000 */
[----:B------:R-:W-:Y:S04]  /*7d50*/  FADD.FTZ R226, R226, R225 ;  /* 0x000000e1e2e27221 */ /* 0x000fe80000010000 */
[----:B------:R-:W-:Y:S04]  /*7d60*/  FADD.FTZ R231, R231, R226 ;  /* 0x000000e2e7e77221 */ /* 0x000fe80000010000 */
[----:B------:R-:W-:Y:S04]  /*7d70*/  FADD.FTZ R232, R232, R231 ;  /* 0x000000e7e8e87221 */ /* 0x000fe80000010000 */
[----:B------:R-:W-:Y:S04]  /*7d80*/  FADD.FTZ R211, R233, R232 ;  /* 0x000000e8e9d37221 */ /* 0x000fe80000010000 */
[----:B------:R-:W-:Y:S01]  /*7d90*/  FADD.FTZ R211, R234, R211 ;  /* 0x000000d3ead37221 */ /* 0x000fe20000010000 */
[----:B------:R-:W-:-:S05]  /*7da0*/  @P0 BRA `(.L_x_1458) ;  /* 0xffffcbe000000947 */ /* 0x000fca000383ffff */
.L_x_1449:
        /* <DEDUP_REMOVED lines=26> */
.L_x_1460:
[----:B------:R-:W-:Y:S02]  /*7f50*/  ULDC UR4, c[0x0][0x32c] ;  /* 0x0000cb0000047ab9 */ /* 0x000fe40000000800 */
[----:B------:R-:W-:-:S03]  /*7f60*/  UISETP.NE.AND UP0, UPT, UR4, 0x1, UPT ;  /* 0x000000010400788c */ /* 0x000fc6000bf05270 */
[----:B------:R-:W-:Y:S02]  /*7f70*/  ULDC.64 UR4, c[0x0][0x330] ;  /* 0x0000cc0000047ab9 */ /* 0x000fe40000000a00 */
[----:B------:R-:W-:-:S07]  /*7f80*/  UIMAD.WIDE.U32 UR18, UR7, UR4, URZ ;  /* 0x00000004071272a5 */ /* 0x000fce000f8e003f */
[----:B------:R-:W-:Y:S02]  /*7f90*/  @UP0 UMOV UR15, UR19 ;  /* 0x00000013000f0c82 */ /* 0x000fe40008000000 */
[----:B------:R-:W-:Y:S02]  /*7fa0*/  @UP0 USHF.R.U32.HI UR7, URZ, UR5, UR15 ;  /* 0x000000053f070299 */ /* 0x000fe4000801160f */
.L_x_1461:
[----:B------:R-:W-:Y:S02]  /*7fb0*/  ULDC UR4, c[0x0][0x32c] ;  /* 0x0000cb0000047ab9 */ /* 0x000fe40000000800 */
[----:B------:R-:W-:-:S04]  /*7fc0*/  UIMAD UR4, UR7, UR4, URZ ;  /* 0x00000004070472a4 */ /* 0x000fc8000f8e023f */
[----:B------:R-:W-:-:S04]  /*7fd0*/  UISETP.LT.AND UP0, UPT, UR6, UR4, UPT ;  /* 0x000000040600728c */ /* 0x000fc8000bf01270 */
[----:B------:R-:W-:-:S04]  /*7fe0*/  USEL UR6, UR6, UR4, !UP0 ;  /* 0x0000000406067287 */ /* 0x000fc8000c000000 */
.L_x_1459:
        /* <DEDUP_REMOVED lines=22> */
.L_x_1463:
        /* <DEDUP_REMOVED lines=18> */
[C---:B------:R-:W-:Y:S03]  /*8270*/  @!P0 LEA R164, P4, R29.reuse, c[0x0][0x1f8], 0x1 ;  /* 0x00007e001da48a11 */ /* 0x040fe600078808ff */
[----:B------:R-:W2:Y:S01]  /*8280*/  LDSM.16.M88.4 R16, [R197+0x6900] ;  /* 0x00690000c510783b */ /* 0x000ea20000000200 */
[----:B------:R-:W-:Y:S02]  /*8290*/  @!P0 LEA.HI.X R165, R29, c[0x0][0x1fc], R28, 0x1, P4 ;  /* 0x00007f001da58a11 */ /* 0x000fe400020f0c1c */
[C---:B------:R-:W-:Y:S02]  /*82a0*/  @!P0 LEA R168, P4, R0.reuse, c[0x0][0x1f8], 0x1 ;  /* 0x00007e0000a88a11 */ /* 0x040fe400078808ff */
[----:B------:R-:W-:Y:S03]  /*82b0*/  @!P0 IADD3.X R29, R215, UR13, RZ, P5, !PT ;  /* 0x0000000dd71d8c10 */ /* 0x000fe6000affe4ff */
[----:B------:R-:W3:Y:S01]  /*82c0*/  LDSM.16.M88.4 R24, [R197+0x7100] ;  /* 0x00710000c518783b */ /* 0x000ee20000000200 */
[----:B------:R-:W-:Y:S02]  /*82d0*/  @!P0 LEA.HI.X R169, R0, c[0x0][0x1fc], R29, 0x1, P4 ;  /* 0x00007f0000a98a11 */ /* 0x000fe400020f0c1d */
[----:B------:R-:W-:Y:S05]  /*82e0*/  @!P0 IADD3 R0, P5, R218, UR19, RZ ;  /* 0x00000013da008c10 */ /* 0x000fea000ffbe0ff */
[----:B------:R-:W4:Y:S08]  /*82f0*/  LDSM.16.M88.4 R136, [R197+0x7900] ;  /* 0x00790000c588783b */ /* 0x000f300000000200 */
[----:B------:R-:W-:Y:S01]  /*8300*/  LDSM.16.M88.4 R140, [R194+0xc100] ;  /* 0x00c10000c28c783b */ /* 0x000fe20000000200 */
[C---:B-1----:R-:W-:Y:S07]  /*8310*/  HMMA.16816.F32 R4, R32.reuse, R8, RZ ;  /* 0x000000082004723c */ /* 0x042fee00000018ff */
[----:B------:R-:W1:Y:S01]  /*8320*/  LDSM.16.M88.4 R144, [R196] ;  /* 0x00000000c490783b */ /* 0x000e620000000200 */
[C---:B------:R-:W-:Y:S07]  /*8330*/  HMMA.16816.F32 R8, R32.reuse, R10, RZ ;  /* 0x0000000a2008723c */ /* 0x040fee00000018ff */
[----:B------:R-:W5:Y:S01]  /*8340*/  LDSM.16.M88.4 R148, [R187] ;  /* 0x00000000bb94783b */ /* 0x000f620000000200 */
[C---:B--2---:R-:W-:Y:S07]  /*8350*/  HMMA.16816.F32 R12, R32.reuse, R16, RZ ;  /* 0x00000010200c723c */ /* 0x044fee00000018ff */
[----:B------:R-:W2:Y:S01]  /*8360*/  LDSM.16.M88.4 R152, [R186] ;  /* 0x00000000ba98783b */ /* 0x000ea20000000200 */
[C---:B------:R-:W-:Y:S08]  /*8370*/  HMMA.16816.F32 R16, R32.reuse, R18, RZ ;  /* 0x000000122010723c */ /* 0x040ff000000018ff */
[C---:B---3--:R-:W-:Y:S07]  /*8380*/  HMMA.16816.F32 R20, R32.reuse, R24, RZ ;  /* 0x000000182014723c */ /* 0x048fee00000018ff */
[C---:B------:R-:W-:Y:S01]  /*8390*/  @!P0 IADD3.X R25, R217.reuse, UR13, RZ, P6, !PT ;  /* 0x0000000dd9198c10 */ /* 0x040fe2000b7fe4ff */
[----:B------:R-:W-:Y:S01]  /*83a0*/  @!UP3 ULEA.HI.X UR13, UR6, UR13, UR7, 0x5, UP0 ;  /* 0x0000000d060db291 */ /* 0x000fe200080f2c07 */
[C---:B------:R-:W-:Y:S01]  /*83b0*/  @!P0 LEA R166, P6, R2.reuse, c[0x0][0x1f8], 0x1 ;  /* 0x00007e0002a68a11 */ /* 0x040fe200078c08ff */
[----:B------:R-:W-:Y:S03]  /*83c0*/  UISETP.GT.AND UP3, UPT, UR18, UR8, UPT ;  /* 0x000000081200728c */ /* 0x000fe6000bf64270 */
[----:B------:R-:W-:Y:S02]  /*83d0*/  @!P0 LEA.HI.X R167, R2, c[0x0][0x1fc], R25, 0x1, P6 ;  /* 0x00007f0002a78a11 */ /* 0x000fe400030f0c19 */
[C---:B------:R-:W-:Y:S01]  /*83e0*/  HMMA.16816.F32 R24, R32.reuse, R26, RZ ;  /* 0x0000001a2018723c */ /* 0x040fe200000018ff */
[----:B------:R-:W-:Y:S02]  /*83f0*/  @!P0 IADD3 R2, P4, R216, UR19, RZ ;  /* 0x00000013d8028c10 */ /* 0x000fe4000ff9e0ff */
[----:B------:R-:W-:Y:S02]  /*8400*/  @!P0 IADD3 R132, P6, R206, UR19, RZ ;  /* 0x00000013ce848c10 */ /* 0x000fe4000ffde0ff */
[----:B------:R-:W-:Y:S02]  /*8410*/  @!P0 IADD3.X R135, R217, UR13, RZ, P5, !PT ;  /* 0x0000000dd9878c10 */ /* 0x000fe4000affe4ff */
[----:B------:R-:W-:Y:S01]  /*8420*/  @!P0 IADD3.X R157, R209, UR13, RZ, P6, !PT ;  /* 0x0000000dd19d8c10 */ /* 0x000fe2000b7fe4ff */
[C---:B----4-:R-:W-:Y:S01]  /*8430*/  HMMA.16816.F32 R28, R32.reuse, R136, RZ ;  /* 0x00000088201c723c */ /* 0x050fe200000018ff */
[----:B------:R-:W-:Y:S03]  /*8440*/  @!P0 LEA R174, P6, R132, c[0x0][0x1f8], 0x1 ;  /* 0x00007e0084ae8a11 */ /* 0x000fe600078c08ff */
[----:B------:R-:W-:Y:S02]  /*8450*/  @!P0 LEA R172, P5, R0, c[0x0][0x1f8], 0x1 ;  /* 0x00007e0000ac8a11 */ /* 0x000fe400078a08ff */
[----:B------:R-:W-:Y:S02]  /*8460*/  @!P0 LEA.HI.X R175, R132, c[0x0][0x1fc], R157, 0x1, P6 ;  /* 0x00007f0084af8a11 */ /* 0x000fe400030f0c9d */
[----:B------:R-:W-:Y:S01]  /*8470*/  HMMA.16816.F32 R32, R32, R138, RZ ;  /* 0x0000008a2020723c */ /* 0x000fe200000018ff */
[----:B------:R-:W-:Y:S01]  /*8480*/  @!P0 IADD3.X R137, R215, UR13, RZ, P4, !PT ;  /* 0x0000000dd7898c10 */ /* 0x000fe2000a7fe4ff */
[----:B------:R-:W-:Y:S02]  /*8490*/  UIADD3 UR13, UR18, -0x1, URZ ;  /* 0xffffffff120d7890 */ /* 0x000fe4000fffe03f */
[----:B------:R-:W-:Y:S02]  /*84a0*/  @!P0 LEA R170, P4, R2, c[0x0][0x1f8], 0x1 ;  /* 0x00007e0002aa8a11 */ /* 0x000fe400078808ff */
[----:B------:R-:W-:Y:S01]  /*84b0*/  @!P0 LEA.HI.X R173, R0, c[0x0][0x1fc], R135, 0x1, P5 ;  /* 0x00007f0000ad8a11 */ /* 0x000fe200028f0c87 */
[----:B------:R-:W-:Y:S01]  /*84c0*/  @UP3 UIMAD.WIDE.U32 UR22, UR13, UR4, URZ ;  /* 0x000000040d1632a5 */ /* 0x000fe2000f8e003f */
[C---:B-1----:R-:W-:Y:S01]  /*84d0*/  HMMA.16816.F32 R4, R140.reuse, R144, R4 ;  /* 0x000000908c04723c */ /* 0x042fe20000001804 */
[----:B------:R-:W-:Y:S02]  /*84e0*/  @UP3 USHF.R.S32.HI UR19, URZ, 0x1f, UR13 ;  /* 0x0000001f3f133899 */ /* 0x000fe4000801140d */
[----:B------:R-:W-:Y:S02]  /*84f0*/  @UP3 USHF.L.U32 UR20, UR22, 0x6, URZ ;  /* 0x0000000616143899 */ /* 0x000fe4000800063f */
[----:B------:R-:W-:Y:S01]  /*8500*/  @!P0 LEA.HI.X R171, R2, c[0x0][0x1fc], R137, 0x1, P4 ;  /* 0x00007f0002ab8a11 */ /* 0x000fe200020f0c89 */
[----:B------:R-:W-:Y:S01]  /*8510*/  @UP3 UIMAD UR19, UR19, UR4, URZ ;  /* 0x00000004131332a4 */ /* 0x000fe2000f8e023f */
[----:B------:R-:W1:Y:S01]  /*8520*/  LDSM.16.M88.4 R136, [R185] ;  /* 0x00000000b988783b */ /* 0x000e620000000200 */
[C---:B------:R-:W-:Y:S02]  /*8530*/  HMMA.16816.F32 R8, R140.reuse, R146, R8 ;  /* 0x000000928c08723c */ /* 0x040fe40000001808 */
[----:B------:R-:W-:Y:S04]  /*8540*/  @UP3 UIMAD UR19, UR13, UR5, UR19 ;  /* 0x000000050d1332a4 */ /* 0x000fe8000f8e0213 */
[----:B------:R-:W-:Y:S01]  /*8550*/  @UP3 UIADD3 UR19, UR23, UR19, URZ ;  /* 0x0000001317133290 */ /* 0x000fe2000fffe03f */
[----:B------:R-:W-:Y:S01]  /*8560*/  @!PT LDS RZ, [RZ] ;  /* 0x00000000fffff984 */ /* 0x000fe20000000800 */
[----:B------:R-:W-:Y:S01]  /*8570*/  @!PT LDS RZ, [RZ] ;  /* 0x00000000fffff984 */ /* 0x000fe20000000800 */
[----:B------:R-:W-:Y:S01]  /*8580*/  @!PT LDS RZ, [RZ] ;  /* 0x00000000fffff984 */ /* 0x000fe20000000800 */
[----:B------:R3:W-:Y:S01]  /*8590*/  @!P0 LDGSTS.E.BYPASS.LTC128B.128 [R199+0x100], [R164.64], !P3 ;  /* 0x00100000a4c78fae */ /* 0x0007e2000d901d50 */
[C---:B-----5:R-:W-:Y:S02]  /*85a0*/  HMMA.16816.F32 R12, R140.reuse, R148, R12 ;  /* 0x000000948c0c723c */ /* 0x060fe4000000180c */
[----:B------:R-:W-:Y:S05]  /*85b0*/  @UP3 USHF.L.U64.HI UR19, UR22, 0x6, UR19 ;  /* 0x0000000616133899 */ /* 0x000fea0008010213 */
[----:B------:R3:W-:Y:S01]  /*85c0*/  @!P0 LDGSTS.E.BYPASS.LTC128B.128 [R199+0x2100], [R166.64], !P2 ;  /* 0x02100000a6c78fae */ /* 0x0007e2000d101d50 */
[C---:B------:R-:W-:Y:S07]  /*85d0*/  HMMA.16816.F32 R16, R140.reuse, R150, R16 ;  /* 0x000000968c10723c */ /* 0x040fee0000001810 */
[----:B------:R4:W-:Y:S01]  /*85e0*/  @!P0 LDGSTS.E.BYPASS.LTC128B.128 [R199+0x4100], [R168.64], !P1 ;  /* 0x04100000a8c78fae */ /* 0x0009e2000c901d50 */
[C---:B--2---:R-:W-:Y:S07]  /*85f0*/  HMMA.16816.F32 R20, R140.reuse, R152, R20 ;  /* 0x000000988c14723c */ /* 0x044fee0000001814 */
[----:B------:R2:W-:Y:S01]  /*8600*/  @!P0 LDGSTS.E.BYPASS.LTC128B.128 [R199+0x1100], [R174.64], !P3 ;  /* 0x01100000aec78fae */ /* 0x0005e2000d901d50 */
[C---:B------:R-:W-:Y:S07]  /*8610*/  HMMA.16816.F32 R24, R140.reuse, R154, R24 ;  /* 0x0000009a8c18723c */ /* 0x040fee0000001818 */
[----:B------:R2:W-:Y:S01]  /*8620*/  @!P0 LDGSTS.E.BYPASS.LTC128B.128 [R199+0x3100], [R172.64], !P2 ;  /* 0x03100000acc78fae */ /* 0x0005e2000d101d50 */
[C---:B-1----:R-:W-:Y:S07]  /*8630*/  HMMA.16816.F32 R28, R140.reuse, R136, R28 ;  /* 0x000000888c1c723c */ /* 0x042fee000000181c */
[----:B------:R4:W-:Y:S01]  /*8640*/  @!P0 LDGSTS.E.BYPASS.LTC128B.128 [R199+0x5100], [R170.64], !P1 ;  /* 0x05100000aac78fae */ /* 0x0009e2000c901d50 */
[----:B------:R-:W-:Y:S01]  /*8650*/  HMMA.16816.F32 R32, R140, R138, R32 ;  /* 0x0000008a8c20723c */ /* 0x000fe20000001820 */
[----:B------:R-:W-:Y:S06]  /*8660*/  PLOP3.LUT P0, PT, PT, PT, UP3, 0x80, 0x0 ;  /* 0x000000000000781c */ /* 0x000fec0003f0f038 */
[----:B------:R-:W-:Y:S08]  /*8670*/  LDSM.16.M88.4 R156, [R193+0xc100] ;  /* 0x00c10000c19c783b */ /* 0x000ff00000000200 */
[----:B------:R-:W1:Y:S08]  /*8680*/  LDSM.16.M88.4 R160, [R192+0x6100] ;  /* 0x00610000c0a0783b */ /* 0x000e700000000200 */
[----:B------:R-:W5:Y:S08]  /*8690*/  LDSM.16.M88.4 R144, [R192+0x6900] ;  /* 0x00690000c090783b */ /* 0x000f700000000200 */
[----:B---3--:R-:W3:Y:S08]  /*86a0*/  LDSM.16.M88.4 R164, [R192+0x7100] ;  /* 0x00710000c0a4783b */ /* 0x008ef00000000200 */
[----:B------:R-:W0:Y:S08]  /*86b0*/  LDGDEPBAR ;  /* 0x00000000000079af */ /* 0x000e300000000000 */
[----:B------:R-:W2:Y:S01]  /*86c0*/  LDSM.16.M88.4 R148, [R192+0x7900] ;  /* 0x00790000c094783b */ /* 0x000ea20000000200 */
[C---:B-1----:R-:W-:Y:S07]  /*86d0*/  HMMA.16816.F32 R4, R156.reuse, R160, R4 ;  /* 0x000000a09c04723c */ /* 0x042fee0000001804 */
[----:B------:R-:W-:Y:S01]  /*86e0*/  LDSM.16.M88.4 R152, [R191+0xc100] ;  /* 0x00c10000bf98783b */ /* 0x000fe20000000200 */
[C---:B------:R-:W-:Y:S07]  /*86f0*/  HMMA.16816.F32 R8, R156.reuse, R162, R8 ;  /* 0x000000a29c08723c */ /* 0x040fee0000001808 */
[----:B----4-:R-:W1:Y:S01]  /*8700*/  LDSM.16.M88.4 R168, [R184] ;  /* 0x00000000b8a8783b */ /* 0x010e620000000200 */
[C---:B-----5:R-:W-:Y:S07]  /*8710*/  HMMA.16816.F32 R12, R156.reuse, R144, R12 ;  /* 0x000000909c0c723c */ /* 0x060fee000000180c */
[----:B------:R-:W4:Y:S01]  /*8720*/  LDSM.16.M88.4 R136, [R184+0x800] ;  /* 0x00080000b888783b */ /* 0x000f220000000200 */
[C---:B------:R-:W-:Y:S07]  /*8730*/  HMMA.16816.F32 R16, R156.reuse, R146, R16 ;  /* 0x000000929c10723c */ /* 0x040fee0000001810 */
[----:B------:R-:W5:Y:S01]  /*8740*/  LDSM.16.M88.4 R140, [R184+0x1000] ;  /* 0x00100000b88c783b */ /* 0x000f620000000200 */
[C---:B---3--:R-:W-:Y:S07]  /*8750*/  HMMA.16816.F32 R20, R156.reuse, R164, R20 ;  /* 0x000000a49c14723c */ /* 0x048fee0000001814 */
[----:B------:R-:W3:Y:S01]  /*8760*/  LDSM.16.M88.4 R144, [R184+0x1800] ;  /* 0x00180000b890783b */ /* 0x000ee20000000200 */
[C---:B------:R-:W-:Y:S07]  /*8770*/  HMMA.16816.F32 R24, R156.reuse, R166, R24 ;  /* 0x000000a69c18723c */ /* 0x040fee0000001818 */
[----:B------:R-:W-:Y:S01]  /*8780*/  LDSM.16.M88.4 R160, [R197+0x8900] ;  /* 0x00890000c5a0783b */ /* 0x000fe20000000200 */
[C---:B--2---:R-:W-:Y:S07]  /*8790*/  HMMA.16816.F32 R28, R156.reuse, R148, R28 ;  /* 0x000000949c1c723c */ /* 0x044fee000000181c */
[----:B------:R-:W-:Y:S01]  /*87a0*/  LDSM.16.M88.4 R164, [R194+0x10100] ;  /* 0x01010000c2a4783b */ /* 0x000fe20000000200 */
[----:B------:R-:W-:Y:S07]  /*87b0*/  HMMA.16816.F32 R32, R156, R150, R32 ;  /* 0x000000969c20723c */ /* 0x000fee0000001820 */
[----:B------:R-:W-:Y:S01]  /*87c0*/  LDSM.16.M88.4 R148, [R198+0x10100] ;  /* 0x01010000c694783b */ /* 0x000fe20000000200 */
[C---:B-1----:R-:W-:Y:S07]  /*87d0*/  HMMA.16816.F32 R4, R152.reuse, R168, R4 ;  /* 0x000000a89804723c */ /* 0x042fee0000001804 */
[----:B------:R-:W1:Y:S01]  /*87e0*/  LDSM.16.M88.4 R156, [R197+0x8100] ;  /* 0x00810000c59c783b */ /* 0x000e620000000200 */
[C---:B------:R-:W-:Y:S07]  /*87f0*/  HMMA.16816.F32 R8, R152.reuse, R170, R8 ;  /* 0x000000aa9808723c */ /* 0x040fee0000001808 */
[----:B------:R-:W-:Y:S01]  /*8800*/  LDSM.16.M88.4 R168, [R183] ;  /* 0x00000000b7a8783b */ /* 0x000fe20000000200 */
[C---:B----4-:R-:W-:Y:S07]  /*8810*/  HMMA.16816.F32 R12, R152.reuse, R136, R12 ;  /* 0x00000088980c723c */ /* 0x050fee000000180c */
[----:B------:R-:W-:Y:S01]  /*8820*/  LDSM.16.M88.4 R172, [R184+0x4000] ;  /* 0x00400000b8ac783b */ /* 0x000fe20000000200 */
[C---:B------:R-:W-:Y:S07]  /*8830*/  HMMA.16816.F32 R16, R152.reuse, R138, R16 ;  /* 0x0000008a9810723c */ /* 0x040fee0000001810 */
[----:B------:R-:W2:Y:S01]  /*8840*/  LDSM.16.M88.4 R136, [R197+0x9100] ;  /* 0x00910000c588783b */ /* 0x000ea20000000200 */
[C---:B-----5:R-:W-:Y:S08]  /*8850*/  HMMA.16816.F32 R20, R152.reuse, R140, R20 ;  /* 0x0000008c9814723c */ /* 0x060ff00000001814 */
[C---:B------:R-:W-:Y:S01]  /*8860*/  HMMA.16816.F32 R24, R152.reuse, R142, R24 ;  /* 0x0000008e9818723c */ /* 0x040fe20000001818 */
[----:B------:R-:W4:Y:S07]  /*8870*/  LDSM.16.M88.4 R140, [R197+0x9900] ;  /* 0x00990000c58c783b */ /* 0x000f2e0000000200 */
[C---:B---3--:R-:W-:Y:S08]  /*8880*/  HMMA.16816.F32 R28, R152.reuse, R144, R28 ;  /* 0x00000090981c723c */ /* 0x048ff0000000181c */
[----:B------:R-:W-:Y:S01]  /*8890*/  HMMA.16816.F32 R32, R152, R146, R32 ;  /* 0x000000929820723c */ /* 0x000fe20000001820 */
[----:B------:R-:W3:Y:S07]  /*88a0*/  LDSM.16.M88.4 R144, [R182] ;  /* 0x00000000b690783b */ /* 0x000eee0000000200 */
[C---:B-1----:R-:W-:Y:S01]  /*88b0*/  HMMA.16816.F32 R4, R148.reuse, R156, R4 ;  /* 0x0000009c9404723c */ /* 0x042fe20000001804 */
[----:B------:R-:W1:Y:S07]  /*88c0*/  LDSM.16.M88.4 R152, [R181] ;  /* 0x00000000b598783b */ /* 0x000e6e0000000200 */
[C---:B------:R-:W-:Y:S01]  /*88d0*/  HMMA.16816.F32 R8, R148.reuse, R158, R8 ;  /* 0x0000009e9408723c */ /* 0x040fe20000001808 */
[----:B------:R-:W5:Y:S07]  /*88e0*/  LDSM.16.M88.4 R156, [R180] ;  /* 0x00000000b49c783b */ /* 0x000f6e0000000200 */
[C---:B------:R-:W-:Y:S08]  /*88f0*/  HMMA.16816.F32 R12, R148.reuse, R160, R12 ;  /* 0x000000a0940c723c */ /* 0x040ff0000000180c */
[C---:B------:R-:W-:Y:S01]  /*8900*/  HMMA.16816.F32 R16, R148.reuse, R162, R16 ;  /* 0x000000a29410723c */ /* 0x040fe20000001810 */
[----:B------:R-:W-:Y:S07]  /*8910*/  LDSM.16.M88.4 R160, [R192+0x8100] ;  /* 0x00810000c0a0783b */ /* 0x000fee0000000200 */
[C---:B--2---:R-:W-:Y:S08]  /*8920*/  HMMA.16816.F32 R20, R148.reuse, R136, R20 ;  /* 0x000000889414723c */ /* 0x044ff00000001814 */
[C---:B------:R-:W-:Y:S01]  /*8930*/  HMMA.16816.F32 R24, R148.reuse, R138, R24 ;  /* 0x0000008a9418723c */ /* 0x040fe20000001818 */
[----:B------:R-:W2:Y:S07]  /*8940*/  LDSM.16.M88.4 R136, [R193+0x10100] ;  /* 0x01010000c188783b */ /* 0x000eae0000000200 */
[C---:B----4-:R-:W-:Y:S08]  /*8950*/  HMMA.16816.F32 R28, R148.reuse, R140, R28 ;  /* 0x0000008c941c723c */ /* 0x050ff0000000181c */
[----:B------:R-:W-:Y:S01]  /*8960*/  HMMA.16816.F32 R32, R148, R142, R32 ;  /* 0x0000008e9420723c */ /* 0x000fe20000001820 */
[----:B------:R-:W4:Y:S07]  /*8970*/  LDSM.16.M88.4 R140, [R192+0x8900] ;  /* 0x00890000c08c783b */ /* 0x000f2e0000000200 */
[C---:B------:R-:W-:Y:S01]  /*8980*/  HMMA.16816.F32 R4, R164.reuse, R168, R4 ;  /* 0x000000a8a404723c */ /* 0x040fe20000001804 */
[----:B------:R-:W-:Y:S07]  /*8990*/  LDSM.16.M88.4 R148, [R192+0x9900] ;  /* 0x00990000c094783b */ /* 0x000fee0000000200 */
        /* <DEDUP_REMOVED lines=11> */
[C---:B--2---:R-:W-:Y:S01]  /*8a50*/  HMMA.16816.F32 R4, R136.reuse, R160, R4 ;  /* 0x000000a08804723c */ /* 0x044fe20000001804 */
[----:B------:R-:W-:Y:S07]  /*8a60*/  LDSM.16.M88.4 R164, [R197+0xb100] ;  /* 0x00b10000c5a4783b */ /* 0x000fee0000000200 */
[C---:B------:R-:W-:Y:S01]  /*8a70*/  HMMA.16816.F32 R8, R136.reuse, R162, R8 ;  /* 0x000000a28808723c */ /* 0x040fe20000001808 */
[----:B------:R-:W-:Y:S07]  /*8a80*/  LDSM.16.M88.4 R160, [R197+0xa900] ;  /* 0x00a90000c5a0783b */ /* 0x000fee0000000200 */
[C---:B----4-:R-:W-:Y:S08]  /*8a90*/  HMMA.16816.F32 R12, R136.reuse, R140, R12 ;  /* 0x0000008c880c723c */ /* 0x050ff0000000180c */
[C---:B------:R-:W-:Y:S01]  /*8aa0*/  HMMA.16816.F32 R16, R136.reuse, R142, R16 ;  /* 0x0000008e8810723c */ /* 0x040fe20000001810 */
[----:B------:R-:W2:Y:S07]  /*8ab0*/  LDSM.16.M88.4 R140, [R184+0x3000] ;  /* 0x00300000b88c783b */ /* 0x000eae0000000200 */
[C---:B---3--:R-:W-:Y:S08]  /*8ac0*/  HMMA.16816.F32 R20, R136.reuse, R144, R20 ;  /* 0x000000908814723c */ /* 0x048ff00000001814 */
[C---:B------:R-:W-:Y:S01]  /*8ad0*/  HMMA.16816.F32 R24, R136.reuse, R146, R24 ;  /* 0x000000928818723c */ /* 0x040fe20000001818 */
[----:B------:R-:W3:Y:S07]  /*8ae0*/  LDSM.16.M88.4 R144, [R184+0x3800] ;  /* 0x00380000b890783b */ /* 0x000eee0000000200 */
[C---:B------:R-:W-:Y:S08]  /*8af0*/  HMMA.16816.F32 R28, R136.reuse, R148, R28 ;  /* 0x00000094881c723c */ /* 0x040ff0000000181c */
[----:B------:R-:W-:Y:S01]  /*8b00*/  HMMA.16816.F32 R32, R136, R150, R32 ;  /* 0x000000968820723c */ /* 0x000fe20000001820 */
[----:B------:R-:W-:Y:S07]  /*8b10*/  LDSM.16.M88.4 R136, [R198+0x14100] ;  /* 0x01410000c688783b */ /* 0x000fee0000000200 */
[C---:B-1----:R-:W-:Y:S01]  /*8b20*/  HMMA.16816.F32 R4, R152.reuse, R168, R4 ;  /* 0x000000a89804723c */ /* 0x042fe20000001804 */
[----:B------:R-:W1:Y:S07]  /*8b30*/  LDSM.16.M88.4 R148, [R197+0xa100] ;  /* 0x00a10000c594783b */ /* 0x000e6e0000000200 */
[C---:B------:R-:W-:Y:S01]  /*8b40*/  HMMA.16816.F32 R8, R152.reuse, R170, R8 ;  /* 0x000000aa9808723c */ /* 0x040fe20000001808 */
[----:B------:R-:W-:Y:S07]  /*8b50*/  LDSM.16.M88.4 R168, [R179] ;  /* 0x00000000b3a8783b */ /* 0x000fee0000000200 */
[C---:B-----5:R-:W-:Y:S08]  /*8b60*/  HMMA.16816.F32 R12, R152.reuse, R156, R12 ;  /* 0x0000009c980c723c */ /* 0x060ff0000000180c */
[C---:B------:R-:W-:Y:S01]  /*8b70*/  HMMA.16816.F32 R16, R152.reuse, R158, R16 ;  /* 0x0000009e9810723c */ /* 0x040fe20000001810 */
[----:B------:R-:W4:Y:S07]  /*8b80*/  LDSM.16.M88.4 R156, [R197+0xb900] ;  /* 0x00b90000c59c783b */ /* 0x000f2e0000000200 */
[C---:B--2---:R-:W-:Y:S08]  /*8b90*/  HMMA.16816.F32 R20, R152.reuse, R140, R20 ;  /* 0x0000008c9814723c */ /* 0x044ff00000001814 */
[C---:B------:R-:W-:Y:S01]  /*8ba0*/  HMMA.16816.F32 R24, R152.reuse, R142, R24 ;  /* 0x0000008e9818723c */ /* 0x040fe20000001818 */
[----:B------:R-:W2:Y:S07]  /*8bb0*/  LDSM.16.M88.4 R140, [R194+0x14100] ;  /* 0x01410000c28c783b */ /* 0x000eae0000000200 */
[C---:B---3--:R-:W-:Y:S08]  /*8bc0*/  HMMA.16816.F32 R28, R152.reuse, R144, R28 ;  /* 0x00000090981c723c */ /* 0x048ff0000000181c */
[----:B------:R-:W-:Y:S01]  /*8bd0*/  HMMA.16816.F32 R32, R152, R146, R32 ;  /* 0x000000929820723c */ /* 0x000fe20000001820 */
[----:B------:R-:W3:Y:S07]  /*8be0*/  LDSM.16.M88.4 R144, [R178] ;  /* 0x00000000b290783b */ /* 0x000eee0000000200 */
[C---:B-1----:R-:W-:Y:S01]  /*8bf0*/  HMMA.16816.F32 R4, R136.reuse, R148, R4 ;  /* 0x000000948804723c */ /* 0x042fe20000001804 */
[----:B------:R-:W-:Y:S07]  /*8c00*/  LDSM.16.M88.4 R152, [R176] ;  /* 0x00000000b098783b */ /* 0x000fee0000000200 */
[C---:B------:R-:W-:Y:S01]  /*8c10*/  HMMA.16816.F32 R8, R136.reuse, R150, R8 ;  /* 0x000000968808723c */ /* 0x040fe20000001808 */
[----:B------:R-:W1:Y:S07]  /*8c20*/  LDSM.16.M88.4 R148, [R177] ;  /* 0x00000000b194783b */ /* 0x000e6e0000000200 */
[C---:B------:R-:W-:Y:S08]  /*8c30*/  HMMA.16816.F32 R12, R136.reuse, R160, R12 ;  /* 0x000000a0880c723c */ /* 0x040ff0000000180c */
[C---:B------:R-:W-:Y:S01]  /*8c40*/  HMMA.16816.F32 R16, R136.reuse, R162, R16 ;  /* 0x000000a28810723c */ /* 0x040fe20000001810 */
[----:B------:R-:W-:Y:S07]  /*8c50*/  LDSM.16.M88.4 R160, [R193+0x14100] ;  /* 0x01410000c1a0783b */ /* 0x000fee0000000200 */
[C---:B------:R-:W-:Y:S08]  /*8c60*/  HMMA.16816.F32 R20, R136.reuse, R164, R20 ;  /* 0x000000a48814723c */ /* 0x040ff00000001814 */
[C---:B------:R-:W-:Y:S01]  /*8c70*/  HMMA.16816.F32 R24, R136.reuse, R166, R24 ;  /* 0x000000a68818723c */ /* 0x040fe20000001818 */
[----:B------:R-:W5:Y:S07]  /*8c80*/  LDSM.16.M88.4 R164, [R192+0xa100] ;  /* 0x00a10000c0a4783b */ /* 0x000f6e0000000200 */
[C---:B----4-:R-:W-:Y:S08]  /*8c90*/  HMMA.16816.F32 R28, R136.reuse, R156, R28 ;  /* 0x0000009c881c723c */ /* 0x050ff0000000181c */
[----:B------:R-:W-:Y:S01]  /*8ca0*/  HMMA.16816.F32 R32, R136, R158, R32 ;  /* 0x0000009e8820723c */ /* 0x000fe20000001820 */
[----:B------:R-:W4:Y:S07]  /*8cb0*/  LDSM.16.M88.4 R136, [R192+0xa900] ;  /* 0x00a90000c088783b */ /* 0x000f2e0000000200 */
[C---:B--2---:R-:W-:Y:S01]  /*8cc0*/  HMMA.16816.F32 R4, R140.reuse, R168, R4 ;  /* 0x000000a88c04723c */ /* 0x044fe20000001804 */
[----:B------:R-:W2:Y:S07]  /*8cd0*/  LDSM.16.M88.4 R156, [R192+0xb100] ;  /* 0x00b10000c09c783b */ /* 0x000eae0000000200 */
[C---:B------:R-:W-:Y:S01]  /*8ce0*/  HMMA.16816.F32 R8, R140.reuse, R170, R8 ;  /* 0x000000aa8c08723c */ /* 0x040fe20000001808 */
[----:B------:R-:W-:Y:S07]  /*8cf0*/  LDSM.16.M88.4 R168, [R191+0x14100] ;  /* 0x01410000bfa8783b */ /* 0x000fee0000000200 */
[C---:B---3--:R-:W-:Y:S08]  /*8d00*/  HMMA.16816.F32 R12, R140.reuse, R144, R12 ;  /* 0x000000908c0c723c */ /* 0x048ff0000000180c */
[C---:B------:R-:W-:Y:S01]  /*8d10*/  HMMA.16816.F32 R16, R140.reuse, R146, R16 ;  /* 0x000000928c10723c */ /* 0x040fe20000001810 */
[----:B------:R-:W3:Y:S07]  /*8d20*/  LDSM.16.M88.4 R144, [R192+0xb900] ;  /* 0x00b90000c090783b */ /* 0x000eee0000000200 */
[C---:B-1----:R-:W-:Y:S08]  /*8d30*/  HMMA.16816.F32 R20, R140.reuse, R148, R20 ;  /* 0x000000948c14723c */ /* 0x042ff00000001814 */
[C---:B------:R-:W-:Y:S08]  /*8d40*/  HMMA.16816.F32 R24, R140.reuse, R150, R24 ;  /* 0x000000968c18723c */ /* 0x040ff00000001818 */
[C---:B------:R-:W-:Y:S08]  /*8d50*/  HMMA.16816.F32 R28, R140.reuse, R152, R28 ;  /* 0x000000988c1c723c */ /* 0x040ff0000000181c */
[----:B------:R-:W-:Y:S01]  /*8d60*/  HMMA.16816.F32 R32, R140, R154, R32 ;  /* 0x0000009a8c20723c */ /* 0x000fe20000001820 */
[----:B------:R-:W1:Y:S07]  /*8d70*/  LDSM.16.M88.4 R140, [R184+0x4800] ;  /* 0x00480000b88c783b */ /* 0x000e6e0000000200 */
[C---:B-----5:R-:W-:Y:S08]  /*8d80*/  HMMA.16816.F32 R4, R160.reuse, R164, R4 ;  /* 0x000000a4a004723c */ /* 0x060ff00000001804 */
[C---:B------:R-:W-:Y:S08]  /*8d90*/  HMMA.16816.F32 R8, R160.reuse, R166, R8 ;  /* 0x000000a6a008723c */ /* 0x040ff00000001808 */
[C---:B----4-:R-:W-:Y:S08]  /*8da0*/  HMMA.16816.F32 R12, R160.reuse, R136, R12 ;  /* 0x00000088a00c723c */ /* 0x050ff0000000180c */
[C---:B------:R-:W-:Y:S01]  /*8db0*/  HMMA.16816.F32 R16, R160.reuse, R138, R16 ;  /* 0x0000008aa010723c */ /* 0x040fe20000001810 */
[----:B------:R-:W4:Y:S07]  /*8dc0*/  LDSM.16.M88.4 R136, [R184+0x5000] ;  /* 0x00500000b888783b */ /* 0x000f2e0000000200 */
[C---:B--2---:R-:W-:Y:S08]  /*8dd0*/  HMMA.16816.F32 R20, R160.reuse, R156, R20 ;  /* 0x0000009ca014723c */ /* 0x044ff00000001814 */
[C---:B------:R-:W-:Y:S08]  /*8de0*/  HMMA.16816.F32 R24, R160.reuse, R158, R24 ;  /* 0x0000009ea018723c */ /* 0x040ff00000001818 */
[C---:B---3--:R-:W-:Y:S08]  /*8df0*/  HMMA.16816.F32 R28, R160.reuse, R144, R28 ;  /* 0x00000090a01c723c */ /* 0x048ff0000000181c */
[----:B------:R-:W-:Y:S01]  /*8e00*/  HMMA.16816.F32 R32, R160, R146, R32 ;  /* 0x00000092a020723c */ /* 0x000fe20000001820 */
[----:B------:R-:W2:Y:S01]  /*8e10*/  LDSM.16.M88.4 R144, [R184+0x5800] ;  /* 0x00580000b890783b */ /* 0x000ea20000000200 */
[----:B------:R-:W-:Y:S06]  /*8e20*/  DEPBAR.LE SB0, 0x0 ;  /* 0x000080000000791a */ /* 0x000fec0000000000 */
[C---:B------:R-:W-:Y:S01]  /*8e30*/  HMMA.16816.F32 R4, R168.reuse, R172, R4 ;  /* 0x000000aca804723c */ /* 0x040fe20000001804 */
[----:B------:R-:W-:Y:S07]  /*8e40*/  BAR.SYNC.DEFER_BLOCKING 0x0 ;  /* 0x0000000000007b1d */ /* 0x000fee0000010000 */
[C---:B------:R-:W-:Y:S08]  /*8e50*/  HMMA.16816.F32 R8, R168.reuse, R174, R8 ;  /* 0x000000aea808723c */ /* 0x040ff00000001808 */
[C---:B-1----:R-:W-:Y:S08]  /*8e60*/  HMMA.16816.F32 R12, R168.reuse, R140, R12 ;  /* 0x0000008ca80c723c */ /* 0x042ff0000000180c */
[C---:B------:R-:W-:Y:S04]  /*8e70*/  HMMA.16816.F32 R16, R168.reuse, R142, R16 ;  /* 0x0000008ea810723c */ /* 0x040fe80000001810 */
[----:B------:R-:W-:Y:S02]  /*8e80*/  FMNMX.FTZ R0, R4, R3, !PT ;  /* 0x0000000304007209 */ /* 0x000fe40007810000 */
[----:B------:R-:W-:Y:S02]  /*8e90*/  FMNMX.FTZ R2, R6, R133, !PT ;  /* 0x0000008506027209 */ /* 0x000fe40007810000 */
[C---:B----4-:R-:W-:Y:S04]  /*8ea0*/  HMMA.16816.F32 R20, R168.reuse, R136, R20 ;  /* 0x00000088a814723c */ /* 0x050fe80000001814 */
[----:B------:R-:W-:Y:S03]  /*8eb0*/  FMNMX.FTZ R135, R5, R0, !PT ;  /* 0x0000000005877209 */ /* 0x000fe60007810000 */
[----:B------:R-:W-:Y:S01]  /*8ec0*/  FMNMX.FTZ R137, R7, R2, !PT ;  /* 0x0000000207897209 */ /* 0x000fe20007810000 */
[C---:B------:R-:W-:Y:S04]  /*8ed0*/  HMMA.16816.F32 R24, R168.reuse, R138, R24 ;  /* 0x0000008aa818723c */ /* 0x040fe80000001818 */
[----:B------:R-:W-:Y:S02]  /*8ee0*/  FMNMX.FTZ R0, R8, R135, !PT ;  /* 0x0000008708007209 */ /* 0x000fe40007810000 */
[----:B------:R-:W-:Y:S02]  /*8ef0*/  FMNMX.FTZ R2, R10, R137, !PT ;  /* 0x000000890a027209 */ /* 0x000fe40007810000 */
[C---:B--2---:R-:W-:Y:S04]  /*8f00*/  HMMA.16816.F32 R28, R168.reuse, R144, R28 ;  /* 0x00000090a81c723c */ /* 0x044fe8000000181c */
        /* <DEDUP_REMOVED lines=31> */
[----:B--2---:R-:W-:Y:S07]  /*9100*/  FMNMX.FTZ R135, R137, R0, !PT ;  /* 0x0000000089877209 */ /* 0x004fee0007810000 */
[----:B------:R-:W2:Y:S01]  /*9110*/  SHFL.BFLY PT, R132, R135, 0x1, 0x1f ;  /* 0x0c201f0087847f89 */ /* 0x000ea200000e0000 */
[----:B-1----:R-:W-:Y:S05]  /*9120*/  FMNMX.FTZ R0, R141, R2, !PT ;  /* 0x000000028d007209 */ /* 0x002fea0007810000 */
[C---:B------:R-:W-:Y:S02]  /*9130*/  FMUL.FTZ R167, R0.reuse, c[0x0][0x2d0] ;  /* 0x0000b40000a77a20 */ /* 0x040fe40000410000 */
[----:B------:R-:W-:Y:S01]  /*9140*/  FADD.FTZ R2, -R0, R3 ;  /* 0x0000000300027221 */ /* 0x000fe20000010100 */
[----:B--2---:R-:W-:Y:S01]  /*9150*/  FMNMX.FTZ R132, R135, R132, !PT ;  /* 0x0000008487847209 */ /* 0x004fe20007810000 */
[----:B------:R-:W-:Y:S01]  /*9160*/  FFMA.FTZ R162, R4, c[0x0][0x2d0], -R167 ;  /* 0x0000b40004a27a23 */ /* 0x000fe200000108a7 */
[----:B------:R-:W-:Y:S01]  /*9170*/  @P0 IADD3 R4, P4, R200, UR20, RZ ;  /* 0x00000014c8040c10 */ /* 0x000fe2000ff9e0ff */
[----:B------:R-:W-:Y:S01]  /*9180*/  FMUL.FTZ R3, R2, c[0x0][0x2d0] ;  /* 0x0000b40002037a20 */ /* 0x000fe20000410000 */
[----:B------:R-:W-:Y:S01]  /*9190*/  @P0 IADD3 R135, P5, R214, UR20, RZ ;  /* 0x00000014d6870c10 */ /* 0x000fe2000ffbe0ff */
[----:B------:R-:W-:Y:S01]  /*91a0*/  FADD.FTZ R133, -R132, R133 ;  /* 0x0000008584857221 */ /* 0x000fe20000010100 */
[----:B------:R-:W-:Y:S01]  /*91b0*/  @P0 LEA R140, P6, R4, c[0x0][0x1c8], 0x1 ;  /* 0x00007200048c0a11 */ /* 0x000fe200078c08ff */
[--C-:B------:R-:W-:Y:S01]  /*91c0*/  FFMA.FTZ R160, R9, c[0x0][0x2d0], -R167.reuse ;  /* 0x0000b40009a07a23 */ /* 0x100fe200000108a7 */
[----:B------:R-:W-:Y:S01]  /*91d0*/  @P0 IADD3.X R136, R213, UR19, RZ, P5, !PT ;  /* 0x00000013d5880c10 */ /* 0x000fe2000affe4ff */
[----:B------:R-:W-:Y:S01]  /*91e0*/  FMUL.FTZ R2, R133, c[0x0][0x2d0] ;  /* 0x0000b40085027a20 */ /* 0x000fe20000410000 */
[----:B------:R-:W1:Y:S01]  /*91f0*/  MUFU.EX2 R3, R3 ;  /* 0x0000000300037308 */ /* 0x000e620000000800 */
[--C-:B------:R-:W-:Y:S01]  /*9200*/  FFMA.FTZ R133, R5, c[0x0][0x2d0], -R167.reuse ;  /* 0x0000b40005857a23 */ /* 0x100fe200000108a7 */
[----:B------:R-:W-:Y:S01]  /*9210*/  @P0 IADD3.X R5, R203, UR19, RZ, P4, !PT ;  /* 0x00000013cb050c10 */ /* 0x000fe2000a7fe4ff */
[----:B------:R-:W-:Y:S01]  /*9220*/  FMUL.FTZ R165, R132, c[0x0][0x2d0] ;  /* 0x0000b40084a57a20 */ /* 0x000fe20000410000 */
[C---:B------:R-:W-:Y:S01]  /*9230*/  @P0 LEA R142, P4, R135.reuse, c[0x0][0x1c8], 0x1 ;  /* 0x00007200878e0a11 */ /* 0x040fe200078808ff */
[----:B------:R-:W-:Y:S01]  /*9240*/  FFMA.FTZ R170, R16, c[0x0][0x2d0], -R167 ;  /* 0x0000b40010aa7a23 */ /* 0x000fe200000108a7 */
[----:B------:R-:W-:Y:S01]  /*9250*/  @P0 LEA.HI.X R141, R4, c[0x0][0x1cc], R5, 0x1, P6 ;  /* 0x00007300048d0a11 */ /* 0x000fe200030f0c05 */
[----:B------:R-:W-:Y:S01]  /*9260*/  FFMA.FTZ R166, R6, c[0x0][0x2d0], -R165 ;  /* 0x0000b40006a67a23 */ /* 0x000fe200000108a5 */
[----:B------:R-:W-:Y:S01]  /*9270*/  @P0 LEA.HI.X R143, R135, c[0x0][0x1cc], R136, 0x1, P4 ;  /* 0x00007300878f0a11 */ /* 0x000fe200020f0c88 */
[----:B------:R-:W-:Y:S01]  /*9280*/  FFMA.FTZ R135, R8, c[0x0][0x2d0], -R167 ;  /* 0x0000b40008877a23 */ /* 0x000fe200000108a7 */
[----:B------:R-:W-:Y:S01]  /*9290*/  @P0 IADD3 R4, P5, R212, UR20, RZ ;  /* 0x00000014d4040c10 */ /* 0x000fe2000ffbe0ff */
[----:B------:R2:W-:Y:S01]  /*92a0*/  @P0 LDGSTS.E.BYPASS.LTC128B.128 [R199+0x6100], [R140.64], !P3 ;  /* 0x061000008cc70fae */ /* 0x0005e2000d901d50 */
[----:B------:R-:W-:Y:S01]  /*92b0*/  @UP3 UIADD3 UR20, UP0, UR12, UR20, URZ ;  /* 0x000000140c143290 */ /* 0x000fe2000ff1e03f */
[--C-:B------:R-:W-:Y:S01]  /*92c0*/  FFMA.FTZ R161, R7, c[0x0][0x2d0], -R165.reuse ;  /* 0x0000b40007a17a23 */ /* 0x100fe200000108a5 */
[----:B------:R-:W-:Y:S01]  /*92d0*/  @P0 LEA R144, P4, R4, c[0x0][0x1c8], 0x1 ;  /* 0x0000720004900a11 */ /* 0x000fe200078808ff */
[--C-:B------:R-:W-:Y:S01]  /*92e0*/  FFMA.FTZ R163, R10, c[0x0][0x2d0], -R165.reuse ;  /* 0x0000b4000aa37a23 */ /* 0x100fe200000108a5 */
[----:B------:R-:W-:Y:S01]  /*92f0*/  @P0 IADD3.X R5, R134, UR19, RZ, P5, !PT ;  /* 0x0000001386050c10 */ /* 0x000fe2000affe4ff */
[----:B------:R-:W-:Y:S01]  /*9300*/  @UP3 UIADD3.X UR19, UR11, UR19, URZ, UP0, !UPT ;  /* 0x000000130b133290 */ /* 0x000fe200087fe43f */
[----:B------:R-:W-:Y:S01]  /*9310*/  FFMA.FTZ R164, R11, c[0x0][0x2d0], -R165 ;  /* 0x0000b4000ba47a23 */ /* 0x000fe200000108a5 */
[----:B------:R2:W-:Y:S01]  /*9320*/  @P0 LDGSTS.E.BYPASS.LTC128B.128 [R199+0x8100], [R142.64], !P2 ;  /* 0x081000008ec70fae */ /* 0x0005e2000d101d50 */
[----:B------:R-:W-:Y:S01]  /*9330*/  @P0 LEA.HI.X R145, R4, c[0x0][0x1cc], R5, 0x1, P4 ;  /* 0x0000730004910a11 */ /* 0x000fe200020f0c05 */
[----:B------:R-:W3:Y:S01]  /*9340*/  MUFU.EX2 R2, R2 ;  /* 0x0000000200027308 */ /* 0x000ee20000000800 */
[----:B------:R-:W-:Y:S01]  /*9350*/  @P0 IADD3 R4, P6, R200, UR20, RZ ;  /* 0x00000014c8040c10 */ /* 0x000fe2000ffde0ff */
[----:B------:R-:W-:Y:S01]  /*9360*/  FFMA.FTZ R171, R17, c[0x0][0x2d0], -R167 ;  /* 0x0000b40011ab7a23 */ /* 0x000fe200000108a7 */
[----:B------:R-:W-:Y:S01]  /*9370*/  @P0 IADD3 R5, P5, R214, UR20, RZ ;  /* 0x00000014d6050c10 */ /* 0x000fe2000ffbe0ff */
[----:B-1----:R-:W-:Y:S01]  /*9380*/  FMUL.FTZ R100, R3, R100 ;  /* 0x0000006403647220 */ /* 0x002fe20000410000 */
[----:B------:R-:W-:Y:S01]  /*9390*/  @P0 IADD3.X R9, R203, UR19, RZ, P6, !PT ;  /* 0x00000013cb090c10 */ /* 0x000fe2000b7fe4ff */
[----:B------:R1:W-:Y:S01]  /*93a0*/  @P0 LDGSTS.E.BYPASS.LTC128B.128 [R199+0xa100], [R144.64], !P1 ;  /* 0x0a10000090c70fae */ /* 0x0003e2000c901d50 */
[C---:B------:R-:W-:Y:S01]  /*93b0*/  @P0 LEA R150, P6, R4.reuse, c[0x0][0x1c8], 0x1 ;  /* 0x0000720004960a11 */ /* 0x040fe200078c08ff */
[----:B------:R-:W-:Y:S01]  /*93c0*/  FMUL.FTZ R101, R3, R101 ;  /* 0x0000006503657220 */ /* 0x000fe20000410000 */
[----:B------:R-:W-:Y:S01]  /*93d0*/  @P0 IADD3.X R136, R213, UR19, RZ, P5, !PT ;  /* 0x00000013d5880c10 */ /* 0x000fe2000affe4ff */
[----:B------:R-:W-:Y:S01]  /*93e0*/  MUFU.EX2 R162, R162 ;  /* 0x000000a200a27308 */ /* 0x000fe20000000800 */
[----:B------:R-:W-:Y:S01]  /*93f0*/  @P0 LEA.HI.X R151, R4, c[0x0][0x1cc], R9, 0x1, P6 ;  /* 0x0000730004970a11 */ /* 0x000fe200030f0c09 */
[----:B------:R-:W-:Y:S01]  /*9400*/  FMUL.FTZ R4, R3, R128 ;  /* 0x0000008003047220 */ /* 0x000fe20000410000 */
[----:B------:R-:W-:Y:S01]  /*9410*/  @P0 LEA R148, P5, R5, c[0x0][0x1c8], 0x1 ;  /* 0x0000720005940a11 */ /* 0x000fe200078a08ff */
[----:B------:R-:W-:Y:S01]  /*9420*/  FMUL.FTZ R9, R3, R125 ;  /* 0x0000007d03097220 */ /* 0x000fe20000410000 */
[----:B------:R-:W-:Y:S01]  /*9430*/  @P0 IADD3 R8, P4, R212, UR20, RZ ;  /* 0x00000014d4080c10 */ /* 0x000fe2000ff9e0ff */
[----:B------:R4:W-:Y:S01]  /*9440*/  @P0 LDGSTS.E.BYPASS.LTC128B.128 [R199+0x7100], [R150.64], !P3 ;  /* 0x0710000096c70fae */ /* 0x0009e2000d901d50 */
[----:B------:R-:W-:Y:S01]  /*9450*/  @P0 LEA.HI.X R149, R5, c[0x0][0x1cc], R136, 0x1, P5 ;  /* 0x0000730005950a11 */ /* 0x000fe200028f0c88 */
[C---:B------:R-:W-:Y:S01]  /*9460*/  FMUL.FTZ R5, R3.reuse, R129 ;  /* 0x0000008103057220 */ /* 0x040fe20000410000 */
[----:B------:R-:W-:Y:S01]  /*9470*/  @P0 IADD3.X R137, R134, UR19, RZ, P4, !PT ;  /* 0x0000001386890c10 */ /* 0x000fe2000a7fe4ff */
[----:B------:R-:W5:Y:S01]  /*9480*/  MUFU.EX2 R133, R133 ;  /* 0x0000008500857308 */ /* 0x000f620000000800 */
[C---:B------:R-:W-:Y:S01]  /*9490*/  @P0 LEA R146, P4, R8.reuse, c[0x0][0x1c8], 0x1 ;  /* 0x0000720008920a11 */ /* 0x040fe200078808ff */
[C---:B------:R-:W-:Y:S01]  /*94a0*/  FMUL.FTZ R104, R3.reuse, R104 ;  /* 0x0000006803687220 */ /* 0x040fe20000410000 */
[----:B------:R-:W-:Y:S01]  /*94b0*/  UISETP.GT.AND UP0, UPT, UR18, UR15, UPT ;  /* 0x0000000f1200728c */ /* 0x000fe2000bf04270 */
[----:B------:R4:W-:Y:S01]  /*94c0*/  @P0 LDGSTS.E.BYPASS.LTC128B.128 [R199+0x9100], [R148.64], !P2 ;  /* 0x0910000094c70fae */ /* 0x0009e2000d101d50 */
[----:B------:R-:W-:Y:S01]  /*94d0*/  @P0 LEA.HI.X R147, R8, c[0x0][0x1cc], R137, 0x1, P4 ;  /* 0x0000730008930a11 */ /* 0x000fe200020f0c89 */
[C---:B---3--:R-:W-:Y:S01]  /*94e0*/  FMUL.FTZ R6, R2.reuse, R130 ;  /* 0x0000008202067220 */ /* 0x048fe20000410000 */
[----:B------:R-:W-:Y:S01]  /*94f0*/  UMOV UR18, UR13 ;  /* 0x0000000d00127c82 */ /* 0x000fe20008000000 */
[C---:B------:R-:W-:Y:S02]  /*9500*/  FMUL.FTZ R7, R2.reuse, R131 ;  /* 0x0000008302077220 */ /* 0x040fe40000410000 */
[----:B------:R-:W-:Y:S01]  /*9510*/  MUFU.EX2 R135, R135 ;  /* 0x0000008700877308 */ /* 0x000fe20000000800 */
[C---:B------:R-:W-:Y:S01]  /*9520*/  FMUL.FTZ R8, R3.reuse, R124 ;  /* 0x0000007c03087220 */ /* 0x040fe20000410000 */
[----:B------:R1:W-:Y:S01]  /*9530*/  @P0 LDGSTS.E.BYPASS.LTC128B.128 [R199+0xb100], [R146.64], !P1 ;  /* 0x0b10000092c70fae */ /* 0x0003e2000c901d50 */
[C---:B------:R-:W-:Y:S01]  /*9540*/  FMUL.FTZ R10, R2.reuse, R126 ;  /* 0x0000007e020a7220 */ /* 0x040fe20000410000 */
[----:B------:R-:W-:Y:S01]  /*9550*/  PLOP3.LUT P0, PT, PT, PT, UP0, 0x80, 0x0 ;  /* 0x000000000000781c */ /* 0x000fe20003f0f008 */
[C---:B------:R-:W-:Y:S02]  /*9560*/  FMUL.FTZ R11, R2.reuse, R127 ;  /* 0x0000007f020b7220 */ /* 0x040fe40000410000 */
[C---:B------:R-:W-:Y:S02]  /*9570*/  FMUL.FTZ R102, R2.reuse, R102 ;  /* 0x0000006602667220 */ /* 0x040fe40000410000 */
[C---:B------:R-:W-:Y:S01]  /*9580*/  FMUL.FTZ R103, R2.reuse, R103 ;  /* 0x0000006702677220 */ /* 0x040fe20000410000 */
[----:B------:R-:W3:Y:S01]  /*9590*/  LDSM.16.MT88.4 R136, [R195+0x100] ;  /* 0x00010000c388783b */ /* 0x000ee20000004200 */
[----:B------:R-:W4:Y:S01]  /*95a0*/  MUFU.EX2 R160, R160 ;  /* 0x000000a000a07308 */ /* 0x000f220000000800 */
[----:B------:R-:W-:Y:S01]  /*95b0*/  FMUL.FTZ R105, R3, R105 ;  /* 0x0000006903697220 */ /* 0x000fe20000410000 */
[----:B-----5:R-:W-:Y:S01]  /*95c0*/  F2FP.PACK_AB R128, R133, R162 ;  /* 0x000000a28580723e */ /* 0x020fe200000000ff */
[C---:B------:R-:W-:Y:S02]  /*95d0*/  FMUL.FTZ R106, R2.reuse, R106 ;  /* 0x0000006a026a7220 */ /* 0x040fe40000410000 */
[C---:B------:R-:W-:Y:S02]  /*95e0*/  FMUL.FTZ R107, R2.reuse, R107 ;  /* 0x0000006b026b7220 */ /* 0x040fe40000410000 */
[----:B--2---:R-:W2:Y:S01]  /*95f0*/  LDSM.16.MT88.4 R140, [R190+0x100] ;  /* 0x00010000be8c783b */ /* 0x004ea20000004200 */
[C---:B------:R-:W-:Y:S02]  /*9600*/  FMUL.FTZ R108, R3.reuse, R108 ;  /* 0x0000006c036c7220 */ /* 0x040fe40000410000 */
[----:B------:R-:W-:Y:S01]  /*9610*/  MUFU.EX2 R166, R166 ;  /* 0x000000a600a67308 */ /* 0x000fe20000000800 */
[----:B------:R-:W-:Y:S02]  /*9620*/  FMUL.FTZ R109, R3, R109 ;  /* 0x0000006d036d7220 */ /* 0x000fe40000410000 */
[C---:B------:R-:W-:Y:S02]  /*9630*/  FMUL.FTZ R110, R2.reuse, R110 ;  /* 0x0000006e026e7220 */ /* 0x040fe40000410000 */
[----:B------:R-:W-:Y:S01]  /*9640*/  LDSM.16.MT88.4 R124, [R188+0x100] ;  /* 0x00010000bc7c783b */ /* 0x000fe20000004200 */
[----:B------:R-:W-:Y:S02]  /*9650*/  FMUL.FTZ R111, R2, R111 ;  /* 0x0000006f026f7220 */ /* 0x000fe40000410000 */
[--C-:B------:R-:W-:Y:S02]  /*9660*/  FFMA.FTZ R174, R18, c[0x0][0x2d0], -R165.reuse ;  /* 0x0000b40012ae7a23 */ /* 0x100fe400000108a5 */
[----:B------:R-:W5:Y:S01]  /*9670*/  MUFU.EX2 R161, R161 ;  /* 0x000000a100a17308 */ /* 0x000f620000000800 */
[----:B------:R-:W-:Y:S02]  /*9680*/  FFMA.FTZ R175, R19, c[0x0][0x2d0], -R165 ;  /* 0x0000b40013af7a23 */ /* 0x000fe400000108a5 */
[----:B-1----:R-:W1:Y:S01]  /*9690*/  LDSM.16.MT88.4 R144, [R189+0x100] ;  /* 0x00010000bd90783b */ /* 0x002e620000004200 */
[----:B----4-:R-:W-:Y:S01]  /*96a0*/  F2FP.PACK_AB R130, R160, R135 ;  /* 0x00000087a082723e */ /* 0x010fe200000000ff */
[--C-:B------:R-:W-:Y:S02]  /*96b0*/  FFMA.FTZ R219, R28, c[0x0][0x2d0], -R167.reuse ;  /* 0x0000b4001cdb7a23 */ /* 0x100fe400000108a7 */
[--C-:B------:R-:W-:Y:S02]  /*96c0*/  FFMA.FTZ R220, R29, c[0x0][0x2d0], -R167.reuse ;  /* 0x0000b4001ddc7a23 */ /* 0x100fe400000108a7 */
[----:B------:R-:W-:Y:S01]  /*96d0*/  FFMA.FTZ R221, R32, c[0x0][0x2d0], -R167 ;  /* 0x0000b40020dd7a23 */ /* 0x000fe200000108a7 */
[----:B------:R-:W-:Y:S01]  /*96e0*/  MUFU.EX2 R163, R163 ;  /* 0x000000a300a37308 */ /* 0x000fe20000000800 */
[----:B------:R-:W-:Y:S01]  /*96f0*/  LDSM.16.MT88.4 R16, [R190+0x900] ;  /* 0x00090000be10783b */ /* 0x000fe20000004200 */
[--C-:B------:R-:W-:Y:S02]  /*9700*/  FFMA.FTZ R223, R30, c[0x0][0x2d0], -R165.reuse ;  /* 0x0000b4001edf7a23 */ /* 0x100fe400000108a5 */
[--C-:B------:R-:W-:Y:S02]  /*9710*/  FFMA.FTZ R224, R31, c[0x0][0x2d0], -R165.reuse ;  /* 0x0000b4001fe07a23 */ /* 0x100fe400000108a5 */
[----:B------:R-:W-:Y:S02]  /*9720*/  FFMA.FTZ R225, R34, c[0x0][0x2d0], -R165 ;  /* 0x0000b40022e17a23 */ /* 0x000fe400000108a5 */
[C---:B------:R-:W-:Y:S01]  /*9730*/  FMUL.FTZ R112, R3.reuse, R112 ;  /* 0x0000007003707220 */ /* 0x040fe20000410000 */
[----:B------:R-:W-:Y:S01]  /*9740*/  LDSM.16.MT88.4 R148, [R195+0x2900] ;  /* 0x00290000c394783b */ /* 0x000fe20000004200 */
[----:B------:R-:W4:Y:S01]  /*9750*/  MUFU.EX2 R164, R164 ;  /* 0x000000a400a47308 */ /* 0x000f220000000800 */
[----:B------:R-:W-:Y:S02]  /*9760*/  FMUL.FTZ R113, R3, R113 ;  /* 0x0000007103717220 */ /* 0x000fe40000410000 */
[C---:B------:R-:W-:Y:S01]  /*9770*/  FMUL.FTZ R114, R2.reuse, R114 ;  /* 0x0000007202727220 */ /* 0x040fe20000410000 */
[----:B-----5:R-:W-:Y:S01]  /*9780*/  F2FP.PACK_AB R129, R161, R166 ;  /* 0x000000a6a181723e */ /* 0x020fe200000000ff */
[C---:B------:R-:W-:Y:S02]  /*9790*/  FMUL.FTZ R115, R2.reuse, R115 ;  /* 0x0000007302737220 */ /* 0x040fe40000410000 */
        /* <DEDUP_REMOVED lines=10> */
[----:B------:R-:W5:Y:S01]  /*9840*/  MUFU.EX2 R171, R171 ;  /* 0x000000ab00ab7308 */ /* 0x000f620000000800 */
[----:B------:R-:W-:Y:S01]  /*9850*/  FMUL.FTZ R123, R2, R123 ;  /* 0x0000007b027b7220 */ /* 0x000fe20000410000 */
[----:B------:R-:W-:Y:S01]  /*9860*/  LDSM.16.MT88.4 R28, [R189+0x1900] ;  /* 0x00190000bd1c783b */ /* 0x000fe20000004200 */
[----:B----4-:R-:W-:Y:S01]  /*9870*/  F2FP.PACK_AB R131, R164, R163 ;  /* 0x000000a3a483723e */ /* 0x010fe200000000ff */
[C---:B------:R-:W-:Y:S02]  /*9880*/  FMUL.FTZ R36, R3.reuse, R36 ;  /* 0x0000002403247220 */ /* 0x040fe40000410000 */
[C---:B------:R-:W-:Y:S02]  /*9890*/  FMUL.FTZ R37, R3.reuse, R37 ;  /* 0x0000002503257220 */ /* 0x040fe40000410000 */
[C---:B------:R-:W-:Y:S02]  /*98a0*/  FMUL.FTZ R38, R2.reuse, R38 ;  /* 0x0000002602267220 */ /* 0x040fe40000410000 */
[C---:B---3--:R-:W-:Y:S01]  /*98b0*/  HMMA.16816.F32 R4, R128.reuse, R136, R4 ;  /* 0x000000888004723c */ /* 0x048fe20000001804 */
[----:B------:R-:W0:Y:S01]  /*98c0*/  LDGDEPBAR ;  /* 0x00000000000079af */ /* 0x000e220000000000 */
[----:B------:R-:W-:Y:S03]  /*98d0*/  MUFU.EX2 R174, R174 ;  /* 0x000000ae00ae7308 */ /* 0x000fe60000000800 */
[C---:B------:R-:W-:Y:S02]  /*98e0*/  FMUL.FTZ R39, R2.reuse, R39 ;  /* 0x0000002702277220 */ /* 0x040fe40000410000 */
[C---:B------:R-:W-:Y:S01]  /*98f0*/  FMUL.FTZ R40, R3.reuse, R40 ;  /* 0x0000002803287220 */ /* 0x040fe20000410000 */
[C---:B------:R-:W-:Y:S01]  /*9900*/  HMMA.16816.F32 R8, R128.reuse, R138, R8 ;  /* 0x0000008a8008723c */ /* 0x040fe20000001808 */
[----:B------:R-:W3:Y:S03]  /*9910*/  LDSM.16.MT88.4 R136, [R195+0x2100] ;  /* 0x00210000c388783b */ /* 0x000ee60000004200 */
[C---:B------:R-:W-:Y:S01]  /*9920*/  FMUL.FTZ R41, R3.reuse, R41 ;  /* 0x0000002903297220 */ /* 0x040fe20000410000 */
[----:B------:R-:W4:Y:S01]  /*9930*/  MUFU.EX2 R175, R175 ;  /* 0x000000af00af7308 */ /* 0x000f220000000800 */
[C---:B------:R-:W-:Y:S02]  /*9940*/  FMUL.FTZ R42, R2.reuse, R42 ;  /* 0x0000002a022a7220 */ /* 0x040fe40000410000 */
[C---:B--2---:R-:W-:Y:S04]  /*9950*/  HMMA.16816.F32 R100, R128.reuse, R140, R100 ;  /* 0x0000008c8064723c */ /* 0x044fe80000001864 */
[C---:B------:R-:W-:Y:S02]  /*9960*/  FMUL.FTZ R43, R2.reuse, R43 ;  /* 0x0000002b022b7220 */ /* 0x040fe40000410000 */
[C---:B------:R-:W-:Y:S01]  /*9970*/  FMUL.FTZ R44, R3.reuse, R44 ;  /* 0x0000002c032c7220 */ /* 0x040fe20000410000 */
[----:B------:R-:W-:Y:S01]  /*9980*/  MUFU.EX2 R219, R219 ;  /* 0x000000db00db7308 */ /* 0x000fe20000000800 */
[C---:B------:R-:W-:Y:S01]  /*9990*/  HMMA.16816.F32 R104, R128.reuse, R142, R104 ;  /* 0x0000008e8068723c */ /* 0x040fe20000001868 */
[----:B------:R-:W2:Y:S03]  /*99a0*/  LDSM.16.MT88.4 R140, [R190+0x2100] ;  /* 0x00210000be8c783b */ /* 0x000ea60000004200 */
[C---:B------:R-:W-:Y:S02]  /*99b0*/  FMUL.FTZ R45, R3.reuse, R45 ;  /* 0x0000002d032d7220 */ /* 0x040fe40000410000 */
[C---:B------:R-:W-:Y:S02]  /*99c0*/  FMUL.FTZ R46, R2.reuse, R46 ;  /* 0x0000002e022e7220 */ /* 0x040fe40000410000 */
[C---:B-1----:R-:W-:Y:S01]  /*99d0*/  HMMA.16816.F32 R108, R128.reuse, R144, R108 ;  /* 0x00000090806c723c */ /* 0x042fe2000000186c */
[----:B------:R-:W-:Y:S03]  /*99e0*/  MUFU.EX2 R220, R220 ;  /* 0x000000dc00dc7308 */ /* 0x000fe60000000800 */
[C---:B------:R-:W-:Y:S02]  /*99f0*/  FMUL.FTZ R47, R2.reuse, R47 ;  /* 0x0000002f022f7220 */ /* 0x040fe40000410000 */
[C---:B------:R-:W-:Y:S02]  /*9a00*/  FMUL.FTZ R48, R3.reuse, R48 ;  /* 0x0000003003307220 */ /* 0x040fe40000410000 */
[C---:B------:R-:W-:Y:S01]  /*9a10*/  HMMA.16816.F32 R112, R128.reuse, R146, R112 ;  /* 0x000000928070723c */ /* 0x040fe20000001870 */
[----:B------:R-:W-:Y:S02]  /*9a20*/  LDSM.16.MT88.4 R144, [R188+0x900] ;  /* 0x00090000bc90783b */ /* 0x000fe40000004200 */
[----:B------:R-:W-:Y:S01]  /*9a30*/  MUFU.EX2 R221, R221 ;  /* 0x000000dd00dd7308 */ /* 0x000fe20000000800 */
[C---:B------:R-:W-:Y:S02]  /*9a40*/  FMUL.FTZ R49, R3.reuse, R49 ;  /* 0x0000003103317220 */ /* 0x040fe40000410000 */
[C---:B------:R-:W-:Y:S02]  /*9a50*/  FMUL.FTZ R50, R2.reuse, R50 ;  /* 0x0000003202327220 */ /* 0x040fe40000410000 */
[C---:B------:R-:W-:Y:S04]  /*9a60*/  HMMA.16816.F32 R116, R128.reuse, R124, R116 ;  /* 0x0000007c8074723c */ /* 0x040fe80000001874 */
        /* <DEDUP_REMOVED lines=8> */
[C---:B---3--:R-:W-:Y:S04]  /*9af0*/  HMMA.16816.F32 R36, R128.reuse, R136, R36 ;  /* 0x000000888024723c */ /* 0x048fe80000001824 */
[C---:B------:R-:W-:Y:S02]  /*9b00*/  FMUL.FTZ R55, R2.reuse, R55 ;  /* 0x0000003702377220 */ /* 0x040fe40000410000 */
[C---:B------:R-:W-:Y:S02]  /*9b10*/  FMUL.FTZ R56, R3.reuse, R56 ;  /* 0x0000003803387220 */ /* 0x040fe40000410000 */
[C---:B------:R-:W-:Y:S01]  /*9b20*/  HMMA.16816.F32 R40, R128.reuse, R138, R40 ;  /* 0x0000008a8028723c */ /* 0x040fe20000001828 */
[----:B------:R-:W3:Y:S01]  /*9b30*/  LDSM.16.MT88.4 R136, [R188+0x2100] ;  /* 0x00210000bc88783b */ /* 0x000ee20000004200 */
[----:B------:R-:W-:Y:S02]  /*9b40*/  MUFU.EX2 R225, R225 ;  /* 0x000000e100e17308 */ /* 0x000fe40000000800 */
[C---:B------:R-:W-:Y:S02]  /*9b50*/  FMUL.FTZ R57, R3.reuse, R57 ;  /* 0x0000003903397220 */ /* 0x040fe40000410000 */
[C---:B------:R-:W-:Y:S02]  /*9b60*/  FMUL.FTZ R58, R2.reuse, R58 ;  /* 0x0000003a023a7220 */ /* 0x040fe40000410000 */
[C---:B--2---:R-:W-:Y:S04]  /*9b70*/  HMMA.16816.F32 R44, R128.reuse, R140, R44 ;  /* 0x0000008c802c723c */ /* 0x044fe8000000182c */
[C---:B------:R-:W-:Y:S02]  /*9b80*/  FMUL.FTZ R59, R2.reuse, R59 ;  /* 0x0000003b023b7220 */ /* 0x040fe40000410000 */
[C---:B------:R-:W-:Y:S02]  /*9b90*/  FMUL.FTZ R60, R3.reuse, R60 ;  /* 0x0000003c033c7220 */ /* 0x040fe40000410000 */
[C---:B------:R-:W-:Y:S01]  /*9ba0*/  HMMA.16816.F32 R48, R128.reuse, R142, R48 ;  /* 0x0000008e8030723c */ /* 0x040fe20000001830 */
[----:B------:R-:W2:Y:S03]  /*9bb0*/  LDSM.16.MT88.4 R140, [R195+0x4100] ;  /* 0x00410000c38c783b */ /* 0x000ea60000004200 */
        /* <DEDUP_REMOVED lines=11> */
[C---:B---3--:R-:W-:Y:S04]  /*9c70*/  HMMA.16816.F32 R60, R128.reuse, R136, R60 ;  /* 0x00000088803c723c */ /* 0x048fe8000000183c */
[C---:B------:R-:W-:Y:S02]  /*9c80*/  FMUL.FTZ R69, R3.reuse, R69 ;  /* 0x0000004503457220 */ /* 0x040fe40000410000 */
[C---:B------:R-:W-:Y:S02]  /*9c90*/  FMUL.FTZ R70, R2.reuse, R70 ;  /* 0x0000004602467220 */ /* 0x040fe40000410000 */
[C---:B------:R-:W-:Y:S01]  /*9ca0*/  HMMA.16816.F32 R64, R128.reuse, R138, R64 ;  /* 0x0000008a8040723c */ /* 0x040fe20000001840 */
[----:B------:R-:W3:Y:S03]  /*9cb0*/  LDSM.16.MT88.4 R136, [R189+0x4100] ;  /* 0x00410000bd88783b */ /* 0x000ee60000004200 */
[C---:B------:R-:W-:Y:S02]  /*9cc0*/  FMUL.FTZ R71, R2.reuse, R71 ;  /* 0x0000004702477220 */ /* 0x040fe40000410000 */
[C---:B------:R-:W-:Y:S02]  /*9cd0*/  FMUL.FTZ R72, R3.reuse, R72 ;  /* 0x0000004803487220 */ /* 0x040fe40000410000 */
[C---:B------:R-:W-:Y:S03]  /*9ce0*/  FMUL.FTZ R73, R3.reuse, R73 ;  /* 0x0000004903497220 */ /* 0x040fe60000410000 */
[C---:B--2---:R-:W-:Y:S03]  /*9cf0*/  HMMA.16816.F32 R68, R128.reuse, R140, R68 ;  /* 0x0000008c8044723c */ /* 0x044fe60000001844 */
[C---:B------:R-:W-:Y:S02]  /*9d00*/  FMUL.FTZ R74, R2.reuse, R74 ;  /* 0x0000004a024a7220 */ /* 0x040fe40000410000 */
[C---:B------:R-:W-:Y:S02]  /*9d10*/  FMUL.FTZ R75, R2.reuse, R75 ;  /* 0x0000004b024b7220 */ /* 0x040fe40000410000 */
[C---:B------:R-:W-:Y:S02]  /*9d20*/  FMUL.FTZ R76, R3.reuse, R76 ;  /* 0x0000004c034c7220 */ /* 0x040fe40000410000 */
[C---:B------:R-:W-:Y:S03]  /*9d30*/  FMUL.FTZ R77, R3.reuse, R77 ;  /* 0x0000004d034d7220 */ /* 0x040fe60000410000 */
[C---:B------:R-:W-:Y:S01]  /*9d40*/  HMMA.16816.F32 R72, R128.reuse, R142, R72 ;  /* 0x0000008e8048723c */ /* 0x040fe20000001848 */
[----:B------:R-:W2:Y:S02]  /*9d50*/  LDSM.16.MT88.4 R140, [R188+0x4100] ;  /* 0x00410000bc8c783b */ /* 0x000ea40000004200 */
[C---:B------:R-:W-:Y:S02]  /*9d60*/  FMUL.FTZ R78, R2.reuse, R78 ;  /* 0x0000004e024e7220 */ /* 0x040fe40000410000 */
[C---:B------:R-:W-:Y:S02]  /*9d70*/  FMUL.FTZ R79, R2.reuse, R79 ;  /* 0x0000004f024f7220 */ /* 0x040fe40000410000 */
[C---:B------:R-:W-:Y:S02]  /*9d80*/  FMUL.FTZ R80, R3.reuse, R80 ;  /* 0x0000005003507220 */ /* 0x040fe40000410000 */
[C---:B------:R-:W-:Y:S03]  /*9d90*/  FMUL.FTZ R81, R3.reuse, R81 ;  /* 0x0000005103517220 */ /* 0x040fe60000410000 */
[C---:B-1----:R-:W-:Y:S03]  /*9da0*/  HMMA.16816.F32 R76, R128.reuse, R124, R76 ;  /* 0x0000007c804c723c */ /* 0x042fe6000000184c */
[C---:B------:R-:W-:Y:S02]  /*9db0*/  FMUL.FTZ R82, R2.reuse, R82 ;  /* 0x0000005202527220 */ /* 0x040fe40000410000 */
[C---:B------:R-:W-:Y:S02]  /*9dc0*/  FMUL.FTZ R83, R2.reuse, R83 ;  /* 0x0000005302537220 */ /* 0x040fe40000410000 */
[C---:B------:R-:W-:Y:S02]  /*9dd0*/  FMUL.FTZ R84, R3.reuse, R84 ;  /* 0x0000005403547220 */ /* 0x040fe40000410000 */
[----:B------:R-:W-:Y:S03]  /*9de0*/  FMUL.FTZ R85, R3, R85 ;  /* 0x0000005503557220 */ /* 0x000fe60000410000 */
[C---:B------:R-:W-:Y:S01]  /*9df0*/  HMMA.16816.F32 R80, R128.reuse, R126, R80 ;  /* 0x0000007e8050723c */ /* 0x040fe20000001850 */
[----:B------:R-:W1:Y:S02]  /*9e00*/  LDSM.16.MT88.4 R124, [R195+0x900] ;  /* 0x00090000c37c783b */ /* 0x000e640000004200 */
[C---:B------:R-:W-:Y:S02]  /*9e10*/  FMUL.FTZ R86, R2.reuse, R86 ;  /* 0x0000005602567220 */ /* 0x040fe40000410000 */
[----:B------:R-:W-:Y:S02]  /*9e20*/  FMUL.FTZ R87, R2, R87 ;  /* 0x0000005702577220 */ /* 0x000fe40000410000 */
[--C-:B------:R-:W-:Y:S02]  /*9e30*/  FFMA.FTZ R168, R12, c[0x0][0x2d0], -R167.reuse ;  /* 0x0000b4000ca87a23 */ /* 0x100fe400000108a7 */
[----:B------:R-:W-:Y:S03]  /*9e40*/  FFMA.FTZ R169, R13, c[0x0][0x2d0], -R167 ;  /* 0x0000b4000da97a23 */ /* 0x000fe600000108a7 */
[C---:B---3--:R-:W-:Y:S01]  /*9e50*/  HMMA.16816.F32 R84, R128.reuse, R136, R84 ;  /* 0x000000888054723c */ /* 0x048fe20000001854 */
[----:B------:R-:W-:Y:S02]  /*9e60*/  MUFU.EX2 R168, R168 ;  /* 0x000000a800a87308 */ /* 0x000fe40000000800 */
[--C-:B------:R-:W-:Y:S01]  /*9e70*/  FFMA.FTZ R172, R14, c[0x0][0x2d0], -R165.reuse ;  /* 0x0000b4000eac7a23 */ /* 0x100fe200000108a5 */
[----:B-----5:R-:W-:Y:S01]  /*9e80*/  F2FP.PACK_AB R14, R171, R170 ;  /* 0x000000aaab0e723e */ /* 0x020fe200000000ff */
[----:B------:R-:W-:Y:S01]  /*9e90*/  FFMA.FTZ R173, R15, c[0x0][0x2d0], -R165 ;  /* 0x0000b4000fad7a23 */ /* 0x000fe200000108a5 */
[----:B----4-:R-:W-:Y:S01]  /*9ea0*/  F2FP.PACK_AB R15, R175, R174 ;  /* 0x000000aeaf0f723e */ /* 0x010fe200000000ff */
[C---:B------:R-:W-:Y:S02]  /*9eb0*/  FMUL.FTZ R88, R3.reuse, R88 ;  /* 0x0000005803587220 */ /* 0x040fe40000410000 */
[C---:B------:R-:W-:Y:S02]  /*9ec0*/  FMUL.FTZ R89, R3.reuse, R89 ;  /* 0x0000005903597220 */ /* 0x040fe40000410000 */
[----:B------:R-:W3:Y:S01]  /*9ed0*/  MUFU.EX2 R169, R169 ;  /* 0x000000a900a97308 */ /* 0x000ee20000000800 */
[C---:B------:R-:W-:Y:S02]  /*9ee0*/  FMUL.FTZ R90, R2.reuse, R90 ;  /* 0x0000005a025a7220 */ /* 0x040fe40000410000 */
[C---:B------:R-:W-:Y:S02]  /*9ef0*/  FMUL.FTZ R91, R2.reuse, R91 ;  /* 0x0000005b025b7220 */ /* 0x040fe40000410000 */
[C---:B------:R-:W-:Y:S02]  /*9f00*/  FMUL.FTZ R92, R3.reuse, R92 ;  /* 0x0000005c035c7220 */ /* 0x040fe40000410000 */
[C---:B------:R-:W-:Y:S02]  /*9f10*/  FMUL.FTZ R93, R3.reuse, R93 ;  /* 0x0000005d035d7220 */ /* 0x040fe40000410000 */
[C---:B------:R-:W-:Y:S01]  /*9f20*/  FMUL.FTZ R94, R2.reuse, R94 ;  /* 0x0000005e025e7220 */ /* 0x040fe20000410000 */
[C---:B------:R-:W-:Y:S01]  /*9f30*/  HMMA.16816.F32 R88, R128.reuse, R138, R88 ;  /* 0x0000008a8058723c */ /* 0x040fe20000001858 */
[----:B------:R-:W-:Y:S01]  /*9f40*/  MUFU.EX2 R172, R172 ;  /* 0x000000ac00ac7308 */ /* 0x000fe20000000800 */
[----:B------:R-:W4:Y:S01]  /*9f50*/  LDSM.16.MT88.4 R136, [R189+0x900] ;  /* 0x00090000bd88783b */ /* 0x000f220000004200 */
[C---:B------:R-:W-:Y:S02]  /*9f60*/  FMUL.FTZ R95, R2.reuse, R95 ;  /* 0x0000005f025f7220 */ /* 0x040fe40000410000 */
[C---:B------:R-:W-:Y:S02]  /*9f70*/  FMUL.FTZ R96, R3.reuse, R96 ;  /* 0x0000006003607220 */ /* 0x040fe40000410000 */
[----:B------:R-:W-:Y:S02]  /*9f80*/  FMUL.FTZ R97, R3, R97 ;  /* 0x0000006103617220 */ /* 0x000fe40000410000 */
[C---:B------:R-:W-:Y:S01]  /*9f90*/  FMUL.FTZ R98, R2.reuse, R98 ;  /* 0x0000006202627220 */ /* 0x040fe20000410000 */
[C---:B--2---:R-:W-:Y:S01]  /*9fa0*/  HMMA.16816.F32 R92, R128.reuse, R140, R92 ;  /* 0x0000008c805c723c */ /* 0x044fe2000000185c */
[----:B------:R-:W2:Y:S02]  /*9fb0*/  MUFU.EX2 R173, R173 ;  /* 0x000000ad00ad7308 */ /* 0x000ea40000000800 */
[C---:B------:R-:W-:Y:S01]  /*9fc0*/  FMUL.FTZ R99, R2.reuse, R99 ;  /* 0x0000006302637220 */ /* 0x040fe20000410000 */
[----:B---3--:R-:W-:Y:S01]  /*9fd0*/  F2FP.PACK_AB R12, R169, R168 ;  /* 0x000000a8a90c723e */ /* 0x008fe200000000ff */
[----:B------:R-:W-:Y:S01]  /*9fe0*/  FFMA.FTZ R162, R3, R210, R162 ;  /* 0x000000d203a27223 */ /* 0x000fe200000100a2 */
[----:B------:R-:W-:Y:S01]  /*9ff0*/  MOV R3, R0 ;  /* 0x0000000000037202 */ /* 0x000fe20000000f00 */
[----:B------:R-:W-:Y:S02]  /*a000*/  FFMA.FTZ R166, R2, R211, R166 ;  /* 0x000000d302a67223 */ /* 0x000fe400000100a6 */
[----:B------:R-:W-:Y:S01]  /*a010*/  FADD.FTZ R162, R133, R162 ;  /* 0x000000a285a27221 */ /* 0x000fe20000010000 */
[----:B------:R-:W-:Y:S01]  /*a020*/  HMMA.16816.F32 R96, R128, R142, R96 ;  /* 0x0000008e8060723c */ /* 0x000fe20000001860 */
[----:B------:R-:W-:Y:S02]  /*a030*/  LDSM.16.MT88.4 R128, [R190+0x4900] ;  /* 0x00490000be80783b */ /* 0x000fe40000004200 */
[----:B------:R-:W-:Y:S01]  /*a040*/  FADD.FTZ R166, R161, R166 ;  /* 0x000000a6a1a67221 */ /* 0x000fe20000010000 */
[----:B------:R-:W-:Y:S01]  /*a050*/  MOV R133, R132 ;  /* 0x0000008400857202 */ /* 0x000fe20000000f00 */
[----:B------:R-:W-:Y:S02]  /*a060*/  FADD.FTZ R135, R135, R162 ;  /* 0x000000a287877221 */ /* 0x000fe40000010000 */
[----:B------:R-:W-:Y:S02]  /*a070*/  FADD.FTZ R163, R163, R166 ;  /* 0x000000a6a3a37221 */ /* 0x000fe40000010000 */
[----:B------:R-:W-:Y:S03]  /*a080*/  LDSM.16.MT88.4 R140, [R190+0x3100] ;  /* 0x00310000be8c783b */ /* 0x000fe60000004200 */
[----:B------:R-:W-:Y:S02]  /*a090*/  FADD.FTZ R135, R160, R135 ;  /* 0x00000087a0877221 */ /* 0x000fe40000010000 */
[----:B------:R-:W-:Y:S01]  /*a0a0*/  FADD.FTZ R163, R164, R163 ;  /* 0x000000a3a4a37221 */ /* 0x000fe20000010000 */
[----:B--2---:R-:W-:Y:S01]  /*a0b0*/  F2FP.PACK_AB R13, R173, R172 ;  /* 0x000000acad0d723e */ /* 0x004fe200000000ff */
[----:B------:R-:W-:Y:S02]  /*a0c0*/  FADD.FTZ R168, R168, R135 ;  /* 0x00000087a8a87221 */ /* 0x000fe40000010000 */
[----:B------:R-:W-:Y:S02]  /*a0d0*/  FADD.FTZ R172, R172, R163 ;  /* 0x000000a3acac7221 */ /* 0x000fe40000010000 */
[----:B------:R-:W-:Y:S02]  /*a0e0*/  FADD.FTZ R169, R169, R168 ;  /* 0x000000a8a9a97221 */ /* 0x000fe40000010000 */
[C---:B-1----:R-:W-:Y:S05]  /*a0f0*/  HMMA.16816.F32 R4, R12.reuse, R124, R4 ;  /* 0x0000007c0c04723c */ /* 0x042fea0000001804 */
[----:B------:R-:W-:Y:S02]  /*a100*/  FADD.FTZ R173, R173, R172 ;  /* 0x000000acadad7221 */ /* 0x000fe40000010000 */
[----:B------:R-:W-:Y:S01]  /*a110*/  FADD.FTZ R170, R170, R169 ;  /* 0x000000a9aaaa7221 */ /* 0x000fe20000010000 */
[C---:B------:R-:W-:Y:S01]  /*a120*/  HMMA.16816.F32 R8, R12.reuse, R126, R8 ;  /* 0x0000007e0c08723c */ /* 0x040fe20000001808 */
[----:B------:R-:W1:Y:S03]  /*a130*/  LDSM.16.MT88.4 R124, [R188+0x2900] ;  /* 0x00290000bc7c783b */ /* 0x000e660000004200 */
[----:B------:R-:W-:Y:S02]  /*a140*/  FADD.FTZ R174, R174, R173 ;  /* 0x000000adaeae7221 */ /* 0x000fe40000010000 */
[----:B------:R-:W-:Y:S02]  /*a150*/  FADD.FTZ R171, R171, R170 ;  /* 0x000000aaabab7221 */ /* 0x000fe40000010000 */
[C---:B------:R-:W-:Y:S04]  /*a160*/  HMMA.16816.F32 R100, R12.reuse, R16, R100 ;  /* 0x000000100c64723c */ /* 0x040fe80000001864 */
[----:B------:R-:W-:Y:S04]  /*a170*/  FADD.FTZ R175, R175, R174 ;  /* 0x000000aeafaf7221 */ /* 0x000fe80000010000 */
[C---:B------:R-:W-:Y:S01]  /*a180*/  HMMA.16816.F32 R104, R12.reuse, R18, R104 ;  /* 0x000000120c68723c */ /* 0x040fe20000001868 */
[----:B------:R-:W2:Y:S07]  /*a190*/  LDSM.16.MT88.4 R16, [R195+0x4900] ;  /* 0x00490000c310783b */ /* 0x000eae0000004200 */
[C---:B----4-:R-:W-:Y:S08]  /*a1a0*/  HMMA.16816.F32 R108, R12.reuse, R136, R108 ;  /* 0x000000880c6c723c */ /* 0x050ff0000000186c */
[C---:B------:R-:W-:Y:S01]  /*a1b0*/  HMMA.16816.F32 R112, R12.reuse, R138, R112 ;  /* 0x0000008a0c70723c */ /* 0x040fe20000001870 */
[----:B------:R-:W3:Y:S07]  /*a1c0*/  LDSM.16.MT88.4 R136, [R189+0x4900] ;  /* 0x00490000bd88783b */ /* 0x000eee0000004200 */
[C---:B------:R-:W-:Y:S08]  /*a1d0*/  HMMA.16816.F32 R116, R12.reuse, R144, R116 ;  /* 0x000000900c74723c */ /* 0x040ff00000001874 */
[C---:B------:R-:W-:Y:S01]  /*a1e0*/  HMMA.16816.F32 R120, R12.reuse, R146, R120 ;  /* 0x000000920c78723c */ /* 0x040fe20000001878 */
[----:B------:R-:W-:Y:S07]  /*a1f0*/  LDSM.16.MT88.4 R144, [R189+0x3100] ;  /* 0x00310000bd90783b */ /* 0x000fee0000004200 */
[C---:B------:R-:W-:Y:S08]  /*a200*/  HMMA.16816.F32 R36, R12.reuse, R148, R36 ;  /* 0x000000940c24723c */ /* 0x040ff00000001824 */
[C---:B------:R-:W-:Y:S01]  /*a210*/  HMMA.16816.F32 R40, R12.reuse, R150, R40 ;  /* 0x000000960c28723c */ /* 0x040fe20000001828 */
[----:B------:R-:W-:Y:S07]  /*a220*/  LDSM.16.MT88.4 R148, [R195+0x5900] ;  /* 0x00590000c394783b */ /* 0x000fee0000004200 */
[C---:B------:R-:W-:Y:S07]  /*a230*/  HMMA.16816.F32 R44, R12.reuse, R152, R44 ;  /* 0x000000980c2c723c */ /* 0x040fee000000182c */
[--C-:B------:R-:W-:Y:S01]  /*a240*/  FFMA.FTZ R152, R20, c[0x0][0x2d0], -R167.reuse ;  /* 0x0000b40014987a23 */ /* 0x100fe200000108a7 */
[C---:B------:R-:W-:Y:S04]  /*a250*/  HMMA.16816.F32 R48, R12.reuse, R154, R48 ;  /* 0x0000009a0c30723c */ /* 0x040fe80000001830 */
[--C-:B------:R-:W-:Y:S01]  /*a260*/  FFMA.FTZ R153, R21, c[0x0][0x2d0], -R167.reuse ;  /* 0x0000b40015997a23 */ /* 0x100fe200000108a7 */
[----:B------:R-:W-:Y:S02]  /*a270*/  MUFU.EX2 R152, R152 ;  /* 0x0000009800987308 */ /* 0x000fe40000000800 */
[--C-:B------:R-:W-:Y:S01]  /*a280*/  FFMA.FTZ R154, R24, c[0x0][0x2d0], -R167.reuse ;  /* 0x0000b400189a7a23 */ /* 0x100fe200000108a7 */
[C---:B------:R-:W-:Y:S04]  /*a290*/  HMMA.16816.F32 R52, R12.reuse, R156, R52 ;  /* 0x0000009c0c34723c */ /* 0x040fe80000001834 */
[--C-:B------:R-:W-:Y:S02]  /*a2a0*/  FFMA.FTZ R155, R25, c[0x0][0x2d0], -R167.reuse ;  /* 0x0000b400199b7a23 */ /* 0x100fe400000108a7 */
[----:B------:R-:W-:Y:S01]  /*a2b0*/  FFMA.FTZ R167, R33, c[0x0][0x2d0], -R167 ;  /* 0x0000b40021a77a23 */ /* 0x000fe200000108a7 */
[----:B------:R-:W4:Y:S01]  /*a2c0*/  MUFU.EX2 R153, R153 ;  /* 0x0000009900997308 */ /* 0x000f220000000800 */
[C---:B------:R-:W-:Y:S04]  /*a2d0*/  HMMA.16816.F32 R56, R12.reuse, R158, R56 ;  /* 0x0000009e0c38723c */ /* 0x040fe80000001838 */
[--C-:B------:R-:W-:Y:S02]  /*a2e0*/  FFMA.FTZ R156, R22, c[0x0][0x2d0], -R165.reuse ;  /* 0x0000b400169c7a23 */ /* 0x100fe400000108a5 */
[--C-:B------:R-:W-:Y:S02]  /*a2f0*/  FFMA.FTZ R157, R23, c[0x0][0x2d0], -R165.reuse ;  /* 0x0000b400179d7a23 */ /* 0x100fe400000108a5 */
[C---:B-1----:R-:W-:Y:S01]  /*a300*/  HMMA.16816.F32 R60, R12.reuse, R124, R60 ;  /* 0x0000007c0c3c723c */ /* 0x042fe2000000183c */
[----:B------:R-:W-:Y:S01]  /*a310*/  LDSM.16.MT88.4 R20, [R190+0x1100] ;  /* 0x00110000be14783b */ /* 0x000fe20000004200 */
[----:B------:R-:W-:Y:S02]  /*a320*/  MUFU.EX2 R154, R154 ;  /* 0x0000009a009a7308 */ /* 0x000fe40000000800 */
[--C-:B------:R-:W-:Y:S02]  /*a330*/  FFMA.FTZ R158, R26, c[0x0][0x2d0], -R165.reuse ;  /* 0x0000b4001a9e7a23 */ /* 0x100fe400000108a5 */
[--C-:B------:R-:W-:Y:S02]  /*a340*/  FFMA.FTZ R159, R27, c[0x0][0x2d0], -R165.reuse ;  /* 0x0000b4001b9f7a23 */ /* 0x100fe400000108a5 */
[C---:B------:R-:W-:Y:S01]  /*a350*/  HMMA.16816.F32 R64, R12.reuse, R126, R64 ;  /* 0x0000007e0c40723c */ /* 0x040fe20000001840 */
[----:B------:R-:W1:Y:S03]  /*a360*/  LDSM.16.MT88.4 R124, [R188+0x4900] ;  /* 0x00490000bc7c783b */ /* 0x000e660000004200 */
[----:B------:R-:W-:Y:S01]  /*a370*/  FFMA.FTZ R165, R35, c[0x0][0x2d0], -R165 ;  /* 0x0000b40023a57a23 */ /* 0x000fe200000108a5 */
[----:B------:R-:W5:Y:S03]  /*a380*/  MUFU.EX2 R155, R155 ;  /* 0x0000009b009b7308 */ /* 0x000f660000000800 */
[C---:B--2---:R-:W-:Y:S01]  /*a390*/  HMMA.16816.F32 R68, R12.reuse, R16, R68 ;  /* 0x000000100c44723c */ /* 0x044fe20000001844 */
[----:B------:R-:W-:Y:S06]  /*a3a0*/  LDSM.16.MT88.4 R24, [R189+0x1100] ;  /* 0x00110000bd18783b */ /* 0x000fec0000004200 */
[----:B------:R-:W-:Y:S01]  /*a3b0*/  MUFU.EX2 R156, R156 ;  /* 0x0000009c009c7308 */ /* 0x000fe20000000800 */
[C---:B------:R-:W-:Y:S01]  /*a3c0*/  HMMA.16816.F32 R72, R12.reuse, R18, R72 ;  /* 0x000000120c48723c */ /* 0x040fe20000001848 */
[----:B------:R-:W2:Y:S07]  /*a3d0*/  LDSM.16.MT88.4 R16, [R195+0x1100] ;  /* 0x00110000c310783b */ /* 0x000eae0000004200 */
[C---:B------:R-:W-:Y:S01]  /*a3e0*/  HMMA.16816.F32 R76, R12.reuse, R128, R76 ;  /* 0x000000800c4c723c */ /* 0x040fe2000000184c */
[----:B------:R-:W-:Y:S01]  /*a3f0*/  LDSM.16.MT88.4 R32, [R188+0x1900] ;  /* 0x00190000bc20783b */ /* 0x000fe20000004200 */
[----:B------:R-:W1:Y:S06]  /*a400*/  MUFU.EX2 R157, R157 ;  /* 0x0000009d009d7308 */ /* 0x000e6c0000000800 */
[C---:B------:R-:W-:Y:S01]  /*a410*/  HMMA.16816.F32 R80, R12.reuse, R130, R80 ;  /* 0x000000820c50723c */ /* 0x040fe20000001850 */
[----:B------:R-:W2:Y:S03]  /*a420*/  LDSM.16.MT88.4 R128, [R188+0x1100] ;  /* 0x00110000bc80783b */ /* 0x000ea60000004200 */
[----:B------:R-:W-:Y:S04]  /*a430*/  MUFU.EX2 R158, R158 ;  /* 0x0000009e009e7308 */ /* 0x000fe80000000800 */
[C---:B---3--:R-:W-:Y:S06]  /*a440*/  HMMA.16816.F32 R84, R12.reuse, R136, R84 ;  /* 0x000000880c54723c */ /* 0x048fec0000001854 */
[----:B------:R-:W3:Y:S02]  /*a450*/  MUFU.EX2 R159, R159 ;  /* 0x0000009f009f7308 */ /* 0x000ee40000000800 */
[C---:B------:R-:W-:Y:S01]  /*a460*/  HMMA.16816.F32 R88, R12.reuse, R138, R88 ;  /* 0x0000008a0c58723c */ /* 0x040fe20000001858 */
[----:B------:R-:W2:Y:S07]  /*a470*/  LDSM.16.MT88.4 R136, [R195+0x3100] ;  /* 0x00310000c388783b */ /* 0x000eae0000004200 */
[C---:B-1----:R-:W-:Y:S01]  /*a480*/  HMMA.16816.F32 R92, R12.reuse, R124, R92 ;  /* 0x0000007c0c5c723c */ /* 0x042fe2000000185c */
[----:B------:R-:W1:Y:S07]  /*a490*/  MUFU.EX2 R222, R167 ;  /* 0x000000a700de7308 */ /* 0x000e6e0000000800 */
[----:B------:R-:W-:Y:S01]  /*a4a0*/  HMMA.16816.F32 R96, R12, R126, R96 ;  /* 0x0000007e0c60723c */ /* 0x000fe20000001860 */
[----:B------:R-:W-:Y:S02]  /*a4b0*/  LDSM.16.MT88.4 R124, [R189+0x5100] ;  /* 0x00510000bd7c783b */ /* 0x000fe40000004200 */
[----:B------:R-:W1:Y:S04]  /*a4c0*/  MUFU.EX2 R226, R165 ;  /* 0x000000a500e27308 */ /* 0x000e680000000800 */
[----:B----4-:R-:W-:Y:S01]  /*a4d0*/  F2FP.PACK_AB R12, R153, R152 ;  /* 0x00000098990c723e */ /* 0x010fe200000000ff */
[----:B------:R-:W-:Y:S01]  /*a4e0*/  FADD.FTZ R152, R152, R171 ;  /* 0x000000ab98987221 */ /* 0x000fe20000010000 */
[----:B-----5:R-:W-:Y:S03]  /*a4f0*/  F2FP.PACK_AB R14, R155, R154 ;  /* 0x0000009a9b0e723e */ /* 0x020fe600000000ff */
[----:B------:R-:W-:Y:S01]  /*a500*/  F2FP.PACK_AB R13, R157, R156 ;  /* 0x0000009c9d0d723e */ /* 0x000fe200000000ff */
[----:B------:R-:W-:Y:S01]  /*a510*/  FADD.FTZ R156, R156, R175 ;  /* 0x000000af9c9c7221 */ /* 0x000fe20000010000 */
[----:B---3--:R-:W-:Y:S01]  /*a520*/  F2FP.PACK_AB R15, R159, R158 ;  /* 0x0000009e9f0f723e */ /* 0x008fe200000000ff */
        /* <DEDUP_REMOVED lines=15> */
[C---:B------:R-:W-:Y:S08]  /*a620*/  HMMA.16816.F32 R116, R12.reuse, R128, R116 ;  /* 0x000000800c74723c */ /* 0x040ff00000001874 */
[C---:B------:R-:W-:Y:S08]  /*a630*/  HMMA.16816.F32 R120, R12.reuse, R130, R120 ;  /* 0x000000820c78723c */ /* 0x040ff00000001878 */
        /* <DEDUP_REMOVED lines=12> */
[C---:B---3--:R-:W-:Y:S08]  /*a700*/  HMMA.16816.F32 R68, R12.reuse, R20, R68 ;  /* 0x000000140c44723c */ /* 0x048ff00000001844 */
[C---:B------:R-:W-:Y:S01]  /*a710*/  HMMA.16816.F32 R72, R12.reuse, R22, R72 ;  /* 0x000000160c48723c */ /* 0x040fe20000001848 */
[----:B------:R-:W3:Y:S07]  /*a720*/  LDSM.16.MT88.4 R20, [R195+0x1900] ;  /* 0x00190000c314783b */ /* 0x000eee0000004200 */
[C---:B----4-:R-:W-:Y:S08]  /*a730*/  HMMA.16816.F32 R76, R12.reuse, R24, R76 ;  /* 0x000000180c4c723c */ /* 0x050ff0000000184c */
[C---:B------:R-:W-:Y:S01]  /*a740*/  HMMA.16816.F32 R80, R12.reuse, R26, R80 ;  /* 0x0000001a0c50723c */ /* 0x040fe20000001850 */
[----:B------:R-:W4:Y:S07]  /*a750*/  LDSM.16.MT88.4 R24, [R190+0x1900] ;  /* 0x00190000be18783b */ /* 0x000f2e0000004200 */
[C---:B------:R-:W-:Y:S08]  /*a760*/  HMMA.16816.F32 R84, R12.reuse, R124, R84 ;  /* 0x0000007c0c54723c */ /* 0x040ff00000001854 */
[C---:B------:R-:W-:Y:S08]  /*a770*/  HMMA.16816.F32 R88, R12.reuse, R126, R88 ;  /* 0x0000007e0c58723c */ /* 0x040ff00000001858 */
[C---:B--2---:R-:W-:Y:S08]  /*a780*/  HMMA.16816.F32 R92, R12.reuse, R16, R92 ;  /* 0x000000100c5c723c */ /* 0x044ff0000000185c */
[----:B------:R-:W-:Y:S01]  /*a790*/  HMMA.16816.F32 R96, R12, R18, R96 ;  /* 0x000000120c60723c */ /* 0x000fe20000001860 */
[----:B------:R-:W2:Y:S06]  /*a7a0*/  LDSM.16.MT88.4 R16, [R189+0x3900] ;  /* 0x00390000bd10783b */ /* 0x000eac0000004200 */
[----:B------:R-:W-:Y:S01]  /*a7b0*/  F2FP.PACK_AB R12, R220, R219 ;  /* 0x000000dbdc0c723e */ /* 0x000fe200000000ff */
[----:B------:R-:W-:Y:S01]  /*a7c0*/  FADD.FTZ R219, R219, R154 ;  /* 0x0000009adbdb7221 */ /* 0x000fe20000010000 */
[----:B-1----:R-:W-:Y:S03]  /*a7d0*/  F2FP.PACK_AB R14, R222, R221 ;  /* 0x000000ddde0e723e */ /* 0x002fe600000000ff */
[----:B------:R-:W-:Y:S01]  /*a7e0*/  F2FP.PACK_AB R13, R224, R223 ;  /* 0x000000dfe00d723e */ /* 0x000fe200000000ff */
[----:B------:R-:W-:Y:S01]  /*a7f0*/  FADD.FTZ R223, R223, R158 ;  /* 0x0000009edfdf7221 */ /* 0x000fe20000010000 */
[----:B------:R-:W-:Y:S01]  /*a800*/  F2FP.PACK_AB R15, R226, R225 ;  /* 0x000000e1e20f723e */ /* 0x000fe200000000ff */
[----:B------:R-:W-:Y:S02]  /*a810*/  FADD.FTZ R220, R220, R219 ;  /* 0x000000dbdcdc7221 */ /* 0x000fe40000010000 */
[----:B------:R-:W-:Y:S02]  /*a820*/  FADD.FTZ R224, R224, R223 ;  /* 0x000000dfe0e07221 */ /* 0x000fe40000010000 */
[----:B------:R-:W-:Y:S02]  /*a830*/  FADD.FTZ R221, R221, R220 ;  /* 0x000000dcdddd7221 */ /* 0x000fe40000010000 */
[C---:B---3--:R-:W-:Y:S01]  /*a840*/  HMMA.16816.F32 R128, R12.reuse, R20, R4 ;  /* 0x000000140c80723c */ /* 0x048fe20000001804 */
[----:B------:R-:W1:Y:S02]  /*a850*/  LDSM.16.MT88.4 R4, [R190+0x5900] ;  /* 0x00590000be04783b */ /* 0x000e640000004200 */
[----:B------:R-:W-:Y:S02]  /*a860*/  FADD.FTZ R211, R225, R224 ;  /* 0x000000e0e1d37221 */ /* 0x000fe40000010000 */
[----:B------:R-:W-:Y:S02]  /*a870*/  FADD.FTZ R210, R222, R221 ;  /* 0x000000ddded27221 */ /* 0x000fe40000010000 */
[----:B------:R-:W-:Y:S01]  /*a880*/  FADD.FTZ R211, R226, R211 ;  /* 0x000000d3e2d37221 */ /* 0x000fe20000010000 */
[C---:B------:R-:W-:Y:S01]  /*a890*/  HMMA.16816.F32 R124, R12.reuse, R22, R8 ;  /* 0x000000160c7c723c */ /* 0x040fe20000001808 */
[----:B------:R-:W3:Y:S07]  /*a8a0*/  LDSM.16.MT88.4 R8, [R189+0x5900] ;  /* 0x00590000bd08783b */ /* 0x000eee0000004200 */
        /* <DEDUP_REMOVED lines=11> */
[C---:B------:R-:W-:Y:S01]  /*a960*/  HMMA.16816.F32 R56, R12.reuse, R18, R56 ;  /* 0x000000120c38723c */ /* 0x040fe20000001838 */
[----:B------:R-:W2:Y:S07]  /*a970*/  LDSM.16.MT88.4 R16, [R188+0x5900] ;  /* 0x00590000bc10783b */ /* 0x000eae0000004200 */
        /* <DEDUP_REMOVED lines=9> */
[----:B------:R-:W-:Y:S07]  /*aa10*/  HMMA.16816.F32 R96, R12, R18, R96 ;  /* 0x000000120c60723c */ /* 0x000fee0000001860 */
[----:B------:R-:W-:Y:S01]  /*aa20*/  MOV R12, R132 ;  /* 0x00000084000c7202 */ /* 0x000fe20000000f00 */
[----:B------:R-:W-:-:S05]  /*aa30*/  @P0 BRA `(.L_x_1463) ;  /* 0xffffd71000000947 */ /* 0x000fca000383ffff */
.L_x_1462:
        /* <DEDUP_REMOVED lines=18> */
.L_x_1473:
        /* <DEDUP_REMOVED lines=18> */
[----:B------:R-:W-:Y:S04]  /*ac80*/  IADD3 R0, R21, UR6, RZ ;  /* 0x0000000615007c10 */ /* 0x000fe8000fffe0ff */
[----:B------:R-:W-:Y:S01]  /*ac90*/  LEA.HI.X R169, R20, c[0x0][0x1fc], R0, 0x1, P4 ;  /* 0x00007f0014a97a11 */ /* 0x000fe200020f0c00 */
[----:B------:R-:W-:Y:S01]  /*aca0*/  LDSM.16.M88.4 R32, [R198+0xc100] ;  /* 0x00c10000c620783b */ /* 0x000fe20000000200 */
[----:B------:R-:W-:Y:S02]  /*acb0*/  IADD3 R20, P5, R206, UR20, RZ ;  /* 0x00000014ce147c10 */ /* 0x000fe4000ffbe0ff */
[----:B------:R-:W-:Y:S02]  /*acc0*/  LEA R174, P4, R22, c[0x0][0x1f8], 0x1 ;  /* 0x00007e0016ae7a11 */ /* 0x000fe400078808ff */
[----:B------:R-:W1:Y:S01]  /*acd0*/  LDSM.16.M88.4 R8, [R197+0x6100] ;  /* 0x00610000c508783b */ /* 0x000e620000000200 */
[----:B------:R-:W-:Y:S02]  /*ace0*/  LEA R222, P0, R20, c[0x0][0x1f8], 0x1 ;  /* 0x00007e0014de7a11 */ /* 0x000fe400078008ff */
[----:B------:R-:W-:Y:S02]  /*acf0*/  IADD3 R21, R23, UR6, RZ ;  /* 0x0000000617157c10 */ /* 0x000fe4000fffe0ff */
[----:B------:R-:W2:Y:S01]  /*ad00*/  LDSM.16.M88.4 R16, [R197+0x6900] ;  /* 0x00690000c510783b */ /* 0x000ea20000000200 */
[----:B------:R-:W-:Y:S02]  /*ad10*/  IADD3 R0, P6, R218, UR20, RZ ;  /* 0x00000014da007c10 */ /* 0x000fe4000ffde0ff */
[----:B------:R-:W-:Y:S02]  /*ad20*/  LEA.HI.X R175, R22, c[0x0][0x1fc], R21, 0x1, P4 ;  /* 0x00007f0016af7a11 */ /* 0x000fe400020f0c15 */
[----:B------:R-:W3:Y:S01]  /*ad30*/  LDSM.16.M88.4 R24, [R197+0x7100] ;  /* 0x00710000c518783b */ /* 0x000ee20000000200 */
[----:B------:R-:W-:Y:S02]  /*ad40*/  IADD3 R28, P4, R216, UR20, RZ ;  /* 0x00000014d81c7c10 */ /* 0x000fe4000ff9e0ff */
[----:B------:R-:W-:Y:S02]  /*ad50*/  IADD3.X R29, R219, UR7, RZ, P6, !PT ;  /* 0x00000007db1d7c10 */ /* 0x000fe4000b7fe4ff */
[----:B------:R-:W4:Y:S01]  /*ad60*/  LDSM.16.M88.4 R132, [R197+0x7900] ;  /* 0x00790000c584783b */ /* 0x000f220000000200 */
[----:B------:R-:W-:Y:S02]  /*ad70*/  IADD3.X R31, R217, UR7, RZ, P4, !PT ;  /* 0x00000007d91f7c10 */ /* 0x000fe4000a7fe4ff */
[----:B------:R-:W-:Y:S02]  /*ad80*/  PLOP3.LUT P4, PT, PT, PT, UP2, 0x80, 0x0 ;  /* 0x000000000000781c */ /* 0x000fe40003f8f028 */
[----:B------:R-:W-:Y:S05]  /*ad90*/  LDSM.16.M88.4 R136, [R194+0xc100] ;  /* 0x00c10000c288783b */ /* 0x000fea0000000200 */
[----:B------:R-:W5:Y:S05]  /*ada0*/  LDSM.16.M88.4 R140, [R196] ;  /* 0x00000000c48c783b */ /* 0x000f6a0000000200 */
[----:B------:R-:W3:Y:S05]  /*adb0*/  LDSM.16.M88.4 R144, [R187] ;  /* 0x00000000bb90783b */ /* 0x000eea0000000200 */
[----:B------:R-:W3:Y:S01]  /*adc0*/  LDSM.16.M88.4 R148, [R186] ;  /* 0x00000000ba94783b */ /* 0x000ee20000000200 */
[C---:B-1----:R-:W-:Y:S04]  /*add0*/  HMMA.16816.F32 R4, R32.reuse, R8, RZ ;  /* 0x000000082004723c */ /* 0x042fe800000018ff */
[----:B------:R-:W1:Y:S05]  /*ade0*/  LDSM.16.M88.4 R152, [R185] ;  /* 0x00000000b998783b */ /* 0x000e6a0000000200 */
[----:B------:R-:W-:Y:S01]  /*adf0*/  @!PT LDS RZ, [RZ] ;  /* 0x00000000fffff984 */ /* 0x000fe20000000800 */
[----:B------:R-:W-:Y:S01]  /*ae00*/  @!PT LDS RZ, [RZ] ;  /* 0x00000000fffff984 */ /* 0x000fe20000000800 */
[----:B------:R-:W-:Y:S01]  /*ae10*/  @!PT LDS RZ, [RZ] ;  /* 0x00000000fffff984 */ /* 0x000fe20000000800 */
[----:B------:R1:W-:Y:S01]  /*ae20*/  LDGSTS.E.BYPASS.LTC128B.128 [R199+0x100], [R168.64], !P3 ;  /* 0x00100000a8c77fae */ /* 0x0003e2000d901d50 */
[C---:B------:R-:W-:Y:S04]  /*ae30*/  HMMA.16816.F32 R8, R32.reuse, R10, RZ ;  /* 0x0000000a2008723c */ /* 0x040fe800000018ff */
[----:B------:R1:W-:Y:S04]  /*ae40*/  LDGSTS.E.BYPASS.LTC128B.128 [R199+0x2100], [R224.64], !P2 ;  /* 0x02100000e0c77fae */ /* 0x0003e8000d101d50 */
[C---:B--2---:R-:W-:Y:S01]  /*ae50*/  HMMA.16816.F32 R12, R32.reuse, R16, RZ ;  /* 0x00000010200c723c */ /* 0x044fe200000018ff */
[----:B------:R2:W-:Y:S06]  /*ae60*/  LDGSTS.E.BYPASS.LTC128B.128 [R199+0x4100], [R174.64], !P1 ;  /* 0x04100000aec77fae */ /* 0x0005ec000c901d50 */
[----:B------:R-:W-:Y:S01]  /*ae70*/  IADD3.X R17, R209, UR7, RZ, P5, !PT ;  /* 0x00000007d1117c10 */ /* 0x000fe2000affe4ff */
[----:B------:R-:W-:Y:S01]  /*ae80*/  @UP3 UIADD3 UR7, UR13, -0x1, URZ ;  /* 0xffffffff0d073890 */ /* 0x000fe2000fffe03f */
[----:B------:R-:W-:Y:S03]  /*ae90*/  LEA R220, P5, R0, c[0x0][0x1f8], 0x1 ;  /* 0x00007e0000dc7a11 */ /* 0x000fe600078a08ff */
[----:B------:R-:W-:Y:S01]  /*aea0*/  LEA.HI.X R223, R20, c[0x0][0x1fc], R17, 0x1, P0 ;  /* 0x00007f0014df7a11 */ /* 0x000fe200000f0c11 */
[----:B------:R-:W-:Y:S01]  /*aeb0*/  @UP3 USHF.R.S32.HI UR6, URZ, 0x1f, UR7 ;  /* 0x0000001f3f063899 */ /* 0x000fe20008011407 */
[C---:B------:R-:W-:Y:S01]  /*aec0*/  HMMA.16816.F32 R16, R32.reuse, R18, RZ ;  /* 0x000000122010723c */ /* 0x040fe200000018ff */
[----:B------:R-:W-:Y:S01]  /*aed0*/  LEA R172, P0, R28, c[0x0][0x1f8], 0x1 ;  /* 0x00007e001cac7a11 */ /* 0x000fe200078008ff */
[----:B------:R-:W-:Y:S01]  /*aee0*/  @UP3 UIMAD.WIDE.U32 UR20, UR7, UR4, URZ ;  /* 0x00000004071432a5 */ /* 0x000fe2000f8e003f */
[----:B------:R1:W-:Y:S01]  /*aef0*/  LDGSTS.E.BYPASS.LTC128B.128 [R199+0x1100], [R222.64], !P3 ;  /* 0x01100000dec77fae */ /* 0x0003e2000d901d50 */
[----:B------:R-:W-:Y:S01]  /*af00*/  LEA.HI.X R221, R0, c[0x0][0x1fc], R29, 0x1, P5 ;  /* 0x00007f0000dd7a11 */ /* 0x000fe200028f0c1d */
[----:B------:R-:W-:Y:S01]  /*af10*/  IMAD.MOV.U32 R0, RZ, RZ, R204 ;  /* 0x000000ffff007224 */ /* 0x000fe200078e00cc */
[----:B------:R-:W-:Y:S01]  /*af20*/  LEA.HI.X R173, R28, c[0x0][0x1fc], R31, 0x1, P0 ;  /* 0x00007f001cad7a11 */ /* 0x000fe200000f0c1f */
[----:B------:R-:W-:Y:S01]  /*af30*/  @UP3 UIMAD UR6, UR6, UR4, URZ ;  /* 0x00000004060632a4 */ /* 0x000fe2000f8e023f */
[C---:B---3--:R-:W-:Y:S01]  /*af40*/  HMMA.16816.F32 R20, R32.reuse, R24, RZ ;  /* 0x000000182014723c */ /* 0x048fe200000018ff */
[----:B------:R3:W-:Y:S01]  /*af50*/  LDGSTS.E.BYPASS.LTC128B.128 [R199+0x3100], [R220.64], !P2 ;  /* 0x03100000dcc77fae */ /* 0x0007e2000d101d50 */
[----:B------:R-:W-:Y:S01]  /*af60*/  PLOP3.LUT P0, PT, PT, PT, UP3, 0x80, 0x0 ;  /* 0x000000000000781c */ /* 0x000fe20003f0f038 */
[----:B------:R-:W-:Y:S01]  /*af70*/  @UP3 UIMAD UR6, UR7, UR5, UR6 ;  /* 0x00000005070632a4 */ /* 0x000fe2000f8e0206 */
[----:B------:R-:W-:Y:S01]  /*af80*/  PLOP3.LUT P5, PT, PT, PT, UP2, 0x80, 0x0 ;  /* 0x000000000000781c */ /* 0x000fe20003faf028 */
[----:B------:R-:W-:Y:S01]  /*af90*/  @UP3 USHF.L.U32 UR7, UR20, 0x6, URZ ;  /* 0x0000000614073899 */ /* 0x000fe2000800063f */
[----:B------:R2:W-:Y:S01]  /*afa0*/  LDGSTS.E.BYPASS.LTC128B.128 [R199+0x5100], [R172.64], !P1 ;  /* 0x05100000acc77fae */ /* 0x0005e2000c901d50 */
[----:B------:R-:W-:Y:S01]  /*afb0*/  @UP3 UIADD3 UR6, UR21, UR6, URZ ;  /* 0x0000000615063290 */ /* 0x000fe2000fffe03f */
[C---:B------:R-:W-:Y:S01]  /*afc0*/  HMMA.16816.F32 R24, R32.reuse, R26, RZ ;  /* 0x0000001a2018723c */ /* 0x040fe200000018ff */
[----:B------:R-:W-:Y:S02]  /*afd0*/  @UP3 UIADD3 UR15, UP0, UR12, UR7, URZ ;  /* 0x000000070c0f3290 */ /* 0x000fe4000ff1e03f */
[----:B------:R-:W-:Y:S01]  /*afe0*/  LDSM.16.M88.4 R156, [R193+0xc100] ;  /* 0x00c10000c19c783b */ /* 0x000fe20000000200 */
[----:B------:R-:W-:Y:S04]  /*aff0*/  @UP3 USHF.L.U64.HI UR6, UR20, 0x6, UR6 ;  /* 0x0000000614063899 */ /* 0x000fe80008010206 */
[C---:B----4-:R-:W-:Y:S01]  /*b000*/  HMMA.16816.F32 R28, R32.reuse, R132, RZ ;  /* 0x00000084201c723c */ /* 0x050fe200000018ff */
[----:B------:R-:W0:Y:S05]  /*b010*/  LDGDEPBAR ;  /* 0x00000000000079af */ /* 0x000e2a0000000000 */
[----:B------:R-:W4:Y:S02]  /*b020*/  LDSM.16.M88.4 R160, [R192+0x6100] ;  /* 0x00610000c0a0783b */ /* 0x000f240000000200 */
[----:B------:R-:W-:Y:S03]  /*b030*/  HMMA.16816.F32 R32, R32, R134, RZ ;  /* 0x000000862020723c */ /* 0x000fe600000018ff */
[----:B------:R-:W3:Y:S05]  /*b040*/  LDSM.16.M88.4 R164, [R192+0x6900] ;  /* 0x00690000c0a4783b */ /* 0x000eea0000000200 */
[C---:B-----5:R-:W-:Y:S01]  /*b050*/  HMMA.16816.F32 R4, R136.reuse, R140, R4 ;  /* 0x0000008c8804723c */ /* 0x060fe20000001804 */
[----:B-1----:R-:W1:Y:S05]  /*b060*/  LDSM.16.M88.4 R168, [R192+0x7100] ;  /* 0x00710000c0a8783b */ /* 0x002e6a0000000200 */
[----:B------:R-:W5:Y:S02]  /*b070*/  LDSM.16.M88.4 R132, [R192+0x7900] ;  /* 0x00790000c084783b */ /* 0x000f640000000200 */
[C---:B------:R-:W-:Y:S03]  /*b080*/  HMMA.16816.F32 R8, R136.reuse, R142, R8 ;  /* 0x0000008e8808723c */ /* 0x040fe60000001808 */
[----:B------:R-:W-:Y:S05]  /*b090*/  LDSM.16.M88.4 R140, [R191+0xc100] ;  /* 0x00c10000bf8c783b */ /* 0x000fea0000000200 */
[C---:B------:R-:W-:Y:S01]  /*b0a0*/  HMMA.16816.F32 R12, R136.reuse, R144, R12 ;  /* 0x00000090880c723c */ /* 0x040fe2000000180c */
[----:B--2---:R-:W-:Y:S07]  /*b0b0*/  LDSM.16.M88.4 R172, [R184+0x1000] ;  /* 0x00100000b8ac783b */ /* 0x004fee0000000200 */
[C---:B------:R-:W-:Y:S01]  /*b0c0*/  HMMA.16816.F32 R16, R136.reuse, R146, R16 ;  /* 0x000000928810723c */ /* 0x040fe20000001810 */
[----:B------:R-:W2:Y:S07]  /*b0d0*/  LDSM.16.M88.4 R144, [R184] ;  /* 0x00000000b890783b */ /* 0x000eae0000000200 */
[C---:B------:R-:W-:Y:S08]  /*b0e0*/  HMMA.16816.F32 R20, R136.reuse, R148, R20 ;  /* 0x000000948814723c */ /* 0x040ff00000001814 */
[C---:B------:R-:W-:Y:S01]  /*b0f0*/  HMMA.16816.F32 R24, R136.reuse, R150, R24 ;  /* 0x000000968818723c */ /* 0x040fe20000001818 */
[----:B------:R-:W1:Y:S07]  /*b100*/  LDSM.16.M88.4 R148, [R184+0x800] ;  /* 0x00080000b894783b */ /* 0x000e6e0000000200 */
[C---:B------:R-:W-:Y:S08]  /*b110*/  HMMA.16816.F32 R28, R136.reuse, R152, R28 ;  /* 0x00000098881c723c */ /* 0x040ff0000000181c */
[----:B------:R-:W-:Y:S01]  /*b120*/  HMMA.16816.F32 R32, R136, R154, R32 ;  /* 0x0000009a8820723c */ /* 0x000fe20000001820 */
[----:B------:R-:W2:Y:S05]  /*b130*/  LDSM.16.M88.4 R136, [R184+0x1800] ;  /* 0x00180000b888783b */ /* 0x000eaa0000000200 */
[----:B------:R-:W-:Y:S02]  /*b140*/  LDSM.16.M88.4 R152, [R198+0x10100] ;  /* 0x01010000c698783b */ /* 0x000fe40000000200 */
[C---:B----4-:R-:W-:Y:S08]  /*b150*/  HMMA.16816.F32 R4, R156.reuse, R160, R4 ;  /* 0x000000a09c04723c */ /* 0x050ff00000001804 */
        /* <DEDUP_REMOVED lines=10> */
[----:B------:R-:W5:Y:S05]  /*b200*/  LDSM.16.M88.4 R132, [R197+0x9900] ;  /* 0x00990000c584783b */ /* 0x000f6a0000000200 */
[----:B------:R-:W-:Y:S02]  /*b210*/  LDSM.16.M88.4 R156, [R182] ;  /* 0x00000000b69c783b */ /* 0x000fe40000000200 */
[C---:B--2---:R-:W-:Y:S08]  /*b220*/  HMMA.16816.F32 R4, R140.reuse, R144, R4 ;  /* 0x000000908c04723c */ /* 0x044ff00000001804 */
[C---:B------:R-:W-:Y:S01]  /*b230*/  HMMA.16816.F32 R8, R140.reuse, R146, R8 ;  /* 0x000000928c08723c */ /* 0x040fe20000001808 */
[----:B------:R-:W-:Y:S07]  /*b240*/  LDSM.16.M88.4 R144, [R194+0x10100] ;  /* 0x01010000c290783b */ /* 0x000fee0000000200 */
[C---:B------:R-:W-:Y:S08]  /*b250*/  HMMA.16816.F32 R12, R140.reuse, R148, R12 ;  /* 0x000000948c0c723c */ /* 0x040ff0000000180c */
[C---:B------:R-:W-:Y:S01]  /*b260*/  HMMA.16816.F32 R16, R140.reuse, R150, R16 ;  /* 0x000000968c10723c */ /* 0x040fe20000001810 */
[----:B------:R-:W2:Y:S07]  /*b270*/  LDSM.16.M88.4 R148, [R183] ;  /* 0x00000000b794783b */ /* 0x000eae0000000200 */
[C---:B------:R-:W-:Y:S08]  /*b280*/  HMMA.16816.F32 R20, R140.reuse, R172, R20 ;  /* 0x000000ac8c14723c */ /* 0x040ff00000001814 */
[C---:B------:R-:W-:Y:S01]  /*b290*/  HMMA.16816.F32 R24, R140.reuse, R174, R24 ;  /* 0x000000ae8c18723c */ /* 0x040fe20000001818 */
[----:B------:R-:W1:Y:S07]  /*b2a0*/  LDSM.16.M88.4 R172, [R181] ;  /* 0x00000000b5ac783b */ /* 0x000e6e0000000200 */
[C---:B------:R-:W-:Y:S08]  /*b2b0*/  HMMA.16816.F32 R28, R140.reuse, R136, R28 ;  /* 0x000000888c1c723c */ /* 0x040ff0000000181c */
[----:B------:R-:W-:Y:S01]  /*b2c0*/  HMMA.16816.F32 R32, R140, R138, R32 ;  /* 0x0000008a8c20723c */ /* 0x000fe20000001820 */
[----:B------:R-:W2:Y:S05]  /*b2d0*/  LDSM.16.M88.4 R136, [R180] ;  /* 0x00000000b488783b */ /* 0x000eaa0000000200 */
        /* <DEDUP_REMOVED lines=13> */
[----:B------:R-:W-:Y:S02]  /*b3b0*/  LDSM.16.M88.4 R152, [R184+0x2000] ;  /* 0x00200000b898783b */ /* 0x000fe40000000200 */
[C---:B--2---:R-:W-:Y:S08]  /*b3c0*/  HMMA.16816.F32 R4, R144.reuse, R148, R4 ;  /* 0x000000949004723c */ /* 0x044ff00000001804 */
[C---:B------:R-:W-:Y:S01]  /*b3d0*/  HMMA.16816.F32 R8, R144.reuse, R150, R8 ;  /* 0x000000969008723c */ /* 0x040fe20000001808 */
[----:B------:R-:W2:Y:S07]  /*b3e0*/  LDSM.16.M88.4 R148, [R191+0x10100] ;  /* 0x01010000bf94783b */ /* 0x000eae0000000200 */
        /* <DEDUP_REMOVED lines=25> */
[----:B------:R-:W2:Y:S07]  /*b580*/  LDSM.16.M88.4 R152, [R179] ;  /* 0x00000000b398783b */ /* 0x000eae0000000200 */
[C---:B------:R-:W-:Y:S08]  /*b590*/  HMMA.16816.F32 R12, R148.reuse, R156, R12 ;  /* 0x0000009c940c723c */ /* 0x040ff0000000180c */
[C---:B------:R-:W-:Y:S01]  /*b5a0*/  HMMA.16816.F32 R16, R148.reuse, R158, R16 ;  /* 0x0000009e9410723c */ /* 0x040fe20000001810 */
[----:B------:R-:W1:Y:S07]  /*b5b0*/  LDSM.16.M88.4 R156, [R178] ;  /* 0x00000000b29c783b */ /* 0x000e6e0000000200 */
[C---:B------:R-:W-:Y:S08]  /*b5c0*/  HMMA.16816.F32 R20, R148.reuse, R172, R20 ;  /* 0x000000ac9414723c */ /* 0x040ff00000001814 */
[C---:B------:R-:W-:Y:S08]  /*b5d0*/  HMMA.16816.F32 R24, R148.reuse, R174, R24 ;  /* 0x000000ae9418723c */ /* 0x040ff00000001818 */
[C---:B------:R-:W-:Y:S08]  /*b5e0*/  HMMA.16816.F32 R28, R148.reuse, R136, R28 ;  /* 0x00000088941c723c */ /* 0x040ff0000000181c */
[----:B------:R-:W-:Y:S01]  /*b5f0*/  HMMA.16816.F32 R32, R148, R138, R32 ;  /* 0x0000008a9420723c */ /* 0x000fe20000001820 */
[----:B------:R-:W2:Y:S05]  /*b600*/  LDSM.16.M88.4 R136, [R177] ;  /* 0x00000000b188783b */ /* 0x000eaa0000000200 */
[----:B------:R-:W2:Y:S02]  /*b610*/  LDSM.16.M88.4 R148, [R176] ;  /* 0x00000000b094783b */ /* 0x000ea40000000200 */
[C---:B----4-:R-:W-:Y:S08]  /*b620*/  HMMA.16816.F32 R4, R144.reuse, R160, R4 ;  /* 0x000000a09004723c */ /* 0x050ff00000001804 */
[C---:B------:R-:W-:Y:S01]  /*b630*/  HMMA.16816.F32 R8, R144.reuse, R162, R8 ;  /* 0x000000a29008723c */ /* 0x040fe20000001808 */
[----:B------:R-:W-:Y:S07]  /*b640*/  LDSM.16.M88.4 R160, [R192+0xb900] ;  /* 0x00b90000c0a0783b */ /* 0x000fee0000000200 */
[C---:B---3--:R-:W-:Y:S08]  /*b650*/  HMMA.16816.F32 R12, R144.reuse, R164, R12 ;  /* 0x000000a4900c723c */ /* 0x048ff0000000180c */
[C---:B------:R-:W-:Y:S01]  /*b660*/  HMMA.16816.F32 R16, R144.reuse, R166, R16 ;  /* 0x000000a69010723c */ /* 0x040fe20000001810 */
[----:B------:R-:W-:Y:S07]  /*b670*/  LDSM.16.M88.4 R164, [R184+0x4000] ;  /* 0x00400000b8a4783b */ /* 0x000fee0000000200 */
[C---:B-1----:R-:W-:Y:S08]  /*b680*/  HMMA.16816.F32 R20, R144.reuse, R168, R20 ;  /* 0x000000a89014723c */ /* 0x042ff00000001814 */
[C---:B------:R-:W-:Y:S08]  /*b690*/  HMMA.16816.F32 R24, R144.reuse, R170, R24 ;  /* 0x000000aa9018723c */ /* 0x040ff00000001818 */
[C---:B-----5:R-:W-:Y:S08]  /*b6a0*/  HMMA.16816.F32 R28, R144.reuse, R132, R28 ;  /* 0x00000084901c723c */ /* 0x060ff0000000181c */
[----:B------:R-:W-:Y:S01]  /*b6b0*/  HMMA.16816.F32 R32, R144, R134, R32 ;  /* 0x000000869020723c */ /* 0x000fe20000001820 */
[----:B------:R-:W-:Y:S05]  /*b6c0*/  LDSM.16.M88.4 R132, [R193+0x14100] ;  /* 0x01410000c184783b */ /* 0x000fea0000000200 */
[----:B------:R-:W1:Y:S02]  /*b6d0*/  LDSM.16.M88.4 R144, [R192+0xa100] ;  /* 0x00a10000c090783b */ /* 0x000e640000000200 */
[C---:B--2---:R-:W-:Y:S08]  /*b6e0*/  HMMA.16816.F32 R4, R140.reuse, R152, R4 ;  /* 0x000000988c04723c */ /* 0x044ff00000001804 */
[C---:B------:R-:W-:Y:S01]  /*b6f0*/  HMMA.16816.F32 R8, R140.reuse, R154, R8 ;  /* 0x0000009a8c08723c */ /* 0x040fe20000001808 */
[----:B------:R-:W2:Y:S07]  /*b700*/  LDSM.16.M88.4 R152, [R192+0xa900] ;  /* 0x00a90000c098783b */ /* 0x000eae0000000200 */
[C---:B------:R-:W-:Y:S08]  /*b710*/  HMMA.16816.F32 R12, R140.reuse, R156, R12 ;  /* 0x0000009c8c0c723c */ /* 0x040ff0000000180c */
[C---:B------:R-:W-:Y:S01]  /*b720*/  HMMA.16816.F32 R16, R140.reuse, R158, R16 ;  /* 0x0000009e8c10723c */ /* 0x040fe20000001810 */
[----:B------:R-:W3:Y:S07]  /*b730*/  LDSM.16.M88.4 R156, [R192+0xb100] ;  /* 0x00b10000c09c783b */ /* 0x000eee0000000200 */
[C---:B------:R-:W-:Y:S08]  /*b740*/  HMMA.16816.F32 R20, R140.reuse, R136, R20 ;  /* 0x000000888c14723c */ /* 0x040ff00000001814 */
[C---:B------:R-:W-:Y:S01]  /*b750*/  HMMA.16816.F32 R24, R140.reuse, R138, R24 ;  /* 0x0000008a8c18723c */ /* 0x040fe20000001818 */
[----:B------:R-:W4:Y:S07]  /*b760*/  LDSM.16.M88.4 R136, [R191+0x14100] ;  /* 0x01410000bf88783b */ /* 0x000f2e0000000200 */
[C---:B------:R-:W-:Y:S08]  /*b770*/  HMMA.16816.F32 R28, R140.reuse, R148, R28 ;  /* 0x000000948c1c723c */ /* 0x040ff0000000181c */
[----:B------:R-:W-:Y:S01]  /*b780*/  HMMA.16816.F32 R32, R140, R150, R32 ;  /* 0x000000968c20723c */ /* 0x000fe20000001820 */
[----:B------:R-:W5:Y:S07]  /*b790*/  LDSM.16.M88.4 R140, [R184+0x4800] ;  /* 0x00480000b88c783b */ /* 0x000f6e0000000200 */
[C---:B-1----:R-:W-:Y:S07]  /*b7a0*/  HMMA.16816.F32 R4, R132.reuse, R144, R4 ;  /* 0x000000908404723c */ /* 0x042fee0000001804 */
[C---:B------:R-:W-:Y:S01]  /*b7b0*/  @P0 IADD3 R145, P6, R200.reuse, UR7, RZ ;  /* 0x00000007c8910c10 */ /* 0x040fe2000ffde0ff */
[C---:B------:R-:W-:Y:S04]  /*b7c0*/  HMMA.16816.F32 R8, R132.reuse, R146, R8 ;  /* 0x000000928408723c */ /* 0x040fe80000001808 */
[----:B------:R-:W-:Y:S02]  /*b7d0*/  @P0 IADD3.X R144, R203, UR6, RZ, P6, !PT ;  /* 0x00000006cb900c10 */ /* 0x000fe4000b7fe4ff */
[C---:B------:R-:W-:Y:S02]  /*b7e0*/  @P0 LEA R150, P6, R145.reuse, c[0x0][0x1c8], 0x1 ;  /* 0x0000720091960a11 */ /* 0x040fe400078c08ff */
[C---:B--2---:R-:W-:Y:S04]  /*b7f0*/  HMMA.16816.F32 R12, R132.reuse, R152, R12 ;  /* 0x00000098840c723c */ /* 0x044fe8000000180c */
[----:B------:R-:W-:Y:S02]  /*b800*/  @P0 LEA.HI.X R151, R145, c[0x0][0x1cc], R144, 0x1, P6 ;  /* 0x0000730091970a11 */ /* 0x000fe400030f0c90 */
[----:B------:R-:W-:Y:S02]  /*b810*/  @P0 IADD3 R144, P6, R200, UR15, RZ ;  /* 0x0000000fc8900c10 */ /* 0x000fe4000ffde0ff */
[C---:B------:R-:W-:Y:S08]  /*b820*/  HMMA.16816.F32 R16, R132.reuse, R154, R16 ;  /* 0x0000009a8410723c */ /* 0x040ff00000001810 */
[C---:B---3--:R-:W-:Y:S08]  /*b830*/  HMMA.16816.F32 R20, R132.reuse, R156, R20 ;  /* 0x0000009c8414723c */ /* 0x048ff00000001814 */
[C---:B------:R-:W-:Y:S08]  /*b840*/  HMMA.16816.F32 R24, R132.reuse, R158, R24 ;  /* 0x0000009e8418723c */ /* 0x040ff00000001818 */
[C---:B------:R-:W-:Y:S08]  /*b850*/  HMMA.16816.F32 R28, R132.reuse, R160, R28 ;  /* 0x000000a0841c723c */ /* 0x040ff0000000181c */
[----:B------:R-:W-:Y:S01]  /*b860*/  HMMA.16816.F32 R32, R132, R162, R32 ;  /* 0x000000a28420723c */ /* 0x000fe20000001820 */
[----:B------:R-:W1:Y:S07]  /*b870*/  LDSM.16.M88.4 R132, [R184+0x5000] ;  /* 0x00500000b884783b */ /* 0x000e6e0000000200 */
[C---:B----4-:R-:W-:Y:S08]  /*b880*/  HMMA.16816.F32 R4, R136.reuse, R164, R4 ;  /* 0x000000a48804723c */ /* 0x050ff00000001804 */
[C---:B------:R-:W-:Y:S08]  /*b890*/  HMMA.16816.F32 R8, R136.reuse, R166, R8 ;  /* 0x000000a68808723c */ /* 0x040ff00000001808 */
[C---:B-----5:R-:W-:Y:S07]  /*b8a0*/  HMMA.16816.F32 R12, R136.reuse, R140, R12 ;  /* 0x0000008c880c723c */ /* 0x060fee000000180c */
[----:B------:R-:W-:Y:S01]  /*b8b0*/  @P5 IMAD.HI.U32 R140, R204, c[0x0][0x2c8], RZ ;  /* 0x0000b200cc8c5a27 */ /* 0x000fe200078e00ff */
[----:B------:R-:W-:Y:S01]  /*b8c0*/  @P0 IADD3 R152, P5, R215, UR7, RZ ;  /* 0x00000007d7980c10 */ /* 0x000fe2000ffbe0ff */
[C---:B------:R-:W-:Y:S03]  /*b8d0*/  HMMA.16816.F32 R16, R136.reuse, R142, R16 ;  /* 0x0000008e8810723c */ /* 0x040fe60000001810 */
[----:B------:R-:W-:Y:S02]  /*b8e0*/  @P4 SHF.R.U32.HI R0, RZ, c[0x0][0x2cc], R140 ;  /* 0x0000b300ff004a19 */ /* 0x000fe4000001168c */
[----:B------:R-:W2:Y:S01]  /*b8f0*/  LDSM.16.M88.4 R140, [R184+0x5800] ;  /* 0x00580000b88c783b */ /* 0x000ea20000000200 */
[----:B------:R-:W-:Y:S02]  /*b900*/  @P0 IADD3 R154, P4, R213, UR7, RZ ;  /* 0x00000007d59a0c10 */ /* 0x000fe4000ff9e0ff */
[----:B------:R-:W-:Y:S01]  /*b910*/  @P0 IADD3.X R147, R214, UR6, RZ, P5, !PT ;  /* 0x00000006d6930c10 */ /* 0x000fe2000affe4ff */
[----:B------:R-:W-:Y:S04]  /*b920*/  DEPBAR.LE SB0, 0x0 ;  /* 0x000080000000791a */ /* 0x000fe80000000000 */
[----:B------:R-:W-:Y:S01]  /*b930*/  BAR.SYNC.DEFER_BLOCKING 0x0 ;  /* 0x0000000000007b1d */ /* 0x000fe20000010000 */
[----:B------:R-:W-:Y:S01]  /*b940*/  @P0 LEA R148, P5, R152, c[0x0][0x1c8], 0x1 ;  /* 0x0000720098940a11 */ /* 0x000fe200078a08ff */
[C---:B-1----:R-:W-:Y:S05]  /*b950*/  HMMA.16816.F32 R20, R136.reuse, R132, R20 ;  /* 0x000000848814723c */ /* 0x042fea0000001814 */
[----:B------:R-:W-:Y:S01]  /*b960*/  @P0 IADD3.X R153, R212, UR6, RZ, P4, !PT ;  /* 0x00000006d4990c10 */ /* 0x000fe2000a7fe4ff */
[----:B------:R-:W-:Y:S01]  /*b970*/  @UP3 UIADD3.X UR6, UR11, UR6, URZ, UP0, !UPT ;  /* 0x000000060b063290 */ /* 0x000fe200087fe43f */
[----:B------:R-:W-:Y:S01]  /*b980*/  @P0 LEA.HI.X R149, R152, c[0x0][0x1cc], R147, 0x1, P5 ;  /* 0x0000730098950a11 */ /* 0x000fe200028f0c93 */
[C---:B------:R-:W-:Y:S04]  /*b990*/  HMMA.16816.F32 R24, R136.reuse, R134, R24 ;  /* 0x000000868818723c */ /* 0x040fe80000001818 */
[C---:B------:R-:W-:Y:S02]  /*b9a0*/  @P0 LEA R146, P4, R154.reuse, c[0x0][0x1c8], 0x1 ;  /* 0x000072009a920a11 */ /* 0x040fe400078808ff */
[----:B------:R-:W-:Y:S02]  /*b9b0*/  @P0 IADD3.X R133, R203, UR6, RZ, P6, !PT ;  /* 0x00000006cb850c10 */ /* 0x000fe4000b7fe4ff */
[----:B------:R-:W-:Y:S04]  /*b9c0*/  @P0 LEA.HI.X R147, R154, c[0x0][0x1cc], R153, 0x1, P4 ;  /* 0x000073009a930a11 */ /* 0x000fe800020f0c99 */
[C---:B------:R-:W-:Y:S01]  /*b9d0*/  @P0 LEA R158, P6, R144.reuse, c[0x0][0x1c8], 0x1 ;  /* 0x00007200909e0a11 */ /* 0x040fe200078c08ff */
[----:B------:R-:W-:Y:S01]  /*b9e0*/  @!PT LDS RZ, [RZ] ;  /* 0x00000000fffff984 */ /* 0x000fe20000000800 */
[----:B------:R-:W-:Y:S01]  /*b9f0*/  @!PT LDS RZ, [RZ] ;  /* 0x00000000fffff984 */ /* 0x000fe20000000800 */
[----:B------:R-:W-:Y:S01]  /*ba00*/  @!PT LDS RZ, [RZ] ;  /* 0x00000000fffff984 */ /* 0x000fe20000000800 */
[----:B------:R1:W-:Y:S01]  /*ba10*/  @P0 LDGSTS.E.BYPASS.LTC128B.128 [R199+0x6100], [R150.64], !P3 ;  /* 0x0610000096c70fae */ /* 0x0003e2000d901d50 */
[----:B------:R-:W-:Y:S02]  /*ba20*/  @P0 IADD3 R145, P5, R215, UR15, RZ ;  /* 0x0000000fd7910c10 */ /* 0x000fe4000ffbe0ff */
[----:B------:R-:W-:Y:S02]  /*ba30*/  @P0 LEA.HI.X R159, R144, c[0x0][0x1cc], R133, 0x1, P6 ;  /* 0x00007300909f0a11 */ /* 0x000fe400030f0c85 */
[----:B------:R1:W-:Y:S01]  /*ba40*/  @P0 LDGSTS.E.BYPASS.LTC128B.128 [R199+0x8100], [R148.64], !P2 ;  /* 0x0810000094c70fae */ /* 0x0003e2000d101d50 */
[----:B------:R-:W-:Y:S02]  /*ba50*/  @P0 IADD3.X R132, R214, UR6, RZ, P5, !PT ;  /* 0x00000006d6840c10 */ /* 0x000fe4000affe4ff */
[----:B------:R-:W-:Y:S01]  /*ba60*/  @P0 LEA R156, P5, R145, c[0x0][0x1c8], 0x1 ;  /* 0x00007200919c0a11 */ /* 0x000fe200078a08ff */
[C---:B--2---:R-:W-:Y:S01]  /*ba70*/  HMMA.16816.F32 R28, R136.reuse, R140, R28 ;  /* 0x0000008c881c723c */ /* 0x044fe2000000181c */
[----:B------:R1:W-:Y:S02]  /*ba80*/  @P0 LDGSTS.E.BYPASS.LTC128B.128 [R199+0xa100], [R146.64], !P1 ;  /* 0x0a10000092c70fae */ /* 0x0003e4000c901d50 */
[----:B------:R-:W-:Y:S02]  /*ba90*/  @P0 IADD3 R153, P4, R213, UR15, RZ ;  /* 0x0000000fd5990c10 */ /* 0x000fe4000ff9e0ff */
[----:B------:R-:W-:Y:S01]  /*baa0*/  @P0 LEA.HI.X R157, R145, c[0x0][0x1cc], R132, 0x1, P5 ;  /* 0x00007300919d0a11 */ /* 0x000fe200028f0c84 */
[----:B------:R1:W-:Y:S01]  /*bab0*/  @P0 LDGSTS.E.BYPASS.LTC128B.128 [R199+0x7100], [R158.64], !P3 ;  /* 0x071000009ec70fae */ /* 0x0003e2000d901d50 */
[----:B------:R-:W-:Y:S01]  /*bac0*/  @P0 IADD3.X R152, R212, UR6, RZ, P4, !PT ;  /* 0x00000006d4980c10 */ /* 0x000fe2000a7fe4ff */
[----:B------:R-:W-:Y:S01]  /*bad0*/  USHF.L.U32 UR6, UR13, 0x6, URZ ;  /* 0x000000060d067899 */ /* 0x000fe2000800063f */
[C---:B------:R-:W-:Y:S01]  /*bae0*/  @P0 LEA R154, P4, R153.reuse, c[0x0][0x1c8], 0x1 ;  /* 0x00007200999a0a11 */ /* 0x040fe200078808ff */
[----:B------:R-:W-:Y:S01]  /*baf0*/  HMMA.16816.F32 R32, R136, R142, R32 ;  /* 0x0000008e8820723c */ /* 0x000fe20000001820 */
[----:B------:R1:W-:Y:S02]  /*bb00*/  @P0 LDGSTS.E.BYPASS.LTC128B.128 [R199+0x9100], [R156.64], !P2 ;  /* 0x091000009cc70fae */ /* 0x0003e4000d101d50 */
[----:B------:R-:W-:Y:S01]  /*bb10*/  @P0 LEA.HI.X R155, R153, c[0x0][0x1cc], R152, 0x1, P4 ;  /* 0x00007300999b0a11 */ /* 0x000fe200020f0c98 */
[----:B------:R-:W-:Y:S02]  /*bb20*/  IMAD.U32 R134, RZ, RZ, UR6 ;  /* 0x00000006ff867e24 */ /* 0x000fe4000f8e00ff */
[----:B------:R-:W2:Y:S03]  /*bb30*/  SHFL.IDX PT, R132, R0, RZ, 0x1c1f ;  /* 0x001c1fff00847589 */ /* 0x000ea600000e0000 */
[----:B------:R-:W-:Y:S02]  /*bb40*/  IADD3 R133, -R205, 0x1, -R134 ;  /* 0x00000001cd857810 */ /* 0x000fe40007ffe986 */
[----:B------:R1:W-:Y:S01]  /*bb50*/  @P0 LDGSTS.E.BYPASS.LTC128B.128 [R199+0xb100], [R154.64], !P1 ;  /* 0x0b1000009ac70fae */ /* 0x0003e2000c901d50 */
[----:B------:R-:W-:Y:S02]  /*bb60*/  PLOP3.LUT P0, PT, PT, PT, UP1, 0x40, 0x0 ;  /* 0x000000000000781c */ /* 0x000fe40003f0e818 */
[----:B------:R-:W-:Y:S02]  /*bb70*/  IADD3 R133, R133, c[0x0][0x1d0], RZ ;  /* 0x0000740085857a10 */ /* 0x000fe40007ffe0ff */
[----:B------:R-:W0:Y:S02]  /*bb80*/  LDGDEPBAR ;  /* 0x00000000000079af */ /* 0x000e240000000000 */
[----:B------:R-:W-:Y:S04]  /*bb90*/  IADD3 R133, R133, -c[0x0][0x168], RZ ;  /* 0x80005a0085857a10 */ /* 0x000fe80007ffe0ff */
[C---:B------:R-:W-:Y:S02]  /*bba0*/  IADD3 R135, R133.reuse, c[0x0][0x328], RZ ;  /* 0x0000ca0085877a10 */ /* 0x040fe40007ffe0ff */
[----:B------:R-:W-:Y:S03]  /*bbb0*/  IADD3 R133, R133, UR14, RZ ;  /* 0x0000000e85857c10 */ /* 0x000fe6000fffe0ff */
[--C-:B--2---:R-:W-:Y:S02]  /*bbc0*/  IMAD.IADD R139, R135, 0x1, R132.reuse ;  /* 0x00000001878b7824 */ /* 0x104fe400078e0284 */
        /* <DEDUP_REMOVED lines=16> */
.L_x_1467:
[----:B------:R-:W-:Y:S04]  /*bcd0*/  MOV R132, c[0x0][0x32c] ;  /* 0x0000cb0000847a02 */ /* 0x000fe80000000f00 */
[----:B------:R-:W-:Y:S11]  /*bce0*/  ISETP.NE.AND P0, PT, R132, 0x1, PT ;  /* 0x000000018400780c */ /* 0x000ff60003f05270 */
[----:B------:R-:W-:Y:S02]  /*bcf0*/  @!UPT UIADD3 URZ, URZ, URZ, URZ ;  /* 0x0000003f3f3ff290 */ /* 0x000fe4000fffe03f */
[----:B------:R-:W-:Y:S05]  /*bd00*/  @P0 IMAD.HI.U32 R132, R141, c[0x0][0x330], RZ ;  /* 0x0000cc008d840a27 */ /* 0x000fea00078e00ff */
[----:B------:R-:W-:Y:S02]  /*bd10*/  @P0 SHF.R.U32.HI R141, RZ, c[0x0][0x334], R132 ;  /* 0x0000cd00ff8d0a19 */ /* 0x000fe40000011684 */
.L_x_1468:
[----:B------:R-:W-:Y:S05]  /*bd20*/  BSYNC B0 ;  /* 0x0000000000007941 */ /* 0x000fea0003800000 */
.L_x_1466:
[----:B------:R-:W-:Y:S04]  /*bd30*/  IMAD.MOV.U32 R132, RZ, RZ, c[0x0][0x32c] ;  /* 0x0000cb00ff847624 */ /* 0x000fe800078e00ff */
[----:B------:R-:W-:Y:S04]  /*bd40*/  IMAD R132, R141, R132, -UR6 ;  /* 0x800000068d847e24 */ /* 0x000fe8000f8e0284 */
[----:B------:R-:W-:Y:S05]  /*bd50*/  IMAD.IADD R134, R132, 0x1, -R205 ;  /* 0x0000000184867824 */ /* 0x000fea00078e0acd */
[----:B------:R-:W-:Y:S02]  /*bd60*/  IADD3 R132, R134, c[0x0][0x32c], RZ ;  /* 0x0000cb0086847a10 */ /* 0x000fe40007ffe0ff */
[----:B------:R-:W-:Y:S02]  /*bd70*/  IMNMX R137, R137, R134, !PT ;  /* 0x0000008689897217 */ /* 0x000fe40007800200 */
[----:B------:R-:W-:Y:S02]  /*bd80*/  IMNMX R139, R139, R132, PT ;  /* 0x000000848b8b7217 */ /* 0x000fe40003800200 */
.L_x_1465:
[----:B------:R-:W-:Y:S06]  /*bd90*/  UISETP.GT.AND UP0, UPT, UR13, -0x1, UPT ;  /* 0xffffffff0d00788c */ /* 0x000fec000bf04270 */
[----:B------:R-:W-:Y:S04]  /*bda0*/  PLOP3.LUT P0, PT, PT, PT, UP0, 0x80, 0x0 ;  /* 0x000000000000781c */ /* 0x000fe80003f0f008 */
[C---:B------:R-:W-:Y:S02]  /*bdb0*/  ISETP.GT.AND P4, PT, R137.reuse, 0x1, P0 ;  /* 0x000000018900780c */ /* 0x040fe40000784270 */
[----:B------:R-:W-:Y:S02]  /*bdc0*/  ISETP.GT.AND P5, PT, R137, RZ, P0 ;  /* 0x000000ff8900720c */ /* 0x000fe400007a4270 */
[C---:B------:R-:W-:Y:S02]  /*bdd0*/  ISETP.LT.OR P4, PT, R139.reuse, 0x2, P4 ;  /* 0x000000028b00780c */ /* 0x040fe40002781670 */
[----:B------:R-:W-:Y:S02]  /*bde0*/  ISETP.LT.OR P5, PT, R139, 0x1, P5 ;  /* 0x000000018b00780c */ /* 0x000fe40002fa1670 */
[----:B-1----:R-:W-:Y:S02]  /*bdf0*/  FSEL R150, R5, -INF , !P4 ;  /* 0xff80000005967808 */ /* 0x002fe40006000000 */
[C---:B------:R-:W-:Y:S02]  /*be00*/  ISETP.GT.AND P4, PT, R137.reuse, 0x10, P0 ;  /* 0x000000108900780c */ /* 0x040fe40000784270 */
[----:B------:R-:W-:Y:S02]  /*be10*/  ISETP.GT.AND P6, PT, R137, 0x8, P0 ;  /* 0x000000088900780c */ /* 0x000fe400007c4270 */
[----:B------:R-:W-:Y:S02]  /*be20*/  ISETP.LT.OR P4, PT, R139, 0x11, P4 ;  /* 0x000000118b00780c */ /* 0x000fe40002781670 */
[----:B------:R-:W-:Y:S02]  /*be30*/  FSEL R148, R4, -INF , !P5 ;  /* 0xff80000004947808 */ /* 0x000fe40006800000 */
[C---:B------:R-:W-:Y:S02]  /*be40*/  ISETP.GT.AND P5, PT, R137.reuse, 0x9, P0 ;  /* 0x000000098900780c */ /* 0x040fe400007a4270 */
[----:B------:R-:W-:Y:S02]  /*be50*/  FSEL R138, R12, -INF , !P4 ;  /* 0xff8000000c8a7808 */ /* 0x000fe40006000000 */
[----:B------:R-:W-:Y:S01]  /*be60*/  ISETP.GT.AND P4, PT, R137, 0x19, P0 ;  /* 0x000000198900780c */ /* 0x000fe20000784270 */
[----:B------:R-:W1:Y:S01]  /*be70*/  SHFL.IDX PT, R12, R0, 0x1, 0x1c1f ;  /* 0x003c1f00000c7f89 */ /* 0x000e6200000e0000 */
        /* <DEDUP_REMOVED lines=8> */
[----:B------:R-:W-:Y:S02]  /*bf00*/  ISETP.GT.AND P4, PT, R137, 0x28, P0 ;  /* 0x000000288900780c */ /* 0x000fe40000784270 */
[C---:B------:R-:W-:Y:S02]  /*bf10*/  ISETP.LT.OR P6, PT, R139.reuse, 0x12, P6 ;  /* 0x000000128b00780c */ /* 0x040fe400037c1670 */
[C---:B------:R-:W-:Y:S02]  /*bf20*/  ISETP.LT.OR P5, PT, R139.reuse, 0x19, P5 ;  /* 0x000000198b00780c */ /* 0x040fe40002fa1670 */
[----:B------:R-:W-:Y:S01]  /*bf30*/  ISETP.LT.OR P4, PT, R139, 0x29, P4 ;  /* 0x000000298b00780c */ /* 0x000fe20002781670 */
[--C-:B-1----:R-:W-:Y:S01]  /*bf40*/  IMAD.IADD R0, R135, 0x1, R12.reuse ;  /* 0x0000000187007824 */ /* 0x102fe200078e020c */
        /* <DEDUP_REMOVED lines=41> */
.L_x_1471:
[----:B------:R-:W-:Y:S04]  /*c1e0*/  MOV R5, c[0x0][0x32c] ;  /* 0x0000cb0000057a02 */ /* 0x000fe80000000f00 */
[----:B------:R-:W-:Y:S11]  /*c1f0*/  ISETP.NE.AND P4, PT, R5, 0x1, PT ;  /* 0x000000010500780c */ /* 0x000ff60003f85270 */
[----:B------:R-:W-:Y:S02]  /*c200*/  @!UPT UIADD3 URZ, URZ, URZ, URZ ;  /* 0x0000003f3f3ff290 */ /* 0x000fe4000fffe03f */
[----:B------:R-:W-:Y:S05]  /*c210*/  @P4 IMAD.HI.U32 R5, R12, c[0x0][0x330], RZ ;  /* 0x0000cc000c054a27 */ /* 0x000fea00078e00ff */
[----:B------:R-:W-:Y:S02]  /*c220*/  @P4 SHF.R.U32.HI R12, RZ, c[0x0][0x334], R5 ;  /* 0x0000cd00ff0c4a19 */ /* 0x000fe40000011605 */
.L_x_1472:
[----:B------:R-:W-:Y:S05]  /*c230*/  BSYNC B0 ;  /* 0x0000000000007941 */ /* 0x000fea0003800000 */
.L_x_1470:
[----:B------:R-:W-:Y:S04]  /*c240*/  IMAD.MOV.U32 R5, RZ, RZ, c[0x0][0x32c] ;  /* 0x0000cb00ff057624 */ /* 0x000fe800078e00ff */
[----:B------:R-:W-:Y:S04]  /*c250*/  IMAD R12, R12, R5, -UR6 ;  /* 0x800000060c0c7e24 */ /* 0x000fe8000f8e0205 */
[----:B------:R-:W-:Y:S05]  /*c260*/  IMAD.IADD R9, R12, 0x1, -R205 ;  /* 0x000000010c097824 */ /* 0x000fea00078e0acd */
[----:B------:R-:W-:Y:S02]  /*c270*/  IADD3 R5, R9, c[0x0][0x32c], RZ ;  /* 0x0000cb0009057a10 */ /* 0x000fe40007ffe0ff */
[----:B------:R-:W-:Y:S02]  /*c280*/  IMNMX R4, R4, R9, !PT ;  /* 0x0000000904047217 */ /* 0x000fe40007800200 */
[----:B------:R-:W-:Y:S02]  /*c290*/  IMNMX R0, R0, R5, PT ;  /* 0x0000000500007217 */ /* 0x000fe40003800200 */
.L_x_1469:
        /* <DEDUP_REMOVED lines=9> */
[----:B------:R-:W-:Y:S02]  /*c330*/  FSEL R21, R6, -INF , !P6 ;  /* 0xff80000006157808 */ /* 0x000fe40007000000 */
[----:B------:R-:W-:Y:S02]  /*c340*/  FMNMX.FTZ R5, R138, R5, !PT ;  /* 0x000000058a057209 */ /* 0x000fe40007810000 */
[----:B------:R-:W-:Y:S02]  /*c350*/  ISETP.LT.OR P5, PT, R0, 0x2, P5 ;  /* 0x000000020000780c */ /* 0x000fe40002fa1670 */
[----:B------:R-:W-:Y:S02]  /*c360*/  FMNMX.FTZ R5, R136, R5, !PT ;  /* 0x0000000588057209 */ /* 0x000fe40007810000 */
[----:B------:R-:W-:Y:S02]  /*c370*/  ISETP.GT.AND P4, PT, R4, 0x8, P0 ;  /* 0x000000080400780c */ /* 0x000fe40000784270 */
[----:B------:R-:W-:Y:S02]  /*c380*/  FMNMX.FTZ R5, R134, R5, !PT ;  /* 0x0000000586057209 */ /* 0x000fe40007810000 */
[----:B------:R-:W-:Y:S02]  /*c390*/  FMNMX.FTZ R6, R21, R2, !PT ;  /* 0x0000000215067209 */ /* 0x000fe40007810000 */
[----:B------:R-:W-:Y:S02]  /*c3a0*/  FMNMX.FTZ R5, R132, R5, !PT ;  /* 0x0000000584057209 */ /* 0x000fe40007810000 */
[----:B------:R-:W-:Y:S02]  /*c3b0*/  ISETP.GT.AND P6, PT, R4, 0x9, P0 ;  /* 0x000000090400780c */ /* 0x000fe400007c4270 */
[----:B------:R-:W-:Y:S02]  /*c3c0*/  ISETP.LT.OR P4, PT, R0, 0x9, P4 ;  /* 0x000000090000780c */ /* 0x000fe40002781670 */
[----:B------:R-:W-:Y:S02]  /*c3d0*/  FSEL R17, R7, -INF , !P5 ;  /* 0xff80000007117808 */ /* 0x000fe40006800000 */
[----:B------:R-:W-:Y:S02]  /*c3e0*/  FMNMX.FTZ R5, R168, R5, !PT ;  /* 0x00000005a8057209 */ /* 0x000fe40007810000 */
[----:B------:R-:W-:Y:S02]  /*c3f0*/  ISETP.GT.AND P5, PT, R4, 0x10, P0 ;  /* 0x000000100400780c */ /* 0x000fe400007a4270 */
[----:B------:R-:W-:Y:S02]  /*c400*/  ISETP.LT.OR P6, PT, R0, 0xa, P6 ;  /* 0x0000000a0000780c */ /* 0x000fe400037c1670 */
[----:B------:R-:W-:Y:S02]  /*c410*/  FSEL R9, R10, -INF , !P4 ;  /* 0xff8000000a097808 */ /* 0x000fe40006000000 */
[----:B------:R-:W-:Y:S02]  /*c420*/  ISETP.GT.AND P4, PT, R4, 0x11, P0 ;  /* 0x000000110400780c */ /* 0x000fe40000784270 */
[----:B------:R-:W-:Y:S02]  /*c430*/  FMNMX.FTZ R5, R166, R5, !PT ;  /* 0x00000005a6057209 */ /* 0x000fe40007810000 */
        /* <DEDUP_REMOVED lines=8> */
[----:B------:R-:W-:Y:S02]  /*c4c0*/  FMNMX.FTZ R10, R162, R5, !PT ;  /* 0x00000005a20a7209 */ /* 0x000fe40007810000 */
[C---:B------:R-:W-:Y:S02]  /*c4d0*/  ISETP.GT.AND P5, PT, R4.reuse, 0x18, P0 ;  /* 0x000000180400780c */ /* 0x040fe400007a4270 */
[----:B------:R-:W-:Y:S02]  /*c4e0*/  ISETP.GT.AND P4, PT, R4, 0x19, P0 ;  /* 0x000000190400780c */ /* 0x000fe40000784270 */
[----:B------:R-:W-:Y:S02]  /*c4f0*/  FMNMX.FTZ R6, R11, R6, !PT ;  /* 0x000000060b067209 */ /* 0x000fe40007810000 */
[----:B------:R-:W-:Y:S02]  /*c500*/  FMNMX.FTZ R5, R147, R10, !PT ;  /* 0x0000000a93057209 */ /* 0x000fe40007810000 */
[----:B------:R-:W-:Y:S02]  /*c510*/  FMNMX.FTZ R10, R137, R6, !PT ;  /* 0x00000006890a7209 */ /* 0x000fe40007810000 */
[C---:B------:R-:W-:Y:S02]  /*c520*/  ISETP.LT.OR P5, PT, R0.reuse, 0x19, P5 ;  /* 0x000000190000780c */ /* 0x040fe40002fa1670 */
[----:B------:R-:W-:Y:S02]  /*c530*/  ISETP.LT.OR P4, PT, R0, 0x1a, P4 ;  /* 0x0000001a0000780c */ /* 0x000fe40002781670 */
[----:B------:R-:W-:Y:S02]  /*c540*/  FSEL R33, R18, -INF , !P5 ;  /* 0xff80000012217808 */ /* 0x000fe40006800000 */
[----:B------:R-:W-:Y:S02]  /*c550*/  FSEL R133, R19, -INF , !P4 ;  /* 0xff80000013857808 */ /* 0x000fe40006000000 */
[----:B------:R-:W-:Y:S02]  /*c560*/  FMNMX.FTZ R10, R135, R10, !PT ;  /* 0x0000000a870a7209 */ /* 0x000fe40007810000 */
[C---:B------:R-:W-:Y:S02]  /*c570*/  ISETP.GT.AND P4, PT, R4.reuse, 0x20, P0 ;  /* 0x000000200400780c */ /* 0x040fe40000784270 */
[----:B------:R-:W-:Y:S02]  /*c580*/  FMNMX.FTZ R10, R33, R10, !PT ;  /* 0x0000000a210a7209 */ /* 0x000fe40007810000 */
[----:B------:R-:W-:Y:S02]  /*c590*/  ISETP.GT.AND P6, PT, R4, 0x21, P0 ;  /* 0x000000210400780c */ /* 0x000fe400007c4270 */
[----:B------:R-:W-:Y:S02]  /*c5a0*/  ISETP.LT.OR P4, PT, R0, 0x21, P4 ;  /* 0x000000210000780c */ /* 0x000fe40002781670 */
[----:B------:R-:W-:Y:S02]  /*c5b0*/  FMNMX.FTZ R10, R133, R10, !PT ;  /* 0x0000000a850a7209 */ /* 0x000fe40007810000 */
[----:B------:R-:W-:Y:S02]  /*c5c0*/  FSEL R171, R22, -INF , !P4 ;  /* 0xff80000016ab7808 */ /* 0x000fe40006000000 */
[----:B------:R-:W-:Y:S02]  /*c5d0*/  ISETP.GT.AND P5, PT, R4, 0x28, P0 ;  /* 0x000000280400780c */ /* 0x000fe400007a4270 */
[----:B------:R-:W-:Y:S02]  /*c5e0*/  ISETP.LT.OR P6, PT, R0, 0x22, P6 ;  /* 0x000000220000780c */ /* 0x000fe400037c1670 */
[----:B------:R-:W-:Y:S02]  /*c5f0*/  ISETP.GT.AND P4, PT, R4, 0x29, P0 ;  /* 0x000000290400780c */ /* 0x000fe40000784270 */
[----:B------:R-:W-:Y:S02]  /*c600*/  FSEL R169, R23, -INF , !P6 ;  /* 0xff80000017a97808 */ /* 0x000fe40007000000 */
[----:B------:R-:W-:Y:S02]  /*c610*/  ISETP.LT.OR P5, PT, R0, 0x29, P5 ;  /* 0x000000290000780c */ /* 0x000fe40002fa1670 */
[----:B------:R-:W-:Y:S02]  /*c620*/  FMNMX.FTZ R10, R171, R10, !PT ;  /* 0x0000000aab0a7209 */ /* 0x000fe40007810000 */
[----:B------:R-:W-:Y:S02]  /*c630*/  FSEL R167, R26, -INF , !P5 ;  /* 0xff8000001aa77808 */ /* 0x000fe40006800000 */
[----:B------:R-:W-:Y:S02]  /*c640*/  ISETP.LT.OR P4, PT, R0, 0x2a, P4 ;  /* 0x0000002a0000780c */ /* 0x000fe40002781670 */
[C---:B------:R-:W-:Y:S02]  /*c650*/  ISETP.GT.AND P6, PT, R4.reuse, 0x30, P0 ;  /* 0x000000300400780c */ /* 0x040fe400007c4270 */
[----:B------:R-:W-:Y:S02]  /*c660*/  FMNMX.FTZ R10, R169, R10, !PT ;  /* 0x0000000aa90a7209 */ /* 0x000fe40007810000 */
[----:B------:R-:W-:Y:S02]  /*c670*/  FSEL R165, R27, -INF , !P4 ;  /* 0xff8000001ba57808 */ /* 0x000fe40006000000 */
[----:B------:R-:W-:Y:S01]  /*c680*/  ISETP.GT.AND P5, PT, R4, 0x31, P0 ;  /* 0x000000310400780c */ /* 0x000fe200007a4270 */
[----:B------:R-:W-:Y:S01]  /*c690*/  LDSM.16.MT88.4 R24, [R190+0x100] ;  /* 0x00010000be18783b */ /* 0x000fe20000004200 */
        /* <DEDUP_REMOVED lines=9> */
[----:B------:R-:W-:Y:S01]  /*c730*/  ISETP.GT.AND P0, PT, R4, 0x39, P0 ;  /* 0x000000390400780c */ /* 0x000fe20000704270 */
[----:B------:R-:W-:Y:S01]  /*c740*/  LDSM.16.MT88.4 R28, [R189+0x100] ;  /* 0x00010000bd1c783b */ /* 0x000fe20000004200 */
[----:B------:R-:W-:Y:S02]  /*c750*/  FMNMX.FTZ R4, R145, R10, !PT ;  /* 0x0000000a91047209 */ /* 0x000fe40007810000 */
[----:B------:R-:W-:Y:S02]  /*c760*/  ISETP.LT.OR P4, PT, R0, 0x39, P4 ;  /* 0x000000390000780c */ /* 0x000fe40002781670 */
[----:B------:R-:W-:Y:S02]  /*c770*/  FMNMX.FTZ R6, R142, R5, !PT ;  /* 0x000000058e067209 */ /* 0x000fe40007810000 */
[----:B------:R-:W-:Y:S02]  /*c780*/  FSEL R141, R34, -INF , !P4 ;  /* 0xff800000228d7808 */ /* 0x000fe40006000000 */
[----:B------:R-:W-:Y:S01]  /*c790*/  ISETP.LT.OR P0, PT, R0, 0x3a, P0 ;  /* 0x0000003a0000780c */ /* 0x000fe20000701670 */
[----:B------:R-:W1:Y:S01]  /*c7a0*/  SHFL.BFLY PT, R5, R6, 0x2, 0x1f ;  /* 0x0c401f0006057f89 */ /* 0x000e6200000e0000 */
[----:B------:R-:W-:Y:S02]  /*c7b0*/  FMNMX.FTZ R0, R143, R4, !PT ;  /* 0x000000048f007209 */ /* 0x000fe40007810000 */
[----:B------:R-:W-:Y:S02]  /*c7c0*/  FSEL R13, R35, -INF , !P0 ;  /* 0xff800000230d7808 */ /* 0x000fe40004000000 */
[----:B------:R-:W-:Y:S04]  /*c7d0*/  FMNMX.FTZ R0, R141, R0, !PT ;  /* 0x000000008d007209 */ /* 0x000fe80007810000 */
[----:B------:R-:W-:Y:S05]  /*c7e0*/  FMNMX.FTZ R7, R13, R0, !PT ;  /* 0x000000000d077209 */ /* 0x000fea0007810000 */
[----:B------:R-:W2:Y:S01]  /*c7f0*/  SHFL.BFLY PT, R4, R7, 0x2, 0x1f ;  /* 0x0c401f0007047f89 */ /* 0x000ea200000e0000 */
[----:B-1----:R-:W-:Y:S07]  /*c800*/  FMNMX.FTZ R6, R6, R5, !PT ;  /* 0x0000000506067209 */ /* 0x002fee0007810000 */
[----:B------:R-:W1:Y:S01]  /*c810*/  SHFL.BFLY PT, R15, R6, 0x1, 0x1f ;  /* 0x0c201f00060f7f89 */ /* 0x000e6200000e0000 */
[----:B--2---:R-:W-:Y:S07]  /*c820*/  FMNMX.FTZ R5, R7, R4, !PT ;  /* 0x0000000407057209 */ /* 0x004fee0007810000 */
[----:B------:R-:W2:Y:S01]  /*c830*/  SHFL.BFLY PT, R12, R5, 0x1, 0x1f ;  /* 0x0c201f00050c7f89 */ /* 0x000ea200000e0000 */
[----:B-1----:R-:W-:Y:S04]  /*c840*/  FMNMX.FTZ R0, R6, R15, !PT ;  /* 0x0000000f06007209 */ /* 0x002fe80007810000 */
[C---:B------:R-:W-:Y:S01]  /*c850*/  FSETP.NEU.FTZ.AND P0, PT, R0.reuse, -INF , PT ;  /* 0xff8000000000780b */ /* 0x040fe20003f1d000 */
[C---:B------:R-:W-:Y:S03]  /*c860*/  FMUL.FTZ R155, R0.reuse, c[0x0][0x2d0] ;  /* 0x0000b400009b7a20 */ /* 0x040fe60000410000 */
[----:B------:R-:W-:Y:S02]  /*c870*/  FSEL R4, R0, RZ, P0 ;  /* 0x000000ff00047208 */ /* 0x000fe40000000000 */
[----:B------:R-:W-:Y:S03]  /*c880*/  FSEL R155, R155, RZ, P0 ;  /* 0x000000ff9b9b7208 */ /* 0x000fe60000000000 */
[----:B------:R-:W-:Y:S01]  /*c890*/  FADD.FTZ R3, -R4, R3 ;  /* 0x0000000304037221 */ /* 0x000fe20000010100 */
[----:B--2---:R-:W-:Y:S01]  /*c8a0*/  FMNMX.FTZ R12, R5, R12, !PT ;  /* 0x0000000c050c7209 */ /* 0x004fe20007810000 */
[--C-:B------:R-:W-:Y:S02]  /*c8b0*/  FFMA.FTZ R14, R140, c[0x0][0x2d0], -R155.reuse ;  /* 0x0000b4008c0e7a23 */ /* 0x100fe4000001089b */
[--C-:B------:R-:W-:Y:S01]  /*c8c0*/  FFMA.FTZ R148, R148, c[0x0][0x2d0], -R155.reuse ;  /* 0x0000b40094947a23 */ /* 0x100fe2000001089b */
[C---:B------:R-:W-:Y:S01]  /*c8d0*/  FSETP.NEU.FTZ.AND P0, PT, R12.reuse, -INF , PT ;  /* 0xff8000000c00780b */ /* 0x040fe20003f1d000 */
[----:B------:R-:W-:Y:S02]  /*c8e0*/  FMUL.FTZ R140, R12, c[0x0][0x2d0] ;  /* 0x0000b4000c8c7a20 */ /* 0x000fe40000410000 */
[--C-:B------:R-:W-:Y:S01]  /*c8f0*/  FFMA.FTZ R15, R150, c[0x0][0x2d0], -R155.reuse ;  /* 0x0000b400960f7a23 */ /* 0x100fe2000001089b */
[----:B------:R-:W-:Y:S01]  /*c900*/  FSEL R5, R12, RZ, P0 ;  /* 0x000000ff0c057208 */ /* 0x000fe20000000000 */
[--C-:B------:R-:W-:Y:S01]  /*c910*/  FFMA.FTZ R149, R8, c[0x0][0x2d0], -R155.reuse ;  /* 0x0000b40008957a23 */ /* 0x100fe2000001089b */
[----:B------:R-:W-:Y:S01]  /*c920*/  FSEL R140, R140, RZ, P0 ;  /* 0x000000ff8c8c7208 */ /* 0x000fe20000000000 */
[----:B------:R-:W-:Y:S01]  /*c930*/  FMUL.FTZ R6, R3, c[0x0][0x2d0] ;  /* 0x0000b40003067a20 */ /* 0x000fe20000410000 */
[----:B------:R-:W-:Y:S01]  /*c940*/  MUFU.EX2 R148, R148 ;  /* 0x0000009400947308 */ /* 0x000fe20000000800 */
[----:B------:R-:W-:Y:S01]  /*c950*/  FADD.FTZ R5, -R5, R2 ;  /* 0x0000000205057221 */ /* 0x000fe20000010100 */
[----:B------:R-:W-:Y:S01]  /*c960*/  PLOP3.LUT P0, PT, PT, PT, UP0, 0x80, 0x0 ;  /* 0x000000000000781c */ /* 0x000fe20003f0f008 */
[--C-:B------:R-:W-:Y:S02]  /*c970*/  FFMA.FTZ R153, R21, c[0x0][0x2d0], -R140.reuse ;  /* 0x0000b40015997a23 */ /* 0x100fe4000001088c */
[----:B------:R-:W1:Y:S01]  /*c980*/  LDSM.16.MT88.4 R20, [R195+0x100] ;  /* 0x00010000c314783b */ /* 0x000e620000004200 */
[--C-:B------:R-:W-:Y:S02]  /*c990*/  FFMA.FTZ R152, R17, c[0x0][0x2d0], -R140.reuse ;  /* 0x0000b40011987a23 */ /* 0x100fe4000001088c */
[--C-:B------:R-:W-:Y:S02]  /*c9a0*/  FFMA.FTZ R151, R9, c[0x0][0x2d0], -R140.reuse ;  /* 0x0000b40009977a23 */ /* 0x100fe4000001088c */
[--C-:B------:R-:W-:Y:S01]  /*c9b0*/  FFMA.FTZ R150, R11, c[0x0][0x2d0], -R140.reuse ;  /* 0x0000b4000b967a23 */ /* 0x100fe2000001088c */
[----:B------:R-:W2:Y:S01]  /*c9c0*/  MUFU.EX2 R3, R6 ;  /* 0x0000000600037308 */ /* 0x000ea20000000800 */
[----:B------:R-:W-:Y:S02]  /*c9d0*/  FMUL.FTZ R2, R5, c[0x0][0x2d0] ;  /* 0x0000b40005027a20 */ /* 0x000fe40000410000 */
[--C-:B------:R-:W-:Y:S02]  /*c9e0*/  FFMA.FTZ R154, R138, c[0x0][0x2d0], -R155.reuse ;  /* 0x0000b4008a9a7a23 */ /* 0x100fe4000001089b */
[--C-:B------:R-:W-:Y:S02]  /*c9f0*/  FFMA.FTZ R157, R136, c[0x0][0x2d0], -R155.reuse ;  /* 0x0000b400889d7a23 */ /* 0x100fe4000001089b */
[--C-:B------:R-:W-:Y:S02]  /*ca00*/  FFMA.FTZ R156, R134, c[0x0][0x2d0], -R155.reuse ;  /* 0x0000b400869c7a23 */ /* 0x100fe4000001089b */
[--C-:B------:R-:W-:Y:S01]  /*ca10*/  FFMA.FTZ R159, R132, c[0x0][0x2d0], -R155.reuse ;  /* 0x0000b400849f7a23 */ /* 0x100fe2000001089b */
[----:B------:R-:W3:Y:S01]  /*ca20*/  MUFU.EX2 R2, R2 ;  /* 0x0000000200027308 */ /* 0x000ee20000000800 */
[--C-:B------:R-:W-:Y:S02]  /*ca30*/  FFMA.FTZ R158, R137, c[0x0][0x2d0], -R140.reuse ;  /* 0x0000b400899e7a23 */ /* 0x100fe4000001088c */
[----:B------:R-:W-:Y:S01]  /*ca40*/  LDSM.16.MT88.4 R136, [R189+0x2900] ;  /* 0x00290000bd88783b */ /* 0x000fe20000004200 */
[--C-:B------:R-:W-:Y:S02]  /*ca50*/  FFMA.FTZ R161, R135, c[0x0][0x2d0], -R140.reuse ;  /* 0x0000b40087a17a23 */ /* 0x100fe4000001088c */
[--C-:B------:R-:W-:Y:S02]  /*ca60*/  FFMA.FTZ R160, R33, c[0x0][0x2d0], -R140.reuse ;  /* 0x0000b40021a07a23 */ /* 0x100fe4000001088c */
[--C-:B------:R-:W-:Y:S02]  /*ca70*/  FFMA.FTZ R163, R133, c[0x0][0x2d0], -R140.reuse ;  /* 0x0000b40085a37a23 */ /* 0x100fe4000001088c */
[----:B------:R-:W4:Y:S01]  /*ca80*/  MUFU.EX2 R15, R15 ;  /* 0x0000000f000f7308 */ /* 0x000f220000000800 */
        /* <DEDUP_REMOVED lines=9> */
[C---:B---3--:R-:W-:Y:S02]  /*cb20*/  FMUL.FTZ R6, R2.reuse, R130 ;  /* 0x0000008202067220 */ /* 0x048fe40000410000 */
[C---:B------:R-:W-:Y:S02]  /*cb30*/  FMUL.FTZ R7, R2.reuse, R131 ;  /* 0x0000008302077220 */ /* 0x040fe40000410000 */
[C---:B------:R-:W-:Y:S01]  /*cb40*/  FMUL.FTZ R10, R2.reuse, R126 ;  /* 0x0000007e020a7220 */ /* 0x040fe20000410000 */
[----:B------:R-:W2:Y:S01]  /*cb50*/  MUFU.EX2 R149, R149 ;  /* 0x0000009500957308 */ /* 0x000ea20000000800 */
[C---:B------:R-:W-:Y:S01]  /*cb60*/  FMUL.FTZ R11, R2.reuse, R127 ;  /* 0x0000007f020b7220 */ /* 0x040fe20000410000 */
[----:B------:R-:W-:Y:S01]  /*cb70*/  LDSM.16.MT88.4 R128, [R195+0x2900] ;  /* 0x00290000c380783b */ /* 0x000fe20000004200 */
[----:B------:R-:W-:Y:S01]  /*cb80*/  FMUL.FTZ R101, R3, R101 ;  /* 0x0000006503657220 */ /* 0x000fe20000410000 */
[----:B----4-:R-:W-:Y:S01]  /*cb90*/  F2FP.PACK_AB R16, R15, R148 ;  /* 0x000000940f10723e */ /* 0x010fe200000000ff */
[C---:B------:R-:W-:Y:S02]  /*cba0*/  FMUL.FTZ R102, R2.reuse, R102 ;  /* 0x0000006602667220 */ /* 0x040fe40000410000 */
        /* <DEDUP_REMOVED lines=8> */
[----:B------:R-:W-:Y:S01]  /*cc30*/  FMUL.FTZ R109, R3, R109 ;  /* 0x0000006d036d7220 */ /* 0x000fe20000410000 */
[----:B------:R-:W3:Y:S01]  /*cc40*/  MUFU.EX2 R152, R152 ;  /* 0x0000009800987308 */ /* 0x000ee20000000800 */
[C---:B------:R-:W-:Y:S02]  /*cc50*/  FMUL.FTZ R110, R2.reuse, R110 ;  /* 0x0000006e026e7220 */ /* 0x040fe40000410000 */
[C---:B------:R-:W-:Y:S01]  /*cc60*/  FMUL.FTZ R111, R2.reuse, R111 ;  /* 0x0000006f026f7220 */ /* 0x040fe20000410000 */
[----:B--2---:R-:W-:Y:S01]  /*cc70*/  F2FP.PACK_AB R18, R149, R14 ;  /* 0x0000000e9512723e */ /* 0x004fe200000000ff */
[--C-:B------:R-:W-:Y:S02]  /*cc80*/  FFMA.FTZ R174, R145, c[0x0][0x2d0], -R140.reuse ;  /* 0x0000b40091ae7a23 */ /* 0x100fe4000001088c */
[--C-:B------:R-:W-:Y:S02]  /*cc90*/  FFMA.FTZ R221, R143, c[0x0][0x2d0], -R140.reuse ;  /* 0x0000b4008fdd7a23 */ /* 0x100fe4000001088c */
[--C-:B------:R-:W-:Y:S01]  /*cca0*/  FFMA.FTZ R220, R141, c[0x0][0x2d0], -R140.reuse ;  /* 0x0000b4008ddc7a23 */ /* 0x100fe2000001088c */
        /* <DEDUP_REMOVED lines=20> */
[----:B------:R-:W-:Y:S02]  /*cdf0*/  FMUL.FTZ R39, R2, R39 ;  /* 0x0000002702277220 */ /* 0x000fe40000410000 */
[C---:B------:R-:W-:Y:S01]  /*ce00*/  FMUL.FTZ R40, R3.reuse, R40 ;  /* 0x0000002803287220 */ /* 0x040fe20000410000 */
[----:B--2---:R-:W-:Y:S01]  /*ce10*/  F2FP.PACK_AB R19, R150, R151 ;  /* 0x000000979613723e */ /* 0x004fe200000000ff */
[C---:B------:R-:W-:Y:S02]  /*ce20*/  FMUL.FTZ R41, R3.reuse, R41 ;  /* 0x0000002903297220 */ /* 0x040fe40000410000 */
[C---:B------:R-:W-:Y:S02]  /*ce30*/  FMUL.FTZ R42, R2.reuse, R42 ;  /* 0x0000002a022a7220 */ /* 0x040fe40000410000 */
[C---:B------:R-:W-:Y:S01]  /*ce40*/  FMUL.FTZ R43, R2.reuse, R43 ;  /* 0x0000002b022b7220 */ /* 0x040fe20000410000 */
[----:B------:R-:W-:Y:S01]  /*ce50*/  MUFU.EX2 R156, R156 ;  /* 0x0000009c009c7308 */ /* 0x000fe20000000800 */
[C---:B-1----:R-:W-:Y:S05]  /*ce60*/  HMMA.16816.F32 R4, R16.reuse, R20, R4 ;  /* 0x000000141004723c */ /* 0x042fea0000001804 */
[C---:B------:R-:W-:Y:S02]  /*ce70*/  FMUL.FTZ R44, R3.reuse, R44 ;  /* 0x0000002c032c7220 */ /* 0x040fe40000410000 */
[C---:B------:R-:W-:Y:S01]  /*ce80*/  FMUL.FTZ R45, R3.reuse, R45 ;  /* 0x0000002d032d7220 */ /* 0x040fe20000410000 */
[C---:B------:R-:W-:Y:S01]  /*ce90*/  HMMA.16816.F32 R8, R16.reuse, R22, R8 ;  /* 0x000000161008723c */ /* 0x040fe20000001808 */
[----:B------:R-:W1:Y:S01]  /*cea0*/  LDSM.16.MT88.4 R20, [R188+0x100] ;  /* 0x00010000bc14783b */ /* 0x000e620000004200 */
[----:B------:R-:W2:Y:S02]  /*ceb0*/  MUFU.EX2 R159, R159 ;  /* 0x0000009f009f7308 */ /* 0x000ea40000000800 */
[C---:B------:R-:W-:Y:S02]  /*cec0*/  FMUL.FTZ R46, R2.reuse, R46 ;  /* 0x0000002e022e7220 */ /* 0x040fe40000410000 */
[C---:B------:R-:W-:Y:S02]  /*ced0*/  FMUL.FTZ R47, R2.reuse, R47 ;  /* 0x0000002f022f7220 */ /* 0x040fe40000410000 */
[C---:B------:R-:W-:Y:S04]  /*cee0*/  HMMA.16816.F32 R100, R16.reuse, R24, R100 ;  /* 0x000000181064723c */ /* 0x040fe80000001864 */
[C---:B------:R-:W-:Y:S01]  /*cef0*/  FMUL.FTZ R48, R3.reuse, R48 ;  /* 0x0000003003307220 */ /* 0x040fe20000410000 */
[----:B------:R-:W-:Y:S01]  /*cf00*/  MUFU.EX2 R158, R158 ;  /* 0x0000009e009e7308 */ /* 0x000fe20000000800 */
[C---:B------:R-:W-:Y:S02]  /*cf10*/  FMUL.FTZ R49, R3.reuse, R49 ;  /* 0x0000003103317220 */ /* 0x040fe40000410000 */
[C---:B------:R-:W-:Y:S01]  /*cf20*/  HMMA.16816.F32 R104, R16.reuse, R26, R104 ;  /* 0x0000001a1068723c */ /* 0x040fe20000001868 */
[----:B------:R-:W4:Y:S03]  /*cf30*/  LDSM.16.MT88.4 R24, [R195+0x2100] ;  /* 0x00210000c318783b */ /* 0x000f260000004200 */
[C---:B------:R-:W-:Y:S02]  /*cf40*/  FMUL.FTZ R50, R2.reuse, R50 ;  /* 0x0000003202327220 */ /* 0x040fe40000410000 */
[C---:B------:R-:W-:Y:S01]  /*cf50*/  FMUL.FTZ R51, R2.reuse, R51 ;  /* 0x0000003302337220 */ /* 0x040fe20000410000 */
[----:B------:R-:W5:Y:S01]  /*cf60*/  MUFU.EX2 R161, R161 ;  /* 0x000000a100a17308 */ /* 0x000f620000000800 */
[C---:B------:R-:W-:Y:S04]  /*cf70*/  HMMA.16816.F32 R108, R16.reuse, R28, R108 ;  /* 0x0000001c106c723c */ /* 0x040fe8000000186c */
[C---:B------:R-:W-:Y:S02]  /*cf80*/  FMUL.FTZ R52, R3.reuse, R52 ;  /* 0x0000003403347220 */ /* 0x040fe40000410000 */
[C---:B------:R-:W-:Y:S02]  /*cf90*/  FMUL.FTZ R53, R3.reuse, R53 ;  /* 0x0000003503357220 */ /* 0x040fe40000410000 */
[C---:B------:R-:W-:Y:S01]  /*cfa0*/  HMMA.16816.F32 R112, R16.reuse, R30, R112 ;  /* 0x0000001e1070723c */ /* 0x040fe20000001870 */
[----:B------:R-:W2:Y:S01]  /*cfb0*/  LDSM.16.MT88.4 R28, [R190+0x2100] ;  /* 0x00210000be1c783b */ /* 0x000ea20000004200 */
        /* <DEDUP_REMOVED lines=21> */
[C---:B------:R-:W-:Y:S02]  /*d110*/  FMUL.FTZ R65, R3.reuse, R65 ;  /* 0x0000004103417220 */ /* 0x040fe40000410000 */
[C---:B--2---:R-:W-:Y:S04]  /*d120*/  HMMA.16816.F32 R44, R16.reuse, R28, R44 ;  /* 0x0000001c102c723c */ /* 0x044fe8000000182c */
[C---:B------:R-:W-:Y:S01]  /*d130*/  FMUL.FTZ R66, R2.reuse, R66 ;  /* 0x0000004202427220 */ /* 0x040fe20000410000 */
[----:B------:R-:W-:Y:S01]  /*d140*/  MUFU.EX2 R221, R221 ;  /* 0x000000dd00dd7308 */ /* 0x000fe20000000800 */
[C---:B------:R-:W-:Y:S02]  /*d150*/  FMUL.FTZ R67, R2.reuse, R67 ;  /* 0x0000004302437220 */ /* 0x040fe40000410000 */
[C---:B------:R-:W-:Y:S01]  /*d160*/  HMMA.16816.F32 R48, R16.reuse, R30, R48 ;  /* 0x0000001e1030723c */ /* 0x040fe20000001830 */
[----:B------:R-:W2:Y:S03]  /*d170*/  LDSM.16.MT88.4 R28, [R195+0x4100] ;  /* 0x00410000c31c783b */ /* 0x000ea60000004200 */
[C---:B------:R-:W-:Y:S02]  /*d180*/  FMUL.FTZ R68, R3.reuse, R68 ;  /* 0x0000004403447220 */ /* 0x040fe40000410000 */
[C---:B------:R-:W-:Y:S01]  /*d190*/  FMUL.FTZ R69, R3.reuse, R69 ;  /* 0x0000004503457220 */ /* 0x040fe20000410000 */
[----:B------:R-:W-:Y:S01]  /*d1a0*/  MUFU.EX2 R220, R220 ;  /* 0x000000dc00dc7308 */ /* 0x000fe20000000800 */
        /* <DEDUP_REMOVED lines=35> */
[C---:B------:R-:W-:Y:S04]  /*d3e0*/  FMUL.FTZ R92, R3.reuse, R92 ;  /* 0x0000005c035c7220 */ /* 0x040fe80000410000 */
[C---:B------:R-:W-:Y:S01]  /*d3f0*/  FMUL.FTZ R93, R3.reuse, R93 ;  /* 0x0000005d035d7220 */ /* 0x040fe20000410000 */
[C---:B------:R-:W-:Y:S01]  /*d400*/  HMMA.16816.F32 R88, R16.reuse, R26, R88 ;  /* 0x0000001a1058723c */ /* 0x040fe20000001858 */
[----:B------:R-:W4:Y:S02]  /*d410*/  LDSM.16.MT88.4 R24, [R189+0x900] ;  /* 0x00090000bd18783b */ /* 0x000f240000004200 */
[C---:B------:R-:W-:Y:S02]  /*d420*/  FMUL.FTZ R94, R2.reuse, R94 ;  /* 0x0000005e025e7220 */ /* 0x040fe40000410000 */
[C---:B------:R-:W-:Y:S02]  /*d430*/  FMUL.FTZ R95, R2.reuse, R95 ;  /* 0x0000005f025f7220 */ /* 0x040fe40000410000 */
[C---:B------:R-:W-:Y:S02]  /*d440*/  FMUL.FTZ R96, R3.reuse, R96 ;  /* 0x0000006003607220 */ /* 0x040fe40000410000 */
[----:B------:R-:W-:Y:S03]  /*d450*/  FMUL.FTZ R97, R3, R97 ;  /* 0x0000006103617220 */ /* 0x000fe60000410000 */
[C---:B--2---:R-:W-:Y:S03]  /*d460*/  HMMA.16816.F32 R92, R16.reuse, R28, R92 ;  /* 0x0000001c105c723c */ /* 0x044fe6000000185c */
[C---:B------:R-:W-:Y:S02]  /*d470*/  FMUL.FTZ R98, R2.reuse, R98 ;  /* 0x0000006202627220 */ /* 0x040fe40000410000 */
[----:B------:R-:W-:Y:S02]  /*d480*/  FMUL.FTZ R99, R2, R99 ;  /* 0x0000006302637220 */ /* 0x000fe40000410000 */
[--C-:B------:R-:W-:Y:S02]  /*d490*/  FFMA.FTZ R168, R168, c[0x0][0x2d0], -R155.reuse ;  /* 0x0000b400a8a87a23 */ /* 0x100fe4000001089b */
[--C-:B------:R-:W-:Y:S03]  /*d4a0*/  FFMA.FTZ R173, R166, c[0x0][0x2d0], -R155.reuse ;  /* 0x0000b400a6ad7a23 */ /* 0x100fe6000001089b */
[----:B------:R-:W-:Y:S01]  /*d4b0*/  HMMA.16816.F32 R96, R16, R30, R96 ;  /* 0x0000001e1060723c */ /* 0x000fe20000001860 */
[----:B------:R-:W-:Y:S01]  /*d4c0*/  LDSM.16.MT88.4 R28, [R190+0x4900] ;  /* 0x00490000be1c783b */ /* 0x000fe20000004200 */
[----:B------:R-:W-:Y:S01]  /*d4d0*/  MUFU.EX2 R168, R168 ;  /* 0x000000a800a87308 */ /* 0x000fe20000000800 */
[--C-:B------:R-:W-:Y:S02]  /*d4e0*/  FFMA.FTZ R164, R164, c[0x0][0x2d0], -R155.reuse ;  /* 0x0000b400a4a47a23 */ /* 0x100fe4000001089b */
[--C-:B------:R-:W-:Y:S02]  /*d4f0*/  FFMA.FTZ R175, R162, c[0x0][0x2d0], -R155.reuse ;  /* 0x0000b400a2af7a23 */ /* 0x100fe4000001089b */
[----:B---3--:R-:W-:Y:S01]  /*d500*/  F2FP.PACK_AB R16, R157, R154 ;  /* 0x0000009a9d10723e */ /* 0x008fe200000000ff */
[--C-:B------:R-:W-:Y:S01]  /*d510*/  FFMA.FTZ R162, R171, c[0x0][0x2d0], -R140.reuse ;  /* 0x0000b400aba27a23 */ /* 0x100fe2000001088c */
[----:B------:R-:W-:Y:S03]  /*d520*/  F2FP.PACK_AB R18, R159, R156 ;  /* 0x0000009c9f12723e */ /* 0x000fe600000000ff */
[----:B-----5:R-:W-:Y:S01]  /*d530*/  F2FP.PACK_AB R17, R161, R158 ;  /* 0x0000009ea111723e */ /* 0x020fe200000000ff */
[--C-:B------:R-:W-:Y:S01]  /*d540*/  FFMA.FTZ R171, R144, c[0x0][0x2d0], -R155.reuse ;  /* 0x0000b40090ab7a23 */ /* 0x100fe2000001089b */
[----:B------:R-:W-:Y:S01]  /*d550*/  F2FP.PACK_AB R19, R163, R160 ;  /* 0x000000a0a313723e */ /* 0x000fe200000000ff */
[--C-:B------:R-:W-:Y:S01]  /*d560*/  FFMA.FTZ R169, R169, c[0x0][0x2d0], -R140.reuse ;  /* 0x0000b400a9a97a23 */ /* 0x100fe2000001088c */
[----:B------:R-:W2:Y:S01]  /*d570*/  MUFU.EX2 R173, R173 ;  /* 0x000000ad00ad7308 */ /* 0x000ea20000000800 */
[--C-:B------:R-:W-:Y:S02]  /*d580*/  FFMA.FTZ R166, R167, c[0x0][0x2d0], -R140.reuse ;  /* 0x0000b400a7a67a23 */ /* 0x100fe4000001088c */
[--C-:B------:R-:W-:Y:S02]  /*d590*/  FFMA.FTZ R167, R147, c[0x0][0x2d0], -R155.reuse ;  /* 0x0000b40093a77a23 */ /* 0x100fe4000001089b */
[C---:B-1----:R-:W-:Y:S01]  /*d5a0*/  HMMA.16816.F32 R4, R16.reuse, R20, R4 ;  /* 0x000000141004723c */ /* 0x042fe20000001804 */
[----:B------:R-:W-:Y:S02]  /*d5b0*/  LDSM.16.MT88.4 R144, [R195+0x5900] ;  /* 0x00590000c390783b */ /* 0x000fe40000004200 */
[----:B------:R-:W-:Y:S02]  /*d5c0*/  FFMA.FTZ R155, R142, c[0x0][0x2d0], -R155 ;  /* 0x0000b4008e9b7a23 */ /* 0x000fe4000001089b */
[--C-:B------:R-:W-:Y:S01]  /*d5d0*/  FFMA.FTZ R165, R165, c[0x0][0x2d0], -R140.reuse ;  /* 0x0000b400a5a57a23 */ /* 0x100fe2000001088c */
[----:B------:R-:W-:Y:S01]  /*d5e0*/  MUFU.EX2 R164, R164 ;  /* 0x000000a400a47308 */ /* 0x000fe20000000800 */
[----:B------:R-:W-:Y:S01]  /*d5f0*/  FFMA.FTZ R140, R13, c[0x0][0x2d0], -R140 ;  /* 0x0000b4000d8c7a23 */ /* 0x000fe2000001088c */
[C---:B------:R-:W-:Y:S01]  /*d600*/  HMMA.16816.F32 R8, R16.reuse, R22, R8 ;  /* 0x000000161008723c */ /* 0x040fe20000001808 */
[----:B------:R-:W1:Y:S03]  /*d610*/  LDSM.16.MT88.4 R20, [R188+0x2900] ;  /* 0x00290000bc14783b */ /* 0x000e660000004200 */
[----:B------:R-:W-:Y:S01]  /*d620*/  FFMA.FTZ R148, R3, R210, R148 ;  /* 0x000000d203947223 */ /* 0x000fe20000010094 */
[----:B------:R-:W-:Y:S01]  /*d630*/  MOV R3, R0 ;  /* 0x0000000000037202 */ /* 0x000fe20000000f00 */
[----:B------:R-:W-:Y:S01]  /*d640*/  FFMA.FTZ R153, R2, R211, R153 ;  /* 0x000000d302997223 */ /* 0x000fe20000010099 */
[----:B------:R-:W-:Y:S01]  /*d650*/  MOV R2, R12 ;  /* 0x0000000c00027202 */ /* 0x000fe20000000f00 */
[C---:B------:R-:W-:Y:S01]  /*d660*/  HMMA.16816.F32 R100, R16.reuse, R32, R100 ;  /* 0x000000201064723c */ /* 0x040fe20000001864 */
[----:B------:R3:W-:Y:S03]  /*d670*/  MUFU.EX2 R13, R140 ;  /* 0x0000008c000d7308 */ /* 0x0007e60000000800 */
[----:B------:R-:W-:Y:S02]  /*d680*/  FADD.FTZ R15, R15, R148 ;  /* 0x000000940f0f7221 */ /* 0x000fe40000010000 */
[----:B------:R-:W-:Y:S02]  /*d690*/  FADD.FTZ R152, R152, R153 ;  /* 0x0000009998987221 */ /* 0x000fe40000010000 */
[C---:B------:R-:W-:Y:S01]  /*d6a0*/  HMMA.16816.F32 R104, R16.reuse, R34, R104 ;  /* 0x000000221068723c */ /* 0x040fe20000001868 */
[----:B------:R-:W-:Y:S02]  /*d6b0*/  LDSM.16.MT88.4 R32, [R189+0x4900] ;  /* 0x00490000bd20783b */ /* 0x000fe40000004200 */
[----:B------:R-:W5:Y:S01]  /*d6c0*/  MUFU.EX2 R175, R175 ;  /* 0x000000af00af7308 */ /* 0x000f620000000800 */
[----:B------:R-:W-:Y:S04]  /*d6d0*/  FADD.FTZ R14, R14, R15 ;  /* 0x0000000f0e0e7221 */ /* 0x000fe80000010000 */
[C---:B----4-:R-:W-:Y:S04]  /*d6e0*/  HMMA.16816.F32 R108, R16.reuse, R24, R108 ;  /* 0x00000018106c723c */ /* 0x050fe8000000186c */
[----:B------:R-:W-:Y:S01]  /*d6f0*/  FADD.FTZ R149, R149, R14 ;  /* 0x0000000e95957221 */ /* 0x000fe20000010000 */
[----:B------:R-:W-:Y:S03]  /*d700*/  MUFU.EX2 R162, R162 ;  /* 0x000000a200a27308 */ /* 0x000fe60000000800 */
[C---:B------:R-:W-:Y:S01]  /*d710*/  HMMA.16816.F32 R112, R16.reuse, R26, R112 ;  /* 0x0000001a1070723c */ /* 0x040fe20000001870 */
[----:B------:R-:W4:Y:S03]  /*d720*/  LDSM.16.MT88.4 R24, [R195+0x4900] ;  /* 0x00490000c318783b */ /* 0x000f260000004200 */
[----:B------:R-:W-:Y:S03]  /*d730*/  FADD.FTZ R154, R154, R149 ;  /* 0x000000959a9a7221 */ /* 0x000fe60000010000 */
[----:B------:R-:W1:Y:S01]  /*d740*/  MUFU.EX2 R169, R169 ;  /* 0x000000a900a97308 */ /* 0x000e620000000800 */
[C---:B------:R-:W-:Y:S01]  /*d750*/  HMMA.16816.F32 R116, R16.reuse, R124, R116 ;  /* 0x0000007c1074723c */ /* 0x040fe20000001874 */
[----:B---3--:R-:W-:Y:S03]  /*d760*/  LDSM.16.MT88.4 R140, [R188+0x3900] ;  /* 0x00390000bc8c783b */ /* 0x008fe60000004200 */
[----:B------:R-:W-:Y:S04]  /*d770*/  FADD.FTZ R157, R157, R154 ;  /* 0x0000009a9d9d7221 */ /* 0x000fe80000010000 */
[C---:B------:R-:W-:Y:S01]  /*d780*/  HMMA.16816.F32 R120, R16.reuse, R126, R120 ;  /* 0x0000007e1078723c */ /* 0x040fe20000001878 */
[----:B------:R-:W-:Y:S01]  /*d790*/  LDSM.16.MT88.4 R124, [R190+0x1100] ;  /* 0x00110000be7c783b */ /* 0x000fe20000004200 */
[----:B------:R-:W-:Y:S02]  /*d7a0*/  MUFU.EX2 R166, R166 ;  /* 0x000000a600a67308 */ /* 0x000fe40000000800 */
[----:B------:R-:W-:Y:S04]  /*d7b0*/  FADD.FTZ R156, R156, R157 ;  /* 0x0000009d9c9c7221 */ /* 0x000fe80000010000 */
[C---:B------:R-:W-:Y:S04]  /*d7c0*/  HMMA.16816.F32 R36, R16.reuse, R128, R36 ;  /* 0x000000801024723c */ /* 0x040fe80000001824 */
[----:B------:R-:W3:Y:S01]  /*d7d0*/  MUFU.EX2 R165, R165 ;  /* 0x000000a500a57308 */ /* 0x000ee20000000800 */
[----:B------:R-:W-:Y:S03]  /*d7e0*/  FADD.FTZ R159, R159, R156 ;  /* 0x0000009c9f9f7221 */ /* 0x000fe60000010000 */
[C---:B------:R-:W-:Y:S01]  /*d7f0*/  HMMA.16816.F32 R40, R16.reuse, R130, R40 ;  /* 0x000000821028723c */ /* 0x040fe20000001828 */
[----:B------:R-:W-:Y:S05]  /*d800*/  LDSM.16.MT88.4 R128, [R188+0x1100] ;  /* 0x00110000bc80783b */ /* 0x000fea0000004200 */
[----:B------:R-:W1:Y:S02]  /*d810*/  MUFU.EX2 R167, R167 ;  /* 0x000000a700a77308 */ /* 0x000e640000000800 */
[C---:B------:R-:W-:Y:S08]  /*d820*/  HMMA.16816.F32 R44, R16.reuse, R132, R44 ;  /* 0x00000084102c723c */ /* 0x040ff0000000182c */
[C---:B------:R-:W-:Y:S01]  /*d830*/  HMMA.16816.F32 R48, R16.reuse, R134, R48 ;  /* 0x000000861030723c */ /* 0x040fe20000001830 */
[----:B------:R-:W-:Y:S01]  /*d840*/  LDSM.16.MT88.4 R132, [R190+0x3100] ;  /* 0x00310000be84783b */ /* 0x000fe20000004200 */
[----:B------:R-:W-:Y:S06]  /*d850*/  MUFU.EX2 R171, R171 ;  /* 0x000000ab00ab7308 */ /* 0x000fec0000000800 */
[C---:B------:R-:W-:Y:S04]  /*d860*/  HMMA.16816.F32 R52, R16.reuse, R136, R52 ;  /* 0x000000881034723c */ /* 0x040fe80000001834 */
[----:B------:R-:W2:Y:S04]  /*d870*/  MUFU.EX2 R172, R155 ;  /* 0x0000009b00ac7308 */ /* 0x000ea80000000800 */
        /* <DEDUP_REMOVED lines=14> */
[C---:B-1----:R-:W-:Y:S08]  /*d960*/  HMMA.16816.F32 R92, R16.reuse, R20, R92 ;  /* 0x00000014105c723c */ /* 0x042ff0000000185c */
[----:B------:R-:W-:Y:S01]  /*d970*/  HMMA.16816.F32 R96, R16, R22, R96 ;  /* 0x000000161060723c */ /* 0x000fe20000001860 */
[----:B------:R-:W1:Y:S06]  /*d980*/  LDSM.16.MT88.4 R20, [R188+0x3100] ;  /* 0x00310000bc14783b */ /* 0x000e6c0000004200 */
[----:B--2---:R-:W-:Y:S01]  /*d990*/  F2FP.PACK_AB R16, R173, R168 ;  /* 0x000000a8ad10723e */ /* 0x004fe200000000ff */
[----:B------:R-:W-:Y:S01]  /*d9a0*/  FADD.FTZ R168, R168, R159 ;  /* 0x0000009fa8a87221 */ /* 0x000fe20000010000 */
[----:B-----5:R-:W-:Y:S03]  /*d9b0*/  F2FP.PACK_AB R18, R175, R164 ;  /* 0x000000a4af12723e */ /* 0x020fe600000000ff */
[----:B------:R-:W-:Y:S01]  /*d9c0*/  F2FP.PACK_AB R17, R169, R162 ;  /* 0x000000a2a911723e */ /* 0x000fe200000000ff */
[----:B------:R-:W-:Y:S01]  /*d9d0*/  FADD.FTZ R173, R173, R168 ;  /* 0x000000a8adad7221 */ /* 0x000fe20000010000 */
[----:B---3--:R-:W-:Y:S03]  /*d9e0*/  F2FP.PACK_AB R19, R165, R166 ;  /* 0x000000a6a513723e */ /* 0x008fe600000000ff */
[----:B------:R-:W-:Y:S04]  /*d9f0*/  FADD.FTZ R164, R164, R173 ;  /* 0x000000ada4a47221 */ /* 0x000fe80000010000 */
[C---:B----4-:R-:W-:Y:S03]  /*da00*/  HMMA.16816.F32 R4, R16.reuse, R24, R4 ;  /* 0x000000181004723c */ /* 0x050fe60000001804 */
[----:B------:R-:W-:Y:S05]  /*da10*/  FADD.FTZ R164, R175, R164 ;  /* 0x000000a4afa47221 */ /* 0x000fea0000010000 */
[C---:B------:R-:W-:Y:S01]  /*da20*/  HMMA.16816.F32 R8, R16.reuse, R26, R8 ;  /* 0x0000001a1008723c */ /* 0x040fe20000001808 */
[----:B------:R-:W2:Y:S07]  /*da30*/  LDSM.16.MT88.4 R24, [R195+0x5100] ;  /* 0x00510000c318783b */ /* 0x000eae0000004200 */
[C---:B------:R-:W-:Y:S08]  /*da40*/  HMMA.16816.F32 R100, R16.reuse, R124, R100 ;  /* 0x0000007c1064723c */ /* 0x040ff00000001864 */
[C---:B------:R-:W-:Y:S01]  /*da50*/  HMMA.16816.F32 R104, R16.reuse, R126, R104 ;  /* 0x0000007e1068723c */ /* 0x040fe20000001868 */
[----:B------:R-:W-:Y:S07]  /*da60*/  LDSM.16.MT88.4 R124, [R195+0x1900] ;  /* 0x00190000c37c783b */ /* 0x000fee0000004200 */
[C---:B------:R-:W-:Y:S08]  /*da70*/  HMMA.16816.F32 R108, R16.reuse, R28, R108 ;  /* 0x0000001c106c723c */ /* 0x040ff0000000186c */
[C---:B------:R-:W-:Y:S01]  /*da80*/  HMMA.16816.F32 R112, R16.reuse, R30, R112 ;  /* 0x0000001e1070723c */ /* 0x040fe20000001870 */
[----:B------:R-:W3:Y:S07]  /*da90*/  LDSM.16.MT88.4 R28, [R190+0x5100] ;  /* 0x00510000be1c783b */ /* 0x000eee0000004200 */
[C---:B------:R-:W-:Y:S08]  /*daa0*/  HMMA.16816.F32 R116, R16.reuse, R128, R116 ;  /* 0x000000801074723c */ /* 0x040ff00000001874 */
[C---:B------:R-:W-:Y:S08]  /*dab0*/  HMMA.16816.F32 R120, R16.reuse, R130, R120 ;  /* 0x000000821078723c */ /* 0x040ff00000001878 */
[C---:B------:R-:W-:Y:S08]  /*dac0*/  HMMA.16816.F32 R36, R16.reuse, R32, R36 ;  /* 0x000000201024723c */ /* 0x040ff00000001824 */
[C---:B------:R-:W-:Y:S01]  /*dad0*/  HMMA.16816.F32 R40, R16.reuse, R34, R40 ;  /* 0x000000221028723c */ /* 0x040fe20000001828 */
[----:B------:R-:W4:Y:S07]  /*dae0*/  LDSM.16.MT88.4 R32, [R189+0x5100] ;  /* 0x00510000bd20783b */ /* 0x000f2e0000004200 */
        /* <DEDUP_REMOVED lines=28> */
[C---:B------:R-:W-:Y:S01]  /*dcb0*/  HMMA.16816.F32 R128, R16.reuse, R124, R4 ;  /* 0x0000007c1080723c */ /* 0x040fe20000001804 */
[----:B------:R-:W5:Y:S02]  /*dcc0*/  LDSM.16.MT88.4 R4, [R190+0x5900] ;  /* 0x00590000be04783b */ /* 0x000f640000004200 */
[----:B------:R-:W-:Y:S05]  /*dcd0*/  FADD.FTZ R210, R172, R171 ;  /* 0x000000abacd27221 */ /* 0x000fea0000010000 */
[C---:B------:R-:W-:Y:S01]  /*dce0*/  HMMA.16816.F32 R124, R16.reuse, R126, R8 ;  /* 0x0000007e107c723c */ /* 0x040fe20000001808 */
[----:B------:R-:W1:Y:S07]  /*dcf0*/  LDSM.16.MT88.4 R8, [R189+0x5900] ;  /* 0x00590000bd08783b */ /* 0x000e6e0000004200 */
        /* <DEDUP_REMOVED lines=9> */
[C---:B------:R-:W-:Y:S08]  /*dd90*/  HMMA.16816.F32 R48, R16.reuse, R138, R48 ;  /* 0x0000008a1030723c */ /* 0x040ff00000001830 */
[C---:B-1----:R-:W-:Y:S08]  /*dda0*/  HMMA.16816.F32 R52, R16.reuse, R20, R52 ;  /* 0x000000141034723c */ /* 0x042ff00000001834 */
[C---:B------:R-:W-:Y:S01]  /*ddb0*/  HMMA.16816.F32 R56, R16.reuse, R22, R56 ;  /* 0x000000161038723c */ /* 0x040fe20000001838 */
[----:B------:R-:W1:Y:S07]  /*ddc0*/  LDSM.16.MT88.4 R20, [R188+0x5900] ;  /* 0x00590000bc14783b */ /* 0x000e6e0000004200 */
[C---:B------:R-:W-:Y:S08]  /*ddd0*/  HMMA.16816.F32 R60, R16.reuse, R140, R60 ;  /* 0x0000008c103c723c */ /* 0x040ff0000000183c */
[C---:B------:R-:W-:Y:S08]  /*dde0*/  HMMA.16816.F32 R64, R16.reuse, R142, R64 ;  /* 0x0000008e1040723c */ /* 0x040ff00000001840 */
[C---:B------:R-:W-:Y:S08]  /*ddf0*/  HMMA.16816.F32 R68, R16.reuse, R144, R68 ;  /* 0x000000901044723c */ /* 0x040ff00000001844 */
[C---:B------:R-:W-:Y:S08]  /*de00*/  HMMA.16816.F32 R72, R16.reuse, R146, R72 ;  /* 0x000000921048723c */ /* 0x040ff00000001848 */
[C---:B-----5:R-:W-:Y:S07]  /*de10*/  HMMA.16816.F32 R76, R16.reuse, R4, R76 ;  /* 0x00000004104c723c */ /* 0x060fee000000184c */
[----:B------:R-:W-:Y:S01]  /*de20*/  FADD.FTZ R5, R151, R152 ;  /* 0x0000009897057221 */ /* 0x000fe20000010000 */
[C---:B------:R-:W-:Y:S04]  /*de30*/  HMMA.16816.F32 R80, R16.reuse, R6, R80 ;  /* 0x000000061050723c */ /* 0x040fe80000001850 */
[----:B------:R-:W-:Y:S04]  /*de40*/  FADD.FTZ R5, R150, R5 ;  /* 0x0000000596057221 */ /* 0x000fe80000010000 */
[C---:B------:R-:W-:Y:S04]  /*de50*/  HMMA.16816.F32 R84, R16.reuse, R8, R84 ;  /* 0x000000081054723c */ /* 0x040fe80000001854 */
[----:B------:R-:W-:Y:S04]  /*de60*/  FADD.FTZ R158, R158, R5 ;  /* 0x000000059e9e7221 */ /* 0x000fe80000010000 */
[C---:B------:R-:W-:Y:S04]  /*de70*/  HMMA.16816.F32 R88, R16.reuse, R10, R88 ;  /* 0x0000000a1058723c */ /* 0x040fe80000001858 */
[----:B------:R-:W-:Y:S04]  /*de80*/  FADD.FTZ R161, R161, R158 ;  /* 0x0000009ea1a17221 */ /* 0x000fe80000010000 */
[----:B------:R-:W-:Y:S01]  /*de90*/  FADD.FTZ R160, R160, R161 ;  /* 0x000000a1a0a07221 */ /* 0x000fe20000010000 */
[C---:B-1----:R-:W-:Y:S03]  /*dea0*/  HMMA.16816.F32 R92, R16.reuse, R20, R92 ;  /* 0x00000014105c723c */ /* 0x042fe6000000185c */
        /* <DEDUP_REMOVED lines=11> */
.L_x_1464:
        /* <DEDUP_REMOVED lines=122> */
.L_x_1437:
        /* <DEDUP_REMOVED lines=267> */
.L_x_1476:
[----:B---34-:R-:W-:Y:S05]  /*f7b0*/  BSYNC B0 ;  /* 0x0000000000007941 */ /* 0x018fea0003800000 */
.L_x_1475:
        /* <DEDUP_REMOVED lines=23> */
.L_x_1478:
[----:B------:R-:W-:Y:S05]  /*f930*/  BSYNC B0 ;  /* 0x0000000000007941 */ /* 0x000fea0003800000 */
.L_x_1477:
        /* <DEDUP_REMOVED lines=23> */
.L_x_1480:
[----:B------:R-:W-:Y:S05]  /*fab0*/  BSYNC B0 ;  /* 0x0000000000007941 */ /* 0x000fea0003800000 */
.L_x_1479:
        /* <DEDUP_REMOVED lines=24> */
.L_x_1474:
        /* <DEDUP_REMOVED lines=40> */
.L_x_1482:
[----:B------:R-:W-:Y:S05]  /*fec0*/  BSYNC B0 ;  /* 0x0000000000007941 */ /* 0x000fea0003800000 */
.L_x_1481:
        /* <DEDUP_REMOVED lines=62> */
.L_x_1484:
[----:B------:R-:W-:Y:S05]  /*102b0*/  BSYNC B0 ;  /* 0x0000000000007941 */ /* 0x000fea0003800000 */
.L_x_1483:
        /* <DEDUP_REMOVED lines=21> */
.L_x_1486:
[----:B------:R-:W-:Y:S05]  /*10410*/  BSYNC B0 ;  /* 0x0000000000007941 */ /* 0x000fea0003800000 */
.L_x_1485:
        /* <DEDUP_REMOVED lines=21> */
.L_x_1488:
[----:B------:R-:W-:Y:S05]  /*10570*/  BSYNC B0 ;  /* 0x0000000000007941 */ /* 0x000fea0003800000 */
.L_x_1487:
        /* <DEDUP_REMOVED lines=22> */
.L_x_1489:
        /* <DEDUP_REMOVED lines=10> */
.L_x_2591:


//--------------------- .text._ZN7cutlass13device_kernelIN5flash19enable_sm80_to_sm89INS1_16FlashAttnFwdSm80INS1_25CollectiveMainloopFwdSm80ILi8ELi1ELb0EN4cute5tupleIJNS5_1CILi128EEENS7_ILi64EEENS7_ILi192EEEEEELi192ENS_6half_tEfNS_4arch4Sm80ELb0ELb1ELb0ELb1ELb0ELb0ELb1ELb0EEENS1_21CollectiveEpilogueFwdINS6_IJS8_SA_S9_EEENS6_IJNS7_ILi1EEESI_SI_EEESC_SE_Li256ELb1ELb1ELb0ELb0EEENS1_19SingleTileSchedulerILb1ELb0ELb1ELi128EEEEEEEEEvNT_6ParamsE --------------------------
	.section	.text._ZN7cutlass13device_kernelIN5flash19enable_sm80_to_sm89INS1_16FlashAttnFwdSm80INS1_25CollectiveMainloopFwdSm80ILi8ELi1ELb0EN4cute5tupleIJNS5_1CILi128EEENS7_ILi64EEENS7_ILi192EEEEEELi192ENS_6half_tEfNS_4arch4Sm80ELb0ELb1ELb0ELb1ELb0ELb0ELb1ELb0EEENS1_21CollectiveEpilogueFwdINS6_IJS8_SA_S9_EEENS6_IJNS7_ILi1EEESI_SI_EEESC_SE_Li256ELb1ELb1ELb0ELb0EEENS1_19SingleTileSchedulerILb1ELb0ELb1ELi128EEEEEEEEEvNT_6ParamsE,"ax",@progbits
	.sectioninfo	@"SHI_REGISTERS=240"
	.align	128
.text._ZN7cutlass13device_kernelIN5flash19enable_sm80_to_sm89INS1_16FlashAttnFwdSm80INS1_25CollectiveMainloopFwdSm80ILi8ELi1ELb0EN4cute5tupleIJNS5_1CILi128EEENS7_ILi64EEENS7_ILi192EEEEEELi192ENS_6half_tEfNS_4arch4Sm80ELb0ELb1ELb0ELb1ELb0ELb0ELb1ELb0EEENS1_21CollectiveEpilogueFwdINS6_IJS8_SA_S9_EEENS6_IJNS7_ILi1EEESI_SI_EEESC_SE_Li256ELb1ELb1ELb0ELb0EEENS1_19SingleTileSchedulerILb1ELb0ELb1ELi128EEEEEEEEEvNT_6ParamsE:
        .type           _ZN7cutlass13device_kernelIN5flash19enable_sm80_to_sm89INS1_16FlashAttnFwdSm80INS1_25CollectiveMainloopFwdSm80ILi8ELi1ELb0EN4cute5tupleIJNS5_1CILi128EEENS7_ILi64EEENS7_ILi192EEEEEELi192ENS_6half_tEfNS_4arch4Sm80ELb0ELb1ELb0ELb1ELb0ELb0ELb1ELb0EEENS1_21CollectiveEpilogueFwdINS6_IJS8_SA_S9_EEENS6_IJNS7_ILi1EEESI_SI_EEESC_SE_Li256ELb1ELb1ELb0ELb0EEENS1_19SingleTileSchedulerILb1ELb0ELb1ELi128EEEEEEEEEvNT_6ParamsE,@function
        .size           _ZN7cutlass13device_kernelIN5flash19enable_sm80_to_sm89INS1_16FlashAttnFwdSm80INS1_25CollectiveMainloopFwdSm80ILi8ELi1ELb0EN4cute5tupleIJNS5_1CILi128EEENS7_ILi64EEENS7_ILi192EEEEEELi192ENS_6half_tEfNS_4arch4Sm80ELb0ELb1ELb0ELb1ELb0ELb0ELb1ELb0EEENS1_21CollectiveEpilogueFwdINS6_IJS8_SA_S9_EEENS6_IJNS7_ILi1EEESI_SI_EEESC_SE_Li256ELb1ELb1ELb0ELb0EEENS1_19SingleTileSchedulerILb1ELb0ELb1ELi128EEEEEEEEEvNT_6ParamsE,(.L_x_2592 - _ZN7cutlass13device_kernelIN5flash19enable_sm80_to_sm89INS1_16FlashAttnFwdSm80INS1_25CollectiveMainloopFwdSm80ILi8ELi1ELb0EN4cute5tupleIJNS5_1CILi128EEENS7_ILi64EEENS7_ILi192EEEEEELi192ENS_6half_tEfNS_4arch4Sm80ELb0ELb1ELb0ELb1ELb0ELb0ELb1ELb0EEENS1_21CollectiveEpilogueFwdINS6_IJS8_SA_S9_EEENS6_IJNS7_ILi1EEESI_SI_EEESC_SE_Li256ELb1ELb1ELb0ELb0EEENS1_19SingleTileSchedulerILb1ELb0ELb1ELi128EEEEEEEEEvNT_6ParamsE)
        .other          _ZN7cutlass13device_kernelIN5flash19enable_sm80_to_sm89INS1_16FlashAttnFwdSm80INS1_25CollectiveMainloopFwdSm80ILi8ELi1ELb0EN4cute5tupleIJNS5_1CILi128EEENS7_ILi64EEENS7_ILi192EEEEEELi192ENS_6half_tEfNS_4arch4Sm80ELb0ELb1ELb0ELb1ELb0ELb0ELb1ELb0EEENS1_21CollectiveEpilogueFwdINS6_IJS8_SA_S9_EEENS6_IJNS7_ILi1EEESI_SI_EEESC_SE_Li256ELb1ELb1ELb0ELb0EEENS1_19SingleTileSchedulerILb1ELb0ELb1ELi128EEEEEEEEEvNT_6ParamsE,@"STO_CUDA_ENTRY STV_DEFAULT"
_ZN7cutlass13device_kernelIN5flash19enable_sm80_to_sm89INS1_16FlashAttnFwdSm80INS1_25CollectiveMainloopFwdSm80ILi8ELi1ELb0EN4cute5tupleIJNS5_1CILi128EEENS7_ILi64EEENS7_ILi192EEEEEELi192ENS_6half_tEfNS_4arch4Sm80ELb0ELb1ELb0ELb1ELb0ELb0ELb1ELb0EEENS1_21CollectiveEpilogueFwdINS6_IJS8_SA_S9_EEENS6_IJNS7_ILi1EEESI_SI_EEESC_SE_Li256ELb1ELb1ELb0ELb0EEENS1_19SingleTileSchedulerILb1ELb0ELb1ELi128EEEEEEEEEvNT_6ParamsE:
        /* <DEDUP_REMOVED lines=16> */
.L_x_1491:
        /* <DEDUP_REMOVED lines=8> */
.L_x_1493:
[----:B------:R-:W-:-:S04]  /*0180*/  MOV R0, c[0x0][0x54c] ;  /* 0x0001530000007a02 */ /* 0x000fc80000000f00 */
.L_x_1492:
[----:B------:R-:W-:Y:S01]  /*0190*/  USHF.L.U32 UR7, UR17, 0x7, URZ ;  /* 0x0000000711077899 */ /* 0x000fe2000800063f */
[----:B-----5:R-:W-:-:S05]  /*01a0*/  IMAD R0, R0, c[0x0][0x548], RZ ;  /* 0x0001520000007a24 */ /* 0x020fca00078e02ff */
[----:B------:R-:W-:-:S04]  /*01b0*/  ISETP.LE.AND P0, PT, R0, UR7, PT ;  /* 0x0000000700007c0c */ /* 0x000fc8000bf03270 */
[----:B------:R-:W-:Y:S01]  /*01c0*/  SEL R200, R200, 0xffffffff, !P0 ;  /* 0xffffffffc8c87807 */ /* 0x000fe20004000000 */
[----:B------:R-:W-:Y:S05]  /*01d0*/  BRA `(.L_x_1494) ;  /* 0x0000012000007947 */ /* 0x000fea0003800000 */
.L_x_1490:
[----:B--2---:R-:W-:-:S04]  /*01e0*/  ISETP.NE.U32.AND P0, PT, RZ, c[0x0][0x568], PT ;  /* 0x00015a00ff007a0c */ /* 0x004fc80003f05070 */
[----:B------:R-:W-:-:S13]  /*01f0*/  ISETP.NE.AND.EX P0, PT, RZ, c[0x0][0x56c], PT, P0 ;  /* 0x00015b00ff007a0c */ /* 0x000fda0003f05300 */
[----:B------:R-:W-:Y:S05]  /*0200*/  @!P0 BRA `(.L_x_1495) ;  /* 0x0000002000008947 */ /* 0x000fea0003800000 */
[----:B------:R1:W5:Y:S01]  /*0210*/  LDG.E R0, [R2.64] ;  /* 0x0000001202007981 */ /* 0x000362000c1e1900 */
[----:B------:R-:W-:Y:S05]  /*0220*/  BRA `(.L_x_1496) ;  /* 0x0000009000007947 */ /* 0x000fea0003800000 */
.L_x_1495:
        /* <DEDUP_REMOVED lines=8> */
.L_x_1497:
[----:B------:R-:W-:-:S04]  /*02b0*/  MOV R0, c[0x0][0x54c] ;  /* 0x0001530000007a02 */ /* 0x000fc80000000f00 */
.L_x_1496:
[----:B------:R-:W-:Y:S01]  /*02c0*/  USHF.L.U32 UR7, UR17, 0x7, URZ ;  /* 0x0000000711077899 */ /* 0x000fe2000800063f */
[----:B-----5:R-:W-:-:S05]  /*02d0*/  IMAD R0, R0, c[0x0][0x548], RZ ;  /* 0x0001520000007a24 */ /* 0x020fca00078e02ff */
[----:B------:R-:W-:-:S04]  /*02e0*/  ISETP.LE.AND P0, PT, R0, UR7, PT ;  /* 0x0000000700007c0c */ /* 0x000fc8000bf03270 */
[----:B------:R-:W-:-:S04]  /*02f0*/  SEL R200, R200, 0xffffffff, !P0 ;  /* 0xffffffffc8c87807 */ /* 0x000fc80004000000 */
.L_x_1494:
        /* <DEDUP_REMOVED lines=31> */
.L_x_1498:
[----:B------:R-:W-:-:S04]  /*04f0*/  ISETP.NE.U32.AND P0, PT, RZ, c[0x0][0x368], PT ;  /* 0x0000da00ff007a0c */ /* 0x000fc80003f05070 */
[----:B------:R-:W-:-:S13]  /*0500*/  ISETP.NE.AND.EX P0, PT, RZ, c[0x0][0x36c], PT, P0 ;  /* 0x0000db00ff007a0c */ /* 0x000fda0003f05300 */
[----:B------:R-:W-:Y:S05]  /*0510*/  @!P0 BRA `(.L_x_1499) ;  /* 0x0000004000008947 */ /* 0x000fea0003800000 */
[----:B------:R-:W-:-:S05]  /*0520*/  IMAD.WIDE R8, R200, R5, c[0x0][0x368] ;  /* 0x0000da00c8087625 */ /* 0x000fca00078e0205 */
[----:B------:R-:W2:Y:S02]  /*0530*/  LDG.E R0, [R8.64] ;  /* 0x0000001208007981 */ /* 0x000ea4000c1e1900 */
[----:B--2---:R1:W2:Y:S02]  /*0540*/  R2UR UR9, R0 ;  /* 0x00000000000973c2 */ /* 0x0042a400000e0000 */
[----:B-12---:R-:W-:Y:S05]  /*0550*/  BRA `(.L_x_1500) ;  /* 0x0000006000007947 */ /* 0x006fea0003800000 */
.L_x_1499:
[----:B------:R-:W-:Y:S05]  /*0560*/  @!P3 BRA `(.L_x_1500) ;  /* 0x000000500000b947 */ /* 0x000fea0003800000 */
[----:B------:R-:W2:Y:S04]  /*0570*/  LDG.E R0, [R8.64] ;  /* 0x0000001208007981 */ /* 0x000ea8000c1e1900 */
[----:B------:R-:W4:Y:S01]  /*0580*/  LDG.E R4, [R8.64+0x4] ;  /* 0x0000041208047981 */ /* 0x000f22000c1e1900 */
[----:B--2---:R-:W1:Y:S08]  /*0590*/  R2UR UR9, R0 ;  /* 0x00000000000973c2 */ /* 0x004e7000000e0000 */
[----:B----4-:R-:W1:Y:S02]  /*05a0*/  R2UR UR4, R4 ;  /* 0x00000000040473c2 */ /* 0x010e6400000e0000 */
[----:B-1----:R-:W-:-:S06]  /*05b0*/  UIADD3 UR9, -UR9, UR4, URZ ;  /* 0x0000000409097290 */ /* 0x002fcc000fffe13f */
.L_x_1500:
        /* <DEDUP_REMOVED lines=26> */
.L_x_1502:
[----:B------:R-:W-:Y:S02]  /*0760*/  UISETP.NE.AND UP0, UPT, UR5, 0x1, UPT ;  /* 0x000000010500788c */ /* 0x000fe4000bf05270 */
[----:B------:R-:W-:Y:S02]  /*0770*/  ULDC.64 UR10, c[0x0][0x330] ;  /* 0x0000cc00000a7ab9 */ /* 0x000fe40000000a00 */
[----:B------:R-:W-:-:S07]  /*0780*/  UIMAD.WIDE.U32 UR12, UR6, UR10, URZ ;  /* 0x0000000a060c72a5 */ /* 0x000fce000f8e003f */
[----:B------:R-:W-:Y:S02]  /*0790*/  @UP0 USHF.R.U32.HI UR6, URZ, UR11, UR13 ;  /* 0x0000000b3f060299 */ /* 0x000fe4000801160d */
.L_x_1503:
[----:B------:R-:W-:Y:S02]  /*07a0*/  ULDC UR8, c[0x0][0x32c] ;  /* 0x0000cb0000087ab9 */ /* 0x000fe40000000800 */
[----:B------:R-:W-:-:S04]  /*07b0*/  UIMAD UR8, UR6, UR5, UR8 ;  /* 0x00000005060872a4 */ /* 0x000fc8000f8e0208 */
[----:B------:R-:W-:-:S04]  /*07c0*/  UISETP.LT.AND UP0, UPT, UR4, UR8, UPT ;  /* 0x000000080400728c */ /* 0x000fc8000bf01270 */
[----:B------:R-:W-:Y:S02]  /*07d0*/  USEL UR4, UR4, UR8, UP0 ;  /* 0x0000000804047287 */ /* 0x000fe40008000000 */
.L_x_1501:
        /* <DEDUP_REMOVED lines=31> */
.L_x_1505:
[----:B------:R-:W-:-:S03]  /*09d0*/  UISETP.NE.AND UP0, UPT, UR5, 0x1, UPT ;  /* 0x000000010500788c */ /* 0x000fc6000bf05270 */
[----:B------:R-:W-:Y:S02]  /*09e0*/  ULDC.64 UR4, c[0x0][0x330] ;  /* 0x0000cc0000047ab9 */ /* 0x000fe40000000a00 */
[----:B------:R-:W-:-:S07]  /*09f0*/  UIMAD.WIDE.U32 UR12, UR10, UR4, URZ ;  /* 0x000000040a0c72a5 */ /* 0x000fce000f8e003f */
[----:B------:R-:W-:Y:S02]  /*0a00*/  @UP0 UMOV UR11, UR13 ;  /* 0x0000000d000b0c82 */ /* 0x000fe40008000000 */
[----:B------:R-:W-:Y:S02]  /*0a10*/  @UP0 USHF.R.U32.HI UR10, URZ, UR5, UR11 ;  /* 0x000000053f0a0299 */ /* 0x000fe4000801160b */
.L_x_1506:
[----:B------:R-:W-:Y:S02]  /*0a20*/  ULDC UR4, c[0x0][0x32c] ;  /* 0x0000cb0000047ab9 */ /* 0x000fe40000000800 */
[----:B------:R-:W-:-:S04]  /*0a30*/  UIMAD UR4, UR10, UR4, URZ ;  /* 0x000000040a0472a4 */ /* 0x000fc8000f8e023f */
[----:B------:R-:W-:-:S04]  /*0a40*/  UISETP.LT.AND UP0, UPT, UR8, UR4, UPT ;  /* 0x000000040800728c */ /* 0x000fc8000bf01270 */
[----:B------:R-:W-:-:S04]  /*0a50*/  USEL UR8, UR8, UR4, !UP0 ;  /* 0x0000000408087287 */ /* 0x000fc8000c000000 */
.L_x_1504:
        /* <DEDUP_REMOVED lines=95> */
[----:B------:R-:W-:Y:S01]  /*1050*/  IMAD R9, R23, c[0x0][0x1e4], R2 ;  /* 0x0000790017097a24 */ /* 0x000fe200078e0202 */
        /* <DEDUP_REMOVED lines=8> */
[----:B------:R-:W-:-:S02]  /*10e0*/  ISETP.GE.AND P1, PT, R5, c[0x0][0x1d4], PT ;  /* 0x0000750005007a0c */ /* 0x000fc40003f26270 */
[----:B------:R-:W-:Y:S01]  /*10f0*/  IADD3 R0, R0, UR7, RZ ;  /* 0x0000000700007c10 */ /* 0x000fe2000fffe0ff */
[----:B------:R-:W-:Y:S01]  /*1100*/  IMAD R5, R12, c[0x0][0x1b8], RZ ;  /* 0x00006e000c057a24 */ /* 0x000fe200078e02ff */
[----:B------:R-:W-:Y:S02]  /*1110*/  SHF.R.S32.HI R3, RZ, 0x1f, R200 ;  /* 0x0000001fff037819 */ /* 0x000fe400000114c8 */
[--C-:B------:R-:W-:Y:S01]  /*1120*/  SHF.R.S32.HI R19, RZ, 0x1f, R18.reuse ;  /* 0x0000001fff137819 */ /* 0x100fe20000011412 */
[----:B------:R-:W-:Y:S01]  /*1130*/  IMAD R20, R4, c[0x0][0x1bc], R5 ;  /* 0x00006f0004147a24 */ /* 0x000fe200078e0205 */
[----:B------:R-:W-:Y:S01]  /*1140*/  SEL R2, R3, RZ, !P5 ;  /* 0x000000ff03027207 */ /* 0x000fe20006800000 */
[----:B------:R-:W-:Y:S01]  /*1150*/  @P4 IMAD.HI.U32 R13, R0, c[0x0][0x2c8], RZ ;  /* 0x0000b200000d4a27 */ /* 0x000fe200078e00ff */
[----:B-1----:R-:W-:Y:S02]  /*1160*/  SEL R11, R200, RZ, !P5 ;  /* 0x000000ffc80b7207 */ /* 0x002fe40006800000 */
[----:B------:R-:W-:Y:S01]  /*1170*/  IADD3 R21, R29, R20, RZ ;  /* 0x000000141d157210 */ /* 0x000fe20007ffe0ff */
[----:B------:R-:W-:Y:S01]  /*1180*/  IMAD.WIDE.U32 R26, R23, c[0x0][0x1e0], R18 ;  /* 0x00007800171a7a25 */ /* 0x000fe200078e0012 */
[----:B------:R-:W-:-:S03]  /*1190*/  SHF.R.S32.HI R5, RZ, 0x1f, R16 ;  /* 0x0000001fff057819 */ /* 0x000fc60000011410 */
[----:B------:R-:W-:Y:S01]  /*11a0*/  IMAD.MOV.U32 R14, RZ, RZ, R0 ;  /* 0x000000ffff0e7224 */ /* 0x000fe200078e0000 */
[----:B------:R-:W-:Y:S01]  /*11b0*/  @P0 SHF.R.U32.HI R14, RZ, c[0x0][0x2cc], R13 ;  /* 0x0000b300ff0e0a19 */ /* 0x000fe2000001160d */
[----:B------:R-:W-:Y:S01]  /*11c0*/  IMAD.WIDE.U32 R22, R23, c[0x0][0x208], R18 ;  /* 0x0000820017167a25 */ /* 0x000fe200078e0012 */
[----:B------:R-:W-:-:S03]  /*11d0*/  LEA.HI R5, R5, R16, RZ, 0x3 ;  /* 0x0000001005057211 */ /* 0x000fc600078f18ff */
[----:B------:R-:W-:Y:S01]  /*11e0*/  IMAD R2, R2, c[0x0][0x1c0], RZ ;  /* 0x0000700002027a24 */ /* 0x000fe200078e02ff */
[----:B------:R-:W-:Y:S01]  /*11f0*/  LOP3.LUT R15, R5, 0xfffffff8, RZ, 0xc0, !PT ;  /* 0xfffffff8050f7812 */ /* 0x000fe200078ec0ff */
[----:B------:R-:W-:Y:S02]  /*1200*/  IMAD.MOV.U32 R20, RZ, RZ, R28 ;  /* 0x000000ffff147224 */ /* 0x000fe400078e001c */
[----:B------:R-:W-:Y:S02]  /*1210*/  IMAD.IADD R23, R23, 0x1, R7 ;  /* 0x0000000117177824 */ /* 0x000fe400078e0207 */
[C---:B------:R-:W-:Y:S02]  /*1220*/  IMAD R2, R11.reuse, c[0x0][0x1c4], R2 ;  /* 0x000071000b027a24 */ /* 0x040fe400078e0202 */
[----:B------:R-:W-:-:S04]  /*1230*/  IMAD.WIDE.U32 R20, R11, c[0x0][0x1c0], R20 ;  /* 0x000070000b147a25 */ /* 0x000fc800078e0014 */
[----:B------:R-:W-:Y:S01]  /*1240*/  IMAD.IADD R27, R27, 0x1, R9 ;  /* 0x000000011b1b7824 */ /* 0x000fe200078e0209 */
[--C-:B------:R-:W-:Y:S01]  /*1250*/  SHF.R.S32.HI R9, RZ, 0x1f, R14.reuse ;  /* 0x0000001fff097819 */ /* 0x100fe2000001140e */
[----:B------:R-:W-:Y:S01]  /*1260*/  IMAD.MOV R7, RZ, RZ, -R14 ;  /* 0x000000ffff077224 */ /* 0x000fe200078e0a0e */
[----:B------:R-:W-:Y:S01]  /*1270*/  IADD3 R21, R21, R2, RZ ;  /* 0x0000000215157210 */ /* 0x000fe20007ffe0ff */
[----:B------:R-:W-:Y:S02]  /*1280*/  IMAD.IADD R15, R16, 0x1, -R15 ;  /* 0x00000001100f7824 */ /* 0x000fe400078e0a0f */
[----:B------:R-:W-:Y:S02]  /*1290*/  IMAD R7, R7, c[0x0][0x2c4], R0 ;  /* 0x0000b10007077a24 */ /* 0x000fe400078e0200 */
[----:B------:R-:W-:Y:S01]  /*12a0*/  IMAD R9, R9, c[0x0][0x1b0], RZ ;  /* 0x00006c0009097a24 */ /* 0x000fe200078e02ff */
[----:B------:R-:W-:Y:S01]  /*12b0*/  LOP3.LUT P4, RZ, R15, 0x4, RZ, 0xc0, !PT ;  /* 0x000000040fff7812 */ /* 0x000fe2000788c0ff */
[----:B------:R-:W-:Y:S01]  /*12c0*/  IMAD.WIDE.U32 R20, R14, c[0x0][0x1b0], R20 ;  /* 0x00006c000e147a25 */ /* 0x000fe200078e0014 */
[----:B------:R-:W-:-:S02]  /*12d0*/  SHF.R.S32.HI R0, RZ, 0x1f, R7 ;  /* 0x0000001fff007819 */ /* 0x000fc40000011407 */
[----:B------:R-:W-:Y:S01]  /*12e0*/  LOP3.LUT P5, RZ, R15, 0x2, RZ, 0xc0, !PT ;  /* 0x000000020fff7812 */ /* 0x000fe200078ac0ff */
[----:B------:R-:W-:Y:S02]  /*12f0*/  IMAD R9, R14, c[0x0][0x1b4], R9 ;  /* 0x00006d000e097a24 */ /* 0x000fe400078e0209 */
[----:B------:R-:W-:Y:S02]  /*1300*/  IMAD R0, R0, c[0x0][0x1a8], RZ ;  /* 0x00006a0000007a24 */ /* 0x000fe400078e02ff */
[----:B------:R-:W-:Y:S02]  /*1310*/  IMAD.IADD R21, R21, 0x1, R9 ;  /* 0x0000000115157824 */ /* 0x000fe400078e0209 */
[C---:B------:R-:W-:Y:S02]  /*1320*/  IMAD R11, R12.reuse, c[0x0][0x1e8], RZ ;  /* 0x00007a000c0b7a24 */ /* 0x040fe400078e02ff */
[----:B------:R-:W-:Y:S02]  /*1330*/  IMAD R13, R12, c[0x0][0x210], RZ ;  /* 0x000084000c0d7a24 */ /* 0x000fe400078e02ff */
[----:B------:R-:W-:-:S02]  /*1340*/  IMAD R0, R7, c[0x0][0x1ac], R0 ;  /* 0x00006b0007007a24 */ /* 0x000fc400078e0200 */
[----:B------:R-:W-:-:S04]  /*1350*/  IMAD.WIDE.U32 R16, R7, c[0x0][0x1a8], R20 ;  /* 0x00006a0007107a25 */ /* 0x000fc800078e0014 */
[C---:B------:R-:W-:Y:S01]  /*1360*/  IMAD R11, R4.reuse, c[0x0][0x1ec], R11 ;  /* 0x00007b00040b7a24 */ /* 0x040fe200078e020b */
[----:B------:R-:W-:Y:S01]  /*1370*/  IADD3 R0, R17, R0, RZ ;  /* 0x0000000011007210 */ /* 0x000fe20007ffe0ff */
[----:B------:R-:W-:Y:S01]  /*1380*/  IMAD R13, R4, c[0x0][0x214], R13 ;  /* 0x00008500040d7a24 */ /* 0x000fe200078e020d */
[----:B------:R-:W-:Y:S01]  /*1390*/  LEA R12, P0, R16, c[0x0][0x160], 0x1 ;  /* 0x00005800100c7a11 */ /* 0x000fe200078008ff */
[----:B------:R-:W-:-:S04]  /*13a0*/  IMAD.WIDE.U32 R204, R4, c[0x0][0x1e8], R26 ;  /* 0x00007a0004cc7a25 */ /* 0x000fc800078e001a */
[----:B------:R-:W-:Y:S01]  /*13b0*/  IMAD.WIDE.U32 R22, R4, c[0x0][0x210], R22 ;  /* 0x0000840004167a25 */ /* 0x000fe200078e0016 */
[----:B------:R1:W3:Y:S03]  /*13c0*/  SHFL.IDX PT, R20, R12, RZ, 0x181f ;  /* 0x00181fff0c147589 */ /* 0x0002e600000e0000 */
[----:B------:R-:W-:Y:S02]  /*13d0*/  IMAD.SHL.U32 R4, R15, 0x40, RZ ;  /* 0x000000400f047824 */ /* 0x000fe400078e00ff */
[----:B------:R-:W-:Y:S01]  /*13e0*/  IMAD.IADD R205, R205, 0x1, R11 ;  /* 0x00000001cdcd7824 */ /* 0x000fe200078e020b */
[----:B------:R-:W-:Y:S01]  /*13f0*/  LEA.HI.X R11, R16, c[0x0][0x164], R0, 0x1, P0 ;  /* 0x00005900100b7a11 */ /* 0x000fe200000f0c00 */
[----:B------:R-:W-:Y:S01]  /*1400*/  IMAD.SHL.U32 R9, R197, 0x8, RZ ;  /* 0x00000008c5097824 */ /* 0x000fe200078e00ff */
[----:B------:R-:W-:Y:S01]  /*1410*/  LOP3.LUT R4, R4, 0x1c0, RZ, 0xc0, !PT ;  /* 0x000001c004047812 */ /* 0x000fe200078ec0ff */
[----:B------:R-:W-:Y:S01]  /*1420*/  IMAD.MOV.U32 R2, RZ, RZ, 0x10 ;  /* 0x00000010ff027424 */ /* 0x000fe200078e00ff */
[----:B------:R-:W-:Y:S01]  /*1430*/  LEA.HI R16, R87, R6, RZ, 0x6 ;  /* 0x0000000657107211 */ /* 0x000fe200078f30ff */
[----:B------:R-:W-:Y:S01]  /*1440*/  IMAD.IADD R23, R23, 0x1, R13 ;  /* 0x0000000117177824 */ /* 0x000fe200078e020d */
[----:B------:R-:W-:Y:S01]  /*1450*/  IADD3 R13, R18, 0x40, RZ ;  /* 0x00000040120d7810 */ /* 0x000fe20007ffe0ff */
[----:B------:R-:W-:Y:S01]  /*1460*/  IMAD.SHL.U32 R5, R5, 0x40, RZ ;  /* 0x0000004005057824 */ /* 0x000fe200078e00ff */
[----:B------:R-:W-:Y:S01]  /*1470*/  LOP3.LUT R7, R4, 0x8, R9, 0xf8, !PT ;  /* 0x0000000804077812 */ /* 0x000fe200078ef809 */
[----:B------:R-:W-:Y:S01]  /*1480*/  IMAD.SHL.U32 R9, R24, 0x8, RZ ;  /* 0x0000000818097824 */ /* 0x000fe200078e00ff */
[----:B------:R-:W-:Y:S01]  /*1490*/  SEL R2, R2, 0xfffffff0, !P5 ;  /* 0xfffffff002027807 */ /* 0x000fe20006800000 */
[----:B------:R1:W4:Y:S01]  /*14a0*/  SHFL.IDX PT, R21, R11, RZ, 0x181f ;  /* 0x00181fff0b157589 */ /* 0x00032200000e0000 */
[----:B------:R-:W-:-:S02]  /*14b0*/  SHF.R.U32.HI R4, RZ, 0x3, R4 ;  /* 0x00000003ff047819 */ /* 0x000fc40000011604 */
[----:B------:R-:W-:Y:S02]  /*14c0*/  ISETP.GE.AND P5, PT, R13, c[0x0][0x198], PT ;  /* 0x000066000d007a0c */ /* 0x000fe40003fa6270 */
[----:B------:R-:W-:Y:S02]  /*14d0*/  LOP3.LUT R4, R7, R4, RZ, 0x3c, !PT ;  /* 0x0000000407047212 */ /* 0x000fe400078e3cff */
[----:B------:R-:W-:Y:S02]  /*14e0*/  SHF.L.U32 R16, R16, 0x3, RZ ;  /* 0x0000000310107819 */ /* 0x000fe400000006ff */
[C---:B------:R-:W-:Y:S02]  /*14f0*/  IADD3 R0, R9.reuse, 0x80, RZ ;  /* 0x0000008009007810 */ /* 0x040fe40007ffe0ff */
[----:B------:R-:W-:Y:S02]  /*1500*/  ISETP.GE.AND P6, PT, R9, c[0x0][0x198], PT ;  /* 0x0000660009007a0c */ /* 0x000fe40003fc6270 */
[----:B------:R-:W-:-:S02]  /*1510*/  LOP3.LUT R199, R199, 0xfffffe00, R16, 0xf8, !PT ;  /* 0xfffffe00c7c77812 */ /* 0x000fc400078ef810 */
[----:B------:R-:W-:Y:S02]  /*1520*/  LOP3.LUT R4, R4, 0xfffffe00, R5, 0xf8, !PT ;  /* 0xfffffe0004047812 */ /* 0x000fe400078ef805 */
[--C-:B--2---:R-:W-:Y:S01]  /*1530*/  @P2 SHF.R.S32.HI R15, RZ, 0x1f, R10.reuse ;  /* 0x0000001fff0f2819 */ /* 0x104fe2000001140a */
[----:B------:R-:W-:Y:S01]  /*1540*/  @P2 IMAD.MOV.U32 R14, RZ, RZ, R10 ;  /* 0x000000ffff0e2224 */ /* 0x000fe200078e000a */
[----:B------:R-:W-:Y:S01]  /*1550*/  IADD3 R10, R8, UR7, RZ ;  /* 0x00000007080a7c10 */ /* 0x000fe2000fffe0ff */
[----:B------:R-:W-:Y:S02]  /*1560*/  @!P2 IMAD.MOV.U32 R15, RZ, RZ, R3 ;  /* 0x000000ffff0fa224 */ /* 0x000fe400078e0003 */
[----:B------:R-:W-:Y:S01]  /*1570*/  @!P2 IMAD.MOV.U32 R14, RZ, RZ, R200 ;  /* 0x000000ffff0ea224 */ /* 0x000fe200078e00c8 */
[----:B------:R-:W-:Y:S01]  /*1580*/  ISETP.GE.AND P0, PT, R10, UR4, PT ;  /* 0x000000040a007c0c */ /* 0x000fe2000bf06270 */
[----:B------:R-:W-:Y:S01]  /*1590*/  IMAD.MOV.U32 R3, RZ, RZ, 0x20 ;  /* 0x00000020ff037424 */ /* 0x000fe200078e00ff */
[----:B------:R-:W-:-:S02]  /*15a0*/  SEL R207, R15, RZ, !P3 ;  /* 0x000000ff0fcf7207 */ /* 0x000fc40005800000 */
[----:B------:R-:W-:Y:S02]  /*15b0*/  SEL R202, R14, RZ, !P3 ;  /* 0x000000ff0eca7207 */ /* 0x000fe40005800000 */
[----:B------:R-:W-:Y:S01]  /*15c0*/  P2R R14, PR, RZ, 0x20 ;  /* 0x00000020ff0e7803 */ /* 0x000fe20000000000 */
[----:B------:R-:W-:Y:S01]  /*15d0*/  IMAD R211, R207, c[0x0][0x1f0], RZ ;  /* 0x00007c00cfd37a24 */ /* 0x000fe200078e02ff */
[----:B------:R-:W-:Y:S01]  /*15e0*/  SEL R3, R3, 0xffffffe0, !P4 ;  /* 0xffffffe003037807 */ /* 0x000fe20006000000 */
[----:B------:R-:W-:Y:S01]  /*15f0*/  IMAD R207, R207, c[0x0][0x218], RZ ;  /* 0x00008600cfcf7a24 */ /* 0x000fe200078e02ff */
[----:B------:R-:W-:Y:S01]  /*1600*/  ISETP.GE.AND P3, PT, R18, c[0x0][0x1d4], PT ;  /* 0x0000750012007a0c */ /* 0x000fe20003f66270 */
[C---:B------:R-:W-:Y:S01]  /*1610*/  IMAD R211, R202.reuse, c[0x0][0x1f4], R211 ;  /* 0x00007d00cad37a24 */ /* 0x040fe200078e02d3 */
[----:B------:R-:W-:Y:S01]  /*1620*/  ISETP.GE.AND P2, PT, R13, c[0x0][0x1d4], PT ;  /* 0x000075000d007a0c */ /* 0x000fe20003f46270 */
[----:B------:R-:W-:Y:S01]  /*1630*/  IMAD R207, R202, c[0x0][0x21c], R207 ;  /* 0x00008700cacf7a24 */ /* 0x000fe200078e02cf */
[----:B------:R-:W-:Y:S01]  /*1640*/  ISETP.NE.AND P4, PT, R14, RZ, PT ;  /* 0x000000ff0e00720c */ /* 0x000fe20003f85270 */
[----:B------:R-:W-:Y:S01]  /*1650*/  IMAD.WIDE.U32 R204, R202, c[0x0][0x1f0], R204 ;  /* 0x00007c00cacc7a25 */ /* 0x000fe200078e00cc */
[----:B------:R-:W-:-:S03]  /*1660*/  ISETP.GE.AND P5, PT, R0, c[0x0][0x198], PT ;  /* 0x0000660000007a0c */ /* 0x000fc60003fa6270 */
[----:B------:R-:W-:-:S04]  /*1670*/  IMAD.WIDE.U32 R202, R202, c[0x0][0x218], R22 ;  /* 0x00008600caca7a25 */ /* 0x000fc800078e0016 */
[----:B------:R-:W-:Y:S02]  /*1680*/  IMAD.IADD R211, R205, 0x1, R211 ;  /* 0x00000001cdd37824 */ /* 0x000fe400078e02d3 */
[----:B------:R-:W-:Y:S01]  /*1690*/  IMAD.IADD R207, R203, 0x1, R207 ;  /* 0x00000001cbcf7824 */ /* 0x000fe200078e02cf */
[----:B------:R-:W-:Y:S05]  /*16a0*/  @P0 BRA `(.L_x_1509) ;  /* 0x000000f000000947 */ /* 0x000fea0003800000 */
[----:B-1-34-:R-:W-:Y:S02]  /*16b0*/  SHF.R.S32.HI R16, RZ, 0x1f, R13 ;  /* 0x0000001fff107819 */ /* 0x01afe4000001140d */
[----:B------:R-:W-:Y:S02]  /*16c0*/  SHF.R.S32.HI R5, RZ, 0x1f, R0 ;  /* 0x0000001fff057819 */ /* 0x000fe40000011400 */
[----:B------:R-:W-:Y:S02]  /*16d0*/  LEA.HI R7, R16, R13, RZ, 0x3 ;  /* 0x0000000d10077211 */ /* 0x000fe400078f18ff */
[----:B------:R-:W-:Y:S01]  /*16e0*/  LEA.HI R5, R5, R0, RZ, 0x3 ;  /* 0x0000000005057211 */ /* 0x000fe200078f18ff */
[----:B------:R-:W-:Y:S01]  /*16f0*/  IMAD.SHL.U32 R0, R199, 0x2, RZ ;  /* 0x00000002c7007824 */ /* 0x000fe200078e00ff */
        /* <DEDUP_REMOVED lines=10> */
.L_x_1509:
[----:B-1-34-:R-:W-:Y:S05]  /*17a0*/  BSYNC B0 ;  /* 0x0000000000007941 */ /* 0x01afea0003800000 */
.L_x_1508:
        /* <DEDUP_REMOVED lines=22> */
.L_x_1511:
[----:B------:R-:W-:Y:S05]  /*1910*/  BSYNC B0 ;  /* 0x0000000000007941 */ /* 0x000fea0003800000 */
.L_x_1510:
        /* <DEDUP_REMOVED lines=22> */
.L_x_1513:
[----:B------:R-:W-:Y:S05]  /*1a80*/  BSYNC B0 ;  /* 0x0000000000007941 */ /* 0x000fea0003800000 */
.L_x_1512:
        /* <DEDUP_REMOVED lines=9> */
[----:B------:R-:W-:Y:S01]  /*1b20*/  LEA.HI R84, R87, R6, RZ, 0x5 ;  /* 0x0000000657547211 */ /* 0x000fe200078f28ff */
[----:B------:R-:W-:-:S02]  /*1b30*/  UMOV UR10, 0x6 ;  /* 0x00000006000a7882 */ /* 0x000fc40000000000 */
[----:B------:R-:W-:Y:S01]  /*1b40*/  IMAD.U32 R5, RZ, RZ, UR15 ;  /* 0x0000000fff057e24 */ /* 0x000fe2000f8e00ff */
[----:B------:R-:W-:Y:S01]  /*1b50*/  USHF.L.U32 UR22, UR4, 0x6, URZ ;  /* 0x0000000604167899 */ /* 0x000fe2000800063f */
[----:B------:R-:W-:Y:S01]  /*1b60*/  SHF.R.S32.HI R85, RZ, 0x5, R84 ;  /* 0x00000005ff557819 */ /* 0x000fe20000011454 */
[----:B------:R-:W-:Y:S02]  /*1b70*/  USHF.L.U64.HI UR21, UR4, UR10, UR5 ;  /* 0x0000000a04157299 */ /* 0x000fe40008010205 */
[----:B------:R-:W-:Y:S01]  /*1b80*/  USHF.R.S32.HI UR11, URZ, 0x1f, UR20 ;  /* 0x0000001f3f0b7899 */ /* 0x000fe20008011414 */
[----:B------:R-:W-:Y:S01]  /*1b90*/  @!P4 SHF.R.S32.HI R10, RZ, 0x1f, R13 ;  /* 0x0000001fff0ac819 */ /* 0x000fe2000001140d */
[----:B------:R-:W-:Y:S01]  /*1ba0*/  UIMAD UR23, UR21, UR20, URZ ;  /* 0x00000014151772a4 */ /* 0x000fe2000f8e023f */
[----:B------:R-:W-:Y:S01]  /*1bb0*/  IMAD R198, R85, 0x400, R4 ;  /* 0x0000040055c67824 */ /* 0x000fe200078e0204 */
[----:B------:R-:W-:Y:S01]  /*1bc0*/  USHF.L.U32 UR13, UR4, 0x5, URZ ;  /* 0x00000005040d7899 */ /* 0x000fe2000800063f */
[----:B------:R-:W-:Y:S01]  /*1bd0*/  @!P4 LEA.HI R7, R10, R13, RZ, 0x3 ;  /* 0x0000000d0a07c211 */ /* 0x000fe200078f18ff */
[----:B------:R-:W-:Y:S01]  /*1be0*/  UIMAD UR23, UR11, UR22, UR23 ;  /* 0x000000160b1772a4 */ /* 0x000fe2000f8e0217 */
[----:B---3--:R-:W-:Y:S01]  /*1bf0*/  @!P4 LEA R18, P0, R9, R16, 0x1 ;  /* 0x000000100912c211 */ /* 0x008fe200078008ff */
[----:B------:R-:W-:Y:S01]  /*1c00*/  UMOV UR12, 0x5 ;  /* 0x00000005000c7882 */ /* 0x000fe20000000000 */
[----:B------:R-:W-:Y:S01]  /*1c10*/  @!P4 LOP3.LUT R7, R7, 0xfffffff8, RZ, 0xc0, !PT ;  /* 0xfffffff80707c812 */ /* 0x000fe200078ec0ff */
[----:B------:R-:W-:Y:S01]  /*1c20*/  USHF.L.U64.HI UR12, UR4, UR12, UR5 ;  /* 0x0000000c040c7299 */ /* 0x000fe20008010205 */
[C---:B-----5:R-:W-:Y:S01]  /*1c30*/  @!P4 LEA.HI.X R19, R9.reuse, R17, R19, 0x1, P0 ;  /* 0x000000110913c211 */ /* 0x060fe200000f0c13 */
[----:B------:R-:W-:Y:S01]  /*1c40*/  IMAD.SHL.U32 R198, R198, 0x2, RZ ;  /* 0x00000002c6c67824 */ /* 0x000fe200078e00ff */
[----:B------:R-:W-:Y:S01]  /*1c50*/  @!P4 IADD3 R9, R9, 0x80, RZ ;  /* 0x000000800909c810 */ /* 0x000fe20007ffe0ff */
[----:B-12---:R-:W-:Y:S01]  /*1c60*/  @!P4 IMAD.WIDE R12, R7, 0x2, R16 ;  /* 0x00000002070cc825 */ /* 0x006fe200078e0210 */
[----:B------:R-:W-:Y:S01]  /*1c70*/  ISETP.NE.AND P0, PT, R14, RZ, PT ;  /* 0x000000ff0e00720c */ /* 0x000fe20003f05270 */
[----:B------:R-:W-:Y:S01]  /*1c80*/  @!PT LDS RZ, [RZ] ;  /* 0x00000000fffff984 */ /* 0x000fe20000000800 */
[----:B------:R1:W-:Y:S01]  /*1c90*/  @!P4 LDGSTS.E.BYPASS.LTC128B.128 [R199+0xf100], [R18.64], !P6 ;  /* 0x0f10000012c7cfae */ /* 0x0003e2000f101d52 */
[----:B------:R-:W-:Y:S01]  /*1ca0*/  @!P4 SHF.R.S32.HI R0, RZ, 0x1f, R9 ;  /* 0x0000001fff00c819 */ /* 0x000fe20000011409 */
[----:B------:R-:W-:Y:S01]  /*1cb0*/  IMAD.U32 R7, RZ, RZ, UR22 ;  /* 0x00000016ff077e24 */ /* 0x000fe2000f8e00ff */
[----:B------:R-:W-:Y:S01]  /*1cc0*/  ULDC.64 UR4, c[0x0][0x208] ;  /* 0x0000820000047ab9 */ /* 0x000fe20000000a00 */
[----:B------:R-:W-:Y:S01]  /*1cd0*/  IMAD R194, R2, 0x2, R198 ;  /* 0x0000000202c27824 */ /* 0x000fe200078e02c6 */
[----:B------:R-:W-:Y:S01]  /*1ce0*/  @!P4 LEA.HI R0, R0, R9, RZ, 0x3 ;  /* 0x000000090000c211 */ /* 0x000fe200078f18ff */
[----:B------:R-:W-:Y:S01]  /*1cf0*/  UIMAD UR11, UR11, UR4, URZ ;  /* 0x000000040b0b72a4 */ /* 0x000fe2000f8e023f */
[----:B------:R-:W-:Y:S01]  /*1d00*/  IADD3 R9, -R5, UR9, -R8 ;  /* 0x0000000905097c10 */ /* 0x000fe2000fffe908 */
[----:B------:R-:W-:Y:S01]  /*1d10*/  UIMAD.WIDE.U32 UR24, UR20, UR4, URZ ;  /* 0x00000004141872a5 */ /* 0x000fe2000f8e003f */
[----:B------:R-:W-:Y:S01]  /*1d20*/  @!P4 LOP3.LUT R11, R0, 0xfffffff8, RZ, 0xc0, !PT ;  /* 0xfffffff8000bc812 */ /* 0x000fe200078ec0ff */
[----:B------:R-:W-:Y:S01]  /*1d30*/  UIMAD UR11, UR20, UR5, UR11 ;  /* 0x00000005140b72a4 */ /* 0x000fe2000f8e020b */
[C---:B------:R-:W-:Y:S01]  /*1d40*/  ISETP.GE.AND P6, PT, R9.reuse, 0x1, PT ;  /* 0x000000010900780c */ /* 0x040fe20003fc6270 */
[----:B------:R2:W-:Y:S01]  /*1d50*/  @!P4 LDGSTS.E.BYPASS.LTC128B.128 [R199+0x13100], [R12.64], !P0 ;  /* 0x131000000cc7cfae */ /* 0x0005e2000c101d52 */
[----:B------:R-:W-:Y:S01]  /*1d60*/  ISETP.GE.AND P0, PT, R9, 0x21, PT ;  /* 0x000000210900780c */ /* 0x000fe20003f06270 */
[----:B------:R-:W-:Y:S01]  /*1d70*/  @!P4 IMAD.WIDE R16, R11, 0x2, R16 ;  /* 0x000000020b10c825 */ /* 0x000fe200078e0210 */
[----:B------:R-:W-:-:S02]  /*1d80*/  UIADD3 UR11, UR25, UR11, URZ ;  /* 0x0000000b190b7290 */ /* 0x000fc4000fffe03f */
[----:B------:R-:W-:Y:S01]  /*1d90*/  USHF.L.U64.HI UR10, UR4, UR10, UR5 ;  /* 0x0000000a040a7299 */ /* 0x000fe20008010205 */
[----:B------:R-:W-:Y:S01]  /*1da0*/  IMAD.WIDE.U32 R10, R7, UR20, R210 ;  /* 0x00000014070a7c25 */ /* 0x000fe2000f8e00d2 */
[----:B------:R1:W-:Y:S01]  /*1db0*/  @!P4 LDGSTS.E.BYPASS.LTC128B.128 [R199+0x17100], [R16.64], !P5 ;  /* 0x1710000010c7cfae */ /* 0x0003e2000e901d52 */
[----:B------:R-:W-:Y:S02]  /*1dc0*/  UISETP.GT.AND UP0, UPT, UR20, UR8, UPT ;  /* 0x000000081400728c */ /* 0x000fe4000bf04270 */
[----:B------:R-:W-:Y:S01]  /*1dd0*/  IMAD R193, R3, 0x2, R198 ;  /* 0x0000000203c17824 */ /* 0x000fe200078e02c6 */
[----:B------:R-:W0:Y:S01]  /*1de0*/  LDGDEPBAR ;  /* 0x00000000000079af */ /* 0x000e220000000000 */
[----:B------:R-:W-:Y:S01]  /*1df0*/  IADD3 R0, R11, UR23, RZ ;  /* 0x000000170b007c10 */ /* 0x000fe2000fffe0ff */
[----:B------:R-:W-:Y:S02]  /*1e00*/  IMAD.SHL.U32 R11, R24, 0x40, RZ ;  /* 0x00000040180b7824 */ /* 0x000fe400078e00ff */
[----:B------:R-:W-:Y:S01]  /*1e10*/  BAR.SYNC.DEFER_BLOCKING 0x0 ;  /* 0x0000000000007b1d */ /* 0x000fe20000010000 */
[----:B------:R-:W-:Y:S01]  /*1e20*/  @P0 IADD3 R9, P4, R10, UR13, RZ ;  /* 0x0000000d0a090c10 */ /* 0x000fe2000ff9e0ff */
[----:B------:R-:W-:Y:S01]  /*1e30*/  IMAD R191, R3, 0x2, R194 ;  /* 0x0000000203bf7824 */ /* 0x000fe200078e02c2 */
[----:B------:R-:W-:Y:S01]  /*1e40*/  LOP3.LUT R11, R11, 0x1c0, RZ, 0xc0, !PT ;  /* 0x000001c00b0b7812 */ /* 0x000fe200078ec0ff */
[----:B------:R-:W-:-:S02]  /*1e50*/  @UP0 UIADD3 UR5, UR14, -0x2, URZ ;  /* 0xfffffffe0e050890 */ /* 0x000fc4000fffe03f */
[----:B------:R-:W-:Y:S01]  /*1e60*/  UIADD3 UR15, UR9, 0x1, -UR15 ;  /* 0x00000001090f7890 */ /* 0x000fe2000fffe80f */
[----:B--2---:R-:W-:-:S04]  /*1e70*/  @P6 LEA R12, P5, R10, c[0x0][0x1c8], 0x1 ;  /* 0x000072000a0c6a11 */ /* 0x004fc800078a08ff */
[----:B------:R-:W-:Y:S01]  /*1e80*/  @P6 LEA.HI.X R13, R10, c[0x0][0x1cc], R0, 0x1, P5 ;  /* 0x000073000a0d6a11 */ /* 0x000fe200028f0c00 */
[----:B------:R-:W-:Y:S01]  /*1e90*/  IMAD.SHL.U32 R10, R8, 0x8, RZ ;  /* 0x00000008080a7824 */ /* 0x000fe200078e00ff */
[----:B------:R-:W-:Y:S02]  /*1ea0*/  @P0 IADD3.X R0, R0, UR12, RZ, P4, !PT ;  /* 0x0000000c00000c10 */ /* 0x000fe4000a7fe4ff */
[----:B------:R-:W-:Y:S02]  /*1eb0*/  @P0 LEA R14, P4, R9, c[0x0][0x1c8], 0x1 ;  /* 0x00007200090e0a11 */ /* 0x000fe400078808ff */
[----:B------:R-:W-:Y:S02]  /*1ec0*/  LOP3.LUT R10, R11, 0x8, R10, 0xf8, !PT ;  /* 0x000000080b0a7812 */ /* 0x000fe400078ef80a */
[----:B------:R-:W-:Y:S01]  /*1ed0*/  @P0 LEA.HI.X R15, R9, c[0x0][0x1cc], R0, 0x1, P4 ;  /* 0x00007300090f0a11 */ /* 0x000fe200020f0c00 */
[----:B------:R-:W-:Y:S01]  /*1ee0*/  @!PT LDS RZ, [RZ] ;  /* 0x00000000fffff984 */ /* 0x000fe20000000800 */
[----:B------:R-:W-:Y:S01]  /*1ef0*/  @!PT LDS RZ, [RZ] ;  /* 0x00000000fffff984 */ /* 0x000fe20000000800 */
[----:B------:R-:W-:Y:S01]  /*1f00*/  @!PT LDS RZ, [RZ] ;  /* 0x00000000fffff984 */ /* 0x000fe20000000800 */
[----:B------:R2:W-:Y:S01]  /*1f10*/  @P6 LDGSTS.E.BYPASS.LTC128B.128 [R199+0x6100], [R12.64], !P3 ;  /* 0x061000000cc76fae */ /* 0x0005e2000d901d52 */
[----:B------:R-:W-:-:S02]  /*1f20*/  SHF.R.U32.HI R11, RZ, 0x3, R11 ;  /* 0x00000003ff0b7819 */ /* 0x000fc4000001160b */
[----:B------:R-:W-:Y:S01]  /*1f30*/  SEL R9, RZ, 0x1, P3 ;  /* 0x00000001ff097807 */ /* 0x000fe20001800000 */
[----:B------:R2:W-:Y:S01]  /*1f40*/  @P6 LDGSTS.E.BYPASS.LTC128B.128 [R199+0x8100], [R12.64+0x80], !P2 ;  /* 0x081000800cc76fae */ /* 0x0005e2000d101d52 */
[----:B------:R-:W-:Y:S02]  /*1f50*/  LOP3.LUT R10, R10, R11, RZ, 0x3c, !PT ;  /* 0x0000000b0a0a7212 */ /* 0x000fe400078e3cff */
[----:B------:R-:W-:Y:S01]  /*1f60*/  SEL R0, RZ, 0x2, P2 ;  /* 0x00000002ff007807 */ /* 0x000fe20001000000 */
[----:B------:R2:W-:Y:S01]  /*1f70*/  @P6 LDGSTS.E.BYPASS.LTC128B.128 [R199+0xa100], [R12.64+0x100], !P1 ;  /* 0x0a1001000cc76fae */ /* 0x0005e2000c901d52 */
[----:B------:R-:W-:Y:S01]  /*1f80*/  LOP3.LUT P4, RZ, R24, 0x2, RZ, 0xc0, !PT ;  /* 0x0000000218ff7812 */ /* 0x000fe2000788c0ff */
[----:B------:R-:W-:Y:S01]  /*1f90*/  IMAD R197, R197, 0x200, R10 ;  /* 0x00000200c5c57824 */ /* 0x000fe200078e020a */
[----:B------:R-:W-:Y:S01]  /*1fa0*/  SEL R10, RZ, 0x4, P1 ;  /* 0x00000004ff0a7807 */ /* 0x000fe20000800000 */
[----:B------:R3:W-:Y:S02]  /*1fb0*/  @P0 LDGSTS.E.BYPASS.LTC128B.128 [R199+0x7100], [R14.64], !P3 ;  /* 0x071000000ec70fae */ /* 0x0007e4000d901d52 */
[----:B------:R-:W-:Y:S01]  /*1fc0*/  IMAD.SHL.U32 R197, R197, 0x2, RZ ;  /* 0x00000002c5c57824 */ /* 0x000fe200078e00ff */
[----:B------:R-:W-:Y:S01]  /*1fd0*/  IADD3 R9, R10, R0, R9 ;  /* 0x000000000a097210 */ /* 0x000fe20007ffe009 */
[----:B------:R3:W-:Y:S01]  /*1fe0*/  @P0 LDGSTS.E.BYPASS.LTC128B.128 [R199+0x9100], [R14.64+0x80], !P2 ;  /* 0x091000800ec70fae */ /* 0x0007e2000d101d52 */
[----:B------:R-:W-:-:S02]  /*1ff0*/  IADD3 R0, -R8, UR9, -R5 ;  /* 0x0000000908007c10 */ /* 0x000fc4000fffe905 */
[----:B------:R-:W-:Y:S01]  /*2000*/  IADD3 R196, R197, 0x6120, RZ ;  /* 0x00006120c5c47810 */ /* 0x000fe20007ffe0ff */
[----:B------:R3:W-:Y:S01]  /*2010*/  @P0 LDGSTS.E.BYPASS.LTC128B.128 [R199+0xb100], [R14.64+0x100], !P1 ;  /* 0x0b1001000ec70fae */ /* 0x0007e2000c901d52 */
[----:B------:R-:W-:Y:S02]  /*2020*/  ISETP.LT.OR P6, PT, R0, 0x1, P3 ;  /* 0x000000010000780c */ /* 0x000fe40001fc1670 */
[----:B------:R-:W-:Y:S01]  /*2030*/  LOP3.LUT P5, RZ, R9, 0x2, RZ, 0xc0, !PT ;  /* 0x0000000209ff7812 */ /* 0x000fe200078ac0ff */
[----:B------:R-:W0:Y:S01]  /*2040*/  LDGDEPBAR ;  /* 0x00000000000079af */ /* 0x000e220000000000 */
[----:B--2---:R-:W-:Y:S02]  /*2050*/  IMAD.U32 R12, RZ, RZ, UR24 ;  /* 0x00000018ff0c7e24 */ /* 0x004fe4000f8e00ff */
[----:B------:R-:W-:Y:S02]  /*2060*/  IMAD.U32 R13, RZ, RZ, UR25 ;  /* 0x00000019ff0d7e24 */ /* 0x000fe4000f8e00ff */
[----:B------:R-:W-:Y:S01]  /*2070*/  IMAD.U32 R13, RZ, RZ, UR11 ;  /* 0x0000000bff0d7e24 */ /* 0x000fe2000f8e00ff */
[----:B------:R-:W-:Y:S01]  /*2080*/  LEA R11, P0, R12, R202, 0x6 ;  /* 0x000000ca0c0b7211 */ /* 0x000fe200078030ff */
[----:B------:R-:W-:-:S02]  /*2090*/  USHF.L.U32 UR11, UR4, 0x6, URZ ;  /* 0x00000006040b7899 */ /* 0x000fc4000800063f */
[----:B------:R-:W-:Y:S01]  /*20a0*/  @UP0 USHF.R.S32.HI UR4, URZ, 0x1f, UR5 ;  /* 0x0000001f3f040899 */ /* 0x000fe20008011405 */
[----:B------:R-:W-:Y:S02]  /*20b0*/  LEA.HI.X R10, R12, R207, R13, 0x6, P0 ;  /* 0x000000cf0c0a7211 */ /* 0x000fe400000f340d */
[----:B------:R-:W-:Y:S01]  /*20c0*/  IADD3 R12, R197, 0x6100, RZ ;  /* 0x00006100c50c7810 */ /* 0x000fe20007ffe0ff */
[----:B------:R-:W-:-:S04]  /*20d0*/  DEPBAR.LE SB0, 0x1 ;  /* 0x000080400000791a */ /* 0x000fc80000000000 */
[----:B------:R-:W-:-:S04]  /*20e0*/  DEPBAR.LE SB0, 0x0 ;  /* 0x000080000000791a */ /* 0x000fc80000000000 */
[----:B------:R-:W-:Y:S01]  /*20f0*/  BAR.SYNC.DEFER_BLOCKING 0x0 ;  /* 0x0000000000007b1d */ /* 0x000fe20000010000 */
[C---:B------:R-:W-:Y:S02]  /*2100*/  LEA R26, P0, R11.reuse, c[0x0][0x1f8], 0x1 ;  /* 0x00007e000b1a7a11 */ /* 0x040fe400078008ff */
[----:B------:R-:W-:Y:S02]  /*2110*/  @P4 IADD3 R196, R12, -0x20, RZ ;  /* 0xffffffe00cc44810 */ /* 0x000fe40007ffe0ff */
[----:B------:R-:W-:Y:S02]  /*2120*/  LEA.HI.X R27, R11, c[0x0][0x1fc], R10, 0x1, P0 ;  /* 0x00007f000b1b7a11 */ /* 0x000fe400000f0c0a */
[----:B------:R-:W-:Y:S02]  /*2130*/  IADD3 R76, P0, R26, UR11, RZ ;  /* 0x0000000b1a4c7c10 */ /* 0x000fe4000ff1e0ff */
[----:B------:R-:W-:Y:S02]  /*2140*/  LOP3.LUT P4, RZ, R9, 0x4, RZ, 0xc0, !PT ;  /* 0x0000000409ff7812 */ /* 0x000fe4000788c0ff */
[----:B------:R-:W-:-:S02]  /*2150*/  IADD3.X R77, R27, UR10, RZ, P0, !PT ;  /* 0x0000000a1b4d7c10 */ /* 0x000fc400087fe4ff */
[C---:B------:R-:W-:Y:S02]  /*2160*/  ISETP.LT.OR P0, PT, R0.reuse, 0x1, !P5 ;  /* 0x000000010000780c */ /* 0x040fe40006f01670 */
[----:B------:R-:W-:Y:S02]  /*2170*/  ISETP.LT.OR P5, PT, R0, 0x21, !P5 ;  /* 0x000000210000780c */ /* 0x000fe40006fa1670 */
[C---:B------:R-:W-:Y:S02]  /*2180*/  IADD3 R187, R196.reuse, 0x800, RZ ;  /* 0x00000800c4bb7810 */ /* 0x040fe40007ffe0ff */
[C---:B------:R-:W-:Y:S02]  /*2190*/  IADD3 R186, R196.reuse, 0x1000, RZ ;  /* 0x00001000c4ba7810 */ /* 0x040fe40007ffe0ff */
[C---:B------:R-:W-:Y:S02]  /*21a0*/  IADD3 R185, R196.reuse, 0x1800, RZ ;  /* 0x00001800c4b97810 */ /* 0x040fe40007ffe0ff */
[C---:B------:R-:W-:Y:S01]  /*21b0*/  IADD3 R183, R196.reuse, 0x2000, RZ ;  /* 0x00002000c4b77810 */ /* 0x040fe20007ffe0ff */
[----:B------:R-:W-:Y:S01]  /*21c0*/  LDSM.16.M88.4 R44, [R198+0xc100] ;  /* 0x00c10000c62c783b */ /* 0x000fe20000000200 */
[----:B------:R-:W-:-:S02]  /*21d0*/  IADD3 R182, R196, 0x2800, RZ ;  /* 0x00002800c4b67810 */ /* 0x000fc40007ffe0ff */
[C---:B------:R-:W-:Y:S01]  /*21e0*/  IADD3 R181, R196.reuse, 0x3000, RZ ;  /* 0x00003000c4b57810 */ /* 0x040fe20007ffe0ff */
[----:B------:R-:W2:Y:S01]  /*21f0*/  LDSM.16.M88.4 R52, [R197+0x7100] ;  /* 0x00710000c534783b */ /* 0x000ea20000000200 */
[C---:B------:R-:W-:Y:S02]  /*2200*/  IADD3 R180, R196.reuse, 0x3800, RZ ;  /* 0x00003800c4b47810 */ /* 0x040fe40007ffe0ff */
[C---:B------:R-:W-:Y:S01]  /*2210*/  IADD3 R179, R196.reuse, 0x4000, RZ ;  /* 0x00004000c4b37810 */ /* 0x040fe20007ffe0ff */
[----:B-1----:R-:W1:Y:S01]  /*2220*/  LDSM.16.M88.4 R16, [R197+0x6100] ;  /* 0x00610000c510783b */ /* 0x002e620000000200 */
[C---:B------:R-:W-:Y:S02]  /*2230*/  IADD3 R178, R196.reuse, 0x4800, RZ ;  /* 0x00004800c4b27810 */ /* 0x040fe40007ffe0ff */
[C---:B------:R-:W-:Y:S01]  /*2240*/  IADD3 R177, R196.reuse, 0x5000, RZ ;  /* 0x00005000c4b17810 */ /* 0x040fe20007ffe0ff */
[----:B------:R-:W5:Y:S01]  /*2250*/  LDSM.16.M88.4 R60, [R197+0x6900] ;  /* 0x00690000c53c783b */ /* 0x000f620000000200 */
[----:B------:R-:W-:-:S03]  /*2260*/  IADD3 R176, R196, 0x5800, RZ ;  /* 0x00005800c4b07810 */ /* 0x000fc60007ffe0ff */
[----:B------:R-:W4:Y:S04]  /*2270*/  LDSM.16.M88.4 R68, [R197+0x7900] ;  /* 0x00790000c544783b */ /* 0x000f280000000200 */
[----:B---3--:R-:W-:Y:S04]  /*2280*/  LDSM.16.M88.4 R12, [R194+0xc100] ;  /* 0x00c10000c20c783b */ /* 0x008fe80000000200 */
[----:B------:R-:W3:Y:S04]  /*2290*/  LDSM.16.M88.4 R8, [R196+0x1000] ;  /* 0x00100000c408783b */ /* 0x000ee80000000200 */
[----:B------:R-:W3:Y:S04]  /*22a0*/  LDSM.16.M88.4 R36, [R196] ;  /* 0x00000000c424783b */ /* 0x000ee80000000200 */
[----:B------:R-:W3:Y:S04]  /*22b0*/  LDSM.16.M88.4 R32, [R196+0x800] ;  /* 0x00080000c420783b */ /* 0x000ee80000000200 */
[----:B------:R-:W3:Y:S04]  /*22c0*/  LDSM.16.M88.4 R28, [R196+0x1800] ;  /* 0x00180000c41c783b */ /* 0x000ee80000000200 */
[----:B------:R-:W-:Y:S01]  /*22d0*/  @!PT LDS RZ, [RZ] ;  /* 0x00000000fffff984 */ /* 0x000fe20000000800 */
[----:B------:R-:W-:Y:S01]  /*22e0*/  @!PT LDS RZ, [RZ] ;  /* 0x00000000fffff984 */ /* 0x000fe20000000800 */
[----:B------:R-:W-:Y:S01]  /*22f0*/  @!PT LDS RZ, [RZ] ;  /* 0x00000000fffff984 */ /* 0x000fe20000000800 */
[----:B------:R3:W-:Y:S01]  /*2300*/  LDGSTS.E.BYPASS.LTC128B.128 [R199+0x100], [R26.64], !P6 ;  /* 0x001000001ac77fae */ /* 0x0007e2000f101d52 */
[----:B------:R-:W-:-:S02]  /*2310*/  ISETP.LT.OR P6, PT, R0, 0x1, !P4 ;  /* 0x000000010000780c */ /* 0x000fc400067c1670 */
[----:B------:R-:W-:Y:S01]  /*2320*/  ISETP.LT.OR P4, PT, R0, 0x21, !P4 ;  /* 0x000000210000780c */ /* 0x000fe20006781670 */
[----:B--2---:R-:W-:Y:S01]  /*2330*/  HMMA.16816.F32 R56, R44, R52, RZ ;  /* 0x000000342c38723c */ /* 0x004fe200000018ff */
[----:B------:R3:W-:Y:S01]  /*2340*/  LDGSTS.E.BYPASS.LTC128B.128 [R199+0x2100], [R26.64+0x80], !P0 ;  /* 0x021000801ac77fae */ /* 0x0007e2000c101d52 */
[----:B------:R-:W-:-:S06]  /*2350*/  LOP3.LUT P0, RZ, R24, 0x4, RZ, 0xc0, !PT ;  /* 0x0000000418ff7812 */ /* 0x000fcc000780c0ff */
[----:B------:R-:W-:Y:S02]  /*2360*/  HMMA.16816.F32 R52, R44, R54, RZ ;  /* 0x000000362c34723c */ /* 0x000fe400000018ff */
[----:B------:R3:W-:Y:S01]  /*2370*/  LDGSTS.E.BYPASS.LTC128B.128 [R199+0x4100], [R26.64+0x100], !P6 ;  /* 0x041001001ac77fae */ /* 0x0007e2000f101d52 */
[----:B------:R-:W-:Y:S01]  /*2380*/  ISETP.LT.OR P6, PT, R0, 0x21, P3 ;  /* 0x000000210000780c */ /* 0x000fe20001fc1670 */
[----:B------:R-:W-:-:S04]  /*2390*/  IMAD.MOV.U32 R0, RZ, RZ, 0x40 ;  /* 0x00000040ff007424 */ /* 0x000fc800078e00ff */
[----:B-1--4-:R-:W-:Y:S01]  /*23a0*/  HMMA.16816.F32 R20, R44, R16, RZ ;  /* 0x000000102c14723c */ /* 0x012fe200000018ff */
[----:B------:R-:W-:-:S05]  /*23b0*/  SEL R0, R0, 0xffffffc0, !P0 ;  /* 0xffffffc000007807 */ /* 0x000fca0004000000 */
[----:B------:R-:W-:Y:S02]  /*23c0*/  IMAD.IADD R192, R197, 0x1, R0 ;  /* 0x00000001c5c07824 */ /* 0x000fe400078e0200 */
[C---:B------:R-:W-:Y:S01]  /*23d0*/  HMMA.16816.F32 R16, R44.reuse, R18, RZ ;  /* 0x000000122c10723c */ /* 0x040fe200000018ff */
[----:B------:R1:W-:Y:S01]  /*23e0*/  LDGSTS.E.BYPASS.LTC128B.128 [R199+0x1100], [R76.64], !P6 ;  /* 0x011000004cc77fae */ /* 0x0003e2000f101d52 */
[----:B------:R-:W-:Y:S01]  /*23f0*/  IMAD.IADD R184, R0, 0x1, R196 ;  /* 0x0000000100b87824 */ /* 0x000fe200078e02c4 */
[----:B------:R-:W-:Y:S02]  /*2400*/  SHF.R.S32.HI R0, RZ, 0x1f, R85 ;  /* 0x0000001fff007819 */ /* 0x000fe40000011455 */
[----:B------:R1:W-:Y:S01]  /*2410*/  LDGSTS.E.BYPASS.LTC128B.128 [R199+0x3100], [R76.64+0x80], !P5 ;  /* 0x031000804cc77fae */ /* 0x0003e2000e901d52 */
[----:B------:R-:W-:Y:S02]  /*2420*/  PLOP3.LUT P5, PT, PT, PT, UP0, 0x80, 0x0 ;  /* 0x000000000000781c */ /* 0x000fe40003faf008 */
[----:B-----5:R-:W-:Y:S01]  /*2430*/  HMMA.16816.F32 R64, R44, R60, RZ ;  /* 0x0000003c2c40723c */ /* 0x020fe200000018ff */
[----:B------:R1:W-:Y:S01]  /*2440*/  LDGSTS.E.BYPASS.LTC128B.128 [R199+0x5100], [R76.64+0x100], !P4 ;  /* 0x051001004cc77fae */ /* 0x0003e2000e101d52 */
[----:B------:R-:W-:-:S02]  /*2450*/  LEA.HI R0, R0, R85, RZ, 0x3 ;  /* 0x0000005500007211 */ /* 0x000fc400078f18ff */
[----:B------:R-:W-:Y:S01]  /*2460*/  PLOP3.LUT P4, PT, PT, PT, UP2, 0x80, 0x0 ;  /* 0x000000000000781c */ /* 0x000fe20003f8f028 */
[----:B------:R-:W-:Y:S01]  /*2470*/  LDSM.16.M88.4 R40, [R193+0xc100] ;  /* 0x00c10000c128783b */ /* 0x000fe20000000200 */
[----:B------:R-:W-:Y:S02]  /*2480*/  LOP3.LUT R0, R0, 0xffffff8, RZ, 0xc0, !PT ;  /* 0x0ffffff800007812 */ /* 0x000fe400078ec0ff */
[C---:B------:R-:W-:Y:S01]  /*2490*/  HMMA.16816.F32 R60, R44.reuse, R62, RZ ;  /* 0x0000003e2c3c723c */ /* 0x040fe200000018ff */
[----:B---3--:R-:W2:Y:S02]  /*24a0*/  LDSM.16.M88.4 R24, [R192+0x6100] ;  /* 0x00610000c018783b */ /* 0x008ea40000000200 */
[----:B------:R-:W-:Y:S02]  /*24b0*/  IMAD.IADD R85, R85, 0x1, -R0 ;  /* 0x0000000155557824 */ /* 0x000fe400078e0a00 */
[----:B------:R-:W-:Y:S03]  /*24c0*/  LDSM.16.M88.4 R72, [R192+0x6900] ;  /* 0x00690000c048783b */ /* 0x000fe60000000200 */
[C---:B------:R-:W-:Y:S01]  /*24d0*/  HMMA.16816.F32 R48, R44.reuse, R68, RZ ;  /* 0x000000442c30723c */ /* 0x040fe200000018ff */
[----:B------:R-:W-:Y:S04]  /*24e0*/  LDSM.16.M88.4 R80, [R198+0x10100] ;  /* 0x01010000c650783b */ /* 0x000fe80000000200 */
[----:B------:R-:W0:Y:S03]  /*24f0*/  LDGDEPBAR ;  /* 0x00000000000079af */ /* 0x000e260000000000 */
[----:B------:R-:W-:Y:S01]  /*2500*/  HMMA.16816.F32 R44, R44, R70, RZ ;  /* 0x000000462c2c723c */ /* 0x000fe200000018ff */
[----:B------:R-:W-:Y:S04]  /*2510*/  LDSM.16.M88.4 R68, [R192+0x7900] ;  /* 0x00790000c044783b */ /* 0x000fe80000000200 */
[----:B-1----:R-:W-:Y:S03]  /*2520*/  LDSM.16.M88.4 R76, [R197+0x8900] ;  /* 0x00890000c54c783b */ /* 0x002fe60000000200 */
[C---:B------:R-:W-:Y:S08]  /*2530*/  HMMA.16816.F32 R56, R12.reuse, R8, R56 ;  /* 0x000000080c38723c */ /* 0x040ff00000001838 */
[C---:B------:R-:W-:Y:S01]  /*2540*/  HMMA.16816.F32 R52, R12.reuse, R10, R52 ;  /* 0x0000000a0c34723c */ /* 0x040fe20000001834 */
[----:B------:R-:W1:Y:S07]  /*2550*/  LDSM.16.M88.4 R8, [R192+0x7100] ;  /* 0x00710000c008783b */ /* 0x000e6e0000000200 */
        /* <DEDUP_REMOVED lines=8> */
[----:B------:R-:W3:Y:S04]  /*25e0*/  LDSM.16.M88.4 R12, [R191+0xc100] ;  /* 0x00c10000bf0c783b */ /* 0x000ee80000000200 */
[----:B------:R-:W-:Y:S03]  /*25f0*/  LDSM.16.M88.4 R28, [R184+0x1000] ;  /* 0x00100000b81c783b */ /* 0x000fe60000000200 */
[C---:B--2---:R-:W-:Y:S08]  /*2600*/  HMMA.16816.F32 R20, R40.reuse, R24, R20 ;  /* 0x000000182814723c */ /* 0x044ff00000001814 */
[C---:B------:R-:W-:Y:S01]  /*2610*/  HMMA.16816.F32 R16, R40.reuse, R26, R16 ;  /* 0x0000001a2810723c */ /* 0x040fe20000001810 */
[----:B------:R-:W2:Y:S07]  /*2620*/  LDSM.16.M88.4 R24, [R184+0x1800] ;  /* 0x00180000b818783b */ /* 0x000eae0000000200 */
[C---:B-1----:R-:W-:Y:S08]  /*2630*/  HMMA.16816.F32 R56, R40.reuse, R8, R56 ;  /* 0x000000082838723c */ /* 0x042ff00000001838 */
[C---:B------:R-:W-:Y:S01]  /*2640*/  HMMA.16816.F32 R52, R40.reuse, R10, R52 ;  /* 0x0000000a2834723c */ /* 0x040fe20000001834 */
[----:B------:R-:W1:Y:S07]  /*2650*/  LDSM.16.M88.4 R8, [R197+0x8100] ;  /* 0x00810000c508783b */ /* 0x000e6e0000000200 */
[C---:B------:R-:W-:Y:S08]  /*2660*/  HMMA.16816.F32 R64, R40.reuse, R72, R64 ;  /* 0x000000482840723c */ /* 0x040ff00000001840 */
[C---:B------:R-:W-:Y:S01]  /*2670*/  HMMA.16816.F32 R60, R40.reuse, R74, R60 ;  /* 0x0000004a283c723c */ /* 0x040fe2000000183c */
[----:B------:R-:W-:Y:S07]  /*2680*/  LDSM.16.M88.4 R72, [R197+0x9100] ;  /* 0x00910000c548783b */ /* 0x000fee0000000200 */
[C---:B------:R-:W-:Y:S08]  /*2690*/  HMMA.16816.F32 R48, R40.reuse, R68, R48 ;  /* 0x000000442830723c */ /* 0x040ff00000001830 */
[----:B------:R-:W-:Y:S01]  /*26a0*/  HMMA.16816.F32 R44, R40, R70, R44 ;  /* 0x00000046282c723c */ /* 0x000fe2000000182c */
[----:B------:R-:W4:Y:S04]  /*26b0*/  LDSM.16.M88.4 R68, [R197+0x9900] ;  /* 0x00990000c544783b */ /* 0x000f280000000200 */
[----:B------:R-:W-:Y:S03]  /*26c0*/  LDSM.16.M88.4 R40, [R194+0x10100] ;  /* 0x01010000c228783b */ /* 0x000fe60000000200 */
[C---:B---3--:R-:W-:Y:S08]  /*26d0*/  HMMA.16816.F32 R20, R12.reuse, R36, R20 ;  /* 0x000000240c14723c */ /* 0x048ff00000001814 */
[C---:B------:R-:W-:Y:S01]  /*26e0*/  HMMA.16816.F32 R16, R12.reuse, R38, R16 ;  /* 0x000000260c10723c */ /* 0x040fe20000001810 */
[----:B------:R-:W3:Y:S07]  /*26f0*/  LDSM.16.M88.4 R36, [R196+0x2000] ;  /* 0x00200000c424783b */ /* 0x000eee0000000200 */
[C---:B------:R-:W-:Y:S08]  /*2700*/  HMMA.16816.F32 R64, R12.reuse, R32, R64 ;  /* 0x000000200c40723c */ /* 0x040ff00000001840 */
[C---:B------:R-:W-:Y:S01]  /*2710*/  HMMA.16816.F32 R60, R12.reuse, R34, R60 ;  /* 0x000000220c3c723c */ /* 0x040fe2000000183c */
[----:B------:R-:W5:Y:S07]  /*2720*/  LDSM.16.M88.4 R32, [R196+0x2800] ;  /* 0x00280000c420783b */ /* 0x000f6e0000000200 */
[C---:B--2---:R-:W-:Y:S08]  /*2730*/  HMMA.16816.F32 R48, R12.reuse, R24, R48 ;  /* 0x000000180c30723c */ /* 0x044ff00000001830 */
[C---:B------:R-:W-:Y:S01]  /*2740*/  HMMA.16816.F32 R44, R12.reuse, R26, R44 ;  /* 0x0000001a0c2c723c */ /* 0x040fe2000000182c */
[----:B------:R-:W2:Y:S07]  /*2750*/  LDSM.16.M88.4 R24, [R196+0x3800] ;  /* 0x00380000c418783b */ /* 0x000eae0000000200 */
[C---:B------:R-:W-:Y:S08]  /*2760*/  HMMA.16816.F32 R56, R12.reuse, R28, R56 ;  /* 0x0000001c0c38723c */ /* 0x040ff00000001838 */
[----:B------:R-:W-:Y:S01]  /*2770*/  HMMA.16816.F32 R52, R12, R30, R52 ;  /* 0x0000001e0c34723c */ /* 0x000fe20000001834 */
[----:B------:R-:W2:Y:S04]  /*2780*/  LDSM.16.M88.4 R28, [R196+0x3000] ;  /* 0x00300000c41c783b */ /* 0x000ea80000000200 */
[----:B------:R-:W-:Y:S03]  /*2790*/  LDSM.16.M88.4 R12, [R193+0x10100] ;  /* 0x01010000c10c783b */ /* 0x000fe60000000200 */
[C---:B-1----:R-:W-:Y:S08]  /*27a0*/  HMMA.16816.F32 R20, R80.reuse, R8, R20 ;  /* 0x000000085014723c */ /* 0x042ff00000001814 */
[C---:B------:R-:W-:Y:S01]  /*27b0*/  HMMA.16816.F32 R16, R80.reuse, R10, R16 ;  /* 0x0000000a5010723c */ /* 0x040fe20000001810 */
[----:B------:R-:W1:Y:S07]  /*27c0*/  LDSM.16.M88.4 R8, [R192+0x8100] ;  /* 0x00810000c008783b */ /* 0x000e6e0000000200 */
[C---:B------:R-:W-:Y:S08]  /*27d0*/  HMMA.16816.F32 R64, R80.reuse, R76, R64 ;  /* 0x0000004c5040723c */ /* 0x040ff00000001840 */
[C---:B------:R-:W-:Y:S08]  /*27e0*/  HMMA.16816.F32 R60, R80.reuse, R78, R60 ;  /* 0x0000004e503c723c */ /* 0x040ff0000000183c */
[C---:B----4-:R-:W-:Y:S08]  /*27f0*/  HMMA.16816.F32 R48, R80.reuse, R68, R48 ;  /* 0x000000445030723c */ /* 0x050ff00000001830 */
[C---:B------:R-:W-:Y:S01]  /*2800*/  HMMA.16816.F32 R44, R80.reuse, R70, R44 ;  /* 0x00000046502c723c */ /* 0x040fe2000000182c */
[----:B------:R-:W-:Y:S07]  /*2810*/  LDSM.16.M88.4 R68, [R192+0x9100] ;  /* 0x00910000c044783b */ /* 0x000fee0000000200 */
[C---:B------:R-:W-:Y:S08]  /*2820*/  HMMA.16816.F32 R56, R80.reuse, R72, R56 ;  /* 0x000000485038723c */ /* 0x040ff00000001838 */
[----:B------:R-:W-:Y:S08]  /*2830*/  HMMA.16816.F32 R52, R80, R74, R52 ;  /* 0x0000004a5034723c */ /* 0x000ff00000001834 */
[C---:B---3--:R-:W-:Y:S08]  /*2840*/  HMMA.16816.F32 R20, R40.reuse, R36, R20 ;  /* 0x000000242814723c */ /* 0x048ff00000001814 */
[C---:B------:R-:W-:Y:S01]  /*2850*/  HMMA.16816.F32 R16, R40.reuse, R38, R16 ;  /* 0x000000262810723c */ /* 0x040fe20000001810 */
[----:B------:R-:W3:Y:S07]  /*2860*/  LDSM.16.M88.4 R36, [R192+0x8900] ;  /* 0x00890000c024783b */ /* 0x000eee0000000200 */
[C---:B-----5:R-:W-:Y:S08]  /*2870*/  HMMA.16816.F32 R64, R40.reuse, R32, R64 ;  /* 0x000000202840723c */ /* 0x060ff00000001840 */
[C---:B------:R-:W-:Y:S01]  /*2880*/  HMMA.16816.F32 R60, R40.reuse, R34, R60 ;  /* 0x00000022283c723c */ /* 0x040fe2000000183c */
[----:B------:R-:W-:Y:S07]  /*2890*/  LDSM.16.M88.4 R32, [R184+0x2800] ;  /* 0x00280000b820783b */ /* 0x000fee0000000200 */
[C---:B--2---:R-:W-:Y:S08]  /*28a0*/  HMMA.16816.F32 R48, R40.reuse, R24, R48 ;  /* 0x000000182830723c */ /* 0x044ff00000001830 */
[C---:B------:R-:W-:Y:S01]  /*28b0*/  HMMA.16816.F32 R44, R40.reuse, R26, R44 ;  /* 0x0000001a282c723c */ /* 0x040fe2000000182c */
[----:B------:R-:W2:Y:S07]  /*28c0*/  LDSM.16.M88.4 R24, [R192+0x9900] ;  /* 0x00990000c018783b */ /* 0x000eae0000000200 */
[C---:B------:R-:W-:Y:S08]  /*28d0*/  HMMA.16816.F32 R56, R40.reuse, R28, R56 ;  /* 0x0000001c2838723c */ /* 0x040ff00000001838 */
[----:B------:R-:W-:Y:S01]  /*28e0*/  HMMA.16816.F32 R52, R40, R30, R52 ;  /* 0x0000001e2834723c */ /* 0x000fe20000001834 */
[----:B------:R-:W-:Y:S04]  /*28f0*/  LDSM.16.M88.4 R28, [R191+0x10100] ;  /* 0x01010000bf1c783b */ /* 0x000fe80000000200 */
[----:B------:R-:W-:Y:S03]  /*2900*/  LDSM.16.M88.4 R40, [R184+0x3000] ;  /* 0x00300000b828783b */ /* 0x000fe60000000200 */
[C---:B-1----:R-:W-:Y:S08]  /*2910*/  HMMA.16816.F32 R20, R12.reuse, R8, R20 ;  /* 0x000000080c14723c */ /* 0x042ff00000001814 */
[C---:B------:R-:W-:Y:S01]  /*2920*/  HMMA.16816.F32 R16, R12.reuse, R10, R16 ;  /* 0x0000000a0c10723c */ /* 0x040fe20000001810 */
[----:B------:R-:W1:Y:S07]  /*2930*/  LDSM.16.M88.4 R8, [R184+0x2000] ;  /* 0x00200000b808783b */ /* 0x000e6e0000000200 */
[C---:B---3--:R-:W-:Y:S08]  /*2940*/  HMMA.16816.F32 R64, R12.reuse, R36, R64 ;  /* 0x000000240c40723c */ /* 0x048ff00000001840 */
[C---:B------:R-:W-:Y:S01]  /*2950*/  HMMA.16816.F32 R60, R12.reuse, R38, R60 ;  /* 0x000000260c3c723c */ /* 0x040fe2000000183c */
[----:B------:R-:W3:Y:S07]  /*2960*/  LDSM.16.M88.4 R36, [R184+0x3800] ;  /* 0x00380000b824783b */ /* 0x000eee0000000200 */
[C---:B--2---:R-:W-:Y:S08]  /*2970*/  HMMA.16816.F32 R48, R12.reuse, R24, R48 ;  /* 0x000000180c30723c */ /* 0x044ff00000001830 */
[C---:B------:R-:W-:Y:S01]  /*2980*/  HMMA.16816.F32 R44, R12.reuse, R26, R44 ;  /* 0x0000001a0c2c723c */ /* 0x040fe2000000182c */
[----:B------:R-:W-:Y:S07]  /*2990*/  LDSM.16.M88.4 R24, [R197+0xb100] ;  /* 0x00b10000c518783b */ /* 0x000fee0000000200 */
[C---:B------:R-:W-:Y:S08]  /*29a0*/  HMMA.16816.F32 R56, R12.reuse, R68, R56 ;  /* 0x000000440c38723c */ /* 0x040ff00000001838 */
[----:B------:R-:W-:Y:S01]  /*29b0*/  HMMA.16816.F32 R72, R12, R70, R52 ;  /* 0x000000460c48723c */ /* 0x000fe20000001834 */
[----:B------:R-:W-:Y:S04]  /*29c0*/  LDSM.16.M88.4 R68, [R198+0x14100] ;  /* 0x01410000c644783b */ /* 0x000fe80000000200 */
[----:B------:R-:W2:Y:S03]  /*29d0*/  LDSM.16.M88.4 R52, [R197+0xa100] ;  /* 0x00a10000c534783b */ /* 0x000ea60000000200 */
[C---:B-1----:R-:W-:Y:S01]  /*29e0*/  HMMA.16816.F32 R20, R28.reuse, R8, R20 ;  /* 0x000000081c14723c */ /* 0x042fe20000001814 */
[----:B------:R-:W-:Y:S07]  /*29f0*/  LDSM.16.M88.4 R12, [R197+0xa900] ;  /* 0x00a90000c50c783b */ /* 0x000fee0000000200 */
[C---:B------:R-:W-:Y:S01]  /*2a00*/  HMMA.16816.F32 R16, R28.reuse, R10, R16 ;  /* 0x0000000a1c10723c */ /* 0x040fe20000001810 */
[----:B------:R-:W1:Y:S07]  /*2a10*/  LDSM.16.M88.4 R8, [R197+0xb900] ;  /* 0x00b90000c508783b */ /* 0x000e6e0000000200 */
[C---:B---3--:R-:W-:Y:S08]  /*2a20*/  HMMA.16816.F32 R48, R28.reuse, R36, R48 ;  /* 0x000000241c30723c */ /* 0x048ff00000001830 */
[C---:B------:R-:W-:Y:S01]  /*2a30*/  HMMA.16816.F32 R44, R28.reuse, R38, R44 ;  /* 0x000000261c2c723c */ /* 0x040fe2000000182c */
[----:B------:R-:W-:Y:S07]  /*2a40*/  LDSM.16.M88.4 R36, [R196+0x4800] ;  /* 0x00480000c424783b */ /* 0x000fee0000000200 */
[C---:B------:R-:W-:Y:S08]  /*2a50*/  HMMA.16816.F32 R64, R28.reuse, R32, R64 ;  /* 0x000000201c40723c */ /* 0x040ff00000001840 */
[C---:B------:R-:W-:Y:S01]  /*2a60*/  HMMA.16816.F32 R60, R28.reuse, R34, R60 ;  /* 0x000000221c3c723c */ /* 0x040fe2000000183c */
[----:B------:R-:W-:Y:S07]  /*2a70*/  LDSM.16.M88.4 R32, [R194+0x14100] ;  /* 0x01410000c220783b */ /* 0x000fee0000000200 */
[C---:B------:R-:W-:Y:S08]  /*2a80*/  HMMA.16816.F32 R56, R28.reuse, R40, R56 ;  /* 0x000000281c38723c */ /* 0x040ff00000001838 */
[----:B------:R-:W-:Y:S01]  /*2a90*/  HMMA.16816.F32 R72, R28, R42, R72 ;  /* 0x0000002a1c48723c */ /* 0x000fe20000001848 */
[----:B------:R-:W3:Y:S04]  /*2aa0*/  LDSM.16.M88.4 R28, [R196+0x4000] ;  /* 0x00400000c41c783b */ /* 0x000ee80000000200 */
[----:B------:R-:W4:Y:S03]  /*2ab0*/  LDSM.16.M88.4 R40, [R196+0x5800] ;  /* 0x00580000c428783b */ /* 0x000f260000000200 */
[C---:B--2---:R-:W-:Y:S08]  /*2ac0*/  HMMA.16816.F32 R20, R68.reuse, R52, R20 ;  /* 0x000000344414723c */ /* 0x044ff00000001814 */
[C---:B------:R-:W-:Y:S01]  /*2ad0*/  HMMA.16816.F32 R16, R68.reuse, R54, R16 ;  /* 0x000000364410723c */ /* 0x040fe20000001810 */
[----:B------:R-:W2:Y:S07]  /*2ae0*/  LDSM.16.M88.4 R52, [R196+0x5000] ;  /* 0x00500000c434783b */ /* 0x000eae0000000200 */
        /* <DEDUP_REMOVED lines=16> */
[C---:B------:R-:W-:Y:S08]  /*2bf0*/  HMMA.16816.F32 R64, R32.reuse, R36, R64 ;  /* 0x000000242040723c */ /* 0x040ff00000001840 */
[C---:B------:R-:W-:Y:S01]  /*2c00*/  HMMA.16816.F32 R60, R32.reuse, R38, R60 ;  /* 0x00000026203c723c */ /* 0x040fe2000000183c */
[----:B------:R-:W-:Y:S07]  /*2c10*/  LDSM.16.M88.4 R36, [R184+0x4000] ;  /* 0x00400000b824783b */ /* 0x000fee0000000200 */
[----:B------:R-:W-:Y:S01]  /*2c20*/  HMMA.16816.F32 R72, R32, R54, R72 ;  /* 0x000000362048723c */ /* 0x000fe20000001848 */
[----:B------:R-:W-:Y:S04]  /*2c30*/  LDSM.16.M88.4 R32, [R191+0x14100] ;  /* 0x01410000bf20783b */ /* 0x000fe80000000200 */
[----:B------:R-:W-:Y:S03]  /*2c40*/  LDSM.16.M88.4 R52, [R184+0x4800] ;  /* 0x00480000b834783b */ /* 0x000fe60000000200 */
[C---:B-1----:R-:W-:Y:S08]  /*2c50*/  HMMA.16816.F32 R20, R24.reuse, R12, R20 ;  /* 0x0000000c1814723c */ /* 0x042ff00000001814 */
[C---:B------:R-:W-:Y:S01]  /*2c60*/  HMMA.16816.F32 R16, R24.reuse, R14, R16 ;  /* 0x0000000e1810723c */ /* 0x040fe20000001810 */
[----:B------:R-:W1:Y:S07]  /*2c70*/  LDSM.16.M88.4 R12, [R184+0x5000] ;  /* 0x00500000b80c783b */ /* 0x000e6e0000000200 */
[C---:B---3--:R-:W-:Y:S08]  /*2c80*/  HMMA.16816.F32 R56, R24.reuse, R28, R56 ;  /* 0x0000001c1838723c */ /* 0x048ff00000001838 */
[C---:B------:R-:W-:Y:S08]  /*2c90*/  HMMA.16816.F32 R64, R24.reuse, R8, R64 ;  /* 0x000000081840723c */ /* 0x040ff00000001840 */
[----:B------:R-:W-:Y:S01]  /*2ca0*/  HMMA.16816.F32 R60, R24, R10, R60 ;  /* 0x0000000a183c723c */ /* 0x000fe2000000183c */
[----:B------:R-:W2:Y:S01]  /*2cb0*/  LDSM.16.M88.4 R8, [R184+0x5800] ;  /* 0x00580000b808783b */ /* 0x000ea20000000200 */
[----:B------:R-:W-:-:S06]  /*2cc0*/  DEPBAR.LE SB0, 0x0 ;  /* 0x000080000000791a */ /* 0x000fcc0000000000 */
[C---:B------:R-:W-:Y:S08]  /*2cd0*/  HMMA.16816.F32 R72, R24.reuse, R30, R72 ;  /* 0x0000001e1848723c */ /* 0x040ff00000001848 */
[C---:B----4-:R-:W-:Y:S08]  /*2ce0*/  HMMA.16816.F32 R48, R24.reuse, R40, R48 ;  /* 0x000000281830723c */ /* 0x050ff00000001830 */
[----:B------:R-:W-:Y:S07]  /*2cf0*/  HMMA.16816.F32 R44, R24, R42, R44 ;  /* 0x0000002a182c723c */ /* 0x000fee000000182c */
[----:B------:R-:W-:Y:S01]  /*2d00*/  LEA.HI R25, R87, R6, RZ, 0x2 ;  /* 0x0000000657197211 */ /* 0x000fe200078f10ff */
[----:B-1----:R-:W-:Y:S01]  /*2d10*/  HMMA.16816.F32 R56, R32, R12, R56 ;  /* 0x0000000c2038723c */ /* 0x002fe20000001838 */
[----:B------:R-:W-:-:S02]  /*2d20*/  LOP3.LUT R27, R84, 0xffffffe0, RZ, 0xc0, !PT ;  /* 0xffffffe0541b7812 */ /* 0x000fc400078ec0ff */
[----:B------:R-:W-:-:S03]  /*2d30*/  LOP3.LUT R25, R25, 0xfffffffc, RZ, 0xc0, !PT ;  /* 0xfffffffc19197812 */ /* 0x000fc600078ec0ff */
[C---:B------:R-:W-:Y:S02]  /*2d40*/  IMAD.IADD R24, R6.reuse, 0x1, -R27 ;  /* 0x0000000106187824 */ /* 0x040fe400078e0a1b */
[----:B------:R-:W-:Y:S01]  /*2d50*/  @P5 IMAD.WIDE.U32 R26, R7, UR5, R210 ;  /* 0x00000005071a5c25 */ /* 0x000fe2000f8e00d2 */
[----:B------:R-:W-:Y:S01]  /*2d60*/  @UP0 UIMAD UR5, UR21, UR5, URZ ;  /* 0x00000005150502a4 */ /* 0x000fe2000f8e023f */
[C---:B------:R-:W-:Y:S01]  /*2d70*/  HMMA.16816.F32 R72, R32.reuse, R14, R72 ;  /* 0x0000000e2048723c */ /* 0x040fe20000001848 */
[----:B------:R-:W-:Y:S01]  /*2d80*/  SHF.R.S32.HI R7, RZ, 0x1f, R24 ;  /* 0x0000001fff077819 */ /* 0x000fe20000011418 */
[----:B------:R-:W-:Y:S01]  /*2d90*/  IMAD.IADD R25, R6, 0x1, -R25 ;  /* 0x0000000106197824 */ /* 0x000fe200078e0a19 */
[----:B------:R-:W-:Y:S01]  /*2da0*/  @UP0 UIMAD UR4, UR4, UR22, UR5 ;  /* 0x00000016040402a4 */ /* 0x000fe2000f8e0205 */
[----:B------:R-:W-:Y:S02]  /*2db0*/  @P5 LEA R12, P0, R26, c[0x0][0x1c8], 0x1 ;  /* 0x000072001a0c5a11 */ /* 0x000fe400078008ff */
[----:B------:R-:W-:Y:S01]  /*2dc0*/  LEA.HI R0, R7, R24, RZ, 0x2 ;  /* 0x0000001807007211 */ /* 0x000fe200078f10ff */
[----:B------:R-:W-:Y:S01]  /*2dd0*/  IMAD.U32 R15, RZ, RZ, UR12 ;  /* 0x0000000cff0f7e24 */ /* 0x000fe2000f8e00ff */
[----:B------:R-:W-:Y:S01]  /*2de0*/  LEA.HI R28, R25, R25, RZ, 0x1 ;  /* 0x00000019191c7211 */ /* 0x000fe200078f08ff */
[----:B--2---:R-:W-:Y:S01]  /*2df0*/  HMMA.16816.F32 R48, R32, R8, R48 ;  /* 0x000000082030723c */ /* 0x004fe20000001830 */
[----:B------:R-:W-:-:S02]  /*2e00*/  LEA.HI.SX32 R6, R0, UR7, 0x1e ;  /* 0x0000000700067c11 */ /* 0x000fc4000f8ff2ff */
[----:B------:R-:W-:Y:S02]  /*2e10*/  LOP3.LUT R28, R28, 0x1ffffffe, RZ, 0xc0, !PT ;  /* 0x1ffffffe1c1c7812 */ /* 0x000fe400078ec0ff */
[----:B------:R-:W-:Y:S01]  /*2e20*/  @P5 IADD3 R7, R27, UR4, RZ ;  /* 0x000000041b075c10 */ /* 0x000fe2000fffe0ff */
[----:B------:R-:W-:Y:S02]  /*2e30*/  IMAD R85, R85, 0x10, R6 ;  /* 0x0000001055557824 */ /* 0x000fe400078e0206 */
[----:B------:R-:W-:Y:S01]  /*2e40*/  IMAD.IADD R28, R25, 0x1, -R28 ;  /* 0x00000001191c7824 */ /* 0x000fe200078e0a1c */
[----:B------:R-:W-:Y:S01]  /*2e50*/  @P5 LEA.HI.X R13, R26, c[0x0][0x1cc], R7, 0x1, P0 ;  /* 0x000073001a0d5a11 */ /* 0x000fe200000f0c07 */
[----:B------:R-:W-:Y:S01]  /*2e60*/  IMAD.U32 R7, RZ, RZ, UR13 ;  /* 0x0000000dff077e24 */ /* 0x000fe2000f8e00ff */
[----:B------:R-:W-:Y:S01]  /*2e70*/  PLOP3.LUT P0, PT, PT, PT, UP2, 0x80, 0x0 ;  /* 0x000000000000781c */ /* 0x000fe20003f0f028 */
[----:B------:R-:W-:Y:S01]  /*2e80*/  IMAD R201, R28, 0x8, R85 ;  /* 0x000000081cc97824 */ /* 0x000fe200078e0255 */
[----:B------:R-:W-:Y:S01]  /*2e90*/  LOP3.LUT R25, R0, 0x7ffffffc, RZ, 0xc0, !PT ;  /* 0x7ffffffc00197812 */ /* 0x000fe200078ec0ff */
[----:B------:R-:W-:Y:S01]  /*2ea0*/  BAR.SYNC.DEFER_BLOCKING 0x0 ;  /* 0x0000000000007b1d */ /* 0x000fe20000010000 */
[----:B------:R-:W-:Y:S01]  /*2eb0*/  @P5 LEA R14, P6, R7, R12, 0x1 ;  /* 0x0000000c070e5211 */ /* 0x000fe200078c08ff */
[----:B------:R-:W-:Y:S01]  /*2ec0*/  @P4 IMAD.HI.U32 R7, R201, c[0x0][0x2c8], RZ ;  /* 0x0000b200c9074a27 */ /* 0x000fe200078e00ff */
[----:B------:R-:W-:Y:S03]  /*2ed0*/  HMMA.16816.F32 R44, R32, R10, R44 ;  /* 0x0000000a202c723c */ /* 0x000fe6000000182c */
[----:B------:R-:W-:-:S02]  /*2ee0*/  IMAD.MOV.U32 R0, RZ, RZ, R201 ;  /* 0x000000ffff007224 */ /* 0x000fc400078e00c9 */
[----:B------:R-:W-:Y:S02]  /*2ef0*/  IMAD.IADD R208, R24, 0x1, -R25 ;  /* 0x0000000118d07824 */ /* 0x000fe400078e0a19 */
[----:B------:R-:W-:Y:S01]  /*2f00*/  @P0 SHF.R.U32.HI R0, RZ, c[0x0][0x2cc], R7 ;  /* 0x0000b300ff000a19 */ /* 0x000fe20000011607 */
[----:B------:R-:W-:Y:S01]  /*2f10*/  IMAD.U32 R9, RZ, RZ, UR15 ;  /* 0x0000000fff097e24 */ /* 0x000fe2000f8e00ff */
[----:B------:R-:W-:Y:S01]  /*2f20*/  PLOP3.LUT P0, PT, PT, PT, UP1, 0x40, 0x0 ;  /* 0x000000000000781c */ /* 0x000fe20003f0e818 */
[----:B------:R-:W-:Y:S01]  /*2f30*/  IMAD.SHL.U32 R208, R208, 0x2, RZ ;  /* 0x00000002d0d07824 */ /* 0x000fe200078e00ff */
[----:B------:R-:W-:Y:S01]  /*2f40*/  ULDC UR15, c[0x0][0x324] ;  /* 0x0000c900000f7ab9 */ /* 0x000fe20000000800 */
[----:B------:R-:W1:Y:S01]  /*2f50*/  SHFL.IDX PT, R7, R0, RZ, 0x1c1f ;  /* 0x001c1fff00077589 */ /* 0x000e6200000e0000 */
[----:B------:R-:W-:Y:S01]  /*2f60*/  IMAD.U32 R6, RZ, RZ, UR13 ;  /* 0x0000000dff067e24 */ /* 0x000fe2000f8e00ff */
[----:B------:R-:W-:Y:S01]  /*2f70*/  ULOP3.LUT UR15, URZ, UR15, URZ, 0x33, !UPT ;  /* 0x0000000f3f0f7292 */ /* 0x000fe2000f8e333f */
[----:B------:R-:W-:Y:S01]  /*2f80*/  IADD3 R8, R9, -UR16, -R208 ;  /* 0x8000001009087c10 */ /* 0x000fe2000fffe8d0 */
[----:B------:R-:W-:Y:S02]  /*2f90*/  HMMA.16816.F32 R20, R32, R36, R20 ;  /* 0x000000242014723c */ /* 0x000fe40000001814 */
[----:B------:R-:W-:-:S02]  /*2fa0*/  @P5 LEA.HI.X R15, R6, R13, R15, 0x1, P6 ;  /* 0x0000000d060f5211 */ /* 0x000fc400030f0c0f */
[C---:B------:R-:W-:Y:S01]  /*2fb0*/  IADD3 R10, R8.reuse, c[0x0][0x328], RZ ;  /* 0x0000ca00080a7a10 */ /* 0x040fe20007ffe0ff */
[----:B------:R-:W-:Y:S01]  /*2fc0*/  @!PT LDS RZ, [RZ] ;  /* 0x00000000fffff984 */ /* 0x000fe20000000800 */
[----:B------:R-:W-:Y:S01]  /*2fd0*/  @!PT LDS RZ, [RZ] ;  /* 0x00000000fffff984 */ /* 0x000fe20000000800 */
[----:B------:R2:W-:Y:S01]  /*2fe0*/  @P5 LDGSTS.E.BYPASS.LTC128B.128 [R199+0x6100], [R12.64], !P3 ;  /* 0x061000000cc75fae */ /* 0x0005e2000d901d52 */
[----:B------:R-:W-:Y:S02]  /*2ff0*/  IADD3 R8, R8, UR15, RZ ;  /* 0x0000000f08087c10 */ /* 0x000fe4000fffe0ff */
[----:B------:R-:W-:Y:S01]  /*3000*/  IADD3 R6, -R208, UR9, -R5 ;  /* 0x00000009d0067c10 */ /* 0x000fe2000fffe905 */
[----:B------:R2:W-:Y:S01]  /*3010*/  @P5 LDGSTS.E.BYPASS.LTC128B.128 [R199+0x8100], [R12.64+0x80], !P2 ;  /* 0x081000800cc75fae */ /* 0x0005e2000d101d52 */
[C---:B------:R-:W-:Y:S03]  /*3020*/  HMMA.16816.F32 R16, R32.reuse, R38, R16 ;  /* 0x000000262010723c */ /* 0x040fe60000001810 */
[----:B------:R2:W-:Y:S04]  /*3030*/  @P5 LDGSTS.E.BYPASS.LTC128B.128 [R199+0xa100], [R12.64+0x100], !P1 ;  /* 0x0a1001000cc75fae */ /* 0x0005e8000c901d52 */
[----:B------:R3:W-:Y:S01]  /*3040*/  @P5 LDGSTS.E.BYPASS.LTC128B.128 [R199+0x7100], [R14.64], !P3 ;  /* 0x071000000ec75fae */ /* 0x0007e2000d901d52 */
[----:B------:R-:W-:Y:S01]  /*3050*/  HMMA.16816.F32 R64, R32, R52, R64 ;  /* 0x000000342040723c */ /* 0x000fe20000001840 */
[----:B-1----:R-:W-:-:S02]  /*3060*/  IMAD.IADD R9, R10, 0x1, R7 ;  /* 0x000000010a097824 */ /* 0x002fc400078e0207 */
[----:B------:R3:W-:Y:S04]  /*3070*/  @P5 LDGSTS.E.BYPASS.LTC128B.128 [R199+0x9100], [R14.64+0x80], !P2 ;  /* 0x091000800ec75fae */ /* 0x0007e8000d101d52 */
[----:B------:R3:W-:Y:S01]  /*3080*/  @P5 LDGSTS.E.BYPASS.LTC128B.128 [R199+0xb100], [R14.64+0x100], !P1 ;  /* 0x0b1001000ec75fae */ /* 0x0007e2000c901d52 */
[----:B------:R-:W-:Y:S03]  /*3090*/  HMMA.16816.F32 R60, R32, R54, R60 ;  /* 0x00000036203c723c */ /* 0x000fe6000000183c */
[----:B------:R-:W0:Y:S01]  /*30a0*/  LDGDEPBAR ;  /* 0x00000000000079af */ /* 0x000e220000000000 */
[----:B--2---:R-:W-:Y:S01]  /*30b0*/  IMAD.IADD R12, R8, 0x1, R7 ;  /* 0x00000001080c7824 */ /* 0x004fe200078e0207 */
[----:B---3--:R-:W-:Y:S01]  /*30c0*/  IMNMX R14, R9, R6, PT ;  /* 0x00000006090e7217 */ /* 0x008fe20003800200 */
[----:B------:R-:W-:Y:S05]  /*30d0*/  @P0 BRA `(.L_x_1514) ;  /* 0x0000016000000947 */ /* 0x000fea0003800000 */
[----:B------:R-:W-:Y:S01]  /*30e0*/  IMAD.U32 R24, RZ, RZ, UR16 ;  /* 0x00000010ff187e24 */ /* 0x000fe2000f8e00ff */
        /* <DEDUP_REMOVED lines=11> */
.L_x_1516:
[----:B------:R-:W-:-:S04]  /*31a0*/  MOV R7, c[0x0][0x32c] ;  /* 0x0000cb0000077a02 */ /* 0x000fc80000000f00 */
[----:B------:R-:W-:-:S13]  /*31b0*/  ISETP.NE.AND P0, PT, R7, 0x1, PT ;  /* 0x000000010700780c */ /* 0x000fda0003f05270 */
[----:B------:R-:W-:-:S05]  /*31c0*/  @P0 IMAD.HI.U32 R7, R24, c[0x0][0x330], RZ ;  /* 0x0000cc0018070a27 */ /* 0x000fca00078e00ff */
[----:B------:R-:W-:Y:S02]  /*31d0*/  @P0 SHF.R.U32.HI R24, RZ, c[0x0][0x334], R7 ;  /* 0x0000cd00ff180a19 */ /* 0x000fe40000011607 */
.L_x_1517:
[----:B------:R-:W-:Y:S05]  /*31e0*/  BSYNC B0 ;  /* 0x0000000000007941 */ /* 0x000fea0003800000 */
.L_x_1515:
[----:B------:R-:W-:-:S04]  /*31f0*/  IMAD R9, R24, c[0x0][0x32c], -R5 ;  /* 0x0000cb0018097a24 */ /* 0x000fc800078e0a05 */
[----:B------:R-:W-:-:S05]  /*3200*/  IMAD.IADD R9, R9, 0x1, -R208 ;  /* 0x0000000109097824 */ /* 0x000fca00078e0ad0 */
[----:B------:R-:W-:Y:S02]  /*3210*/  IADD3 R7, R9, c[0x0][0x32c], RZ ;  /* 0x0000cb0009077a10 */ /* 0x000fe40007ffe0ff */
[----:B------:R-:W-:Y:S02]  /*3220*/  IMNMX R12, R12, R9, !PT ;  /* 0x000000090c0c7217 */ /* 0x000fe40007800200 */
[----:B------:R-:W-:Y:S02]  /*3230*/  IMNMX R14, R14, R7, PT ;  /* 0x000000070e0e7217 */ /* 0x000fe40003800200 */
.L_x_1514:
[----:B------:R-:W-:Y:S01]  /*3240*/  ISETP.LT.AND P0, PT, RZ, UR14, PT ;  /* 0x0000000eff007c0c */ /* 0x000fe2000bf01270 */
[----:B------:R-:W1:Y:S03]  /*3250*/  SHFL.IDX PT, R25, R0, 0x1, 0x1c1f ;  /* 0x003c1f0000197f89 */ /* 0x000e6600000e0000 */
        /* <DEDUP_REMOVED lines=9> */
[----:B------:R-:W-:Y:S02]  /*32f0*/  ISETP.GT.AND P5, PT, R12, 0x9, P0 ;  /* 0x000000090c00780c */ /* 0x000fe400007a4270 */
[----:B------:R-:W-:Y:S01]  /*3300*/  FSEL R13, R64, -INF , !P4 ;  /* 0xff800000400d7808 */ /* 0x000fe20006000000 */
[----:B-1----:R-:W-:Y:S01]  /*3310*/  IMAD.IADD R27, R10, 0x1, R25 ;  /* 0x000000010a1b7824 */ /* 0x002fe200078e0219 */
        /* <DEDUP_REMOVED lines=16> */
[----:B------:R-:W-:Y:S02]  /*3420*/  ISETP.GT.AND P5, PT, R12, 0x21, P0 ;  /* 0x000000210c00780c */ /* 0x000fe400007a4270 */
        /* <DEDUP_REMOVED lines=17> */
[----:B------:R-:W-:Y:S01]  /*3540*/  IMAD.IADD R12, R8, 0x1, R25 ;  /* 0x00000001080c7824 */ /* 0x000fe200078e0219 */
[C---:B------:R-:W-:Y:S02]  /*3550*/  ISETP.LT.OR P6, PT, R14.reuse, 0x39, P6 ;  /* 0x000000390e00780c */ /* 0x040fe400037c1670 */
[----:B------:R-:W-:Y:S02]  /*3560*/  ISETP.LT.OR P5, PT, R14, 0x3a, P5 ;  /* 0x0000003a0e00780c */ /* 0x000fe40002fa1670 */
[----:B------:R-:W-:Y:S02]  /*3570*/  IMNMX R0, R27, R6, PT ;  /* 0x000000061b007217 */ /* 0x000fe40003800200 */
[----:B------:R-:W-:Y:S02]  /*3580*/  FSEL R143, R44, -INF , !P6 ;  /* 0xff8000002c8f7808 */ /* 0x000fe40007000000 */
[----:B------:R-:W-:Y:S01]  /*3590*/  FSEL R141, R45, -INF , !P5 ;  /* 0xff8000002d8d7808 */ /* 0x000fe20006800000 */
        /* <DEDUP_REMOVED lines=13> */
.L_x_1520:
[----:B------:R-:W-:-:S04]  /*3670*/  MOV R6, c[0x0][0x32c] ;  /* 0x0000cb0000067a02 */ /* 0x000fc80000000f00 */
[----:B------:R-:W-:-:S13]  /*3680*/  ISETP.NE.AND P4, PT, R6, 0x1, PT ;  /* 0x000000010600780c */ /* 0x000fda0003f85270 */
[----:B------:R-:W-:-:S05]  /*3690*/  @P4 IMAD.HI.U32 R6, R8, c[0x0][0x330], RZ ;  /* 0x0000cc0008064a27 */ /* 0x000fca00078e00ff */
[----:B------:R-:W-:Y:S02]  /*36a0*/  @P4 SHF.R.U32.HI R8, RZ, c[0x0][0x334], R6 ;  /* 0x0000cd00ff084a19 */ /* 0x000fe40000011606 */
.L_x_1521:
[----:B------:R-:W-:Y:S05]  /*36b0*/  BSYNC B0 ;  /* 0x0000000000007941 */ /* 0x000fea0003800000 */
.L_x_1519:
[----:B------:R-:W-:-:S04]  /*36c0*/  IMAD R25, R8, c[0x0][0x32c], -R5 ;  /* 0x0000cb0008197a24 */ /* 0x000fc800078e0a05 */
[----:B------:R-:W-:-:S05]  /*36d0*/  IMAD.IADD R25, R25, 0x1, -R208 ;  /* 0x0000000119197824 */ /* 0x000fca00078e0ad0 */
[----:B------:R-:W-:Y:S02]  /*36e0*/  IADD3 R5, R25, c[0x0][0x32c], RZ ;  /* 0x0000cb0019057a10 */ /* 0x000fe40007ffe0ff */
[----:B------:R-:W-:Y:S02]  /*36f0*/  IMNMX R12, R12, R25, !PT ;  /* 0x000000190c0c7217 */ /* 0x000fe40007800200 */
[----:B------:R-:W-:Y:S02]  /*3700*/  IMNMX R0, R0, R5, PT ;  /* 0x0000000500007217 */ /* 0x000fe40003800200 */
.L_x_1518:
[----:B------:R-:W-:Y:S01]  /*3710*/  ISETP.GT.AND P5, PT, R12, 0x8, P0 ;  /* 0x000000080c00780c */ /* 0x000fe200007a4270 */
[----:B------:R-:W-:Y:S01]  /*3720*/  IMAD.SHL.U32 R195, R4, 0x2, RZ ;  /* 0x0000000204c37824 */ /* 0x000fe200078e00ff */
[----:B------:R-:W-:Y:S01]  /*3730*/  ISETP.GT.AND P6, PT, R12, 0x10, P0 ;  /* 0x000000100c00780c */ /* 0x000fe200007c4270 */
[----:B------:R-:W-:Y:S01]  /*3740*/  @UP2 USHF.L.U32 UR17, UR17, 0x7, URZ ;  /* 0x0000000711112899 */ /* 0x000fe2000800063f */
[C---:B------:R-:W-:Y:S01]  /*3750*/  ISETP.LT.OR P5, PT, R0.reuse, 0x9, P5 ;  /* 0x000000090000780c */ /* 0x040fe20002fa1670 */
[C-C-:B------:R-:W-:Y:S01]  /*3760*/  IMAD R189, R3.reuse, 0x2, R195.reuse ;  /* 0x0000000203bd7824 */ /* 0x140fe200078e02c3 */
[----:B------:R-:W-:Y:S01]  /*3770*/  ISETP.LT.OR P6, PT, R0, 0x11, P6 ;  /* 0x000000110000780c */ /* 0x000fe200037c1670 */
[----:B------:R-:W-:Y:S01]  /*3780*/  LDSM.16.MT88.4 R40, [R195+0x2100] ;  /* 0x00210000c328783b */ /* 0x000fe20000004200 */
[----:B------:R-:W-:Y:S01]  /*3790*/  FSEL R14, R18, -INF , !P5 ;  /* 0xff800000120e7808 */ /* 0x000fe20006800000 */
[----:B------:R-:W-:Y:S01]  /*37a0*/  IMAD R190, R2, 0x2, R195 ;  /* 0x0000000202be7824 */ /* 0x000fe200078e02c3 */
[----:B------:R-:W-:Y:S01]  /*37b0*/  FSEL R18, R66, -INF , !P6 ;  /* 0xff80000042127808 */ /* 0x000fe20007000000 */
[----:B------:R-:W-:Y:S01]  /*37c0*/  LDSM.16.MT88.4 R124, [R195+0x100] ;  /* 0x00010000c37c783b */ /* 0x000fe20000004200 */
[C---:B------:R-:W-:Y:S01]  /*37d0*/  ISETP.GT.AND P5, PT, R12.reuse, 0x1, P0 ;  /* 0x000000010c00780c */ /* 0x040fe200007a4270 */
[----:B------:R-:W-:Y:S01]  /*37e0*/  IMAD R188, R3, 0x2, R190 ;  /* 0x0000000203bc7824 */ /* 0x000fe200078e02be */
[C---:B------:R-:W-:Y:S01]  /*37f0*/  ISETP.GT.AND P6, PT, R12.reuse, RZ, P0 ;  /* 0x000000ff0c00720c */ /* 0x040fe200007c4270 */
[----:B------:R-:W-:Y:S01]  /*3800*/  LDSM.16.MT88.4 R104, [R190+0x100] ;  /* 0x00010000be68783b */ /* 0x000fe20000004200 */
[----:B------:R-:W-:Y:S01]  /*3810*/  ISETP.GT.AND P4, PT, R12, 0x9, P0 ;  /* 0x000000090c00780c */ /* 0x000fe20000784270 */
[----:B------:R-:W-:Y:S01]  /*3820*/  ULDC.64 UR4, c[0x0][0x2c8] ;  /* 0x0000b20000047ab9 */ /* 0x000fe20000000a00 */
[C---:B------:R-:W-:Y:S01]  /*3830*/  ISETP.LT.OR P5, PT, R0.reuse, 0x2, P5 ;  /* 0x000000020000780c */ /* 0x040fe20002fa1670 */
[----:B------:R-:W-:Y:S01]  /*3840*/  LDSM.16.MT88.4 R112, [R189+0x100] ;  /* 0x00010000bd70783b */ /* 0x000fe20000004200 */
[----:B------:R-:W-:Y:S01]  /*3850*/  ISETP.LT.OR P6, PT, R0, 0x1, P6 ;  /* 0x000000010000780c */ /* 0x000fe200037c1670 */
[----:B------:R-:W-:Y:S01]  /*3860*/  UIMAD.WIDE.U32 UR20, UR17, UR4, URZ ;  /* 0x00000004111472a5 */ /* 0x000fe2000f8e003f */
[----:B------:R-:W-:Y:S01]  /*3870*/  FMNMX.FTZ R8, R20, R21, !PT ;  /* 0x0000001514087209 */ /* 0x000fe20007810000 */
[----:B------:R-:W-:Y:S01]  /*3880*/  LDSM.16.MT88.4 R120, [R188+0x100] ;  /* 0x00010000bc78783b */ /* 0x000fe20000004200 */
[----:B------:R-:W-:Y:S01]  /*3890*/  ISETP.LT.OR P4, PT, R0, 0xa, P4 ;  /* 0x0000000a0000780c */ /* 0x000fe20002781670 */
[----:B------:R-:W-:Y:S01]  /*38a0*/  UIADD3 UR14, UR14, -0x2, URZ ;  /* 0xfffffffe0e0e7890 */ /* 0x000fe2000fffe03f */
[----:B------:R-:W-:Y:S01]  /*38b0*/  FSEL R24, R23, -INF , !P5 ;  /* 0xff80000017187808 */ /* 0x000fe20006800000 */
[----:B------:R-:W-:Y:S01]  /*38c0*/  LDSM.16.MT88.4 R80, [R190+0x4100] ;  /* 0x00410000be50783b */ /* 0x000fe20000004200 */
[----:B------:R-:W-:Y:S01]  /*38d0*/  FSEL R22, R22, -INF , !P6 ;  /* 0xff80000016167808 */ /* 0x000fe20007000000 */
[----:B------:R-:W-:Y:S01]  /*38e0*/  @UP2 UMOV UR17, UR21 ;  /* 0x0000001500112c82 */ /* 0x000fe20008000000 */
[----:B------:R-:W-:Y:S01]  /*38f0*/  FMNMX.FTZ R8, R15, R8, !PT ;  /* 0x000000080f087209 */ /* 0x000fe20007810000 */
[----:B------:R-:W-:Y:S01]  /*3900*/  LDSM.16.MT88.4 R88, [R189+0x4100] ;  /* 0x00410000bd58783b */ /* 0x000fe20000004200 */
[----:B------:R-:W-:Y:S01]  /*3910*/  FSEL R6, R19, -INF , !P4 ;  /* 0xff80000013067808 */ /* 0x000fe20006000000 */
[----:B------:R-:W-:Y:S01]  /*3920*/  @UP2 USHF.R.U32.HI UR7, URZ, UR5, UR17 ;  /* 0x000000053f072299 */ /* 0x000fe20008011611 */
[----:B------:R-:W-:Y:S01]  /*3930*/  FMNMX.FTZ R5, R22, R24, !PT ;  /* 0x0000001816057209 */ /* 0x000fe20007810000 */
[----:B------:R-:W-:Y:S01]  /*3940*/  LDSM.16.MT88.4 R136, [R190+0x900] ;  /* 0x00090000be88783b */ /* 0x000fe20000004200 */
[----:B------:R-:W-:Y:S01]  /*3950*/  FMNMX.FTZ R8, R17, R8, !PT ;  /* 0x0000000811087209 */ /* 0x000fe20007810000 */
[----:B------:R-:W-:Y:S01]  /*3960*/  UIADD3 UR4, UR6, UR7, URZ ;  /* 0x0000000706047290 */ /* 0x000fe2000fffe03f */
[----:B------:R-:W-:Y:S01]  /*3970*/  ISETP.GT.AND P4, PT, R12, 0x11, P0 ;  /* 0x000000110c00780c */ /* 0x000fe20000784270 */
[----:B------:R-:W-:Y:S01]  /*3980*/  LDSM.16.MT88.4 R132, [R189+0x900] ;  /* 0x00090000bd84783b */ /* 0x000fe20000004200 */
[----:B------:R-:W-:Y:S01]  /*3990*/  FMNMX.FTZ R5, R14, R5, !PT ;  /* 0x000000050e057209 */ /* 0x000fe20007810000 */
[----:B------:R-:W-:Y:S01]  /*39a0*/  ULDC UR7, c[0x0][0x328] ;  /* 0x0000ca0000077ab9 */ /* 0x000fe20000000800 */
[----:B------:R-:W-:Y:S01]  /*39b0*/  FMNMX.FTZ R8, R13, R8, !PT ;  /* 0x000000080d087209 */ /* 0x000fe20007810000 */
[----:B------:R-:W-:Y:S01]  /*39c0*/  LDSM.16.MT88.4 R32, [R188+0x900] ;  /* 0x00090000bc20783b */ /* 0x000fe20000004200 */
[----:B------:R-:W-:Y:S01]  /*39d0*/  ISETP.LT.OR P4, PT, R0, 0x12, P4 ;  /* 0x000000120000780c */ /* 0x000fe20002781670 */
[----:B------:R-:W-:Y:S01]  /*39e0*/  UIADD3 UR7, UR4, UR7, URZ ;  /* 0x0000000704077290 */ /* 0x000fe2000fffe03f */
[----:B------:R-:W-:Y:S01]  /*39f0*/  ISETP.GT.AND P5, PT, R12, 0x18, P0 ;  /* 0x000000180c00780c */ /* 0x000fe200007a4270 */
[----:B------:R-:W-:Y:S01]  /*3a00*/  LDSM.16.MT88.4 R28, [R190+0x2900] ;  /* 0x00290000be1c783b */ /* 0x000fe20000004200 */
[----:B------:R-:W-:-:S02]  /*3a10*/  FMNMX.FTZ R5, R6, R5, !PT ;  /* 0x0000000506057209 */ /* 0x000fc40007810000 */
[----:B------:R-:W-:Y:S02]  /*3a20*/  FMNMX.FTZ R8, R11, R8, !PT ;  /* 0x000000080b087209 */ /* 0x000fe40007810000 */
[----:B------:R-:W-:Y:S02]  /*3a30*/  FSEL R16, R67, -INF , !P4 ;  /* 0xff80000043107808 */ /* 0x000fe40006000000 */
[----:B------:R-:W-:Y:S01]  /*3a40*/  ISETP.GT.AND P4, PT, R12, 0x19, P0 ;  /* 0x000000190c00780c */ /* 0x000fe20000784270 */
[----:B------:R-:W-:Y:S01]  /*3a50*/  LDSM.16.MT88.4 R64, [R188+0x2100] ;  /* 0x00210000bc40783b */ /* 0x000fe20000004200 */
[----:B------:R-:W-:Y:S02]  /*3a60*/  ISETP.LT.OR P5, PT, R0, 0x19, P5 ;  /* 0x000000190000780c */ /* 0x000fe40002fa1670 */
[----:B------:R-:W-:Y:S02]  /*3a70*/  FMNMX.FTZ R5, R18, R5, !PT ;  /* 0x0000000512057209 */ /* 0x000fe40007810000 */
[----:B------:R-:W-:-:S02]  /*3a80*/  FMNMX.FTZ R8, R9, R8, !PT ;  /* 0x0000000809087209 */ /* 0x000fc40007810000 */
[----:B------:R-:W-:Y:S02]  /*3a90*/  ISETP.LT.OR P4, PT, R0, 0x1a, P4 ;  /* 0x0000001a0000780c */ /* 0x000fe40002781670 */
[----:B------:R-:W-:Y:S02]  /*3aa0*/  FSEL R10, R62, -INF , !P5 ;  /* 0xff8000003e0a7808 */ /* 0x000fe40006800000 */
        /* <DEDUP_REMOVED lines=36> */
[----:B------:R-:W-:Y:S02]  /*3cf0*/  FSEL R142, R51, -INF , !P5 ;  /* 0xff800000338e7808 */ /* 0x000fe40006800000 */
[----:B------:R-:W-:Y:S01]  /*3d00*/  ISETP.LT.OR P4, PT, R0, 0x39, P4 ;  /* 0x000000390000780c */ /* 0x000fe20002781670 */
[----:B------:R-:W-:Y:S01]  /*3d10*/  LDSM.16.MT88.4 R48, [R190+0x2100] ;  /* 0x00210000be30783b */ /* 0x000fe20000004200 */
        /* <DEDUP_REMOVED lines=34> */
[----:B------:R-:W-:Y:S01]  /*3f40*/  MUFU.EX2 R154, R154 ;  /* 0x0000009a009a7308 */ /* 0x000fe20000000800 */
[--C-:B------:R-:W-:Y:S01]  /*3f50*/  FFMA.FTZ R14, R7, c[0x0][0x2d0], -R168.reuse ;  /* 0x0000b400070e7a23 */ /* 0x100fe200000108a8 */
[----:B------:R-:W-:Y:S01]  /*3f60*/  LDSM.16.MT88.4 R24, [R195+0x900] ;  /* 0x00090000c318783b */ /* 0x000fe20000004200 */
[--C-:B------:R-:W-:Y:S02]  /*3f70*/  FFMA.FTZ R146, R11, c[0x0][0x2d0], -R168.reuse ;  /* 0x0000b4000b927a23 */ /* 0x100fe400000108a8 */
[----:B------:R-:W-:Y:S01]  /*3f80*/  FFMA.FTZ R145, R9, c[0x0][0x2d0], -R168 ;  /* 0x0000b40009917a23 */ /* 0x000fe200000108a8 */
[----:B------:R-:W1:Y:S01]  /*3f90*/  LDSM.16.MT88.4 R4, [R188+0x4100] ;  /* 0x00410000bc04783b */ /* 0x000e620000004200 */
[--C-:B------:R-:W-:Y:S01]  /*3fa0*/  FFMA.FTZ R3, R10, c[0x0][0x2d0], -R159.reuse ;  /* 0x0000b4000a037a23 */ /* 0x100fe2000001089f */
[----:B------:R-:W2:Y:S01]  /*3fb0*/  MUFU.EX2 R153, R153 ;  /* 0x0000009900997308 */ /* 0x000ea20000000800 */
[----:B------:R-:W-:-:S02]  /*3fc0*/  FFMA.FTZ R2, R8, c[0x0][0x2d0], -R159 ;  /* 0x0000b40008027a23 */ /* 0x000fc4000001089f */
[----:B------:R-:W3:Y:S01]  /*3fd0*/  LDSM.16.MT88.4 R8, [R195+0x2900] ;  /* 0x00290000c308783b */ /* 0x000ee20000004200 */
[--C-:B------:R-:W-:Y:S02]  /*3fe0*/  FFMA.FTZ R151, R13, c[0x0][0x2d0], -R168.reuse ;  /* 0x0000b4000d977a23 */ /* 0x100fe400000108a8 */
[--C-:B------:R-:W-:Y:S02]  /*3ff0*/  FFMA.FTZ R144, R18, c[0x0][0x2d0], -R159.reuse ;  /* 0x0000b40012907a23 */ /* 0x100fe4000001089f */
[----:B------:R-:W4:Y:S01]  /*4000*/  MUFU.EX2 R147, R147 ;  /* 0x0000009300937308 */ /* 0x000f220000000800 */
[----:B------:R-:W-:Y:S02]  /*4010*/  FFMA.FTZ R13, R16, c[0x0][0x2d0], -R159 ;  /* 0x0000b400100d7a23 */ /* 0x000fe4000001089f */
[----:B------:R-:W5:Y:S01]  /*4020*/  LDSM.16.MT88.4 R16, [R188+0x2900] ;  /* 0x00290000bc10783b */ /* 0x000f620000004200 */
[--C-:B------:R-:W-:Y:S02]  /*4030*/  FFMA.FTZ R158, R163, c[0x0][0x2d0], -R168.reuse ;  /* 0x0000b400a39e7a23 */ /* 0x100fe400000108a8 */
[----:B------:R-:W-:-:S02]  /*4040*/  FFMA.FTZ R156, R161, c[0x0][0x2d0], -R168 ;  /* 0x0000b400a19c7a23 */ /* 0x000fc400000108a8 */
[----:B------:R-:W-:Y:S01]  /*4050*/  MUFU.EX2 R148, R148 ;  /* 0x0000009400947308 */ /* 0x000fe20000000800 */
[----:B--2---:R-:W-:Y:S01]  /*4060*/  F2FP.PACK_AB R96, R153, R154 ;  /* 0x0000009a9960723e */ /* 0x004fe200000000ff */
[--C-:B------:R-:W-:Y:S02]  /*4070*/  FFMA.FTZ R155, R155, c[0x0][0x2d0], -R168.reuse ;  /* 0x0000b4009b9b7a23 */ /* 0x100fe400000108a8 */
[----:B------:R-:W-:Y:S02]  /*4080*/  FFMA.FTZ R157, R157, c[0x0][0x2d0], -R168 ;  /* 0x0000b4009d9d7a23 */ /* 0x000fe400000108a8 */
[--C-:B------:R-:W-:Y:S02]  /*4090*/  FFMA.FTZ R161, R172, c[0x0][0x2d0], -R159.reuse ;  /* 0x0000b400aca17a23 */ /* 0x100fe4000001089f */
[----:B------:R-:W2:Y:S01]  /*40a0*/  MUFU.EX2 R149, R149 ;  /* 0x0000009500957308 */ /* 0x000ea20000000800 */
[----:B----4-:R-:W-:Y:S01]  /*40b0*/  F2FP.PACK_AB R98, R147, R152 ;  /* 0x000000989362723e */ /* 0x010fe200000000ff */
[----:B------:R-:W-:-:S02]  /*40c0*/  FFMA.FTZ R162, R162, c[0x0][0x2d0], -R159 ;  /* 0x0000b400a2a27a23 */ /* 0x000fc4000001089f */
[--C-:B------:R-:W-:Y:S02]  /*40d0*/  FFMA.FTZ R163, R170, c[0x0][0x2d0], -R159.reuse ;  /* 0x0000b400aaa37a23 */ /* 0x100fe4000001089f */
[--C-:B------:R-:W-:Y:S02]  /*40e0*/  FFMA.FTZ R164, R164, c[0x0][0x2d0], -R159.reuse ;  /* 0x0000b400a4a47a23 */ /* 0x100fe4000001089f */
[----:B------:R-:W-:Y:S01]  /*40f0*/  MUFU.EX2 R150, R150 ;  /* 0x0000009600967308 */ /* 0x000fe20000000800 */
[--C-:B------:R-:W-:Y:S02]  /*4100*/  FFMA.FTZ R170, R165, c[0x0][0x2d0], -R168.reuse ;  /* 0x0000b400a5aa7a23 */ /* 0x100fe400000108a8 */
[--C-:B------:R-:W-:Y:S02]  /*4110*/  FFMA.FTZ R167, R167, c[0x0][0x2d0], -R168.reuse ;  /* 0x0000b400a7a77a23 */ /* 0x100fe400000108a8 */
[--C-:B------:R-:W-:Y:S02]  /*4120*/  FFMA.FTZ R165, R143, c[0x0][0x2d0], -R168.reuse ;  /* 0x0000b4008fa57a23 */ /* 0x100fe400000108a8 */
[----:B------:R-:W-:Y:S01]  /*4130*/  FFMA.FTZ R212, R141, c[0x0][0x2d0], -R168 ;  /* 0x0000b4008dd47a23 */ /* 0x000fe200000108a8 */
[----:B------:R-:W4:Y:S01]  /*4140*/  MUFU.EX2 R15, R15 ;  /* 0x0000000f000f7308 */ /* 0x000f220000000800 */
[----:B--2---:R-:W-:Y:S01]  /*4150*/  F2FP.PACK_AB R97, R149, R148 ;  /* 0x000000949561723e */ /* 0x004fe200000000ff */
[----:B------:R-:W-:-:S02]  /*4160*/  FFMA.FTZ R166, R166, c[0x0][0x2d0], -R159 ;  /* 0x0000b400a6a67a23 */ /* 0x000fc4000001089f */
[--C-:B------:R-:W-:Y:S02]  /*4170*/  FFMA.FTZ R169, R142, c[0x0][0x2d0], -R159.reuse ;  /* 0x0000b4008ea97a23 */ /* 0x100fe4000001089f */
[--C-:B------:R-:W-:Y:S02]  /*4180*/  FFMA.FTZ R168, R140, c[0x0][0x2d0], -R159.reuse ;  /* 0x0000b4008ca87a23 */ /* 0x100fe4000001089f */
[----:B------:R-:W-:Y:S01]  /*4190*/  MUFU.EX2 R151, R151 ;  /* 0x0000009700977308 */ /* 0x000fe20000000800 */
[----:B------:R-:W-:Y:S01]  /*41a0*/  FFMA.FTZ R209, R160, c[0x0][0x2d0], -R159 ;  /* 0x0000b400a0d17a23 */ /* 0x000fe2000001089f */
[----:B------:R-:W-:Y:S01]  /*41b0*/  LDSM.16.MT88.4 R140, [R190+0x1900] ;  /* 0x00190000be8c783b */ /* 0x000fe20000004200 */
[----:B------:R-:W-:Y:S02]  /*41c0*/  FADD.FTZ R153, R154, R153 ;  /* 0x000000999a997221 */ /* 0x000fe40000010000 */
[----:B------:R-:W-:Y:S02]  /*41d0*/  FADD.FTZ R149, R148, R149 ;  /* 0x0000009594957221 */ /* 0x000fe40000010000 */
[----:B------:R-:W-:Y:S01]  /*41e0*/  FADD.FTZ R152, R152, R153 ;  /* 0x0000009998987221 */ /* 0x000fe20000010000 */
[----:B----4-:R-:W-:Y:S01]  /*41f0*/  F2FP.PACK_AB R99, R15, R150 ;  /* 0x000000960f63723e */ /* 0x010fe200000000ff */
[----:B------:R-:W2:Y:S01]  /*4200*/  MUFU.EX2 R146, R146 ;  /* 0x0000009200927308 */ /* 0x000ea20000000800 */
[----:B------:R-:W-:-:S02]  /*4210*/  FADD.FTZ R150, R150, R149 ;  /* 0x0000009596967221 */ /* 0x000fc40000010000 */
        /* <DEDUP_REMOVED lines=45> */
[----:B------:R-:W3:Y:S06]  /*44f0*/  MUFU.EX2 R209, R209 ;  /* 0x000000d100d17308 */ /* 0x000eec0000000800 */
[C---:B-1----:R-:W-:Y:S07]  /*4500*/  HMMA.16816.F32 R92, R96.reuse, R4, RZ ;  /* 0x00000004605c723c */ /* 0x042fee00000018ff */
[----:B--2---:R-:W-:Y:S01]  /*4510*/  F2FP.PACK_AB R4, R146, R151 ;  /* 0x000000979204723e */ /* 0x004fe200000000ff */
[----:B------:R-:W-:Y:S01]  /*4520*/  HMMA.16816.F32 R96, R96, R6, RZ ;  /* 0x000000066060723c */ /* 0x000fe200000018ff */
[----:B----4-:R-:W-:Y:S01]  /*4530*/  F2FP.PACK_AB R5, R13, R144 ;  /* 0x000000900d05723e */ /* 0x010fe200000000ff */
[----:B------:R-:W-:-:S02]  /*4540*/  FADD.FTZ R151, R151, R152 ;  /* 0x0000009897977221 */ /* 0x000fc40000010000 */
[----:B------:R-:W-:Y:S02]  /*4550*/  FADD.FTZ R144, R144, R15 ;  /* 0x0000000f90907221 */ /* 0x000fe40000010000 */
[----:B------:R-:W-:Y:S01]  /*4560*/  FADD.FTZ R146, R146, R151 ;  /* 0x0000009792927221 */ /* 0x000fe20000010000 */
[----:B------:R-:W-:Y:S01]  /*4570*/  F2FP.PACK_AB R6, R14, R145 ;  /* 0x000000910e06723e */ /* 0x000fe200000000ff */
[----:B------:R-:W-:Y:S01]  /*4580*/  FADD.FTZ R144, R13, R144 ;  /* 0x000000900d907221 */ /* 0x000fe20000010000 */
[----:B------:R-:W-:Y:S01]  /*4590*/  F2FP.PACK_AB R7, R2, R3 ;  /* 0x000000030207723e */ /* 0x000fe200000000ff */
        /* <DEDUP_REMOVED lines=139> */
.L_x_1523:
[----:B------:R-:W-:Y:S02]  /*4e50*/  UISETP.NE.AND UP0, UPT, UR6, 0x1, UPT ;  /* 0x000000010600788c */ /* 0x000fe4000bf05270 */
[----:B------:R-:W-:Y:S02]  /*4e60*/  ULDC.64 UR4, c[0x0][0x330] ;  /* 0x0000cc0000047ab9 */ /* 0x000fe40000000a00 */
[----:B------:R-:W-:-:S07]  /*4e70*/  UIMAD.WIDE.U32 UR20, UR17, UR4, URZ ;  /* 0x00000004111472a5 */ /* 0x000fce000f8e003f */
[----:B------:R-:W-:Y:S02]  /*4e80*/  @UP0 USHF.R.U32.HI UR17, URZ, UR5, UR21 ;  /* 0x000000053f110299 */ /* 0x000fe40008011615 */
.L_x_1524:
[----:B------:R-:W-:Y:S02]  /*4e90*/  ULDC UR4, c[0x0][0x32c] ;  /* 0x0000cb0000047ab9 */ /* 0x000fe40000000800 */
[----:B------:R-:W-:-:S04]  /*4ea0*/  UIMAD UR4, UR17, UR6, UR4 ;  /* 0x00000006110472a4 */ /* 0x000fc8000f8e0204 */
[----:B------:R-:W-:-:S04]  /*4eb0*/  UISETP.LT.AND UP0, UPT, UR7, UR4, UPT ;  /* 0x000000040700728c */ /* 0x000fc8000bf01270 */
[----:B------:R-:W-:-:S04]  /*4ec0*/  USEL UR7, UR7, UR4, UP0 ;  /* 0x0000000407077287 */ /* 0x000fc80008000000 */
.L_x_1522:
        /* <DEDUP_REMOVED lines=21> */
[----:B------:R-:W-:Y:S01]  /*5020*/  IMAD.X R214, RZ, RZ, R211, P6 ;  /* 0x000000ffffd67224 */ /* 0x000fe200030e06d3 */
[----:B------:R-:W-:Y:S01]  /*5030*/  @P0 SHF.R.U32.HI R213, RZ, c[0x0][0x2cc], R213 ;  /* 0x0000b300ffd50a19 */ /* 0x000fe200000116d5 */
[----:B------:R-:W-:Y:S02]  /*5040*/  IMAD.X R216, RZ, RZ, R211, P4 ;  /* 0x000000ffffd87224 */ /* 0x000fe400020e06d3 */
.L_x_1534:
        /* <DEDUP_REMOVED lines=20> */
[C---:B------:R-:W-:Y:S02]  /*5190*/  @!P0 LEA R230, P6, R223.reuse, c[0x0][0x1f8], 0x1 ;  /* 0x00007e00dfe68a11 */ /* 0x040fe400078c08ff */
[----:B------:R-:W-:Y:S02]  /*51a0*/  @!P0 IADD3.X R222, R220, UR20, RZ, P5, !PT ;  /* 0x00000014dcde8c10 */ /* 0x000fe4000affe4ff */
[----:B------:R-:W4:Y:S01]  /*51b0*/  LDSM.16.M88.4 R148, [R197+0x7900] ;  /* 0x00790000c594783b */ /* 0x000f220000000200 */
[----:B------:R-:W-:Y:S02]  /*51c0*/  @!P0 LEA.HI.X R231, R223, c[0x0][0x1fc], R0, 0x1, P6 ;  /* 0x00007f00dfe78a11 */ /* 0x000fe400030f0c00 */
[C---:B------:R-:W-:Y:S02]  /*51d0*/  @!P0 LEA R228, P5, R225.reuse, c[0x0][0x1f8], 0x1 ;  /* 0x00007e00e1e48a11 */ /* 0x040fe400078a08ff */
        /* <DEDUP_REMOVED lines=12> */
[C---:B------:R-:W-:Y:S02]  /*52a0*/  @!P0 LEA R232, P6, R0.reuse, c[0x0][0x1f8], 0x1 ;  /* 0x00007e0000e88a11 */ /* 0x040fe400078c08ff */
        /* <DEDUP_REMOVED lines=39> */
[----:B------:R-:W4:Y:S05]  /*5520*/  LDSM.16.M88.4 R168, [R192+0x6100] ;  /* 0x00610000c0a8783b */ /* 0x000f2a0000000200 */
[----:B------:R-:W4:Y:S02]  /*5530*/  LDSM.16.M88.4 R172, [R192+0x6900] ;  /* 0x00690000c0ac783b */ /* 0x000f240000000200 */
[C---:B-----5:R-:W-:Y:S03]  /*5540*/  HMMA.16816.F32 R4, R152.reuse, R156, R4 ;  /* 0x0000009c9804723c */ /* 0x060fe60000001804 */
[----:B------:R-:W5:Y:S02]  /*5550*/  LDSM.16.M88.4 R132, [R192+0x7100] ;  /* 0x00710000c084783b */ /* 0x000f640000000200 */
[C---:B-1----:R-:W-:Y:S02]  /*5560*/  @P0 LEA R222, P4, R0.reuse, c[0x0][0x1c8], 0x1 ;  /* 0x0000720000de0a11 */ /* 0x042fe400078808ff */
[----:B------:R-:W-:Y:S01]  /*5570*/  @P0 IADD3.X R223, R211, UR20, RZ, P5, !PT ;  /* 0x00000014d3df0c10 */ /* 0x000fe2000affe4ff */
[C---:B------:R-:W-:Y:S01]  /*5580*/  HMMA.16816.F32 R8, R152.reuse, R158, R8 ;  /* 0x0000009e9808723c */ /* 0x040fe20000001808 */
[----:B------:R-:W1:Y:S03]  /*5590*/  LDSM.16.M88.4 R144, [R192+0x7900] ;  /* 0x00790000c090783b */ /* 0x000e660000000200 */
[----:B------:R-:W-:Y:S02]  /*55a0*/  @P0 LEA.HI.X R223, R0, c[0x0][0x1cc], R223, 0x1, P4 ;  /* 0x0000730000df0a11 */ /* 0x000fe400020f0cdf */
[----:B------:R-:W-:Y:S01]  /*55b0*/  LDSM.16.M88.4 R148, [R184] ;  /* 0x00000000b894783b */ /* 0x000fe20000000200 */
[----:B------:R-:W-:Y:S01]  /*55c0*/  @P0 IADD3 R0, P4, R217, UR21, RZ ;  /* 0x00000015d9000c10 */ /* 0x000fe2000ff9e0ff */
[C---:B------:R-:W-:Y:S03]  /*55d0*/  HMMA.16816.F32 R12, R152.reuse, R160, R12 ;  /* 0x000000a0980c723c */ /* 0x040fe6000000180c */
[----:B------:R-:W-:Y:S01]  /*55e0*/  LDSM.16.M88.4 R156, [R184+0x1000] ;  /* 0x00100000b89c783b */ /* 0x000fe20000000200 */
[----:B------:R-:W-:Y:S02]  /*55f0*/  @P0 LEA R226, P6, R0, c[0x0][0x1c8], 0x1 ;  /* 0x0000720000e20a11 */ /* 0x000fe400078c08ff */
[----:B--2---:R-:W-:Y:S01]  /*5600*/  @P0 IADD3 R229, P5, R215, UR21, RZ ;  /* 0x00000015d7e50c10 */ /* 0x004fe2000ffbe0ff */
[----:B------:R-:W-:Y:S01]  /*5610*/  @UP3 UIADD3 UR21, UP0, UR13, UR21, URZ ;  /* 0x000000150d153290 */ /* 0x000fe2000ff1e03f */
[C---:B------:R-:W-:Y:S01]  /*5620*/  HMMA.16816.F32 R16, R152.reuse, R162, R16 ;  /* 0x000000a29810723c */ /* 0x040fe20000001810 */
[----:B------:R-:W-:Y:S03]  /*5630*/  LDSM.16.M88.4 R160, [R184+0x1800] ;  /* 0x00180000b8a0783b */ /* 0x000fe60000000200 */
[----:B---3--:R-:W-:Y:S02]  /*5640*/  @P0 IADD3.X R225, R216, UR20, RZ, P4, !PT ;  /* 0x00000014d8e10c10 */ /* 0x008fe4000a7fe4ff */
[C---:B------:R-:W-:Y:S02]  /*5650*/  @P0 LEA R224, P4, R229.reuse, c[0x0][0x1c8], 0x1 ;  /* 0x00007200e5e00a11 */ /* 0x040fe400078808ff */
[C---:B------:R-:W-:Y:S04]  /*5660*/  HMMA.16816.F32 R20, R152.reuse, R136, R20 ;  /* 0x000000889814723c */ /* 0x040fe80000001814 */
[----:B------:R-:W-:Y:S02]  /*5670*/  @P0 LEA.HI.X R227, R0, c[0x0][0x1cc], R225, 0x1, P6 ;  /* 0x0000730000e30a11 */ /* 0x000fe400030f0ce1 */
[----:B------:R-:W-:Y:S01]  /*5680*/  @P0 IADD3.X R228, R214, UR20, RZ, P5, !PT ;  /* 0x00000014d6e40c10 */ /* 0x000fe2000affe4ff */
[----:B------:R-:W-:Y:S01]  /*5690*/  @UP3 UIADD3.X UR20, UR12, UR20, URZ, UP0, !UPT ;  /* 0x000000140c143290 */ /* 0x000fe200087fe43f */
[C---:B------:R-:W-:Y:S01]  /*56a0*/  HMMA.16816.F32 R24, R152.reuse, R138, R24 ;  /* 0x0000008a9818723c */ /* 0x040fe20000001818 */
[----:B------:R-:W2:Y:S03]  /*56b0*/  LDSM.16.M88.4 R136, [R191+0xc100] ;  /* 0x00c10000bf88783b */ /* 0x000ea60000000200 */
[----:B------:R-:W-:Y:S02]  /*56c0*/  @P0 LEA.HI.X R225, R229, c[0x0][0x1cc], R228, 0x1, P4 ;  /* 0x00007300e5e10a11 */ /* 0x000fe400020f0ce4 */
[----:B------:R-:W-:Y:S02]  /*56d0*/  @P0 IADD3 R232, P5, R217, UR21, RZ ;  /* 0x00000015d9e80c10 */ /* 0x000fe4000ffbe0ff */
[C---:B------:R-:W-:Y:S04]  /*56e0*/  HMMA.16816.F32 R28, R152.reuse, R164, R28 ;  /* 0x000000a4981c723c */ /* 0x040fe8000000181c */
[----:B------:R-:W-:Y:S02]  /*56f0*/  @P0 IADD3 R0, P6, R204, UR21, RZ ;  /* 0x00000015cc000c10 */ /* 0x000fe4000ffde0ff */
[----:B------:R-:W-:Y:S02]  /*5700*/  @P0 IADD3.X R231, R216, UR20, RZ, P5, !PT ;  /* 0x00000014d8e70c10 */ /* 0x000fe4000affe4ff */
[----:B------:R-:W-:Y:S01]  /*5710*/  HMMA.16816.F32 R32, R152, R166, R32 ;  /* 0x000000a69820723c */ /* 0x000fe20000001820 */
[----:B------:R-:W3:Y:S03]  /*5720*/  LDSM.16.M88.4 R152, [R184+0x800] ;  /* 0x00080000b898783b */ /* 0x000ee60000000200 */
[----:B------:R-:W-:Y:S02]  /*5730*/  @P0 LEA R230, P5, R232, c[0x0][0x1c8], 0x1 ;  /* 0x00007200e8e60a11 */ /* 0x000fe400078a08ff */
[----:B------:R-:W-:Y:S01]  /*5740*/  LDSM.16.M88.4 R164, [R197+0x8100] ;  /* 0x00810000c5a4783b */ /* 0x000fe20000000200 */
[----:B------:R-:W-:Y:S01]  /*5750*/  @P0 IADD3.X R229, R211, UR20, RZ, P6, !PT ;  /* 0x00000014d3e50c10 */ /* 0x000fe2000b7fe4ff */
[C---:B----4-:R-:W-:Y:S05]  /*5760*/  HMMA.16816.F32 R4, R140.reuse, R168, R4 ;  /* 0x000000a88c04723c */ /* 0x050fea0000001804 */
[----:B------:R-:W-:Y:S02]  /*5770*/  @P0 LEA R236, P6, R0, c[0x0][0x1c8], 0x1 ;  /* 0x0000720000ec0a11 */ /* 0x000fe400078c08ff */
[----:B------:R-:W-:Y:S01]  /*5780*/  @P0 LEA.HI.X R231, R232, c[0x0][0x1cc], R231, 0x1, P5 ;  /* 0x00007300e8e70a11 */ /* 0x000fe200028f0ce7 */
[C---:B------:R-:W-:Y:S01]  /*5790*/  HMMA.16816.F32 R8, R140.reuse, R170, R8 ;  /* 0x000000aa8c08723c */ /* 0x040fe20000001808 */
[----:B------:R-:W-:Y:S01]  /*57a0*/  LDSM.16.M88.4 R168, [R198+0x14100] ;  /* 0x01410000c6a8783b */ /* 0x000fe20000000200 */
[----:B------:R-:W-:Y:S02]  /*57b0*/  PLOP3.LUT P5, PT, PT, PT, UP2, 0x80, 0x0 ;  /* 0x000000000000781c */ /* 0x000fe40003faf028 */
[----:B------:R-:W-:Y:S01]  /*57c0*/  @P0 LEA.HI.X R237, R0, c[0x0][0x1cc], R229, 0x1, P6 ;  /* 0x0000730000ed0a11 */ /* 0x000fe200030f0ce5 */
[----:B------:R-:W-:Y:S01]  /*57d0*/  IMAD.MOV.U32 R0, RZ, RZ, R201 ;  /* 0x000000ffff007224 */ /* 0x000fe200078e00c9 */
[----:B------:R-:W-:Y:S02]  /*57e0*/  @P0 IADD3 R234, P4, R215, UR21, RZ ;  /* 0x00000015d7ea0c10 */ /* 0x000fe4000ff9e0ff */
[C---:B------:R-:W-:Y:S04]  /*57f0*/  HMMA.16816.F32 R12, R140.reuse, R172, R12 ;  /* 0x000000ac8c0c723c */ /* 0x040fe8000000180c */
[----:B------:R-:W-:Y:S01]  /*5800*/  @P0 IADD3.X R233, R214, UR20, RZ, P4, !PT ;  /* 0x00000014d6e90c10 */ /* 0x000fe2000a7fe4ff */
[----:B------:R-:W-:Y:S01]  /*5810*/  USHF.L.U32 UR20, UR14, 0x6, URZ ;  /* 0x000000060e147899 */ /* 0x000fe2000800063f */
[C---:B------:R-:W-:Y:S01]  /*5820*/  @P0 LEA R228, P4, R234.reuse, c[0x0][0x1c8], 0x1 ;  /* 0x00007200eae40a11 */ /* 0x040fe200078808ff */
[----:B------:R-:W-:Y:S01]  /*5830*/  @P5 IMAD.MOV.U32 R0, RZ, RZ, R213 ;  /* 0x000000ffff005224 */ /* 0x000fe200078e00d5 */
[C---:B------:R-:W-:Y:S01]  /*5840*/  HMMA.16816.F32 R16, R140.reuse, R174, R16 ;  /* 0x000000ae8c10723c */ /* 0x040fe20000001810 */
[----:B------:R-:W-:Y:S03]  /*5850*/  LDSM.16.M88.4 R172, [R197+0xa100] ;  /* 0x00a10000c5ac783b */ /* 0x000fe60000000200 */
[----:B------:R-:W-:Y:S02]  /*5860*/  @P0 LEA.HI.X R229, R234, c[0x0][0x1cc], R233, 0x1, P4 ;  /* 0x00007300eae50a11 */ /* 0x000fe400020f0ce9 */
[----:B------:R-:W-:Y:S02]  /*5870*/  SHFL.IDX PT, R232, R0, RZ, 0x1c1f ;  /* 0x001c1fff00e87589 */ /* 0x000fe400000e0000 */
[C---:B-----5:R-:W-:Y:S08]  /*5880*/  HMMA.16816.F32 R20, R140.reuse, R132, R20 ;  /* 0x000000848c14723c */ /* 0x060ff00000001814 */
[C---:B------:R-:W-:Y:S01]  /*5890*/  HMMA.16816.F32 R24, R140.reuse, R134, R24 ;  /* 0x000000868c18723c */ /* 0x040fe20000001818 */
[----:B------:R-:W4:Y:S07]  /*58a0*/  LDSM.16.M88.4 R132, [R198+0x10100] ;  /* 0x01010000c684783b */ /* 0x000f2e0000000200 */
[C---:B-1----:R-:W-:Y:S08]  /*58b0*/  HMMA.16816.F32 R28, R140.reuse, R144, R28 ;  /* 0x000000908c1c723c */ /* 0x042ff0000000181c */
[----:B------:R-:W-:Y:S01]  /*58c0*/  HMMA.16816.F32 R32, R140, R146, R32 ;  /* 0x000000928c20723c */ /* 0x000fe20000001820 */
[----:B------:R-:W1:Y:S05]  /*58d0*/  LDSM.16.M88.4 R140, [R197+0x8900] ;  /* 0x00890000c58c783b */ /* 0x000e6a0000000200 */
[----:B------:R-:W5:Y:S02]  /*58e0*/  LDSM.16.M88.4 R144, [R197+0x9100] ;  /* 0x00910000c590783b */ /* 0x000f640000000200 */
[C---:B--2---:R-:W-:Y:S08]  /*58f0*/  HMMA.16816.F32 R4, R136.reuse, R148, R4 ;  /* 0x000000948804723c */ /* 0x044ff00000001804 */
[C---:B------:R-:W-:Y:S01]  /*5900*/  HMMA.16816.F32 R8, R136.reuse, R150, R8 ;  /* 0x000000968808723c */ /* 0x040fe20000001808 */
[----:B------:R-:W2:Y:S07]  /*5910*/  LDSM.16.M88.4 R148, [R197+0x9900] ;  /* 0x00990000c594783b */ /* 0x000eae0000000200 */
[C---:B---3--:R-:W-:Y:S08]  /*5920*/  HMMA.16816.F32 R12, R136.reuse, R152, R12 ;  /* 0x00000098880c723c */ /* 0x048ff0000000180c */
[C---:B------:R-:W-:Y:S01]  /*5930*/  HMMA.16816.F32 R16, R136.reuse, R154, R16 ;  /* 0x0000009a8810723c */ /* 0x040fe20000001810 */
[----:B------:R-:W-:Y:S07]  /*5940*/  LDSM.16.M88.4 R152, [R183] ;  /* 0x00000000b798783b */ /* 0x000fee0000000200 */
[C---:B------:R-:W-:Y:S08]  /*5950*/  HMMA.16816.F32 R20, R136.reuse, R156, R20 ;  /* 0x0000009c8814723c */ /* 0x040ff00000001814 */
[C---:B------:R-:W-:Y:S01]  /*5960*/  HMMA.16816.F32 R24, R136.reuse, R158, R24 ;  /* 0x0000009e8818723c */ /* 0x040fe20000001818 */
[----:B------:R-:W-:Y:S07]  /*5970*/  LDSM.16.M88.4 R156, [R182] ;  /* 0x00000000b69c783b */ /* 0x000fee0000000200 */
[C---:B------:R-:W-:Y:S08]  /*5980*/  HMMA.16816.F32 R28, R136.reuse, R160, R28 ;  /* 0x000000a0881c723c */ /* 0x040ff0000000181c */
[----:B------:R-:W-:Y:S01]  /*5990*/  HMMA.16816.F32 R32, R136, R162, R32 ;  /* 0x000000a28820723c */ /* 0x000fe20000001820 */
[----:B------:R-:W3:Y:S05]  /*59a0*/  LDSM.16.M88.4 R136, [R194+0x10100] ;  /* 0x01010000c288783b */ /* 0x000eea0000000200 */
[----:B------:R-:W2:Y:S02]  /*59b0*/  LDSM.16.M88.4 R160, [R181] ;  /* 0x00000000b5a0783b */ /* 0x000ea40000000200 */
[C---:B----4-:R-:W-:Y:S08]  /*59c0*/  HMMA.16816.F32 R4, R132.reuse, R164, R4 ;  /* 0x000000a48404723c */ /* 0x050ff00000001804 */
[C---:B------:R-:W-:Y:S01]  /*59d0*/  HMMA.16816.F32 R8, R132.reuse, R166, R8 ;  /* 0x000000a68408723c */ /* 0x040fe20000001808 */
[----:B------:R-:W4:Y:S07]  /*59e0*/  LDSM.16.M88.4 R164, [R180] ;  /* 0x00000000b4a4783b */ /* 0x000f2e0000000200 */
[C---:B-1----:R-:W-:Y:S08]  /*59f0*/  HMMA.16816.F32 R12, R132.reuse, R140, R12 ;  /* 0x0000008c840c723c */ /* 0x042ff0000000180c */
[C---:B------:R-:W-:Y:S01]  /*5a00*/  HMMA.16816.F32 R16, R132.reuse, R142, R16 ;  /* 0x0000008e8410723c */ /* 0x040fe20000001810 */
[----:B------:R-:W-:Y:S07]  /*5a10*/  LDSM.16.M88.4 R140, [R193+0x10100] ;  /* 0x01010000c18c783b */ /* 0x000fee0000000200 */
[C---:B-----5:R-:W-:Y:S08]  /*5a20*/  HMMA.16816.F32 R20, R132.reuse, R144, R20 ;  /* 0x000000908414723c */ /* 0x060ff00000001814 */
[C---:B------:R-:W-:Y:S01]  /*5a30*/  HMMA.16816.F32 R24, R132.reuse, R146, R24 ;  /* 0x000000928418723c */ /* 0x040fe20000001818 */
[----:B------:R-:W1:Y:S07]  /*5a40*/  LDSM.16.M88.4 R144, [R192+0x8100] ;  /* 0x00810000c090783b */ /* 0x000e6e0000000200 */
[C---:B--2---:R-:W-:Y:S08]  /*5a50*/  HMMA.16816.F32 R28, R132.reuse, R148, R28 ;  /* 0x00000094841c723c */ /* 0x044ff0000000181c */
[----:B------:R-:W-:Y:S01]  /*5a60*/  HMMA.16816.F32 R32, R132, R150, R32 ;  /* 0x000000968420723c */ /* 0x000fe20000001820 */
[----:B------:R-:W2:Y:S05]  /*5a70*/  LDSM.16.M88.4 R132, [R192+0x8900] ;  /* 0x00890000c084783b */ /* 0x000eaa0000000200 */
[----:B------:R-:W5:Y:S02]  /*5a80*/  LDSM.16.M88.4 R148, [R192+0x9100] ;  /* 0x00910000c094783b */ /* 0x000f640000000200 */
[C---:B---3--:R-:W-:Y:S08]  /*5a90*/  HMMA.16816.F32 R4, R136.reuse, R152, R4 ;  /* 0x000000988804723c */ /* 0x048ff00000001804 */
        /* <DEDUP_REMOVED lines=8> */
[C---:B----4-:R-:W-:Y:S08]  /*5b20*/  HMMA.16816.F32 R28, R136.reuse, R164, R28 ;  /* 0x000000a4881c723c */ /* 0x050ff0000000181c */
[----:B------:R-:W-:Y:S01]  /*5b30*/  HMMA.16816.F32 R32, R136, R166, R32 ;  /* 0x000000a68820723c */ /* 0x000fe20000001820 */
[----:B------:R-:W3:Y:S05]  /*5b40*/  LDSM.16.M88.4 R136, [R192+0x9900] ;  /* 0x00990000c088783b */ /* 0x000eea0000000200 */
[----:B------:R-:W-:Y:S02]  /*5b50*/  LDSM.16.M88.4 R164, [R184+0x3800] ;  /* 0x00380000b8a4783b */ /* 0x000fe40000000200 */
[C---:B-1----:R-:W-:Y:S08]  /*5b60*/  HMMA.16816.F32 R4, R140.reuse, R144, R4 ;  /* 0x000000908c04723c */ /* 0x042ff00000001804 */
[C---:B------:R-:W-:Y:S01]  /*5b70*/  HMMA.16816.F32 R8, R140.reuse, R146, R8 ;  /* 0x000000928c08723c */ /* 0x040fe20000001808 */
[----:B------:R-:W1:Y:S07]  /*5b80*/  LDSM.16.M88.4 R144, [R184+0x3000] ;  /* 0x00300000b890783b */ /* 0x000e6e0000000200 */
[C---:B--2---:R-:W-:Y:S08]  /*5b90*/  HMMA.16816.F32 R12, R140.reuse, R132, R12 ;  /* 0x000000848c0c723c */ /* 0x044ff0000000180c */
[C---:B------:R-:W-:Y:S01]  /*5ba0*/  HMMA.16816.F32 R16, R140.reuse, R134, R16 ;  /* 0x000000868c10723c */ /* 0x040fe20000001810 */
[----:B------:R-:W2:Y:S07]  /*5bb0*/  LDSM.16.M88.4 R132, [R197+0xa900] ;  /* 0x00a90000c584783b */ /* 0x000eae0000000200 */
[C---:B-----5:R-:W-:Y:S08]  /*5bc0*/  HMMA.16816.F32 R20, R140.reuse, R148, R20 ;  /* 0x000000948c14723c */ /* 0x060ff00000001814 */
[C---:B------:R-:W-:Y:S01]  /*5bd0*/  HMMA.16816.F32 R24, R140.reuse, R150, R24 ;  /* 0x000000968c18723c */ /* 0x040fe20000001818 */
[----:B------:R-:W-:Y:S07]  /*5be0*/  LDSM.16.M88.4 R148, [R194+0x14100] ;  /* 0x01410000c294783b */ /* 0x000fee0000000200 */
[C---:B---3--:R-:W-:Y:S08]  /*5bf0*/  HMMA.16816.F32 R28, R140.reuse, R136, R28 ;  /* 0x000000888c1c723c */ /* 0x048ff0000000181c */
[----:B------:R-:W-:Y:S01]  /*5c00*/  HMMA.16816.F32 R32, R140, R138, R32 ;  /* 0x0000008a8c20723c */ /* 0x000fe20000001820 */
[----:B------:R-:W3:Y:S05]  /*5c10*/  LDSM.16.M88.4 R136, [R197+0xb100] ;  /* 0x00b10000c588783b */ /* 0x000eea0000000200 */
        /* <DEDUP_REMOVED lines=16> */
[C---:B--2---:R-:W-:Y:S08]  /*5d20*/  HMMA.16816.F32 R12, R168.reuse, R132, R12 ;  /* 0x00000084a80c723c */ /* 0x044ff0000000180c */
[C---:B------:R-:W-:Y:S01]  /*5d30*/  HMMA.16816.F32 R16, R168.reuse, R134, R16 ;  /* 0x00000086a810723c */ /* 0x040fe20000001810 */
[----:B------:R-:W2:Y:S07]  /*5d40*/  LDSM.16.M88.4 R132, [R176] ;  /* 0x00000000b084783b */ /* 0x000eae0000000200 */
[C---:B---3--:R-:W-:Y:S08]  /*5d50*/  HMMA.16816.F32 R20, R168.reuse, R136, R20 ;  /* 0x00000088a814723c */ /* 0x048ff00000001814 */
[C---:B------:R-:W-:Y:S01]  /*5d60*/  HMMA.16816.F32 R24, R168.reuse, R138, R24 ;  /* 0x0000008aa818723c */ /* 0x040fe20000001818 */
[----:B------:R-:W-:Y:S07]  /*5d70*/  LDSM.16.M88.4 R136, [R193+0x14100] ;  /* 0x01410000c188783b */ /* 0x000fee0000000200 */
[C---:B----4-:R-:W-:Y:S08]  /*5d80*/  HMMA.16816.F32 R28, R168.reuse, R140, R28 ;  /* 0x0000008ca81c723c */ /* 0x050ff0000000181c */
[----:B------:R-:W-:Y:S01]  /*5d90*/  HMMA.16816.F32 R32, R168, R142, R32 ;  /* 0x0000008ea820723c */ /* 0x000fe20000001820 */
[----:B------:R-:W3:Y:S07]  /*5da0*/  LDSM.16.M88.4 R140, [R192+0xa100] ;  /* 0x00a10000c08c783b */ /* 0x000eee0000000200 */
        /* <DEDUP_REMOVED lines=9> */
[C---:B--2---:R-:W-:Y:S08]  /*5e40*/  HMMA.16816.F32 R28, R148.reuse, R132, R28 ;  /* 0x00000084941c723c */ /* 0x044ff0000000181c */
[----:B------:R-:W-:Y:S01]  /*5e50*/  HMMA.16816.F32 R32, R148, R134, R32 ;  /* 0x000000869420723c */ /* 0x000fe20000001820 */
[----:B------:R-:W2:Y:S07]  /*5e60*/  LDSM.16.M88.4 R132, [R184+0x4800] ;  /* 0x00480000b884783b */ /* 0x000eae0000000200 */
[C---:B---3--:R-:W-:Y:S08]  /*5e70*/  HMMA.16816.F32 R4, R136.reuse, R140, R4 ;  /* 0x0000008c8804723c */ /* 0x048ff00000001804 */
[C---:B------:R-:W-:Y:S01]  /*5e80*/  HMMA.16816.F32 R8, R136.reuse, R142, R8 ;  /* 0x0000008e8808723c */ /* 0x040fe20000001808 */
[----:B------:R-:W-:Y:S07]  /*5e90*/  LDSM.16.M88.4 R140, [R184+0x5800] ;  /* 0x00580000b88c783b */ /* 0x000fee0000000200 */
[C---:B----4-:R-:W-:Y:S08]  /*5ea0*/  HMMA.16816.F32 R12, R136.reuse, R156, R12 ;  /* 0x0000009c880c723c */ /* 0x050ff0000000180c */
[C---:B------:R-:W-:Y:S08]  /*5eb0*/  HMMA.16816.F32 R16, R136.reuse, R158, R16 ;  /* 0x0000009e8810723c */ /* 0x040ff00000001810 */
[C---:B------:R-:W-:Y:S08]  /*5ec0*/  HMMA.16816.F32 R20, R136.reuse, R160, R20 ;  /* 0x000000a08814723c */ /* 0x040ff00000001814 */
[C---:B------:R-:W-:Y:S08]  /*5ed0*/  HMMA.16816.F32 R24, R136.reuse, R162, R24 ;  /* 0x000000a28818723c */ /* 0x040ff00000001818 */
[C---:B-1----:R-:W-:Y:S08]  /*5ee0*/  HMMA.16816.F32 R28, R136.reuse, R144, R28 ;  /* 0x00000090881c723c */ /* 0x042ff0000000181c */
[----:B------:R-:W-:Y:S01]  /*5ef0*/  HMMA.16816.F32 R32, R136, R146, R32 ;  /* 0x000000928820723c */ /* 0x000fe20000001820 */
[----:B------:R-:W1:Y:S01]  /*5f00*/  LDSM.16.M88.4 R136, [R184+0x5000] ;  /* 0x00500000b888783b */ /* 0x000e620000000200 */
[----:B------:R-:W-:Y:S04]  /*5f10*/  DEPBAR.LE SB0, 0x0 ;  /* 0x000080000000791a */ /* 0x000fe80000000000 */
[----:B------:R-:W-:Y:S02]  /*5f20*/  BAR.SYNC.DEFER_BLOCKING 0x0 ;  /* 0x0000000000007b1d */ /* 0x000fe40000010000 */
[C---:B-----5:R-:W-:Y:S08]  /*5f30*/  HMMA.16816.F32 R4, R152.reuse, R164, R4 ;  /* 0x000000a49804723c */ /* 0x060ff00000001804 */
[C---:B------:R-:W-:Y:S08]  /*5f40*/  HMMA.16816.F32 R8, R152.reuse, R166, R8 ;  /* 0x000000a69808723c */ /* 0x040ff00000001808 */
[C---:B--2---:R-:W-:Y:S01]  /*5f50*/  HMMA.16816.F32 R12, R152.reuse, R132, R12 ;  /* 0x00000084980c723c */ /* 0x044fe2000000180c */
[----:B------:R-:W-:Y:S01]  /*5f60*/  @!PT LDS RZ, [RZ] ;  /* 0x00000000fffff984 */ /* 0x000fe20000000800 */
[----:B------:R-:W-:Y:S01]  /*5f70*/  @!PT LDS RZ, [RZ] ;  /* 0x00000000fffff984 */ /* 0x000fe20000000800 */
[----:B------:R-:W-:Y:S01]  /*5f80*/  @!PT LDS RZ, [RZ] ;  /* 0x00000000fffff984 */ /* 0x000fe20000000800 */
[----:B------:R2:W-:Y:S07]  /*5f90*/  @P0 LDGSTS.E.BYPASS.LTC128B.128 [R199+0x6100], [R222.64], !P3 ;  /* 0x06100000dec70fae */ /* 0x0005ee000d901d52 */
[C---:B------:R-:W-:Y:S01]  /*5fa0*/  HMMA.16816.F32 R16, R152.reuse, R134, R16 ;  /* 0x000000869810723c */ /* 0x040fe20000001810 */
[----:B------:R3:W-:Y:S05]  /*5fb0*/  @P0 LDGSTS.E.BYPASS.LTC128B.128 [R199+0x8100], [R226.64], !P2 ;  /* 0x08100000e2c70fae */ /* 0x0007ea000d101d52 */
[----:B------:R4:W-:Y:S02]  /*5fc0*/  @P0 LDGSTS.E.BYPASS.LTC128B.128 [R199+0xa100], [R224.64], !P1 ;  /* 0x0a100000e0c70fae */ /* 0x0009e4000c901d52 */
[C---:B-1----:R-:W-:Y:S03]  /*5fd0*/  HMMA.16816.F32 R20, R152.reuse, R136, R20 ;  /* 0x000000889814723c */ /* 0x042fe60000001814 */
[----:B------:R3:W-:Y:S05]  /*5fe0*/  @P0 LDGSTS.E.BYPASS.LTC128B.128 [R199+0x7100], [R236.64], !P3 ;  /* 0x07100000ecc70fae */ /* 0x0007ea000d901d52 */
[C---:B------:R-:W-:Y:S01]  /*5ff0*/  HMMA.16816.F32 R24, R152.reuse, R138, R24 ;  /* 0x0000008a9818723c */ /* 0x040fe20000001818 */
[----:B------:R3:W-:Y:S05]  /*6000*/  @P0 LDGSTS.E.BYPASS.LTC128B.128 [R199+0x9100], [R230.64], !P2 ;  /* 0x09100000e6c70fae */ /* 0x0007ea000d101d52 */
[----:B------:R3:W-:Y:S01]  /*6010*/  @P0 LDGSTS.E.BYPASS.LTC128B.128 [R199+0xb100], [R228.64], !P1 ;  /* 0x0b100000e4c70fae */ /* 0x0007e2000c901d52 */
[----:B------:R-:W-:Y:S01]  /*6020*/  PLOP3.LUT P0, PT, PT, PT, UP1, 0x40, 0x0 ;  /* 0x000000000000781c */ /* 0x000fe20003f0e818 */
[C---:B------:R-:W-:Y:S01]  /*6030*/  HMMA.16816.F32 R28, R152.reuse, R140, R28 ;  /* 0x0000008c981c723c */ /* 0x040fe2000000181c */
[----:B--2---:R-:W-:Y:S02]  /*6040*/  IMAD.U32 R223, RZ, RZ, UR20 ;  /* 0x00000014ffdf7e24 */ /* 0x004fe4000f8e00ff */
[----:B------:R-:W0:Y:S01]  /*6050*/  LDGDEPBAR ;  /* 0x00000000000079af */ /* 0x000e220000000000 */
[----:B------:R-:W-:Y:S02]  /*6060*/  IMAD.U32 R222, RZ, RZ, UR16 ;  /* 0x00000010ffde7e24 */ /* 0x000fe4000f8e00ff */
[----:B------:R-:W-:Y:S02]  /*6070*/  IADD3 R223, -R208, 0x1, -R223 ;  /* 0x00000001d0df7810 */ /* 0x000fe40007ffe9df */
[----:B------:R-:W-:Y:S04]  /*6080*/  HMMA.16816.F32 R32, R152, R142, R32 ;  /* 0x0000008e9820723c */ /* 0x000fe80000001820 */
[----:B------:R-:W-:Y:S04]  /*6090*/  IADD3 R222, -R222, UR9, R223 ;  /* 0x00000009dede7c10 */ /* 0x000fe8000fffe1df */
[C---:B----4-:R-:W-:Y:S04]  /*60a0*/  IADD3 R225, R222.reuse, c[0x0][0x328], RZ ;  /* 0x0000ca00dee17a10 */ /* 0x050fe80007ffe0ff */
[----:B------:R-:W-:Y:S01]  /*60b0*/  IADD3 R223, R222, UR15, RZ ;  /* 0x0000000fdedf7c10 */ /* 0x000fe2000fffe0ff */
[--C-:B------:R-:W-:Y:S04]  /*60c0*/  IMAD.IADD R224, R225, 0x1, R232.reuse ;  /* 0x00000001e1e07824 */ /* 0x100fe800078e02e8 */
[----:B------:R-:W-:Y:S01]  /*60d0*/  IMAD.IADD R222, R223, 0x1, R232 ;  /* 0x00000001dfde7824 */ /* 0x000fe200078e02e8 */
[----:B------:R-:W-:-:S05]  /*60e0*/  @P0 BRA `(.L_x_1526) ;  /* 0x000001a000000947 */ /* 0x000fca0003800000 */
[----:B---3--:R-:W-:Y:S01]  /*60f0*/  IMAD.U32 R133, RZ, RZ, UR16 ;  /* 0x00000010ff857e24 */ /* 0x008fe2000f8e00ff */
        /* <DEDUP_REMOVED lines=13> */
.L_x_1528:
[----:B------:R-:W-:Y:S04]  /*61d0*/  MOV R132, c[0x0][0x32c] ;  /* 0x0000cb0000847a02 */ /* 0x000fe80000000f00 */
[----:B------:R-:W-:Y:S11]  /*61e0*/  ISETP.NE.AND P0, PT, R132, 0x1, PT ;  /* 0x000000018400780c */ /* 0x000ff60003f05270 */
[----:B------:R-:W-:Y:S02]  /*61f0*/  @!UPT UIADD3 URZ, URZ, URZ, URZ ;  /* 0x0000003f3f3ff290 */ /* 0x000fe4000fffe03f */
[----:B------:R-:W-:Y:S05]  /*6200*/  @P0 IMAD.HI.U32 R132, R133, c[0x0][0x330], RZ ;  /* 0x0000cc0085840a27 */ /* 0x000fea00078e00ff */
[----:B------:R-:W-:Y:S02]  /*6210*/  @P0 SHF.R.U32.HI R133, RZ, c[0x0][0x334], R132 ;  /* 0x0000cd00ff850a19 */ /* 0x000fe40000011684 */
.L_x_1529:
[----:B------:R-:W-:Y:S05]  /*6220*/  BSYNC B0 ;  /* 0x0000000000007941 */ /* 0x000fea0003800000 */
.L_x_1527:
[----:B------:R-:W-:Y:S04]  /*6230*/  IMAD.MOV.U32 R132, RZ, RZ, c[0x0][0x32c] ;  /* 0x0000cb00ff847624 */ /* 0x000fe800078e00ff */
[----:B------:R-:W-:Y:S04]  /*6240*/  IMAD R135, R133, R132, -UR20 ;  /* 0x8000001485877e24 */ /* 0x000fe8000f8e0284 */
[----:B------:R-:W-:Y:S05]  /*6250*/  IMAD.IADD R135, R135, 0x1, -R208 ;  /* 0x0000000187877824 */ /* 0x000fea00078e0ad0 */
[----:B------:R-:W-:Y:S02]  /*6260*/  IADD3 R133, R135, c[0x0][0x32c], RZ ;  /* 0x0000cb0087857a10 */ /* 0x000fe40007ffe0ff */
[----:B------:R-:W-:Y:S02]  /*6270*/  IMNMX R222, R222, R135, !PT ;  /* 0x00000087dede7217 */ /* 0x000fe40007800200 */
[----:B------:R-:W-:Y:S02]  /*6280*/  IMNMX R224, R224, R133, PT ;  /* 0x00000085e0e07217 */ /* 0x000fe40003800200 */
.L_x_1526:
[----:B---3--:R-:W-:Y:S01]  /*6290*/  UISETP.GT.AND UP0, UPT, UR14, -0x1, UPT ;  /* 0xffffffff0e00788c */ /* 0x008fe2000bf04270 */
[----:B------:R-:W1:Y:S05]  /*62a0*/  SHFL.IDX PT, R0, R0, 0x1, 0x1c1f ;  /* 0x003c1f0000007f89 */ /* 0x000e6a00000e0000 */
[----:B------:R-:W-:Y:S04]  /*62b0*/  PLOP3.LUT P0, PT, PT, PT, UP0, 0x80, 0x0 ;  /* 0x000000000000781c */ /* 0x000fe80003f0f008 */
[C---:B------:R-:W-:Y:S02]  /*62c0*/  ISETP.GT.AND P4, PT, R222.reuse, 0x1, P0 ;  /* 0x00000001de00780c */ /* 0x040fe40000784270 */
[----:B------:R-:W-:Y:S02]  /*62d0*/  ISETP.GT.AND P5, PT, R222, RZ, P0 ;  /* 0x000000ffde00720c */ /* 0x000fe400007a4270 */
[C---:B------:R-:W-:Y:S02]  /*62e0*/  ISETP.LT.OR P4, PT, R224.reuse, 0x2, P4 ;  /* 0x00000002e000780c */ /* 0x040fe40002781670 */
[----:B------:R-:W-:Y:S02]  /*62f0*/  ISETP.LT.OR P5, PT, R224, 0x1, P5 ;  /* 0x00000001e000780c */ /* 0x000fe40002fa1670 */
[----:B------:R-:W-:Y:S02]  /*6300*/  FSEL R136, R5, -INF , !P4 ;  /* 0xff80000005887808 */ /* 0x000fe40006000000 */
[C---:B------:R-:W-:Y:S02]  /*6310*/  ISETP.GT.AND P4, PT, R222.reuse, 0x10, P0 ;  /* 0x00000010de00780c */ /* 0x040fe40000784270 */
[----:B------:R-:W-:Y:S02]  /*6320*/  ISETP.GT.AND P6, PT, R222, 0x8, P0 ;  /* 0x00000008de00780c */ /* 0x000fe400007c4270 */
[----:B------:R-:W-:Y:S01]  /*6330*/  ISETP.LT.OR P4, PT, R224, 0x11, P4 ;  /* 0x00000011e000780c */ /* 0x000fe20002781670 */
[--C-:B-1----:R-:W-:Y:S01]  /*6340*/  IMAD.IADD R225, R225, 0x1, R0.reuse ;  /* 0x00000001e1e17824 */ /* 0x102fe200078e0200 */
[----:B------:R-:W-:Y:S01]  /*6350*/  FSEL R138, R4, -INF , !P5 ;  /* 0xff800000048a7808 */ /* 0x000fe20006800000 */
[----:B------:R-:W-:Y:S01]  /*6360*/  IMAD.IADD R223, R223, 0x1, R0 ;  /* 0x00000001dfdf7824 */ /* 0x000fe200078e0200 */
        /* <DEDUP_REMOVED lines=55> */
.L_x_1532:
[----:B------:R-:W-:Y:S04]  /*66e0*/  MOV R0, c[0x0][0x32c] ;  /* 0x0000cb0000007a02 */ /* 0x000fe80000000f00 */
[----:B------:R-:W-:Y:S11]  /*66f0*/  ISETP.NE.AND P4, PT, R0, 0x1, PT ;  /* 0x000000010000780c */ /* 0x000ff60003f85270 */
[----:B------:R-:W-:Y:S02]  /*6700*/  @!UPT UIADD3 URZ, URZ, URZ, URZ ;  /* 0x0000003f3f3ff290 */ /* 0x000fe4000fffe03f */
[----:B------:R-:W-:Y:S05]  /*6710*/  @P4 IMAD.HI.U32 R0, R5, c[0x0][0x330], RZ ;  /* 0x0000cc0005004a27 */ /* 0x000fea00078e00ff */
[----:B------:R-:W-:Y:S02]  /*6720*/  @P4 SHF.R.U32.HI R5, RZ, c[0x0][0x334], R0 ;  /* 0x0000cd00ff054a19 */ /* 0x000fe40000011600 */
.L_x_1533:
[----:B------:R-:W-:Y:S05]  /*6730*/  BSYNC B0 ;  /* 0x0000000000007941 */ /* 0x000fea0003800000 */
.L_x_1531:
[----:B------:R-:W-:Y:S04]  /*6740*/  IMAD.MOV.U32 R0, RZ, RZ, c[0x0][0x32c] ;  /* 0x0000cb00ff007624 */ /* 0x000fe800078e00ff */
[----:B------:R-:W-:Y:S04]  /*6750*/  IMAD R5, R5, R0, -UR20 ;  /* 0x8000001405057e24 */ /* 0x000fe8000f8e0200 */
[----:B------:R-:W-:Y:S05]  /*6760*/  IMAD.IADD R4, R5, 0x1, -R208 ;  /* 0x0000000105047824 */ /* 0x000fea00078e0ad0 */
[----:B------:R-:W-:Y:S02]  /*6770*/  IADD3 R0, R4, c[0x0][0x32c], RZ ;  /* 0x0000cb0004007a10 */ /* 0x000fe40007ffe0ff */
[----:B------:R-:W-:Y:S02]  /*6780*/  IMNMX R223, R223, R4, !PT ;  /* 0x00000004dfdf7217 */ /* 0x000fe40007800200 */
[----:B------:R-:W-:Y:S02]  /*6790*/  IMNMX R225, R225, R0, PT ;  /* 0x00000000e1e17217 */ /* 0x000fe40003800200 */
.L_x_1530:
[----:B------:R-:W-:Y:S01]  /*67a0*/  FMNMX.FTZ R5, R138, R3, !PT ;  /* 0x000000038a057209 */ /* 0x000fe20007810000 */
[----:B------:R-:W-:Y:S01]  /*67b0*/  UISETP.GT.AND UP0, UPT, UR14, UR17, UPT ;  /* 0x000000110e00728c */ /* 0x000fe2000bf04270 */
[C---:B------:R-:W-:Y:S01]  /*67c0*/  ISETP.GT.AND P6, PT, R223.reuse, RZ, P0 ;  /* 0x000000ffdf00720c */ /* 0x040fe200007c4270 */
[----:B------:R-:W-:Y:S01]  /*67d0*/  UIADD3 UR14, UR14, -0x1, URZ ;  /* 0xffffffff0e0e7890 */ /* 0x000fe2000fffe03f */
[----:B------:R-:W-:Y:S02]  /*67e0*/  FMNMX.FTZ R5, R136, R5, !PT ;  /* 0x0000000588057209 */ /* 0x000fe40007810000 */
[----:B------:R-:W-:Y:S02]  /*67f0*/  ISETP.GT.AND P5, PT, R223, 0x1, P0 ;  /* 0x00000001df00780c */ /* 0x000fe400007a4270 */
[----:B------:R-:W-:Y:S02]  /*6800*/  FMNMX.FTZ R5, R134, R5, !PT ;  /* 0x0000000586057209 */ /* 0x000fe40007810000 */
[C---:B------:R-:W-:Y:S02]  /*6810*/  ISETP.LT.OR P6, PT, R225.reuse, 0x1, P6 ;  /* 0x00000001e100780c */ /* 0x040fe400037c1670 */
        /* <DEDUP_REMOVED lines=57> */
[----:B------:R-:W-:Y:S02]  /*6bb0*/  ISETP.GT.AND P6, PT, R223, 0x30, P0 ;  /* 0x00000030df00780c */ /* 0x000fe400007c4270 */
        /* <DEDUP_REMOVED lines=395> */
.L_x_1525:
        /* <DEDUP_REMOVED lines=23> */
.L_x_1536:
[----:B------:R-:W-:Y:S02]  /*85e0*/  ULDC UR4, c[0x0][0x32c] ;  /* 0x0000cb0000047ab9 */ /* 0x000fe40000000800 */
[----:B------:R-:W-:-:S03]  /*85f0*/  UISETP.NE.AND UP0, UPT, UR4, 0x1, UPT ;  /* 0x000000010400788c */ /* 0x000fc6000bf05270 */
[----:B------:R-:W-:Y:S02]  /*8600*/  ULDC.64 UR4, c[0x0][0x330] ;  /* 0x0000cc0000047ab9 */ /* 0x000fe40000000a00 */
[----:B------:R-:W-:-:S07]  /*8610*/  UIMAD.WIDE.U32 UR20, UR7, UR4, URZ ;  /* 0x00000004071472a5 */ /* 0x000fce000f8e003f */
[----:B------:R-:W-:Y:S02]  /*8620*/  @UP0 UMOV UR17, UR21 ;  /* 0x0000001500110c82 */ /* 0x000fe40008000000 */
[----:B------:R-:W-:Y:S02]  /*8630*/  @UP0 USHF.R.U32.HI UR7, URZ, UR5, UR17 ;  /* 0x000000053f070299 */ /* 0x000fe40008011611 */
.L_x_1537:
[----:B------:R-:W-:Y:S02]  /*8640*/  ULDC UR4, c[0x0][0x32c] ;  /* 0x0000cb0000047ab9 */ /* 0x000fe40000000800 */
[----:B------:R-:W-:-:S04]  /*8650*/  UIMAD UR4, UR7, UR4, URZ ;  /* 0x00000004070472a4 */ /* 0x000fc8000f8e023f */
[----:B------:R-:W-:-:S04]  /*8660*/  UISETP.LT.AND UP0, UPT, UR6, UR4, UPT ;  /* 0x000000040600728c */ /* 0x000fc8000bf01270 */
[----:B------:R-:W-:-:S04]  /*8670*/  USEL UR6, UR6, UR4, !UP0 ;  /* 0x0000000406067287 */ /* 0x000fc8000c000000 */
.L_x_1535:
        /* <DEDUP_REMOVED lines=22> */
.L_x_1539:
        /* <DEDUP_REMOVED lines=21> */
[----:B------:R-:W-:Y:S02]  /*8930*/  @!P0 LEA R168, P4, R0, c[0x0][0x1f8], 0x1 ;  /* 0x00007e0000a88a11 */ /* 0x000fe400078808ff */
        /* <DEDUP_REMOVED lines=14> */
[----:B------:R-:W-:Y:S01]  /*8a20*/  @!P0 IADD3.X R25, R218, UR14, RZ, P6, !PT ;  /* 0x0000000eda198c10 */ /* 0x000fe2000b7fe4ff */
        /* <DEDUP_REMOVED lines=257> */
[----:B------:R-:W-:Y:S01]  /*9a40*/  @P0 LEA R150, P6, R4, c[0x0][0x1c8], 0x1 ;  /* 0x0000720004960a11 */ /* 0x000fe200078c08ff */
[C---:B------:R-:W-:Y:S01]  /*9a50*/  FMUL.FTZ R101, R3.reuse, R101 ;  /* 0x0000006503657220 */ /* 0x040fe20000410000 */
        /* <DEDUP_REMOVED lines=359> */
.L_x_1538:
        /* <DEDUP_REMOVED lines=18> */
.L_x_1549:
        /* <DEDUP_REMOVED lines=214> */
[C---:B------:R-:W-:Y:S04]  /*bf50*/  HMMA.16816.F32 R16, R136.reuse, R142, R16 ;  /* 0x0000008e8810723c */ /* 0x040fe80000001810 */
[----:B------:R-:W-:Y:S02]  /*bf60*/  @P4 SHF.R.U32.HI R0, RZ, c[0x0][0x2cc], R140 ;  /* 0x0000b300ff004a19 */ /* 0x000fe4000001168c */
[----:B------:R-:W2:Y:S01]  /*bf70*/  LDSM.16.M88.4 R140, [R184+0x5800] ;  /* 0x00580000b88c783b */ /* 0x000ea20000000200 */
[----:B------:R-:W-:Y:S01]  /*bf80*/  @P0 IADD3 R152, P5, R216, UR7, RZ ;  /* 0x00000007d8980c10 */ /* 0x000fe2000ffbe0ff */
[----:B------:R-:W-:Y:S04]  /*bf90*/  DEPBAR.LE SB0, 0x0 ;  /* 0x000080000000791a */ /* 0x000fe80000000000 */
[----:B------:R-:W-:Y:S01]  /*bfa0*/  BAR.SYNC.DEFER_BLOCKING 0x0 ;  /* 0x0000000000007b1d */ /* 0x000fe20000010000 */
[----:B------:R-:W-:Y:S01]  /*bfb0*/  @P0 IADD3 R154, P4, R214, UR7, RZ ;  /* 0x00000007d69a0c10 */ /* 0x000fe2000ff9e0ff */
[C---:B-1----:R-:W-:Y:S05]  /*bfc0*/  HMMA.16816.F32 R20, R136.reuse, R132, R20 ;  /* 0x000000848814723c */ /* 0x042fea0000001814 */
[----:B------:R-:W-:Y:S02]  /*bfd0*/  @P0 IADD3.X R147, R215, UR6, RZ, P5, !PT ;  /* 0x00000006d7930c10 */ /* 0x000fe4000affe4ff */
[C---:B------:R-:W-:Y:S01]  /*bfe0*/  @P0 LEA R148, P5, R152.reuse, c[0x0][0x1c8], 0x1 ;  /* 0x0000720098940a11 */ /* 0x040fe200078a08ff */
[C---:B------:R-:W-:Y:S04]  /*bff0*/  HMMA.16816.F32 R24, R136.reuse, R134, R24 ;  /* 0x000000868818723c */ /* 0x040fe80000001818 */
[----:B------:R-:W-:Y:S02]  /*c000*/  @P0 LEA.HI.X R149, R152, c[0x0][0x1cc], R147, 0x1, P5 ;  /* 0x0000730098950a11 */ /* 0x000fe400028f0c93 */
[----:B------:R-:W-:Y:S01]  /*c010*/  @P0 IADD3.X R153, R213, UR6, RZ, P4, !PT ;  /* 0x00000006d5990c10 */ /* 0x000fe2000a7fe4ff */
[----:B------:R-:W-:Y:S01]  /*c020*/  @UP3 UIADD3.X UR6, UR12, UR6, URZ, UP0, !UPT ;  /* 0x000000060c063290 */ /* 0x000fe200087fe43f */
[C---:B------:R-:W-:Y:S04]  /*c030*/  @P0 LEA R146, P4, R154.reuse, c[0x0][0x1c8], 0x1 ;  /* 0x000072009a920a11 */ /* 0x040fe800078808ff */
[----:B------:R-:W-:Y:S01]  /*c040*/  @P0 LEA.HI.X R147, R154, c[0x0][0x1cc], R153, 0x1, P4 ;  /* 0x000073009a930a11 */ /* 0x000fe200020f0c99 */
[----:B------:R-:W-:Y:S01]  /*c050*/  @!PT LDS RZ, [RZ] ;  /* 0x00000000fffff984 */ /* 0x000fe20000000800 */
[----:B------:R-:W-:Y:S01]  /*c060*/  @!PT LDS RZ, [RZ] ;  /* 0x00000000fffff984 */ /* 0x000fe20000000800 */
[----:B------:R-:W-:Y:S01]  /*c070*/  @!PT LDS RZ, [RZ] ;  /* 0x00000000fffff984 */ /* 0x000fe20000000800 */
[----:B------:R1:W-:Y:S01]  /*c080*/  @P0 LDGSTS.E.BYPASS.LTC128B.128 [R199+0x6100], [R150.64], !P3 ;  /* 0x0610000096c70fae */ /* 0x0003e2000d901d52 */
[----:B------:R-:W-:Y:S02]  /*c090*/  @P0 IADD3.X R133, R211, UR6, RZ, P6, !PT ;  /* 0x00000006d3850c10 */ /* 0x000fe4000b7fe4ff */
[----:B------:R-:W-:Y:S02]  /*c0a0*/  @P0 LEA R158, P6, R144, c[0x0][0x1c8], 0x1 ;  /* 0x00007200909e0a11 */ /* 0x000fe400078c08ff */
[----:B------:R1:W-:Y:S01]  /*c0b0*/  @P0 LDGSTS.E.BYPASS.LTC128B.128 [R199+0x8100], [R148.64], !P2 ;  /* 0x0810000094c70fae */ /* 0x0003e2000d101d52 */
[----:B------:R-:W-:Y:S02]  /*c0c0*/  @P0 IADD3 R145, P5, R216, UR17, RZ ;  /* 0x00000011d8910c10 */ /* 0x000fe4000ffbe0ff */
[----:B------:R-:W-:Y:S01]  /*c0d0*/  @P0 LEA.HI.X R159, R144, c[0x0][0x1cc], R133, 0x1, P6 ;  /* 0x00007300909f0a11 */ /* 0x000fe200030f0c85 */
[----:B------:R-:W-:Y:S01]  /*c0e0*/  IMAD.U32 R133, RZ, RZ, UR16 ;  /* 0x00000010ff857e24 */ /* 0x000fe2000f8e00ff */
[----:B------:R1:W-:Y:S01]  /*c0f0*/  @P0 LDGSTS.E.BYPASS.LTC128B.128 [R199+0xa100], [R146.64], !P1 ;  /* 0x0a10000092c70fae */ /* 0x0003e2000c901d52 */
[----:B------:R-:W-:Y:S01]  /*c100*/  @P0 IADD3.X R132, R215, UR6, RZ, P5, !PT ;  /* 0x00000006d7840c10 */ /* 0x000fe2000affe4ff */
[C---:B--2---:R-:W-:Y:S03]  /*c110*/  HMMA.16816.F32 R28, R136.reuse, R140, R28 ;  /* 0x0000008c881c723c */ /* 0x044fe6000000181c */
[----:B------:R1:W-:Y:S01]  /*c120*/  @P0 LDGSTS.E.BYPASS.LTC128B.128 [R199+0x7100], [R158.64], !P3 ;  /* 0x071000009ec70fae */ /* 0x0003e2000d901d52 */
[C---:B------:R-:W-:Y:S02]  /*c130*/  @P0 LEA R156, P5, R145.reuse, c[0x0][0x1c8], 0x1 ;  /* 0x00007200919c0a11 */ /* 0x040fe400078a08ff */
[----:B------:R-:W-:Y:S02]  /*c140*/  @P0 IADD3 R153, P4, R214, UR17, RZ ;  /* 0x00000011d6990c10 */ /* 0x000fe4000ff9e0ff */
[----:B------:R-:W-:Y:S01]  /*c150*/  @P0 LEA.HI.X R157, R145, c[0x0][0x1cc], R132, 0x1, P5 ;  /* 0x00007300919d0a11 */ /* 0x000fe200028f0c84 */
[----:B------:R-:W-:Y:S01]  /*c160*/  HMMA.16816.F32 R32, R136, R142, R32 ;  /* 0x0000008e8820723c */ /* 0x000fe20000001820 */
[----:B------:R-:W2:Y:S02]  /*c170*/  SHFL.IDX PT, R132, R0, RZ, 0x1c1f ;  /* 0x001c1fff00847589 */ /* 0x000ea400000e0000 */
[----:B------:R-:W-:Y:S01]  /*c180*/  @P0 IADD3.X R152, R213, UR6, RZ, P4, !PT ;  /* 0x00000006d5980c10 */ /* 0x000fe2000a7fe4ff */
[----:B------:R-:W-:Y:S01]  /*c190*/  USHF.L.U32 UR6, UR14, 0x6, URZ ;  /* 0x000000060e067899 */ /* 0x000fe2000800063f */
[C---:B------:R-:W-:Y:S01]  /*c1a0*/  @P0 LEA R154, P4, R153.reuse, c[0x0][0x1c8], 0x1 ;  /* 0x00007200999a0a11 */ /* 0x040fe200078808ff */
[----:B------:R1:W-:Y:S03]  /*c1b0*/  @P0 LDGSTS.E.BYPASS.LTC128B.128 [R199+0x9100], [R156.64], !P2 ;  /* 0x091000009cc70fae */ /* 0x0003e6000d101d52 */
[----:B------:R-:W-:Y:S03]  /*c1c0*/  @P0 LEA.HI.X R155, R153, c[0x0][0x1cc], R152, 0x1, P4 ;  /* 0x00007300999b0a11 */ /* 0x000fe600020f0c98 */
[----:B------:R-:W-:Y:S02]  /*c1d0*/  IMAD.U32 R135, RZ, RZ, UR6 ;  /* 0x00000006ff877e24 */ /* 0x000fe4000f8e00ff */
[----:B------:R1:W-:Y:S01]  /*c1e0*/  @P0 LDGSTS.E.BYPASS.LTC128B.128 [R199+0xb100], [R154.64], !P1 ;  /* 0x0b1000009ac70fae */ /* 0x0003e2000c901d52 */
[----:B------:R-:W-:Y:S02]  /*c1f0*/  PLOP3.LUT P0, PT, PT, PT, UP1, 0x40, 0x0 ;  /* 0x000000000000781c */ /* 0x000fe40003f0e818 */
[----:B------:R-:W-:Y:S02]  /*c200*/  IADD3 R134, -R208, 0x1, -R135 ;  /* 0x00000001d0867810 */ /* 0x000fe40007ffe987 */
[----:B------:R-:W0:Y:S02]  /*c210*/  LDGDEPBAR ;  /* 0x00000000000079af */ /* 0x000e240000000000 */
[----:B------:R-:W-:Y:S04]  /*c220*/  IADD3 R133, -R133, UR9, R134 ;  /* 0x0000000985857c10 */ /* 0x000fe8000fffe186 */
[C---:B------:R-:W-:Y:S02]  /*c230*/  IADD3 R135, R133.reuse, c[0x0][0x328], RZ ;  /* 0x0000ca0085877a10 */ /* 0x040fe40007ffe0ff */
[----:B------:R-:W-:Y:S03]  /*c240*/  IADD3 R133, R133, UR15, RZ ;  /* 0x0000000f85857c10 */ /* 0x000fe6000fffe0ff */
[--C-:B--2---:R-:W-:Y:S02]  /*c250*/  IMAD.IADD R139, R135, 0x1, R132.reuse ;  /* 0x00000001878b7824 */ /* 0x104fe400078e0284 */
[----:B------:R-:W-:Y:S01]  /*c260*/  IMAD.IADD R137, R133, 0x1, R132 ;  /* 0x0000000185897824 */ /* 0x000fe200078e0284 */
        /* <DEDUP_REMOVED lines=15> */
.L_x_1543:
[----:B------:R-:W-:Y:S04]  /*c360*/  MOV R132, c[0x0][0x32c] ;  /* 0x0000cb0000847a02 */ /* 0x000fe80000000f00 */
[----:B------:R-:W-:Y:S11]  /*c370*/  ISETP.NE.AND P0, PT, R132, 0x1, PT ;  /* 0x000000018400780c */ /* 0x000ff60003f05270 */
[----:B------:R-:W-:Y:S02]  /*c380*/  @!UPT UIADD3 URZ, URZ, URZ, URZ ;  /* 0x0000003f3f3ff290 */ /* 0x000fe4000fffe03f */
[----:B------:R-:W-:Y:S05]  /*c390*/  @P0 IMAD.HI.U32 R132, R141, c[0x0][0x330], RZ ;  /* 0x0000cc008d840a27 */ /* 0x000fea00078e00ff */
[----:B------:R-:W-:Y:S02]  /*c3a0*/  @P0 SHF.R.U32.HI R141, RZ, c[0x0][0x334], R132 ;  /* 0x0000cd00ff8d0a19 */ /* 0x000fe40000011684 */
.L_x_1544:
[----:B------:R-:W-:Y:S05]  /*c3b0*/  BSYNC B0 ;  /* 0x0000000000007941 */ /* 0x000fea0003800000 */
.L_x_1542:
[----:B------:R-:W-:Y:S04]  /*c3c0*/  IMAD.MOV.U32 R132, RZ, RZ, c[0x0][0x32c] ;  /* 0x0000cb00ff847624 */ /* 0x000fe800078e00ff */
[----:B------:R-:W-:Y:S04]  /*c3d0*/  IMAD R141, R141, R132, -UR6 ;  /* 0x800000068d8d7e24 */ /* 0x000fe8000f8e0284 */
[----:B------:R-:W-:Y:S05]  /*c3e0*/  IMAD.IADD R134, R141, 0x1, -R208 ;  /* 0x000000018d867824 */ /* 0x000fea00078e0ad0 */
[----:B------:R-:W-:Y:S02]  /*c3f0*/  IADD3 R132, R134, c[0x0][0x32c], RZ ;  /* 0x0000cb0086847a10 */ /* 0x000fe40007ffe0ff */
[----:B------:R-:W-:Y:S02]  /*c400*/  IMNMX R137, R137, R134, !PT ;  /* 0x0000008689897217 */ /* 0x000fe40007800200 */
[----:B------:R-:W-:Y:S02]  /*c410*/  IMNMX R139, R139, R132, PT ;  /* 0x000000848b8b7217 */ /* 0x000fe40003800200 */
.L_x_1541:
        /* <DEDUP_REMOVED lines=69> */
.L_x_1547:
[----:B------:R-:W-:Y:S04]  /*c870*/  MOV R5, c[0x0][0x32c] ;  /* 0x0000cb0000057a02 */ /* 0x000fe80000000f00 */
[----:B------:R-:W-:Y:S11]  /*c880*/  ISETP.NE.AND P4, PT, R5, 0x1, PT ;  /* 0x000000010500780c */ /* 0x000ff60003f85270 */
[----:B------:R-:W-:Y:S02]  /*c890*/  @!UPT UIADD3 URZ, URZ, URZ, URZ ;  /* 0x0000003f3f3ff290 */ /* 0x000fe4000fffe03f */
[----:B------:R-:W-:Y:S05]  /*c8a0*/  @P4 IMAD.HI.U32 R5, R12, c[0x0][0x330], RZ ;  /* 0x0000cc000c054a27 */ /* 0x000fea00078e00ff */
[----:B------:R-:W-:Y:S02]  /*c8b0*/  @P4 SHF.R.U32.HI R12, RZ, c[0x0][0x334], R5 ;  /* 0x0000cd00ff0c4a19 */ /* 0x000fe40000011605 */
.L_x_1548:
[----:B------:R-:W-:Y:S05]  /*c8c0*/  BSYNC B0 ;  /* 0x0000000000007941 */ /* 0x000fea0003800000 */
.L_x_1546:
[----:B------:R-:W-:Y:S04]  /*c8d0*/  IMAD.MOV.U32 R5, RZ, RZ, c[0x0][0x32c] ;  /* 0x0000cb00ff057624 */ /* 0x000fe800078e00ff */
[----:B------:R-:W-:Y:S04]  /*c8e0*/  IMAD R5, R12, R5, -UR6 ;  /* 0x800000060c057e24 */ /* 0x000fe8000f8e0205 */
[----:B------:R-:W-:Y:S05]  /*c8f0*/  IMAD.IADD R9, R5, 0x1, -R208 ;  /* 0x0000000105097824 */ /* 0x000fea00078e0ad0 */
[----:B------:R-:W-:Y:S02]  /*c900*/  IADD3 R5, R9, c[0x0][0x32c], RZ ;  /* 0x0000cb0009057a10 */ /* 0x000fe40007ffe0ff */
[----:B------:R-:W-:Y:S02]  /*c910*/  IMNMX R4, R4, R9, !PT ;  /* 0x0000000904047217 */ /* 0x000fe40007800200 */
[----:B------:R-:W-:Y:S02]  /*c920*/  IMNMX R0, R0, R5, PT ;  /* 0x0000000500007217 */ /* 0x000fe40003800200 */
.L_x_1545:
        /* <DEDUP_REMOVED lines=460> */
.L_x_1540:
        /* <DEDUP_REMOVED lines=123> */
.L_x_1507:
        /* <DEDUP_REMOVED lines=151> */
.L_x_1551:
        /* <DEDUP_REMOVED lines=139> */
.L_x_1553:
[----:B--2---:R-:W-:Y:S05]  /*ffc0*/  BSYNC B0 ;  /* 0x0000000000007941 */ /* 0x004fea0003800000 */
.L_x_1552:
        /* <DEDUP_REMOVED lines=23> */
.L_x_1555:
[----:B------:R-:W-:Y:S05]  /*10140*/  BSYNC B0 ;  /* 0x0000000000007941 */ /* 0x000fea0003800000 */
.L_x_1554:
        /* <DEDUP_REMOVED lines=23> */
.L_x_1557:
[----:B------:R-:W-:Y:S05]  /*102c0*/  BSYNC B0 ;  /* 0x0000000000007941 */ /* 0x000fea0003800000 */
.L_x_1556:
        /* <DEDUP_REMOVED lines=24> */
.L_x_1550:
        /* <DEDUP_REMOVED lines=18> */
.L_x_1558:
        /* <DEDUP_REMOVED lines=42> */
.L_x_1560:
[----:B------:R-:W-:Y:S05]  /*10810*/  BSYNC B0 ;  /* 0x0000000000007941 */ /* 0x000fea0003800000 */
.L_x_1559:
        /* <DEDUP_REMOVED lines=66> */
.L_x_1562:
[----:B------:R-:W-:Y:S05]  /*10c40*/  BSYNC B0 ;  /* 0x0000000000007941 */ /* 0x000fea0003800000 */
.L_x_1561:
        /* <DEDUP_REMOVED lines=21> */
.L_x_1564:
[----:B------:R-:W-:Y:S05]  /*10da0*/  BSYNC B0 ;  /* 0x0000000000007941 */ /* 0x000fea0003800000 */
.L_x_1563:
        /* <DEDUP_REMOVED lines=21> */
.L_x_1566:
[----:B------:R-:W-:Y:S05]  /*10f00*/  BSYNC B0 ;  /* 0x0000000000007941 */ /* 0x000fea0003800000 */
.L_x_1565:
        /* <DEDUP_REMOVED lines=22> */
.L_x_1567:
        /* <DEDUP_REMOVED lines=9> */
.L_x_2592:


//--------------------- .text._ZN7cutlass13device_kernelIN5flash19enable_sm80_to_sm89INS1_16FlashAttnFwdSm80INS1_25CollectiveMainloopFwdSm80ILi8ELi1ELb0EN4cute5tupleIJNS5_1CILi128EEENS7_ILi64EEENS7_ILi192EEEEEELi192ENS_6half_tEfNS_4arch4Sm80ELb0ELb1ELb0ELb1ELb0ELb1ELb1ELb0EEENS1_21CollectiveEpilogueFwdINS6_IJS8_SA_S9_EEENS6_IJNS7_ILi1EEESI_SI_EEESC_SE_Li256ELb1ELb1ELb0ELb0EEENS1_19SingleTileSchedulerILb1ELb0ELb1ELi128EEEEEEEEEvNT_6ParamsE --------------------------
	.section	.text._ZN7cutlass13device_kernelIN5flash19enable_sm80_to_sm89INS1_16FlashAttnFwdSm80INS1_25CollectiveMainloopFwdSm80ILi8ELi1ELb0EN4cute5tupleIJNS5_1CILi128EEENS7_ILi64EEENS7_ILi192EEEEEELi192ENS_6half_tEfNS_4arch4Sm80ELb0ELb1ELb0ELb1ELb0ELb1ELb1ELb0EEENS1_21CollectiveEpilogueFwdINS6_IJS8_SA_S9_EEENS6_IJNS7_ILi1EEESI_SI_EEESC_SE_Li256ELb1ELb1ELb0ELb0EEENS1_19SingleTileSchedulerILb1ELb0ELb1ELi128EEEEEEEEEvNT_6ParamsE,"ax",@progbits
	.sectioninfo	@"SHI_REGISTERS=241"
	.align	128
.text._ZN7cutlass13device_kernelIN5flash19enable_sm80_to_sm89INS1_16FlashAttnFwdSm80INS1_25CollectiveMainloopFwdSm80ILi8ELi1ELb0EN4cute5tupleIJNS5_1CILi128EEENS7_ILi64EEENS7_ILi192EEEEEELi192ENS_6half_tEfNS_4arch4Sm80ELb0ELb1ELb0ELb1ELb0ELb1ELb1ELb0EEENS1_21CollectiveEpilogueFwdINS6_IJS8_SA_S9_EEENS6_IJNS7_ILi1EEESI_SI_EEESC_SE_Li256ELb1ELb1ELb0ELb0EEENS1_19SingleTileSchedulerILb1ELb0ELb1ELi128EEEEEEEEEvNT_6ParamsE:
        .type           _ZN7cutlass13device_kernelIN5flash19enable_sm80_to_sm89INS1_16FlashAttnFwdSm80INS1_25CollectiveMainloopFwdSm80ILi8ELi1ELb0EN4cute5tupleIJNS5_1CILi128EEENS7_ILi64EEENS7_ILi192EEEEEELi192ENS_6half_tEfNS_4arch4Sm80ELb0ELb1ELb0ELb1ELb0ELb1ELb1ELb0EEENS1_21CollectiveEpilogueFwdINS6_IJS8_SA_S9_EEENS6_IJNS7_ILi1EEESI_SI_EEESC_SE_Li256ELb1ELb1ELb0ELb0EEENS1_19SingleTileSchedulerILb1ELb0ELb1ELi128EEEEEEEEEvNT_6ParamsE,@function
        .size           _ZN7cutlass13device_kernelIN5flash19enable_sm80_to_sm89INS1_16FlashAttnFwdSm80INS1_25CollectiveMainloopFwdSm80ILi8ELi1ELb0EN4cute5tupleIJNS5_1CILi128EEENS7_ILi64EEENS7_ILi192EEEEEELi192ENS_6half_tEfNS_4arch4Sm80ELb0ELb1ELb0ELb1ELb0ELb1ELb1ELb0EEENS1_21CollectiveEpilogueFwdINS6_IJS8_SA_S9_EEENS6_IJNS7_ILi1EEESI_SI_EEESC_SE_Li256ELb1ELb1ELb0ELb0EEENS1_19SingleTileSchedulerILb1ELb0ELb1ELi128EEEEEEEEEvNT_6ParamsE,(.L_x_2593 - _ZN7cutlass13device_kernelIN5flash19enable_sm80_to_sm89INS1_16FlashAttnFwdSm80INS1_25CollectiveMainloopFwdSm80ILi8ELi1ELb0EN4cute5tupleIJNS5_1CILi128EEENS7_ILi64EEENS7_ILi192EEEEEELi192ENS_6half_tEfNS_4arch4Sm80ELb0ELb1ELb0ELb1ELb0ELb1ELb1ELb0EEENS1_21CollectiveEpilogueFwdINS6_IJS8_SA_S9_EEENS6_IJNS7_ILi1EEESI_SI_EEESC_SE_Li256ELb1ELb1ELb0ELb0EEENS1_19SingleTileSchedulerILb1ELb0ELb1ELi128EEEEEEEEEvNT_6ParamsE)
        .other          _ZN7cutlass13device_kernelIN5flash19enable_sm80_to_sm89INS1_16FlashAttnFwdSm80INS1_25CollectiveMainloopFwdSm80ILi8ELi1ELb0EN4cute5tupleIJNS5_1CILi128EEENS7_ILi64EEENS7_ILi192EEEEEELi192ENS_6half_tEfNS_4arch4Sm80ELb0ELb1ELb0ELb1ELb0ELb1ELb1ELb0EEENS1_21CollectiveEpilogueFwdINS6_IJS8_SA_S9_EEENS6_IJNS7_ILi1EEESI_SI_EEESC_SE_Li256ELb1ELb1ELb0ELb0EEENS1_19SingleTileSchedulerILb1ELb0ELb1ELi128EEEEEEEEEvNT_6ParamsE,@"STO_CUDA_ENTRY STV_DEFAULT"
_ZN7cutlass13device_kernelIN5flash19enable_sm80_to_sm89INS1_16FlashAttnFwdSm80INS1_25CollectiveMainloopFwdSm80ILi8ELi1ELb0EN4cute5tupleIJNS5_1CILi128EEENS7_ILi64EEENS7_ILi192EEEEEELi192ENS_6half_tEfNS_4arch4Sm80ELb0ELb1ELb0ELb1ELb0ELb1ELb1ELb0EEENS1_21CollectiveEpilogueFwdINS6_IJS8_SA_S9_EEENS6_IJNS7_ILi1EEESI_SI_EEESC_SE_Li256ELb1ELb1ELb0ELb0EEENS1_19SingleTileSchedulerILb1ELb0ELb1ELi128EEEEEEEEEvNT_6ParamsE:
        /* <DEDUP_REMOVED lines=20> */
.L_x_1569:
        /* <DEDUP_REMOVED lines=13> */
.L_x_1571:
[----:B------:R-:W-:Y:S02]  /*0210*/  ULDC UR5, c[0x0][0x54c] ;  /* 0x0001530000057ab9 */ /* 0x000fe40000000800 */
.L_x_1570:
[----:B------:R-:W-:Y:S02]  /*0220*/  ULDC UR4, c[0x0][0x548] ;  /* 0x0001520000047ab9 */ /* 0x000fe40000000800 */
[----:B------:R-:W-:-:S02]  /*0230*/  USHF.L.U32 UR18, UR16, 0x7, URZ ;  /* 0x0000000710127899 */ /* 0x000fc4000800063f */
[----:B------:R-:W-:-:S04]  /*0240*/  UIMAD UR4, UR5, UR4, URZ ;  /* 0x00000004050472a4 */ /* 0x000fc8000f8e023f */
[----:B------:R-:W-:-:S04]  /*0250*/  UISETP.GE.AND UP0, UPT, UR18, UR4, UPT ;  /* 0x000000041200728c */ /* 0x000fc8000bf06270 */
[----:B------:R-:W-:Y:S01]  /*0260*/  USEL UR24, UR24, 0xffffffff, !UP0 ;  /* 0xffffffff18187887 */ /* 0x000fe2000c000000 */
[----:B------:R-:W-:Y:S05]  /*0270*/  BRA `(.L_x_1572) ;  /* 0x000001b000007947 */ /* 0x000fea0003800000 */
.L_x_1568:
        /* <DEDUP_REMOVED lines=8> */
.L_x_1573:
        /* <DEDUP_REMOVED lines=13> */
.L_x_1575:
[----:B------:R-:W-:Y:S02]  /*03d0*/  ULDC UR5, c[0x0][0x54c] ;  /* 0x0001530000057ab9 */ /* 0x000fe40000000800 */
.L_x_1574:
[----:B------:R-:W-:Y:S02]  /*03e0*/  ULDC UR4, c[0x0][0x548] ;  /* 0x0001520000047ab9 */ /* 0x000fe40000000800 */
[----:B------:R-:W-:-:S02]  /*03f0*/  USHF.L.U32 UR18, UR16, 0x7, URZ ;  /* 0x0000000710127899 */ /* 0x000fc4000800063f */
[----:B------:R-:W-:-:S04]  /*0400*/  UIMAD UR4, UR5, UR4, URZ ;  /* 0x00000004050472a4 */ /* 0x000fc8000f8e023f */
[----:B------:R-:W-:-:S04]  /*0410*/  UISETP.GE.AND UP0, UPT, UR18, UR4, UPT ;  /* 0x000000041200728c */ /* 0x000fc8000bf06270 */
[----:B------:R-:W-:-:S06]  /*0420*/  USEL UR24, UR24, 0xffffffff, !UP0 ;  /* 0xffffffff18187887 */ /* 0x000fcc000c000000 */
.L_x_1572:
        /* <DEDUP_REMOVED lines=65> */
.L_x_1576:
        /* <DEDUP_REMOVED lines=10> */
.L_x_1577:
[----:B------:R-:W-:Y:S05]  /*08e0*/  @!P2 BRA `(.L_x_1578) ;  /* 0x000000500000a947 */ /* 0x000fea0003800000 */
[----:B-1----:R-:W2:Y:S04]  /*08f0*/  LDG.E R0, [R8.64] ;  /* 0x0000001c08007981 */ /* 0x002ea8000c1e1900 */
[----:B----4-:R-:W4:Y:S01]  /*0900*/  LDG.E R2, [R8.64+0x4] ;  /* 0x0000041c08027981 */ /* 0x010f22000c1e1900 */
[----:B--2---:R-:W1:Y:S08]  /*0910*/  R2UR UR37, R0 ;  /* 0x00000000002573c2 */ /* 0x004e7000000e0000 */
[----:B----4-:R-:W1:Y:S02]  /*0920*/  R2UR UR4, R2 ;  /* 0x00000000020473c2 */ /* 0x010e6400000e0000 */
[----:B-1----:R-:W-:-:S06]  /*0930*/  UIADD3 UR37, -UR37, UR4, URZ ;  /* 0x0000000425257290 */ /* 0x002fcc000fffe13f */
.L_x_1578:
        /* <DEDUP_REMOVED lines=10> */
[----:B------:R-:W-:-:S05]  /*09e0*/  IMAD.U32 R5, RZ, RZ, UR5 ;  /* 0x00000005ff057e24 */ /* 0x000fca000f8e00ff */
[----:B------:R1:W5:Y:S01]  /*09f0*/  @P1 LDG.E R79, [R4.64] ;  /* 0x0000001c044f1981 */ /* 0x000362000c1e1900 */
[----:B------:R-:W-:Y:S02]  /*0a00*/  ULDC UR4, c[0x0][0x2c4] ;  /* 0x0000b10000047ab9 */ /* 0x000fe40000000800 */
[----:B------:R-:W-:Y:S02]  /*0a10*/  UISETP.NE.AND UP3, UPT, UR4, 0x1, UPT ;  /* 0x000000010400788c */ /* 0x000fe4000bf65270 */
[----:B---3--:R-:W-:Y:S02]  /*0a20*/  UIADD3 UR8, -UR20, UR37, URZ ;  /* 0x0000002514087290 */ /* 0x008fe4000fffe13f */
[----:B------:R-:W-:-:S07]  /*0a30*/  ULDC.64 UR4, c[0x0][0x2c8] ;  /* 0x0000b20000047ab9 */ /* 0x000fce0000000a00 */
        /* <DEDUP_REMOVED lines=26> */
.L_x_1580:
[----:B------:R-:W-:Y:S02]  /*0be0*/  UISETP.NE.AND UP0, UPT, UR5, 0x1, UPT ;  /* 0x000000010500788c */ /* 0x000fe4000bf05270 */
[----:B------:R-:W-:Y:S02]  /*0bf0*/  ULDC.64 UR6, c[0x0][0x330] ;  /* 0x0000cc0000067ab9 */ /* 0x000fe40000000a00 */
[----:B------:R-:W-:-:S07]  /*0c00*/  UIMAD.WIDE.U32 UR26, UR4, UR6, URZ ;  /* 0x00000006041a72a5 */ /* 0x000fce000f8e003f */
[----:B------:R-:W-:Y:S02]  /*0c10*/  @UP0 UMOV UR9, UR27 ;  /* 0x0000001b00090c82 */ /* 0x000fe40008000000 */
[----:B------:R-:W-:Y:S02]  /*0c20*/  @UP0 USHF.R.U32.HI UR4, URZ, UR7, UR9 ;  /* 0x000000073f040299 */ /* 0x000fe40008011609 */
.L_x_1581:
[----:B------:R-:W-:Y:S02]  /*0c30*/  ULDC UR6, c[0x0][0x32c] ;  /* 0x0000cb0000067ab9 */ /* 0x000fe40000000800 */
[----:B------:R-:W-:-:S04]  /*0c40*/  UIMAD UR6, UR4, UR5, UR6 ;  /* 0x00000005040672a4 */ /* 0x000fc8000f8e0206 */
[----:B------:R-:W-:-:S04]  /*0c50*/  UISETP.LT.AND UP0, UPT, UR17, UR6, UPT ;  /* 0x000000061100728c */ /* 0x000fc8000bf01270 */
[----:B------:R-:W-:-:S03]  /*0c60*/  USEL UR17, UR17, UR6, UP0 ;  /* 0x0000000611117287 */ /* 0x000fc60008000000 */
.L_x_1579:
        /* <DEDUP_REMOVED lines=25> */
.L_x_1583:
[----:B------:R-:W-:-:S03]  /*0e00*/  UISETP.NE.AND UP0, UPT, UR5, 0x1, UPT ;  /* 0x000000010500788c */ /* 0x000fc6000bf05270 */
[----:B------:R-:W-:Y:S02]  /*0e10*/  ULDC.64 UR4, c[0x0][0x330] ;  /* 0x0000cc0000047ab9 */ /* 0x000fe40000000a00 */
[----:B------:R-:W-:-:S07]  /*0e20*/  UIMAD.WIDE.U32 UR26, UR7, UR4, URZ ;  /* 0x00000004071a72a5 */ /* 0x000fce000f8e003f */
[----:B------:R-:W-:Y:S02]  /*0e30*/  @UP0 UMOV UR25, UR27 ;  /* 0x0000001b00190c82 */ /* 0x000fe40008000000 */
[----:B------:R-:W-:Y:S02]  /*0e40*/  @UP0 USHF.R.U32.HI UR7, URZ, UR5, UR25 ;  /* 0x000000053f070299 */ /* 0x000fe40008011619 */
.L_x_1584:
[----:B------:R-:W-:Y:S02]  /*0e50*/  ULDC UR4, c[0x0][0x32c] ;  /* 0x0000cb0000047ab9 */ /* 0x000fe40000000800 */
[----:B------:R-:W-:-:S04]  /*0e60*/  UIMAD UR4, UR7, UR4, URZ ;  /* 0x00000004070472a4 */ /* 0x000fc8000f8e023f */
[----:B------:R-:W-:-:S04]  /*0e70*/  UISETP.LT.AND UP0, UPT, UR6, UR4, UPT ;  /* 0x000000040600728c */ /* 0x000fc8000bf01270 */
[----:B------:R-:W-:Y:S02]  /*0e80*/  USEL UR6, UR6, UR4, !UP0 ;  /* 0x0000000406067287 */ /* 0x000fe4000c000000 */
.L_x_1582:
        /* <DEDUP_REMOVED lines=40> */
[----:B------:R-:W2:Y:S01]  /*1110*/  @P6 LDG.E R0, [R10.64] ;  /* 0x0000001c0a006981 */ /* 0x000ea2000c1e1900 */
[----:B------:R-:W-:Y:S01]  /*1120*/  UIMAD UR4, UR14, UR4, URZ ;  /* 0x000000040e0472a4 */ /* 0x000fe2000f8e023f */
[----:B------:R-:W-:Y:S01]  /*1130*/  IMAD.U32 R3, RZ, RZ, UR17 ;  /* 0x00000011ff037e24 */ /* 0x000fe2000f8e00ff */
[----:B------:R-:W-:Y:S01]  /*1140*/  SHF.R.S32.HI R9, RZ, 0x3, R7 ;  /* 0x00000003ff097819 */ /* 0x000fe20000011407 */
[----:B------:R-:W-:Y:S01]  /*1150*/  USHF.R.S32.HI UR13, URZ, 0x1f, UR24 ;  /* 0x0000001f3f0d7899 */ /* 0x000fe20008011418 */
[----:B------:R-:W-:Y:S01]  /*1160*/  LOP3.LUT R7, R7, 0x1ffffff8, RZ, 0xc0, !PT ;  /* 0x1ffffff807077812 */ /* 0x000fe200078ec0ff */
[----:B------:R-:W-:Y:S01]  /*1170*/  UIMAD UR6, UR15, UR5, UR4 ;  /* 0x000000050f0672a4 */ /* 0x000fe2000f8e0204 */
[C---:B------:R-:W-:Y:S01]  /*1180*/  IADD3 R92, -R9.reuse, UR22, RZ ;  /* 0x00000016095c7c10 */ /* 0x040fe2000fffe1ff */
[----:B------:R-:W-:Y:S01]  /*1190*/  USEL UR31, UR24, URZ, !UP4 ;  /* 0x0000003f181f7287 */ /* 0x000fe2000e000000 */
[----:B------:R-:W-:Y:S01]  /*11a0*/  IADD3 R94, P2, R9, R94, RZ ;  /* 0x0000005e095e7210 */ /* 0x000fe20007f5e0ff */
[----:B------:R-:W-:Y:S01]  /*11b0*/  IMAD.IADD R24, R78, 0x1, -R7 ;  /* 0x000000014e187824 */ /* 0x000fe200078e0a07 */
[----:B------:R-:W-:Y:S01]  /*11c0*/  USEL UR27, UR13, URZ, !UP4 ;  /* 0x0000003f0d1b7287 */ /* 0x000fe2000e000000 */
[----:B------:R-:W-:Y:S01]  /*11d0*/  IMAD R3, R3, -0x40, R92 ;  /* 0xffffffc003037824 */ /* 0x000fe200078e025c */
[C---:B------:R-:W-:Y:S01]  /*11e0*/  LEA.HI.X.SX32 R93, R9.reuse, R2, 0x1, P2 ;  /* 0x00000002095d7211 */ /* 0x040fe200010f0eff */
[----:B------:R-:W-:Y:S01]  /*11f0*/  IMAD.SHL.U32 R9, R9, 0x40, RZ ;  /* 0x0000004009097824 */ /* 0x000fe200078e00ff */
[----:B------:R-:W-:Y:S01]  /*1200*/  ULDC.64 UR4, c[0x0][0x248] ;  /* 0x0000920000047ab9 */ /* 0x000fe20000000a00 */
[----:B------:R-:W-:Y:S01]  /*1210*/  IMAD.SHL.U32 R24, R24, 0x8, RZ ;  /* 0x0000000818187824 */ /* 0x000fe200078e00ff */
[C---:B------:R-:W-:Y:S01]  /*1220*/  ISETP.GE.AND P1, PT, R3.reuse, 0x1, PT ;  /* 0x000000010300780c */ /* 0x040fe20003f26270 */
[----:B------:R-:W-:Y:S01]  /*1230*/  UIMAD UR4, UR27, UR4, URZ ;  /* 0x000000041b0472a4 */ /* 0x000fe2000f8e023f */
[----:B------:R-:W-:Y:S01]  /*1240*/  ISETP.GT.AND P0, PT, R3, 0x20, PT ;  /* 0x000000200300780c */ /* 0x000fe20003f04270 */
[----:B------:R-:W-:Y:S01]  /*1250*/  IMAD R3, R93, c[0x0][0x238], RZ ;  /* 0x00008e005d037a24 */ /* 0x000fe200078e02ff */
[----:B------:R-:W-:Y:S01]  /*1260*/  LOP3.LUT R9, R9, 0x1c0, RZ, 0xc0, !PT ;  /* 0x000001c009097812 */ /* 0x000fe200078ec0ff */
[----:B------:R-:W-:Y:S01]  /*1270*/  IMAD.U32 R132, RZ, RZ, UR31 ;  /* 0x0000001fff847e24 */ /* 0x000fe2000f8e00ff */
[--C-:B------:R-:W-:Y:S01]  /*1280*/  SHF.R.S32.HI R25, RZ, 0x1f, R24.reuse ;  /* 0x0000001fff197819 */ /* 0x100fe20000011418 */
[C---:B------:R-:W-:Y:S01]  /*1290*/  IMAD R3, R94.reuse, c[0x0][0x23c], R3 ;  /* 0x00008f005e037a24 */ /* 0x040fe200078e0203 */
[--C-:B------:R-:W-:Y:S01]  /*12a0*/  LOP3.LUT R7, R9, 0x38, R24.reuse, 0xf8, !PT ;  /* 0x0000003809077812 */ /* 0x100fe200078ef818 */
[----:B------:R-:W-:Y:S01]  /*12b0*/  UIMAD UR5, UR31, UR5, UR4 ;  /* 0x000000051f0572a4 */ /* 0x000fe2000f8e0204 */
[----:B------:R-:W-:Y:S01]  /*12c0*/  SHF.R.U32.HI R2, RZ, 0x3, R9 ;  /* 0x00000003ff027819 */ /* 0x000fe20000011609 */
[----:B------:R-:W-:Y:S01]  /*12d0*/  IMAD.WIDE.U32 R8, R94, c[0x0][0x238], R24 ;  /* 0x00008e005e087a25 */ /* 0x000fe200078e0018 */
[----:B------:R-:W-:Y:S01]  /*12e0*/  IADD3 R4, R24, 0x40, RZ ;  /* 0x0000004018047810 */ /* 0x000fe20007ffe0ff */
[----:B------:R-:W-:Y:S01]  /*12f0*/  UMOV UR38, 0x6 ;  /* 0x0000000600267882 */ /* 0x000fe20000000000 */
[-C--:B------:R-:W-:Y:S01]  /*1300*/  LEA.HI R20, R5, R78.reuse, RZ, 0x2 ;  /* 0x0000004e05147211 */ /* 0x080fe200078f10ff */
[----:B------:R-:W-:Y:S01]  /*1310*/  IMAD.IADD R9, R9, 0x1, R3 ;  /* 0x0000000109097824 */ /* 0x000fe200078e0203 */
[----:B------:R-:W-:Y:S01]  /*1320*/  ISETP.GE.AND P4, PT, R4, c[0x0][0x1d4], PT ;  /* 0x0000750004007a0c */ /* 0x000fe20003f86270 */
[----:B------:R-:W-:Y:S01]  /*1330*/  IMAD.U32 R3, RZ, RZ, UR15 ;  /* 0x0000000fff037e24 */ /* 0x000fe2000f8e00ff */
[C---:B------:R-:W-:Y:S01]  /*1340*/  ISETP.GE.AND P5, PT, R24.reuse, c[0x0][0x1d4], PT ;  /* 0x0000750018007a0c */ /* 0x040fe20003fa6270 */
[----:B------:R-:W-:Y:S01]  /*1350*/  USHF.R.S32.HI UR4, URZ, 0x1f, UR17 ;  /* 0x0000001f3f047899 */ /* 0x000fe20008011411 */
[----:B------:R-:W-:Y:S01]  /*1360*/  IADD3 R4, R24, 0x80, RZ ;  /* 0x0000008018047810 */ /* 0x000fe20007ffe0ff */
[----:B------:R-:W-:Y:S01]  /*1370*/  IMAD.WIDE.U32 R134, R3, c[0x0][0x240], R8 ;  /* 0x0000900003867a25 */ /* 0x000fe200078e0008 */
[----:B------:R-:W-:Y:S01]  /*1380*/  SHF.R.S32.HI R121, RZ, 0x2, R20 ;  /* 0x00000002ff797819 */ /* 0x000fe20000011414 */
[----:B------:R-:W-:Y:S01]  /*1390*/  ULDC UR32, c[0x0][0x23c] ;  /* 0x00008f0000207ab9 */ /* 0x000fe20000000800 */
[----:B------:R-:W-:Y:S01]  /*13a0*/  LEA.HI R117, R5, R78, RZ, 0x6 ;  /* 0x0000004e05757211 */ /* 0x000fe200078f30ff */
        /* <DEDUP_REMOVED lines=8> */
[----:B------:R-:W-:Y:S01]  /*1430*/  SHF.R.S32.HI R20, RZ, 0x1f, R20 ;  /* 0x0000001fff147819 */ /* 0x000fe20000011414 */
[----:B------:R-:W-:Y:S01]  /*1440*/  UIADD3 UR37, UR19, UR37, URZ ;  /* 0x0000002513257290 */ /* 0x000fe2000fffe03f */
[----:B------:R-:W-:Y:S01]  /*1450*/  ISETP.GE.AND P2, PT, R95, 0x1, PT ;  /* 0x000000015f00780c */ /* 0x000fe20003f46270 */
[----:B------:R-:W-:Y:S01]  /*1460*/  UIMAD UR7, UR25, UR17, URZ ;  /* 0x00000011190772a4 */ /* 0x000fe2000f8e023f */
[----:B------:R-:W-:Y:S01]  /*1470*/  IADD3 R139, R135, UR5, RZ ;  /* 0x00000005878b7c10 */ /* 0x000fe2000fffe0ff */
[----:B------:R-:W-:Y:S01]  /*1480*/  IMAD.U32 R80, RZ, RZ, UR26 ;  /* 0x0000001aff507e24 */ /* 0x000fe2000f8e00ff */
[----:B------:R-:W-:Y:S01]  /*1490*/  LEA.HI R20, R20, R121, RZ, 0x3 ;  /* 0x0000007914147211 */ /* 0x000fe200078f18ff */
[----:B------:R-:W-:Y:S01]  /*14a0*/  IMAD.IADD R18, R78, 0x1, -R3 ;  /* 0x000000014e127824 */ /* 0x000fe200078e0a03 */
[----:B------:R-:W-:Y:S01]  /*14b0*/  UIMAD UR7, UR4, UR26, UR7 ;  /* 0x0000001a040772a4 */ /* 0x000fe2000f8e0207 */
[----:B------:R-:W-:Y:S01]  /*14c0*/  IMAD.MOV.U32 R138, RZ, RZ, R134 ;  /* 0x000000ffff8a7224 */ /* 0x000fe200078e0086 */
[----:B------:R-:W-:Y:S01]  /*14d0*/  LOP3.LUT R2, R7, R2, RZ, 0x3c, !PT ;  /* 0x0000000207027212 */ /* 0x000fe200078e3cff */
[----:B------:R-:W-:Y:S01]  /*14e0*/  IMAD.SHL.U32 R16, R18, 0x4, RZ ;  /* 0x0000000412107824 */ /* 0x000fe200078e00ff */
[----:B------:R-:W-:Y:S01]  /*14f0*/  LOP3.LUT R20, R20, 0xfffffff8, RZ, 0xc0, !PT ;  /* 0xfffffff814147812 */ /* 0x000fe200078ec0ff */
[----:B------:R-:W-:Y:S01]  /*1500*/  IMAD.WIDE.U32 R8, R80, UR17, R138 ;  /* 0x0000001150087c25 */ /* 0x000fe2000f8e008a */
[----:B------:R-:W-:Y:S01]  /*1510*/  ISETP.GE.AND P3, PT, R4, c[0x0][0x1d4], PT ;  /* 0x0000750004007a0c */ /* 0x000fe20003f66270 */
[----:B------:R-:W-:Y:S01]  /*1520*/  ULDC.64 UR4, c[0x0][0x260] ;  /* 0x0000980000047ab9 */ /* 0x000fe20000000a00 */
[C---:B------:R-:W-:Y:S01]  /*1530*/  IADD3 R15, R16.reuse, 0x20, RZ ;  /* 0x00000020100f7810 */ /* 0x040fe20007ffe0ff */
[----:B------:R-:W-:Y:S01]  /*1540*/  IMAD.SHL.U32 R19, R95, 0x2, RZ ;  /* 0x000000025f137824 */ /* 0x000fe200078e00ff */
[----:B------:R-:W-:Y:S01]  /*1550*/  IADD3 R14, R16, 0x40, RZ ;  /* 0x00000040100e7810 */ /* 0x000fe20007ffe0ff */
[----:B------:R-:W-:Y:S01]  /*1560*/  IMAD.SHL.U32 R18, R18, 0x8, RZ ;  /* 0x0000000812127824 */ /* 0x000fe200078e00ff */
[----:B------:R-:W-:Y:S01]  /*1570*/  UIMAD UR4, UR14, UR4, URZ ;  /* 0x000000040e0472a4 */ /* 0x000fe2000f8e023f */
[C---:B------:R-:W-:Y:S01]  /*1580*/  IMAD.IADD R12, R16.reuse, 0x1, R15 ;  /* 0x00000001100c7824 */ /* 0x040fe200078e020f */
[----:B------:R-:W-:Y:S01]  /*1590*/  IADD3 R22, -R19, c[0x0][0x1d4], RZ ;  /* 0x0000750013167a10 */ /* 0x000fe20007ffe1ff */
[----:B------:R-:W-:Y:S01]  /*15a0*/  IMAD.SHL.U32 R117, R117, 0x8, RZ ;  /* 0x0000000875757824 */ /* 0x000fe200078e00ff */
[----:B------:R-:W-:Y:S01]  /*15b0*/  UIMAD UR4, UR15, UR5, UR4 ;  /* 0x000000050f0472a4 */ /* 0x000fe2000f8e0204 */
[----:B------:R-:W-:Y:S01]  /*15c0*/  IMAD.IADD R13, R16, 0x1, R14 ;  /* 0x00000001100d7824 */ /* 0x000fe200078e020e */
[----:B------:R-:W-:Y:S01]  /*15d0*/  USHF.R.S32.HI UR40, URZ, 0x1f, UR37 ;  /* 0x0000001f3f287899 */ /* 0x000fe20008011425 */
[----:B------:R-:W-:Y:S01]  /*15e0*/  IMAD.IADD R103, R121, 0x1, -R20 ;  /* 0x0000000179677824 */ /* 0x000fe200078e0a14 */
[----:B------:R-:W-:Y:S01]  /*15f0*/  LOP3.LUT R117, R2, 0xfffffe00, R117, 0xf8, !PT ;  /* 0xfffffe0002757812 */ /* 0x000fe200078ef875 */
[----:B------:R-:W-:Y:S01]  /*1600*/  USHF.L.U32 UR33, UR6, 0x5, URZ ;  /* 0x0000000506217899 */ /* 0x000fe2000800063f */
[----:B------:R-:W-:Y:S01]  /*1610*/  IADD3 R25, R25, UR4, RZ ;  /* 0x0000000419197c10 */ /* 0x000fe2000fffe0ff */
[----:B------:R-:W-:Y:S01]  /*1620*/  ULDC.64 UR4, c[0x0][0x210] ;  /* 0x0000840000047ab9 */ /* 0x000fe20000000a00 */
[----:B------:R-:W-:Y:S01]  /*1630*/  SHF.R.S32.HI R88, RZ, 0x1f, R121 ;  /* 0x0000001fff587819 */ /* 0x000fe20000011479 */
[----:B------:R-:W-:Y:S01]  /*1640*/  UIMAD UR4, UR14, UR4, URZ ;  /* 0x000000040e0472a4 */ /* 0x000fe2000f8e023f */
[----:B------:R-:W-:Y:S01]  /*1650*/  IMAD.SHL.U32 R117, R117, 0x2, RZ ;  /* 0x0000000275757824 */ /* 0x000fe200078e00ff */
[----:B------:R-:W-:Y:S01]  /*1660*/  IADD3 R120, R18, 0x60, RZ ;  /* 0x0000006012787810 */ /* 0x000fe20007ffe0ff */
[----:B------:R-:W-:Y:S01]  /*1670*/  IMAD.WIDE.U32 R132, R132, c[0x0][0x268], R24 ;  /* 0x00009a0084847a25 */ /* 0x000fe200078e0018 */
[----:B------:R-:W-:Y:S01]  /*1680*/  UIMAD UR4, UR15, UR5, UR4 ;  /* 0x000000050f0472a4 */ /* 0x000fe2000f8e0204 */
[----:B------:R-:W-:-:S02]  /*1690*/  IADD3 R119, R18, 0x80, RZ ;  /* 0x0000008012777810 */ /* 0x000fc40007ffe0ff */
[----:B------:R-:W-:Y:S01]  /*16a0*/  IMAD R124, R88, c[0x0][0x280], RZ ;  /* 0x0000a000587c7a24 */ /* 0x000fe200078e02ff */
[----:B------:R-:W-:Y:S01]  /*16b0*/  IADD3 R118, R18, 0xa0, RZ ;  /* 0x000000a012767810 */ /* 0x000fe20007ffe0ff */
[----:B------:R-:W-:Y:S02]  /*16c0*/  IMAD R122, R88, c[0x0][0x290], RZ ;  /* 0x0000a400587a7a24 */ /* 0x000fe400078e02ff */
[C---:B------:R-:W-:Y:S02]  /*16d0*/  IMAD R124, R121.reuse, c[0x0][0x284], R124 ;  /* 0x0000a100797c7a24 */ /* 0x040fe400078e027c */
[C---:B------:R-:W-:Y:S02]  /*16e0*/  IMAD R122, R121.reuse, c[0x0][0x294], R122 ;  /* 0x0000a500797a7a24 */ /* 0x040fe400078e027a */
[----:B------:R-:W-:Y:S01]  /*16f0*/  IMAD.WIDE.U32 R136, R121, c[0x0][0x1e0], RZ ;  /* 0x0000780079887a25 */ /* 0x000fe200078e00ff */
[----:B--2---:R1:W2:Y:S02]  /*1700*/  @P6 R2UR UR30, R0 ;  /* 0x00000000001e63c2 */ /* 0x0042a400000e0000 */
[----:B-1----:R-:W-:-:S02]  /*1710*/  P2R R0, PR, RZ, 0x4 ;  /* 0x00000004ff007803 */ /* 0x002fc40000000000 */
[----:B------:R-:W-:Y:S02]  /*1720*/  IADD3 R0, R9, UR7, RZ ;  /* 0x0000000709007c10 */ /* 0x000fe4000fffe0ff */
[----:B------:R-:W-:-:S04]  /*1730*/  @P1 LEA R10, P2, R8, c[0x0][0x220], 0x1 ;  /* 0x00008800080a1a11 */ /* 0x000fc800078408ff */
        /* <DEDUP_REMOVED lines=9> */
[----:B------:R-:W-:Y:S01]  /*17d0*/  ISETP.GE.AND P2, PT, R12, c[0x0][0x27c], PT ;  /* 0x00009f000c007a0c */ /* 0x000fe20003f46270 */
[----:B------:R-:W-:Y:S01]  /*17e0*/  IMAD.IADD R9, R18, 0x1, R9 ;  /* 0x0000000112097824 */ /* 0x000fe200078e0209 */
[----:B------:R-:W-:Y:S01]  /*17f0*/  SHF.R.S32.HI R6, RZ, 0x1f, R17 ;  /* 0x0000001fff067819 */ /* 0x000fe20000011411 */
[----:B------:R1:W-:Y:S01]  /*1800*/  @P1 LDGSTS.E.BYPASS.LTC128B.128 [R117+0xa100], [R10.64+0x100], !P3 ;  /* 0x0a1001000a751fae */ /* 0x0003e2000d901d5c */
[----:B------:R-:W-:Y:S02]  /*1810*/  SEL R3, RZ, c[0x0][0x27c], !P2 ;  /* 0x00009f00ff037a07 */ /* 0x000fe40005000000 */
[----:B------:R-:W-:-:S02]  /*1820*/  SEL R7, R19, R22, !P2 ;  /* 0x0000001613077207 */ /* 0x000fc40005000000 */
[----:B------:R-:W-:Y:S01]  /*1830*/  ISETP.GE.AND P2, PT, R13, c[0x0][0x27c], PT ;  /* 0x00009f000d007a0c */ /* 0x000fe20003f46270 */
[----:B------:R-:W-:Y:S01]  /*1840*/  IMAD.IADD R2, R3, 0x1, R12 ;  /* 0x0000000103027824 */ /* 0x000fe200078e020c */
[----:B------:R-:W-:Y:S02]  /*1850*/  SHF.R.S32.HI R4, RZ, 0x1f, R7 ;  /* 0x0000001fff047819 */ /* 0x000fe40000011407 */
[----:B------:R-:W-:Y:S02]  /*1860*/  SEL R22, R19, R22, !P2 ;  /* 0x0000001613167207 */ /* 0x000fe40005000000 */
[----:B------:R-:W-:Y:S02]  /*1870*/  LEA.HI R4, R4, R7, RZ, 0x4 ;  /* 0x0000000704047211 */ /* 0x000fe400078f20ff */
[----:B------:R-:W-:Y:S02]  /*1880*/  SHF.R.S32.HI R7, RZ, 0x1f, R2 ;  /* 0x0000001fff077819 */ /* 0x000fe40000011402 */
[----:B------:R-:W-:-:S02]  /*1890*/  SEL R20, RZ, c[0x0][0x27c], !P2 ;  /* 0x00009f00ff147a07 */ /* 0x000fc40005000000 */
[C---:B------:R-:W-:Y:S01]  /*18a0*/  LOP3.LUT P2, RZ, R103.reuse, 0x4, RZ, 0xc0, !PT ;  /* 0x0000000467ff7812 */ /* 0x040fe2000784c0ff */
[----:B------:R-:W-:Y:S01]  /*18b0*/  IMAD.SHL.U32 R103, R103, 0x40, RZ ;  /* 0x0000004067677824 */ /* 0x000fe200078e00ff */
[CC--:B------:R-:W-:Y:S01]  /*18c0*/  LEA.HI R115, R7.reuse, R2.reuse, RZ, 0x3 ;  /* 0x0000000207737211 */ /* 0x0c0fe200078f18ff */
[----:B------:R-:W-:Y:S01]  /*18d0*/  IMAD.IADD R21, R20, 0x1, R13 ;  /* 0x0000000114157824 */ /* 0x000fe200078e020d */
[----:B------:R-:W-:Y:S02]  /*18e0*/  LEA.HI R6, R6, R17, RZ, 0x4 ;  /* 0x0000001106067211 */ /* 0x000fe400078f20ff */
[----:B------:R-:W-:Y:S02]  /*18f0*/  SHF.R.S32.HI R108, RZ, 0x1f, R9 ;  /* 0x0000001fff6c7819 */ /* 0x000fe40000011409 */
[----:B------:R-:W-:Y:S02]  /*1900*/  LEA.HI R7, R7, R2, RZ, 0x6 ;  /* 0x0000000207077211 */ /* 0x000fe400078f30ff */
[----:B------:R-:W-:-:S02]  /*1910*/  LOP3.LUT R103, R103, 0x1c0, RZ, 0xc0, !PT ;  /* 0x000001c067677812 */ /* 0x000fc400078ec0ff */
[----:B------:R-:W-:Y:S01]  /*1920*/  LEA.HI R116, R108, R9, RZ, 0x3 ;  /* 0x000000096c747211 */ /* 0x000fe200078f18ff */
[----:B------:R-:W-:Y:S01]  /*1930*/  IMAD.SHL.U32 R7, R7, 0x40, RZ ;  /* 0x0000004007077824 */ /* 0x000fe200078e00ff */
[----:B------:R-:W-:Y:S02]  /*1940*/  SHF.R.S32.HI R113, RZ, 0x4, R6 ;  /* 0x00000004ff717819 */ /* 0x000fe40000011406 */
[----:B------:R-:W-:Y:S02]  /*1950*/  LEA.HI R2, R5, R78, RZ, 0x5 ;  /* 0x0000004e05027211 */ /* 0x000fe400078f28ff */
[----:B------:R-:W-:Y:S02]  /*1960*/  SHF.R.U32.HI R5, RZ, 0x3, R103 ;  /* 0x00000003ff057819 */ /* 0x000fe40000011667 */
[----:B------:R-:W-:Y:S01]  /*1970*/  LOP3.LUT R6, R103, 0x38, R115, 0xf8, !PT ;  /* 0x0000003867067812 */ /* 0x000fe200078ef873 */
[----:B------:R-:W-:Y:S01]  /*1980*/  IMAD.SHL.U32 R2, R2, 0x10, RZ ;  /* 0x0000001002027824 */ /* 0x000fe200078e00ff */
[----:B------:R-:W-:-:S02]  /*1990*/  LEA.HI.SX32 R113, R116, R113, 0x1d ;  /* 0x0000007174717211 */ /* 0x000fc400078feaff */
[----:B------:R-:W-:Y:S02]  /*19a0*/  LOP3.LUT R106, R7, 0x7ffff000, RZ, 0xc0, !PT ;  /* 0x7ffff000076a7812 */ /* 0x000fe400078ec0ff */
[----:B------:R-:W-:Y:S02]  /*19b0*/  LOP3.LUT R7, R6, R5, RZ, 0x3c, !PT ;  /* 0x0000000506077212 */ /* 0x000fe400078e3cff */
[----:B------:R-:W-:Y:S02]  /*19c0*/  SHF.R.S32.HI R6, RZ, 0x1f, R113 ;  /* 0x0000001fff067819 */ /* 0x000fe40000011471 */
[----:B------:R-:W-:Y:S01]  /*19d0*/  LEA.HI R108, R108, R9, RZ, 0x6 ;  /* 0x000000096c6c7211 */ /* 0x000fe200078f30ff */
[----:B------:R-:W-:Y:S01]  /*19e0*/  IMAD.U32 R9, RZ, RZ, UR15 ;  /* 0x0000000fff097e24 */ /* 0x000fe2000f8e00ff */
[----:B------:R-:W-:Y:S02]  /*19f0*/  SHF.R.S32.HI R19, RZ, 0x1f, R18 ;  /* 0x0000001fff137819 */ /* 0x000fe40000011412 */
[----:B------:R-:W-:Y:S01]  /*1a00*/  SHF.R.S32.HI R3, RZ, 0x1f, R22 ;  /* 0x0000001fff037819 */ /* 0x000fe20000011416 */
[----:B------:R-:W-:Y:S01]  /*1a10*/  IMAD.SHL.U32 R108, R108, 0x40, RZ ;  /* 0x000000406c6c7824 */ /* 0x000fe200078e00ff */
[----:B------:R-:W-:Y:S01]  /*1a20*/  LEA.HI R6, R6, R113, RZ, 0x3 ;  /* 0x0000007106067211 */ /* 0x000fe200078f18ff */
[----:B------:R-:W-:Y:S01]  /*1a30*/  IMAD.SHL.U32 R113, R113, 0x8, RZ ;  /* 0x0000000871717824 */ /* 0x000fe200078e00ff */
[----:B------:R-:W-:Y:S01]  /*1a40*/  LOP3.LUT R20, R103, 0x38, R116, 0xf8, !PT ;  /* 0x0000003867147812 */ /* 0x000fe200078ef874 */
[----:B------:R-:W-:Y:S01]  /*1a50*/  IMAD.WIDE.U32 R130, R9, c[0x0][0x210], R18 ;  /* 0x0000840009827a25 */ /* 0x000fe200078e0012 */
[----:B------:R-:W-:-:S02]  /*1a60*/  LEA.HI R3, R3, R22, RZ, 0x4 ;  /* 0x0000001603037211 */ /* 0x000fc400078f20ff */
[----:B------:R-:W-:Y:S01]  /*1a70*/  SHF.R.S32.HI R104, RZ, 0x1f, R21 ;  /* 0x0000001fff687819 */ /* 0x000fe20000011415 */
[----:B------:R-:W-:Y:S01]  /*1a80*/  IMAD.SHL.U32 R6, R6, 0x200, RZ ;  /* 0x0000020006067824 */ /* 0x000fe200078e00ff */
[----:B------:R-:W-:Y:S01]  /*1a90*/  LOP3.LUT R9, R20, R5, RZ, 0x3c, !PT ;  /* 0x0000000514097212 */ /* 0x000fe200078e3cff */
[----:B------:R-:W-:Y:S01]  /*1aa0*/  IMAD.WIDE.U32 R28, R121, c[0x0][0x280], R18 ;  /* 0x0000a000791c7a25 */ /* 0x000fe200078e0012 */
[----:B------:R-:W-:Y:S02]  /*1ab0*/  LOP3.LUT R20, R103, 0x38, R113, 0xf8, !PT ;  /* 0x0000003867147812 */ /* 0x000fe400078ef871 */
[----:B------:R-:W-:Y:S01]  /*1ac0*/  SHF.R.S32.HI R4, RZ, 0x4, R4 ;  /* 0x00000004ff047819 */ /* 0x000fe20000011404 */
[----:B------:R-:W-:Y:S01]  /*1ad0*/  IMAD.WIDE.U32 R26, R121, c[0x0][0x290], R18 ;  /* 0x0000a400791a7a25 */ /* 0x000fe200078e0012 */
[----:B------:R-:W-:Y:S02]  /*1ae0*/  LEA.HI R114, R104, R21, RZ, 0x3 ;  /* 0x0000001568727211 */ /* 0x000fe400078f18ff */
[----:B------:R-:W-:Y:S01]  /*1af0*/  SHF.R.S32.HI R3, RZ, 0x4, R3 ;  /* 0x00000004ff037819 */ /* 0x000fe20000011403 */
[----:B------:R-:W-:Y:S01]  /*1b00*/  IMAD.IADD R125, R124, 0x1, R29 ;  /* 0x000000017c7d7824 */ /* 0x000fe200078e021d */
[----:B------:R-:W-:Y:S01]  /*1b10*/  LOP3.LUT R2, R2, 0xfffffe00, RZ, 0xc0, !PT ;  /* 0xfffffe0002027812 */ /* 0x000fe200078ec0ff */
[----:B------:R-:W-:Y:S01]  /*1b20*/  IMAD.IADD R123, R122, 0x1, R27 ;  /* 0x000000017a7b7824 */ /* 0x000fe200078e021b */
[----:B------:R-:W-:-:S02]  /*1b30*/  LOP3.LUT R107, R20, R5, RZ, 0x3c, !PT ;  /* 0x00000005146b7212 */ /* 0x000fc400078e3cff */
[----:B------:R-:W-:Y:S02]  /*1b40*/  LOP3.LUT R6, R6, 0x7ffff000, RZ, 0xc0, !PT ;  /* 0x7ffff00006067812 */ /* 0x000fe400078ec0ff */
[----:B------:R-:W-:Y:S02]  /*1b50*/  LEA.HI.SX32 R110, R115, R4, 0x1d ;  /* 0x00000004736e7211 */ /* 0x000fe400078feaff */
[----:B------:R-:W-:Y:S01]  /*1b60*/  IADD3 R131, R131, UR4, RZ ;  /* 0x0000000483837c10 */ /* 0x000fe2000fffe0ff */
[----:B------:R-:W-:Y:S01]  /*1b70*/  UMOV UR4, 0x5 ;  /* 0x0000000500047882 */ /* 0x000fe20000000000 */
[----:B------:R-:W-:Y:S01]  /*1b80*/  LEA.HI.SX32 R109, R114, R3, 0x1d ;  /* 0x00000003726d7211 */ /* 0x000fe200078feaff */
[----:B------:R-:W-:Y:S01]  /*1b90*/  USHF.L.U64.HI UR32, UR6, UR4, UR32 ;  /* 0x0000000406207299 */ /* 0x000fe20008010220 */
[----:B------:R-:W-:Y:S02]  /*1ba0*/  IADD3 R107, R107, R6, R2 ;  /* 0x000000066b6b7210 */ /* 0x000fe40007ffe002 */
[----:B------:R-:W-:Y:S01]  /*1bb0*/  SHF.R.S32.HI R3, RZ, 0x1f, R110 ;  /* 0x0000001fff037819 */ /* 0x000fe2000001146e */
[----:B------:R-:W-:Y:S01]  /*1bc0*/  ULDC.64 UR4, c[0x0][0x1e0] ;  /* 0x0000780000047ab9 */ /* 0x000fe20000000a00 */
[----:B------:R-:W-:Y:S01]  /*1bd0*/  SHF.R.S32.HI R6, RZ, 0x1f, R109 ;  /* 0x0000001fff067819 */ /* 0x000fe2000001146d */
[----:B------:R-:W-:Y:S01]  /*1be0*/  USHF.L.U64.HI UR34, UR4, UR38, UR5 ;  /* 0x0000002604227299 */ /* 0x000fe20008010205 */
[----:B------:R-:W-:Y:S01]  /*1bf0*/  LEA.HI R4, R3, R110, RZ, 0x3 ;  /* 0x0000006e03047211 */ /* 0x000fe200078f18ff */
[----:B------:R-:W-:Y:S01]  /*1c00*/  USHF.L.U32 UR35, UR4, 0x6, URZ ;  /* 0x0000000604237899 */ /* 0x000fe2000800063f */
[----:B------:R-:W-:Y:S01]  /*1c10*/  IMAD.SHL.U32 R110, R110, 0x8, RZ ;  /* 0x000000086e6e7824 */ /* 0x000fe200078e00ff */
[----:B------:R-:W-:Y:S01]  /*1c20*/  LEA.HI R3, R6, R109, RZ, 0x3 ;  /* 0x0000006d06037211 */ /* 0x000fe200078f18ff */
[----:B------:R-:W-:Y:S01]  /*1c30*/  ULDC.64 UR4, c[0x0][0x280] ;  /* 0x0000a00000047ab9 */ /* 0x000fe20000000a00 */
[----:B------:R-:W-:Y:S01]  /*1c40*/  IMAD.SHL.U32 R109, R109, 0x8, RZ ;  /* 0x000000086d6d7824 */ /* 0x000fe200078e00ff */
[----:B------:R-:W-:Y:S01]  /*1c50*/  USHF.L.U64.HI UR36, UR4, UR38, UR5 ;  /* 0x0000002604247299 */ /* 0x000fe20008010205 */
[C---:B------:R-:W-:Y:S01]  /*1c60*/  LOP3.LUT R22, R103.reuse, 0x38, R114, 0xf8, !PT ;  /* 0x0000003867167812 */ /* 0x040fe200078ef872 */
[----:B------:R-:W-:Y:S01]  /*1c70*/  USHF.L.U32 UR39, UR4, 0x6, URZ ;  /* 0x0000000604277899 */ /* 0x000fe2000800063f */
[----:B------:R-:W-:Y:S01]  /*1c80*/  LOP3.LUT R112, R103, 0x18, R18, 0xf8, !PT ;  /* 0x0000001867707812 */ /* 0x000fe200078ef812 */
[----:B------:R-:W-:Y:S01]  /*1c90*/  IMAD.SHL.U32 R3, R3, 0x200, RZ ;  /* 0x0000020003037824 */ /* 0x000fe200078e00ff */
[----:B------:R-:W-:Y:S01]  /*1ca0*/  ULDC.64 UR4, c[0x0][0x290] ;  /* 0x0000a40000047ab9 */ /* 0x000fe20000000a00 */
[C---:B------:R-:W-:Y:S01]  /*1cb0*/  LOP3.LUT R6, R103.reuse, 0x38, R110, 0xf8, !PT ;  /* 0x0000003867067812 */ /* 0x040fe200078ef86e */
[----:B------:R-:W-:Y:S01]  /*1cc0*/  USHF.L.U64.HI UR38, UR4, UR38, UR5 ;  /* 0x0000002604267299 */ /* 0x000fe20008010205 */
[----:B------:R-:W-:Y:S01]  /*1cd0*/  IMAD.SHL.U32 R4, R4, 0x200, RZ ;  /* 0x0000020004047824 */ /* 0x000fe200078e00ff */
[----:B------:R-:W-:Y:S01]  /*1ce0*/  USHF.L.U32 UR41, UR4, 0x6, URZ ;  /* 0x0000000604297899 */ /* 0x000fe2000800063f */
[----:B------:R-:W-:Y:S01]  /*1cf0*/  LOP3.LUT R103, R103, 0x38, R109, 0xf8, !PT ;  /* 0x0000003867677812 */ /* 0x000fe200078ef86d */
[----:B------:R-:W-:Y:S01]  /*1d00*/  ULDC.64 UR6, c[0x0][0x1e8] ;  /* 0x00007a0000067ab9 */ /* 0x000fe20000000a00 */
[----:B------:R-:W-:Y:S01]  /*1d10*/  LOP3.LUT R3, R3, 0x7ffff000, RZ, 0xc0, !PT ;  /* 0x7ffff00003037812 */ /* 0x000fe200078ec0ff */
[----:B------:R-:W-:Y:S01]  /*1d20*/  ULDC.64 UR4, c[0x0][0x1e0] ;  /* 0x0000780000047ab9 */ /* 0x000fe20000000a00 */
[----:B------:R-:W-:Y:S01]  /*1d30*/  LOP3.LUT R103, R103, R5, RZ, 0x3c, !PT ;  /* 0x0000000567677212 */ /* 0x000fe200078e3cff */
[----:B------:R-:W-:Y:S01]  /*1d40*/  UIMAD UR43, UR40, UR4, URZ ;  /* 0x00000004282b72a4 */ /* 0x000fe2000f8e023f */
[----:B------:R-:W-:Y:S01]  /*1d50*/  LEA.HI R104, R104, R21, RZ, 0x6 ;  /* 0x0000001568687211 */ /* 0x000fe200078f30ff */
[----:B------:R-:W-:Y:S01]  /*1d60*/  UIMAD.WIDE.U32 UR44, UR37, UR4, URZ ;  /* 0x00000004252c72a5 */ /* 0x000fe2000f8e003f */
[----:B------:R-:W-:Y:S01]  /*1d70*/  LOP3.LUT R105, R6, R5, RZ, 0x3c, !PT ;  /* 0x0000000506697212 */ /* 0x000fe200078e3cff */
[----:B------:R-:W-:Y:S01]  /*1d80*/  UIMAD UR43, UR37, UR5, UR43 ;  /* 0x00000005252b72a4 */ /* 0x000fe2000f8e022b */
[----:B------:R-:W-:Y:S01]  /*1d90*/  LOP3.LUT R4, R4, 0x7ffff000, RZ, 0xc0, !PT ;  /* 0x7ffff00004047812 */ /* 0x000fe200078ec0ff */
[----:B------:R-:W-:Y:S01]  /*1da0*/  UIMAD UR42, UR14, UR6, URZ ;  /* 0x000000060e2a72a4 */ /* 0x000fe2000f8e023f */
[----:B------:R-:W-:Y:S01]  /*1db0*/  @P0 IADD3 R8, P1, R8, UR33, RZ ;  /* 0x0000002108080c10 */ /* 0x000fe2000ff3e0ff */
[----:B------:R-:W-:Y:S01]  /*1dc0*/  ULDC.64 UR4, c[0x0][0x268] ;  /* 0x00009a0000047ab9 */ /* 0x000fe20000000a00 */
[--C-:B------:R-:W-:Y:S01]  /*1dd0*/  IADD3 R103, R103, R3, R2.reuse ;  /* 0x0000000367677210 */ /* 0x100fe20007ffe002 */
[----:B------:R-:W-:Y:S01]  /*1de0*/  UIADD3 UR45, UR45, UR43, URZ ;  /* 0x0000002b2d2d7290 */ /* 0x000fe2000fffe03f */
[--C-:B------:R-:W-:Y:S01]  /*1df0*/  IADD3 R105, R105, R4, R2.reuse ;  /* 0x0000000469697210 */ /* 0x100fe20007ffe002 */
[----:B------:R-:W-:Y:S01]  /*1e00*/  IMAD.SHL.U32 R104, R104, 0x40, RZ ;  /* 0x0000004068687824 */ /* 0x000fe200078e00ff */
[----:B------:R-:W-:Y:S01]  /*1e10*/  @P0 IADD3.X R3, R0, UR32, RZ, P1, !PT ;  /* 0x0000002000030c10 */ /* 0x000fe20008ffe4ff */
[----:B------:R-:W-:Y:S01]  /*1e20*/  UIMAD UR27, UR27, UR4, URZ ;  /* 0x000000041b1b72a4 */ /* 0x000fe2000f8e023f */
[----:B------:R-:W-:Y:S01]  /*1e30*/  @P0 LEA R4, P1, R8, c[0x0][0x220], 0x1 ;  /* 0x0000880008040a11 */ /* 0x000fe200078208ff */
[----:B------:R-:W-:Y:S01]  /*1e40*/  UIMAD UR42, UR15, UR7, UR42 ;  /* 0x000000070f2a72a4 */ /* 0x000fe2000f8e022a */
[--C-:B------:R-:W-:Y:S01]  /*1e50*/  IADD3 R106, R7, R106, R2.reuse ;  /* 0x0000006a076a7210 */ /* 0x100fe20007ffe002 */
[----:B------:R-:W-:Y:S01]  /*1e60*/  UIMAD.WIDE.U32 UR44, UR15, UR6, UR44 ;  /* 0x000000060f2c72a5 */ /* 0x000fe2000f8e002c */
[----:B------:R-:W-:Y:S01]  /*1e70*/  LOP3.LUT R7, R22, R5, RZ, 0x3c, !PT ;  /* 0x0000000516077212 */ /* 0x000fe200078e3cff */
[----:B------:R-:W-:Y:S01]  /*1e80*/  UIMAD UR27, UR31, UR5, UR27 ;  /* 0x000000051f1b72a4 */ /* 0x000fe2000f8e021b */
[----:B------:R-:W-:Y:S01]  /*1e90*/  LOP3.LUT R112, R2, R112, R5, 0xf6, !PT ;  /* 0x0000007002707212 */ /* 0x000fe200078ef605 */
[----:B--2---:R-:W-:Y:S01]  /*1ea0*/  @UP0 USHF.R.S32.HI UR31, URZ, 0x1f, UR30 ;  /* 0x0000001f3f1f0899 */ /* 0x004fe2000801141e */
[----:B------:R-:W-:Y:S01]  /*1eb0*/  @P0 LEA.HI.X R5, R8, c[0x0][0x224], R3, 0x1, P1 ;  /* 0x0000890008050a11 */ /* 0x000fe200008f0c03 */
[----:B------:R-:W-:Y:S01]  /*1ec0*/  UIADD3 UR45, UR45, UR42, URZ ;  /* 0x0000002a2d2d7290 */ /* 0x000fe2000fffe03f */
[----:B------:R-:W-:Y:S01]  /*1ed0*/  LOP3.LUT R108, R108, 0x7ffff000, RZ, 0xc0, !PT ;  /* 0x7ffff0006c6c7812 */ /* 0x000fe200078ec0ff */
[----:B------:R-:W-:Y:S01]  /*1ee0*/  @!UP0 UMOV UR30, UR24 ;  /* 0x00000018001e8c82 */ /* 0x000fe20008000000 */
[----:B------:R-:W-:Y:S01]  /*1ef0*/  LOP3.LUT R104, R104, 0x7ffff000, RZ, 0xc0, !PT ;  /* 0x7ffff00068687812 */ /* 0x000fe200078ec0ff */
[----:B------:R-:W-:Y:S01]  /*1f00*/  USEL UR42, UR30, URZ, !UP5 ;  /* 0x0000003f1e2a7287 */ /* 0x000fe2000e800000 */
[--C-:B------:R-:W-:Y:S01]  /*1f10*/  IADD3 R108, R9, R108, R2.reuse ;  /* 0x0000006c096c7210 */ /* 0x100fe20007ffe002 */
[----:B------:R2:W-:Y:S01]  /*1f20*/  @P0 LDGSTS.E.BYPASS.LTC128B.128 [R117+0x7100], [R4.64], !P5 ;  /* 0x0710000004750fae */ /* 0x0005e2000e901d5c */
[----:B------:R-:W-:Y:S01]  /*1f30*/  IADD3 R104, R7, R104, R2 ;  /* 0x0000006807687210 */ /* 0x000fe20007ffe002 */
[----:B------:R-:W-:Y:S01]  /*1f40*/  @!UP0 UMOV UR31, UR13 ;  /* 0x0000000d001f8c82 */ /* 0x000fe20008000000 */
[----:B------:R-:W-:Y:S01]  /*1f50*/  SHF.R.S32.HI R2, RZ, 0x1f, R79 ;  /* 0x0000001fff027819 */ /* 0x000fe2000001144f */
[----:B------:R2:W-:Y:S01]  /*1f60*/  @P0 LDGSTS.E.BYPASS.LTC128B.128 [R117+0x9100], [R4.64+0x80], !P4 ;  /* 0x0910008004750fae */ /* 0x0005e2000e101d5c */
[----:B------:R-:W-:Y:S01]  /*1f70*/  IMAD.U32 R3, RZ, RZ, UR42 ;  /* 0x0000002aff037e24 */ /* 0x000fe2000f8e00ff */
[----:B------:R-:W-:Y:S01]  /*1f80*/  SHF.R.S32.HI R17, RZ, 0x1f, R16 ;  /* 0x0000001fff117819 */ /* 0x000fe20000011410 */
[----:B------:R-:W-:Y:S01]  /*1f90*/  USEL UR13, UR31, URZ, !UP5 ;  /* 0x0000003f1f0d7287 */ /* 0x000fe2000e800000 */
[----:B------:R2:W-:Y:S01]  /*1fa0*/  @P0 LDGSTS.E.BYPASS.LTC128B.128 [R117+0xb100], [R4.64+0x100], !P3 ;  /* 0x0b10010004750fae */ /* 0x0005e2000d901d5c */
[----:B------:R-:W-:Y:S01]  /*1fb0*/  IMAD R0, R2, c[0x0][0x280], RZ ;  /* 0x0000a00002007a24 */ /* 0x000fe200078e02ff */
[----:B------:R-:W-:Y:S01]  /*1fc0*/  ULDC.64 UR6, c[0x0][0x1f0] ;  /* 0x00007c0000067ab9 */ /* 0x000fe20000000a00 */
[----:B------:R-:W-:Y:S01]  /*1fd0*/  IMAD.WIDE.U32 R130, R3, c[0x0][0x218], R130 ;  /* 0x0000860003827a25 */ /* 0x000fe200078e0082 */
[----:B------:R-:W0:Y:S01]  /*1fe0*/  LDGDEPBAR ;  /* 0x00000000000079af */ /* 0x000e220000000000 */
[----:B------:R-:W-:Y:S01]  /*1ff0*/  UIMAD.WIDE.U32 UR30, UR42, UR6, UR44 ;  /* 0x000000062a1e72a5 */ /* 0x000fe2000f8e002c */
[----:B------:R-:W-:Y:S01]  /*2000*/  IADD3 R89, P0, R121, UR37, RZ ;  /* 0x0000002579597c10 */ /* 0x000fe2000ff1e0ff */
[----:B------:R-:W-:Y:S01]  /*2010*/  UIMAD UR6, UR13, UR6, URZ ;  /* 0x000000060d0672a4 */ /* 0x000fe2000f8e023f */
[----:B------:R-:W-:Y:S01]  /*2020*/  IMAD R3, R79, c[0x0][0x284], R0 ;  /* 0x0000a1004f037a24 */ /* 0x000fe200078e0200 */
[----:B------:R-:W-:Y:S01]  /*2030*/  ULDC.64 UR4, c[0x0][0x218] ;  /* 0x0000860000047ab9 */ /* 0x000fe20000000a00 */
[--C-:B------:R-:W-:Y:S01]  /*2040*/  IMAD.WIDE.U32 R128, R121, c[0x0][0x280], R16.reuse ;  /* 0x0000a00079807a25 */ /* 0x100fe200078e0010 */
[----:B------:R-:W-:Y:S01]  /*2050*/  UIMAD UR4, UR13, UR4, URZ ;  /* 0x000000040d0472a4 */ /* 0x000fe2000f8e023f */
[----:B------:R-:W-:Y:S01]  /*2060*/  IADD3 R91, R133, UR27, RZ ;  /* 0x0000001b855b7c10 */ /* 0x000fe2000fffe0ff */
[----:B------:R-:W-:Y:S01]  /*2070*/  UIMAD UR6, UR42, UR7, UR6 ;  /* 0x000000072a0672a4 */ /* 0x000fe2000f8e0206 */
[----:B------:R-:W-:Y:S01]  /*2080*/  IMAD.WIDE.U32 R126, R121, c[0x0][0x290], R16 ;  /* 0x0000a400797e7a25 */ /* 0x000fe200078e0010 */
[----:B------:R-:W-:Y:S01]  /*2090*/  UIMAD UR4, UR42, UR5, UR4 ;  /* 0x000000052a0472a4 */ /* 0x000fe2000f8e0204 */
[----:B------:R-:W-:Y:S01]  /*20a0*/  LEA R112, R112, 0x100, 0x1 ;  /* 0x0000010070707811 */ /* 0x000fe200078e08ff */
[----:B------:R-:W-:Y:S01]  /*20b0*/  UIADD3 UR27, UR31, UR6, URZ ;  /* 0x000000061f1b7290 */ /* 0x000fe2000fffe03f */
[C---:B------:R-:W-:Y:S01]  /*20c0*/  IMAD R0, R88.reuse, c[0x0][0x1e0], RZ ;  /* 0x0000780058007a24 */ /* 0x040fe200078e02ff */
[----:B------:R-:W-:Y:S01]  /*20d0*/  IADD3.X R88, R88, UR40, RZ, P0, !PT ;  /* 0x0000002858587c10 */ /* 0x000fe200087fe4ff */
[----:B------:R-:W-:Y:S01]  /*20e0*/  IMAD.IADD R129, R129, 0x1, R124 ;  /* 0x0000000181817824 */ /* 0x000fe200078e027c */
[----:B------:R-:W-:Y:S01]  /*20f0*/  LOP3.LUT R116, R116, 0xfffffff8, RZ, 0xc0, !PT ;  /* 0xfffffff874747812 */ /* 0x000fe200078ec0ff */
[----:B------:R-:W-:Y:S01]  /*2100*/  IMAD.IADD R127, R127, 0x1, R122 ;  /* 0x000000017f7f7824 */ /* 0x000fe200078e027a */
[----:B------:R-:W-:Y:S01]  /*2110*/  LOP3.LUT R115, R115, 0xfffffff8, RZ, 0xc0, !PT ;  /* 0xfffffff873737812 */ /* 0x000fe200078ec0ff */
[----:B------:R-:W-:Y:S01]  /*2120*/  IMAD R2, R2, c[0x0][0x290], RZ ;  /* 0x0000a40002027a24 */ /* 0x000fe200078e02ff */
[----:B------:R-:W-:Y:S01]  /*2130*/  LOP3.LUT R114, R114, 0xfffffff8, RZ, 0xc0, !PT ;  /* 0xfffffff872727812 */ /* 0x000fe200078ec0ff */
[----:B------:R-:W-:Y:S01]  /*2140*/  IMAD R97, R121, c[0x0][0x1e4], R0 ;  /* 0x0000790079617a24 */ /* 0x000fe200078e0200 */
[----:B------:R-:W-:Y:S01]  /*2150*/  IADD3 R82, P1, P0, R136, UR30, R18 ;  /* 0x0000001e88527c10 */ /* 0x000fe2000f83e012 */
[----:B------:R-:W-:Y:S01]  /*2160*/  IMAD.MOV.U32 R124, RZ, RZ, R28 ;  /* 0x000000ffff7c7224 */ /* 0x000fe200078e001c */
[----:B------:R-:W-:Y:S01]  /*2170*/  ULDC.U8 UR5, c[0x0][0x298] ;  /* 0x0000a60000057ab9 */ /* 0x000fe20000000000 */
[----:B------:R-:W-:Y:S01]  /*2180*/  IMAD.MOV.U32 R122, RZ, RZ, R26 ;  /* 0x000000ffff7a7224 */ /* 0x000fe200078e001a */
[----:B------:R-:W-:Y:S01]  /*2190*/  IADD3 R111, R112, 0x40, RZ ;  /* 0x00000040706f7810 */ /* 0x000fe20007ffe0ff */
[----:B------:R-:W-:Y:S01]  /*21a0*/  IMAD R83, R79, c[0x0][0x294], R2 ;  /* 0x0000a5004f537a24 */ /* 0x000fe200078e0202 */
[----:B------:R-:W-:Y:S01]  /*21b0*/  ISETP.NE.AND P6, PT, RZ, UR5, PT ;  /* 0x00000005ff007c0c */ /* 0x000fe2000bfc5270 */
[----:B------:R-:W-:Y:S01]  /*21c0*/  IMAD.IADD R97, R137, 0x1, R97 ;  /* 0x0000000189617824 */ /* 0x000fe200078e0261 */
[C---:B-1----:R-:W-:Y:S01]  /*21d0*/  IADD3 R11, R16.reuse, 0x50, RZ ;  /* 0x00000050100b7810 */ /* 0x042fe20007ffe0ff */
[----:B------:R-:W-:Y:S01]  /*21e0*/  IMAD.WIDE.U32 R126, R79, c[0x0][0x290], R126 ;  /* 0x0000a4004f7e7a25 */ /* 0x000fe200078e007e */
[----:B------:R-:W-:-:S02]  /*21f0*/  IADD3 R10, R16, 0x30, RZ ;  /* 0x00000030100a7810 */ /* 0x000fc40007ffe0ff */
[----:B------:R-:W-:Y:S01]  /*2200*/  IADD3 R9, R16, 0x10, RZ ;  /* 0x0000001010097810 */ /* 0x000fe20007ffe0ff */
[C---:B------:R-:W-:Y:S01]  /*2210*/  IMAD.WIDE.U32 R128, R79.reuse, c[0x0][0x280], R128 ;  /* 0x0000a0004f807a25 */ /* 0x040fe200078e0080 */
[----:B------:R-:W-:Y:S02]  /*2220*/  SHF.R.S32.HI R102, RZ, 0x1f, R116 ;  /* 0x0000001fff667819 */ /* 0x000fe40000011474 */
[----:B------:R-:W-:Y:S01]  /*2230*/  @P2 IADD3 R111, R112, -0x40, RZ ;  /* 0xffffffc0706f2810 */ /* 0x000fe20007ffe0ff */
[C---:B------:R-:W-:Y:S01]  /*2240*/  IMAD.WIDE.U32 R124, R79.reuse, c[0x0][0x280], R124 ;  /* 0x0000a0004f7c7a25 */ /* 0x040fe200078e007c */
[----:B------:R-:W-:Y:S02]  /*2250*/  SHF.R.S32.HI R99, RZ, 0x1f, R113 ;  /* 0x0000001fff637819 */ /* 0x000fe40000011471 */
[----:B------:R-:W-:Y:S01]  /*2260*/  SHF.R.S32.HI R101, RZ, 0x1f, R115 ;  /* 0x0000001fff657819 */ /* 0x000fe20000011473 */
[----:B------:R-:W-:Y:S01]  /*2270*/  IMAD.WIDE.U32 R122, R79, c[0x0][0x290], R122 ;  /* 0x0000a4004f7a7a25 */ /* 0x000fe200078e007a */
[----:B------:R-:W-:-:S02]  /*2280*/  SHF.R.S32.HI R100, RZ, 0x1f, R114 ;  /* 0x0000001fff647819 */ /* 0x000fc40000011472 */
[----:B------:R-:W-:Y:S01]  /*2290*/  IADD3 R87, R131, UR4, RZ ;  /* 0x0000000483577c10 */ /* 0x000fe2000fffe0ff */
[----:B------:R-:W-:Y:S01]  /*22a0*/  IMAD.IADD R85, R127, 0x1, R83 ;  /* 0x000000017f557824 */ /* 0x000fe200078e0253 */
[----:B------:R-:W-:Y:S01]  /*22b0*/  SHF.R.S32.HI R98, RZ, 0x1f, R110 ;  /* 0x0000001fff627819 */ /* 0x000fe2000001146e */
[----:B------:R-:W-:Y:S01]  /*22c0*/  IMAD.IADD R86, R129, 0x1, R3 ;  /* 0x0000000181567824 */ /* 0x000fe200078e0203 */
[----:B------:R-:W-:Y:S01]  /*22d0*/  SHF.R.S32.HI R96, RZ, 0x1f, R109 ;  /* 0x0000001fff607819 */ /* 0x000fe2000001146d */
[----:B------:R-:W-:Y:S01]  /*22e0*/  IMAD.IADD R84, R3, 0x1, R125 ;  /* 0x0000000103547824 */ /* 0x000fe200078e027d */
[----:B------:R-:W-:Y:S01]  /*22f0*/  IADD3.X R81, R97, UR27, R19, P1, P0 ;  /* 0x0000001b61517c10 */ /* 0x000fe20008fe0413 */
[----:B------:R-:W-:Y:S02]  /*2300*/  IMAD.IADD R83, R83, 0x1, R123 ;  /* 0x0000000153537824 */ /* 0x000fe400078e027b */
[----:B------:R-:W-:Y:S02]  /*2310*/  IMAD.SHL.U32 R108, R108, 0x2, RZ ;  /* 0x000000026c6c7824 */ /* 0x000fe400078e00ff */
[----:B------:R-:W-:-:S02]  /*2320*/  IMAD.SHL.U32 R106, R106, 0x2, RZ ;  /* 0x000000026a6a7824 */ /* 0x000fc400078e00ff */
[----:B------:R-:W-:Y:S02]  /*2330*/  IMAD.SHL.U32 R104, R104, 0x2, RZ ;  /* 0x0000000268687824 */ /* 0x000fe400078e00ff */
[----:B------:R-:W-:Y:S02]  /*2340*/  IMAD.SHL.U32 R107, R107, 0x2, RZ ;  /* 0x000000026b6b7824 */ /* 0x000fe400078e00ff */
[----:B------:R-:W-:Y:S02]  /*2350*/  IMAD.SHL.U32 R105, R105, 0x2, RZ ;  /* 0x0000000269697824 */ /* 0x000fe400078e00ff */
[----:B------:R-:W-:Y:S01]  /*2360*/  IMAD.SHL.U32 R103, R103, 0x2, RZ ;  /* 0x0000000267677824 */ /* 0x000fe200078e00ff */
[----:B--2---:R-:W-:Y:S06]  /*2370*/  BAR.SYNC.DEFER_BLOCKING 0x0 ;  /* 0x0000000000007b1d */ /* 0x004fec0000010000 */
.L_x_1610:
[----:B------:R-:W-:Y:S01]  /*2380*/  ISETP.GE.AND P2, PT, R95, 0x1, PT ;  /* 0x000000015f00780c */ /* 0x000fe20003f46270 */
        /* <DEDUP_REMOVED lines=84> */
.L_x_1590:
[----:B------:R-:W-:Y:S05]  /*28d0*/  BSYNC B0 ;  /* 0x0000000000007941 */ /* 0x000fea0003800000 */
.L_x_1589:
        /* <DEDUP_REMOVED lines=89> */
.L_x_1593:
[----:B------:R-:W-:Y:S05]  /*2e70*/  BSYNC B0 ;  /* 0x0000000000007941 */ /* 0x000fea0003800000 */
.L_x_1592:
        /* <DEDUP_REMOVED lines=56> */
.L_x_1595:
[----:B------:R-:W-:Y:S05]  /*3200*/  BSYNC B0 ;  /* 0x0000000000007941 */ /* 0x000fea0003800000 */
.L_x_1594:
        /* <DEDUP_REMOVED lines=56> */
.L_x_1597:
[----:B------:R-:W-:Y:S05]  /*3590*/  BSYNC B0 ;  /* 0x0000000000007941 */ /* 0x000fea0003800000 */
.L_x_1596:
        /* <DEDUP_REMOVED lines=56> */
.L_x_1599:
[----:B------:R-:W-:Y:S05]  /*3920*/  BSYNC B0 ;  /* 0x0000000000007941 */ /* 0x000fea0003800000 */
.L_x_1598:
        /* <DEDUP_REMOVED lines=56> */
.L_x_1601:
[----:B------:R-:W-:Y:S05]  /*3cb0*/  BSYNC B0 ;  /* 0x0000000000007941 */ /* 0x000fea0003800000 */
.L_x_1600:
        /* <DEDUP_REMOVED lines=56> */
.L_x_1588:
        /* <DEDUP_REMOVED lines=47> */
.L_x_1603:
[----:B------:R-:W-:Y:S05]  /*4330*/  BSYNC B0 ;  /* 0x0000000000007941 */ /* 0x000fea0003800000 */
.L_x_1602:
        /* <DEDUP_REMOVED lines=33> */
[C---:B------:R-:W-:Y:S01]  /*4550*/  IADD3 R145, P1, P0, R90.reuse, UR30, R116 ;  /* 0x0000001e5a917c10 */ /* 0x040fe2000f83e074 */
[----:B------:R-:W-:Y:S01]  /*4560*/  IMAD.MOV.U32 R41, RZ, RZ, R37 ;  /* 0x000000ffff297224 */ /* 0x000fe200078e0025 */
[----:B------:R-:W-:Y:S01]  /*4570*/  MOV R43, R36 ;  /* 0x00000024002b7202 */ /* 0x000fe20000000f00 */
[----:B------:R-:W-:Y:S01]  /*4580*/  IMAD.MOV.U32 R58, RZ, RZ, R53 ;  /* 0x000000ffff3a7224 */ /* 0x000fe200078e0035 */
[C---:B------:R-:W-:Y:S02]  /*4590*/  IADD3.X R142, R141.reuse, UR27, R102, P1, P0 ;  /* 0x0000001b8d8e7c10 */ /* 0x040fe40008fe0466 */
[----:B------:R-:W-:Y:S01]  /*45a0*/  MOV R49, R52 ;  /* 0x0000003400317202 */ /* 0x000fe20000000f00 */
[----:B------:R-:W1:Y:S04]  /*45b0*/  LDS.128 R24, [R108+0x6100] ;  /* 0x006100006c187984 */ /* 0x000e680000000c00 */
[----:B------:R-:W-:Y:S04]  /*45c0*/  @!P2 IADD3 R143, P1, P0, R90, UR30, R113 ;  /* 0x0000001e5a8fac10 */ /* 0x000fe8000f83e071 */
[----:B------:R-:W-:Y:S02]  /*45d0*/  @!P2 IADD3.X R140, R141, UR27, R99, P1, P0 ;  /* 0x0000001b8d8cac10 */ /* 0x000fe40008fe0463 */
        /* <DEDUP_REMOVED lines=25> */
[--C-:B------:R-:W-:Y:S01]  /*4770*/  @!P0 SHF.R.U32.HI R40, RZ, 0x10, R37.reuse ;  /* 0x00000010ff288819 */ /* 0x100fe20000011625 */
        /* <DEDUP_REMOVED lines=81> */
.L_x_1605:
[----:B------:R-:W-:Y:S05]  /*4c90*/  BSYNC B0 ;  /* 0x0000000000007941 */ /* 0x000fea0003800000 */
.L_x_1604:
[----:B------:R-:W-:Y:S01]  /*4ca0*/  ISETP.GE.AND P0, PT, R12, c[0x0][0x1d4], PT ;  /* 0x000075000c007a0c */ /* 0x000fe20003f06270 */
[----:B------:R-:W-:Y:S01]  /*4cb0*/  @!UPT UIADD3 URZ, URZ, URZ, URZ ;  /* 0x0000003f3f3ff290 */ /* 0x000fe2000fffe03f */
[----:B------:R-:W-:Y:S11]  /*4cc0*/  BSSY B0, `(.L_x_1606) ;  /* 0x0000071000007945 */ /* 0x000ff60003800000 */
[----:B------:R-:W-:-:S05]  /*4cd0*/  @P0 BRA `(.L_x_1607) ;  /* 0x000006f000000947 */ /* 0x000fca0003800000 */
[----:B------:R-:W2:Y:S01]  /*4ce0*/  LDS.128 R56, [R105+0x6100] ;  /* 0x0061000069387984 */ /* 0x000ea20000000c00 */
[----:B------:R-:W-:Y:S02]  /*4cf0*/  ISETP.GE.AND P2, PT, R110, c[0x0][0x1d4], PT ;  /* 0x000075006e007a0c */ /* 0x000fe40003f46270 */
[C---:B------:R-:W-:Y:S04]  /*4d00*/  IADD3 R61, P1, P0, R90.reuse, UR30, R115 ;  /* 0x0000001e5a3d7c10 */ /* 0x040fe8000f83e073 */
[C---:B------:R-:W-:Y:S01]  /*4d10*/  IADD3.X R54, R141.reuse, UR27, R101, P1, P0 ;  /* 0x0000001b8d367c10 */ /* 0x040fe20008fe0465 */
[----:B-1----:R-:W1:Y:S06]  /*4d20*/  LDS.128 R24, [R106+0x6100] ;  /* 0x006100006a187984 */ /* 0x002e6c0000000c00 */
        /* <DEDUP_REMOVED lines=106> */
.L_x_1607:
[----:B------:R-:W-:Y:S05]  /*53d0*/  BSYNC B0 ;  /* 0x0000000000007941 */ /* 0x000fea0003800000 */
.L_x_1606:
        /* <DEDUP_REMOVED lines=115> */
.L_x_1587:
[----:B------:R-:W-:Y:S04]  /*5b10*/  UIMAD UR4, UR17, -0x40, UR22 ;  /* 0xffffffc0110478a4 */ /* 0x000fe8000f8e0216 */
[----:B------:R-:W-:Y:S04]  /*5b20*/  UISETP.LT.AND UP0, UPT, UR4, 0x40, UPT ;  /* 0x000000400400788c */ /* 0x000fe8000bf01270 */
[----:B------:R-:W-:Y:S06]  /*5b30*/  USEL UR4, UR4, 0x40, UP0 ;  /* 0x0000004004047887 */ /* 0x000fec0008000000 */
[----:B------:R-:W-:Y:S11]  /*5b40*/  ISETP.GE.AND P0, PT, R121, UR4, PT ;  /* 0x0000000479007c0c */ /* 0x000ff6000bf06270 */
        /* <DEDUP_REMOVED lines=20> */
.L_x_1591:
[----:B------:R-:W-:Y:S05]  /*5c90*/  BSYNC B1 ;  /* 0x0000000000017941 */ /* 0x000fea0003800000 */
.L_x_1586:
[----:B------:R-:W-:Y:S01]  /*5ca0*/  USHF.L.U32 UR4, UR17, 0x6, URZ ;  /* 0x0000000611047899 */ /* 0x000fe2000800063f */
[----:B------:R-:W-:Y:S01]  /*5cb0*/  BSSY B0, `(.L_x_1608) ;  /* 0x0000049000007945 */ /* 0x000fe20003800000 */
[----:B------:R-:W-:Y:S02]  /*5cc0*/  USHF.L.U64.HI UR13, UR17, 0x6, UR13 ;  /* 0x00000006110d7899 */ /* 0x000fe4000801020d */
[----:B------:R-:W-:Y:S02]  /*5cd0*/  UIADD3 UR5, -UR4, UR22, URZ ;  /* 0x0000001604057290 */ /* 0x000fe4000fffe13f */
[----:B-1----:R-:W-:Y:S02]  /*5ce0*/  IADD3 R2, R92, -UR4, RZ ;  /* 0x800000045c027c10 */ /* 0x002fe4000fffe0ff */
[----:B------:R-:W-:Y:S01]  /*5cf0*/  IADD3 R3, P1, R94, UR4, RZ ;  /* 0x000000045e037c10 */ /* 0x000fe2000ff3e0ff */
[----:B------:R-:W-:Y:S01]  /*5d00*/  UISETP.LT.AND UP0, UPT, UR5, 0x40, UPT ;  /* 0x000000400500788c */ /* 0x000fe2000bf01270 */
[C---:B------:R-:W-:Y:S02]  /*5d10*/  ISETP.GE.AND P0, PT, R2.reuse, 0x21, PT ;  /* 0x000000210200780c */ /* 0x040fe40003f06270 */
[----:B------:R-:W-:Y:S01]  /*5d20*/  IADD3.X R0, R93, UR13, RZ, P1, !PT ;  /* 0x0000000d5d007c10 */ /* 0x000fe20008ffe4ff */
[----:B------:R-:W-:Y:S10]  /*5d30*/  USEL UR5, UR5, 0x40, UP0 ;  /* 0x0000004005057887 */ /* 0x000ff40008000000 */
[----:B------:R-:W-:Y:S05]  /*5d40*/  @P0 IADD3 R5, P1, R3, 0x20, RZ ;  /* 0x0000002003050810 */ /* 0x000fea0007f3e0ff */
[----:B------:R-:W-:Y:S01]  /*5d50*/  @P0 IMAD.X R4, RZ, RZ, R0, P1 ;  /* 0x000000ffff040224 */ /* 0x000fe200008e0600 */
[----:B------:R-:W-:Y:S03]  /*5d60*/  ISETP.GE.AND P1, PT, R2, 0x1, PT ;  /* 0x000000010200780c */ /* 0x000fe60003f26270 */
[----:B------:R-:W-:Y:S04]  /*5d70*/  @P0 IMAD R4, R4, c[0x0][0x258], RZ ;  /* 0x0000960004040a24 */ /* 0x000fe800078e02ff */
[----:B------:R-:W-:Y:S06]  /*5d80*/  @P0 IMAD R4, R5, c[0x0][0x25c], R4 ;  /* 0x0000970005040a24 */ /* 0x000fec00078e0204 */
[----:B------:R-:W-:Y:S02]  /*5d90*/  @P1 IMAD R0, R0, c[0x0][0x258], RZ ;  /* 0x0000960000001a24 */ /* 0x000fe400078e02ff */
[----:B------:R-:W-:Y:S02]  /*5da0*/  @P1 IMAD.MOV.U32 R90, RZ, RZ, R132 ;  /* 0x000000ffff5a1224 */ /* 0x000fe400078e0084 */
[C---:B------:R-:W-:Y:S02]  /*5db0*/  @P1 IMAD R0, R3.reuse, c[0x0][0x25c], R0 ;  /* 0x0000970003001a24 */ /* 0x040fe400078e0200 */
[----:B------:R-:W-:Y:S04]  /*5dc0*/  @P1 IMAD.WIDE.U32 R6, R3, c[0x0][0x258], R90 ;  /* 0x0000960003061a25 */ /* 0x000fe800078e005a */
[----:B------:R-:W-:Y:S01]  /*5dd0*/  @P1 IMAD.IADD R0, R7, 0x1, R0 ;  /* 0x0000000107001824 */ /* 0x000fe200078e0200 */
[C---:B------:R-:W-:Y:S01]  /*5de0*/  @P1 LEA R2, P2, R6.reuse, c[0x0][0x250], 0x1 ;  /* 0x0000940006021a11 */ /* 0x040fe200078408ff */
[----:B------:R-:W-:Y:S03]  /*5df0*/  @P0 IMAD.MOV.U32 R90, RZ, RZ, R132 ;  /* 0x000000ffff5a0224 */ /* 0x000fe600078e0084 */
[----:B------:R-:W-:Y:S01]  /*5e00*/  @P1 LEA.HI.X R3, R6, c[0x0][0x254], R0, 0x1, P2 ;  /* 0x0000950006031a11 */ /* 0x000fe200010f0c00 */
[----:B------:R-:W-:Y:S04]  /*5e10*/  @P0 IMAD.WIDE.U32 R6, R5, c[0x0][0x258], R90 ;  /* 0x0000960005060a25 */ /* 0x000fe800078e005a */
[----:B------:R-:W-:Y:S01]  /*5e20*/  @!PT LDS RZ, [RZ] ;  /* 0x00000000fffff984 */ /* 0x000fe20000000800 */
[----:B------:R-:W-:Y:S01]  /*5e30*/  @!PT LDS RZ, [RZ] ;  /* 0x00000000fffff984 */ /* 0x000fe20000000800 */
[----:B------:R-:W-:Y:S01]  /*5e40*/  @!PT LDS RZ, [RZ] ;  /* 0x00000000fffff984 */ /* 0x000fe20000000800 */
[----:B------:R1:W-:Y:S01]  /*5e50*/  @P1 LDGSTS.E.BYPASS.LTC128B.128 [R117+0x100], [R2.64], !P5 ;  /* 0x0010000002751fae */ /* 0x0003e2000e901d5c */
[----:B------:R-:W-:Y:S01]  /*5e60*/  @P0 IMAD.IADD R4, R7, 0x1, R4 ;  /* 0x0000000107040824 */ /* 0x000fe200078e0204 */
[C---:B-----5:R-:W-:Y:S02]  /*5e70*/  @P0 LEA R20, P2, R6.reuse, c[0x0][0x250], 0x1 ;  /* 0x0000940006140a11 */ /* 0x060fe400078408ff */
[----:B------:R1:W-:Y:S02]  /*5e80*/  @P1 LDGSTS.E.BYPASS.LTC128B.128 [R117+0x2100], [R2.64+0x80], !P4 ;  /* 0x0210008002751fae */ /* 0x0003e4000e101d5c */
[----:B------:R-:W-:Y:S02]  /*5e90*/  @P0 LEA.HI.X R21, R6, c[0x0][0x254], R4, 0x1, P2 ;  /* 0x0000950006150a11 */ /* 0x000fe400010f0c04 */
[----:B------:R1:W-:Y:S04]  /*5ea0*/  @P1 LDGSTS.E.BYPASS.LTC128B.128 [R117+0x4100], [R2.64+0x100], !P3 ;  /* 0x0410010002751fae */ /* 0x0003e8000d901d5c */
[----:B------:R1:W-:Y:S04]  /*5eb0*/  @P0 LDGSTS.E.BYPASS.LTC128B.128 [R117+0x1100], [R20.64], !P5 ;  /* 0x0110000014750fae */ /* 0x0003e8000e901d5c */
[----:B------:R1:W-:Y:S04]  /*5ec0*/  @P0 LDGSTS.E.BYPASS.LTC128B.128 [R117+0x3100], [R20.64+0x80], !P4 ;  /* 0x0310008014750fae */ /* 0x0003e8000e101d5c */
[----:B------:R1:W-:Y:S01]  /*5ed0*/  @P0 LDGSTS.E.BYPASS.LTC128B.128 [R117+0x5100], [R20.64+0x100], !P3 ;  /* 0x0510010014750fae */ /* 0x0003e2000d901d5c */
[----:B------:R-:W-:Y:S03]  /*5ee0*/  ISETP.GE.AND P0, PT, R121, UR5, PT ;  /* 0x0000000579007c0c */ /* 0x000fe6000bf06270 */
        /* <DEDUP_REMOVED lines=37> */
.L_x_1609:
[----:B-1----:R-:W-:Y:S05]  /*6140*/  BSYNC B0 ;  /* 0x0000000000007941 */ /* 0x002fea0003800000 */
.L_x_1608:
        /* <DEDUP_REMOVED lines=45> */
.L_x_1585:
        /* <DEDUP_REMOVED lines=22> */
.L_x_1612:
[----:B------:R-:W-:Y:S02]  /*6580*/  UISETP.NE.AND UP0, UPT, UR6, 0x1, UPT ;  /* 0x000000010600788c */ /* 0x000fe4000bf05270 */
[----:B------:R-:W-:Y:S02]  /*6590*/  ULDC.64 UR4, c[0x0][0x330] ;  /* 0x0000cc0000047ab9 */ /* 0x000fe40000000a00 */
[----:B------:R-:W-:-:S07]  /*65a0*/  UIMAD.WIDE.U32 UR26, UR8, UR4, URZ ;  /* 0x00000004081a72a5 */ /* 0x000fce000f8e003f */
[----:B------:R-:W-:Y:S02]  /*65b0*/  @UP0 UMOV UR11, UR27 ;  /* 0x0000001b000b0c82 */ /* 0x000fe40008000000 */
[----:B------:R-:W-:Y:S02]  /*65c0*/  @UP0 USHF.R.U32.HI UR8, URZ, UR5, UR11 ;  /* 0x000000053f080299 */ /* 0x000fe4000801160b */
.L_x_1613:
[----:B------:R-:W-:Y:S02]  /*65d0*/  ULDC UR4, c[0x0][0x32c] ;  /* 0x0000cb0000047ab9 */ /* 0x000fe40000000800 */
[----:B------:R-:W-:-:S04]  /*65e0*/  UIMAD UR4, UR8, UR6, UR4 ;  /* 0x00000006080472a4 */ /* 0x000fc8000f8e0204 */
[----:B------:R-:W-:-:S04]  /*65f0*/  UISETP.LT.AND UP0, UPT, UR7, UR4, UPT ;  /* 0x000000040700728c */ /* 0x000fc8000bf01270 */
[----:B------:R-:W-:-:S04]  /*6600*/  USEL UR7, UR7, UR4, UP0 ;  /* 0x0000000407077287 */ /* 0x000fc80008000000 */
.L_x_1611:
        /* <DEDUP_REMOVED lines=28> */
.L_x_1615:
[----:B------:R-:W-:Y:S02]  /*67d0*/  ULDC UR4, c[0x0][0x32c] ;  /* 0x0000cb0000047ab9 */ /* 0x000fe40000000800 */
[----:B------:R-:W-:-:S03]  /*67e0*/  UISETP.NE.AND UP0, UPT, UR4, 0x1, UPT ;  /* 0x000000010400788c */ /* 0x000fc6000bf05270 */
[----:B------:R-:W-:Y:S02]  /*67f0*/  ULDC.64 UR4, c[0x0][0x330] ;  /* 0x0000cc0000047ab9 */ /* 0x000fe40000000a00 */
[----:B------:R-:W-:-:S07]  /*6800*/  UIMAD.WIDE.U32 UR26, UR7, UR4, URZ ;  /* 0x00000004071a72a5 */ /* 0x000fce000f8e003f */
[----:B------:R-:W-:Y:S02]  /*6810*/  @UP0 UMOV UR11, UR27 ;  /* 0x0000001b000b0c82 */ /* 0x000fe40008000000 */
[----:B------:R-:W-:Y:S02]  /*6820*/  @UP0 USHF.R.U32.HI UR7, URZ, UR5, UR11 ;  /* 0x000000053f070299 */ /* 0x000fe4000801160b */
.L_x_1616:
[----:B------:R-:W-:Y:S02]  /*6830*/  ULDC UR4, c[0x0][0x32c] ;  /* 0x0000cb0000047ab9 */ /* 0x000fe40000000800 */
[----:B------:R-:W-:-:S04]  /*6840*/  UIMAD UR4, UR7, UR4, URZ ;  /* 0x00000004070472a4 */ /* 0x000fc8000f8e023f */
[----:B------:R-:W-:-:S04]  /*6850*/  UISETP.LT.AND UP0, UPT, UR6, UR4, UPT ;  /* 0x000000040600728c */ /* 0x000fc8000bf01270 */
[----:B------:R-:W-:-:S04]  /*6860*/  USEL UR6, UR6, UR4, !UP0 ;  /* 0x0000000406067287 */ /* 0x000fc8000c000000 */
.L_x_1614:
        /* <DEDUP_REMOVED lines=86> */
[----:B------:R-:W-:Y:S01]  /*6dd0*/  UIADD3 UR21, UR27, UR21, URZ ;  /* 0x000000151b157290 */ /* 0x000fe2000fffe03f */
[----:B------:R-:W-:Y:S01]  /*6de0*/  LOP3.LUT R13, R13, 0x1c0, RZ, 0xc0, !PT ;  /* 0x000001c00d0d7812 */ /* 0x000fe200078ec0ff */
[----:B------:R-:W-:Y:S01]  /*6df0*/  IMAD.SHL.U32 R18, R0, 0x8, RZ ;  /* 0x0000000800127824 */ /* 0x000fe200078e00ff */
[----:B------:R-:W-:Y:S01]  /*6e00*/  LOP3.LUT R43, R43, 0xfffffffe, RZ, 0xc0, !PT ;  /* 0xfffffffe2b2b7812 */ /* 0x000fe200078ec0ff */
[----:B------:R-:W-:Y:S01]  /*6e10*/  ULDC.64 UR4, c[0x0][0x1b8] ;  /* 0x00006e0000047ab9 */ /* 0x000fe20000000a00 */
[----:B------:R-:W-:Y:S01]  /*6e20*/  PLOP3.LUT P2, PT, PT, PT, UP3, 0x80, 0x0 ;  /* 0x000000000000781c */ /* 0x000fe20003f4f038 */
[----:B------:R-:W-:Y:S01]  /*6e30*/  UISETP.NE.U32.AND UP0, UPT, URZ, UR6, UPT ;  /* 0x000000063f00728c */ /* 0x000fe2000bf05070 */
[----:B------:R-:W-:Y:S01]  /*6e40*/  LOP3.LUT R7, R7, 0xfffffff0, RZ, 0xc0, !PT ;  /* 0xfffffff007077812 */ /* 0x000fe200078ec0ff */
[----:B------:R-:W-:Y:S01]  /*6e50*/  IMAD.IADD R43, R4, 0x1, -R43 ;  /* 0x00000001042b7824 */ /* 0x000fe200078e0a2b */
[----:B------:R-:W-:Y:S01]  /*6e60*/  IADD3 R4, R18, 0x80, RZ ;  /* 0x0000008012047810 */ /* 0x000fe20007ffe0ff */
[----:B------:R-:W-:Y:S01]  /*6e70*/  UMOV UR20, UR26 ;  /* 0x0000001a00147c82 */ /* 0x000fe20008000000 */
[----:B-1----:R-:W-:Y:S01]  /*6e80*/  LOP3.LUT R2, R13, 0x38, R18, 0xf8, !PT ;  /* 0x000000380d027812 */ /* 0x002fe200078ef812 */
[----:B------:R-:W-:Y:S01]  /*6e90*/  UIMAD UR6, UR14, UR4, URZ ;  /* 0x000000040e0672a4 */ /* 0x000fe2000f8e023f */
[----:B------:R-:W-:Y:S01]  /*6ea0*/  SHF.R.U32.HI R13, RZ, 0x3, R13 ;  /* 0x00000003ff0d7819 */ /* 0x000fe2000001160d */
[----:B------:R-:W-:Y:S01]  /*6eb0*/  UIMAD.WIDE.U32 UR20, UR15, UR4, UR20 ;  /* 0x000000040f1472a5 */ /* 0x000fe2000f8e0014 */
[----:B------:R-:W-:Y:S01]  /*6ec0*/  ISETP.GE.AND P3, PT, R4, c[0x0][0x1d4], PT ;  /* 0x0000750004007a0c */ /* 0x000fe20003f66270 */
[----:B------:R-:W-:Y:S01]  /*6ed0*/  USHF.R.S32.HI UR4, URZ, 0x1f, UR19 ;  /* 0x0000001f3f047899 */ /* 0x000fe20008011413 */
[----:B------:R-:W-:Y:S01]  /*6ee0*/  LOP3.LUT R13, R2, R13, RZ, 0x3c, !PT ;  /* 0x0000000d020d7212 */ /* 0x000fe200078e3cff */
[----:B------:R-:W-:Y:S01]  /*6ef0*/  IMAD R2, R0, 0x20, R42 ;  /* 0x0000002000027824 */ /* 0x000fe200078e022a */
[----:B------:R-:W-:Y:S01]  /*6f00*/  PLOP3.LUT P1, PT, PT, PT, UP3, 0x80, 0x0 ;  /* 0x000000000000781c */ /* 0x000fe20003f2f038 */
[----:B------:R-:W-:Y:S01]  /*6f10*/  UISETP.NE.AND.EX UP0, UPT, URZ, UR7, UPT, UP0 ;  /* 0x000000073f00728c */ /* 0x000fe2000bf05300 */
[----:B------:R-:W-:Y:S01]  /*6f20*/  P2R R199, PR, RZ, 0x8 ;  /* 0x00000008ffc77803 */ /* 0x000fe20000000000 */
[----:B------:R-:W-:Y:S01]  /*6f30*/  UIMAD UR6, UR15, UR5, UR6 ;  /* 0x000000050f0672a4 */ /* 0x000fe2000f8e0206 */
[----:B------:R-:W-:Y:S01]  /*6f40*/  IADD3 R15, P3, R42, UR19, RZ ;  /* 0x000000132a0f7c10 */ /* 0x000fe2000ff7e0ff */
[----:B------:R-:W-:Y:S01]  /*6f50*/  IMAD.IADD R8, R78, 0x1, -R7 ;  /* 0x000000014e087824 */ /* 0x000fe200078e0a07 */
[----:B------:R-:W-:Y:S01]  /*6f60*/  IADD3 R2, R2, UR18, RZ ;  /* 0x0000001202027c10 */ /* 0x000fe2000fffe0ff */
[----:B------:R-:W-:Y:S01]  /*6f70*/  USEL UR13, UR24, URZ, !UP0 ;  /* 0x0000003f180d7287 */ /* 0x000fe2000c000000 */
[----:B------:R-:W-:Y:S01]  /*6f80*/  LEA.HI.X.SX32 R4, R42, UR4, 0x1, P3 ;  /* 0x000000042a047c11 */ /* 0x000fe200098f0eff */
[----:B------:R-:W-:Y:S01]  /*6f90*/  UIADD3 UR21, UR21, UR6, URZ ;  /* 0x0000000615157290 */ /* 0x000fe2000fffe03f */
[----:B------:R-:W-:Y:S01]  /*6fa0*/  SHF.R.S32.HI R9, RZ, 0x1f, R8 ;  /* 0x0000001fff097819 */ /* 0x000fe20000011408 */
[----:B------:R-:W-:Y:S01]  /*6fb0*/  USEL UR7, UR11, URZ, !UP0 ;  /* 0x0000003f0b077287 */ /* 0x000fe2000c000000 */
[----:B------:R-:W-:Y:S01]  /*6fc0*/  @P2 IMAD.HI.U32 R5, R2, c[0x0][0x2c8], RZ ;  /* 0x0000b20002052a27 */ /* 0x000fe200078e00ff */
[----:B------:R-:W-:Y:S01]  /*6fd0*/  ULDC.64 UR4, c[0x0][0x1c0] ;  /* 0x0000700000047ab9 */ /* 0x000fe20000000a00 */
[----:B------:R-:W-:Y:S01]  /*6fe0*/  SHF.R.S32.HI R19, RZ, 0x1f, R18 ;  /* 0x0000001fff137819 */ /* 0x000fe20000011412 */
[----:B------:R-:W-:Y:S01]  /*6ff0*/  UIMAD.WIDE.U32 UR26, UR13, UR4, UR20 ;  /* 0x000000040d1a72a5 */ /* 0x000fe2000f8e0014 */
[C---:B------:R-:W-:Y:S01]  /*7000*/  IMAD R10, R4.reuse, c[0x0][0x1e0], RZ ;  /* 0x00007800040a7a24 */ /* 0x040fe200078e02ff */
[----:B------:R-:W-:Y:S01]  /*7010*/  UIMAD UR7, UR7, UR4, URZ ;  /* 0x00000004070772a4 */ /* 0x000fe2000f8e023f */
[----:B------:R-:W-:Y:S01]  /*7020*/  IMAD R4, R4, c[0x0][0x208], RZ ;  /* 0x0000820004047a24 */ /* 0x000fe200078e02ff */
[----:B------:R-:W-:Y:S01]  /*7030*/  LEA.HI R9, R9, R8, RZ, 0x3 ;  /* 0x0000000809097211 */ /* 0x000fe200078f18ff */
[----:B------:R-:W-:Y:S01]  /*7040*/  IMAD.MOV.U32 R6, RZ, RZ, R2 ;  /* 0x000000ffff067224 */ /* 0x000fe200078e0002 */
[----:B------:R-:W-:Y:S01]  /*7050*/  @P1 SHF.R.U32.HI R6, RZ, c[0x0][0x2cc], R5 ;  /* 0x0000b300ff061a19 */ /* 0x000fe20000011605 */
[----:B------:R-:W-:Y:S01]  /*7060*/  UIMAD UR5, UR13, UR5, UR7 ;  /* 0x000000050d0572a4 */ /* 0x000fe2000f8e0207 */
[----:B------:R-:W-:Y:S01]  /*7070*/  IMAD R5, R15, c[0x0][0x1e4], R10 ;  /* 0x000079000f057a24 */ /* 0x000fe200078e020a */
[----:B------:R-:W-:Y:S01]  /*7080*/  LOP3.LUT R7, R9, 0xfffffff8, RZ, 0xc0, !PT ;  /* 0xfffffff809077812 */ /* 0x000fe200078ec0ff */
[C---:B------:R-:W-:Y:S01]  /*7090*/  IMAD R4, R15.reuse, c[0x0][0x20c], R4 ;  /* 0x000083000f047a24 */ /* 0x040fe200078e0204 */
[----:B------:R-:W-:Y:S01]  /*70a0*/  UIADD3 UR6, UR27, UR5, URZ ;  /* 0x000000051b067290 */ /* 0x000fe2000fffe03f */
[--C-:B------:R-:W-:Y:S01]  /*70b0*/  IMAD.WIDE.U32 R16, R15, c[0x0][0x1e0], R18.reuse ;  /* 0x000078000f107a25 */ /* 0x100fe200078e0012 */
[----:B------:R-:W-:Y:S01]  /*70c0*/  LEA.HI R40, R77, R78, RZ, 0x6 ;  /* 0x0000004e4d287211 */ /* 0x000fe200078f30ff */
[----:B------:R-:W-:Y:S01]  /*70d0*/  ULDC.64 UR4, c[0x0][0x350] ;  /* 0x0000d40000047ab9 */ /* 0x000fe20000000a00 */
[----:B------:R-:W-:Y:S01]  /*70e0*/  BSSY B0, `(.L_x_1618) ;  /* 0x0000064000007945 */ /* 0x000fe20003800000 */
[----:B------:R-:W-:Y:S01]  /*70f0*/  IMAD.WIDE.U32 R14, R15, c[0x0][0x208], R18 ;  /* 0x000082000f0e7a25 */ /* 0x000fe200078e0012 */
[----:B------:R-:W-:Y:S01]  /*7100*/  UISETP.NE.U32.AND UP0, UPT, URZ, UR4, UPT ;  /* 0x000000043f00728c */ /* 0x000fe2000bf05070 */
[----:B------:R-:W-:-:S02]  /*7110*/  ISETP.GE.AND P5, PT, R18, c[0x0][0x1d4], PT ;  /* 0x0000750012007a0c */ /* 0x000fc40003fa6270 */
[----:B------:R-:W-:Y:S01]  /*7120*/  IMAD.MOV R11, RZ, RZ, -R6 ;  /* 0x000000ffff0b7224 */ /* 0x000fe200078e0a06 */
[----:B------:R-:W-:Y:S01]  /*7130*/  UISETP.NE.AND.EX UP0, UPT, URZ, UR5, UPT, UP0 ;  /* 0x000000053f00728c */ /* 0x000fe2000bf05300 */
[----:B------:R-:W-:Y:S02]  /*7140*/  IMAD.IADD R17, R17, 0x1, R5 ;  /* 0x0000000111117824 */ /* 0x000fe400078e0205 */
[----:B------:R-:W-:Y:S01]  /*7150*/  IMAD.IADD R5, R15, 0x1, R4 ;  /* 0x000000010f057824 */ /* 0x000fe200078e0204 */
[----:B------:R-:W-:Y:S01]  /*7160*/  ULDC.64 UR4, c[0x0][0x210] ;  /* 0x0000840000047ab9 */ /* 0x000fe20000000a00 */
[----:B------:R-:W-:Y:S02]  /*7170*/  IMAD.MOV.U32 R4, RZ, RZ, R14 ;  /* 0x000000ffff047224 */ /* 0x000fe400078e000e */
[----:B------:R-:W-:Y:S02]  /*7180*/  IMAD.IADD R7, R8, 0x1, -R7 ;  /* 0x0000000108077824 */ /* 0x000fe400078e0a07 */
[----:B------:R-:W-:-:S02]  /*7190*/  IMAD R2, R11, c[0x0][0x2c4], R2 ;  /* 0x0000b1000b027a24 */ /* 0x000fc400078e0202 */
[----:B------:R-:W-:Y:S01]  /*71a0*/  IMAD.U32 R14, RZ, RZ, UR15 ;  /* 0x0000000fff0e7e24 */ /* 0x000fe2000f8e00ff */
[C---:B------:R-:W-:Y:S01]  /*71b0*/  LOP3.LUT P4, RZ, R7.reuse, 0x4, RZ, 0xc0, !PT ;  /* 0x0000000407ff7812 */ /* 0x040fe2000788c0ff */
[----:B------:R-:W-:Y:S01]  /*71c0*/  IMAD.U32 R11, RZ, RZ, UR27 ;  /* 0x0000001bff0b7e24 */ /* 0x000fe2000f8e00ff */
[C---:B------:R-:W-:Y:S01]  /*71d0*/  LOP3.LUT P2, RZ, R7.reuse, 0x2, RZ, 0xc0, !PT ;  /* 0x0000000207ff7812 */ /* 0x040fe2000784c0ff */
[----:B------:R-:W-:Y:S02]  /*71e0*/  IMAD.U32 R10, RZ, RZ, UR26 ;  /* 0x0000001aff0a7e24 */ /* 0x000fe4000f8e00ff */
[----:B------:R-:W-:Y:S01]  /*71f0*/  IMAD.U32 R11, RZ, RZ, UR6 ;  /* 0x00000006ff0b7e24 */ /* 0x000fe2000f8e00ff */
[----:B------:R-:W-:Y:S01]  /*7200*/  ULDC.64 UR6, c[0x0][0x1e8] ;  /* 0x00007a0000067ab9 */ /* 0x000fe20000000a00 */
[----:B------:R-:W-:Y:S01]  /*7210*/  IMAD.WIDE.U32 R14, R14, c[0x0][0x210], R4 ;  /* 0x000084000e0e7a25 */ /* 0x000fe200078e0004 */
[----:B------:R-:W-:Y:S02]  /*7220*/  UIMAD UR6, UR14, UR6, URZ ;  /* 0x000000060e0672a4 */ /* 0x000fe4000f8e023f */
[----:B------:R-:W-:Y:S01]  /*7230*/  UIMAD UR14, UR14, UR4, URZ ;  /* 0x000000040e0e72a4 */ /* 0x000fe2000f8e023f */
[----:B------:R-:W-:Y:S01]  /*7240*/  IMAD.SHL.U32 R5, R7, 0x40, RZ ;  /* 0x0000004007057824 */ /* 0x000fe200078e00ff */
[----:B------:R-:W-:Y:S01]  /*7250*/  UIMAD UR13, UR15, UR7, UR6 ;  /* 0x000000070f0d72a4 */ /* 0x000fe2000f8e0206 */
[----:B------:R-:W-:Y:S01]  /*7260*/  IMAD.U32 R204, RZ, RZ, UR15 ;  /* 0x0000000fffcc7e24 */ /* 0x000fe2000f8e00ff */
[----:B------:R-:W-:Y:S01]  /*7270*/  UIMAD UR14, UR15, UR5, UR14 ;  /* 0x000000050f0e72a4 */ /* 0x000fe2000f8e020e */
[----:B------:R-:W-:Y:S01]  /*7280*/  IMAD.SHL.U32 R4, R43, 0x8, RZ ;  /* 0x000000082b047824 */ /* 0x000fe200078e00ff */
[----:B------:R-:W-:Y:S01]  /*7290*/  ULDC.64 UR6, c[0x0][0x1f0] ;  /* 0x00007c0000067ab9 */ /* 0x000fe20000000a00 */
[----:B------:R-:W-:Y:S01]  /*72a0*/  IMAD.WIDE.U32 R204, R204, c[0x0][0x1e8], R16 ;  /* 0x00007a00cccc7a25 */ /* 0x000fe200078e0010 */
[----:B------:R-:W-:Y:S01]  /*72b0*/  ULDC.64 UR4, c[0x0][0x218] ;  /* 0x0000860000047ab9 */ /* 0x000fe20000000a00 */
[----:B------:R-:W-:-:S02]  /*72c0*/  LOP3.LUT R5, R5, 0x1c0, RZ, 0xc0, !PT ;  /* 0x000001c005057812 */ /* 0x000fc400078ec0ff */
[----:B------:R-:W-:Y:S01]  /*72d0*/  IADD3 R15, R15, UR14, RZ ;  /* 0x0000000e0f0f7c10 */ /* 0x000fe2000fffe0ff */
[----:B------:R-:W-:Y:S01]  /*72e0*/  IMAD.SHL.U32 R40, R40, 0x8, RZ ;  /* 0x0000000828287824 */ /* 0x000fe200078e00ff */
[----:B------:R-:W-:Y:S01]  /*72f0*/  IADD3 R205, R205, UR13, RZ ;  /* 0x0000000dcdcd7c10 */ /* 0x000fe2000fffe0ff */
[----:B------:R-:W-:Y:S01]  /*7300*/  IMAD.SHL.U32 R9, R9, 0x40, RZ ;  /* 0x0000004009097824 */ /* 0x000fe200078e00ff */
[----:B------:R-:W-:Y:S02]  /*7310*/  LOP3.LUT R4, R5, 0x8, R4, 0xf8, !PT ;  /* 0x0000000805047812 */ /* 0x000fe400078ef804 */
[----:B------:R-:W-:Y:S02]  /*7320*/  SHF.R.U32.HI R5, RZ, 0x3, R5 ;  /* 0x00000003ff057819 */ /* 0x000fe40000011605 */
[----:B------:R-:W-:Y:S02]  /*7330*/  LOP3.LUT R40, R13, 0xfffffe00, R40, 0xf8, !PT ;  /* 0xfffffe000d287812 */ /* 0x000fe400078ef828 */
[----:B------:R-:W-:-:S04]  /*7340*/  LOP3.LUT R4, R4, R5, RZ, 0x3c, !PT ;  /* 0x0000000504047212 */ /* 0x000fc800078e3cff */
[----:B------:R-:W-:Y:S01]  /*7350*/  LOP3.LUT R4, R4, 0xfffffe00, R9, 0xf8, !PT ;  /* 0xfffffe0004047812 */ /* 0x000fe200078ef809 */
[----:B--2---:R1:W2:Y:S02]  /*7360*/  @P0 R2UR UR20, R3 ;  /* 0x00000000031403c2 */ /* 0x0042a400000e0000 */
        /* <DEDUP_REMOVED lines=18> */
[----:B------:R-:W-:Y:S01]  /*7490*/  UIMAD UR6, UR20, UR7, UR6 ;  /* 0x00000007140672a4 */ /* 0x000fe2000f8e0206 */
[----:B------:R-:W-:Y:S01]  /*74a0*/  IMAD R3, R3, c[0x0][0x1a8], RZ ;  /* 0x00006a0003037a24 */ /* 0x000fe200078e02ff */
[----:B------:R-:W-:Y:S01]  /*74b0*/  LEA R12, P0, R6, c[0x0][0x160], 0x1 ;  /* 0x00005800060c7a11 */ /* 0x000fe200078008ff */
[----:B------:R-:W-:Y:S01]  /*74c0*/  UIMAD UR4, UR20, UR5, UR4 ;  /* 0x00000005140472a4 */ /* 0x000fe2000f8e0204 */
[----:B------:R-:W-:-:S03]  /*74d0*/  IMAD.WIDE.U32 R204, R200, c[0x0][0x1f0], R204 ;  /* 0x00007c00c8cc7a25 */ /* 0x000fc600078e00cc */
        /* <DEDUP_REMOVED lines=9> */
[----:B------:R-:W-:Y:S01]  /*7570*/  IMAD.SHL.U32 R6, R0, 0x8, RZ ;  /* 0x0000000800067824 */ /* 0x000fe200078e00ff */
[----:B------:R-:W-:Y:S01]  /*7580*/  ISETP.GE.AND P0, PT, R10, UR21, PT ;  /* 0x000000150a007c0c */ /* 0x000fe2000bf06270 */
[----:B------:R-:W-:Y:S01]  /*7590*/  IMAD.MOV.U32 R3, RZ, RZ, 0x20 ;  /* 0x00000020ff037424 */ /* 0x000fe200078e00ff */
[----:B------:R-:W-:Y:S01]  /*75a0*/  ISETP.GE.AND P6, PT, R7, c[0x0][0x1d4], PT ;  /* 0x0000750007007a0c */ /* 0x000fe20003fc6270 */
[----:B------:R1:W3:Y:S01]  /*75b0*/  SHFL.IDX PT, R17, R11, RZ, 0x181f ;  /* 0x00181fff0b117589 */ /* 0x0002e200000e0000 */
[----:B------:R-:W-:-:S02]  /*75c0*/  IADD3 R5, R6, 0x80, RZ ;  /* 0x0000008006057810 */ /* 0x000fc40007ffe0ff */
[----:B------:R-:W-:Y:S02]  /*75d0*/  SEL R3, R3, 0xffffffe0, !P4 ;  /* 0xffffffe003037807 */ /* 0x000fe40006000000 */
[----:B------:R-:W-:Y:S02]  /*75e0*/  ISETP.GE.AND P1, PT, R6, c[0x0][0x198], PT ;  /* 0x0000660006007a0c */ /* 0x000fe40003f26270 */
[----:B------:R-:W-:Y:S02]  /*75f0*/  SEL R2, R2, 0xfffffff0, !P2 ;  /* 0xfffffff002027807 */ /* 0x000fe40005000000 */
[----:B------:R-:W-:Y:S02]  /*7600*/  ISETP.GE.AND P3, PT, R7, c[0x0][0x198], PT ;  /* 0x0000660007007a0c */ /* 0x000fe40003f66270 */
[----:B------:R-:W-:Y:S01]  /*7610*/  ISETP.GE.AND P4, PT, R5, c[0x0][0x198], PT ;  /* 0x0000660005007a0c */ /* 0x000fe20003f86270 */
[----:B------:R-:W-:Y:S07]  /*7620*/  @P0 BRA `(.L_x_1619) ;  /* 0x000000f000000947 */ /* 0x000fee0003800000 */
[----:B--2---:R-:W-:Y:S02]  /*7630*/  SHF.R.S32.HI R14, RZ, 0x1f, R7 ;  /* 0x0000001fff0e7819 */ /* 0x004fe40000011407 */
[----:B------:R-:W-:-:S02]  /*7640*/  SHF.R.S32.HI R8, RZ, 0x1f, R5 ;  /* 0x0000001fff087819 */ /* 0x000fc40000011405 */
[----:B------:R-:W-:Y:S02]  /*7650*/  LEA.HI R9, R14, R7, RZ, 0x3 ;  /* 0x000000070e097211 */ /* 0x000fe400078f18ff */
[----:B------:R-:W-:Y:S01]  /*7660*/  LEA.HI R8, R8, R5, RZ, 0x3 ;  /* 0x0000000508087211 */ /* 0x000fe200078f18ff */
[----:B------:R-:W-:Y:S01]  /*7670*/  IMAD.SHL.U32 R5, R40, 0x2, RZ ;  /* 0x0000000228057824 */ /* 0x000fe200078e00ff */
        /* <DEDUP_REMOVED lines=10> */
.L_x_1619:
[----:B--2---:R-:W-:Y:S05]  /*7720*/  BSYNC B0 ;  /* 0x0000000000007941 */ /* 0x004fea0003800000 */
.L_x_1618:
        /* <DEDUP_REMOVED lines=22> */
.L_x_1621:
[----:B------:R-:W-:Y:S05]  /*7890*/  BSYNC B0 ;  /* 0x0000000000007941 */ /* 0x000fea0003800000 */
.L_x_1620:
        /* <DEDUP_REMOVED lines=22> */
.L_x_1623:
[----:B------:R-:W-:Y:S05]  /*7a00*/  BSYNC B0 ;  /* 0x0000000000007941 */ /* 0x000fea0003800000 */
.L_x_1622:
[----:B-1----:R-:W1:Y:S01]  /*7a10*/  SHFL.IDX PT, R14, R12, 0x3, 0x181f ;  /* 0x00781f000c0e7f89 */ /* 0x002e6200000e0000 */
        /* <DEDUP_REMOVED lines=12> */
[----:B------:R-:W-:Y:S01]  /*7ae0*/  USHF.R.S32.HI UR20, URZ, 0x1f, UR19 ;  /* 0x0000001f3f147899 */ /* 0x000fe20008011413 */
[----:B------:R-:W-:Y:S01]  /*7af0*/  @!P0 SHF.R.S32.HI R10, RZ, 0x1f, R7 ;  /* 0x0000001fff0a8819 */ /* 0x000fe20000011407 */
[----:B------:R-:W-:Y:S01]  /*7b00*/  UIMAD UR6, UR14, UR19, URZ ;  /* 0x000000130e0672a4 */ /* 0x000fe2000f8e023f */
[----:B------:R-:W-:Y:S01]  /*7b10*/  @!P0 IMAD.SHL.U32 R8, R40, 0x2, RZ ;  /* 0x0000000228088824 */ /* 0x000fe200078e00ff */
[----:B------:R-:W-:Y:S01]  /*7b20*/  UMOV UR7, 0x5 ;  /* 0x0000000500077882 */ /* 0x000fe20000000000 */
[----:B------:R-:W-:Y:S01]  /*7b30*/  @!P0 LEA.HI R9, R10, R7, RZ, 0x3 ;  /* 0x000000070a098211 */ /* 0x000fe200078f18ff */
[----:B------:R-:W-:Y:S01]  /*7b40*/  IMAD.U32 R7, RZ, RZ, UR13 ;  /* 0x0000000dff077e24 */ /* 0x000fe2000f8e00ff */
[C---:B-1----:R-:W-:Y:S01]  /*7b50*/  @!P0 LEA R18, P2, R6.reuse, R14, 0x1 ;  /* 0x0000000e06128211 */ /* 0x042fe200078408ff */
[----:B------:R-:W-:Y:S01]  /*7b60*/  UIMAD UR6, UR20, UR13, UR6 ;  /* 0x0000000d140672a4 */ /* 0x000fe2000f8e0206 */
[----:B------:R-:W-:Y:S01]  /*7b70*/  IADD3 R10, -R5, UR12, -R42 ;  /* 0x0000000c050a7c10 */ /* 0x000fe2000fffe92a */
[----:B----4-:R-:W-:Y:S01]  /*7b80*/  IMAD.WIDE.U32 R16, R7, UR19, R210 ;  /* 0x0000001307107c25 */ /* 0x010fe2000f8e00d2 */
[----:B-----5:R-:W-:Y:S01]  /*7b90*/  @!P0 LEA.HI.X R19, R6, R15, R19, 0x1, P2 ;  /* 0x0000000f06138211 */ /* 0x020fe200010f0c13 */
[----:B------:R-:W-:Y:S01]  /*7ba0*/  USHF.L.U64.HI UR7, UR4, UR7, UR5 ;  /* 0x0000000704077299 */ /* 0x000fe20008010205 */
[----:B------:R-:W-:-:S02]  /*7bb0*/  ISETP.GE.AND P2, PT, R10, 0x1, PT ;  /* 0x000000010a00780c */ /* 0x000fc40003f46270 */
[----:B------:R-:W-:Y:S01]  /*7bc0*/  @!P0 LOP3.LUT R9, R9, 0xfffffff8, RZ, 0xc0, !PT ;  /* 0xfffffff809098812 */ /* 0x000fe200078ec0ff */
[----:B------:R-:W-:Y:S01]  /*7bd0*/  @!PT LDS RZ, [RZ] ;  /* 0x00000000fffff984 */ /* 0x000fe20000000800 */
[----:B------:R1:W-:Y:S01]  /*7be0*/  @!P0 LDGSTS.E.BYPASS.LTC128B.128 [R8+0xf100], [R18.64], !P1 ;  /* 0x0f10000012088fae */ /* 0x0003e2000c901d5c */
[----:B--23--:R-:W-:-:S03]  /*7bf0*/  @!P0 IADD3 R11, R6, 0x80, RZ ;  /* 0x00000080060b8810 */ /* 0x00cfc60007ffe0ff */
[----:B------:R-:W-:Y:S01]  /*7c00*/  @!P0 IMAD.WIDE R20, R9, 0x2, R14 ;  /* 0x0000000209148825 */ /* 0x000fe200078e020e */
[----:B------:R-:W-:Y:S01]  /*7c10*/  IADD3 R9, R17, UR6, RZ ;  /* 0x0000000611097c10 */ /* 0x000fe2000fffe0ff */
[----:B------:R-:W-:Y:S01]  /*7c20*/  USHF.L.U32 UR6, UR4, 0x5, URZ ;  /* 0x0000000504067899 */ /* 0x000fe2000800063f */
[----:B------:R-:W-:Y:S02]  /*7c30*/  @!P0 SHF.R.S32.HI R6, RZ, 0x1f, R11 ;  /* 0x0000001fff068819 */ /* 0x000fe4000001140b */
[----:B------:R1:W-:Y:S01]  /*7c40*/  @!P0 LDGSTS.E.BYPASS.LTC128B.128 [R8+0x13100], [R20.64], !P3 ;  /* 0x1310000014088fae */ /* 0x0003e2000d901d5c */
[----:B------:R-:W-:Y:S02]  /*7c50*/  @P2 LEA R12, P1, R16, c[0x0][0x1c8], 0x1 ;  /* 0x00007200100c2a11 */ /* 0x000fe400078208ff */
[----:B------:R-:W-:Y:S02]  /*7c60*/  @!P0 LEA.HI R11, R6, R11, RZ, 0x3 ;  /* 0x0000000b060b8211 */ /* 0x000fe400078f18ff */
[----:B------:R-:W-:-:S02]  /*7c70*/  @P2 LEA.HI.X R13, R16, c[0x0][0x1cc], R9, 0x1, P1 ;  /* 0x00007300100d2a11 */ /* 0x000fc400008f0c09 */
[----:B------:R-:W-:Y:S02]  /*7c80*/  ISETP.GE.AND P1, PT, R10, 0x21, PT ;  /* 0x000000210a00780c */ /* 0x000fe40003f26270 */
[----:B------:R-:W-:Y:S02]  /*7c90*/  @!P0 LOP3.LUT R11, R11, 0xfffffff8, RZ, 0xc0, !PT ;  /* 0xfffffff80b0b8812 */ /* 0x000fe400078ec0ff */
[----:B------:R-:W-:-:S04]  /*7ca0*/  LEA.HI R6, R77, R78, RZ, 0x5 ;  /* 0x0000004e4d067211 */ /* 0x000fc800078f28ff */
[----:B------:R-:W-:-:S05]  /*7cb0*/  SHF.R.S32.HI R93, RZ, 0x5, R6 ;  /* 0x00000005ff5d7819 */ /* 0x000fca0000011406 */
[----:B------:R-:W-:Y:S01]  /*7cc0*/  @P1 IADD3 R10, P3, R16, UR6, RZ ;  /* 0x00000006100a1c10 */ /* 0x000fe2000ff7e0ff */
[----:B------:R-:W-:-:S03]  /*7cd0*/  @!P0 IMAD.WIDE R16, R11, 0x2, R14 ;  /* 0x000000020b108825 */ /* 0x000fc600078e020e */
[----:B------:R-:W-:Y:S01]  /*7ce0*/  @P1 IADD3.X R9, R9, UR7, RZ, P3, !PT ;  /* 0x0000000709091c10 */ /* 0x000fe20009ffe4ff */
[----:B------:R-:W-:Y:S01]  /*7cf0*/  @P2 IMAD.SHL.U32 R11, R40, 0x2, RZ ;  /* 0x00000002280b2824 */ /* 0x000fe200078e00ff */
[----:B------:R1:W-:Y:S01]  /*7d00*/  @!P0 LDGSTS.E.BYPASS.LTC128B.128 [R8+0x17100], [R16.64], !P4 ;  /* 0x1710000010088fae */ /* 0x0003e2000e101d5c */
[----:B------:R-:W-:Y:S02]  /*7d10*/  ISETP.NE.AND P4, PT, R199, RZ, PT ;  /* 0x000000ffc700720c */ /* 0x000fe40003f85270 */
[C---:B------:R-:W-:Y:S01]  /*7d20*/  @P1 LEA R14, P0, R10.reuse, c[0x0][0x1c8], 0x1 ;  /* 0x000072000a0e1a11 */ /* 0x040fe200078008ff */
[----:B------:R-:W0:Y:S03]  /*7d30*/  LDGDEPBAR ;  /* 0x00000000000079af */ /* 0x000e260000000000 */
[----:B------:R-:W-:Y:S01]  /*7d40*/  @P1 LEA.HI.X R15, R10, c[0x0][0x1cc], R9, 0x1, P0 ;  /* 0x000073000a0f1a11 */ /* 0x000fe200000f0c09 */
[----:B------:R-:W-:Y:S01]  /*7d50*/  BAR.SYNC.DEFER_BLOCKING 0x0 ;  /* 0x0000000000007b1d */ /* 0x000fe20000010000 */
[----:B------:R-:W-:Y:S01]  /*7d60*/  ISETP.LT.AND P0, PT, RZ, c[0x0][0x27c], PT ;  /* 0x00009f00ff007a0c */ /* 0x000fe20003f01270 */
[----:B------:R-:W-:-:S04]  /*7d70*/  @P1 IMAD.SHL.U32 R9, R40, 0x2, RZ ;  /* 0x0000000228091824 */ /* 0x000fc800078e00ff */
        /* <DEDUP_REMOVED lines=13> */
.L_x_1624:
[----:B------:R-:W-:Y:S01]  /*7e50*/  ULDC.U8 UR4, c[0x0][0x298] ;  /* 0x0000a60000047ab9 */ /* 0x000fe20000000000 */
[----:B------:R-:W-:Y:S01]  /*7e60*/  SHF.R.S32.HI R10, RZ, 0x1f, R79 ;  /* 0x0000001fff0a7819 */ /* 0x000fe2000001144f */
        /* <DEDUP_REMOVED lines=120> */
.L_x_1628:
[----:B--2---:R-:W-:Y:S05]  /*85f0*/  BSYNC B0 ;  /* 0x0000000000007941 */ /* 0x004fea0003800000 */
.L_x_1627:
        /* <DEDUP_REMOVED lines=121> */
.L_x_1630:
[----:B-123--:R-:W-:Y:S05]  /*8d90*/  BSYNC B0 ;  /* 0x0000000000007941 */ /* 0x00efea0003800000 */
.L_x_1629:
        /* <DEDUP_REMOVED lines=108> */
.L_x_1634:
[----:B------:R-:W-:Y:S05]  /*9460*/  BSYNC B0 ;  /* 0x0000000000007941 */ /* 0x000fea0003800000 */
.L_x_1633:
        /* <DEDUP_REMOVED lines=46> */
.L_x_1636:
[----:B------:R-:W-:Y:S05]  /*9750*/  BSYNC B0 ;  /* 0x0000000000007941 */ /* 0x000fea0003800000 */
.L_x_1635:
        /* <DEDUP_REMOVED lines=46> */
.L_x_1638:
[----:B------:R-:W-:Y:S05]  /*9a40*/  BSYNC B0 ;  /* 0x0000000000007941 */ /* 0x000fea0003800000 */
.L_x_1637:
        /* <DEDUP_REMOVED lines=46> */
.L_x_1640:
[----:B------:R-:W-:Y:S05]  /*9d30*/  BSYNC B0 ;  /* 0x0000000000007941 */ /* 0x000fea0003800000 */
.L_x_1639:
        /* <DEDUP_REMOVED lines=46> */
.L_x_1642:
[----:B------:R-:W-:Y:S05]  /*a020*/  BSYNC B0 ;  /* 0x0000000000007941 */ /* 0x000fea0003800000 */
.L_x_1641:
        /* <DEDUP_REMOVED lines=45> */
.L_x_1632:
[----:B------:R-:W-:Y:S05]  /*a300*/  BSYNC B1 ;  /* 0x0000000000017941 */ /* 0x000fea0003800000 */
.L_x_1631:
        /* <DEDUP_REMOVED lines=48> */
.L_x_1645:
[----:B------:R-:W-:Y:S05]  /*a610*/  BSYNC B0 ;  /* 0x0000000000007941 */ /* 0x000fea0003800000 */
.L_x_1644:
        /* <DEDUP_REMOVED lines=46> */
.L_x_1647:
[----:B------:R-:W-:Y:S05]  /*a900*/  BSYNC B0 ;  /* 0x0000000000007941 */ /* 0x000fea0003800000 */
.L_x_1646:
        /* <DEDUP_REMOVED lines=46> */
.L_x_1649:
[----:B------:R-:W-:Y:S05]  /*abf0*/  BSYNC B0 ;  /* 0x0000000000007941 */ /* 0x000fea0003800000 */
.L_x_1648:
        /* <DEDUP_REMOVED lines=46> */
.L_x_1651:
[----:B------:R-:W-:Y:S05]  /*aee0*/  BSYNC B0 ;  /* 0x0000000000007941 */ /* 0x000fea0003800000 */
.L_x_1650:
        /* <DEDUP_REMOVED lines=46> */
.L_x_1653:
[----:B------:R-:W-:Y:S05]  /*b1d0*/  BSYNC B0 ;  /* 0x0000000000007941 */ /* 0x000fea0003800000 */
.L_x_1652:
        /* <DEDUP_REMOVED lines=46> */
.L_x_1626:
        /* <DEDUP_REMOVED lines=74> */
.L_x_1655:
[----:B------:R-:W-:Y:S05]  /*b960*/  BSYNC B0 ;  /* 0x0000000000007941 */ /* 0x000fea0003800000 */
.L_x_1654:
        /* <DEDUP_REMOVED lines=94> */
.L_x_1657:
[----:B-1----:R-:W-:Y:S05]  /*bf50*/  BSYNC B0 ;  /* 0x0000000000007941 */ /* 0x002fea0003800000 */
.L_x_1656:
        /* <DEDUP_REMOVED lines=153> */
.L_x_1661:
[----:B------:R-:W-:Y:S05]  /*c8f0*/  BSYNC B0 ;  /* 0x0000000000007941 */ /* 0x000fea0003800000 */
.L_x_1660:
[----:B-1----:R-:W-:Y:S01]  /*c900*/  IADD3 R12, R56, 0x20, RZ ;  /* 0x00000020380c7810 */ /* 0x002fe20007ffe0ff */
[----:B------:R-:W-:Y:S03]  /*c910*/  BSSY B0, `(.L_x_1662) ;  /* 0x0000071000007945 */ /* 0x000fe60003800000 */
        /* <DEDUP_REMOVED lines=112> */
.L_x_1663:
[----:B------:R-:W-:Y:S05]  /*d020*/  BSYNC B0 ;  /* 0x0000000000007941 */ /* 0x000fea0003800000 */
.L_x_1662:
        /* <DEDUP_REMOVED lines=113> */
.L_x_1659:
[----:B------:R-:W-:Y:S05]  /*d740*/  BSYNC B1 ;  /* 0x0000000000017941 */ /* 0x000fea0003800000 */
.L_x_1658:
        /* <DEDUP_REMOVED lines=111> */
.L_x_1665:
[----:B------:R-:W-:Y:S05]  /*de40*/  BSYNC B0 ;  /* 0x0000000000007941 */ /* 0x000fea0003800000 */
.L_x_1664:
        /* <DEDUP_REMOVED lines=116> */
.L_x_1667:
[----:B------:R-:W-:Y:S05]  /*e590*/  BSYNC B0 ;  /* 0x0000000000007941 */ /* 0x000fea0003800000 */
.L_x_1666:
        /* <DEDUP_REMOVED lines=115> */
.L_x_1643:
[----:B------:R-:W-:Y:S05]  /*ecd0*/  BSYNC B2 ;  /* 0x0000000000027941 */ /* 0x000fea0003800000 */
.L_x_1625:
[----:B-1----:R-:W-:Y:S01]  /*ece0*/  IMAD.SHL.U32 R8, R0, 0x40, RZ ;  /* 0x0000004000087824 */ /* 0x002fe200078e00ff */
[----:B------:R-:W-:-:S04]  /*ecf0*/  DEPBAR.LE SB0, 0x0 ;  /* 0x000080000000791a */ /* 0x000fc80000000000 */
[----:B------:R-:W-:Y:S01]  /*ed00*/  IMAD.SHL.U32 R9, R42, 0x8, RZ ;  /* 0x000000082a097824 */ /* 0x000fe200078e00ff */
[----:B------:R-:W-:Y:S01]  /*ed10*/  LOP3.LUT R8, R8, 0x1c0, RZ, 0xc0, !PT ;  /* 0x000001c008087812 */ /* 0x000fe200078ec0ff */
[----:B------:R-:W-:Y:S01]  /*ed20*/  ULDC.64 UR4, c[0x0][0x208] ;  /* 0x0000820000047ab9 */ /* 0x000fe20000000a00 */
[----:B------:R-:W-:Y:S01]  /*ed30*/  SEL R11, RZ, 0x2, P6 ;  /* 0x00000002ff0b7807 */ /* 0x000fe20003000000 */
[----:B------:R-:W-:Y:S01]  /*ed40*/  UIMAD UR20, UR20, UR4, URZ ;  /* 0x00000004141472a4 */ /* 0x000fe2000f8e023f */
[----:B------:R-:W-:Y:S01]  /*ed50*/  LOP3.LUT R9, R8, 0x8, R9, 0xf8, !PT ;  /* 0x0000000808097812 */ /* 0x000fe200078ef809 */
[----:B------:R-:W-:Y:S01]  /*ed60*/  UIMAD.WIDE.U32 UR26, UR19, UR4, URZ ;  /* 0x00000004131a72a5 */ /* 0x000fe2000f8e003f */
[----:B------:R-:W-:Y:S01]  /*ed70*/  SHF.R.U32.HI R8, RZ, 0x3, R8 ;  /* 0x00000003ff087819 */ /* 0x000fe20000011608 */
[----:B------:R-:W-:Y:S01]  /*ed80*/  UIMAD UR20, UR19, UR5, UR20 ;  /* 0x00000005131472a4 */ /* 0x000fe2000f8e0214 */
[----:B------:R-:W-:Y:S01]  /*ed90*/  SEL R10, RZ, 0x4, P4 ;  /* 0x00000004ff0a7807 */ /* 0x000fe20002000000 */
[----:B------:R-:W-:Y:S01]  /*eda0*/  IMAD R198, R93, 0x400, R4 ;  /* 0x000004005dc67824 */ /* 0x000fe200078e0204 */
[----:B------:R-:W-:Y:S01]  /*edb0*/  LOP3.LUT R8, R9, R8, RZ, 0x3c, !PT ;  /* 0x0000000809087212 */ /* 0x000fe200078e3cff */
[----:B------:R-:W-:Y:S01]  /*edc0*/  UIADD3 UR20, UR27, UR20, URZ ;  /* 0x000000141b147290 */ /* 0x000fe2000fffe03f */
[----:B------:R-:W-:Y:S01]  /*edd0*/  LOP3.LUT P1, RZ, R0, 0x2, RZ, 0xc0, !PT ;  /* 0x0000000200ff7812 */ /* 0x000fe2000782c0ff */
[----:B------:R-:W-:Y:S01]  /*ede0*/  IMAD.U32 R9, RZ, RZ, UR27 ;  /* 0x0000001bff097e24 */ /* 0x000fe2000f8e00ff */
[----:B------:R-:W-:Y:S01]  /*edf0*/  IADD3 R41, R10, R11, R41 ;  /* 0x0000000b0a297210 */ /* 0x000fe20007ffe029 */
[----:B------:R-:W-:Y:S01]  /*ee00*/  IMAD R197, R43, 0x200, R8 ;  /* 0x000002002bc57824 */ /* 0x000fe200078e0208 */
[----:B------:R-:W-:Y:S01]  /*ee10*/  IADD3 R42, -R42, UR12, -R5 ;  /* 0x0000000c2a2a7c10 */ /* 0x000fe2000fffe905 */
[----:B------:R-:W-:Y:S01]  /*ee20*/  IMAD.U32 R8, RZ, RZ, UR26 ;  /* 0x0000001aff087e24 */ /* 0x000fe2000f8e00ff */
[----:B------:R-:W-:Y:S01]  /*ee30*/  LOP3.LUT P3, RZ, R41, 0x2, RZ, 0xc0, !PT ;  /* 0x0000000229ff7812 */ /* 0x000fe2000786c0ff */
[----:B------:R-:W-:Y:S01]  /*ee40*/  IMAD.SHL.U32 R197, R197, 0x2, RZ ;  /* 0x00000002c5c57824 */ /* 0x000fe200078e00ff */
[----:B------:R-:W-:Y:S01]  /*ee50*/  BAR.SYNC.DEFER_BLOCKING 0x0 ;  /* 0x0000000000007b1d */ /* 0x000fe20000010000 */
[----:B------:R-:W-:Y:S01]  /*ee60*/  IMAD.U32 R11, RZ, RZ, UR20 ;  /* 0x00000014ff0b7e24 */ /* 0x000fe2000f8e00ff */
[----:B------:R-:W-:Y:S01]  /*ee70*/  LEA R9, P0, R8, R200, 0x6 ;  /* 0x000000c808097211 */ /* 0x000fe200078030ff */
[----:B------:R-:W-:Y:S01]  /*ee80*/  IMAD.SHL.U32 R198, R198, 0x2, RZ ;  /* 0x00000002c6c67824 */ /* 0x000fe200078e00ff */
[----:B------:R-:W-:Y:S01]  /*ee90*/  IADD3 R10, R197, 0x6100, RZ ;  /* 0x00006100c50a7810 */ /* 0x000fe20007ffe0ff */
[----:B------:R-:W-:Y:S01]  /*eea0*/  IMAD.SHL.U32 R202, R40, 0x2, RZ ;  /* 0x0000000228ca7824 */ /* 0x000fe200078e00ff */
[----:B------:R-:W-:Y:S01]  /*eeb0*/  LEA.HI.X R8, R8, R207, R11, 0x6, P0 ;  /* 0x000000cf08087211 */ /* 0x000fe200000f340b */
[--C-:B------:R-:W-:Y:S01]  /*eec0*/  IMAD R194, R2, 0x2, R198.reuse ;  /* 0x0000000202c27824 */ /* 0x100fe200078e02c6 */
[----:B------:R-:W-:Y:S01]  /*eed0*/  LEA R26, P0, R9, c[0x0][0x1f8], 0x1 ;  /* 0x00007e00091a7a11 */ /* 0x000fe200078008ff */
[----:B------:R-:W-:Y:S01]  /*eee0*/  USHF.L.U32 UR20, UR4, 0x6, URZ ;  /* 0x0000000604147899 */ /* 0x000fe2000800063f */
[----:B------:R-:W-:Y:S01]  /*eef0*/  IADD3 R196, R197, 0x6120, RZ ;  /* 0x00006120c5c47810 */ /* 0x000fe20007ffe0ff */
[----:B------:R-:W-:Y:S01]  /*ef00*/  USHF.L.U64.HI UR11, UR4, UR11, UR5 ;  /* 0x0000000b040b7299 */ /* 0x000fe20008010205 */
[----:B------:R-:W-:Y:S01]  /*ef10*/  @P1 IADD3 R196, R10, -0x20, RZ ;  /* 0xffffffe00ac41810 */ /* 0x000fe20007ffe0ff */
[----:B------:R-:W-:Y:S01]  /*ef20*/  IMAD R193, R3, 0x2, R198 ;  /* 0x0000000203c17824 */ /* 0x000fe200078e02c6 */
[----:B------:R-:W-:Y:S01]  /*ef30*/  LEA.HI.X R27, R9, c[0x0][0x1fc], R8, 0x1, P0 ;  /* 0x00007f00091b7a11 */ /* 0x000fe200000f0c08 */
[----:B------:R-:W-:Y:S01]  /*ef40*/  IMAD R191, R3, 0x2, R194 ;  /* 0x0000000203bf7824 */ /* 0x000fe200078e02c2 */
[----:B------:R-:W-:Y:S01]  /*ef50*/  ISETP.LT.OR P1, PT, R42, 0x1, P5 ;  /* 0x000000012a00780c */ /* 0x000fe20002f21670 */
[----:B------:R-:W-:Y:S01]  /*ef60*/  UISETP.GT.AND UP0, UPT, UR19, UR8, UPT ;  /* 0x000000081300728c */ /* 0x000fe2000bf04270 */
[----:B------:R-:W-:Y:S01]  /*ef70*/  P2R R16, PR, RZ, 0x40 ;  /* 0x00000040ff107803 */ /* 0x000fe20000000000 */
[----:B------:R-:W-:Y:S01]  /*ef80*/  UIADD3 UR17, UR12, 0x1, -UR17 ;  /* 0x000000010c117890 */ /* 0x000fe2000fffe811 */
[----:B------:R-:W-:-:S02]  /*ef90*/  LOP3.LUT P6, RZ, R41, 0x4, RZ, 0xc0, !PT ;  /* 0x0000000429ff7812 */ /* 0x000fc400078cc0ff */
[----:B------:R-:W-:Y:S01]  /*efa0*/  ISETP.LT.OR P0, PT, R42, 0x1, !P3 ;  /* 0x000000012a00780c */ /* 0x000fe20005f01670 */
[----:B------:R-:W-:Y:S01]  /*efb0*/  LDSM.16.M88.4 R20, [R198+0xc100] ;  /* 0x00c10000c614783b */ /* 0x000fe20000000200 */
[----:B------:R-:W-:Y:S01]  /*efc0*/  LOP3.LUT P4, RZ, R0, 0x4, RZ, 0xc0, !PT ;  /* 0x0000000400ff7812 */ /* 0x000fe2000788c0ff */
[----:B------:R-:W-:Y:S01]  /*efd0*/  IMAD.MOV.U32 R0, RZ, RZ, 0x40 ;  /* 0x00000040ff007424 */ /* 0x000fe200078e00ff */
[----:B------:R-:W-:Y:S01]  /*efe0*/  ISETP.LT.OR P2, PT, R42, 0x21, P5 ;  /* 0x000000212a00780c */ /* 0x000fe20002f41670 */
[----:B------:R-:W-:Y:S01]  /*eff0*/  LDSM.16.M88.4 R64, [R197+0x6100] ;  /* 0x00610000c540783b */ /* 0x000fe20000000200 */
[----:B------:R-:W-:Y:S01]  /*f000*/  @UP0 UIADD3 UR5, UR9, -0x2, URZ ;  /* 0xfffffffe09050890 */ /* 0x000fe2000fffe03f */
[----:B------:R-:W-:Y:S02]  /*f010*/  LEA.HI R77, R77, R78, RZ, 0x2 ;  /* 0x0000004e4d4d7211 */ /* 0x000fe400078f10ff */
[----:B------:R-:W1:Y:S01]  /*f020*/  LDSM.16.M88.4 R56, [R197+0x6900] ;  /* 0x00690000c538783b */ /* 0x000e620000000200 */
[----:B------:R-:W-:Y:S01]  /*f030*/  SEL R0, R0, 0xffffffc0, !P4 ;  /* 0xffffffc000007807 */ /* 0x000fe20006000000 */
[----:B------:R-:W-:Y:S01]  /*f040*/  @UP0 USHF.R.S32.HI UR4, URZ, 0x1f, UR5 ;  /* 0x0000001f3f040899 */ /* 0x000fe20008011405 */
[----:B------:R-:W-:Y:S01]  /*f050*/  ISETP.NE.AND P4, PT, R199, RZ, PT ;  /* 0x000000ffc700720c */ /* 0x000fe20003f85270 */
[----:B------:R-:W2:Y:S01]  /*f060*/  LDSM.16.M88.4 R48, [R197+0x7100] ;  /* 0x00710000c530783b */ /* 0x000ea20000000200 */
[C---:B------:R-:W-:Y:S01]  /*f070*/  IADD3 R187, R196.reuse, 0x800, RZ ;  /* 0x00000800c4bb7810 */ /* 0x040fe20007ffe0ff */
[----:B------:R-:W-:Y:S01]  /*f080*/  IMAD.IADD R192, R197, 0x1, R0 ;  /* 0x00000001c5c07824 */ /* 0x000fe200078e0200 */
[----:B------:R-:W-:Y:S01]  /*f090*/  IADD3 R186, R196, 0x1000, RZ ;  /* 0x00001000c4ba7810 */ /* 0x000fe20007ffe0ff */
[----:B------:R-:W3:Y:S01]  /*f0a0*/  LDSM.16.M88.4 R8, [R197+0x7900] ;  /* 0x00790000c508783b */ /* 0x000ee20000000200 */
[----:B------:R-:W-:Y:S01]  /*f0b0*/  IMAD.IADD R184, R0, 0x1, R196 ;  /* 0x0000000100b87824 */ /* 0x000fe200078e02c4 */
[----:B------:R-:W-:-:S02]  /*f0c0*/  SHF.R.S32.HI R0, RZ, 0x1f, R93 ;  /* 0x0000001fff007819 */ /* 0x000fc4000001145d */
[----:B------:R-:W-:Y:S01]  /*f0d0*/  LDSM.16.M88.4 R12, [R194+0xc100] ;  /* 0x00c10000c20c783b */ /* 0x000fe20000000200 */
[----:B------:R-:W-:Y:S02]  /*f0e0*/  IADD3 R185, R196, 0x1800, RZ ;  /* 0x00001800c4b97810 */ /* 0x000fe40007ffe0ff */
[----:B------:R-:W-:Y:S01]  /*f0f0*/  LEA.HI R0, R0, R93, RZ, 0x3 ;  /* 0x0000005d00007211 */ /* 0x000fe200078f18ff */
[----:B------:R-:W4:Y:S01]  /*f100*/  LDSM.16.M88.4 R88, [R196] ;  /* 0x00000000c458783b */ /* 0x000f220000000200 */
[----:B------:R-:W-:Y:S02]  /*f110*/  IADD3 R183, R196, 0x2000, RZ ;  /* 0x00002000c4b77810 */ /* 0x000fe40007ffe0ff */
[----:B------:R-:W-:Y:S01]  /*f120*/  LOP3.LUT R0, R0, 0xffffff8, RZ, 0xc0, !PT ;  /* 0x0ffffff800007812 */ /* 0x000fe200078ec0ff */
[----:B------:R-:W5:Y:S01]  /*f130*/  LDSM.16.M88.4 R68, [R196+0x800] ;  /* 0x00080000c444783b */ /* 0x000f620000000200 */
[C---:B------:R-:W-:Y:S02]  /*f140*/  IADD3 R182, R196.reuse, 0x2800, RZ ;  /* 0x00002800c4b67810 */ /* 0x040fe40007ffe0ff */
[C---:B------:R-:W-:Y:S01]  /*f150*/  IADD3 R181, R196.reuse, 0x3000, RZ ;  /* 0x00003000c4b57810 */ /* 0x040fe20007ffe0ff */
[----:B------:R-:W2:Y:S01]  /*f160*/  LDSM.16.M88.4 R36, [R196+0x1000] ;  /* 0x00100000c424783b */ /* 0x000ea20000000200 */
[----:B------:R-:W-:Y:S01]  /*f170*/  IMAD.IADD R93, R93, 0x1, -R0 ;  /* 0x000000015d5d7824 */ /* 0x000fe200078e0a00 */
[----:B------:R-:W-:-:S02]  /*f180*/  IADD3 R180, R196, 0x3800, RZ ;  /* 0x00003800c4b47810 */ /* 0x000fc40007ffe0ff */
[----:B------:R-:W3:Y:S01]  /*f190*/  LDSM.16.M88.4 R28, [R196+0x1800] ;  /* 0x00180000c41c783b */ /* 0x000ee20000000200 */
[C---:B------:R-:W-:Y:S02]  /*f1a0*/  IADD3 R179, R196.reuse, 0x4000, RZ ;  /* 0x00004000c4b37810 */ /* 0x040fe40007ffe0ff */
[----:B------:R-:W-:Y:S01]  /*f1b0*/  IADD3 R178, R196, 0x4800, RZ ;  /* 0x00004800c4b27810 */ /* 0x000fe20007ffe0ff */
[----:B------:R-:W-:Y:S01]  /*f1c0*/  @!PT LDS RZ, [RZ] ;  /* 0x00000000fffff984 */ /* 0x000fe20000000800 */
[----:B------:R-:W-:Y:S01]  /*f1d0*/  @!PT LDS RZ, [RZ] ;  /* 0x00000000fffff984 */ /* 0x000fe20000000800 */
[----:B------:R-:W-:Y:S01]  /*f1e0*/  @!PT LDS RZ, [RZ] ;  /* 0x00000000fffff984 */ /* 0x000fe20000000800 */
[----:B------:R2:W-:Y:S01]  /*f1f0*/  LDGSTS.E.BYPASS.LTC128B.128 [R202+0x100], [R26.64], !P1 ;  /* 0x001000001aca7fae */ /* 0x0005e2000c901d5c */
[----:B------:R-:W-:Y:S02]  /*f200*/  ISETP.LT.OR P1, PT, R42, 0x1, !P6 ;  /* 0x000000012a00780c */ /* 0x000fe40007721670 */
[----:B------:R-:W-:Y:S01]  /*f210*/  IADD3 R177, R196, 0x5000, RZ ;  /* 0x00005000c4b17810 */ /* 0x000fe20007ffe0ff */
[----:B------:R2:W-:Y:S01]  /*f220*/  LDGSTS.E.BYPASS.LTC128B.128 [R202+0x2100], [R26.64+0x80], !P0 ;  /* 0x021000801aca7fae */ /* 0x0005e2000c101d5c */
[----:B------:R-:W-:Y:S02]  /*f230*/  IADD3 R24, P0, R26, UR20, RZ ;  /* 0x000000141a187c10 */ /* 0x000fe4000ff1e0ff */
[----:B------:R-:W-:Y:S01]  /*f240*/  IADD3 R176, R196, 0x5800, RZ ;  /* 0x00005800c4b07810 */ /* 0x000fe20007ffe0ff */
[----:B-1----:R-:W-:Y:S01]  /*f250*/  HMMA.16816.F32 R60, R20, R56, RZ ;  /* 0x00000038143c723c */ /* 0x002fe200000018ff */
[----:B------:R-:W-:-:S02]  /*f260*/  IADD3.X R25, R27, UR11, RZ, P0, !PT ;  /* 0x0000000b1b197c10 */ /* 0x000fc400087fe4ff */
[----:B------:R-:W-:Y:S02]  /*f270*/  ISETP.LT.OR P0, PT, R42, 0x21, !P6 ;  /* 0x000000212a00780c */ /* 0x000fe40007701670 */
[----:B------:R-:W-:Y:S01]  /*f280*/  ISETP.NE.AND P6, PT, R16, RZ, PT ;  /* 0x000000ff1000720c */ /* 0x000fe20003fc5270 */
[----:B------:R1:W-:Y:S01]  /*f290*/  LDGSTS.E.BYPASS.LTC128B.128 [R202+0x4100], [R26.64+0x100], !P1 ;  /* 0x041001001aca7fae */ /* 0x0003e2000c901d5c */
[----:B------:R-:W-:Y:S01]  /*f2a0*/  ISETP.LT.OR P1, PT, R42, 0x21, !P3 ;  /* 0x000000212a00780c */ /* 0x000fe20005f21670 */
[C---:B------:R-:W-:Y:S01]  /*f2b0*/  HMMA.16816.F32 R16, R20.reuse, R64, RZ ;  /* 0x000000401410723c */ /* 0x040fe200000018ff */
[----:B------:R-:W-:Y:S01]  /*f2c0*/  PLOP3.LUT P3, PT, PT, PT, UP3, 0x80, 0x0 ;  /* 0x000000000000781c */ /* 0x000fe20003f6f038 */
[----:B------:R1:W-:Y:S06]  /*f2d0*/  LDGSTS.E.BYPASS.LTC128B.128 [R202+0x1100], [R24.64], !P2 ;  /* 0x0110000018ca7fae */ /* 0x0003ec000d101d5c */
[C---:B------:R-:W-:Y:S04]  /*f2e0*/  HMMA.16816.F32 R64, R20.reuse, R66, RZ ;  /* 0x000000421440723c */ /* 0x040fe800000018ff */
[----:B------:R1:W-:Y:S04]  /*f2f0*/  LDGSTS.E.BYPASS.LTC128B.128 [R202+0x3100], [R24.64+0x80], !P1 ;  /* 0x0310008018ca7fae */ /* 0x0003e8000c901d5c */
[----:B--2---:R-:W-:Y:S01]  /*f300*/  HMMA.16816.F32 R52, R20, R48, RZ ;  /* 0x000000301434723c */ /* 0x004fe200000018ff */
[----:B------:R1:W-:Y:S01]  /*f310*/  LDGSTS.E.BYPASS.LTC128B.128 [R202+0x5100], [R24.64+0x100], !P0 ;  /* 0x0510010018ca7fae */ /* 0x0003e2000c101d5c */
[----:B------:R-:W-:-:S03]  /*f320*/  PLOP3.LUT P0, PT, PT, PT, UP0, 0x80, 0x0 ;  /* 0x000000000000781c */ /* 0x000fc60003f0f008 */
[----:B------:R-:W-:Y:S03]  /*f330*/  LDSM.16.M88.4 R40, [R193+0xc100] ;  /* 0x00c10000c128783b */ /* 0x000fe60000000200 */
[C---:B------:R-:W-:Y:S01]  /*f340*/  HMMA.16816.F32 R56, R20.reuse, R58, RZ ;  /* 0x0000003a1438723c */ /* 0x040fe200000018ff */
[----:B------:R-:W2:Y:S04]  /*f350*/  LDSM.16.M88.4 R84, [R192+0x6100] ;  /* 0x00610000c054783b */ /* 0x000ea80000000200 */
[----:B------:R-:W2:Y:S03]  /*f360*/  LDSM.16.M88.4 R80, [R192+0x6900] ;  /* 0x00690000c050783b */ /* 0x000ea60000000200 */
[C---:B------:R-:W-:Y:S01]  /*f370*/  HMMA.16816.F32 R48, R20.reuse, R50, RZ ;  /* 0x000000321430723c */ /* 0x040fe200000018ff */
[----:B------:R-:W2:Y:S04]  /*f380*/  LDSM.16.M88.4 R32, [R192+0x7100] ;  /* 0x00710000c020783b */ /* 0x000ea80000000200 */
[----:B------:R-:W-:Y:S03]  /*f390*/  LDSM.16.M88.4 R72, [R184] ;  /* 0x00000000b848783b */ /* 0x000fe60000000200 */
[C---:B---3--:R-:W-:Y:S01]  /*f3a0*/  HMMA.16816.F32 R44, R20.reuse, R8, RZ ;  /* 0x00000008142c723c */ /* 0x048fe200000018ff */
[----:B------:R-:W0:Y:S04]  /*f3b0*/  LDGDEPBAR ;  /* 0x00000000000079af */ /* 0x000e280000000000 */
[----:B-1----:R-:W1:Y:S03]  /*f3c0*/  LDSM.16.M88.4 R24, [R192+0x7900] ;  /* 0x00790000c018783b */ /* 0x002e660000000200 */
[----:B------:R-:W-:Y:S01]  /*f3d0*/  HMMA.16816.F32 R20, R20, R10, RZ ;  /* 0x0000000a1414723c */ /* 0x000fe200000018ff */
[----:B------:R-:W3:Y:S07]  /*f3e0*/  LDSM.16.M88.4 R8, [R191+0xc100] ;  /* 0x00c10000bf08783b */ /* 0x000eee0000000200 */
        /* <DEDUP_REMOVED lines=22> */
[C---:B-1----:R-:W-:Y:S08]  /*f550*/  HMMA.16816.F32 R44, R40.reuse, R24, R44 ;  /* 0x00000018282c723c */ /* 0x042ff0000000182c */
[----:B------:R-:W-:Y:S01]  /*f560*/  HMMA.16816.F32 R40, R40, R26, R20 ;  /* 0x0000001a2828723c */ /* 0x000fe20000001814 */
[----:B------:R-:W1:Y:S04]  /*f570*/  LDSM.16.M88.4 R20, [R197+0x9900] ;  /* 0x00990000c514783b */ /* 0x000e680000000200 */
[----:B------:R-:W2:Y:S03]  /*f580*/  LDSM.16.M88.4 R24, [R197+0x9100] ;  /* 0x00910000c518783b */ /* 0x000ea60000000200 */
[C---:B---3--:R-:W-:Y:S08]  /*f590*/  HMMA.16816.F32 R16, R8.reuse, R72, R16 ;  /* 0x000000480810723c */ /* 0x048ff00000001810 */
[C---:B------:R-:W-:Y:S01]  /*f5a0*/  HMMA.16816.F32 R64, R8.reuse, R74, R64 ;  /* 0x0000004a0840723c */ /* 0x040fe20000001840 */
[----:B------:R-:W-:Y:S07]  /*f5b0*/  LDSM.16.M88.4 R72, [R196+0x2800] ;  /* 0x00280000c448783b */ /* 0x000fee0000000200 */
[C---:B----4-:R-:W-:Y:S08]  /*f5c0*/  HMMA.16816.F32 R44, R8.reuse, R28, R44 ;  /* 0x0000001c082c723c */ /* 0x050ff0000000182c */
        /* <DEDUP_REMOVED lines=18> */
[C---:B--2---:R-:W-:Y:S08]  /*f6f0*/  HMMA.16816.F32 R52, R12.reuse, R24, R52 ;  /* 0x000000180c34723c */ /* 0x044ff00000001834 */
[----:B------:R-:W-:Y:S01]  /*f700*/  HMMA.16816.F32 R48, R12, R26, R48 ;  /* 0x0000001a0c30723c */ /* 0x000fe20000001830 */
[----:B------:R-:W1:Y:S04]  /*f710*/  LDSM.16.M88.4 R12, [R192+0x9900] ;  /* 0x00990000c00c783b */ /* 0x000e680000000200 */
[----:B------:R-:W2:Y:S03]  /*f720*/  LDSM.16.M88.4 R24, [R192+0x8900] ;  /* 0x00890000c018783b */ /* 0x000ea60000000200 */
[C---:B------:R-:W-:Y:S08]  /*f730*/  HMMA.16816.F32 R16, R32.reuse, R80, R16 ;  /* 0x000000502010723c */ /* 0x040ff00000001810 */
[C---:B------:R-:W-:Y:S01]  /*f740*/  HMMA.16816.F32 R64, R32.reuse, R82, R64 ;  /* 0x000000522040723c */ /* 0x040fe20000001840 */
[----:B------:R-:W-:Y:S07]  /*f750*/  LDSM.16.M88.4 R80, [R184+0x2800] ;  /* 0x00280000b850783b */ /* 0x000fee0000000200 */
[C---:B---3--:R-:W-:Y:S08]  /*f760*/  HMMA.16816.F32 R44, R32.reuse, R36, R44 ;  /* 0x00000024202c723c */ /* 0x048ff0000000182c */
[C---:B------:R-:W-:Y:S01]  /*f770*/  HMMA.16816.F32 R40, R32.reuse, R38, R40 ;  /* 0x000000262028723c */ /* 0x040fe20000001828 */
[----:B------:R-:W-:Y:S07]  /*f780*/  LDSM.16.M88.4 R36, [R198+0x14100] ;  /* 0x01410000c624783b */ /* 0x000fee0000000200 */
[C---:B------:R-:W-:Y:S08]  /*f790*/  HMMA.16816.F32 R52, R32.reuse, R68, R52 ;  /* 0x000000442034723c */ /* 0x040ff00000001834 */
[C---:B------:R-:W-:Y:S01]  /*f7a0*/  HMMA.16816.F32 R48, R32.reuse, R70, R48 ;  /* 0x000000462030723c */ /* 0x040fe20000001830 */
[----:B------:R-:W3:Y:S07]  /*f7b0*/  LDSM.16.M88.4 R68, [R184+0x3800] ;  /* 0x00380000b844783b */ /* 0x000eee0000000200 */
[C---:B------:R-:W-:Y:S08]  /*f7c0*/  HMMA.16816.F32 R56, R32.reuse, R74, R56 ;  /* 0x0000004a2038723c */ /* 0x040ff00000001838 */
[----:B------:R-:W-:Y:S01]  /*f7d0*/  HMMA.16816.F32 R60, R32, R72, R60 ;  /* 0x00000048203c723c */ /* 0x000fe2000000183c */
[----:B------:R-:W5:Y:S04]  /*f7e0*/  LDSM.16.M88.4 R72, [R184+0x3000] ;  /* 0x00300000b848783b */ /* 0x000f680000000200 */
[----:B------:R-:W2:Y:S03]  /*f7f0*/  LDSM.16.M88.4 R32, [R197+0xa100] ;  /* 0x00a10000c520783b */ /* 0x000ea60000000200 */
[C---:B----4-:R-:W-:Y:S08]  /*f800*/  HMMA.16816.F32 R16, R8.reuse, R28, R16 ;  /* 0x0000001c0810723c */ /* 0x050ff00000001810 */
[C---:B------:R-:W-:Y:S01]  /*f810*/  HMMA.16816.F32 R64, R8.reuse, R30, R64 ;  /* 0x0000001e0840723c */ /* 0x040fe20000001840 */
[----:B------:R-:W-:Y:S07]  /*f820*/  LDSM.16.M88.4 R28, [R197+0xa900] ;  /* 0x00a90000c51c783b */ /* 0x000fee0000000200 */
[C---:B-1----:R-:W-:Y:S08]  /*f830*/  HMMA.16816.F32 R44, R8.reuse, R12, R44 ;  /* 0x0000000c082c723c */ /* 0x042ff0000000182c */
[C---:B------:R-:W-:Y:S01]  /*f840*/  HMMA.16816.F32 R40, R8.reuse, R14, R40 ;  /* 0x0000000e0828723c */ /* 0x040fe20000001828 */
[----:B------:R-:W-:Y:S07]  /*f850*/  LDSM.16.M88.4 R12, [R194+0x14100] ;  /* 0x01410000c20c783b */ /* 0x000fee0000000200 */
[C---:B------:R-:W-:Y:S08]  /*f860*/  HMMA.16816.F32 R52, R8.reuse, R20, R52 ;  /* 0x000000140834723c */ /* 0x040ff00000001834 */
[C---:B------:R-:W-:Y:S01]  /*f870*/  HMMA.16816.F32 R48, R8.reuse, R22, R48 ;  /* 0x000000160830723c */ /* 0x040fe20000001830 */
[----:B------:R-:W1:Y:S07]  /*f880*/  LDSM.16.M88.4 R20, [R197+0xb900] ;  /* 0x00b90000c514783b */ /* 0x000e6e0000000200 */
[C---:B--2---:R-:W-:Y:S08]  /*f890*/  HMMA.16816.F32 R56, R8.reuse, R26, R56 ;  /* 0x0000001a0838723c */ /* 0x044ff00000001838 */
[----:B------:R-:W-:Y:S01]  /*f8a0*/  HMMA.16816.F32 R60, R8, R24, R60 ;  /* 0x00000018083c723c */ /* 0x000fe2000000183c */
[----:B------:R-:W2:Y:S04]  /*f8b0*/  LDSM.16.M88.4 R24, [R197+0xb100] ;  /* 0x00b10000c518783b */ /* 0x000ea80000000200 */
[----:B------:R-:W4:Y:S03]  /*f8c0*/  LDSM.16.M88.4 R8, [R196+0x4000] ;  /* 0x00400000c408783b */ /* 0x000f260000000200 */
[C---:B------:R-:W-:Y:S08]  /*f8d0*/  HMMA.16816.F32 R16, R84.reuse, R88, R16 ;  /* 0x000000585410723c */ /* 0x040ff00000001810 */
[C---:B------:R-:W-:Y:S08]  /*f8e0*/  HMMA.16816.F32 R64, R84.reuse, R90, R64 ;  /* 0x0000005a5440723c */ /* 0x040ff00000001840 */
[C---:B---3--:R-:W-:Y:S08]  /*f8f0*/  HMMA.16816.F32 R44, R84.reuse, R68, R44 ;  /* 0x00000044542c723c */ /* 0x048ff0000000182c */
[C---:B------:R-:W-:Y:S01]  /*f900*/  HMMA.16816.F32 R40, R84.reuse, R70, R40 ;  /* 0x000000465428723c */ /* 0x040fe20000001828 */
[----:B------:R-:W-:Y:S07]  /*f910*/  LDSM.16.M88.4 R68, [R196+0x5000] ;  /* 0x00500000c444783b */ /* 0x000fee0000000200 */
[C---:B------:R-:W-:Y:S08]  /*f920*/  HMMA.16816.F32 R56, R84.reuse, R82, R56 ;  /* 0x000000525438723c */ /* 0x040ff00000001838 */
[C---:B------:R-:W-:Y:S08]  /*f930*/  HMMA.16816.F32 R60, R84.reuse, R80, R60 ;  /* 0x00000050543c723c */ /* 0x040ff0000000183c */
[C---:B-----5:R-:W-:Y:S08]  /*f940*/  HMMA.16816.F32 R52, R84.reuse, R72, R52 ;  /* 0x000000485434723c */ /* 0x060ff00000001834 */
[----:B------:R-:W-:Y:S01]  /*f950*/  HMMA.16816.F32 R48, R84, R74, R48 ;  /* 0x0000004a5430723c */ /* 0x000fe20000001830 */
[----:B------:R-:W3:Y:S07]  /*f960*/  LDSM.16.M88.4 R72, [R196+0x4800] ;  /* 0x00480000c448783b */ /* 0x000eee0000000200 */
        /* <DEDUP_REMOVED lines=15> */
[----:B------:R-:W4:Y:S07]  /*fa60*/  LDSM.16.M88.4 R8, [R192+0xa100] ;  /* 0x00a10000c008783b */ /* 0x000f2e0000000200 */
[C---:B---3--:R-:W-:Y:S08]  /*fa70*/  HMMA.16816.F32 R56, R12.reuse, R74, R56 ;  /* 0x0000004a0c38723c */ /* 0x048ff00000001838 */
[C---:B------:R-:W-:Y:S08]  /*fa80*/  HMMA.16816.F32 R60, R12.reuse, R72, R60 ;  /* 0x000000480c3c723c */ /* 0x040ff0000000183c */
[C---:B------:R-:W-:Y:S08]  /*fa90*/  HMMA.16816.F32 R52, R12.reuse, R68, R52 ;  /* 0x000000440c34723c */ /* 0x040ff00000001834 */
[C---:B------:R-:W-:Y:S01]  /*faa0*/  HMMA.16816.F32 R72, R12.reuse, R70, R48 ;  /* 0x000000460c48723c */ /* 0x040fe20000001830 */
[----:B------:R-:W-:Y:S04]  /*fab0*/  LDSM.16.M88.4 R48, [R191+0x14100] ;  /* 0x01410000bf30783b */ /* 0x000fe80000000200 */
[----:B------:R-:W-:Y:S03]  /*fac0*/  LDSM.16.M88.4 R68, [R184+0x4000] ;  /* 0x00400000b844783b */ /* 0x000fe60000000200 */
[C---:B-1----:R-:W-:Y:S07]  /*fad0*/  HMMA.16816.F32 R44, R12.reuse, R20, R44 ;  /* 0x000000140c2c723c */ /* 0x042fee000000182c */
[----:B------:R-:W-:Y:S01]  /*fae0*/  LOP3.LUT R21, R6, 0xffffffe0, RZ, 0xc0, !PT ;  /* 0xffffffe006157812 */ /* 0x000fe200078ec0ff */
[----:B------:R-:W-:Y:S01]  /*faf0*/  HMMA.16816.F32 R40, R12, R22, R40 ;  /* 0x000000160c28723c */ /* 0x000fe20000001828 */
[----:B------:R-:W1:Y:S03]  /*fb00*/  LDSM.16.M88.4 R12, [R184+0x4800] ;  /* 0x00480000b80c783b */ /* 0x000e660000000200 */
[----:B------:R-:W-:-:S02]  /*fb10*/  IMAD.IADD R6, R78, 0x1, -R21 ;  /* 0x000000014e067824 */ /* 0x000fc400078e0a15 */
[----:B------:R-:W-:Y:S02]  /*fb20*/  LDSM.16.M88.4 R20, [R184+0x5800] ;  /* 0x00580000b814783b */ /* 0x000fe40000000200 */
[C---:B--2---:R-:W-:Y:S08]  /*fb30*/  HMMA.16816.F32 R56, R24.reuse, R34, R56 ;  /* 0x000000221838723c */ /* 0x044ff00000001838 */
[C---:B----4-:R-:W-:Y:S08]  /*fb40*/  HMMA.16816.F32 R16, R24.reuse, R8, R16 ;  /* 0x000000081810723c */ /* 0x050ff00000001810 */
[----:B------:R-:W-:Y:S01]  /*fb50*/  HMMA.16816.F32 R64, R24, R10, R64 ;  /* 0x0000000a1840723c */ /* 0x000fe20000001840 */
[----:B------:R-:W2:Y:S01]  /*fb60*/  LDSM.16.M88.4 R8, [R184+0x5000] ;  /* 0x00500000b808783b */ /* 0x000ea20000000200 */
[----:B------:R-:W-:-:S06]  /*fb70*/  DEPBAR.LE SB0, 0x0 ;  /* 0x000080000000791a */ /* 0x000fcc0000000000 */
[C---:B------:R-:W-:Y:S08]  /*fb80*/  HMMA.16816.F32 R60, R24.reuse, R32, R60 ;  /* 0x00000020183c723c */ /* 0x040ff0000000183c */
[C---:B------:R-:W-:Y:S08]  /*fb90*/  HMMA.16816.F32 R52, R24.reuse, R28, R52 ;  /* 0x0000001c1834723c */ /* 0x040ff00000001834 */
[C---:B------:R-:W-:Y:S08]  /*fba0*/  HMMA.16816.F32 R72, R24.reuse, R30, R72 ;  /* 0x0000001e1848723c */ /* 0x040ff00000001848 */
[C---:B------:R-:W-:Y:S08]  /*fbb0*/  HMMA.16816.F32 R44, R24.reuse, R36, R44 ;  /* 0x00000024182c723c */ /* 0x040ff0000000182c */
[----:B------:R-:W-:Y:S07]  /*fbc0*/  HMMA.16816.F32 R40, R24, R38, R40 ;  /* 0x000000261828723c */ /* 0x000fee0000001828 */
[----:B------:R-:W-:Y:S01]  /*fbd0*/  @P0 IMAD.WIDE.U32 R24, R7, UR5, R210 ;  /* 0x0000000507180c25 */ /* 0x000fe2000f8e00d2 */
[----:B------:R-:W-:Y:S01]  /*fbe0*/  LOP3.LUT R7, R77, 0xfffffffc, RZ, 0xc0, !PT ;  /* 0xfffffffc4d077812 */ /* 0x000fe200078ec0ff */
[----:B------:R-:W-:Y:S01]  /*fbf0*/  @UP0 UIMAD UR5, UR14, UR5, URZ ;  /* 0x000000050e0502a4 */ /* 0x000fe2000f8e023f */
[----:B-1----:R-:W-:Y:S03]  /*fc00*/  HMMA.16816.F32 R56, R48, R14, R56 ;  /* 0x0000000e3038723c */ /* 0x002fe60000001838 */
[----:B------:R-:W-:Y:S01]  /*fc10*/  IMAD.IADD R78, R78, 0x1, -R7 ;  /* 0x000000014e4e7824 */ /* 0x000fe200078e0a07 */
[----:B------:R-:W-:Y:S01]  /*fc20*/  SHF.R.S32.HI R7, RZ, 0x1f, R6 ;  /* 0x0000001fff077819 */ /* 0x000fe20000011406 */
[----:B------:R-:W-:-:S02]  /*fc30*/  @UP0 UIMAD UR4, UR4, UR13, UR5 ;  /* 0x0000000d040402a4 */ /* 0x000fc4000f8e0205 */
[----:B------:R-:W-:Y:S01]  /*fc40*/  IMAD.U32 R14, RZ, RZ, UR6 ;  /* 0x00000006ff0e7e24 */ /* 0x000fe2000f8e00ff */
[----:B------:R-:W-:Y:S01]  /*fc50*/  LEA.HI R7, R7, R6, RZ, 0x2 ;  /* 0x0000000607077211 */ /* 0x000fe200078f10ff */
[C---:B------:R-:W-:Y:S01]  /*fc60*/  HMMA.16816.F32 R60, R48.reuse, R12, R60 ;  /* 0x0000000c303c723c */ /* 0x040fe2000000183c */
[----:B------:R-:W-:Y:S02]  /*fc70*/  LEA.HI R15, R78, R78, RZ, 0x1 ;  /* 0x0000004e4e0f7211 */ /* 0x000fe400078f08ff */
[----:B------:R-:W-:Y:S02]  /*fc80*/  LEA.HI.SX32 R0, R7, UR18, 0x1e ;  /* 0x0000001207007c11 */ /* 0x000fe4000f8ff2ff */
[----:B------:R-:W-:Y:S02]  /*fc90*/  LOP3.LUT R15, R15, 0x1ffffffe, RZ, 0xc0, !PT ;  /* 0x1ffffffe0f0f7812 */ /* 0x000fe400078ec0ff */
[----:B------:R-:W-:Y:S01]  /*fca0*/  @P0 LEA R12, P1, R24, c[0x0][0x1c8], 0x1 ;  /* 0x00007200180c0a11 */ /* 0x000fe200078208ff */
[----:B------:R-:W-:Y:S01]  /*fcb0*/  IMAD R0, R93, 0x10, R0 ;  /* 0x000000105d007824 */ /* 0x000fe200078e0200 */
[----:B------:R-:W-:Y:S01]  /*fcc0*/  @P0 IADD3 R13, R25, UR4, RZ ;  /* 0x00000004190d0c10 */ /* 0x000fe2000fffe0ff */
[----:B------:R-:W-:Y:S01]  /*fcd0*/  IMAD.IADD R15, R78, 0x1, -R15 ;  /* 0x000000014e0f7824 */ /* 0x000fe200078e0a0f */
[C---:B--2---:R-:W-:Y:S01]  /*fce0*/  HMMA.16816.F32 R52, R48.reuse, R8, R52 ;  /* 0x000000083034723c */ /* 0x044fe20000001834 */
[----:B------:R-:W-:Y:S01]  /*fcf0*/  ULDC UR4, c[0x0][0x324] ;  /* 0x0000c90000047ab9 */ /* 0x000fe20000000800 */
[----:B------:R-:W-:Y:S01]  /*fd00*/  @P0 LEA.HI.X R13, R24, c[0x0][0x1cc], R13, 0x1, P1 ;  /* 0x00007300180d0a11 */ /* 0x000fe200008f0c0d */
[----:B------:R-:W-:Y:S01]  /*fd10*/  IMAD R203, R15, 0x8, R0 ;  /* 0x000000080fcb7824 */ /* 0x000fe200078e0200 */
[----:B------:R-:W-:Y:S01]  /*fd20*/  PLOP3.LUT P1, PT, PT, PT, UP3, 0x80, 0x0 ;  /* 0x000000000000781c */ /* 0x000fe20003f2f038 */
[----:B------:R-:W-:Y:S01]  /*fd30*/  IMAD.U32 R15, RZ, RZ, UR6 ;  /* 0x00000006ff0f7e24 */ /* 0x000fe2000f8e00ff */
[----:B------:R-:W-:Y:S01]  /*fd40*/  BAR.SYNC.DEFER_BLOCKING 0x0 ;  /* 0x0000000000007b1d */ /* 0x000fe20000010000 */
[----:B------:R-:W-:Y:S01]  /*fd50*/  IMAD.MOV.U32 R0, RZ, RZ, R203 ;  /* 0x000000ffff007224 */ /* 0x000fe200078e00cb */
[----:B------:R-:W-:Y:S01]  /*fd60*/  HMMA.16816.F32 R72, R48, R10, R72 ;  /* 0x0000000a3048723c */ /* 0x000fe20000001848 */
[----:B------:R-:W-:Y:S01]  /*fd70*/  IMAD.U32 R9, RZ, RZ, UR7 ;  /* 0x00000007ff097e24 */ /* 0x000fe2000f8e00ff */
[----:B------:R-:W-:Y:S01]  /*fd80*/  @P0 LEA R8, P2, R15, R12, 0x1 ;  /* 0x0000000c0f080211 */ /* 0x000fe200078408ff */
[----:B------:R-:W-:Y:S01]  /*fd90*/  ULOP3.LUT UR4, URZ, UR4, URZ, 0x33, !UPT ;  /* 0x000000043f047292 */ /* 0x000fe2000f8e333f */
[----:B------:R-:W-:Y:S01]  /*fda0*/  LOP3.LUT R15, R7, 0x7ffffffc, RZ, 0xc0, !PT ;  /* 0x7ffffffc070f7812 */ /* 0x000fe200078ec0ff */
[----:B------:R-:W-:Y:S01]  /*fdb0*/  @P3 IMAD.HI.U32 R7, R203, c[0x0][0x2c8], RZ ;  /* 0x0000b200cb073a27 */ /* 0x000fe200078e00ff */
[----:B------:R-:W-:-:S02]  /*fdc0*/  @P0 LEA.HI.X R9, R14, R13, R9, 0x1, P2 ;  /* 0x0000000d0e090211 */ /* 0x000fc400010f0c09 */
[C---:B------:R-:W-:Y:S01]  /*fdd0*/  HMMA.16816.F32 R16, R48.reuse, R68, R16 ;  /* 0x000000443010723c */ /* 0x040fe20000001810 */
[----:B------:R-:W-:Y:S01]  /*fde0*/  IMAD.IADD R208, R6, 0x1, -R15 ;  /* 0x0000000106d07824 */ /* 0x000fe200078e0a0f */
[----:B------:R-:W-:Y:S01]  /*fdf0*/  @P1 SHF.R.U32.HI R0, RZ, c[0x0][0x2cc], R7 ;  /* 0x0000b300ff001a19 */ /* 0x000fe20000011607 */
[----:B------:R-:W-:Y:S02]  /*fe00*/  IMAD.U32 R11, RZ, RZ, UR17 ;  /* 0x00000011ff0b7e24 */ /* 0x000fe4000f8e00ff */
[----:B------:R-:W-:Y:S02]  /*fe10*/  IMAD.SHL.U32 R208, R208, 0x2, RZ ;  /* 0x00000002d0d07824 */ /* 0x000fe400078e00ff */
[----:B------:R-:W1:Y:S01]  /*fe20*/  SHFL.IDX PT, R7, R0, RZ, 0x1c1f ;  /* 0x001c1fff00077589 */ /* 0x000e6200000e0000 */
[----:B------:R-:W-:Y:S02]  /*fe30*/  HMMA.16816.F32 R64, R48, R70, R64 ;  /* 0x000000463040723c */ /* 0x000fe40000001840 */
[----:B------:R-:W-:-:S02]  /*fe40*/  IADD3 R11, R11, -UR23, -R208 ;  /* 0x800000170b0b7c10 */ /* 0x000fc4000fffe8d0 */
[----:B------:R-:W-:Y:S01]  /*fe50*/  IADD3 R6, -R208, UR12, -R5 ;  /* 0x0000000cd0067c10 */ /* 0x000fe2000fffe905 */
[----:B------:R-:W-:Y:S01]  /*fe60*/  @!PT LDS RZ, [RZ] ;  /* 0x00000000fffff984 */ /* 0x000fe20000000800 */
[----:B------:R-:W-:Y:S01]  /*fe70*/  @!PT LDS RZ, [RZ] ;  /* 0x00000000fffff984 */ /* 0x000fe20000000800 */
[----:B------:R2:W-:Y:S01]  /*fe80*/  @P0 LDGSTS.E.BYPASS.LTC128B.128 [R202+0x6100], [R12.64], !P5 ;  /* 0x061000000cca0fae */ /* 0x0005e2000e901d5c */
[----:B------:R-:W-:Y:S02]  /*fe90*/  IADD3 R10, R11, c[0x0][0x328], RZ ;  /* 0x0000ca000b0a7a10 */ /* 0x000fe40007ffe0ff */
[C---:B------:R-:W-:Y:S01]  /*fea0*/  HMMA.16816.F32 R44, R48.reuse, R20, R44 ;  /* 0x00000014302c723c */ /* 0x040fe2000000182c */
[----:B------:R2:W-:Y:S04]  /*feb0*/  @P0 LDGSTS.E.BYPASS.LTC128B.128 [R202+0x8100], [R12.64+0x80], !P6 ;  /* 0x081000800cca0fae */ /* 0x0005e8000f101d5c */
[----:B------:R2:W-:Y:S03]  /*fec0*/  @P0 LDGSTS.E.BYPASS.LTC128B.128 [R202+0xa100], [R12.64+0x100], !P4 ;  /* 0x0a1001000cca0fae */ /* 0x0005e6000e101d5c */
[----:B------:R-:W-:Y:S01]  /*fed0*/  HMMA.16816.F32 R40, R48, R22, R40 ;  /* 0x000000163028723c */ /* 0x000fe20000001828 */
[----:B------:R3:W-:Y:S04]  /*fee0*/  @P0 LDGSTS.E.BYPASS.LTC128B.128 [R202+0x7100], [R8.64], !P5 ;  /* 0x0710000008ca0fae */ /* 0x0007e8000e901d5c */
[----:B------:R3:W-:Y:S01]  /*fef0*/  @P0 LDGSTS.E.BYPASS.LTC128B.128 [R202+0x9100], [R8.64+0x80], !P6 ;  /* 0x0910008008ca0fae */ /* 0x0007e2000f101d5c */
[----:B-1----:R-:W-:-:S03]  /*ff00*/  IMAD.IADD R15, R10, 0x1, R7 ;  /* 0x000000010a0f7824 */ /* 0x002fc600078e0207 */
[----:B------:R3:W-:Y:S01]  /*ff10*/  @P0 LDGSTS.E.BYPASS.LTC128B.128 [R202+0xb100], [R8.64+0x100], !P4 ;  /* 0x0b10010008ca0fae */ /* 0x0007e2000e101d5c */
[----:B------:R-:W-:Y:S02]  /*ff20*/  PLOP3.LUT P0, PT, PT, PT, UP2, 0x40, 0x0 ;  /* 0x000000000000781c */ /* 0x000fe40003f0e828 */
[----:B------:R-:W-:Y:S01]  /*ff30*/  IMNMX R15, R15, R6, PT ;  /* 0x000000060f0f7217 */ /* 0x000fe20003800200 */
[----:B------:R-:W0:Y:S01]  /*ff40*/  LDGDEPBAR ;  /* 0x00000000000079af */ /* 0x000e220000000000 */
[----:B---3--:R-:W-:-:S05]  /*ff50*/  IADD3 R8, R11, UR4, RZ ;  /* 0x000000040b087c10 */ /* 0x008fca000fffe0ff */
[----:B------:R-:W-:-:S04]  /*ff60*/  IMAD.IADD R14, R8, 0x1, R7 ;  /* 0x00000001080e7824 */ /* 0x000fc800078e0207 */
[----:B------:R-:W-:Y:S05]  /*ff70*/  @P0 BRA `(.L_x_1668) ;  /* 0x0000016000000947 */ /* 0x000fea0003800000 */
[----:B--2---:R-:W-:Y:S01]  /*ff80*/  IMAD.U32 R12, RZ, RZ, UR23 ;  /* 0x00000017ff0c7e24 */ /* 0x004fe2000f8e00ff */
        /* <DEDUP_REMOVED lines=11> */
.L_x_1670:
[----:B------:R-:W-:-:S04]  /*10040*/  MOV R7, c[0x0][0x32c] ;  /* 0x0000cb0000077a02 */ /* 0x000fc80000000f00 */
[----:B------:R-:W-:-:S13]  /*10050*/  ISETP.NE.AND P0, PT, R7, 0x1, PT ;  /* 0x000000010700780c */ /* 0x000fda0003f05270 */
[----:B------:R-:W-:-:S05]  /*10060*/  @P0 IMAD.HI.U32 R7, R12, c[0x0][0x330], RZ ;  /* 0x0000cc000c070a27 */ /* 0x000fca00078e00ff */
[----:B------:R-:W-:Y:S02]  /*10070*/  @P0 SHF.R.U32.HI R12, RZ, c[0x0][0x334], R7 ;  /* 0x0000cd00ff0c0a19 */ /* 0x000fe40000011607 */
.L_x_1671:
[----:B------:R-:W-:Y:S05]  /*10080*/  BSYNC B0 ;  /* 0x0000000000007941 */ /* 0x000fea0003800000 */
.L_x_1669:
[----:B------:R-:W-:-:S04]  /*10090*/  IMAD R7, R12, c[0x0][0x32c], -R5 ;  /* 0x0000cb000c077a24 */ /* 0x000fc800078e0a05 */
[----:B------:R-:W-:-:S05]  /*100a0*/  IMAD.IADD R7, R7, 0x1, -R208 ;  /* 0x0000000107077824 */ /* 0x000fca00078e0ad0 */
[----:B------:R-:W-:Y:S02]  /*100b0*/  IADD3 R12, R7, c[0x0][0x32c], RZ ;  /* 0x0000cb00070c7a10 */ /* 0x000fe40007ffe0ff */
[----:B------:R-:W-:Y:S02]  /*100c0*/  IMNMX R14, R14, R7, !PT ;  /* 0x000000070e0e7217 */ /* 0x000fe40007800200 */
[----:B------:R-:W-:Y:S02]  /*100d0*/  IMNMX R15, R15, R12, PT ;  /* 0x0000000c0f0f7217 */ /* 0x000fe40003800200 */
.L_x_1668:
[----:B--2---:R-:W-:Y:S01]  /*100e0*/  ISETP.LT.AND P0, PT, RZ, UR9, PT ;  /* 0x00000009ff007c0c */ /* 0x004fe2000bf01270 */
[----:B------:R-:W1:Y:S03]  /*100f0*/  SHFL.IDX PT, R21, R0, 0x1, 0x1c1f ;  /* 0x003c1f0000157f89 */ /* 0x000e6600000e0000 */
[C---:B------:R-:W-:Y:S02]  /*10100*/  ISETP.GT.AND P1, PT, R14.reuse, RZ, P0 ;  /* 0x000000ff0e00720c */ /* 0x040fe40000724270 */
[----:B------:R-:W-:-:S02]  /*10110*/  ISETP.GT.AND P2, PT, R14, 0x8, P0 ;  /* 0x000000080e00780c */ /* 0x000fc40000744270 */
[C---:B------:R-:W-:Y:S02]  /*10120*/  ISETP.LT.OR P1, PT, R15.reuse, 0x1, P1 ;  /* 0x000000010f00780c */ /* 0x040fe40000f21670 */
[----:B------:R-:W-:Y:S02]  /*10130*/  ISETP.GT.AND P3, PT, R14, 0x1, P0 ;  /* 0x000000010e00780c */ /* 0x000fe40000764270 */
[----:B------:R-:W-:Y:S02]  /*10140*/  FSEL R12, R16, -INF , !P1 ;  /* 0xff800000100c7808 */ /* 0x000fe40004800000 */
[----:B------:R-:W-:Y:S02]  /*10150*/  ISETP.GT.AND P1, PT, R14, 0x9, P0 ;  /* 0x000000090e00780c */ /* 0x000fe40000724270 */
[C---:B------:R-:W-:Y:S02]  /*10160*/  ISETP.LT.OR P2, PT, R15.reuse, 0x9, P2 ;  /* 0x000000090f00780c */ /* 0x040fe40001741670 */
[----:B------:R-:W-:-:S02]  /*10170*/  ISETP.LT.OR P1, PT, R15, 0xa, P1 ;  /* 0x0000000a0f00780c */ /* 0x000fc40000f21670 */
[----:B------:R-:W-:Y:S02]  /*10180*/  ISETP.LT.OR P3, PT, R15, 0x2, P3 ;  /* 0x000000020f00780c */ /* 0x000fe40001f61670 */
[----:B------:R-:W-:Y:S02]  /*10190*/  FSEL R13, R64, -INF , !P2 ;  /* 0xff800000400d7808 */ /* 0x000fe40005000000 */
[C---:B------:R-:W-:Y:S02]  /*101a0*/  ISETP.GT.AND P2, PT, R14.reuse, 0x11, P0 ;  /* 0x000000110e00780c */ /* 0x040fe40000744270 */
[----:B------:R-:W-:Y:S02]  /*101b0*/  FSEL R65, R65, -INF , !P1 ;  /* 0xff80000041417808 */ /* 0x000fe40004800000 */
[----:B------:R-:W-:Y:S02]  /*101c0*/  ISETP.GT.AND P1, PT, R14, 0x18, P0 ;  /* 0x000000180e00780c */ /* 0x000fe40000724270 */
[----:B------:R-:W-:-:S02]  /*101d0*/  FSEL R17, R17, -INF , !P3 ;  /* 0xff80000011117808 */ /* 0x000fc40005800000 */
[C---:B------:R-:W-:Y:S02]  /*101e0*/  ISETP.GT.AND P3, PT, R14.reuse, 0x10, P0 ;  /* 0x000000100e00780c */ /* 0x040fe40000764270 */
[C---:B------:R-:W-:Y:S02]  /*101f0*/  ISETP.LT.OR P2, PT, R15.reuse, 0x12, P2 ;  /* 0x000000120f00780c */ /* 0x040fe40001741670 */
[C---:B------:R-:W-:Y:S02]  /*10200*/  ISETP.LT.OR P1, PT, R15.reuse, 0x19, P1 ;  /* 0x000000190f00780c */ /* 0x040fe40000f21670 */
[----:B------:R-:W-:Y:S02]  /*10210*/  ISETP.LT.OR P3, PT, R15, 0x11, P3 ;  /* 0x000000110f00780c */ /* 0x000fe40001f61670 */
[----:B------:R-:W-:Y:S02]  /*10220*/  FSEL R61, R61, -INF , !P2 ;  /* 0xff8000003d3d7808 */ /* 0x000fe40005000000 */
[----:B------:R-:W-:-:S02]  /*10230*/  ISETP.GT.AND P2, PT, R14, 0x20, P0 ;  /* 0x000000200e00780c */ /* 0x000fc40000744270 */
[----:B------:R-:W-:Y:S02]  /*10240*/  FSEL R9, R56, -INF , !P1 ;  /* 0xff80000038097808 */ /* 0x000fe40004800000 */
        /* <DEDUP_REMOVED lines=20> */
[C---:B------:R-:W-:Y:S02]  /*10390*/  ISETP.LT.OR P3, PT, R15.reuse, 0x39, P2 ;  /* 0x000000390f00780c */ /* 0x040fe40001761670 */
[----:B------:R-:W-:Y:S02]  /*103a0*/  ISETP.LT.OR P2, PT, R15, 0x3a, P1 ;  /* 0x0000003a0f00780c */ /* 0x000fe40000f41670 */
[----:B------:R-:W-:-:S02]  /*103b0*/  PLOP3.LUT P1, PT, PT, PT, UP2, 0x40, 0x0 ;  /* 0x000000000000781c */ /* 0x000fc40003f2e828 */
[----:B------:R-:W-:Y:S02]  /*103c0*/  ISETP.GT.AND P4, PT, R14, 0x31, P0 ;  /* 0x000000310e00780c */ /* 0x000fe40000784270 */
[----:B------:R-:W-:Y:S02]  /*103d0*/  FSEL R143, R40, -INF , !P3 ;  /* 0xff800000288f7808 */ /* 0x000fe40005800000 */
[----:B------:R-:W-:Y:S01]  /*103e0*/  ISETP.LT.OR P4, PT, R15, 0x32, P4 ;  /* 0x000000320f00780c */ /* 0x000fe20002781670 */
[--C-:B-1----:R-:W-:Y:S01]  /*103f0*/  IMAD.IADD R15, R10, 0x1, R21.reuse ;  /* 0x000000010a0f7824 */ /* 0x102fe200078e0215 */
[----:B------:R-:W-:Y:S02]  /*10400*/  FSEL R141, R41, -INF , !P2 ;  /* 0xff800000298d7808 */ /* 0x000fe40005000000 */
[----:B------:R-:W-:Y:S02]  /*10410*/  FSEL R165, R45, -INF , !P4 ;  /* 0xff8000002da57808 */ /* 0x000fe40006000000 */
[----:B------:R-:W-:Y:S01]  /*10420*/  IMNMX R0, R15, R6, PT ;  /* 0x000000060f007217 */ /* 0x000fe20003800200 */
[----:B------:R-:W-:Y:S01]  /*10430*/  IMAD.IADD R15, R8, 0x1, R21 ;  /* 0x00000001080f7824 */ /* 0x000fe200078e0215 */
        /* <DEDUP_REMOVED lines=13> */
.L_x_1674:
[----:B------:R-:W-:-:S04]  /*10510*/  MOV R6, c[0x0][0x32c] ;  /* 0x0000cb0000067a02 */ /* 0x000fc80000000f00 */
[----:B------:R-:W-:-:S13]  /*10520*/  ISETP.NE.AND P1, PT, R6, 0x1, PT ;  /* 0x000000010600780c */ /* 0x000fda0003f25270 */
[----:B------:R-:W-:-:S05]  /*10530*/  @P1 IMAD.HI.U32 R6, R8, c[0x0][0x330], RZ ;  /* 0x0000cc0008061a27 */ /* 0x000fca00078e00ff */
[----:B------:R-:W-:Y:S02]  /*10540*/  @P1 SHF.R.U32.HI R8, RZ, c[0x0][0x334], R6 ;  /* 0x0000cd00ff081a19 */ /* 0x000fe40000011606 */
.L_x_1675:
[----:B------:R-:W-:Y:S05]  /*10550*/  BSYNC B0 ;  /* 0x0000000000007941 */ /* 0x000fea0003800000 */
.L_x_1673:
[----:B------:R-:W-:-:S04]  /*10560*/  IMAD R5, R8, c[0x0][0x32c], -R5 ;  /* 0x0000cb0008057a24 */ /* 0x000fc800078e0a05 */
[----:B------:R-:W-:-:S05]  /*10570*/  IMAD.IADD R6, R5, 0x1, -R208 ;  /* 0x0000000105067824 */ /* 0x000fca00078e0ad0 */
[----:B------:R-:W-:Y:S02]  /*10580*/  IADD3 R5, R6, c[0x0][0x32c], RZ ;  /* 0x0000cb0006057a10 */ /* 0x000fe40007ffe0ff */
[----:B------:R-:W-:Y:S02]  /*10590*/  IMNMX R15, R15, R6, !PT ;  /* 0x000000060f0f7217 */ /* 0x000fe40007800200 */
[----:B------:R-:W-:Y:S02]  /*105a0*/  IMNMX R0, R0, R5, PT ;  /* 0x0000000500007217 */ /* 0x000fe40003800200 */
.L_x_1672:
[----:B------:R-:W-:Y:S01]  /*105b0*/  FMNMX.FTZ R8, R12, R17, !PT ;  /* 0x000000110c087209 */ /* 0x000fe20007810000 */
[----:B------:R-:W-:Y:S01]  /*105c0*/  IMAD.SHL.U32 R195, R4, 0x2, RZ ;  /* 0x0000000204c37824 */ /* 0x000fe200078e00ff */
[C---:B------:R-:W-:Y:S01]  /*105d0*/  ISETP.GT.AND P2, PT, R15.reuse, 0x8, P0 ;  /* 0x000000080f00780c */ /* 0x040fe20000744270 */
[----:B------:R-:W-:Y:S01]  /*105e0*/  @UP3 USHF.L.U32 UR16, UR16, 0x7, URZ ;  /* 0x0000000710103899 */ /* 0x000fe2000800063f */
[----:B------:R-:W-:Y:S01]  /*105f0*/  ISETP.GT.AND P1, PT, R15, 0x9, P0 ;  /* 0x000000090f00780c */ /* 0x000fe20000724270 */
[--C-:B------:R-:W-:Y:S01]  /*10600*/  IMAD R189, R3, 0x2, R195.reuse ;  /* 0x0000000203bd7824 */ /* 0x100fe200078e02c3 */
[----:B------:R-:W-:Y:S01]  /*10610*/  FMNMX.FTZ R8, R13, R8, !PT ;  /* 0x000000080d087209 */ /* 0x000fe20007810000 */
[----:B------:R-:W-:Y:S01]  /*10620*/  IMAD R190, R2, 0x2, R195 ;  /* 0x0000000202be7824 */ /* 0x000fe200078e02c3 */
[C---:B------:R-:W-:Y:S01]  /*10630*/  ISETP.LT.OR P3, PT, R0.reuse, 0x9, P2 ;  /* 0x000000090000780c */ /* 0x040fe20001761670 */
[----:B------:R-:W-:Y:S01]  /*10640*/  LDSM.16.MT88.4 R124, [R195+0x100] ;  /* 0x00010000c37c783b */ /* 0x000fe20000004200 */
[----:B------:R-:W-:Y:S01]  /*10650*/  ISETP.LT.OR P2, PT, R0, 0xa, P1 ;  /* 0x0000000a0000780c */ /* 0x000fe20000f41670 */
[----:B------:R-:W-:Y:S01]  /*10660*/  IMAD R188, R3, 0x2, R190 ;  /* 0x0000000203bc7824 */ /* 0x000fe200078e02be */
[----:B------:R-:W-:Y:S01]  /*10670*/  ISETP.GT.AND P1, PT, R15, 0x10, P0 ;  /* 0x000000100f00780c */ /* 0x000fe20000724270 */
[----:B------:R-:W-:Y:S01]  /*10680*/  LDSM.16.MT88.4 R104, [R190+0x100] ;  /* 0x00010000be68783b */ /* 0x000fe20000004200 */
[----:B------:R-:W-:Y:S01]  /*10690*/  FMNMX.FTZ R8, R65, R8, !PT ;  /* 0x0000000841087209 */ /* 0x000fe20007810000 */
[----:B------:R-:W-:Y:S01]  /*106a0*/  ULDC.64 UR4, c[0x0][0x2c8] ;  /* 0x0000b20000047ab9 */ /* 0x000fe20000000a00 */
[----:B------:R-:W-:Y:S01]  /*106b0*/  FSEL R6, R67, -INF , !P2 ;  /* 0xff80000043067808 */ /* 0x000fe20005000000 */
[----:B------:R-:W-:Y:S01]  /*106c0*/  LDSM.16.MT88.4 R112, [R189+0x100] ;  /* 0x00010000bd70783b */ /* 0x000fe20000004200 */
[----:B------:R-:W-:Y:S01]  /*106d0*/  FSEL R66, R66, -INF , !P3 ;  /* 0xff80000042427808 */ /* 0x000fe20005800000 */
[----:B------:R-:W-:Y:S01]  /*106e0*/  UIMAD.WIDE.U32 UR16, UR16, UR4, URZ ;  /* 0x00000004101072a5 */ /* 0x000fe2000f8e003f */
[----:B------:R-:W-:Y:S01]  /*106f0*/  ISETP.LT.OR P2, PT, R0, 0x11, P1 ;  /* 0x000000110000780c */ /* 0x000fe20000f41670 */
[----:B------:R-:W-:Y:S01]  /*10700*/  LDSM.16.MT88.4 R120, [R188+0x100] ;  /* 0x00010000bc78783b */ /* 0x000fe20000004200 */
[----:B------:R-:W-:Y:S01]  /*10710*/  ISETP.GT.AND P3, PT, R15, 0x1, P0 ;  /* 0x000000010f00780c */ /* 0x000fe20000764270 */
[----:B------:R-:W-:Y:S01]  /*10720*/  UIADD3 UR9, UR9, -0x2, URZ ;  /* 0xfffffffe09097890 */ /* 0x000fe2000fffe03f */
[----:B------:R-:W-:Y:S01]  /*10730*/  FMNMX.FTZ R8, R11, R8, !PT ;  /* 0x000000080b087209 */ /* 0x000fe20007810000 */
[----:B------:R-:W-:Y:S01]  /*10740*/  LDSM.16.MT88.4 R48, [R190+0x2100] ;  /* 0x00210000be30783b */ /* 0x000fe20000004200 */
[----:B------:R-:W-:Y:S01]  /*10750*/  ISETP.GT.AND P4, PT, R15, RZ, P0 ;  /* 0x000000ff0f00720c */ /* 0x000fe20000784270 */
[----:B------:R-:W-:Y:S01]  /*10760*/  @UP3 UMOV UR13, UR17 ;  /* 0x00000011000d3c82 */ /* 0x000fe20008000000 */
[----:B------:R-:W-:Y:S01]  /*10770*/  FSEL R16, R62, -INF , !P2 ;  /* 0xff8000003e107808 */ /* 0x000fe20005000000 */
[----:B------:R-:W-:Y:S01]  /*10780*/  LDSM.16.MT88.4 R80, [R190+0x4100] ;  /* 0x00410000be50783b */ /* 0x000fe20000004200 */
[C---:B------:R-:W-:Y:S01]  /*10790*/  ISETP.LT.OR P2, PT, R0.reuse, 0x2, P3 ;  /* 0x000000020000780c */ /* 0x040fe20001f41670 */
[----:B------:R-:W-:Y:S01]  /*107a0*/  @UP3 USHF.R.U32.HI UR18, URZ, UR5, UR13 ;  /* 0x000000053f123299 */ /* 0x000fe2000801160d */
[----:B------:R-:W-:Y:S01]  /*107b0*/  FMNMX.FTZ R8, R61, R8, !PT ;  /* 0x000000083d087209 */ /* 0x000fe20007810000 */
[----:B------:R-:W-:Y:S01]  /*107c0*/  LDSM.16.MT88.4 R88, [R189+0x4100] ;  /* 0x00410000bd58783b */ /* 0x000fe20000004200 */
[----:B------:R-:W-:Y:S01]  /*107d0*/  ISETP.LT.OR P3, PT, R0, 0x1, P4 ;  /* 0x000000010000780c */ /* 0x000fe20002761670 */
[----:B------:R-:W-:Y:S01]  /*107e0*/  UIADD3 UR18, UR10, UR18, URZ ;  /* 0x000000120a127290 */ /* 0x000fe2000fffe03f */
[----:B------:R-:W-:Y:S01]  /*107f0*/  FMNMX.FTZ R8, R9, R8, !PT ;  /* 0x0000000809087209 */ /* 0x000fe20007810000 */
[----:B------:R-:W-:Y:S01]  /*10800*/  LDSM.16.MT88.4 R24, [R195+0x900] ;  /* 0x00090000c318783b */ /* 0x000fe20000004200 */
[----:B------:R-:W-:Y:S01]  /*10810*/  FSEL R20, R19, -INF , !P2 ;  /* 0xff80000013147808 */ /* 0x000fe20005000000 */
[----:B------:R-:W-:Y:S01]  /*10820*/  ULDC UR10, c[0x0][0x328] ;  /* 0x0000ca00000a7ab9 */ /* 0x000fe20000000800 */
[----:B------:R-:W-:Y:S01]  /*10830*/  FSEL R18, R18, -INF , !P3 ;  /* 0xff80000012127808 */ /* 0x000fe20005800000 */
[----:B------:R-:W-:Y:S01]  /*10840*/  LDSM.16.MT88.4 R136, [R190+0x900] ;  /* 0x00090000be88783b */ /* 0x000fe20000004200 */
[----:B------:R-:W-:Y:S01]  /*10850*/  ISETP.GT.AND P1, PT, R15, 0x11, P0 ;  /* 0x000000110f00780c */ /* 0x000fe20000724270 */
[----:B------:R-:W-:Y:S01]  /*10860*/  UIADD3 UR10, UR18, UR10, URZ ;  /* 0x0000000a120a7290 */ /* 0x000fe2000fffe03f */
[----:B------:R-:W-:Y:S01]  /*10870*/  FMNMX.FTZ R22, R7, R8, !PT ;  /* 0x0000000807167209 */ /* 0x000fe20007810000 */
[----:B------:R-:W-:Y:S01]  /*10880*/  LDSM.16.MT88.4 R132, [R189+0x900] ;  /* 0x00090000bd84783b */ /* 0x000fe20000004200 */
[----:B------:R-:W-:Y:S01]  /*10890*/  FMNMX.FTZ R5, R18, R20, !PT ;  /* 0x0000001412057209 */ /* 0x000fe20007810000 */
[----:B------:R-:W-:Y:S01]  /*108a0*/  IMAD.U32 R173, RZ, RZ, UR9 ;  /* 0x00000009ffad7e24 */ /* 0x000fe2000f8e00ff */
[----:B------:R-:W-:Y:S01]  /*108b0*/  ISETP.LT.OR P1, PT, R0, 0x12, P1 ;  /* 0x000000120000780c */ /* 0x000fe20000f21670 */
[----:B------:R-:W-:Y:S01]  /*108c0*/  LDSM.16.MT88.4 R32, [R188+0x900] ;  /* 0x00090000bc20783b */ /* 0x000fe20000004200 */
[----:B------:R-:W-:-:S02]  /*108d0*/  FMNMX.FTZ R22, R155, R22, !PT ;  /* 0x000000169b167209 */ /* 0x000fc40007810000 */
[----:B------:R-:W-:Y:S01]  /*108e0*/  FMNMX.FTZ R5, R66, R5, !PT ;  /* 0x0000000542057209 */ /* 0x000fe20007810000 */
[----:B------:R-:W-:Y:S01]  /*108f0*/  LDSM.16.MT88.4 R28, [R190+0x2900] ;  /* 0x00290000be1c783b */ /* 0x000fe20000004200 */
[----:B------:R-:W-:Y:S02]  /*10900*/  ISETP.GT.AND P2, PT, R15, 0x18, P0 ;  /* 0x000000180f00780c */ /* 0x000fe40000744270 */
[----:B------:R-:W-:Y:S02]  /*10910*/  FSEL R14, R63, -INF , !P1 ;  /* 0xff8000003f0e7808 */ /* 0x000fe40004800000 */
[----:B------:R-:W-:Y:S02]  /*10920*/  FMNMX.FTZ R22, R163, R22, !PT ;  /* 0x00000016a3167209 */ /* 0x000fe40007810000 */
[----:B------:R-:W-:Y:S02]  /*10930*/  ISETP.GT.AND P1, PT, R15, 0x19, P0 ;  /* 0x000000190f00780c */ /* 0x000fe40000724270 */
[----:B------:R-:W-:-:S02]  /*10940*/  FMNMX.FTZ R5, R6, R5, !PT ;  /* 0x0000000506057209 */ /* 0x000fc40007810000 */
[C---:B------:R-:W-:Y:S02]  /*10950*/  ISETP.LT.OR P2, PT, R0.reuse, 0x19, P2 ;  /* 0x000000190000780c */ /* 0x040fe40001741670 */
[----:B------:R-:W-:Y:S02]  /*10960*/  FMNMX.FTZ R22, R161, R22, !PT ;  /* 0x00000016a1167209 */ /* 0x000fe40007810000 */
[----:B------:R-:W-:Y:S02]  /*10970*/  ISETP.LT.OR P1, PT, R0, 0x1a, P1 ;  /* 0x0000001a0000780c */ /* 0x000fe40000f21670 */
[----:B------:R-:W-:Y:S02]  /*10980*/  FMNMX.FTZ R5, R16, R5, !PT ;  /* 0x0000000510057209 */ /* 0x000fe40007810000 */
[----:B------:R-:W-:Y:S02]  /*10990*/  FSEL R10, R58, -INF , !P2 ;  /* 0xff8000003a0a7808 */ /* 0x000fe40005000000 */
[----:B------:R-:W-:-:S02]  /*109a0*/  ISETP.GT.AND P2, PT, R15, 0x20, P0 ;  /* 0x000000200f00780c */ /* 0x000fc40000744270 */
[----:B------:R-:W-:Y:S02]  /*109b0*/  FMNMX.FTZ R22, R157, R22, !PT ;  /* 0x000000169d167209 */ /* 0x000fe40007810000 */
[----:B------:R-:W-:Y:S02]  /*109c0*/  FSEL R8, R59, -INF , !P1 ;  /* 0xff8000003b087808 */ /* 0x000fe40004800000 */
[----:B------:R-:W-:Y:S01]  /*109d0*/  FMNMX.FTZ R5, R14, R5, !PT ;  /* 0x000000050e057209 */ /* 0x000fe20007810000 */
[----:B------:R-:W-:Y:S01]  /*109e0*/  LDSM.16.MT88.4 R56, [R189+0x2100] ;  /* 0x00210000bd38783b */ /* 0x000fe20000004200 */
[----:B------:R-:W-:Y:S02]  /*109f0*/  ISETP.GT.AND P1, PT, R15, 0x21, P0 ;  /* 0x000000210f00780c */ /* 0x000fe40000724270 */
[----:B------:R-:W-:Y:S02]  /*10a00*/  ISETP.LT.OR P2, PT, R0, 0x21, P2 ;  /* 0x000000210000780c */ /* 0x000fe40001741670 */
[----:B------:R-:W-:-:S02]  /*10a10*/  FMNMX.FTZ R22, R167, R22, !PT ;  /* 0x00000016a7167209 */ /* 0x000fc40007810000 */
[----:B------:R-:W-:Y:S02]  /*10a20*/  FMNMX.FTZ R5, R10, R5, !PT ;  /* 0x000000050a057209 */ /* 0x000fe40007810000 */
[----:B------:R-:W-:Y:S02]  /*10a30*/  ISETP.LT.OR P1, PT, R0, 0x22, P1 ;  /* 0x000000220000780c */ /* 0x000fe40000f21670 */
[----:B------:R-:W-:Y:S02]  /*10a40*/  FSEL R172, R54, -INF , !P2 ;  /* 0xff80000036ac7808 */ /* 0x000fe40005000000 */
[----:B------:R-:W-:Y:S02]  /*10a50*/  FMNMX.FTZ R22, R165, R22, !PT ;  /* 0x00000016a5167209 */ /* 0x000fe40007810000 */
[----:B------:R-:W-:Y:S02]  /*10a60*/  ISETP.GT.AND P2, PT, R15, 0x28, P0 ;  /* 0x000000280f00780c */ /* 0x000fe40000744270 */
[----:B------:R-:W-:-:S02]  /*10a70*/  FMNMX.FTZ R19, R8, R5, !PT ;  /* 0x0000000508137209 */ /* 0x000fc40007810000 */
[----:B------:R-:W-:Y:S02]  /*10a80*/  FSEL R162, R55, -INF , !P1 ;  /* 0xff80000037a27808 */ /* 0x000fe40004800000 */
[----:B------:R-:W-:Y:S02]  /*10a90*/  ISETP.GT.AND P1, PT, R15, 0x29, P0 ;  /* 0x000000290f00780c */ /* 0x000fe40000724270 */
[----:B------:R-:W-:Y:S02]  /*10aa0*/  FMNMX.FTZ R22, R143, R22, !PT ;  /* 0x000000168f167209 */ /* 0x000fe40007810000 */
[----:B------:R-:W-:Y:S02]  /*10ab0*/  ISETP.LT.OR P2, PT, R0, 0x29, P2 ;  /* 0x000000290000780c */ /* 0x000fe40001741670 */
[----:B------:R-:W-:Y:S02]  /*10ac0*/  FMNMX.FTZ R19, R172, R19, !PT ;  /* 0x00000013ac137209 */ /* 0x000fe40007810000 */
[----:B------:R-:W-:-:S02]  /*10ad0*/  ISETP.LT.OR P1, PT, R0, 0x2a, P1 ;  /* 0x0000002a0000780c */ /* 0x000fc40000f21670 */
[----:B------:R-:W-:Y:S02]  /*10ae0*/  FMNMX.FTZ R5, R141, R22, !PT ;  /* 0x000000168d057209 */ /* 0x000fe40007810000 */
[----:B------:R-:W-:Y:S02]  /*10af0*/  ISETP.GT.AND P3, PT, R15, 0x30, P0 ;  /* 0x000000300f00780c */ /* 0x000fe40000764270 */
[----:B------:R-:W-:Y:S01]  /*10b00*/  FSEL R170, R74, -INF , !P2 ;  /* 0xff8000004aaa7808 */ /* 0x000fe20005000000 */
[----:B------:R-:W1:Y:S01]  /*10b10*/  SHFL.BFLY PT, R22, R5, 0x2, 0x1f ;  /* 0x0c401f0005167f89 */ /* 0x000e6200000e0000 */
[----:B------:R-:W-:Y:S02]  /*10b20*/  FMNMX.FTZ R19, R162, R19, !PT ;  /* 0x00000013a2137209 */ /* 0x000fe40007810000 */
[----:B------:R-:W-:Y:S02]  /*10b30*/  FSEL R166, R75, -INF , !P1 ;  /* 0xff8000004ba67808 */ /* 0x000fe40004800000 */
[----:B------:R-:W-:Y:S01]  /*10b40*/  ISETP.GT.AND P1, PT, R15, 0x31, P0 ;  /* 0x000000310f00780c */ /* 0x000fe20000724270 */
[----:B------:R-:W-:Y:S01]  /*10b50*/  LDSM.16.MT88.4 R72, [R195+0x4100] ;  /* 0x00410000c348783b */ /* 0x000fe20000004200 */
[----:B------:R-:W-:-:S02]  /*10b60*/  ISETP.LT.OR P2, PT, R0, 0x31, P3 ;  /* 0x000000310000780c */ /* 0x000fc40001f41670 */
[----:B------:R-:W-:Y:S02]  /*10b70*/  FMNMX.FTZ R19, R170, R19, !PT ;  /* 0x00000013aa137209 */ /* 0x000fe40007810000 */
[----:B------:R-:W-:Y:S02]  /*10b80*/  ISETP.LT.OR P1, PT, R0, 0x32, P1 ;  /* 0x000000320000780c */ /* 0x000fe40000f21670 */
[----:B------:R-:W-:Y:S02]  /*10b90*/  ISETP.GT.AND P3, PT, R15, 0x38, P0 ;  /* 0x000000380f00780c */ /* 0x000fe40000764270 */
[----:B------:R-:W-:Y:S02]  /*10ba0*/  FSEL R164, R46, -INF , !P2 ;  /* 0xff8000002ea47808 */ /* 0x000fe40005000000 */
[----:B------:R-:W-:Y:S02]  /*10bb0*/  FMNMX.FTZ R19, R166, R19, !PT ;  /* 0x00000013a6137209 */ /* 0x000fe40007810000 */
[----:B------:R-:W-:-:S02]  /*10bc0*/  FSEL R142, R47, -INF , !P1 ;  /* 0xff8000002f8e7808 */ /* 0x000fc40004800000 */
[----:B------:R-:W-:Y:S02]  /*10bd0*/  ISETP.GT.AND P0, PT, R15, 0x39, P0 ;  /* 0x000000390f00780c */ /* 0x000fe40000704270 */
[----:B------:R-:W-:Y:S02]  /*10be0*/  ISETP.LT.OR P1, PT, R0, 0x39, P3 ;  /* 0x000000390000780c */ /* 0x000fe40001f21670 */
[----:B------:R-:W-:Y:S02]  /*10bf0*/  FMNMX.FTZ R19, R164, R19, !PT ;  /* 0x00000013a4137209 */ /* 0x000fe40007810000 */
[----:B------:R-:W-:Y:S02]  /*10c00*/  ISETP.LT.OR P0, PT, R0, 0x3a, P0 ;  /* 0x0000003a0000780c */ /* 0x000fe40000701670 */
[----:B------:R-:W-:Y:S02]  /*10c10*/  FSEL R140, R42, -INF , !P1 ;  /* 0xff8000002a8c7808 */ /* 0x000fe40004800000 */
[----:B------:R-:W-:-:S02]  /*10c20*/  FMNMX.FTZ R19, R142, R19, !PT ;  /* 0x000000138e137209 */ /* 0x000fc40007810000 */
[----:B------:R-:W-:Y:S02]  /*10c30*/  FSEL R160, R43, -INF , !P0 ;  /* 0xff8000002ba07808 */ /* 0x000fe40004000000 */
[----:B------:R-:W-:Y:S01]  /*10c40*/  FMNMX.FTZ R15, R140, R19, !PT ;  /* 0x000000138c0f7209 */ /* 0x000fe20007810000 */
[----:B------:R-:W-:Y:S01]  /*10c50*/  LDSM.16.MT88.4 R40, [R195+0x2100] ;  /* 0x00210000c328783b */ /* 0x000fe20000004200 */
        /* <DEDUP_REMOVED lines=35> */
[----:B------:R-:W2:Y:S01]  /*10e90*/  LDSM.16.MT88.4 R64, [R188+0x2100] ;  /* 0x00210000bc40783b */ /* 0x000ea20000004200 */
[--C-:B------:R-:W-:Y:S02]  /*10ea0*/  FFMA.FTZ R153, R18, c[0x0][0x2d0], -R159.reuse ;  /* 0x0000b40012997a23 */ /* 0x100fe4000001089f */
[----:B------:R-:W-:-:S02]  /*10eb0*/  FFMA.FTZ R154, R20, c[0x0][0x2d0], -R159 ;  /* 0x0000b400149a7a23 */ /* 0x000fc4000001089f */
[--C-:B------:R-:W-:Y:S01]  /*10ec0*/  FFMA.FTZ R147, R6, c[0x0][0x2d0], -R159.reuse ;  /* 0x0000b40006937a23 */ /* 0x100fe2000001089f */
[----:B------:R-:W-:Y:S01]  /*10ed0*/  MUFU.EX2 R148, R148 ;  /* 0x0000009400947308 */ /* 0x000fe20000000800 */
[----:B------:R-:W3:Y:S01]  /*10ee0*/  LDSM.16.MT88.4 R4, [R188+0x4100] ;  /* 0x00410000bc04783b */ /* 0x000ee20000004200 */
[--C-:B------:R-:W-:Y:S02]  /*10ef0*/  FFMA.FTZ R3, R10, c[0x0][0x2d0], -R159.reuse ;  /* 0x0000b4000a037a23 */ /* 0x100fe4000001089f */
[--C-:B------:R-:W-:Y:S01]  /*10f00*/  FFMA.FTZ R2, R8, c[0x0][0x2d0], -R159.reuse ;  /* 0x0000b40008027a23 */ /* 0x100fe2000001089f */
[----:B------:R-:W-:Y:S01]  /*10f10*/  LDSM.16.MT88.4 R20, [R189+0x2900] ;  /* 0x00290000bd14783b */ /* 0x000fe20000004200 */
[--C-:B------:R-:W-:Y:S01]  /*10f20*/  FFMA.FTZ R15, R16, c[0x0][0x2d0], -R159.reuse ;  /* 0x0000b400100f7a23 */ /* 0x100fe2000001089f */
[----:B-1----:R-:W-:Y:S01]  /*10f30*/  F2FP.PACK_AB R98, R146, R149 ;  /* 0x000000959262723e */ /* 0x002fe200000000ff */
[----:B------:R-:W-:Y:S01]  /*10f40*/  MUFU.EX2 R153, R153 ;  /* 0x0000009900997308 */ /* 0x000fe20000000800 */
[----:B------:R-:W1:Y:S01]  /*10f50*/  LDSM.16.MT88.4 R8, [R195+0x2900] ;  /* 0x00290000c308783b */ /* 0x000e620000004200 */
[----:B------:R-:W-:-:S02]  /*10f60*/  FFMA.FTZ R14, R14, c[0x0][0x2d0], -R159 ;  /* 0x0000b4000e0e7a23 */ /* 0x000fc4000001089f */
[--C-:B------:R-:W-:Y:S01]  /*10f70*/  FFMA.FTZ R161, R172, c[0x0][0x2d0], -R159.reuse ;  /* 0x0000b400aca17a23 */ /* 0x100fe2000001089f */
[----:B------:R-:W4:Y:S01]  /*10f80*/  LDSM.16.MT88.4 R16, [R188+0x2900] ;  /* 0x00290000bc10783b */ /* 0x000f220000004200 */
[--C-:B------:R-:W-:Y:S02]  /*10f90*/  FFMA.FTZ R162, R162, c[0x0][0x2d0], -R159.reuse ;  /* 0x0000b400a2a27a23 */ /* 0x100fe4000001089f */
[----:B------:R-:W5:Y:S01]  /*10fa0*/  MUFU.EX2 R154, R154 ;  /* 0x0000009a009a7308 */ /* 0x000f620000000800 */
[--C-:B------:R-:W-:Y:S02]  /*10fb0*/  FFMA.FTZ R163, R170, c[0x0][0x2d0], -R159.reuse ;  /* 0x0000b400aaa37a23 */ /* 0x100fe4000001089f */
[--C-:B------:R-:W-:Y:S02]  /*10fc0*/  FFMA.FTZ R166, R166, c[0x0][0x2d0], -R159.reuse ;  /* 0x0000b400a6a67a23 */ /* 0x100fe4000001089f */
[--C-:B------:R-:W-:Y:S02]  /*10fd0*/  FFMA.FTZ R170, R165, c[0x0][0x2d0], -R168.reuse ;  /* 0x0000b400a5aa7a23 */ /* 0x100fe400000108a8 */
[----:B------:R-:W-:Y:S01]  /*10fe0*/  FFMA.FTZ R165, R143, c[0x0][0x2d0], -R168 ;  /* 0x0000b4008fa57a23 */ /* 0x000fe200000108a8 */
[----:B------:R-:W2:Y:S01]  /*10ff0*/  MUFU.EX2 R147, R147 ;  /* 0x0000009300937308 */ /* 0x000ea20000000800 */
[----:B------:R-:W-:-:S02]  /*11000*/  FFMA.FTZ R164, R164, c[0x0][0x2d0], -R159 ;  /* 0x0000b400a4a47a23 */ /* 0x000fc4000001089f */
[--C-:B------:R-:W-:Y:S02]  /*11010*/  FFMA.FTZ R169, R142, c[0x0][0x2d0], -R159.reuse ;  /* 0x0000b4008ea97a23 */ /* 0x100fe4000001089f */
[--C-:B------:R-:W-:Y:S02]  /*11020*/  FFMA.FTZ R168, R140, c[0x0][0x2d0], -R159.reuse ;  /* 0x0000b4008ca87a23 */ /* 0x100fe4000001089f */
[----:B------:R-:W-:Y:S01]  /*11030*/  FFMA.FTZ R209, R160, c[0x0][0x2d0], -R159 ;  /* 0x0000b400a0d17a23 */ /* 0x000fe2000001089f */
[----:B-----5:R-:W-:Y:S01]  /*11040*/  F2FP.PACK_AB R97, R154, R153 ;  /* 0x000000999a61723e */ /* 0x020fe200000000ff */
[----:B------:R-:W-:Y:S01]  /*11050*/  MUFU.EX2 R150, R150 ;  /* 0x0000009600967308 */ /* 0x000fe20000000800 */
[----:B------:R-:W-:Y:S01]  /*11060*/  FADD.FTZ R152, R152, R151 ;  /* 0x0000009798987221 */ /* 0x000fe20000010000 */
[----:B------:R-:W-:Y:S01]  /*11070*/  LDSM.16.MT88.4 R140, [R190+0x1900] ;  /* 0x00190000be8c783b */ /* 0x000fe20000004200 */
[----:B------:R-:W-:Y:S02]  /*11080*/  FADD.FTZ R153, R153, R154 ;  /* 0x0000009a99997221 */ /* 0x000fe40000010000 */
[----:B------:R-:W-:Y:S01]  /*11090*/  FADD.FTZ R149, R149, R152 ;  /* 0x0000009895957221 */ /* 0x000fe20000010000 */
[----:B--2---:R-:W-:-:S02]  /*110a0*/  F2FP.PACK_AB R99, R147, R148 ;  /* 0x000000949363723e */ /* 0x004fc400000000ff */
[----:B------:R-:W2:Y:S01]  /*110b0*/  MUFU.EX2 R145, R145 ;  /* 0x0000009100917308 */ /* 0x000ea20000000800 */
[----:B------:R-:W-:-:S04]  /*110c0*/  FADD.FTZ R149, R146, R149 ;  /* 0x0000009592957221 */ /* 0x000fc80000010000 */
[C---:B------:R-:W-:Y:S03]  /*110d0*/  HMMA.16816.F32 R36, R96.reuse, R40, RZ ;  /* 0x000000286024723c */ /* 0x040fe600000018ff */
[----:B------:R-:W-:Y:S05]  /*110e0*/  MUFU.EX2 R144, R144 ;  /* 0x0000009000907308 */ /* 0x000fea0000000800 */
[C---:B------:R-:W-:Y:S03]  /*110f0*/  HMMA.16816.F32 R52, R96.reuse, R56, RZ ;  /* 0x000000386034723c */ /* 0x040fe600000018ff */
[----:B------:R-:W-:Y:S05]  /*11100*/  MUFU.EX2 R13, R13 ;  /* 0x0000000d000d7308 */ /* 0x000fea0000000800 */
[C---:B------:R-:W-:Y:S03]  /*11110*/  HMMA.16816.F32 R40, R96.reuse, R42, RZ ;  /* 0x0000002a6028723c */ /* 0x040fe600000018ff */
[----:B------:R-:W-:Y:S05]  /*11120*/  MUFU.EX2 R15, R15 ;  /* 0x0000000f000f7308 */ /* 0x000fea0000000800 */
[C---:B------:R-:W-:Y:S03]  /*11130*/  HMMA.16816.F32 R56, R96.reuse, R58, RZ ;  /* 0x0000003a6038723c */ /* 0x040fe600000018ff */
[----:B------:R-:W5:Y:S05]  /*11140*/  MUFU.EX2 R14, R14 ;  /* 0x0000000e000e7308 */ /* 0x000f6a0000000800 */
[C---:B------:R-:W-:Y:S03]  /*11150*/  HMMA.16816.F32 R60, R96.reuse, R64, RZ ;  /* 0x00000040603c723c */ /* 0x040fe600000018ff */
[----:B------:R-:W-:Y:S05]  /*11160*/  MUFU.EX2 R3, R3 ;  /* 0x0000000300037308 */ /* 0x000fea0000000800 */
[C---:B------:R-:W-:Y:S03]  /*11170*/  HMMA.16816.F32 R64, R96.reuse, R66, RZ ;  /* 0x000000426040723c */ /* 0x040fe600000018ff */
[----:B------:R-:W1:Y:S05]  /*11180*/  MUFU.EX2 R2, R2 ;  /* 0x0000000200027308 */ /* 0x000e6a0000000800 */
        /* <DEDUP_REMOVED lines=32> */
[C---:B---3--:R-:W-:Y:S07]  /*11390*/  HMMA.16816.F32 R92, R96.reuse, R4, RZ ;  /* 0x00000004605c723c */ /* 0x048fee00000018ff */
[----:B--2---:R-:W-:Y:S01]  /*113a0*/  F2FP.PACK_AB R4, R145, R150 ;  /* 0x000000969104723e */ /* 0x004fe200000000ff */
[----:B------:R-:W-:Y:S01]  /*113b0*/  HMMA.16816.F32 R96, R96, R6, RZ ;  /* 0x000000066060723c */ /* 0x000fe200000018ff */
[----:B-----5:R-:W-:Y:S01]  /*113c0*/  F2FP.PACK_AB R5, R14, R15 ;  /* 0x0000000f0e05723e */ /* 0x020fe200000000ff */
[----:B------:R-:W-:-:S04]  /*113d0*/  FADD.FTZ R150, R150, R149 ;  /* 0x0000009596967221 */ /* 0x000fc80000010000 */
[----:B------:R-:W-:Y:S01]  /*113e0*/  FADD.FTZ R145, R145, R150 ;  /* 0x0000009691917221 */ /* 0x000fe20000010000 */
[----:B------:R-:W-:Y:S02]  /*113f0*/  F2FP.PACK_AB R6, R13, R144 ;  /* 0x000000900d06723e */ /* 0x000fe400000000ff */
[----:B-1----:R-:W-:Y:S01]  /*11400*/  F2FP.PACK_AB R7, R2, R3 ;  /* 0x000000030207723e */ /* 0x002fe200000000ff */
[----:B------:R-:W-:-:S04]  /*11410*/  FADD.FTZ R144, R144, R145 ;  /* 0x0000009190907221 */ /* 0x000fc80000010000 */
[----:B------:R-:W-:Y:S02]  /*11420*/  FADD.FTZ R144, R13, R144 ;  /* 0x000000900d907221 */ /* 0x000fe40000010000 */
[C---:B------:R-:W-:Y:S08]  /*11430*/  HMMA.16816.F32 R36, R4.reuse, R8, R36 ;  /* 0x000000080424723c */ /* 0x040ff00000001824 */
[C---:B------:R-:W-:Y:S01]  /*11440*/  HMMA.16816.F32 R40, R4.reuse, R10, R40 ;  /* 0x0000000a0428723c */ /* 0x040fe20000001828 */
[----:B------:R-:W1:Y:S07]  /*11450*/  LDSM.16.MT88.4 R8, [R190+0x4900] ;  /* 0x00490000be08783b */ /* 0x000e6e0000004200 */
[C---:B------:R-:W-:Y:S08]  /*11460*/  HMMA.16816.F32 R52, R4.reuse, R20, R52 ;  /* 0x000000140434723c */ /* 0x040ff00000001834 */
[C---:B------:R-:W-:Y:S01]  /*11470*/  HMMA.16816.F32 R56, R4.reuse, R22, R56 ;  /* 0x000000160438723c */ /* 0x040fe20000001838 */
[----:B------:R-:W2:Y:S07]  /*11480*/  LDSM.16.MT88.4 R20, [R189+0x4900] ;  /* 0x00490000bd14783b */ /* 0x000eae0000004200 */
[C---:B----4-:R-:W-:Y:S08]  /*11490*/  HMMA.16816.F32 R60, R4.reuse, R16, R60 ;  /* 0x00000010043c723c */ /* 0x050ff0000000183c */
        /* <DEDUP_REMOVED lines=134> */
.L_x_1677:
[----:B------:R-:W-:Y:S02]  /*11d00*/  UISETP.NE.AND UP0, UPT, UR9, 0x1, UPT ;  /* 0x000000010900788c */ /* 0x000fe4000bf05270 */
[----:B------:R-:W-:Y:S02]  /*11d10*/  ULDC.64 UR4, c[0x0][0x330] ;  /* 0x0000cc0000047ab9 */ /* 0x000fe40000000a00 */
[----:B------:R-:W-:-:S07]  /*11d20*/  UIMAD.WIDE.U32 UR16, UR13, UR4, URZ ;  /* 0x000000040d1072a5 */ /* 0x000fce000f8e003f */
[----:B------:R-:W-:Y:S02]  /*11d30*/  @UP0 USHF.R.U32.HI UR13, URZ, UR5, UR17 ;  /* 0x000000053f0d0299 */ /* 0x000fe40008011611 */
.L_x_1678:
[----:B------:R-:W-:Y:S02]  /*11d40*/  ULDC UR4, c[0x0][0x32c] ;  /* 0x0000cb0000047ab9 */ /* 0x000fe40000000800 */
[----:B------:R-:W-:-:S04]  /*11d50*/  UIMAD UR4, UR13, UR9, UR4 ;  /* 0x000000090d0472a4 */ /* 0x000fc8000f8e0204 */
[----:B------:R-:W-:-:S04]  /*11d60*/  UISETP.LT.AND UP0, UPT, UR10, UR4, UPT ;  /* 0x000000040a00728c */ /* 0x000fc8000bf01270 */
[----:B------:R-:W-:-:S04]  /*11d70*/  USEL UR10, UR10, UR4, UP0 ;  /* 0x000000040a0a7287 */ /* 0x000fc80008000000 */
.L_x_1676:
        /* <DEDUP_REMOVED lines=13> */
[----:B------:R-:W-:Y:S01]  /*11e50*/  IADD3 RZ, P4, R200, 0x80, RZ ;  /* 0x00000080c8ff7810 */ /* 0x000fe20007f9e0ff */
[----:B------:R-:W-:Y:S01]  /*11e60*/  IMAD.MOV.U32 R218, RZ, RZ, c[0x0][0x208] ;  /* 0x00008200ffda7624 */ /* 0x000fe200078e00ff */
[----:B------:R-:W-:Y:S01]  /*11e70*/  IADD3 RZ, P1, R204, 0x40, RZ ;  /* 0x00000040ccff7810 */ /* 0x000fe20007f3e0ff */
[--C-:B------:R-:W-:Y:S01]  /*11e80*/  IMAD.X R222, RZ, RZ, R207.reuse, P2 ;  /* 0x000000ffffde7224 */ /* 0x100fe200010e06cf */
[C---:B------:R-:W-:Y:S01]  /*11e90*/  IADD3 R216, R200.reuse, 0x40, RZ ;  /* 0x00000040c8d87810 */ /* 0x040fe20007ffe0ff */
        /* <DEDUP_REMOVED lines=12> */
.L_x_1688:
[----:B------:R-:W-:Y:S04]  /*11f60*/  DEPBAR.LE SB0, 0x0 ;  /* 0x000080000000791a */ /* 0x000fe80000000000 */
[----:B------:R-:W-:Y:S01]  /*11f70*/  BAR.SYNC.DEFER_BLOCKING 0x0 ;  /* 0x0000000000007b1d */ /* 0x000fe20000010000 */
[C---:B------:R-:W-:Y:S11]  /*11f80*/  ISETP.LT.AND P0, PT, R224.reuse, UR8, PT ;  /* 0x00000008e0007c0c */ /* 0x040ff6000bf01270 */
[----:B------:R-:W-:Y:S02]  /*11f90*/  @!UPT UIADD3 URZ, URZ, URZ, URZ ;  /* 0x0000003f3f3ff290 */ /* 0x000fe4000fffe03f */
[----:B------:R-:W-:Y:S01]  /*11fa0*/  @!P0 SHF.R.S32.HI R0, RZ, 0x1f, R224 ;  /* 0x0000001fff008819 */ /* 0x000fe200000114e0 */
[----:B------:R-:W-:Y:S04]  /*11fb0*/  @!P0 IMAD.WIDE.U32 R152, R224, c[0x0][0x208], RZ ;  /* 0x00008200e0988a25 */ /* 0x000fe800078e00ff */
[----:B------:R-:W-:Y:S04]  /*11fc0*/  @!P0 IMAD R0, R0, c[0x0][0x208], RZ ;  /* 0x0000820000008a24 */ /* 0x000fe800078e02ff */
[----:B------:R-:W-:Y:S01]  /*11fd0*/  @!P0 IMAD R0, R224, c[0x0][0x20c], R0 ;  /* 0x00008300e0008a24 */ /* 0x000fe200078e0200 */
[----:B------:R-:W-:Y:S03]  /*11fe0*/  LDSM.16.M88.4 R132, [R198+0xc100] ;  /* 0x00c10000c684783b */ /* 0x000fe60000000200 */
[----:B------:R-:W-:Y:S02]  /*11ff0*/  @!P0 IMAD.IADD R0, R153, 0x1, R0 ;  /* 0x0000000199008824 */ /* 0x000fe400078e0200 */
[----:B------:R-:W1:Y:S01]  /*12000*/  LDSM.16.M88.4 R136, [R197+0x6100] ;  /* 0x00610000c588783b */ /* 0x000e620000000200 */
[C---:B------:R-:W-:Y:S02]  /*12010*/  @!P0 IMAD.SHL.U32 R153, R152.reuse, 0x40, RZ ;  /* 0x0000004098998824 */ /* 0x040fe400078e00ff */
[----:B------:R-:W-:Y:S02]  /*12020*/  @!P0 SHF.L.U64.HI R155, R152, 0x6, R0 ;  /* 0x00000006989b8819 */ /* 0x000fe40000010200 */
[----:B------:R-:W2:Y:S01]  /*12030*/  LDSM.16.M88.4 R140, [R197+0x6900] ;  /* 0x00690000c58c783b */ /* 0x000ea20000000200 */
[C---:B------:R-:W-:Y:S02]  /*12040*/  @!P0 IADD3 R159, P3, R153.reuse, R200, RZ ;  /* 0x000000c8999f8210 */ /* 0x040fe40007f7e0ff */
[----:B------:R-:W-:Y:S02]  /*12050*/  @!P0 IADD3 R157, P2, R153, R216, RZ ;  /* 0x000000d8999d8210 */ /* 0x000fe40007f5e0ff */
[----:B------:R-:W3:Y:S01]  /*12060*/  LDSM.16.M88.4 R144, [R197+0x7100] ;  /* 0x00710000c590783b */ /* 0x000ee20000000200 */
[----:B------:R-:W-:Y:S01]  /*12070*/  @!P0 IMAD.X R154, R155, 0x1, R207, P3 ;  /* 0x000000019b9a8824 */ /* 0x000fe200018e06cf */
[----:B------:R-:W-:Y:S01]  /*12080*/  @!P0 LEA R160, P3, R159, c[0x0][0x1f8], 0x1 ;  /* 0x00007e009fa08a11 */ /* 0x000fe200078608ff */
[----:B------:R-:W-:Y:S01]  /*12090*/  @!P0 IMAD.X R0, R155, 0x1, R222, P2 ;  /* 0x000000019b008824 */ /* 0x000fe200010e06de */
[----:B------:R-:W-:Y:S01]  /*120a0*/  @!P0 LEA R166, P2, R157, c[0x0][0x1f8], 0x1 ;  /* 0x00007e009da68a11 */ /* 0x000fe200078408ff */
[----:B------:R-:W4:Y:S01]  /*120b0*/  LDSM.16.M88.4 R148, [R197+0x7900] ;  /* 0x00790000c594783b */ /* 0x000f220000000200 */
[----:B------:R-:W-:Y:S02]  /*120c0*/  @!P0 LEA.HI.X R161, R159, c[0x0][0x1fc], R154, 0x1, P3 ;  /* 0x00007f009fa18a11 */ /* 0x000fe400018f0c9a */
[----:B------:R-:W-:Y:S02]  /*120d0*/  @!P0 LEA.HI.X R167, R157, c[0x0][0x1fc], R0, 0x1, P2 ;  /* 0x00007f009da78a11 */ /* 0x000fe400010f0c00 */
[----:B------:R-:W-:Y:S02]  /*120e0*/  @!P0 IADD3 R152, P1, R153, R215, RZ ;  /* 0x000000d799988210 */ /* 0x000fe40007f3e0ff */
[----:B------:R-:W-:Y:S03]  /*120f0*/  @!P0 LEA R153, P3, R218, R153, 0x5 ;  /* 0x00000099da998211 */ /* 0x000fe600078628ff */
[----:B------:R-:W-:Y:S01]  /*12100*/  @!P0 IMAD.X R163, R155, 0x1, R221, P1 ;  /* 0x000000019ba38824 */ /* 0x000fe200008e06dd */
[----:B------:R-:W-:Y:S02]  /*12110*/  @!P0 IADD3 R159, P2, R153, R200, RZ ;  /* 0x000000c8999f8210 */ /* 0x000fe40007f5e0ff */
[----:B------:R-:W-:Y:S02]  /*12120*/  @!P0 LEA R164, P1, R152, c[0x0][0x1f8], 0x1 ;  /* 0x00007e0098a48a11 */ /* 0x000fe400078208ff */
[----:B------:R-:W-:Y:S02]  /*12130*/  @!P0 LEA.HI.X R155, R218, R155, R223, 0x5, P3 ;  /* 0x0000009bda9b8211 */ /* 0x000fe400018f2cdf */
[----:B------:R-:W-:Y:S02]  /*12140*/  @!P0 LEA R172, P4, R159, c[0x0][0x1f8], 0x1 ;  /* 0x00007e009fac8a11 */ /* 0x000fe400078808ff */
[----:B------:R-:W-:Y:S01]  /*12150*/  @!P0 LEA.HI.X R165, R152, c[0x0][0x1fc], R163, 0x1, P1 ;  /* 0x00007f0098a58a11 */ /* 0x000fe200008f0ca3 */
[----:B------:R-:W-:Y:S01]  /*12160*/  @!P0 IMAD.X R0, R155, 0x1, R207, P2 ;  /* 0x000000019b008824 */ /* 0x000fe200010e06cf */
[C---:B------:R-:W-:Y:S02]  /*12170*/  @!P0 IADD3 R152, P1, R153.reuse, R216, RZ ;  /* 0x000000d899988210 */ /* 0x040fe40007f3e0ff */
[----:B------:R-:W-:Y:S01]  /*12180*/  @!P0 IADD3 R153, P3, R153, R215, RZ ;  /* 0x000000d799998210 */ /* 0x000fe20007f7e0ff */
[C---:B-1----:R-:W-:Y:S03]  /*12190*/  HMMA.16816.F32 R4, R132.reuse, R136, RZ ;  /* 0x000000888404723c */ /* 0x042fe600000018ff */
[----:B------:R-:W-:Y:S01]  /*121a0*/  @!P0 LEA.HI.X R173, R159, c[0x0][0x1fc], R0, 0x1, P4 ;  /* 0x00007f009fad8a11 */ /* 0x000fe200020f0c00 */
[C---:B------:R-:W-:Y:S01]  /*121b0*/  @!P0 IMAD.X R157, R155.reuse, 0x1, R222, P1 ;  /* 0x000000019b9d8824 */ /* 0x040fe200008e06de */
[C---:B------:R-:W-:Y:S01]  /*121c0*/  @!P0 LEA R170, P2, R152.reuse, c[0x0][0x1f8], 0x1 ;  /* 0x00007e0098aa8a11 */ /* 0x040fe200078408ff */
[----:B------:R-:W-:Y:S01]  /*121d0*/  @!P0 IMAD.X R0, R155, 0x1, R221, P3 ;  /* 0x000000019b008824 */ /* 0x000fe200018e06dd */
[----:B------:R-:W-:Y:S01]  /*121e0*/  @!P0 LEA R168, P1, R153, c[0x0][0x1f8], 0x1 ;  /* 0x00007e0099a88a11 */ /* 0x000fe200078208ff */
[C---:B------:R-:W-:Y:S01]  /*121f0*/  HMMA.16816.F32 R8, R132.reuse, R138, RZ ;  /* 0x0000008a8408723c */ /* 0x040fe200000018ff */
[----:B------:R-:W-:Y:S01]  /*12200*/  LDSM.16.M88.4 R136, [R194+0xc100] ;  /* 0x00c10000c288783b */ /* 0x000fe20000000200 */
[----:B------:R-:W-:Y:S02]  /*12210*/  ISETP.NE.AND P4, PT, R199, RZ, PT ;  /* 0x000000ffc700720c */ /* 0x000fe40003f85270 */
[----:B------:R-:W-:Y:S02]  /*12220*/  @!P0 LEA.HI.X R171, R152, c[0x0][0x1fc], R157, 0x1, P2 ;  /* 0x00007f0098ab8a11 */ /* 0x000fe400010f0c9d */
[----:B------:R-:W-:Y:S02]  /*12230*/  @!P0 LEA.HI.X R169, R153, c[0x0][0x1fc], R0, 0x1, P1 ;  /* 0x00007f0099a98a11 */ /* 0x000fe400008f0c00 */
[C---:B--2---:R-:W-:Y:S08]  /*12240*/  HMMA.16816.F32 R12, R132.reuse, R140, RZ ;  /* 0x0000008c840c723c */ /* 0x044ff000000018ff */
[C---:B------:R-:W-:Y:S01]  /*12250*/  HMMA.16816.F32 R16, R132.reuse, R142, RZ ;  /* 0x0000008e8410723c */ /* 0x040fe200000018ff */
[----:B------:R-:W1:Y:S07]  /*12260*/  LDSM.16.M88.4 R140, [R196] ;  /* 0x00000000c48c783b */ /* 0x000e6e0000000200 */
[C---:B---3--:R-:W-:Y:S08]  /*12270*/  HMMA.16816.F32 R20, R132.reuse, R144, RZ ;  /* 0x000000908414723c */ /* 0x048ff000000018ff */
[C---:B------:R-:W-:Y:S01]  /*12280*/  HMMA.16816.F32 R24, R132.reuse, R146, RZ ;  /* 0x000000928418723c */ /* 0x040fe200000018ff */
[----:B------:R-:W2:Y:S07]  /*12290*/  LDSM.16.M88.4 R144, [R187] ;  /* 0x00000000bb90783b */ /* 0x000eae0000000200 */
[C---:B----4-:R-:W-:Y:S08]  /*122a0*/  HMMA.16816.F32 R28, R132.reuse, R148, RZ ;  /* 0x00000094841c723c */ /* 0x050ff000000018ff */
[----:B------:R-:W-:Y:S01]  /*122b0*/  HMMA.16816.F32 R32, R132, R150, RZ ;  /* 0x000000968420723c */ /* 0x000fe200000018ff */
[----:B------:R-:W3:Y:S05]  /*122c0*/  LDSM.16.M88.4 R132, [R186] ;  /* 0x00000000ba84783b */ /* 0x000eea0000000200 */
[----:B------:R-:W4:Y:S02]  /*122d0*/  LDSM.16.M88.4 R148, [R185] ;  /* 0x00000000b994783b */ /* 0x000f240000000200 */
[C---:B-1----:R-:W-:Y:S03]  /*122e0*/  HMMA.16816.F32 R4, R136.reuse, R140, R4 ;  /* 0x0000008c8804723c */ /* 0x042fe60000001804 */
[----:B------:R-:W-:Y:S01]  /*122f0*/  @!PT LDS RZ, [RZ] ;  /* 0x00000000fffff984 */ /* 0x000fe20000000800 */
[----:B------:R-:W-:Y:S01]  /*12300*/  @!PT LDS RZ, [RZ] ;  /* 0x00000000fffff984 */ /* 0x000fe20000000800 */
[----:B------:R-:W-:Y:S01]  /*12310*/  @!PT LDS RZ, [RZ] ;  /* 0x00000000fffff984 */ /* 0x000fe20000000800 */
[----:B------:R1:W-:Y:S05]  /*12320*/  @!P0 LDGSTS.E.BYPASS.LTC128B.128 [R202+0x100], [R160.64], !P5 ;  /* 0x00100000a0ca8fae */ /* 0x0003ea000e901d5c */
[----:B------:R5:W-:Y:S01]  /*12330*/  @!P0 LDGSTS.E.BYPASS.LTC128B.128 [R202+0x2100], [R166.64], !P6 ;  /* 0x02100000a6ca8fae */ /* 0x000be2000f101d5c */
[C---:B------:R-:W-:Y:S04]  /*12340*/  HMMA.16816.F32 R8, R136.reuse, R142, R8 ;  /* 0x0000008e8808723c */ /* 0x040fe80000001808 */
[----:B------:R5:W-:Y:S04]  /*12350*/  @!P0 LDGSTS.E.BYPASS.LTC128B.128 [R202+0x4100], [R164.64], !P4 ;  /* 0x04100000a4ca8fae */ /* 0x000be8000e101d5c */
[C---:B--2---:R-:W-:Y:S01]  /*12360*/  HMMA.16816.F32 R12, R136.reuse, R144, R12 ;  /* 0x00000090880c723c */ /* 0x044fe2000000180c */
[----:B------:R2:W-:Y:S05]  /*12370*/  @!P0 LDGSTS.E.BYPASS.LTC128B.128 [R202+0x1100], [R172.64], !P5 ;  /* 0x01100000acca8fae */ /* 0x0005ea000e901d5c */
[----:B------:R1:W-:Y:S02]  /*12380*/  @!P0 LDGSTS.E.BYPASS.LTC128B.128 [R202+0x3100], [R170.64], !P6 ;  /* 0x03100000aaca8fae */ /* 0x0003e4000f101d5c */
[C---:B------:R-:W-:Y:S03]  /*12390*/  HMMA.16816.F32 R16, R136.reuse, R146, R16 ;  /* 0x000000928810723c */ /* 0x040fe60000001810 */
[----:B------:R1:W-:Y:S01]  /*123a0*/  @!P0 LDGSTS.E.BYPASS.LTC128B.128 [R202+0x5100], [R168.64], !P4 ;  /* 0x05100000a8ca8fae */ /* 0x0003e2000e101d5c */
[C---:B------:R-:W-:Y:S04]  /*123b0*/  ISETP.GT.AND P0, PT, R224.reuse, UR8, PT ;  /* 0x00000008e0007c0c */ /* 0x040fe8000bf04270 */
[C---:B---3--:R-:W-:Y:S01]  /*123c0*/  HMMA.16816.F32 R20, R136.reuse, R132, R20 ;  /* 0x000000848814723c */ /* 0x048fe20000001814 */
[----:B------:R-:W-:Y:S05]  /*123d0*/  LDSM.16.M88.4 R140, [R193+0xc100] ;  /* 0x00c10000c18c783b */ /* 0x000fea0000000200 */
[----:B------:R-:W3:Y:S02]  /*123e0*/  LDSM.16.M88.4 R152, [R192+0x6100] ;  /* 0x00610000c098783b */ /* 0x000ee40000000200 */
[C---:B------:R-:W-:Y:S03]  /*123f0*/  HMMA.16816.F32 R24, R136.reuse, R134, R24 ;  /* 0x000000868818723c */ /* 0x040fe60000001818 */
[----:B------:R-:W2:Y:S01]  /*12400*/  LDSM.16.M88.4 R156, [R192+0x6900] ;  /* 0x00690000c09c783b */ /* 0x000ea20000000200 */
[----:B------:R-:W-:Y:S04]  /*12410*/  @P0 IADD3 R0, R224, -0x1, RZ ;  /* 0xffffffffe0000810 */ /* 0x000fe80007ffe0ff */
[C---:B----4-:R-:W-:Y:S01]  /*12420*/  HMMA.16816.F32 R28, R136.reuse, R148, R28 ;  /* 0x00000094881c723c */ /* 0x050fe2000000181c */
[----:B------:R-:W0:Y:S05]  /*12430*/  LDGDEPBAR ;  /* 0x00000000000079af */ /* 0x000e2a0000000000 */
[----:B-1----:R-:W1:Y:S02]  /*12440*/  LDSM.16.M88.4 R160, [R192+0x7100] ;  /* 0x00710000c0a0783b */ /* 0x002e640000000200 */
[----:B------:R-:W-:Y:S03]  /*12450*/  HMMA.16816.F32 R32, R136, R150, R32 ;  /* 0x000000968820723c */ /* 0x000fe60000001820 */
[----:B------:R-:W4:Y:S05]  /*12460*/  LDSM.16.M88.4 R144, [R192+0x7900] ;  /* 0x00790000c090783b */ /* 0x000f2a0000000200 */
[----:B------:R-:W-:Y:S05]  /*12470*/  LDSM.16.M88.4 R132, [R191+0xc100] ;  /* 0x00c10000bf84783b */ /* 0x000fea0000000200 */
[----:B-----5:R-:W5:Y:S05]  /*12480*/  LDSM.16.M88.4 R164, [R184] ;  /* 0x00000000b8a4783b */ /* 0x020f6a0000000200 */
[----:B------:R-:W4:Y:S01]  /*12490*/  LDSM.16.M88.4 R168, [R184+0x800] ;  /* 0x00080000b8a8783b */ /* 0x000f220000000200 */
[C---:B---3--:R-:W-:Y:S04]  /*124a0*/  HMMA.16816.F32 R4, R140.reuse, R152, R4 ;  /* 0x000000988c04723c */ /* 0x048fe80000001804 */
[----:B------:R-:W3:Y:S05]  /*124b0*/  LDSM.16.M88.4 R136, [R184+0x1000] ;  /* 0x00100000b888783b */ /* 0x000eea0000000200 */
[----:B------:R-:W3:Y:S01]  /*124c0*/  LDSM.16.M88.4 R148, [R184+0x1800] ;  /* 0x00180000b894783b */ /* 0x000ee20000000200 */
[C---:B------:R-:W-:Y:S04]  /*124d0*/  HMMA.16816.F32 R8, R140.reuse, R154, R8 ;  /* 0x0000009a8c08723c */ /* 0x040fe80000001808 */
[----:B------:R-:W-:Y:S04]  /*124e0*/  LDSM.16.M88.4 R152, [R197+0x8900] ;  /* 0x00890000c598783b */ /* 0x000fe80000000200 */
[C---:B--2---:R-:W-:Y:S01]  /*124f0*/  HMMA.16816.F32 R12, R140.reuse, R156, R12 ;  /* 0x0000009c8c0c723c */ /* 0x044fe2000000180c */
[----:B------:R-:W-:Y:S07]  /*12500*/  LDSM.16.M88.4 R172, [R184+0x2000] ;  /* 0x00200000b8ac783b */ /* 0x000fee0000000200 */
[C---:B------:R-:W-:Y:S01]  /*12510*/  HMMA.16816.F32 R16, R140.reuse, R158, R16 ;  /* 0x0000009e8c10723c */ /* 0x040fe20000001810 */
[----:B------:R-:W-:Y:S07]  /*12520*/  LDSM.16.M88.4 R156, [R197+0x9100] ;  /* 0x00910000c59c783b */ /* 0x000fee0000000200 */
[C---:B-1----:R-:W-:Y:S08]  /*12530*/  HMMA.16816.F32 R20, R140.reuse, R160, R20 ;  /* 0x000000a08c14723c */ /* 0x042ff00000001814 */
[C---:B------:R-:W-:Y:S01]  /*12540*/  HMMA.16816.F32 R24, R140.reuse, R162, R24 ;  /* 0x000000a28c18723c */ /* 0x040fe20000001818 */
[----:B------:R-:W-:Y:S07]  /*12550*/  LDSM.16.M88.4 R160, [R194+0x10100] ;  /* 0x01010000c2a0783b */ /* 0x000fee0000000200 */
[C---:B----4-:R-:W-:Y:S08]  /*12560*/  HMMA.16816.F32 R28, R140.reuse, R144, R28 ;  /* 0x000000908c1c723c */ /* 0x050ff0000000181c */
[----:B------:R-:W-:Y:S01]  /*12570*/  HMMA.16816.F32 R32, R140, R146, R32 ;  /* 0x000000928c20723c */ /* 0x000fe20000001820 */
[----:B------:R-:W-:Y:S05]  /*12580*/  LDSM.16.M88.4 R140, [R198+0x10100] ;  /* 0x01010000c68c783b */ /* 0x000fea0000000200 */
[----:B------:R-:W1:Y:S02]  /*12590*/  LDSM.16.M88.4 R144, [R197+0x8100] ;  /* 0x00810000c590783b */ /* 0x000e640000000200 */
[C---:B-----5:R-:W-:Y:S08]  /*125a0*/  HMMA.16816.F32 R4, R132.reuse, R164, R4 ;  /* 0x000000a48404723c */ /* 0x060ff00000001804 */
[C---:B------:R-:W-:Y:S01]  /*125b0*/  HMMA.16816.F32 R8, R132.reuse, R166, R8 ;  /* 0x000000a68408723c */ /* 0x040fe20000001808 */
[----:B------:R-:W-:Y:S07]  /*125c0*/  LDSM.16.M88.4 R164, [R183] ;  /* 0x00000000b7a4783b */ /* 0x000fee0000000200 */
[C---:B------:R-:W-:Y:S08]  /*125d0*/  HMMA.16816.F32 R12, R132.reuse, R168, R12 ;  /* 0x000000a8840c723c */ /* 0x040ff0000000180c */
[C---:B------:R-:W-:Y:S01]  /*125e0*/  HMMA.16816.F32 R16, R132.reuse, R170, R16 ;  /* 0x000000aa8410723c */ /* 0x040fe20000001810 */
[----:B------:R-:W-:Y:S07]  /*125f0*/  LDSM.16.M88.4 R168, [R192+0x8100] ;  /* 0x00810000c0a8783b */ /* 0x000fee0000000200 */
[C---:B---3--:R-:W-:Y:S08]  /*12600*/  HMMA.16816.F32 R20, R132.reuse, R136, R20 ;  /* 0x000000888414723c */ /* 0x048ff00000001814 */
[C---:B------:R-:W-:Y:S01]  /*12610*/  HMMA.16816.F32 R24, R132.reuse, R138, R24 ;  /* 0x0000008a8418723c */ /* 0x040fe20000001818 */
[----:B------:R-:W2:Y:S07]  /*12620*/  LDSM.16.M88.4 R136, [R197+0x9900] ;  /* 0x00990000c588783b */ /* 0x000eae0000000200 */
[C---:B------:R-:W-:Y:S08]  /*12630*/  HMMA.16816.F32 R28, R132.reuse, R148, R28 ;  /* 0x00000094841c723c */ /* 0x040ff0000000181c */
[----:B------:R-:W-:Y:S01]  /*12640*/  HMMA.16816.F32 R32, R132, R150, R32 ;  /* 0x000000968420723c */ /* 0x000fe20000001820 */
[----:B------:R-:W3:Y:S05]  /*12650*/  LDSM.16.M88.4 R132, [R182] ;  /* 0x00000000b684783b */ /* 0x000eea0000000200 */
[----:B------:R-:W-:Y:S02]  /*12660*/  LDSM.16.M88.4 R148, [R180] ;  /* 0x00000000b494783b */ /* 0x000fe40000000200 */
[C---:B-1----:R-:W-:Y:S08]  /*12670*/  HMMA.16816.F32 R4, R140.reuse, R144, R4 ;  /* 0x000000908c04723c */ /* 0x042ff00000001804 */
[C---:B------:R-:W-:Y:S01]  /*12680*/  HMMA.16816.F32 R8, R140.reuse, R146, R8 ;  /* 0x000000928c08723c */ /* 0x040fe20000001808 */
[----:B------:R-:W1:Y:S07]  /*12690*/  LDSM.16.M88.4 R144, [R181] ;  /* 0x00000000b590783b */ /* 0x000e6e0000000200 */
[C---:B------:R-:W-:Y:S08]  /*126a0*/  HMMA.16816.F32 R12, R140.reuse, R152, R12 ;  /* 0x000000988c0c723c */ /* 0x040ff0000000180c */
[C---:B------:R-:W-:Y:S01]  /*126b0*/  HMMA.16816.F32 R16, R140.reuse, R154, R16 ;  /* 0x0000009a8c10723c */ /* 0x040fe20000001810 */
[----:B------:R-:W4:Y:S07]  /*126c0*/  LDSM.16.M88.4 R152, [R193+0x10100] ;  /* 0x01010000c198783b */ /* 0x000f2e0000000200 */
[C---:B------:R-:W-:Y:S08]  /*126d0*/  HMMA.16816.F32 R20, R140.reuse, R156, R20 ;  /* 0x0000009c8c14723c */ /* 0x040ff00000001814 */
[C---:B------:R-:W-:Y:S01]  /*126e0*/  HMMA.16816.F32 R24, R140.reuse, R158, R24 ;  /* 0x0000009e8c18723c */ /* 0x040fe20000001818 */
[----:B------:R-:W-:Y:S07]  /*126f0*/  LDSM.16.M88.4 R156, [R192+0x9900] ;  /* 0x00990000c09c783b */ /* 0x000fee0000000200 */
[C---:B--2---:R-:W-:Y:S08]  /*12700*/  HMMA.16816.F32 R28, R140.reuse, R136, R28 ;  /* 0x000000888c1c723c */ /* 0x044ff0000000181c */
[----:B------:R-:W-:Y:S01]  /*12710*/  HMMA.16816.F32 R32, R140, R138, R32 ;  /* 0x0000008a8c20723c */ /* 0x000fe20000001820 */
[----:B------:R-:W2:Y:S05]  /*12720*/  LDSM.16.M88.4 R136, [R192+0x8900] ;  /* 0x00890000c088783b */ /* 0x000eaa0000000200 */
[----:B------:R-:W5:Y:S02]  /*12730*/  LDSM.16.M88.4 R140, [R192+0x9100] ;  /* 0x00910000c08c783b */ /* 0x000f640000000200 */
[C---:B------:R-:W-:Y:S08]  /*12740*/  HMMA.16816.F32 R4, R160.reuse, R164, R4 ;  /* 0x000000a4a004723c */ /* 0x040ff00000001804 */
        /* <DEDUP_REMOVED lines=8> */
[C---:B------:R-:W-:Y:S08]  /*127d0*/  HMMA.16816.F32 R28, R160.reuse, R148, R28 ;  /* 0x00000094a01c723c */ /* 0x040ff0000000181c */
[----:B------:R-:W-:Y:S01]  /*127e0*/  HMMA.16816.F32 R32, R160, R150, R32 ;  /* 0x00000096a020723c */ /* 0x000fe20000001820 */
[----:B------:R-:W1:Y:S05]  /*127f0*/  LDSM.16.M88.4 R148, [R184+0x3800] ;  /* 0x00380000b894783b */ /* 0x000e6a0000000200 */
[----:B------:R-:W-:Y:S02]  /*12800*/  LDSM.16.M88.4 R160, [R179] ;  /* 0x00000000b3a0783b */ /* 0x000fe40000000200 */
[C---:B----4-:R-:W-:Y:S08]  /*12810*/  HMMA.16816.F32 R4, R152.reuse, R168, R4 ;  /* 0x000000a89804723c */ /* 0x050ff00000001804 */
[C---:B------:R-:W-:Y:S08]  /*12820*/  HMMA.16816.F32 R8, R152.reuse, R170, R8 ;  /* 0x000000aa9808723c */ /* 0x040ff00000001808 */
[C---:B--2---:R-:W-:Y:S08]  /*12830*/  HMMA.16816.F32 R12, R152.reuse, R136, R12 ;  /* 0x00000088980c723c */ /* 0x044ff0000000180c */
[C---:B------:R-:W-:Y:S01]  /*12840*/  HMMA.16816.F32 R16, R152.reuse, R138, R16 ;  /* 0x0000008a9810723c */ /* 0x040fe20000001810 */
[----:B------:R-:W-:Y:S07]  /*12850*/  LDSM.16.M88.4 R136, [R198+0x14100] ;  /* 0x01410000c688783b */ /* 0x000fee0000000200 */
[C---:B-----5:R-:W-:Y:S08]  /*12860*/  HMMA.16816.F32 R20, R152.reuse, R140, R20 ;  /* 0x0000008c9814723c */ /* 0x060ff00000001814 */
[C---:B------:R-:W-:Y:S01]  /*12870*/  HMMA.16816.F32 R24, R152.reuse, R142, R24 ;  /* 0x0000008e9818723c */ /* 0x040fe20000001818 */
[----:B------:R-:W2:Y:S07]  /*12880*/  LDSM.16.M88.4 R140, [R197+0xa100] ;  /* 0x00a10000c58c783b */ /* 0x000eae0000000200 */
[C---:B------:R-:W-:Y:S08]  /*12890*/  HMMA.16816.F32 R28, R152.reuse, R156, R28 ;  /* 0x0000009c981c723c */ /* 0x040ff0000000181c */
[----:B------:R-:W-:Y:S01]  /*128a0*/  HMMA.16816.F32 R32, R152, R158, R32 ;  /* 0x0000009e9820723c */ /* 0x000fe20000001820 */
[----:B------:R-:W4:Y:S05]  /*128b0*/  LDSM.16.M88.4 R152, [R197+0xa900] ;  /* 0x00a90000c598783b */ /* 0x000f2a0000000200 */
[----:B------:R-:W5:Y:S02]  /*128c0*/  LDSM.16.M88.4 R156, [R197+0xb100] ;  /* 0x00b10000c59c783b */ /* 0x000f640000000200 */
[C---:B------:R-:W-:Y:S08]  /*128d0*/  HMMA.16816.F32 R4, R164.reuse, R172, R4 ;  /* 0x000000aca404723c */ /* 0x040ff00000001804 */
[C---:B------:R-:W-:Y:S08]  /*128e0*/  HMMA.16816.F32 R8, R164.reuse, R174, R8 ;  /* 0x000000aea408723c */ /* 0x040ff00000001808 */
        /* <DEDUP_REMOVED lines=8> */
[----:B------:R-:W1:Y:S05]  /*12970*/  LDSM.16.M88.4 R148, [R178] ;  /* 0x00000000b294783b */ /* 0x000e6a0000000200 */
[----:B------:R-:W-:Y:S02]  /*12980*/  LDSM.16.M88.4 R164, [R184+0x4000] ;  /* 0x00400000b8a4783b */ /* 0x000fe40000000200 */
[C---:B--2---:R-:W-:Y:S08]  /*12990*/  HMMA.16816.F32 R4, R136.reuse, R140, R4 ;  /* 0x0000008c8804723c */ /* 0x044ff00000001804 */
[C---:B------:R-:W-:Y:S01]  /*129a0*/  HMMA.16816.F32 R8, R136.reuse, R142, R8 ;  /* 0x0000008e8808723c */ /* 0x040fe20000001808 */
[----:B------:R-:W2:Y:S07]  /*129b0*/  LDSM.16.M88.4 R140, [R177] ;  /* 0x00000000b18c783b */ /* 0x000eae0000000200 */
[C---:B----4-:R-:W-:Y:S08]  /*129c0*/  HMMA.16816.F32 R12, R136.reuse, R152, R12 ;  /* 0x00000098880c723c */ /* 0x050ff0000000180c */
[C---:B------:R-:W-:Y:S01]  /*129d0*/  HMMA.16816.F32 R16, R136.reuse, R154, R16 ;  /* 0x0000009a8810723c */ /* 0x040fe20000001810 */
[----:B------:R-:W4:Y:S07]  /*129e0*/  LDSM.16.M88.4 R152, [R176] ;  /* 0x00000000b098783b */ /* 0x000f2e0000000200 */
[C---:B-----5:R-:W-:Y:S08]  /*129f0*/  HMMA.16816.F32 R20, R136.reuse, R156, R20 ;  /* 0x0000009c8814723c */ /* 0x060ff00000001814 */
[C---:B------:R-:W-:Y:S01]  /*12a00*/  HMMA.16816.F32 R24, R136.reuse, R158, R24 ;  /* 0x0000009e8818723c */ /* 0x040fe20000001818 */
[----:B------:R-:W-:Y:S07]  /*12a10*/  LDSM.16.M88.4 R156, [R192+0xa900] ;  /* 0x00a90000c09c783b */ /* 0x000fee0000000200 */
[C---:B---3--:R-:W-:Y:S08]  /*12a20*/  HMMA.16816.F32 R28, R136.reuse, R132, R28 ;  /* 0x00000084881c723c */ /* 0x048ff0000000181c */
[----:B------:R-:W-:Y:S01]  /*12a30*/  HMMA.16816.F32 R32, R136, R134, R32 ;  /* 0x000000868820723c */ /* 0x000fe20000001820 */
[----:B------:R-:W-:Y:S05]  /*12a40*/  LDSM.16.M88.4 R132, [R193+0x14100] ;  /* 0x01410000c184783b */ /* 0x000fea0000000200 */
[----:B------:R-:W3:Y:S02]  /*12a50*/  LDSM.16.M88.4 R136, [R192+0xa100] ;  /* 0x00a10000c088783b */ /* 0x000ee40000000200 */
[C---:B-1----:R-:W-:Y:S08]  /*12a60*/  HMMA.16816.F32 R4, R144.reuse, R160, R4 ;  /* 0x000000a09004723c */ /* 0x042ff00000001804 */
        /* <DEDUP_REMOVED lines=8> */
[C---:B----4-:R-:W-:Y:S07]  /*12af0*/  HMMA.16816.F32 R28, R144.reuse, R152, R28 ;  /* 0x00000098901c723c */ /* 0x050fee000000181c */
[C---:B------:R-:W-:Y:S01]  /*12b00*/  @P0 IMAD.WIDE.U32 R152, R0.reuse, c[0x0][0x1e0], RZ ;  /* 0x0000780000980a25 */ /* 0x040fe200078e00ff */
[----:B------:R-:W-:Y:S07]  /*12b10*/  HMMA.16816.F32 R32, R144, R154, R32 ;  /* 0x0000009a9020723c */ /* 0x000fee0000001820 */
[----:B------:R-:W-:Y:S01]  /*12b20*/  @P0 SHF.R.S32.HI R155, RZ, 0x1f, R0 ;  /* 0x0000001fff9b0819 */ /* 0x000fe20000011400 */
[C---:B---3--:R-:W-:Y:S05]  /*12b30*/  HMMA.16816.F32 R4, R132.reuse, R136, R4 ;  /* 0x000000888404723c */ /* 0x048fea0000001804 */
[----:B------:R-:W-:Y:S03]  /*12b40*/  @P0 IMAD R155, R155, c[0x0][0x1e0], RZ ;  /* 0x000078009b9b0a24 */ /* 0x000fe600078e02ff */
[C---:B------:R-:W-:Y:S01]  /*12b50*/  HMMA.16816.F32 R8, R132.reuse, R138, R8 ;  /* 0x0000008a8408723c */ /* 0x040fe20000001808 */
[----:B------:R-:W3:Y:S03]  /*12b60*/  LDSM.16.M88.4 R136, [R184+0x4800] ;  /* 0x00480000b888783b */ /* 0x000ee60000000200 */
[----:B------:R-:W-:Y:S02]  /*12b70*/  @P0 IMAD R0, R0, c[0x0][0x1e4], R155 ;  /* 0x0000790000000a24 */ /* 0x000fe400078e029b */
[----:B------:R-:W-:Y:S02]  /*12b80*/  @P0 IMAD.SHL.U32 R155, R152, 0x40, RZ ;  /* 0x00000040989b0824 */ /* 0x000fe400078e00ff */
[C---:B------:R-:W-:Y:S04]  /*12b90*/  HMMA.16816.F32 R12, R132.reuse, R156, R12 ;  /* 0x0000009c840c723c */ /* 0x040fe8000000180c */
[----:B------:R-:W-:Y:S01]  /*12ba0*/  @P0 IMAD.IADD R153, R153, 0x1, R0 ;  /* 0x0000000199990824 */ /* 0x000fe200078e0200 */
[----:B------:R-:W-:Y:S03]  /*12bb0*/  @P0 IADD3 R0, P2, R155, R204, RZ ;  /* 0x000000cc9b000210 */ /* 0x000fe60007f5e0ff */
[C---:B------:R-:W-:Y:S04]  /*12bc0*/  HMMA.16816.F32 R16, R132.reuse, R158, R16 ;  /* 0x0000009e8410723c */ /* 0x040fe80000001810 */
[----:B------:R-:W-:Y:S02]  /*12bd0*/  @P0 LEA R156, P1, R0, c[0x0][0x1c8], 0x1 ;  /* 0x00007200009c0a11 */ /* 0x000fe400078208ff */
[----:B------:R-:W-:Y:S02]  /*12be0*/  @P0 SHF.L.U64.HI R153, R152, 0x6, R153 ;  /* 0x0000000698990819 */ /* 0x000fe40000010299 */
[C---:B-1----:R-:W-:Y:S04]  /*12bf0*/  HMMA.16816.F32 R20, R132.reuse, R148, R20 ;  /* 0x000000948414723c */ /* 0x042fe80000001814 */
[----:B------:R-:W-:Y:S04]  /*12c00*/  @P0 IMAD.X R157, R153, 0x1, R211, P2 ;  /* 0x00000001999d0824 */ /* 0x000fe800010e06d3 */
[C---:B------:R-:W-:Y:S04]  /*12c10*/  HMMA.16816.F32 R24, R132.reuse, R150, R24 ;  /* 0x000000968418723c */ /* 0x040fe80000001818 */
[----:B------:R-:W-:Y:S02]  /*12c20*/  @P0 LEA.HI.X R157, R0, c[0x0][0x1cc], R157, 0x1, P1 ;  /* 0x00007300009d0a11 */ /* 0x000fe400008f0c9d */
[----:B------:R-:W-:Y:S02]  /*12c30*/  @P0 IADD3 R0, P3, R155, R214, RZ ;  /* 0x000000d69b000210 */ /* 0x000fe40007f7e0ff */
[C---:B--2---:R-:W-:Y:S04]  /*12c40*/  HMMA.16816.F32 R28, R132.reuse, R140, R28 ;  /* 0x0000008c841c723c */ /* 0x044fe8000000181c */
[--C-:B------:R-:W-:Y:S01]  /*12c50*/  @P0 IMAD.X R159, R153, 0x1, R220.reuse, P3 ;  /* 0x00000001999f0824 */ /* 0x100fe200018e06dc */
[C---:B------:R-:W-:Y:S03]  /*12c60*/  @P0 LEA R158, P3, R0.reuse, c[0x0][0x1c8], 0x1 ;  /* 0x00007200009e0a11 */ /* 0x040fe600078608ff */
[----:B------:R-:W-:Y:S01]  /*12c70*/  HMMA.16816.F32 R32, R132, R142, R32 ;  /* 0x0000008e8420723c */ /* 0x000fe20000001820 */
[----:B------:R-:W1:Y:S03]  /*12c80*/  LDSM.16.M88.4 R132, [R184+0x5000] ;  /* 0x00500000b884783b */ /* 0x000e660000000200 */
[----:B------:R-:W-:Y:S04]  /*12c90*/  @P0 LEA.HI.X R159, R0, c[0x0][0x1cc], R159, 0x1, P3 ;  /* 0x00007300009f0a11 */ /* 0x000fe800018f0c9f */
[C---:B------:R-:W-:Y:S07]  /*12ca0*/  HMMA.16816.F32 R4, R160.reuse, R164, R4 ;  /* 0x000000a4a004723c */ /* 0x040fee0000001804 */
[CC--:B------:R-:W-:Y:S01]  /*12cb0*/  @P0 IADD3 R164, P2, R155.reuse, R213.reuse, RZ ;  /* 0x000000d59ba40210 */ /* 0x0c0fe20007f5e0ff */
[C---:B------:R-:W-:Y:S04]  /*12cc0*/  HMMA.16816.F32 R8, R160.reuse, R166, R8 ;  /* 0x000000a6a008723c */ /* 0x040fe80000001808 */
[----:B------:R-:W-:Y:S03]  /*12cd0*/  @P0 IADD3 R165, P1, R155, UR6, RZ ;  /* 0x000000069ba50c10 */ /* 0x000fe6000ff3e0ff */
[C---:B------:R-:W-:Y:S01]  /*12ce0*/  @P0 IMAD.X R167, R153.reuse, 0x1, R219, P2 ;  /* 0x0000000199a70824 */ /* 0x040fe200010e06db */
[C---:B---3--:R-:W-:Y:S04]  /*12cf0*/  HMMA.16816.F32 R12, R160.reuse, R136, R12 ;  /* 0x00000088a00c723c */ /* 0x048fe8000000180c */
[----:B------:R-:W-:Y:S02]  /*12d00*/  @P0 IADD3.X R155, R153, UR7, RZ, P1, !PT ;  /* 0x00000007999b0c10 */ /* 0x000fe40008ffe4ff */
[----:B------:R-:W-:Y:S02]  /*12d10*/  @P0 IADD3 R154, P1, R165, R204, RZ ;  /* 0x000000cca59a0210 */ /* 0x000fe40007f3e0ff */
[C---:B------:R-:W-:Y:S01]  /*12d20*/  HMMA.16816.F32 R16, R160.reuse, R138, R16 ;  /* 0x0000008aa010723c */ /* 0x040fe20000001810 */
[----:B------:R-:W2:Y:S01]  /*12d30*/  LDSM.16.M88.4 R136, [R184+0x5800] ;  /* 0x00580000b888783b */ /* 0x000ea20000000200 */
[----:B------:R-:W-:Y:S04]  /*12d40*/  DEPBAR.LE SB0, 0x0 ;  /* 0x000080000000791a */ /* 0x000fe80000000000 */
[----:B------:R-:W-:Y:S01]  /*12d50*/  BAR.SYNC.DEFER_BLOCKING 0x0 ;  /* 0x0000000000007b1d */ /* 0x000fe20000010000 */
[----:B------:R-:W-:Y:S01]  /*12d60*/  @P0 LEA R166, P2, R164, c[0x0][0x1c8], 0x1 ;  /* 0x00007200a4a60a11 */ /* 0x000fe200078408ff */
[----:B------:R-:W-:Y:S01]  /*12d70*/  @P0 IMAD.X R153, R155, 0x1, R211, P1 ;  /* 0x000000019b990824 */ /* 0x000fe200008e06d3 */
[----:B------:R-:W-:Y:S01]  /*12d80*/  @P0 LEA R152, P1, R154, c[0x0][0x1c8], 0x1 ;  /* 0x000072009a980a11 */ /* 0x000fe200078208ff */
[C---:B-1----:R-:W-:Y:S05]  /*12d90*/  HMMA.16816.F32 R20, R160.reuse, R132, R20 ;  /* 0x00000084a014723c */ /* 0x042fea0000001814 */
[----:B------:R-:W-:Y:S02]  /*12da0*/  @P0 LEA.HI.X R167, R164, c[0x0][0x1cc], R167, 0x1, P2 ;  /* 0x00007300a4a70a11 */ /* 0x000fe400010f0ca7 */
[----:B------:R-:W-:Y:S01]  /*12db0*/  @P0 LEA.HI.X R153, R154, c[0x0][0x1cc], R153, 0x1, P1 ;  /* 0x000073009a990a11 */ /* 0x000fe200008f0c99 */
[C---:B------:R-:W-:Y:S04]  /*12dc0*/  HMMA.16816.F32 R24, R160.reuse, R134, R24 ;  /* 0x00000086a018723c */ /* 0x040fe80000001818 */
[C---:B------:R-:W-:Y:S02]  /*12dd0*/  @P0 IADD3 R0, P2, R165.reuse, R214, RZ ;  /* 0x000000d6a5000210 */ /* 0x040fe40007f5e0ff */
[----:B------:R-:W-:Y:S02]  /*12de0*/  @P0 IADD3 R165, P1, R165, R213, RZ ;  /* 0x000000d5a5a50210 */ /* 0x000fe40007f3e0ff */
[C---:B------:R-:W-:Y:S01]  /*12df0*/  @P0 LEA R168, P3, R0.reuse, c[0x0][0x1c8], 0x1 ;  /* 0x0000720000a80a11 */ /* 0x040fe200078608ff */
[----:B------:R-:W-:Y:S01]  /*12e00*/  @P0 IMAD.X R169, R155, 0x1, R220, P2 ;  /* 0x000000019ba90824 */ /* 0x000fe200010e06dc */
[----:B------:R-:W-:Y:S01]  /*12e10*/  @!PT LDS RZ, [RZ] ;  /* 0x00000000fffff984 */ /* 0x000fe20000000800 */
[----:B------:R-:W-:Y:S01]  /*12e20*/  @!PT LDS RZ, [RZ] ;  /* 0x00000000fffff984 */ /* 0x000fe20000000800 */
[----:B------:R-:W-:Y:S01]  /*12e30*/  @!PT LDS RZ, [RZ] ;  /* 0x00000000fffff984 */ /* 0x000fe20000000800 */
[----:B------:R1:W-:Y:S02]  /*12e40*/  @P0 LDGSTS.E.BYPASS.LTC128B.128 [R202+0x6100], [R156.64], !P5 ;  /* 0x061000009cca0fae */ /* 0x0003e4000e901d5c */
[----:B------:R-:W-:Y:S01]  /*12e50*/  @P0 LEA R154, P2, R165, c[0x0][0x1c8], 0x1 ;  /* 0x00007200a59a0a11 */ /* 0x000fe200078408ff */
[----:B------:R-:W-:Y:S01]  /*12e60*/  @P0 IMAD.X R164, R155, 0x1, R219, P1 ;  /* 0x000000019ba40824 */ /* 0x000fe200008e06db */
[----:B------:R-:W-:Y:S01]  /*12e70*/  @P0 LEA.HI.X R169, R0, c[0x0][0x1cc], R169, 0x1, P3 ;  /* 0x0000730000a90a11 */ /* 0x000fe200018f0ca9 */
[----:B------:R-:W-:Y:S01]  /*12e80*/  IMAD.MOV.U32 R0, RZ, RZ, R203 ;  /* 0x000000ffff007224 */ /* 0x000fe200078e00cb */
[----:B------:R3:W-:Y:S01]  /*12e90*/  @P0 LDGSTS.E.BYPASS.LTC128B.128 [R202+0x8100], [R158.64], !P6 ;  /* 0x081000009eca0fae */ /* 0x0007e2000f101d5c */
[----:B------:R-:W-:Y:S02]  /*12ea0*/  PLOP3.LUT P1, PT, PT, PT, UP3, 0x80, 0x0 ;  /* 0x000000000000781c */ /* 0x000fe40003f2f038 */
[----:B------:R-:W-:Y:S02]  /*12eb0*/  @P0 LEA.HI.X R155, R165, c[0x0][0x1cc], R164, 0x1, P2 ;  /* 0x00007300a59b0a11 */ /* 0x000fe400010f0ca4 */
[----:B------:R4:W-:Y:S01]  /*12ec0*/  @P0 LDGSTS.E.BYPASS.LTC128B.128 [R202+0xa100], [R166.64], !P4 ;  /* 0x0a100000a6ca0fae */ /* 0x0009e2000e101d5c */
[C---:B--2---:R-:W-:Y:S04]  /*12ed0*/  HMMA.16816.F32 R28, R160.reuse, R136, R28 ;  /* 0x00000088a01c723c */ /* 0x044fe8000000181c */
[----:B------:R2:W-:Y:S04]  /*12ee0*/  @P0 LDGSTS.E.BYPASS.LTC128B.128 [R202+0x7100], [R152.64], !P5 ;  /* 0x0710000098ca0fae */ /* 0x0005e8000e901d5c */
[----:B------:R-:W-:Y:S01]  /*12ef0*/  @P1 IMAD.MOV.U32 R0, RZ, RZ, R217 ;  /* 0x000000ffff001224 */ /* 0x000fe200078e00d9 */
[----:B------:R4:W-:Y:S01]  /*12f00*/  @P0 LDGSTS.E.BYPASS.LTC128B.128 [R202+0x9100], [R168.64], !P6 ;  /* 0x09100000a8ca0fae */ /* 0x0009e2000f101d5c */
[----:B------:R-:W-:Y:S04]  /*12f10*/  HMMA.16816.F32 R32, R160, R138, R32 ;  /* 0x0000008aa020723c */ /* 0x000fe80000001820 */
[----:B------:R5:W-:Y:S01]  /*12f20*/  @P0 LDGSTS.E.BYPASS.LTC128B.128 [R202+0xb100], [R154.64], !P4 ;  /* 0x0b1000009aca0fae */ /* 0x000be2000e101d5c */
[----:B------:R-:W-:Y:S01]  /*12f30*/  PLOP3.LUT P0, PT, PT, PT, UP2, 0x40, 0x0 ;  /* 0x000000000000781c */ /* 0x000fe20003f0e828 */
[----:B-1----:R-:W-:Y:S02]  /*12f40*/  IMAD.U32 R156, RZ, RZ, UR23 ;  /* 0x00000017ff9c7e24 */ /* 0x002fe4000f8e00ff */
[----:B------:R-:W-:Y:S01]  /*12f50*/  IMAD.SHL.U32 R161, R224, 0x40, RZ ;  /* 0x00000040e0a17824 */ /* 0x000fe200078e00ff */
[----:B------:R-:W3:Y:S04]  /*12f60*/  SHFL.IDX PT, R164, R0, RZ, 0x1c1f ;  /* 0x001c1fff00a47589 */ /* 0x000ee800000e0000 */
[----:B------:R-:W-:Y:S01]  /*12f70*/  IADD3 R157, -R208, 0x1, -R161 ;  /* 0x00000001d09d7810 */ /* 0x000fe20007ffe9a1 */
[----:B------:R-:W0:Y:S03]  /*12f80*/  LDGDEPBAR ;  /* 0x00000000000079af */ /* 0x000e260000000000 */
[----:B------:R-:W-:Y:S04]  /*12f90*/  IADD3 R156, -R156, UR12, R157 ;  /* 0x0000000c9c9c7c10 */ /* 0x000fe8000fffe19d */
[C---:B------:R-:W-:Y:S02]  /*12fa0*/  IADD3 R157, R156.reuse, c[0x0][0x328], RZ ;  /* 0x0000ca009c9d7a10 */ /* 0x040fe40007ffe0ff */
[----:B--2---:R-:W-:Y:S03]  /*12fb0*/  IADD3 R153, R156, UR4, RZ ;  /* 0x000000049c997c10 */ /* 0x004fe6000fffe0ff */
[--C-:B---3--:R-:W-:Y:S02]  /*12fc0*/  IMAD.IADD R159, R157, 0x1, R164.reuse ;  /* 0x000000019d9f7824 */ /* 0x108fe400078e02a4 */
[----:B-----5:R-:W-:Y:S01]  /*12fd0*/  IMAD.IADD R155, R153, 0x1, R164 ;  /* 0x00000001999b7824 */ /* 0x020fe200078e02a4 */
[----:B------:R-:W-:-:S05]  /*12fe0*/  @P0 BRA `(.L_x_1680) ;  /* 0x0000019000000947 */ /* 0x000fca0003800000 */
[----:B----4-:R-:W-:Y:S01]  /*12ff0*/  IMAD.U32 R133, RZ, RZ, UR23 ;  /* 0x00000017ff857e24 */ /* 0x010fe2000f8e00ff */
        /* <DEDUP_REMOVED lines=13> */
.L_x_1682:
[----:B------:R-:W-:Y:S04]  /*130d0*/  MOV R132, c[0x0][0x32c] ;  /* 0x0000cb0000847a02 */ /* 0x000fe80000000f00 */
[----:B------:R-:W-:Y:S11]  /*130e0*/  ISETP.NE.AND P0, PT, R132, 0x1, PT ;  /* 0x000000018400780c */ /* 0x000ff60003f05270 */
[----:B------:R-:W-:Y:S02]  /*130f0*/  @!UPT UIADD3 URZ, URZ, URZ, URZ ;  /* 0x0000003f3f3ff290 */ /* 0x000fe4000fffe03f */
[----:B------:R-:W-:Y:S05]  /*13100*/  @P0 IMAD.HI.U32 R132, R164, c[0x0][0x330], RZ ;  /* 0x0000cc00a4840a27 */ /* 0x000fea00078e00ff */
[----:B------:R-:W-:Y:S02]  /*13110*/  @P0 SHF.R.U32.HI R164, RZ, c[0x0][0x334], R132 ;  /* 0x0000cd00ffa40a19 */ /* 0x000fe40000011684 */
.L_x_1683:
[----:B------:R-:W-:Y:S05]  /*13120*/  BSYNC B0 ;  /* 0x0000000000007941 */ /* 0x000fea0003800000 */
.L_x_1681:
[----:B------:R-:W-:Y:S04]  /*13130*/  IMAD R133, R164, c[0x0][0x32c], -R161 ;  /* 0x0000cb00a4857a24 */ /* 0x000fe800078e0aa1 */
[----:B------:R-:W-:Y:S05]  /*13140*/  IMAD.IADD R134, R133, 0x1, -R208 ;  /* 0x0000000185867824 */ /* 0x000fea00078e0ad0 */
[----:B------:R-:W-:Y:S02]  /*13150*/  IADD3 R132, R134, c[0x0][0x32c], RZ ;  /* 0x0000cb0086847a10 */ /* 0x000fe40007ffe0ff */
[----:B------:R-:W-:Y:S02]  /*13160*/  IMNMX R155, R155, R134, !PT ;  /* 0x000000869b9b7217 */ /* 0x000fe40007800200 */
[----:B------:R-:W-:Y:S02]  /*13170*/  IMNMX R159, R159, R132, PT ;  /* 0x000000849f9f7217 */ /* 0x000fe40003800200 */
.L_x_1680:
[----:B----4-:R-:W-:Y:S04]  /*13180*/  ISETP.GT.AND P1, PT, R224, -0x1, PT ;  /* 0xffffffffe000780c */ /* 0x010fe80003f24270 */
[C---:B------:R-:W-:Y:S02]  /*13190*/  ISETP.GT.AND P0, PT, R155.reuse, RZ, P1 ;  /* 0x000000ff9b00720c */ /* 0x040fe40000f04270 */
[----:B------:R-:W-:Y:S02]  /*131a0*/  ISETP.GT.AND P2, PT, R155, 0x8, P1 ;  /* 0x000000089b00780c */ /* 0x000fe40000f44270 */
[----:B------:R-:W-:Y:S02]  /*131b0*/  ISETP.LT.OR P0, PT, R159, 0x1, P0 ;  /* 0x000000019f00780c */ /* 0x000fe40000701670 */
        /* <DEDUP_REMOVED lines=41> */
[C---:B------:R-:W-:Y:S02]  /*13450*/  ISETP.LT.OR P3, PT, R159.reuse, 0x39, P2 ;  /* 0x000000399f00780c */ /* 0x040fe40001761670 */
[----:B------:R-:W-:Y:S02]  /*13460*/  ISETP.LT.OR P2, PT, R159, 0x3a, P0 ;  /* 0x0000003a9f00780c */ /* 0x000fe40000741670 */
[----:B------:R-:W-:Y:S02]  /*13470*/  PLOP3.LUT P0, PT, PT, PT, UP2, 0x40, 0x0 ;  /* 0x000000000000781c */ /* 0x000fe40003f0e828 */
[----:B------:R-:W-:Y:S02]  /*13480*/  ISETP.GT.AND P4, PT, R155, 0x31, P1 ;  /* 0x000000319b00780c */ /* 0x000fe40000f84270 */
[----:B------:R-:W-:Y:S02]  /*13490*/  FSEL R148, R32, -INF , !P3 ;  /* 0xff80000020947808 */ /* 0x000fe40005800000 */
[----:B------:R-:W-:Y:S02]  /*134a0*/  ISETP.LT.OR P4, PT, R159, 0x32, P4 ;  /* 0x000000329f00780c */ /* 0x000fe40002781670 */
[----:B------:R-:W-:Y:S02]  /*134b0*/  FSEL R146, R33, -INF , !P2 ;  /* 0xff80000021927808 */ /* 0x000fe40005000000 */
[----:B------:R-:W-:Y:S03]  /*134c0*/  FSEL R150, R29, -INF , !P4 ;  /* 0xff8000001d967808 */ /* 0x000fe60006000000 */
        /* <DEDUP_REMOVED lines=15> */
.L_x_1686:
[----:B------:R-:W-:Y:S04]  /*135c0*/  MOV R4, c[0x0][0x32c] ;  /* 0x0000cb0000047a02 */ /* 0x000fe80000000f00 */
[----:B------:R-:W-:Y:S11]  /*135d0*/  ISETP.NE.AND P0, PT, R4, 0x1, PT ;  /* 0x000000010400780c */ /* 0x000ff60003f05270 */
[----:B------:R-:W-:Y:S02]  /*135e0*/  @!UPT UIADD3 URZ, URZ, URZ, URZ ;  /* 0x0000003f3f3ff290 */ /* 0x000fe4000fffe03f */
[----:B------:R-:W-:Y:S05]  /*135f0*/  @P0 IMAD.HI.U32 R4, R12, c[0x0][0x330], RZ ;  /* 0x0000cc000c040a27 */ /* 0x000fea00078e00ff */
[----:B------:R-:W-:Y:S02]  /*13600*/  @P0 SHF.R.U32.HI R12, RZ, c[0x0][0x334], R4 ;  /* 0x0000cd00ff0c0a19 */ /* 0x000fe40000011604 */
.L_x_1687:
[----:B------:R-:W-:Y:S05]  /*13610*/  BSYNC B0 ;  /* 0x0000000000007941 */ /* 0x000fea0003800000 */
.L_x_1685:
[----:B------:R-:W-:Y:S04]  /*13620*/  IMAD R161, R12, c[0x0][0x32c], -R161 ;  /* 0x0000cb000ca17a24 */ /* 0x000fe800078e0aa1 */
[----:B------:R-:W-:Y:S05]  /*13630*/  IMAD.IADD R4, R161, 0x1, -R208 ;  /* 0x00000001a1047824 */ /* 0x000fea00078e0ad0 */
[----:B------:R-:W-:Y:S02]  /*13640*/  IADD3 R5, R4, c[0x0][0x32c], RZ ;  /* 0x0000cb0004057a10 */ /* 0x000fe40007ffe0ff */
[----:B------:R-:W-:Y:S02]  /*13650*/  IMNMX R153, R153, R4, !PT ;  /* 0x0000000499997217 */ /* 0x000fe40007800200 */
[----:B------:R-:W-:Y:S02]  /*13660*/  IMNMX R0, R0, R5, PT ;  /* 0x0000000500007217 */ /* 0x000fe40003800200 */
.L_x_1684:
[----:B------:R-:W-:Y:S02]  /*13670*/  FMNMX.FTZ R5, R138, R3, !PT ;  /* 0x000000038a057209 */ /* 0x000fe40007810000 */
[C---:B------:R-:W-:Y:S02]  /*13680*/  ISETP.GT.AND P2, PT, R153.reuse, RZ, P1 ;  /* 0x000000ff9900720c */ /* 0x040fe40000f44270 */
[----:B------:R-:W-:Y:S02]  /*13690*/  FMNMX.FTZ R5, R136, R5, !PT ;  /* 0x0000000588057209 */ /* 0x000fe40007810000 */
[----:B------:R-:W-:Y:S02]  /*136a0*/  ISETP.LT.OR P2, PT, R0, 0x1, P2 ;  /* 0x000000010000780c */ /* 0x000fe40001741670 */
        /* <DEDUP_REMOVED lines=35> */
[C---:B------:R-:W-:Y:S02]  /*138e0*/  ISETP.LT.OR P0, PT, R0.reuse, 0x1a, P0 ;  /* 0x0000001a0000780c */ /* 0x040fe40000701670 */
        /* <DEDUP_REMOVED lines=14> */
[----:B------:R-:W-:Y:S01]  /*139d0*/  ISETP.LT.OR P2, PT, R0, 0x29, P4 ;  /* 0x000000290000780c */ /* 0x000fe20002741670 */
[----:B------:R-:W-:Y:S01]  /*139e0*/  LDSM.16.MT88.4 R20, [R190+0x100] ;  /* 0x00010000be14783b */ /* 0x000fe20000004200 */
[----:B------:R-:W-:Y:S02]  /*139f0*/  FMNMX.FTZ R10, R175, R10, !PT ;  /* 0x0000000aaf0a7209 */ /* 0x000fe40007810000 */
[----:B------:R-:W-:Y:S02]  /*13a00*/  ISETP.GT.AND P0, PT, R153, 0x29, P1 ;  /* 0x000000299900780c */ /* 0x000fe40000f04270 */
[----:B------:R-:W-:Y:S02]  /*13a10*/  FMNMX.FTZ R5, R146, R7, !PT ;  /* 0x0000000792057209 */ /* 0x000fe40007810000 */
[----:B------:R-:W-:Y:S02]  /*13a20*/  FSEL R157, R26, -INF , !P2 ;  /* 0xff8000001a9d7808 */ /* 0x000fe40005000000 */
[----:B------:R-:W-:Y:S01]  /*13a30*/  FMNMX.FTZ R10, R159, R10, !PT ;  /* 0x0000000a9f0a7209 */ /* 0x000fe20007810000 */
[----:B------:R-:W1:Y:S01]  /*13a40*/  SHFL.BFLY PT, R4, R5, 0x2, 0x1f ;  /* 0x0c401f0005047f89 */ /* 0x000e6200000e0000 */
        /* <DEDUP_REMOVED lines=13> */
[----:B------:R-:W-:Y:S02]  /*13b20*/  ISETP.GT.AND P0, PT, R153, 0x39, P1 ;  /* 0x000000399900780c */ /* 0x000fe40000f04270 */
[C---:B------:R-:W-:Y:S02]  /*13b30*/  ISETP.LT.OR P1, PT, R0.reuse, 0x39, P4 ;  /* 0x000000390000780c */ /* 0x040fe40002721670 */
[----:B------:R-:W-:Y:S02]  /*13b40*/  ISETP.LT.OR P0, PT, R0, 0x3a, P0 ;  /* 0x0000003a0000780c */ /* 0x000fe40000701670 */
[----:B------:R-:W-:Y:S02]  /*13b50*/  FSEL R145, R34, -INF , !P1 ;  /* 0xff80000022917808 */ /* 0x000fe40004800000 */
[----:B------:R-:W-:Y:S02]  /*13b60*/  FMNMX.FTZ R0, R147, R10, !PT ;  /* 0x0000000a93007209 */ /* 0x000fe40007810000 */
[----:B------:R-:W-:Y:S02]  /*13b70*/  FSEL R133, R35, -INF , !P0 ;  /* 0xff80000023857808 */ /* 0x000fe40004000000 */
[----:B------:R-:W-:Y:S04]  /*13b80*/  FMNMX.FTZ R0, R145, R0, !PT ;  /* 0x0000000091007209 */ /* 0x000fe80007810000 */
[----:B------:R-:W-:Y:S02]  /*13b90*/  FMNMX.FTZ R7, R133, R0, !PT ;  /* 0x0000000085077209 */ /* 0x000fe40007810000 */
[----:B-1----:R-:W-:Y:S03]  /*13ba0*/  FMNMX.FTZ R6, R5, R4, !PT ;  /* 0x0000000405067209 */ /* 0x002fe60007810000 */
[----:B------:R-:W1:Y:S08]  /*13bb0*/  SHFL.BFLY PT, R4, R7, 0x2, 0x1f ;  /* 0x0c401f0007047f89 */ /* 0x000e7000000e0000 */
[----:B------:R-:W2:Y:S01]  /*13bc0*/  SHFL.BFLY PT, R15, R6, 0x1, 0x1f ;  /* 0x0c201f00060f7f89 */ /* 0x000ea200000e0000 */
[----:B-1----:R-:W-:Y:S07]  /*13bd0*/  FMNMX.FTZ R5, R7, R4, !PT ;  /* 0x0000000407057209 */ /* 0x002fee0007810000 */
        /* <DEDUP_REMOVED lines=8> */
[--C-:B------:R-:W-:Y:S02]  /*13c60*/  FFMA.FTZ R135, R136, c[0x0][0x2d0], -R153.reuse ;  /* 0x0000b40088877a23 */ /* 0x100fe40000010899 */
[--C-:B------:R-:W-:Y:S01]  /*13c70*/  FFMA.FTZ R134, R134, c[0x0][0x2d0], -R153.reuse ;  /* 0x0000b40086867a23 */ /* 0x100fe20000010899 */
[----:B-1----:R-:W-:Y:S01]  /*13c80*/  FMNMX.FTZ R132, R5, R132, !PT ;  /* 0x0000008405847209 */ /* 0x002fe20007810000 */
[--C-:B------:R-:W-:Y:S01]  /*13c90*/  FFMA.FTZ R161, R8, c[0x0][0x2d0], -R153.reuse ;  /* 0x0000b40008a17a23 */ /* 0x100fe20000010899 */
[----:B------:R-:W-:Y:S01]  /*13ca0*/  MUFU.EX2 R160, R160 ;  /* 0x000000a000a07308 */ /* 0x000fe20000000800 */
[----:B------:R-:W-:Y:S01]  /*13cb0*/  FMUL.FTZ R6, R3, c[0x0][0x2d0] ;  /* 0x0000b40003067a20 */ /* 0x000fe20000410000 */
[C---:B------:R-:W-:Y:S01]  /*13cc0*/  FSETP.NEU.FTZ.AND P0, PT, R132.reuse, -INF , PT ;  /* 0xff8000008400780b */ /* 0x040fe20003f1d000 */
[----:B------:R-:W-:Y:S02]  /*13cd0*/  FMUL.FTZ R144, R132, c[0x0][0x2d0] ;  /* 0x0000b40084907a20 */ /* 0x000fe40000410000 */
[--C-:B------:R-:W-:Y:S01]  /*13ce0*/  FFMA.FTZ R169, R140, c[0x0][0x2d0], -R153.reuse ;  /* 0x0000b4008ca97a23 */ /* 0x100fe20000010899 */
[----:B------:R-:W-:Y:S01]  /*13cf0*/  FSEL R5, R132, RZ, P0 ;  /* 0x000000ff84057208 */ /* 0x000fe20000000000 */
[--C-:B------:R-:W-:Y:S01]  /*13d00*/  FFMA.FTZ R174, R158, c[0x0][0x2d0], -R153.reuse ;  /* 0x0000b4009eae7a23 */ /* 0x100fe20000010899 */
[----:B------:R-:W-:Y:S01]  /*13d10*/  FSEL R144, R144, RZ, P0 ;  /* 0x000000ff90907208 */ /* 0x000fe20000000000 */
[--C-:B------:R-:W-:Y:S01]  /*13d20*/  FFMA.FTZ R225, R156, c[0x0][0x2d0], -R153.reuse ;  /* 0x0000b4009ce17a23 */ /* 0x100fe20000010899 */
[----:B------:R-:W1:Y:S01]  /*13d30*/  MUFU.EX2 R135, R135 ;  /* 0x0000008700877308 */ /* 0x000e620000000800 */
[----:B------:R-:W-:Y:S01]  /*13d40*/  FADD.FTZ R5, -R5, R2 ;  /* 0x0000000205057221 */ /* 0x000fe20000010100 */
[----:B------:R-:W-:Y:S01]  /*13d50*/  ISETP.GT.AND P0, PT, R224, UR5, PT ;  /* 0x00000005e0007c0c */ /* 0x000fe2000bf04270 */
[--C-:B------:R-:W-:Y:S02]  /*13d60*/  FFMA.FTZ R164, R13, c[0x0][0x2d0], -R144.reuse ;  /* 0x0000b4000da47a23 */ /* 0x100fe40000010890 */
[----:B------:R-:W2:Y:S01]  /*13d70*/  LDSM.16.MT88.4 R12, [R195+0x100] ;  /* 0x00010000c30c783b */ /* 0x000ea20000004200 */
[--C-:B------:R-:W-:Y:S02]  /*13d80*/  FFMA.FTZ R165, R17, c[0x0][0x2d0], -R144.reuse ;  /* 0x0000b40011a57a23 */ /* 0x100fe40000010890 */
[--C-:B------:R-:W-:Y:S02]  /*13d90*/  FFMA.FTZ R163, R9, c[0x0][0x2d0], -R144.reuse ;  /* 0x0000b40009a37a23 */ /* 0x100fe40000010890 */
[--C-:B------:R-:W-:Y:S01]  /*13da0*/  FFMA.FTZ R162, R11, c[0x0][0x2d0], -R144.reuse ;  /* 0x0000b4000ba27a23 */ /* 0x100fe20000010890 */
[----:B------:R-:W-:Y:S01]  /*13db0*/  MUFU.EX2 R134, R134 ;  /* 0x0000008600867308 */ /* 0x000fe20000000800 */
[----:B------:R-:W-:Y:S02]  /*13dc0*/  FMUL.FTZ R2, R5, c[0x0][0x2d0] ;  /* 0x0000b40005027a20 */ /* 0x000fe40000410000 */
[--C-:B------:R-:W-:Y:S02]  /*13dd0*/  FFMA.FTZ R172, R143, c[0x0][0x2d0], -R144.reuse ;  /* 0x0000b4008fac7a23 */ /* 0x100fe40000010890 */
[--C-:B------:R-:W-:Y:S02]  /*13de0*/  FFMA.FTZ R226, R154, c[0x0][0x2d0], -R153.reuse ;  /* 0x0000b4009ae27a23 */ /* 0x100fe40000010899 */
[--C-:B------:R-:W-:Y:S02]  /*13df0*/  FFMA.FTZ R227, R152, c[0x0][0x2d0], -R153.reuse ;  /* 0x0000b40098e37a23 */ /* 0x100fe40000010899 */
[--C-:B------:R-:W-:Y:S01]  /*13e00*/  FFMA.FTZ R228, R159, c[0x0][0x2d0], -R144.reuse ;  /* 0x0000b4009fe47a23 */ /* 0x100fe20000010890 */
[----:B------:R-:W3:Y:S01]  /*13e10*/  MUFU.EX2 R161, R161 ;  /* 0x000000a100a17308 */ /* 0x000ee20000000800 */
[--C-:B------:R-:W-:Y:S01]  /*13e20*/  FFMA.FTZ R229, R157, c[0x0][0x2d0], -R144.reuse ;  /* 0x0000b4009de57a23 */ /* 0x100fe20000010890 */
[----:B-1----:R-:W-:Y:S01]  /*13e30*/  F2FP.PACK_AB R136, R135, R160 ;  /* 0x000000a08788723e */ /* 0x002fe200000000ff */
[----:B------:R-:W-:Y:S01]  /*13e40*/  LDSM.16.MT88.4 R156, [R195+0x5900] ;  /* 0x00590000c39c783b */ /* 0x000fe20000004200 */
[--C-:B------:R-:W-:Y:S02]  /*13e50*/  FFMA.FTZ R230, R155, c[0x0][0x2d0], -R144.reuse ;  /* 0x0000b4009be67a23 */ /* 0x100fe40000010890 */
[--C-:B------:R-:W-:Y:S02]  /*13e60*/  FFMA.FTZ R231, R151, c[0x0][0x2d0], -R153.reuse ;  /* 0x0000b40097e77a23 */ /* 0x100fe40000010899 */
[--C-:B------:R-:W-:Y:S02]  /*13e70*/  FFMA.FTZ R232, R150, c[0x0][0x2d0], -R153.reuse ;  /* 0x0000b40096e87a23 */ /* 0x100fe40000010899 */
[----:B------:R-:W1:Y:S01]  /*13e80*/  MUFU.EX2 R3, R6 ;  /* 0x0000000600037308 */ /* 0x000e620000000800 */
[--C-:B------:R-:W-:Y:S02]  /*13e90*/  FFMA.FTZ R233, R148, c[0x0][0x2d0], -R153.reuse ;  /* 0x0000b40094e97a23 */ /* 0x100fe40000010899 */
[--C-:B------:R-:W-:Y:S02]  /*13ea0*/  FFMA.FTZ R235, R149, c[0x0][0x2d0], -R144.reuse ;  /* 0x0000b40095eb7a23 */ /* 0x100fe40000010890 */
[----:B------:R-:W-:Y:S01]  /*13eb0*/  LDSM.16.MT88.4 R148, [R189+0x3900] ;  /* 0x00390000bd94783b */ /* 0x000fe20000004200 */
[--C-:B------:R-:W-:Y:S02]  /*13ec0*/  FFMA.FTZ R236, R147, c[0x0][0x2d0], -R144.reuse ;  /* 0x0000b40093ec7a23 */ /* 0x100fe40000010890 */
[--C-:B------:R-:W-:Y:S02]  /*13ed0*/  FFMA.FTZ R237, R145, c[0x0][0x2d0], -R144.reuse ;  /* 0x0000b40091ed7a23 */ /* 0x100fe40000010890 */
[----:B------:R-:W-:Y:S01]  /*13ee0*/  MUFU.EX2 R165, R165 ;  /* 0x000000a500a57308 */ /* 0x000fe20000000800 */
[--C-:B------:R-:W-:Y:S02]  /*13ef0*/  FFMA.FTZ R166, R166, c[0x0][0x2d0], -R153.reuse ;  /* 0x0000b400a6a67a23 */ /* 0x100fe40000010899 */
[--C-:B------:R-:W-:Y:S01]  /*13f00*/  FFMA.FTZ R167, R168, c[0x0][0x2d0], -R153.reuse ;  /* 0x0000b400a8a77a23 */ /* 0x100fe20000010899 */
[----:B---3--:R-:W-:Y:S01]  /*13f10*/  F2FP.PACK_AB R138, R161, R134 ;  /* 0x00000086a18a723e */ /* 0x008fe200000000ff */
[--C-:B------:R-:W-:Y:S02]  /*13f20*/  FFMA.FTZ R168, R142, c[0x0][0x2d0], -R153.reuse ;  /* 0x0000b4008ea87a23 */ /* 0x100fe40000010899 */
[----:B------:R-:W-:Y:S02]  /*13f30*/  FFMA.FTZ R153, R146, c[0x0][0x2d0], -R153 ;  /* 0x0000b40092997a23 */ /* 0x000fe40000010899 */
[--C-:B------:R-:W-:Y:S01]  /*13f40*/  FFMA.FTZ R170, R173, c[0x0][0x2d0], -R144.reuse ;  /* 0x0000b400adaa7a23 */ /* 0x100fe20000010890 */
[----:B------:R-:W3:Y:S01]  /*13f50*/  MUFU.EX2 R164, R164 ;  /* 0x000000a400a47308 */ /* 0x000ee20000000800 */
[--C-:B------:R-:W-:Y:S02]  /*13f60*/  FFMA.FTZ R173, R141, c[0x0][0x2d0], -R144.reuse ;  /* 0x0000b4008dad7a23 */ /* 0x100fe40000010890 */
[----:B------:R-:W-:Y:S01]  /*13f70*/  LDSM.16.MT88.4 R140, [R189+0x2900] ;  /* 0x00290000bd8c783b */ /* 0x000fe20000004200 */
[C---:B-1----:R-:W-:Y:S02]  /*13f80*/  FMUL.FTZ R4, R3.reuse, R128 ;  /* 0x0000008003047220 */ /* 0x042fe40000410000 */
        /* <DEDUP_REMOVED lines=8> */
[----:B------:R-:W1:Y:S01]  /*14010*/  MUFU.EX2 R162, R162 ;  /* 0x000000a200a27308 */ /* 0x000e620000000800 */
[C---:B------:R-:W-:Y:S02]  /*14020*/  FMUL.FTZ R32, R3.reuse, R120 ;  /* 0x0000007803207220 */ /* 0x040fe40000410000 */
[C---:B------:R-:W-:Y:S01]  /*14030*/  FMUL.FTZ R33, R3.reuse, R121 ;  /* 0x0000007903217220 */ /* 0x040fe20000410000 */
[----:B---3--:R-:W-:Y:S01]  /*14040*/  F2FP.PACK_AB R137, R164, R165 ;  /* 0x000000a5a489723e */ /* 0x008fe200000000ff */
[C---:B------:R-:W-:Y:S02]  /*14050*/  FMUL.FTZ R36, R3.reuse, R36 ;  /* 0x0000002403247220 */ /* 0x040fe40000410000 */
[C---:B------:R-:W-:Y:S02]  /*14060*/  FMUL.FTZ R37, R3.reuse, R37 ;  /* 0x0000002503257220 */ /* 0x040fe40000410000 */
[C---:B------:R-:W-:Y:S01]  /*14070*/  FMUL.FTZ R40, R3.reuse, R40 ;  /* 0x0000002803287220 */ /* 0x040fe20000410000 */
[----:B------:R-:W3:Y:S01]  /*14080*/  MUFU.EX2 R2, R2 ;  /* 0x0000000200027308 */ /* 0x000ee20000000800 */
        /* <DEDUP_REMOVED lines=8> */
[----:B-1----:R-:W-:Y:S01]  /*14110*/  F2FP.PACK_AB R139, R162, R163 ;  /* 0x000000a3a28b723e */ /* 0x002fe200000000ff */
        /* <DEDUP_REMOVED lines=10> */
[----:B------:R-:W1:Y:S01]  /*141c0*/  MUFU.EX2 R167, R167 ;  /* 0x000000a700a77308 */ /* 0x000e620000000800 */
[C---:B------:R-:W-:Y:S02]  /*141d0*/  FMUL.FTZ R11, R2.reuse, R127 ;  /* 0x0000007f020b7220 */ /* 0x040fe40000410000 */
[C---:B--2---:R-:W-:Y:S03]  /*141e0*/  HMMA.16816.F32 R4, R136.reuse, R12, R4 ;  /* 0x0000000c8804723c */ /* 0x044fe60000001804 */
        /* <DEDUP_REMOVED lines=96> */
[----:B------:R-:W-:Y:S02]  /*147f0*/  FMUL.FTZ R85, R3, R85 ;  /* 0x0000005503557220 */ /* 0x000fe40000410000 */
[C---:B------:R-:W-:Y:S01]  /*14800*/  HMMA.16816.F32 R72, R136.reuse, R110, R72 ;  /* 0x0000006e8848723c */ /* 0x040fe20000001848 */
[----:B------:R-:W4:Y:S01]  /*14810*/  LDSM.16.MT88.4 R108, [R188+0x4100] ;  /* 0x00410000bc6c783b */ /* 0x000f220000004200 */
[----:B------:R-:W-:Y:S02]  /*14820*/  MUFU.EX2 R235, R235 ;  /* 0x000000eb00eb7308 */ /* 0x000fe40000000800 */
[C---:B------:R-:W-:Y:S02]  /*14830*/  FMUL.FTZ R86, R2.reuse, R86 ;  /* 0x0000005602567220 */ /* 0x040fe40000410000 */
[C---:B------:R-:W-:Y:S02]  /*14840*/  FMUL.FTZ R87, R2.reuse, R87 ;  /* 0x0000005702577220 */ /* 0x040fe40000410000 */
[--C-:B------:R-:W-:Y:S01]  /*14850*/  FFMA.FTZ R171, R171, c[0x0][0x2d0], -R144.reuse ;  /* 0x0000b400abab7a23 */ /* 0x100fe20000010890 */
[C---:B---3--:R-:W-:Y:S03]  /*14860*/  HMMA.16816.F32 R76, R136.reuse, R100, R76 ;  /* 0x00000064884c723c */ /* 0x048fe6000000184c */
[C---:B------:R-:W-:Y:S01]  /*14870*/  FMUL.FTZ R88, R3.reuse, R88 ;  /* 0x0000005803587220 */ /* 0x040fe20000410000 */
[----:B------:R-:W-:Y:S01]  /*14880*/  MUFU.EX2 R236, R236 ;  /* 0x000000ec00ec7308 */ /* 0x000fe20000000800 */
[----:B------:R-:W-:Y:S02]  /*14890*/  FMUL.FTZ R89, R3, R89 ;  /* 0x0000005903597220 */ /* 0x000fe40000410000 */
[C---:B------:R-:W-:Y:S01]  /*148a0*/  FMUL.FTZ R90, R2.reuse, R90 ;  /* 0x0000005a025a7220 */ /* 0x040fe20000410000 */
[C---:B------:R-:W-:Y:S04]  /*148b0*/  HMMA.16816.F32 R80, R136.reuse, R102, R80 ;  /* 0x000000668850723c */ /* 0x040fe80000001850 */
[C---:B------:R-:W-:Y:S01]  /*148c0*/  FMUL.FTZ R91, R2.reuse, R91 ;  /* 0x0000005b025b7220 */ /* 0x040fe20000410000 */
[----:B------:R-:W-:Y:S01]  /*148d0*/  F2FP.PACK_AB R100, R167, R166 ;  /* 0x000000a6a764723e */ /* 0x000fe200000000ff */
[----:B------:R-:W-:Y:S01]  /*148e0*/  FMUL.FTZ R92, R3, R92 ;  /* 0x0000005c035c7220 */ /* 0x000fe20000410000 */
[----:B--2---:R-:W-:Y:S01]  /*148f0*/  F2FP.PACK_AB R102, R169, R168 ;  /* 0x000000a8a966723e */ /* 0x004fe200000000ff */
[C---:B-1----:R-:W-:Y:S01]  /*14900*/  HMMA.16816.F32 R84, R136.reuse, R104, R84 ;  /* 0x000000688854723c */ /* 0x042fe20000001854 */
[----:B------:R-:W1:Y:S03]  /*14910*/  MUFU.EX2 R171, R171 ;  /* 0x000000ab00ab7308 */ /* 0x000e660000000800 */
[----:B------:R-:W-:Y:S01]  /*14920*/  FMUL.FTZ R93, R3, R93 ;  /* 0x0000005d035d7220 */ /* 0x000fe20000410000 */
[----:B-----5:R-:W-:Y:S01]  /*14930*/  F2FP.PACK_AB R103, R173, R172 ;  /* 0x000000acad67723e */ /* 0x020fe200000000ff */
[C---:B------:R-:W-:Y:S02]  /*14940*/  FMUL.FTZ R94, R2.reuse, R94 ;  /* 0x0000005e025e7220 */ /* 0x040fe40000410000 */
[C---:B------:R-:W-:Y:S01]  /*14950*/  HMMA.16816.F32 R88, R136.reuse, R106, R88 ;  /* 0x0000006a8858723c */ /* 0x040fe20000001858 */
[----:B------:R-:W2:Y:S02]  /*14960*/  LDSM.16.MT88.4 R104, [R189+0x900] ;  /* 0x00090000bd68783b */ /* 0x000ea40000004200 */
[----:B------:R-:W-:Y:S01]  /*14970*/  MUFU.EX2 R237, R237 ;  /* 0x000000ed00ed7308 */ /* 0x000fe20000000800 */
[C---:B------:R-:W-:Y:S02]  /*14980*/  FMUL.FTZ R95, R2.reuse, R95 ;  /* 0x0000005f025f7220 */ /* 0x040fe40000410000 */
[C---:B------:R-:W-:Y:S02]  /*14990*/  FMUL.FTZ R96, R3.reuse, R96 ;  /* 0x0000006003607220 */ /* 0x040fe40000410000 */
[----:B------:R-:W-:Y:S03]  /*149a0*/  FMUL.FTZ R97, R3, R97 ;  /* 0x0000006103617220 */ /* 0x000fe60000410000 */
[C---:B----4-:R-:W-:Y:S03]  /*149b0*/  HMMA.16816.F32 R92, R136.reuse, R108, R92 ;  /* 0x0000006c885c723c */ /* 0x050fe6000000185c */
[C---:B------:R-:W-:Y:S02]  /*149c0*/  FMUL.FTZ R98, R2.reuse, R98 ;  /* 0x0000006202627220 */ /* 0x040fe40000410000 */
[C---:B------:R-:W-:Y:S01]  /*149d0*/  FMUL.FTZ R99, R2.reuse, R99 ;  /* 0x0000006302637220 */ /* 0x040fe20000410000 */
[----:B-1----:R-:W-:Y:S01]  /*149e0*/  F2FP.PACK_AB R101, R171, R170 ;  /* 0x000000aaab65723e */ /* 0x002fe200000000ff */
        /* <DEDUP_REMOVED lines=134> */
[----:B------:R-:W-:Y:S01]  /*15250*/  FADD.FTZ R2, R173, R2 ;  /* 0x00000002ad027221 */ /* 0x000fe20000010000 */
[----:B------:R-:W-:Y:S03]  /*15260*/  IADD3 R173, R224, -0x1, RZ ;  /* 0xffffffffe0ad7810 */ /* 0x000fe60007ffe0ff */
[----:B------:R-:W-:Y:S01]  /*15270*/  FADD.FTZ R175, R175, R2 ;  /* 0x00000002afaf7221 */ /* 0x000fe20000010000 */
[----:B------:R-:W-:Y:S04]  /*15280*/  HMMA.16816.F32 R96, R136, R14, R96 ;  /* 0x0000000e8860723c */ /* 0x000fe80000001860 */
[----:B------:R-:W-:Y:S01]  /*15290*/  FADD.FTZ R228, R228, R175 ;  /* 0x000000afe4e47221 */ /* 0x000fe20000010000 */
[----:B------:R-:W-:Y:S02]  /*152a0*/  MOV R224, R173 ;  /* 0x000000ad00e07202 */ /* 0x000fe40000000f00 */
[-C--:B------:R-:W-:Y:S01]  /*152b0*/  MOV R12, R132.reuse ;  /* 0x00000084000c7202 */ /* 0x080fe20000000f00 */
[----:B------:R-:W-:Y:S01]  /*152c0*/  FADD.FTZ R229, R229, R228 ;  /* 0x000000e4e5e57221 */ /* 0x000fe20000010000 */
[----:B------:R-:W-:Y:S03]  /*152d0*/  MOV R2, R132 ;  /* 0x0000008400027202 */ /* 0x000fe60000000f00 */
[----:B------:R-:W-:Y:S04]  /*152e0*/  FADD.FTZ R230, R230, R229 ;  /* 0x000000e5e6e67221 */ /* 0x000fe80000010000 */
[----:B------:R-:W-:Y:S04]  /*152f0*/  FADD.FTZ R235, R235, R230 ;  /* 0x000000e6ebeb7221 */ /* 0x000fe80000010000 */
[----:B------:R-:W-:Y:S04]  /*15300*/  FADD.FTZ R236, R236, R235 ;  /* 0x000000ebecec7221 */ /* 0x000fe80000010000 */
[----:B------:R-:W-:Y:S04]  /*15310*/  FADD.FTZ R209, R237, R236 ;  /* 0x000000ecedd17221 */ /* 0x000fe80000010000 */
[----:B------:R-:W-:Y:S01]  /*15320*/  FADD.FTZ R209, R238, R209 ;  /* 0x000000d1eed17221 */ /* 0x000fe20000010000 */
[----:B------:R-:W-:-:S05]  /*15330*/  @P0 BRA `(.L_x_1688) ;  /* 0xffffcc2000000947 */ /* 0x000fca000383ffff */
.L_x_1679:
        /* <DEDUP_REMOVED lines=23> */
.L_x_1690:
[----:B------:R-:W-:Y:S02]  /*154b0*/  ULDC UR4, c[0x0][0x32c] ;  /* 0x0000cb0000047ab9 */ /* 0x000fe40000000800 */
[----:B------:R-:W-:-:S03]  /*154c0*/  UISETP.NE.AND UP0, UPT, UR4, 0x1, UPT ;  /* 0x000000010400788c */ /* 0x000fc6000bf05270 */
[----:B------:R-:W-:Y:S02]  /*154d0*/  ULDC.64 UR4, c[0x0][0x330] ;  /* 0x0000cc0000047ab9 */ /* 0x000fe40000000a00 */
[----:B------:R-:W-:-:S07]  /*154e0*/  UIMAD.WIDE.U32 UR16, UR10, UR4, URZ ;  /* 0x000000040a1072a5 */ /* 0x000fce000f8e003f */
[----:B------:R-:W-:Y:S02]  /*154f0*/  @UP0 UMOV UR13, UR17 ;  /* 0x00000011000d0c82 */ /* 0x000fe40008000000 */
[----:B------:R-:W-:Y:S02]  /*15500*/  @UP0 USHF.R.U32.HI UR10, URZ, UR5, UR13 ;  /* 0x000000053f0a0299 */ /* 0x000fe4000801160d */
.L_x_1691:
[----:B------:R-:W-:Y:S02]  /*15510*/  ULDC UR4, c[0x0][0x32c] ;  /* 0x0000cb0000047ab9 */ /* 0x000fe40000000800 */
[----:B------:R-:W-:-:S04]  /*15520*/  UIMAD UR4, UR10, UR4, URZ ;  /* 0x000000040a0472a4 */ /* 0x000fc8000f8e023f */
[----:B------:R-:W-:-:S04]  /*15530*/  UISETP.LT.AND UP0, UPT, UR9, UR4, UPT ;  /* 0x000000040900728c */ /* 0x000fc8000bf01270 */
[----:B------:R-:W-:-:S04]  /*15540*/  USEL UR9, UR9, UR4, !UP0 ;  /* 0x0000000409097287 */ /* 0x000fc8000c000000 */
.L_x_1689:
        /* <DEDUP_REMOVED lines=25> */
.L_x_1693:
[----:B------:R-:W-:Y:S04]  /*156e0*/  DEPBAR.LE SB0, 0x0 ;  /* 0x000080000000791a */ /* 0x000fe80000000000 */
[----:B------:R-:W-:Y:S01]  /*156f0*/  BAR.SYNC.DEFER_BLOCKING 0x0 ;  /* 0x0000000000007b1d */ /* 0x000fe20000010000 */
[C---:B------:R-:W-:Y:S02]  /*15700*/  ISETP.LT.AND P0, PT, R222.reuse, UR8, PT ;  /* 0x00000008de007c0c */ /* 0x040fe4000bf01270 */
[----:B------:R-:W-:Y:S11]  /*15710*/  ISETP.NE.AND P4, PT, R199, RZ, PT ;  /* 0x000000ffc700720c */ /* 0x000ff60003f85270 */
[----:B------:R-:W-:Y:S01]  /*15720*/  @!P0 SHF.R.S32.HI R159, RZ, 0x1f, R222 ;  /* 0x0000001fff9f8819 */ /* 0x000fe200000114de */
[----:B------:R-:W-:Y:S04]  /*15730*/  @!P0 IMAD.WIDE.U32 R20, R222, c[0x0][0x208], RZ ;  /* 0x00008200de148a25 */ /* 0x000fe800078e00ff */
[----:B------:R-:W-:Y:S01]  /*15740*/  @!P0 IMAD R159, R159, c[0x0][0x208], RZ ;  /* 0x000082009f9f8a24 */ /* 0x000fe200078e02ff */
[----:B------:R-:W-:Y:S03]  /*15750*/  @!P0 SHF.L.U32 R29, R20, 0x6, RZ ;  /* 0x00000006141d8819 */ /* 0x000fe600000006ff */
[----:B------:R-:W-:Y:S01]  /*15760*/  @!P0 IMAD R159, R222, c[0x0][0x20c], R159 ;  /* 0x00008300de9f8a24 */ /* 0x000fe200078e029f */
[----:B------:R-:W-:Y:S01]  /*15770*/  LDSM.16.M88.4 R32, [R198+0xc100] ;  /* 0x00c10000c620783b */ /* 0x000fe20000000200 */
[C---:B------:R-:W-:Y:S02]  /*15780*/  @!P0 IADD3 R2, P1, R29.reuse, R215, RZ ;  /* 0x000000d71d028210 */ /* 0x040fe40007f3e0ff */
[----:B------:R-:W-:Y:S02]  /*15790*/  @!P0 IADD3 R31, P2, R29, R200, RZ ;  /* 0x000000c81d1f8210 */ /* 0x000fe40007f5e0ff */
[----:B------:R-:W-:Y:S02]  /*157a0*/  @!P0 IADD3 R159, R21, R159, RZ ;  /* 0x0000009f159f8210 */ /* 0x000fe40007ffe0ff */
[----:B------:R-:W-:Y:S01]  /*157b0*/  @!P0 IADD3 R0, P3, R29, R214, RZ ;  /* 0x000000d61d008210 */ /* 0x000fe20007f7e0ff */
[----:B------:R-:W1:Y:S01]  /*157c0*/  LDSM.16.M88.4 R8, [R197+0x6100] ;  /* 0x00610000c508783b */ /* 0x000e620000000200 */
[----:B------:R-:W-:Y:S04]  /*157d0*/  @!P0 SHF.L.U64.HI R159, R20, 0x6, R159 ;  /* 0x00000006149f8819 */ /* 0x000fe8000001029f */
[----:B------:R-:W-:Y:S02]  /*157e0*/  @!P0 IADD3.X R28, R159, R207, RZ, P2, !PT ;  /* 0x000000cf9f1c8210 */ /* 0x000fe400017fe4ff */
[C---:B------:R-:W-:Y:S01]  /*157f0*/  @!P0 LEA R164, P2, R31.reuse, c[0x0][0x1f8], 0x1 ;  /* 0x00007e001fa48a11 */ /* 0x040fe200078408ff */
[----:B------:R-:W2:Y:S03]  /*15800*/  LDSM.16.M88.4 R16, [R197+0x6900] ;  /* 0x00690000c510783b */ /* 0x000ea60000000200 */
[----:B------:R-:W-:Y:S02]  /*15810*/  @!P0 LEA.HI.X R165, R31, c[0x0][0x1fc], R28, 0x1, P2 ;  /* 0x00007f001fa58a11 */ /* 0x000fe400010f0c1c */
[C---:B------:R-:W-:Y:S02]  /*15820*/  @!P0 LEA R168, P2, R0.reuse, c[0x0][0x1f8], 0x1 ;  /* 0x00007e0000a88a11 */ /* 0x040fe400078408ff */
[C---:B------:R-:W-:Y:S01]  /*15830*/  @!P0 IADD3.X R31, R159.reuse, R220, RZ, P3, !PT ;  /* 0x000000dc9f1f8210 */ /* 0x040fe20001ffe4ff */
[----:B------:R-:W3:Y:S03]  /*15840*/  LDSM.16.M88.4 R24, [R197+0x7100] ;  /* 0x00710000c518783b */ /* 0x000ee60000000200 */
[----:B------:R-:W-:Y:S05]  /*15850*/  @!P0 LEA.HI.X R169, R0, c[0x0][0x1fc], R31, 0x1, P2 ;  /* 0x00007f0000a98a11 */ /* 0x000fea00010f0c1f */
        /* <DEDUP_REMOVED lines=10> */
[----:B------:R-:W-:Y:S02]  /*15900*/  @!P0 IADD3.X R25, R159, R221, RZ, P1, !PT ;  /* 0x000000dd9f198210 */ /* 0x000fe40000ffe4ff */
[C---:B------:R-:W-:Y:S04]  /*15910*/  @!P0 LEA R166, P1, R2.reuse, c[0x0][0x1f8], 0x1 ;  /* 0x00007e0002a68a11 */ /* 0x040fe800078208ff */
[----:B------:R-:W-:Y:S02]  /*15920*/  @!P0 LEA.HI.X R167, R2, c[0x0][0x1fc], R25, 0x1, P1 ;  /* 0x00007f0002a78a11 */ /* 0x000fe400008f0c19 */
[C---:B------:R-:W-:Y:S01]  /*15930*/  HMMA.16816.F32 R24, R32.reuse, R26, RZ ;  /* 0x0000001a2018723c */ /* 0x040fe200000018ff */
[C---:B------:R-:W-:Y:S04]  /*15940*/  @!P0 LEA R29, P1, R217.reuse, R29, 0x5 ;  /* 0x0000001dd91d8211 */ /* 0x040fe800078228ff */
[----:B------:R-:W-:Y:S02]  /*15950*/  @!P0 LEA.HI.X R159, R217, R159, R216, 0x5, P1 ;  /* 0x0000009fd99f8211 */ /* 0x000fe400008f2cd8 */
[C---:B------:R-:W-:Y:S02]  /*15960*/  @!P0 IADD3 R132, P3, R29.reuse, R200, RZ ;  /* 0x000000c81d848210 */ /* 0x040fe40007f7e0ff */
[C---:B------:R-:W-:Y:S03]  /*15970*/  @!P0 IADD3 R0, P2, R29.reuse, R215, RZ ;  /* 0x000000d71d008210 */ /* 0x040fe60007f5e0ff */
[----:B------:R-:W-:Y:S02]  /*15980*/  @!P0 IADD3 R2, P1, R29, R214, RZ ;  /* 0x000000d61d028210 */ /* 0x000fe40007f3e0ff */
[C---:B----4-:R-:W-:Y:S01]  /*15990*/  HMMA.16816.F32 R28, R32.reuse, R136, RZ ;  /* 0x00000088201c723c */ /* 0x050fe200000018ff */
[C---:B------:R-:W-:Y:S02]  /*159a0*/  @!P0 IADD3.X R157, R159.reuse, R207, RZ, P3, !PT ;  /* 0x000000cf9f9d8210 */ /* 0x040fe40001ffe4ff */
[----:B------:R-:W-:Y:S02]  /*159b0*/  @!P0 LEA R174, P3, R132, c[0x0][0x1f8], 0x1 ;  /* 0x00007e0084ae8a11 */ /* 0x000fe400078608ff */
[C---:B------:R-:W-:Y:S02]  /*159c0*/  @!P0 IADD3.X R135, R159.reuse, R221, RZ, P2, !PT ;  /* 0x000000dd9f878210 */ /* 0x040fe400017fe4ff */
[----:B------:R-:W-:Y:S01]  /*159d0*/  @!P0 IADD3.X R137, R159, R220, RZ, P1, !PT ;  /* 0x000000dc9f898210 */ /* 0x000fe20000ffe4ff */
[----:B------:R-:W-:Y:S01]  /*159e0*/  HMMA.16816.F32 R32, R32, R138, RZ ;  /* 0x0000008a2020723c */ /* 0x000fe200000018ff */
[----:B------:R-:W-:Y:S03]  /*159f0*/  @!P0 LEA R170, P1, R2, c[0x0][0x1f8], 0x1 ;  /* 0x00007e0002aa8a11 */ /* 0x000fe600078208ff */
[----:B------:R-:W-:Y:S02]  /*15a00*/  @!P0 LEA.HI.X R175, R132, c[0x0][0x1fc], R157, 0x1, P3 ;  /* 0x00007f0084af8a11 */ /* 0x000fe400018f0c9d */
[----:B------:R-:W-:Y:S02]  /*15a10*/  @!P0 LEA.HI.X R171, R2, c[0x0][0x1fc], R137, 0x1, P1 ;  /* 0x00007f0002ab8a11 */ /* 0x000fe400008f0c89 */
[C---:B-1----:R-:W-:Y:S01]  /*15a20*/  HMMA.16816.F32 R4, R140.reuse, R144, R4 ;  /* 0x000000908c04723c */ /* 0x042fe20000001804 */
[----:B------:R-:W1:Y:S04]  /*15a30*/  LDSM.16.M88.4 R136, [R185] ;  /* 0x00000000b988783b */ /* 0x000e680000000200 */
[C---:B------:R-:W-:Y:S03]  /*15a40*/  @!P0 LEA R172, P2, R0.reuse, c[0x0][0x1f8], 0x1 ;  /* 0x00007e0000ac8a11 */ /* 0x040fe600078408ff */
[C---:B------:R-:W-:Y:S01]  /*15a50*/  HMMA.16816.F32 R8, R140.reuse, R146, R8 ;  /* 0x000000928c08723c */ /* 0x040fe20000001808 */
[----:B------:R-:W-:Y:S01]  /*15a60*/  @!PT LDS RZ, [RZ] ;  /* 0x00000000fffff984 */ /* 0x000fe20000000800 */
[----:B------:R-:W-:Y:S01]  /*15a70*/  @!PT LDS RZ, [RZ] ;  /* 0x00000000fffff984 */ /* 0x000fe20000000800 */
[----:B------:R-:W-:Y:S01]  /*15a80*/  @!PT LDS RZ, [RZ] ;  /* 0x00000000fffff984 */ /* 0x000fe20000000800 */
[----:B------:R3:W-:Y:S03]  /*15a90*/  @!P0 LDGSTS.E.BYPASS.LTC128B.128 [R202+0x100], [R164.64], !P5 ;  /* 0x00100000a4ca8fae */ /* 0x0007e6000e901d5c */
[----:B------:R-:W-:Y:S04]  /*15aa0*/  @!P0 LEA.HI.X R173, R0, c[0x0][0x1fc], R135, 0x1, P2 ;  /* 0x00007f0000ad8a11 */ /* 0x000fe800010f0c87 */
[C---:B-----5:R-:W-:Y:S01]  /*15ab0*/  HMMA.16816.F32 R12, R140.reuse, R148, R12 ;  /* 0x000000948c0c723c */ /* 0x060fe2000000180c */
[----:B------:R3:W-:Y:S07]  /*15ac0*/  @!P0 LDGSTS.E.BYPASS.LTC128B.128 [R202+0x2100], [R166.64], !P6 ;  /* 0x02100000a6ca8fae */ /* 0x0007ee000f101d5c */
[C---:B------:R-:W-:Y:S01]  /*15ad0*/  HMMA.16816.F32 R16, R140.reuse, R150, R16 ;  /* 0x000000968c10723c */ /* 0x040fe20000001810 */
[----:B------:R4:W-:Y:S07]  /*15ae0*/  @!P0 LDGSTS.E.BYPASS.LTC128B.128 [R202+0x4100], [R168.64], !P4 ;  /* 0x04100000a8ca8fae */ /* 0x0009ee000e101d5c */
[C---:B--2---:R-:W-:Y:S01]  /*15af0*/  HMMA.16816.F32 R20, R140.reuse, R152, R20 ;  /* 0x000000988c14723c */ /* 0x044fe20000001814 */
[----:B------:R2:W-:Y:S07]  /*15b00*/  @!P0 LDGSTS.E.BYPASS.LTC128B.128 [R202+0x1100], [R174.64], !P5 ;  /* 0x01100000aeca8fae */ /* 0x0005ee000e901d5c */
[C---:B------:R-:W-:Y:S01]  /*15b10*/  HMMA.16816.F32 R24, R140.reuse, R154, R24 ;  /* 0x0000009a8c18723c */ /* 0x040fe20000001818 */
[----:B------:R2:W-:Y:S07]  /*15b20*/  @!P0 LDGSTS.E.BYPASS.LTC128B.128 [R202+0x3100], [R172.64], !P6 ;  /* 0x03100000acca8fae */ /* 0x0005ee000f101d5c */
[C---:B-1----:R-:W-:Y:S01]  /*15b30*/  HMMA.16816.F32 R28, R140.reuse, R136, R28 ;  /* 0x000000888c1c723c */ /* 0x042fe2000000181c */
[----:B------:R4:W-:Y:S02]  /*15b40*/  @!P0 LDGSTS.E.BYPASS.LTC128B.128 [R202+0x5100], [R170.64], !P4 ;  /* 0x05100000aaca8fae */ /* 0x0009e4000e101d5c */
[C---:B------:R-:W-:Y:S05]  /*15b50*/  ISETP.GT.AND P0, PT, R222.reuse, UR8, PT ;  /* 0x00000008de007c0c */ /* 0x040fea000bf04270 */
[----:B------:R-:W-:Y:S01]  /*15b60*/  HMMA.16816.F32 R32, R140, R138, R32 ;  /* 0x0000008a8c20723c */ /* 0x000fe20000001820 */
        /* <DEDUP_REMOVED lines=125> */
[----:B------:R-:W-:Y:S06]  /*16340*/  BAR.SYNC.DEFER_BLOCKING 0x0 ;  /* 0x0000000000007b1d */ /* 0x000fec0000010000 */
[----:B------:R-:W-:Y:S01]  /*16350*/  IADD3 R173, R222, -0x1, RZ ;  /* 0xffffffffdead7810 */ /* 0x000fe20007ffe0ff */
        /* <DEDUP_REMOVED lines=47> */
[----:B------:R-:W-:Y:S01]  /*16650*/  @P0 IMAD R137, R173, c[0x0][0x1e4], R137 ;  /* 0x00007900ad890a24 */ /* 0x000fe200078e0289 */
[----:B-1----:R-:W-:Y:S01]  /*16660*/  FMNMX.FTZ R0, R141, R2, !PT ;  /* 0x000000028d007209 */ /* 0x002fe20007810000 */
[----:B------:R-:W-:Y:S04]  /*16670*/  @P0 IMAD.WIDE.U32 R140, R173, c[0x0][0x1e0], RZ ;  /* 0x00007800ad8c0a25 */ /* 0x000fe800078e00ff */
[----:B------:R-:W-:Y:S01]  /*16680*/  FADD.FTZ R2, -R0, R3 ;  /* 0x0000000300027221 */ /* 0x000fe20000010100 */
[----:B------:R-:W-:Y:S01]  /*16690*/  @P0 SHF.L.U32 R139, R140, 0x6, RZ ;  /* 0x000000068c8b0819 */ /* 0x000fe200000006ff */
[----:B------:R-:W-:Y:S01]  /*166a0*/  FMUL.FTZ R167, R0, c[0x0][0x2d0] ;  /* 0x0000b40000a77a20 */ /* 0x000fe20000410000 */
[----:B--2---:R-:W-:Y:S01]  /*166b0*/  FMNMX.FTZ R132, R135, R132, !PT ;  /* 0x0000008487847209 */ /* 0x004fe20007810000 */
[----:B------:R-:W-:Y:S01]  /*166c0*/  FMUL.FTZ R3, R2, c[0x0][0x2d0] ;  /* 0x0000b40002037a20 */ /* 0x000fe20000410000 */
[----:B------:R-:W-:Y:S01]  /*166d0*/  @P0 IADD3 R137, R141, R137, RZ ;  /* 0x000000898d890210 */ /* 0x000fe20007ffe0ff */
[----:B------:R-:W-:Y:S01]  /*166e0*/  FFMA.FTZ R162, R4, c[0x0][0x2d0], -R167 ;  /* 0x0000b40004a27a23 */ /* 0x000fe200000108a7 */
[----:B------:R-:W-:Y:S01]  /*166f0*/  @P0 IADD3 R4, P1, R139, R204, RZ ;  /* 0x000000cc8b040210 */ /* 0x000fe20007f3e0ff */
[----:B------:R-:W-:Y:S01]  /*16700*/  FADD.FTZ R2, -R132, R133 ;  /* 0x0000008584027221 */ /* 0x000fe20000010100 */
[----:B------:R-:W-:Y:S01]  /*16710*/  @P0 SHF.L.U64.HI R137, R140, 0x6, R137 ;  /* 0x000000068c890819 */ /* 0x000fe20000010289 */
[--C-:B------:R-:W-:Y:S01]  /*16720*/  FFMA.FTZ R160, R9, c[0x0][0x2d0], -R167.reuse ;  /* 0x0000b40009a07a23 */ /* 0x100fe200000108a7 */
[----:B------:R-:W-:Y:S01]  /*16730*/  @P0 LEA R140, P2, R4, c[0x0][0x1c8], 0x1 ;  /* 0x00007200048c0a11 */ /* 0x000fe200078408ff */
[----:B------:R-:W-:Y:S01]  /*16740*/  FMUL.FTZ R133, R2, c[0x0][0x2d0] ;  /* 0x0000b40002857a20 */ /* 0x000fe20000410000 */
[----:B------:R-:W-:Y:S01]  /*16750*/  @P0 IADD3.X R135, R137, R211, RZ, P1, !PT ;  /* 0x000000d389870210 */ /* 0x000fe20000ffe4ff */
[----:B------:R-:W-:Y:S01]  /*16760*/  FFMA.FTZ R138, R8, c[0x0][0x2d0], -R167 ;  /* 0x0000b400088a7a23 */ /* 0x000fe200000108a7 */
[----:B------:R-:W-:Y:S01]  /*16770*/  @P0 IADD3 R136, P1, R139, R213, RZ ;  /* 0x000000d58b880210 */ /* 0x000fe20007f3e0ff */
[----:B------:R1:W2:Y:S01]  /*16780*/  MUFU.EX2 R2, R133 ;  /* 0x0000008500027308 */ /* 0x0002a20000000800 */
[----:B------:R-:W-:Y:S01]  /*16790*/  @P0 LEA.HI.X R141, R4, c[0x0][0x1cc], R135, 0x1, P2 ;  /* 0x00007300048d0a11 */ /* 0x000fe200010f0c87 */
[----:B------:R-:W-:Y:S01]  /*167a0*/  FMUL.FTZ R165, R132, c[0x0][0x2d0] ;  /* 0x0000b40084a57a20 */ /* 0x000fe20000410000 */
[----:B------:R-:W-:Y:S01]  /*167b0*/  @P0 LEA R142, P3, R136, c[0x0][0x1c8], 0x1 ;  /* 0x00007200888e0a11 */ /* 0x000fe200078608ff */
[----:B------:R-:W-:Y:S01]  /*167c0*/  FFMA.FTZ R170, R16, c[0x0][0x2d0], -R167 ;  /* 0x0000b40010aa7a23 */ /* 0x000fe200000108a7 */
[----:B------:R-:W-:Y:S01]  /*167d0*/  @P0 IADD3.X R135, R137, R219, RZ, P1, !PT ;  /* 0x000000db89870210 */ /* 0x000fe20000ffe4ff */
[----:B------:R3:W-:Y:S01]  /*167e0*/  @P0 LDGSTS.E.BYPASS.LTC128B.128 [R202+0x6100], [R140.64], !P5 ;  /* 0x061000008cca0fae */ /* 0x0007e2000e901d5c */
[----:B------:R-:W-:Y:S02]  /*167f0*/  FFMA.FTZ R164, R6, c[0x0][0x2d0], -R165 ;  /* 0x0000b40006a47a23 */ /* 0x000fe400000108a5 */
[----:B------:R-:W-:Y:S01]  /*16800*/  @P0 LEA.HI.X R143, R136, c[0x0][0x1cc], R135, 0x1, P3 ;  /* 0x00007300888f0a11 */ /* 0x000fe200018f0c87 */
[--C-:B------:R-:W-:Y:S01]  /*16810*/  FFMA.FTZ R161, R7, c[0x0][0x2d0], -R165.reuse ;  /* 0x0000b40007a17a23 */ /* 0x100fe200000108a5 */
[----:B------:R-:W-:Y:S01]  /*16820*/  MUFU.EX2 R135, R138 ;  /* 0x0000008a00877308 */ /* 0x000fe20000000800 */
[--C-:B------:R-:W-:Y:S02]  /*16830*/  FFMA.FTZ R163, R10, c[0x0][0x2d0], -R165.reuse ;  /* 0x0000b4000aa37a23 */ /* 0x100fe400000108a5 */
[----:B------:R3:W-:Y:S01]  /*16840*/  @P0 LDGSTS.E.BYPASS.LTC128B.128 [R202+0x8100], [R142.64], !P6 ;  /* 0x081000008eca0fae */ /* 0x0007e2000f101d5c */
[----:B------:R-:W-:Y:S02]  /*16850*/  FFMA.FTZ R166, R11, c[0x0][0x2d0], -R165 ;  /* 0x0000b4000ba67a23 */ /* 0x000fe400000108a5 */
[----:B------:R-:W-:Y:S02]  /*16860*/  FFMA.FTZ R171, R17, c[0x0][0x2d0], -R167 ;  /* 0x0000b40011ab7a23 */ /* 0x000fe400000108a7 */
[--C-:B------:R-:W-:Y:S02]  /*16870*/  FFMA.FTZ R174, R18, c[0x0][0x2d0], -R165.reuse ;  /* 0x0000b40012ae7a23 */ /* 0x100fe400000108a5 */
[----:B------:R-:W4:Y:S01]  /*16880*/  MUFU.EX2 R3, R3 ;  /* 0x0000000300037308 */ /* 0x000f220000000800 */
[----:B------:R-:W-:Y:S02]  /*16890*/  FFMA.FTZ R223, R19, c[0x0][0x2d0], -R165 ;  /* 0x0000b40013df7a23 */ /* 0x000fe400000108a5 */
[----:B-1----:R-:W-:Y:S01]  /*168a0*/  FFMA.FTZ R133, R5, c[0x0][0x2d0], -R167 ;  /* 0x0000b40005857a23 */ /* 0x002fe200000108a7 */
[C---:B------:R-:W-:Y:S01]  /*168b0*/  @P0 IADD3 R5, P4, R139.reuse, R134, RZ ;  /* 0x000000868b050210 */ /* 0x040fe20007f9e0ff */
[C---:B--2---:R-:W-:Y:S01]  /*168c0*/  FMUL.FTZ R6, R2.reuse, R130 ;  /* 0x0000008202067220 */ /* 0x044fe20000410000 */
[----:B------:R-:W-:Y:S01]  /*168d0*/  @P0 IADD3 R139, P1, R139, UR6, RZ ;  /* 0x000000068b8b0c10 */ /* 0x000fe2000ff3e0ff */
[C---:B------:R-:W-:Y:S01]  /*168e0*/  FMUL.FTZ R7, R2.reuse, R131 ;  /* 0x0000008302077220 */ /* 0x040fe20000410000 */
[----:B------:R-:W-:Y:S01]  /*168f0*/  @P0 IADD3.X R4, R137, R218, RZ, P4, !PT ;  /* 0x000000da89040210 */ /* 0x000fe200027fe4ff */
[C---:B------:R-:W-:Y:S01]  /*16900*/  FMUL.FTZ R10, R2.reuse, R126 ;  /* 0x0000007e020a7220 */ /* 0x040fe20000410000 */
[----:B------:R-:W-:Y:S01]  /*16910*/  ISETP.NE.AND P4, PT, R199, RZ, PT ;  /* 0x000000ffc700720c */ /* 0x000fe20003f85270 */
[----:B------:R-:W-:Y:S01]  /*16920*/  MUFU.EX2 R162, R162 ;  /* 0x000000a200a27308 */ /* 0x000fe20000000800 */
[C---:B------:R-:W-:Y:S01]  /*16930*/  @P0 LEA R144, P2, R5.reuse, c[0x0][0x1c8], 0x1 ;  /* 0x0000720005900a11 */ /* 0x040fe200078408ff */
[C---:B------:R-:W-:Y:S02]  /*16940*/  FMUL.FTZ R11, R2.reuse, R127 ;  /* 0x0000007f020b7220 */ /* 0x040fe40000410000 */
[C---:B------:R-:W-:Y:S01]  /*16950*/  FMUL.FTZ R102, R2.reuse, R102 ;  /* 0x0000006602667220 */ /* 0x040fe20000410000 */
[----:B------:R-:W-:Y:S01]  /*16960*/  @P0 LEA.HI.X R145, R5, c[0x0][0x1cc], R4, 0x1, P2 ;  /* 0x0000730005910a11 */ /* 0x000fe200010f0c04 */
[C---:B------:R-:W-:Y:S01]  /*16970*/  FMUL.FTZ R103, R2.reuse, R103 ;  /* 0x0000006702677220 */ /* 0x040fe20000410000 */
[----:B------:R-:W-:Y:S01]  /*16980*/  @P0 IADD3 R4, P3, R139, R204, RZ ;  /* 0x000000cc8b040210 */ /* 0x000fe20007f7e0ff */
[----:B------:R-:W-:Y:S01]  /*16990*/  FMUL.FTZ R106, R2, R106 ;  /* 0x0000006a026a7220 */ /* 0x000fe20000410000 */
[----:B------:R-:W-:Y:S01]  /*169a0*/  @P0 IADD3.X R5, R137, UR7, RZ, P1, !PT ;  /* 0x0000000789050c10 */ /* 0x000fe20008ffe4ff */
[----:B------:R-:W1:Y:S01]  /*169b0*/  MUFU.EX2 R133, R133 ;  /* 0x0000008500857308 */ /* 0x000e620000000800 */
[----:B------:R-:W-:Y:S01]  /*169c0*/  @P0 IADD3 R8, P2, R139, R213, RZ ;  /* 0x000000d58b080210 */ /* 0x000fe20007f5e0ff */
[----:B------:R2:W-:Y:S01]  /*169d0*/  @P0 LDGSTS.E.BYPASS.LTC128B.128 [R202+0xa100], [R144.64], !P4 ;  /* 0x0a10000090ca0fae */ /* 0x0005e2000e101d5c */
[----:B------:R-:W-:Y:S01]  /*169e0*/  @P0 IADD3.X R9, R5, R211, RZ, P3, !PT ;  /* 0x000000d305090210 */ /* 0x000fe20001ffe4ff */
[C---:B----4-:R-:W-:Y:S01]  /*169f0*/  FMUL.FTZ R100, R3.reuse, R100 ;  /* 0x0000006403647220 */ /* 0x050fe20000410000 */
[C---:B------:R-:W-:Y:S01]  /*16a00*/  @P0 LEA R146, P3, R4.reuse, c[0x0][0x1c8], 0x1 ;  /* 0x0000720004920a11 */ /* 0x040fe200078608ff */
[----:B------:R-:W-:Y:S01]  /*16a10*/  FMUL.FTZ R101, R3, R101 ;  /* 0x0000006503657220 */ /* 0x000fe20000410000 */
[----:B------:R-:W-:Y:S01]  /*16a20*/  @P0 IADD3.X R137, R5, R219, RZ, P2, !PT ;  /* 0x000000db05890210 */ /* 0x000fe200017fe4ff */
[C---:B------:R-:W-:Y:S01]  /*16a30*/  FMUL.FTZ R104, R3.reuse, R104 ;  /* 0x0000006803687220 */ /* 0x040fe20000410000 */
[----:B------:R-:W-:Y:S01]  /*16a40*/  @P0 LEA.HI.X R147, R4, c[0x0][0x1cc], R9, 0x1, P3 ;  /* 0x0000730004930a11 */ /* 0x000fe200018f0c09 */
[----:B------:R-:W4:Y:S01]  /*16a50*/  MUFU.EX2 R160, R160 ;  /* 0x000000a000a07308 */ /* 0x000f220000000800 */
[C---:B------:R-:W-:Y:S01]  /*16a60*/  @P0 LEA R148, P2, R8.reuse, c[0x0][0x1c8], 0x1 ;  /* 0x0000720008940a11 */ /* 0x040fe200078408ff */
[----:B------:R-:W-:Y:S01]  /*16a70*/  FMUL.FTZ R4, R3, R128 ;  /* 0x0000008003047220 */ /* 0x000fe20000410000 */
[----:B------:R-:W-:Y:S01]  /*16a80*/  @P0 IADD3 R136, P1, R139, R134, RZ ;  /* 0x000000868b880210 */ /* 0x000fe20007f3e0ff */
[----:B------:R2:W-:Y:S01]  /*16a90*/  @P0 LDGSTS.E.BYPASS.LTC128B.128 [R202+0x7100], [R146.64], !P5 ;  /* 0x0710000092ca0fae */ /* 0x0005e2000e901d5c */
[----:B------:R-:W-:Y:S01]  /*16aa0*/  @P0 LEA.HI.X R149, R8, c[0x0][0x1cc], R137, 0x1, P2 ;  /* 0x0000730008950a11 */ /* 0x000fe200010f0c89 */
[----:B------:R-:W-:Y:S01]  /*16ab0*/  FMUL.FTZ R8, R3, R124 ;  /* 0x0000007c03087220 */ /* 0x000fe20000410000 */
[----:B------:R-:W-:Y:S01]  /*16ac0*/  @P0 IADD3.X R5, R5, R218, RZ, P1, !PT ;  /* 0x000000da05050210 */ /* 0x000fe20000ffe4ff */
[C---:B------:R-:W-:Y:S01]  /*16ad0*/  FMUL.FTZ R9, R3.reuse, R125 ;  /* 0x0000007d03097220 */ /* 0x040fe20000410000 */
[C---:B------:R-:W-:Y:S01]  /*16ae0*/  @P0 LEA R150, P1, R136.reuse, c[0x0][0x1c8], 0x1 ;  /* 0x0000720088960a11 */ /* 0x040fe200078208ff */
[----:B------:R-:W-:Y:S01]  /*16af0*/  MUFU.EX2 R164, R164 ;  /* 0x000000a400a47308 */ /* 0x000fe20000000800 */
[C---:B------:R-:W-:Y:S01]  /*16b00*/  FMUL.FTZ R105, R3.reuse, R105 ;  /* 0x0000006903697220 */ /* 0x040fe20000410000 */
[----:B------:R5:W-:Y:S01]  /*16b10*/  @P0 LDGSTS.E.BYPASS.LTC128B.128 [R202+0x9100], [R148.64], !P6 ;  /* 0x0910000094ca0fae */ /* 0x000be2000f101d5c */
[----:B------:R-:W-:Y:S01]  /*16b20*/  @P0 LEA.HI.X R151, R136, c[0x0][0x1cc], R5, 0x1, P1 ;  /* 0x0000730088970a11 */ /* 0x000fe200008f0c05 */
[----:B------:R-:W-:Y:S01]  /*16b30*/  FMUL.FTZ R5, R3, R129 ;  /* 0x0000008103057220 */ /* 0x000fe20000410000 */
[----:B-1----:R-:W-:Y:S01]  /*16b40*/  F2FP.PACK_AB R128, R133, R162 ;  /* 0x000000a28580723e */ /* 0x002fe200000000ff */
[----:B------:R-:W-:Y:S02]  /*16b50*/  FMUL.FTZ R107, R2, R107 ;  /* 0x0000006b026b7220 */ /* 0x000fe40000410000 */
[C---:B------:R-:W-:Y:S02]  /*16b60*/  FMUL.FTZ R108, R3.reuse, R108 ;  /* 0x0000006c036c7220 */ /* 0x040fe40000410000 */
[----:B------:R5:W-:Y:S01]  /*16b70*/  @P0 LDGSTS.E.BYPASS.LTC128B.128 [R202+0xb100], [R150.64], !P4 ;  /* 0x0b10000096ca0fae */ /* 0x000be2000e101d5c */
[----:B------:R-:W1:Y:S01]  /*16b80*/  MUFU.EX2 R161, R161 ;  /* 0x000000a100a17308 */ /* 0x000e620000000800 */
[----:B------:R-:W-:Y:S01]  /*16b90*/  FMUL.FTZ R109, R3, R109 ;  /* 0x0000006d036d7220 */ /* 0x000fe20000410000 */
[----:B------:R-:W-:Y:S01]  /*16ba0*/  ISETP.GT.AND P0, PT, R222, UR4, PT ;  /* 0x00000004de007c0c */ /* 0x000fe2000bf04270 */
[----:B------:R-:W-:Y:S01]  /*16bb0*/  FMUL.FTZ R110, R2, R110 ;  /* 0x0000006e026e7220 */ /* 0x000fe20000410000 */
[----:B----4-:R-:W-:Y:S01]  /*16bc0*/  F2FP.PACK_AB R130, R160, R135 ;  /* 0x00000087a082723e */ /* 0x010fe200000000ff */
[----:B------:R-:W-:Y:S02]  /*16bd0*/  FMUL.FTZ R111, R2, R111 ;  /* 0x0000006f026f7220 */ /* 0x000fe40000410000 */
[----:B------:R-:W4:Y:S01]  /*16be0*/  LDSM.16.MT88.4 R136, [R195+0x100] ;  /* 0x00010000c388783b */ /* 0x000f220000004200 */
[--C-:B------:R-:W-:Y:S02]  /*16bf0*/  FFMA.FTZ R224, R28, c[0x0][0x2d0], -R167.reuse ;  /* 0x0000b4001ce07a23 */ /* 0x100fe400000108a7 */
[----:B------:R-:W-:Y:S01]  /*16c00*/  MUFU.EX2 R163, R163 ;  /* 0x000000a300a37308 */ /* 0x000fe20000000800 */
[--C-:B------:R-:W-:Y:S02]  /*16c10*/  FFMA.FTZ R225, R29, c[0x0][0x2d0], -R167.reuse ;  /* 0x0000b4001de17a23 */ /* 0x100fe400000108a7 */
[----:B------:R-:W-:Y:S02]  /*16c20*/  FFMA.FTZ R226, R32, c[0x0][0x2d0], -R167 ;  /* 0x0000b40020e27a23 */ /* 0x000fe400000108a7 */
[----:B---3--:R-:W3:Y:S01]  /*16c30*/  LDSM.16.MT88.4 R140, [R190+0x100] ;  /* 0x00010000be8c783b */ /* 0x008ee20000004200 */
[--C-:B------:R-:W-:Y:S02]  /*16c40*/  FFMA.FTZ R227, R30, c[0x0][0x2d0], -R165.reuse ;  /* 0x0000b4001ee37a23 */ /* 0x100fe400000108a5 */
[--C-:B------:R-:W-:Y:S02]  /*16c50*/  FFMA.FTZ R228, R31, c[0x0][0x2d0], -R165.reuse ;  /* 0x0000b4001fe47a23 */ /* 0x100fe400000108a5 */
[----:B------:R-:W5:Y:S01]  /*16c60*/  MUFU.EX2 R166, R166 ;  /* 0x000000a600a67308 */ /* 0x000f620000000800 */
[----:B------:R-:W-:Y:S02]  /*16c70*/  FFMA.FTZ R229, R34, c[0x0][0x2d0], -R165 ;  /* 0x0000b40022e57a23 */ /* 0x000fe400000108a5 */
[----:B--2---:R-:W2:Y:S01]  /*16c80*/  LDSM.16.MT88.4 R144, [R189+0x100] ;  /* 0x00010000bd90783b */ /* 0x004ea20000004200 */
[----:B-1----:R-:W-:Y:S01]  /*16c90*/  F2FP.PACK_AB R129, R161, R164 ;  /* 0x000000a4a181723e */ /* 0x002fe200000000ff */
[C---:B------:R-:W-:Y:S02]  /*16ca0*/  FMUL.FTZ R112, R3.reuse, R112 ;  /* 0x0000007003707220 */ /* 0x040fe40000410000 */
[C---:B------:R-:W-:Y:S02]  /*16cb0*/  FMUL.FTZ R113, R3.reuse, R113 ;  /* 0x0000007103717220 */ /* 0x040fe40000410000 */
[C---:B------:R-:W-:Y:S01]  /*16cc0*/  FMUL.FTZ R114, R2.reuse, R114 ;  /* 0x0000007202727220 */ /* 0x040fe20000410000 */
[----:B------:R-:W-:Y:S01]  /*16cd0*/  MUFU.EX2 R170, R170 ;  /* 0x000000aa00aa7308 */ /* 0x000fe20000000800 */
[----:B------:R-:W1:Y:S01]  /*16ce0*/  LDSM.16.MT88.4 R124, [R188+0x100] ;  /* 0x00010000bc7c783b */ /* 0x000e620000004200 */
[C---:B------:R-:W-:Y:S02]  /*16cf0*/  FMUL.FTZ R115, R2.reuse, R115 ;  /* 0x0000007302737220 */ /* 0x040fe40000410000 */
[C---:B------:R-:W-:Y:S02]  /*16d00*/  FMUL.FTZ R116, R3.reuse, R116 ;  /* 0x0000007403747220 */ /* 0x040fe40000410000 */
[C---:B------:R-:W-:Y:S02]  /*16d10*/  FMUL.FTZ R117, R3.reuse, R117 ;  /* 0x0000007503757220 */ /* 0x040fe40000410000 */
[C---:B------:R-:W-:Y:S01]  /*16d20*/  FMUL.FTZ R118, R2.reuse, R118 ;  /* 0x0000007602767220 */ /* 0x040fe20000410000 */
[----:B------:R-:W-:Y:S01]  /*16d30*/  LDSM.16.MT88.4 R16, [R190+0x900] ;  /* 0x00090000be10783b */ /* 0x000fe20000004200 */
[----:B------:R-:W-:Y:S01]  /*16d40*/  FMUL.FTZ R119, R2, R119 ;  /* 0x0000007702777220 */ /* 0x000fe20000410000 */
[----:B------:R-:W1:Y:S01]  /*16d50*/  MUFU.EX2 R171, R171 ;  /* 0x000000ab00ab7308 */ /* 0x000e620000000800 */
[C---:B------:R-:W-:Y:S01]  /*16d60*/  FMUL.FTZ R120, R3.reuse, R120 ;  /* 0x0000007803787220 */ /* 0x040fe20000410000 */
[----:B-----5:R-:W-:Y:S01]  /*16d70*/  F2FP.PACK_AB R131, R166, R163 ;  /* 0x000000a3a683723e */ /* 0x020fe200000000ff */
[C---:B------:R-:W-:Y:S03]  /*16d80*/  FMUL.FTZ R121, R3.reuse, R121 ;  /* 0x0000007903797220 */ /* 0x040fe60000410000 */
[----:B------:R-:W-:Y:S01]  /*16d90*/  LDSM.16.MT88.4 R148, [R195+0x2900] ;  /* 0x00290000c394783b */ /* 0x000fe20000004200 */
[C---:B------:R-:W-:Y:S02]  /*16da0*/  FMUL.FTZ R122, R2.reuse, R122 ;  /* 0x0000007a027a7220 */ /* 0x040fe40000410000 */
[C---:B------:R-:W-:Y:S01]  /*16db0*/  FMUL.FTZ R123, R2.reuse, R123 ;  /* 0x0000007b027b7220 */ /* 0x040fe20000410000 */
[C---:B----4-:R-:W-:Y:S01]  /*16dc0*/  HMMA.16816.F32 R4, R128.reuse, R136, R4 ;  /* 0x000000888004723c */ /* 0x050fe20000001804 */
[----:B------:R-:W-:Y:S03]  /*16dd0*/  MUFU.EX2 R174, R174 ;  /* 0x000000ae00ae7308 */ /* 0x000fe60000000800 */
[----:B------:R-:W-:Y:S01]  /*16de0*/  LDSM.16.MT88.4 R152, [R190+0x2900] ;  /* 0x00290000be98783b */ /* 0x000fe20000004200 */
[C---:B------:R-:W-:Y:S02]  /*16df0*/  FMUL.FTZ R36, R3.reuse, R36 ;  /* 0x0000002403247220 */ /* 0x040fe40000410000 */
[C---:B------:R-:W-:Y:S01]  /*16e00*/  FMUL.FTZ R37, R3.reuse, R37 ;  /* 0x0000002503257220 */ /* 0x040fe20000410000 */
[C---:B------:R-:W-:Y:S03]  /*16e10*/  HMMA.16816.F32 R8, R128.reuse, R138, R8 ;  /* 0x0000008a8008723c */ /* 0x040fe60000001808 */
[----:B------:R-:W4:Y:S01]  /*16e20*/  MUFU.EX2 R223, R223 ;  /* 0x000000df00df7308 */ /* 0x000f220000000800 */
[----:B------:R-:W5:Y:S01]  /*16e30*/  LDSM.16.MT88.4 R136, [R195+0x2100] ;  /* 0x00210000c388783b */ /* 0x000f620000004200 */
[C---:B------:R-:W-:Y:S02]  /*16e40*/  FMUL.FTZ R38, R2.reuse, R38 ;  /* 0x0000002602267220 */ /* 0x040fe40000410000 */
[C---:B------:R-:W-:Y:S01]  /*16e50*/  FMUL.FTZ R39, R2.reuse, R39 ;  /* 0x0000002702277220 */ /* 0x040fe20000410000 */
[C---:B---3--:R-:W-:Y:S04]  /*16e60*/  HMMA.16816.F32 R100, R128.reuse, R140, R100 ;  /* 0x0000008c8064723c */ /* 0x048fe80000001864 */
[----:B------:R-:W-:Y:S01]  /*16e70*/  LDSM.16.MT88.4 R156, [R189+0x2900] ;  /* 0x00290000bd9c783b */ /* 0x000fe20000004200 */
[C---:B------:R-:W-:Y:S01]  /*16e80*/  FMUL.FTZ R40, R3.reuse, R40 ;  /* 0x0000002803287220 */ /* 0x040fe20000410000 */
[----:B------:R-:W-:Y:S01]  /*16e90*/  MUFU.EX2 R224, R224 ;  /* 0x000000e000e07308 */ /* 0x000fe20000000800 */
[C---:B------:R-:W-:Y:S01]  /*16ea0*/  FMUL.FTZ R41, R3.reuse, R41 ;  /* 0x0000002903297220 */ /* 0x040fe20000410000 */
[C---:B------:R-:W-:Y:S04]  /*16eb0*/  HMMA.16816.F32 R104, R128.reuse, R142, R104 ;  /* 0x0000008e8068723c */ /* 0x040fe80000001868 */
[----:B------:R-:W3:Y:S01]  /*16ec0*/  LDSM.16.MT88.4 R140, [R190+0x2100] ;  /* 0x00210000be8c783b */ /* 0x000ee20000004200 */
[C---:B------:R-:W-:Y:S02]  /*16ed0*/  FMUL.FTZ R42, R2.reuse, R42 ;  /* 0x0000002a022a7220 */ /* 0x040fe40000410000 */
[C---:B------:R-:W-:Y:S01]  /*16ee0*/  FMUL.FTZ R43, R2.reuse, R43 ;  /* 0x0000002b022b7220 */ /* 0x040fe20000410000 */
[C---:B--2---:R-:W-:Y:S01]  /*16ef0*/  HMMA.16816.F32 R108, R128.reuse, R144, R108 ;  /* 0x00000090806c723c */ /* 0x044fe2000000186c */
[----:B------:R-:W-:Y:S03]  /*16f00*/  MUFU.EX2 R225, R225 ;  /* 0x000000e100e17308 */ /* 0x000fe60000000800 */
[----:B------:R-:W-:Y:S01]  /*16f10*/  LDSM.16.MT88.4 R28, [R189+0x1900] ;  /* 0x00190000bd1c783b */ /* 0x000fe20000004200 */
[C---:B------:R-:W-:Y:S02]  /*16f20*/  FMUL.FTZ R44, R3.reuse, R44 ;  /* 0x0000002c032c7220 */ /* 0x040fe40000410000 */
[C---:B------:R-:W-:Y:S01]  /*16f30*/  FMUL.FTZ R45, R3.reuse, R45 ;  /* 0x0000002d032d7220 */ /* 0x040fe20000410000 */
[C---:B------:R-:W-:Y:S03]  /*16f40*/  HMMA.16816.F32 R112, R128.reuse, R146, R112 ;  /* 0x000000928070723c */ /* 0x040fe60000001870 */
[----:B------:R-:W-:Y:S01]  /*16f50*/  MUFU.EX2 R226, R226 ;  /* 0x000000e200e27308 */ /* 0x000fe20000000800 */
[----:B------:R-:W-:Y:S01]  /*16f60*/  LDSM.16.MT88.4 R144, [R188+0x900] ;  /* 0x00090000bc90783b */ /* 0x000fe20000004200 */
[C---:B------:R-:W-:Y:S02]  /*16f70*/  FMUL.FTZ R46, R2.reuse, R46 ;  /* 0x0000002e022e7220 */ /* 0x040fe40000410000 */
[C---:B------:R-:W-:Y:S01]  /*16f80*/  FMUL.FTZ R47, R2.reuse, R47 ;  /* 0x0000002f022f7220 */ /* 0x040fe20000410000 */
[C---:B-1----:R-:W-:Y:S04]  /*16f90*/  HMMA.16816.F32 R116, R128.reuse, R124, R116 ;  /* 0x0000007c8074723c */ /* 0x042fe80000001874 */
[----:B------:R-:W0:Y:S01]  /*16fa0*/  LDGDEPBAR ;  /* 0x00000000000079af */ /* 0x000e220000000000 */
[C---:B------:R-:W-:Y:S01]  /*16fb0*/  FMUL.FTZ R48, R3.reuse, R48 ;  /* 0x0000003003307220 */ /* 0x040fe20000410000 */
[----:B------:R-:W-:Y:S01]  /*16fc0*/  MUFU.EX2 R227, R227 ;  /* 0x000000e300e37308 */ /* 0x000fe20000000800 */
[C---:B------:R-:W-:Y:S01]  /*16fd0*/  FMUL.FTZ R49, R3.reuse, R49 ;  /* 0x0000003103317220 */ /* 0x040fe20000410000 */
[C---:B------:R-:W-:Y:S04]  /*16fe0*/  HMMA.16816.F32 R120, R128.reuse, R126, R120 ;  /* 0x0000007e8078723c */ /* 0x040fe80000001878 */
[----:B------:R-:W1:Y:S01]  /*16ff0*/  LDSM.16.MT88.4 R124, [R189+0x2100] ;  /* 0x00210000bd7c783b */ /* 0x000e620000004200 */
[C---:B------:R-:W-:Y:S02]  /*17000*/  FMUL.FTZ R50, R2.reuse, R50 ;  /* 0x0000003202327220 */ /* 0x040fe40000410000 */
[C---:B------:R-:W-:Y:S01]  /*17010*/  FMUL.FTZ R51, R2.reuse, R51 ;  /* 0x0000003302337220 */ /* 0x040fe20000410000 */
[C---:B-----5:R-:W-:Y:S01]  /*17020*/  HMMA.16816.F32 R36, R128.reuse, R136, R36 ;  /* 0x000000888024723c */ /* 0x060fe20000001824 */
[----:B------:R-:W-:Y:S03]  /*17030*/  MUFU.EX2 R228, R228 ;  /* 0x000000e400e47308 */ /* 0x000fe60000000800 */
[C---:B------:R-:W-:Y:S02]  /*17040*/  FMUL.FTZ R52, R3.reuse, R52 ;  /* 0x0000003403347220 */ /* 0x040fe40000410000 */
[C---:B------:R-:W-:Y:S02]  /*17050*/  FMUL.FTZ R53, R3.reuse, R53 ;  /* 0x0000003503357220 */ /* 0x040fe40000410000 */
[C---:B------:R-:W-:Y:S01]  /*17060*/  HMMA.16816.F32 R40, R128.reuse, R138, R40 ;  /* 0x0000008a8028723c */ /* 0x040fe20000001828 */
[----:B------:R-:W2:Y:S02]  /*17070*/  LDSM.16.MT88.4 R136, [R188+0x2100] ;  /* 0x00210000bc88783b */ /* 0x000ea40000004200 */
[----:B------:R-:W-:Y:S01]  /*17080*/  MUFU.EX2 R229, R229 ;  /* 0x000000e500e57308 */ /* 0x000fe20000000800 */
        /* <DEDUP_REMOVED lines=21> */
[C---:B------:R-:W-:Y:S04]  /*171e0*/  FMUL.FTZ R68, R3.reuse, R68 ;  /* 0x0000004403447220 */ /* 0x040fe80000410000 */
[C---:B------:R-:W-:Y:S01]  /*171f0*/  FMUL.FTZ R69, R3.reuse, R69 ;  /* 0x0000004503457220 */ /* 0x040fe20000410000 */
[C---:B------:R-:W-:Y:S01]  /*17200*/  HMMA.16816.F32 R64, R128.reuse, R138, R64 ;  /* 0x0000008a8040723c */ /* 0x040fe20000001840 */
[----:B------:R-:W2:Y:S02]  /*17210*/  LDSM.16.MT88.4 R136, [R189+0x4100] ;  /* 0x00410000bd88783b */ /* 0x000ea40000004200 */
[C---:B------:R-:W-:Y:S02]  /*17220*/  FMUL.FTZ R70, R2.reuse, R70 ;  /* 0x0000004602467220 */ /* 0x040fe40000410000 */
[C---:B------:R-:W-:Y:S02]  /*17230*/  FMUL.FTZ R71, R2.reuse, R71 ;  /* 0x0000004702477220 */ /* 0x040fe40000410000 */
[C---:B------:R-:W-:Y:S02]  /*17240*/  FMUL.FTZ R72, R3.reuse, R72 ;  /* 0x0000004803487220 */ /* 0x040fe40000410000 */
[C---:B------:R-:W-:Y:S03]  /*17250*/  FMUL.FTZ R73, R3.reuse, R73 ;  /* 0x0000004903497220 */ /* 0x040fe60000410000 */
[C---:B---3--:R-:W-:Y:S03]  /*17260*/  HMMA.16816.F32 R68, R128.reuse, R140, R68 ;  /* 0x0000008c8044723c */ /* 0x048fe60000001844 */
[C---:B------:R-:W-:Y:S02]  /*17270*/  FMUL.FTZ R74, R2.reuse, R74 ;  /* 0x0000004a024a7220 */ /* 0x040fe40000410000 */
[C---:B------:R-:W-:Y:S02]  /*17280*/  FMUL.FTZ R75, R2.reuse, R75 ;  /* 0x0000004b024b7220 */ /* 0x040fe40000410000 */
[C---:B------:R-:W-:Y:S02]  /*17290*/  FMUL.FTZ R76, R3.reuse, R76 ;  /* 0x0000004c034c7220 */ /* 0x040fe40000410000 */
[C---:B------:R-:W-:Y:S03]  /*172a0*/  FMUL.FTZ R77, R3.reuse, R77 ;  /* 0x0000004d034d7220 */ /* 0x040fe60000410000 */
[C---:B------:R-:W-:Y:S01]  /*172b0*/  HMMA.16816.F32 R72, R128.reuse, R142, R72 ;  /* 0x0000008e8048723c */ /* 0x040fe20000001848 */
[----:B------:R-:W3:Y:S02]  /*172c0*/  LDSM.16.MT88.4 R140, [R188+0x4100] ;  /* 0x00410000bc8c783b */ /* 0x000ee40000004200 */
        /* <DEDUP_REMOVED lines=15> */
[C---:B--2---:R-:W-:Y:S01]  /*173c0*/  HMMA.16816.F32 R84, R128.reuse, R136, R84 ;  /* 0x000000888054723c */ /* 0x044fe20000001854 */
[----:B------:R-:W-:Y:S02]  /*173d0*/  MUFU.EX2 R168, R168 ;  /* 0x000000a800a87308 */ /* 0x000fe40000000800 */
[--C-:B------:R-:W-:Y:S01]  /*173e0*/  FFMA.FTZ R172, R14, c[0x0][0x2d0], -R165.reuse ;  /* 0x0000b4000eac7a23 */ /* 0x100fe200000108a5 */
[----:B------:R-:W-:Y:S01]  /*173f0*/  F2FP.PACK_AB R14, R171, R170 ;  /* 0x000000aaab0e723e */ /* 0x000fe200000000ff */
[----:B------:R-:W-:Y:S01]  /*17400*/  FFMA.FTZ R175, R15, c[0x0][0x2d0], -R165 ;  /* 0x0000b4000faf7a23 */ /* 0x000fe200000108a5 */
[----:B----4-:R-:W-:Y:S01]  /*17410*/  F2FP.PACK_AB R15, R223, R174 ;  /* 0x000000aedf0f723e */ /* 0x010fe200000000ff */
[C---:B------:R-:W-:Y:S02]  /*17420*/  FMUL.FTZ R88, R3.reuse, R88 ;  /* 0x0000005803587220 */ /* 0x040fe40000410000 */
[C---:B------:R-:W-:Y:S02]  /*17430*/  FMUL.FTZ R89, R3.reuse, R89 ;  /* 0x0000005903597220 */ /* 0x040fe40000410000 */
[----:B------:R-:W2:Y:S01]  /*17440*/  MUFU.EX2 R169, R169 ;  /* 0x000000a900a97308 */ /* 0x000ea20000000800 */
        /* <DEDUP_REMOVED lines=12> */
[C---:B---3--:R-:W-:Y:S01]  /*17510*/  HMMA.16816.F32 R92, R128.reuse, R140, R92 ;  /* 0x0000008c805c723c */ /* 0x048fe2000000185c */
[----:B------:R-:W3:Y:S02]  /*17520*/  MUFU.EX2 R175, R175 ;  /* 0x000000af00af7308 */ /* 0x000ee40000000800 */
[C---:B------:R-:W-:Y:S01]  /*17530*/  FMUL.FTZ R99, R2.reuse, R99 ;  /* 0x0000006302637220 */ /* 0x040fe20000410000 */
[----:B--2---:R-:W-:Y:S01]  /*17540*/  F2FP.PACK_AB R12, R169, R168 ;  /* 0x000000a8a90c723e */ /* 0x004fe200000000ff */
[----:B------:R-:W-:Y:S02]  /*17550*/  FFMA.FTZ R162, R3, R212, R162 ;  /* 0x000000d403a27223 */ /* 0x000fe400000100a2 */
[----:B------:R-:W-:Y:S02]  /*17560*/  FFMA.FTZ R164, R2, R209, R164 ;  /* 0x000000d102a47223 */ /* 0x000fe400000100a4 */
[----:B------:R-:W-:Y:S01]  /*17570*/  FADD.FTZ R162, R133, R162 ;  /* 0x000000a285a27221 */ /* 0x000fe20000010000 */
[----:B------:R-:W-:Y:S01]  /*17580*/  HMMA.16816.F32 R96, R128, R142, R96 ;  /* 0x0000008e8060723c */ /* 0x000fe20000001860 */
[----:B------:R-:W-:Y:S02]  /*17590*/  LDSM.16.MT88.4 R128, [R190+0x4900] ;  /* 0x00490000be80783b */ /* 0x000fe40000004200 */
[----:B------:R-:W-:Y:S01]  /*175a0*/  MOV R133, R132 ;  /* 0x0000008400857202 */ /* 0x000fe20000000f00 */
[----:B------:R-:W-:Y:S02]  /*175b0*/  FADD.FTZ R164, R161, R164 ;  /* 0x000000a4a1a47221 */ /* 0x000fe40000010000 */
[----:B------:R-:W-:Y:S02]  /*175c0*/  FADD.FTZ R135, R135, R162 ;  /* 0x000000a287877221 */ /* 0x000fe40000010000 */
[----:B------:R-:W-:Y:S01]  /*175d0*/  FADD.FTZ R3, R163, R164 ;  /* 0x000000a4a3037221 */ /* 0x000fe20000010000 */
[----:B------:R-:W-:Y:S03]  /*175e0*/  LDSM.16.MT88.4 R140, [R190+0x3100] ;  /* 0x00310000be8c783b */ /* 0x000fe60000004200 */
[----:B------:R-:W-:Y:S02]  /*175f0*/  FADD.FTZ R135, R160, R135 ;  /* 0x00000087a0877221 */ /* 0x000fe40000010000 */
[----:B------:R-:W-:Y:S01]  /*17600*/  FADD.FTZ R3, R166, R3 ;  /* 0x00000003a6037221 */ /* 0x000fe20000010000 */
[----:B---3--:R-:W-:Y:S01]  /*17610*/  F2FP.PACK_AB R13, R175, R172 ;  /* 0x000000acaf0d723e */ /* 0x008fe200000000ff */
[----:B------:R-:W-:Y:S02]  /*17620*/  FADD.FTZ R168, R168, R135 ;  /* 0x00000087a8a87221 */ /* 0x000fe40000010000 */
[----:B------:R-:W-:Y:S01]  /*17630*/  FADD.FTZ R172, R172, R3 ;  /* 0x00000003acac7221 */ /* 0x000fe20000010000 */
[----:B------:R-:W-:Y:S01]  /*17640*/  MOV R3, R0 ;  /* 0x0000000000037202 */ /* 0x000fe20000000f00 */
        /* <DEDUP_REMOVED lines=152> */
.L_x_1692:
        /* <DEDUP_REMOVED lines=8> */
[----:B------:R-:W-:Y:S01]  /*18050*/  IADD3 RZ, P0, R204, 0x80, RZ ;  /* 0x00000080ccff7810 */ /* 0x000fe20007f1e0ff */
        /* <DEDUP_REMOVED lines=15> */
.L_x_1703:
[----:B------:R-:W-:Y:S04]  /*18150*/  DEPBAR.LE SB0, 0x0 ;  /* 0x000080000000791a */ /* 0x000fe80000000000 */
[----:B------:R-:W-:Y:S01]  /*18160*/  BAR.SYNC.DEFER_BLOCKING 0x0 ;  /* 0x0000000000007b1d */ /* 0x000fe20000010000 */
[----:B------:R-:W-:Y:S01]  /*18170*/  SHF.R.S32.HI R0, RZ, 0x1f, R173 ;  /* 0x0000001fff007819 */ /* 0x000fe200000114ad */
[----:B------:R-:W-:Y:S01]  /*18180*/  IMAD R13, R173, UR11, RZ ;  /* 0x0000000bad0d7c24 */ /* 0x000fe2000f8e02ff */
[----:B------:R-:W-:Y:S01]  /*18190*/  ISETP.NE.AND P3, PT, R199, RZ, PT ;  /* 0x000000ffc700720c */ /* 0x000fe20003f65270 */
[C---:B------:R-:W-:Y:S04]  /*181a0*/  IMAD.WIDE.U32 R20, R173.reuse, UR9, R216 ;  /* 0x00000009ad147c25 */ /* 0x040fe8000f8e00d8 */
[C---:B------:R-:W-:Y:S01]  /*181b0*/  IMAD.WIDE.U32 R6, R173.reuse, UR9, R214 ;  /* 0x00000009ad067c25 */ /* 0x040fe2000f8e00d6 */
[----:B------:R-:W-:Y:S03]  /*181c0*/  LEA R166, P1, R20, c[0x0][0x1f8], 0x1 ;  /* 0x00007e0014a67a11 */ /* 0x000fe600078208ff */
[----:B------:R-:W-:Y:S01]  /*181d0*/  IMAD R13, R0, UR9, R13 ;  /* 0x00000009000d7c24 */ /* 0x000fe2000f8e020d */
[----:B------:R-:W-:Y:S01]  /*181e0*/  LEA R164, P0, R6, c[0x0][0x1f8], 0x1 ;  /* 0x00007e0006a47a11 */ /* 0x000fe200078008ff */
[----:B------:R-:W-:Y:S04]  /*181f0*/  IMAD.WIDE.U32 R22, R173, UR9, R206 ;  /* 0x00000009ad167c25 */ /* 0x000fe8000f8e00ce */
[C---:B------:R-:W-:Y:S01]  /*18200*/  IMAD.IADD R4, R13.reuse, 0x1, R21 ;  /* 0x000000010d047824 */ /* 0x040fe200078e0215 */
[----:B------:R-:W-:Y:S01]  /*18210*/  LEA R30, P2, R22, c[0x0][0x1f8], 0x1 ;  /* 0x00007e00161e7a11 */ /* 0x000fe200078408ff */
[----:B------:R-:W-:Y:S02]  /*18220*/  IMAD.IADD R5, R13, 0x1, R7 ;  /* 0x000000010d057824 */ /* 0x000fe400078e0207 */
[----:B------:R-:W-:Y:S01]  /*18230*/  IMAD.U32 R14, RZ, RZ, UR10 ;  /* 0x0000000aff0e7e24 */ /* 0x000fe2000f8e00ff */
[----:B------:R-:W-:Y:S01]  /*18240*/  LEA.HI.X R167, R20, c[0x0][0x1fc], R4, 0x1, P1 ;  /* 0x00007f0014a77a11 */ /* 0x000fe200008f0c04 */
[----:B------:R-:W-:Y:S01]  /*18250*/  LDSM.16.M88.4 R32, [R198+0xc100] ;  /* 0x00c10000c620783b */ /* 0x000fe20000000200 */
[----:B------:R-:W-:Y:S01]  /*18260*/  LEA.HI.X R165, R6, c[0x0][0x1fc], R5, 0x1, P0 ;  /* 0x00007f0006a57a11 */ /* 0x000fe200000f0c05 */
[----:B------:R-:W-:Y:S02]  /*18270*/  IMAD.U32 R15, RZ, RZ, UR5 ;  /* 0x00000005ff0f7e24 */ /* 0x000fe4000f8e00ff */
[----:B------:R-:W-:Y:S01]  /*18280*/  IMAD.IADD R0, R23, 0x1, R13 ;  /* 0x0000000117007824 */ /* 0x000fe200078e020d */
[----:B------:R-:W1:Y:S01]  /*18290*/  LDSM.16.M88.4 R8, [R197+0x6100] ;  /* 0x00610000c508783b */ /* 0x000e620000000200 */
[----:B------:R-:W-:Y:S03]  /*182a0*/  IMAD.WIDE.U32 R14, R173, UR9, R14 ;  /* 0x00000009ad0e7c25 */ /* 0x000fe6000f8e000e */
[----:B------:R-:W-:Y:S01]  /*182b0*/  LEA.HI.X R31, R22, c[0x0][0x1fc], R0, 0x1, P2 ;  /* 0x00007f00161f7a11 */ /* 0x000fe200010f0c00 */
[----:B------:R-:W2:Y:S01]  /*182c0*/  LDSM.16.M88.4 R16, [R197+0x6900] ;  /* 0x00690000c510783b */ /* 0x000ea20000000200 */
[-C--:B------:R-:W-:Y:S01]  /*182d0*/  IADD3 R0, P2, R200, R14.reuse, RZ ;  /* 0x0000000ec8007210 */ /* 0x080fe20007f5e0ff */
[----:B------:R-:W-:Y:S01]  /*182e0*/  IMAD.IADD R13, R13, 0x1, R15 ;  /* 0x000000010d0d7824 */ /* 0x000fe200078e020f */
[-C--:B------:R-:W-:Y:S02]  /*182f0*/  IADD3 R20, P1, R216, R14.reuse, RZ ;  /* 0x0000000ed8147210 */ /* 0x080fe40007f3e0ff */
[----:B------:R-:W3:Y:S01]  /*18300*/  LDSM.16.M88.4 R24, [R197+0x7100] ;  /* 0x00710000c518783b */ /* 0x000ee20000000200 */
[----:B------:R-:W-:Y:S01]  /*18310*/  IADD3 R21, P0, R214, R14, RZ ;  /* 0x0000000ed6157210 */ /* 0x000fe20007f1e0ff */
[C---:B------:R-:W-:Y:S01]  /*18320*/  IMAD.X R23, R13.reuse, 0x1, R207, P2 ;  /* 0x000000010d177824 */ /* 0x040fe200010e06cf */
[----:B------:R-:W-:Y:S01]  /*18330*/  LEA R218, P2, R0, c[0x0][0x1f8], 0x1 ;  /* 0x00007e0000da7a11 */ /* 0x000fe200078408ff */
[C---:B------:R-:W-:Y:S01]  /*18340*/  IMAD.X R29, R13.reuse, 0x1, R217, P1 ;  /* 0x000000010d1d7824 */ /* 0x040fe200008e06d9 */
[----:B------:R-:W4:Y:S01]  /*18350*/  LDSM.16.M88.4 R132, [R197+0x7900] ;  /* 0x00790000c584783b */ /* 0x000f220000000200 */
[----:B------:R-:W-:Y:S01]  /*18360*/  LEA R170, P1, R20, c[0x0][0x1f8], 0x1 ;  /* 0x00007e0014aa7a11 */ /* 0x000fe200078208ff */
[----:B------:R-:W-:Y:S01]  /*18370*/  IMAD.X R22, R13, 0x1, R215, P0 ;  /* 0x000000010d167824 */ /* 0x000fe200000e06d7 */
[C---:B------:R-:W-:Y:S02]  /*18380*/  LEA R168, P0, R21.reuse, c[0x0][0x1f8], 0x1 ;  /* 0x00007e0015a87a11 */ /* 0x040fe400078008ff */
[----:B------:R-:W-:Y:S01]  /*18390*/  LDSM.16.M88.4 R136, [R194+0xc100] ;  /* 0x00c10000c288783b */ /* 0x000fe20000000200 */
[----:B------:R-:W-:Y:S02]  /*183a0*/  LEA.HI.X R219, R0, c[0x0][0x1fc], R23, 0x1, P2 ;  /* 0x00007f0000db7a11 */ /* 0x000fe400010f0c17 */
[----:B------:R-:W-:Y:S02]  /*183b0*/  LEA.HI.X R171, R20, c[0x0][0x1fc], R29, 0x1, P1 ;  /* 0x00007f0014ab7a11 */ /* 0x000fe400008f0c1d */
[----:B------:R-:W5:Y:S01]  /*183c0*/  LDSM.16.M88.4 R140, [R196] ;  /* 0x00000000c48c783b */ /* 0x000f620000000200 */
[----:B------:R-:W-:Y:S02]  /*183d0*/  LEA.HI.X R169, R21, c[0x0][0x1fc], R22, 0x1, P0 ;  /* 0x00007f0015a97a11 */ /* 0x000fe400000f0c16 */
[C---:B------:R-:W-:Y:S02]  /*183e0*/  ISETP.GT.AND P0, PT, R173.reuse, UR8, PT ;  /* 0x00000008ad007c0c */ /* 0x040fe4000bf04270 */
[----:B------:R-:W3:Y:S01]  /*183f0*/  LDSM.16.M88.4 R144, [R187] ;  /* 0x00000000bb90783b */ /* 0x000ee20000000200 */
[----:B------:R-:W-:Y:S02]  /*18400*/  PLOP3.LUT P1, PT, PT, PT, UP3, 0x80, 0x0 ;  /* 0x000000000000781c */ /* 0x000fe40003f2f038 */
[----:B------:R-:W-:Y:S02]  /*18410*/  PLOP3.LUT P2, PT, PT, PT, UP3, 0x80, 0x0 ;  /* 0x000000000000781c */ /* 0x000fe40003f4f038 */
[----:B------:R-:W4:Y:S01]  /*18420*/  LDSM.16.M88.4 R148, [R186] ;  /* 0x00000000ba94783b */ /* 0x000f220000000200 */
[C---:B-1----:R-:W-:Y:S04]  /*18430*/  HMMA.16816.F32 R4, R32.reuse, R8, RZ ;  /* 0x000000082004723c */ /* 0x042fe800000018ff */
[----:B------:R-:W1:Y:S01]  /*18440*/  LDSM.16.M88.4 R152, [R185] ;  /* 0x00000000b998783b */ /* 0x000e620000000200 */
[----:B------:R-:W-:Y:S04]  /*18450*/  @P0 IADD3 R0, R173, -0x1, RZ ;  /* 0xffffffffad000810 */ /* 0x000fe80007ffe0ff */
[----:B------:R-:W-:Y:S01]  /*18460*/  @!PT LDS RZ, [RZ] ;  /* 0x00000000fffff984 */ /* 0x000fe20000000800 */
[----:B------:R-:W-:Y:S01]  /*18470*/  @!PT LDS RZ, [RZ] ;  /* 0x00000000fffff984 */ /* 0x000fe20000000800 */
[----:B------:R-:W-:Y:S01]  /*18480*/  @!PT LDS RZ, [RZ] ;  /* 0x00000000fffff984 */ /* 0x000fe20000000800 */
[----:B------:R4:W-:Y:S01]  /*18490*/  LDGSTS.E.BYPASS.LTC128B.128 [R202+0x100], [R30.64], !P5 ;  /* 0x001000001eca7fae */ /* 0x0009e2000e901d5c */
[C---:B------:R-:W-:Y:S04]  /*184a0*/  HMMA.16816.F32 R8, R32.reuse, R10, RZ ;  /* 0x0000000a2008723c */ /* 0x040fe800000018ff */
[----:B------:R1:W-:Y:S04]  /*184b0*/  LDGSTS.E.BYPASS.LTC128B.128 [R202+0x2100], [R166.64], !P6 ;  /* 0x02100000a6ca7fae */ /* 0x0003e8000f101d5c */
[C---:B--2---:R-:W-:Y:S01]  /*184c0*/  HMMA.16816.F32 R12, R32.reuse, R16, RZ ;  /* 0x00000010200c723c */ /* 0x044fe200000018ff */
[----:B------:R1:W-:Y:S05]  /*184d0*/  LDGSTS.E.BYPASS.LTC128B.128 [R202+0x4100], [R164.64], !P3 ;  /* 0x04100000a4ca7fae */ /* 0x0003ea000d901d5c */
[----:B------:R2:W-:Y:S02]  /*184e0*/  LDGSTS.E.BYPASS.LTC128B.128 [R202+0x1100], [R218.64], !P5 ;  /* 0x01100000daca7fae */ /* 0x0005e4000e901d5c */
[C---:B------:R-:W-:Y:S03]  /*184f0*/  HMMA.16816.F32 R16, R32.reuse, R18, RZ ;  /* 0x000000122010723c */ /* 0x040fe600000018ff */
[----:B------:R1:W-:Y:S05]  /*18500*/  LDGSTS.E.BYPASS.LTC128B.128 [R202+0x3100], [R170.64], !P6 ;  /* 0x03100000aaca7fae */ /* 0x0003ea000f101d5c */
[C---:B---3--:R-:W-:Y:S01]  /*18510*/  HMMA.16816.F32 R20, R32.reuse, R24, RZ ;  /* 0x000000182014723c */ /* 0x048fe200000018ff */
[----:B------:R3:W-:Y:S05]  /*18520*/  LDGSTS.E.BYPASS.LTC128B.128 [R202+0x5100], [R168.64], !P3 ;  /* 0x05100000a8ca7fae */ /* 0x0007ea000d901d5c */
[----:B------:R-:W-:Y:S02]  /*18530*/  LDSM.16.M88.4 R156, [R193+0xc100] ;  /* 0x00c10000c19c783b */ /* 0x000fe40000000200 */
[C---:B------:R-:W-:Y:S03]  /*18540*/  HMMA.16816.F32 R24, R32.reuse, R26, RZ ;  /* 0x0000001a2018723c */ /* 0x040fe600000018ff */
[----:B------:R-:W0:Y:S05]  /*18550*/  LDGDEPBAR ;  /* 0x00000000000079af */ /* 0x000e2a0000000000 */
[C---:B----4-:R-:W-:Y:S01]  /*18560*/  HMMA.16816.F32 R28, R32.reuse, R132, RZ ;  /* 0x00000084201c723c */ /* 0x050fe200000018ff */
[----:B------:R-:W4:Y:S05]  /*18570*/  LDSM.16.M88.4 R160, [R192+0x6100] ;  /* 0x00610000c0a0783b */ /* 0x000f2a0000000200 */
[----:B-1----:R-:W-:Y:S02]  /*18580*/  LDSM.16.M88.4 R164, [R197+0x8100] ;  /* 0x00810000c5a4783b */ /* 0x002fe40000000200 */
[----:B------:R-:W-:Y:S03]  /*18590*/  HMMA.16816.F32 R32, R32, R134, RZ ;  /* 0x000000862020723c */ /* 0x000fe600000018ff */
[----:B------:R-:W1:Y:S05]  /*185a0*/  LDSM.16.M88.4 R132, [R192+0x6900] ;  /* 0x00690000c084783b */ /* 0x000e6a0000000200 */
[C---:B-----5:R-:W-:Y:S01]  /*185b0*/  HMMA.16816.F32 R4, R136.reuse, R140, R4 ;  /* 0x0000008c8804723c */ /* 0x060fe20000001804 */
[----:B---3--:R-:W-:Y:S07]  /*185c0*/  LDSM.16.M88.4 R168, [R192+0x8900] ;  /* 0x00890000c0a8783b */ /* 0x008fee0000000200 */
[C---:B------:R-:W-:Y:S01]  /*185d0*/  HMMA.16816.F32 R8, R136.reuse, R142, R8 ;  /* 0x0000008e8808723c */ /* 0x040fe20000001808 */
[----:B------:R-:W3:Y:S07]  /*185e0*/  LDSM.16.M88.4 R140, [R192+0x7100] ;  /* 0x00710000c08c783b */ /* 0x000eee0000000200 */
[C---:B------:R-:W-:Y:S08]  /*185f0*/  HMMA.16816.F32 R12, R136.reuse, R144, R12 ;  /* 0x00000090880c723c */ /* 0x040ff0000000180c */
[C---:B------:R-:W-:Y:S01]  /*18600*/  HMMA.16816.F32 R16, R136.reuse, R146, R16 ;  /* 0x000000928810723c */ /* 0x040fe20000001810 */
[----:B------:R-:W5:Y:S07]  /*18610*/  LDSM.16.M88.4 R144, [R192+0x7900] ;  /* 0x00790000c090783b */ /* 0x000f6e0000000200 */
[C---:B------:R-:W-:Y:S08]  /*18620*/  HMMA.16816.F32 R20, R136.reuse, R148, R20 ;  /* 0x000000948814723c */ /* 0x040ff00000001814 */
[C---:B------:R-:W-:Y:S01]  /*18630*/  HMMA.16816.F32 R24, R136.reuse, R150, R24 ;  /* 0x000000968818723c */ /* 0x040fe20000001818 */
[----:B------:R-:W-:Y:S07]  /*18640*/  LDSM.16.M88.4 R148, [R184] ;  /* 0x00000000b894783b */ /* 0x000fee0000000200 */
[C---:B------:R-:W-:Y:S08]  /*18650*/  HMMA.16816.F32 R28, R136.reuse, R152, R28 ;  /* 0x00000098881c723c */ /* 0x040ff0000000181c */
[----:B------:R-:W-:Y:S01]  /*18660*/  HMMA.16816.F32 R32, R136, R154, R32 ;  /* 0x0000009a8820723c */ /* 0x000fe20000001820 */
[----:B------:R-:W2:Y:S05]  /*18670*/  LDSM.16.M88.4 R136, [R191+0xc100] ;  /* 0x00c10000bf88783b */ /* 0x000eaa0000000200 */
[----:B------:R-:W2:Y:S02]  /*18680*/  LDSM.16.M88.4 R152, [R184+0x800] ;  /* 0x00080000b898783b */ /* 0x000ea40000000200 */
        /* <DEDUP_REMOVED lines=9> */
[C---:B-----5:R-:W-:Y:S08]  /*18720*/  HMMA.16816.F32 R28, R156.reuse, R144, R28 ;  /* 0x000000909c1c723c */ /* 0x060ff0000000181c */
[----:B------:R-:W-:Y:S01]  /*18730*/  HMMA.16816.F32 R32, R156, R146, R32 ;  /* 0x000000929c20723c */ /* 0x000fe20000001820 */
[----:B------:R-:W4:Y:S05]  /*18740*/  LDSM.16.M88.4 R144, [R197+0x8900] ;  /* 0x00890000c590783b */ /* 0x000f2a0000000200 */
[----:B------:R-:W-:Y:S02]  /*18750*/  LDSM.16.M88.4 R156, [R181] ;  /* 0x00000000b59c783b */ /* 0x000fe40000000200 */
[C---:B--2---:R-:W-:Y:S08]  /*18760*/  HMMA.16816.F32 R4, R136.reuse, R148, R4 ;  /* 0x000000948804723c */ /* 0x044ff00000001804 */
[C---:B------:R-:W-:Y:S01]  /*18770*/  HMMA.16816.F32 R8, R136.reuse, R150, R8 ;  /* 0x000000968808723c */ /* 0x040fe20000001808 */
[----:B------:R-:W2:Y:S07]  /*18780*/  LDSM.16.M88.4 R148, [R197+0x9100] ;  /* 0x00910000c594783b */ /* 0x000eae0000000200 */
[C---:B------:R-:W-:Y:S08]  /*18790*/  HMMA.16816.F32 R12, R136.reuse, R152, R12 ;  /* 0x00000098880c723c */ /* 0x040ff0000000180c */
[C---:B------:R-:W-:Y:S01]  /*187a0*/  HMMA.16816.F32 R16, R136.reuse, R154, R16 ;  /* 0x0000009a8810723c */ /* 0x040fe20000001810 */
[----:B------:R-:W-:Y:S07]  /*187b0*/  LDSM.16.M88.4 R152, [R182] ;  /* 0x00000000b698783b */ /* 0x000fee0000000200 */
[C---:B-1----:R-:W-:Y:S08]  /*187c0*/  HMMA.16816.F32 R20, R136.reuse, R132, R20 ;  /* 0x000000848814723c */ /* 0x042ff00000001814 */
[C---:B------:R-:W-:Y:S01]  /*187d0*/  HMMA.16816.F32 R24, R136.reuse, R134, R24 ;  /* 0x000000868818723c */ /* 0x040fe20000001818 */
[----:B------:R-:W1:Y:S07]  /*187e0*/  LDSM.16.M88.4 R132, [R197+0x9900] ;  /* 0x00990000c584783b */ /* 0x000e6e0000000200 */
[C---:B---3--:R-:W-:Y:S08]  /*187f0*/  HMMA.16816.F32 R28, R136.reuse, R140, R28 ;  /* 0x0000008c881c723c */ /* 0x048ff0000000181c */
[----:B------:R-:W-:Y:S01]  /*18800*/  HMMA.16816.F32 R32, R136, R142, R32 ;  /* 0x0000008e8820723c */ /* 0x000fe20000001820 */
[----:B------:R-:W-:Y:S05]  /*18810*/  LDSM.16.M88.4 R136, [R194+0x10100] ;  /* 0x01010000c288783b */ /* 0x000fea0000000200 */
[----:B------:R-:W3:Y:S02]  /*18820*/  LDSM.16.M88.4 R140, [R183] ;  /* 0x00000000b78c783b */ /* 0x000ee40000000200 */
[C---:B------:R-:W-:Y:S08]  /*18830*/  HMMA.16816.F32 R4, R160.reuse, R164, R4 ;  /* 0x000000a4a004723c */ /* 0x040ff00000001804 */
[C---:B------:R-:W-:Y:S01]  /*18840*/  HMMA.16816.F32 R8, R160.reuse, R166, R8 ;  /* 0x000000a6a008723c */ /* 0x040fe20000001808 */
[----:B------:R-:W-:Y:S07]  /*18850*/  LDSM.16.M88.4 R164, [R192+0x8100] ;  /* 0x00810000c0a4783b */ /* 0x000fee0000000200 */
[C---:B----4-:R-:W-:Y:S08]  /*18860*/  HMMA.16816.F32 R12, R160.reuse, R144, R12 ;  /* 0x00000090a00c723c */ /* 0x050ff0000000180c */
[C---:B------:R-:W-:Y:S01]  /*18870*/  HMMA.16816.F32 R16, R160.reuse, R146, R16 ;  /* 0x00000092a010723c */ /* 0x040fe20000001810 */
[----:B------:R-:W4:Y:S07]  /*18880*/  LDSM.16.M88.4 R144, [R180] ;  /* 0x00000000b490783b */ /* 0x000f2e0000000200 */
[C---:B--2---:R-:W-:Y:S08]  /*18890*/  HMMA.16816.F32 R20, R160.reuse, R148, R20 ;  /* 0x00000094a014723c */ /* 0x044ff00000001814 */
[C---:B------:R-:W-:Y:S01]  /*188a0*/  HMMA.16816.F32 R24, R160.reuse, R150, R24 ;  /* 0x00000096a018723c */ /* 0x040fe20000001818 */
[----:B------:R-:W2:Y:S07]  /*188b0*/  LDSM.16.M88.4 R148, [R193+0x10100] ;  /* 0x01010000c194783b */ /* 0x000eae0000000200 */
[C---:B-1----:R-:W-:Y:S08]  /*188c0*/  HMMA.16816.F32 R28, R160.reuse, R132, R28 ;  /* 0x00000084a01c723c */ /* 0x042ff0000000181c */
[----:B------:R-:W-:Y:S01]  /*188d0*/  HMMA.16816.F32 R32, R160, R134, R32 ;  /* 0x00000086a020723c */ /* 0x000fe20000001820 */
[----:B------:R-:W1:Y:S05]  /*188e0*/  LDSM.16.M88.4 R132, [R192+0x9100] ;  /* 0x00910000c084783b */ /* 0x000e6a0000000200 */
[----:B------:R-:W-:Y:S02]  /*188f0*/  LDSM.16.M88.4 R160, [R184+0x2000] ;  /* 0x00200000b8a0783b */ /* 0x000fe40000000200 */
[C---:B---3--:R-:W-:Y:S08]  /*18900*/  HMMA.16816.F32 R4, R136.reuse, R140, R4 ;  /* 0x0000008c8804723c */ /* 0x048ff00000001804 */
[C---:B------:R-:W-:Y:S01]  /*18910*/  HMMA.16816.F32 R8, R136.reuse, R142, R8 ;  /* 0x0000008e8808723c */ /* 0x040fe20000001808 */
[----:B------:R-:W3:Y:S07]  /*18920*/  LDSM.16.M88.4 R140, [R192+0x9900] ;  /* 0x00990000c08c783b */ /* 0x000eee0000000200 */
[C---:B------:R-:W-:Y:S08]  /*18930*/  HMMA.16816.F32 R12, R136.reuse, R152, R12 ;  /* 0x00000098880c723c */ /* 0x040ff0000000180c */
[C---:B------:R-:W-:Y:S01]  /*18940*/  HMMA.16816.F32 R16, R136.reuse, R154, R16 ;  /* 0x0000009a8810723c */ /* 0x040fe20000001810 */
[----:B------:R-:W5:Y:S07]  /*18950*/  LDSM.16.M88.4 R152, [R191+0x10100] ;  /* 0x01010000bf98783b */ /* 0x000f6e0000000200 */
[C---:B------:R-:W-:Y:S08]  /*18960*/  HMMA.16816.F32 R20, R136.reuse, R156, R20 ;  /* 0x0000009c8814723c */ /* 0x040ff00000001814 */
[C---:B------:R-:W-:Y:S01]  /*18970*/  HMMA.16816.F32 R24, R136.reuse, R158, R24 ;  /* 0x0000009e8818723c */ /* 0x040fe20000001818 */
[----:B------:R-:W-:Y:S07]  /*18980*/  LDSM.16.M88.4 R156, [R197+0xa900] ;  /* 0x00a90000c59c783b */ /* 0x000fee0000000200 */
[C---:B----4-:R-:W-:Y:S08]  /*18990*/  HMMA.16816.F32 R28, R136.reuse, R144, R28 ;  /* 0x00000090881c723c */ /* 0x050ff0000000181c */
[----:B------:R-:W-:Y:S01]  /*189a0*/  HMMA.16816.F32 R32, R136, R146, R32 ;  /* 0x000000928820723c */ /* 0x000fe20000001820 */
[----:B------:R-:W4:Y:S05]  /*189b0*/  LDSM.16.M88.4 R136, [R184+0x2800] ;  /* 0x00280000b888783b */ /* 0x000f2a0000000200 */
[----:B------:R-:W3:Y:S02]  /*189c0*/  LDSM.16.M88.4 R144, [R184+0x3000] ;  /* 0x00300000b890783b */ /* 0x000ee40000000200 */
[C---:B--2---:R-:W-:Y:S08]  /*189d0*/  HMMA.16816.F32 R4, R148.reuse, R164, R4 ;  /* 0x000000a49404723c */ /* 0x044ff00000001804 */
[C---:B------:R-:W-:Y:S01]  /*189e0*/  HMMA.16816.F32 R8, R148.reuse, R166, R8 ;  /* 0x000000a69408723c */ /* 0x040fe20000001808 */
[----:B------:R-:W-:Y:S07]  /*189f0*/  LDSM.16.M88.4 R164, [R184+0x4000] ;  /* 0x00400000b8a4783b */ /* 0x000fee0000000200 */
[C---:B------:R-:W-:Y:S08]  /*18a00*/  HMMA.16816.F32 R12, R148.reuse, R168, R12 ;  /* 0x000000a8940c723c */ /* 0x040ff0000000180c */
[C---:B------:R-:W-:Y:S08]  /*18a10*/  HMMA.16816.F32 R16, R148.reuse, R170, R16 ;  /* 0x000000aa9410723c */ /* 0x040ff00000001810 */
[C---:B-1----:R-:W-:Y:S08]  /*18a20*/  HMMA.16816.F32 R20, R148.reuse, R132, R20 ;  /* 0x000000849414723c */ /* 0x042ff00000001814 */
[C---:B------:R-:W-:Y:S01]  /*18a30*/  HMMA.16816.F32 R24, R148.reuse, R134, R24 ;  /* 0x000000869418723c */ /* 0x040fe20000001818 */
[----:B------:R-:W1:Y:S07]  /*18a40*/  LDSM.16.M88.4 R132, [R184+0x3800] ;  /* 0x00380000b884783b */ /* 0x000e6e0000000200 */
[C---:B---3--:R-:W-:Y:S08]  /*18a50*/  HMMA.16816.F32 R28, R148.reuse, R140, R28 ;  /* 0x0000008c941c723c */ /* 0x048ff0000000181c */
[----:B------:R-:W-:Y:S01]  /*18a60*/  HMMA.16816.F32 R32, R148, R142, R32 ;  /* 0x0000008e9420723c */ /* 0x000fe20000001820 */
[----:B------:R-:W-:Y:S05]  /*18a70*/  LDSM.16.M88.4 R140, [R198+0x14100] ;  /* 0x01410000c68c783b */ /* 0x000fea0000000200 */
[----:B------:R-:W2:Y:S02]  /*18a80*/  LDSM.16.M88.4 R148, [R197+0xa100] ;  /* 0x00a10000c594783b */ /* 0x000ea40000000200 */
[C---:B-----5:R-:W-:Y:S08]  /*18a90*/  HMMA.16816.F32 R4, R152.reuse, R160, R4 ;  /* 0x000000a09804723c */ /* 0x060ff00000001804 */
[C---:B------:R-:W-:Y:S01]  /*18aa0*/  HMMA.16816.F32 R8, R152.reuse, R162, R8 ;  /* 0x000000a29808723c */ /* 0x040fe20000001808 */
[----:B------:R-:W-:Y:S07]  /*18ab0*/  LDSM.16.M88.4 R160, [R197+0xb900] ;  /* 0x00b90000c5a0783b */ /* 0x000fee0000000200 */
[C---:B----4-:R-:W-:Y:S08]  /*18ac0*/  HMMA.16816.F32 R12, R152.reuse, R136, R12 ;  /* 0x00000088980c723c */ /* 0x050ff0000000180c */
[C---:B------:R-:W-:Y:S01]  /*18ad0*/  HMMA.16816.F32 R16, R152.reuse, R138, R16 ;  /* 0x0000008a9810723c */ /* 0x040fe20000001810 */
[----:B------:R-:W3:Y:S07]  /*18ae0*/  LDSM.16.M88.4 R136, [R197+0xb100] ;  /* 0x00b10000c588783b */ /* 0x000eee0000000200 */
[C---:B------:R-:W-:Y:S08]  /*18af0*/  HMMA.16816.F32 R20, R152.reuse, R144, R20 ;  /* 0x000000909814723c */ /* 0x040ff00000001814 */
[C---:B------:R-:W-:Y:S01]  /*18b00*/  HMMA.16816.F32 R24, R152.reuse, R146, R24 ;  /* 0x000000929818723c */ /* 0x040fe20000001818 */
[----:B------:R-:W-:Y:S07]  /*18b10*/  LDSM.16.M88.4 R144, [R179] ;  /* 0x00000000b390783b */ /* 0x000fee0000000200 */
[C---:B-1----:R-:W-:Y:S08]  /*18b20*/  HMMA.16816.F32 R28, R152.reuse, R132, R28 ;  /* 0x00000084981c723c */ /* 0x042ff0000000181c */
[----:B------:R-:W-:Y:S01]  /*18b30*/  HMMA.16816.F32 R32, R152, R134, R32 ;  /* 0x000000869820723c */ /* 0x000fe20000001820 */
[----:B------:R-:W1:Y:S05]  /*18b40*/  LDSM.16.M88.4 R132, [R194+0x14100] ;  /* 0x01410000c284783b */ /* 0x000e6a0000000200 */
[----:B------:R-:W4:Y:S02]  /*18b50*/  LDSM.16.M88.4 R152, [R178] ;  /* 0x00000000b298783b */ /* 0x000f240000000200 */
[C---:B--2---:R-:W-:Y:S08]  /*18b60*/  HMMA.16816.F32 R4, R140.reuse, R148, R4 ;  /* 0x000000948c04723c */ /* 0x044ff00000001804 */
[C---:B------:R-:W-:Y:S01]  /*18b70*/  HMMA.16816.F32 R8, R140.reuse, R150, R8 ;  /* 0x000000968c08723c */ /* 0x040fe20000001808 */
[----:B------:R-:W-:Y:S07]  /*18b80*/  LDSM.16.M88.4 R148, [R176] ;  /* 0x00000000b094783b */ /* 0x000fee0000000200 */
[C---:B------:R-:W-:Y:S08]  /*18b90*/  HMMA.16816.F32 R12, R140.reuse, R156, R12 ;  /* 0x0000009c8c0c723c */ /* 0x040ff0000000180c */
[C---:B------:R-:W-:Y:S01]  /*18ba0*/  HMMA.16816.F32 R16, R140.reuse, R158, R16 ;  /* 0x0000009e8c10723c */ /* 0x040fe20000001810 */
[----:B------:R-:W-:Y:S07]  /*18bb0*/  LDSM.16.M88.4 R156, [R192+0xa100] ;  /* 0x00a10000c09c783b */ /* 0x000fee0000000200 */
[C---:B---3--:R-:W-:Y:S08]  /*18bc0*/  HMMA.16816.F32 R20, R140.reuse, R136, R20 ;  /* 0x000000888c14723c */ /* 0x048ff00000001814 */
[C---:B------:R-:W-:Y:S01]  /*18bd0*/  HMMA.16816.F32 R24, R140.reuse, R138, R24 ;  /* 0x0000008a8c18723c */ /* 0x040fe20000001818 */
[----:B------:R-:W2:Y:S07]  /*18be0*/  LDSM.16.M88.4 R136, [R177] ;  /* 0x00000000b188783b */ /* 0x000eae0000000200 */
[C---:B------:R-:W-:Y:S08]  /*18bf0*/  HMMA.16816.F32 R28, R140.reuse, R160, R28 ;  /* 0x000000a08c1c723c */ /* 0x040ff0000000181c */
[----:B------:R-:W-:Y:S01]  /*18c00*/  HMMA.16816.F32 R32, R140, R162, R32 ;  /* 0x000000a28c20723c */ /* 0x000fe20000001820 */
[----:B------:R-:W3:Y:S05]  /*18c10*/  LDSM.16.M88.4 R140, [R193+0x14100] ;  /* 0x01410000c18c783b */ /* 0x000eea0000000200 */
[----:B------:R-:W-:Y:S02]  /*18c20*/  LDSM.16.M88.4 R160, [R192+0xb100] ;  /* 0x00b10000c0a0783b */ /* 0x000fe40000000200 */
[C---:B-1----:R-:W-:Y:S08]  /*18c30*/  HMMA.16816.F32 R4, R132.reuse, R144, R4 ;  /* 0x000000908404723c */ /* 0x042ff00000001804 */
[C---:B------:R-:W-:Y:S01]  /*18c40*/  HMMA.16816.F32 R8, R132.reuse, R146, R8 ;  /* 0x000000928408723c */ /* 0x040fe20000001808 */
[----:B------:R-:W1:Y:S07]  /*18c50*/  LDSM.16.M88.4 R144, [R192+0xa900] ;  /* 0x00a90000c090783b */ /* 0x000e6e0000000200 */
[C---:B----4-:R-:W-:Y:S08]  /*18c60*/  HMMA.16816.F32 R12, R132.reuse, R152, R12 ;  /* 0x00000098840c723c */ /* 0x050ff0000000180c */
[C---:B------:R-:W-:Y:S01]  /*18c70*/  HMMA.16816.F32 R16, R132.reuse, R154, R16 ;  /* 0x0000009a8410723c */ /* 0x040fe20000001810 */
[----:B------:R-:W4:Y:S07]  /*18c80*/  LDSM.16.M88.4 R152, [R192+0xb900] ;  /* 0x00b90000c098783b */ /* 0x000f2e0000000200 */
[C---:B--2---:R-:W-:Y:S08]  /*18c90*/  HMMA.16816.F32 R20, R132.reuse, R136, R20 ;  /* 0x000000888414723c */ /* 0x044ff00000001814 */
[C---:B------:R-:W-:Y:S01]  /*18ca0*/  HMMA.16816.F32 R24, R132.reuse, R138, R24 ;  /* 0x0000008a8418723c */ /* 0x040fe20000001818 */
[----:B------:R-:W2:Y:S07]  /*18cb0*/  LDSM.16.M88.4 R136, [R191+0x14100] ;  /* 0x01410000bf88783b */ /* 0x000eae0000000200 */
[C---:B------:R-:W-:Y:S07]  /*18cc0*/  HMMA.16816.F32 R28, R132.reuse, R148, R28 ;  /* 0x00000094841c723c */ /* 0x040fee000000181c */
[C---:B------:R-:W-:Y:S01]  /*18cd0*/  @P0 IMAD.WIDE.U32 R148, R0.reuse, c[0x0][0x1e0], RZ ;  /* 0x0000780000940a25 */ /* 0x040fe200078e00ff */
[----:B------:R-:W-:Y:S01]  /*18ce0*/  HMMA.16816.F32 R32, R132, R150, R32 ;  /* 0x000000968420723c */ /* 0x000fe20000001820 */
[----:B------:R-:W5:Y:S07]  /*18cf0*/  LDSM.16.M88.4 R132, [R184+0x4800] ;  /* 0x00480000b884783b */ /* 0x000f6e0000000200 */
[C---:B---3--:R-:W-:Y:S08]  /*18d00*/  HMMA.16816.F32 R4, R140.reuse, R156, R4 ;  /* 0x0000009c8c04723c */ /* 0x048ff00000001804 */
[C---:B------:R-:W-:Y:S08]  /*18d10*/  HMMA.16816.F32 R8, R140.reuse, R158, R8 ;  /* 0x0000009e8c08723c */ /* 0x040ff00000001808 */
[C---:B-1----:R-:W-:Y:S07]  /*18d20*/  HMMA.16816.F32 R12, R140.reuse, R144, R12 ;  /* 0x000000908c0c723c */ /* 0x042fee000000180c */
[----:B------:R-:W-:Y:S01]  /*18d30*/  @P0 SHF.R.S32.HI R145, RZ, 0x1f, R0 ;  /* 0x0000001fff910819 */ /* 0x000fe20000011400 */
[C---:B------:R-:W-:Y:S04]  /*18d40*/  HMMA.16816.F32 R16, R140.reuse, R146, R16 ;  /* 0x000000928c10723c */ /* 0x040fe80000001810 */
[----:B------:R-:W-:Y:S04]  /*18d50*/  @P0 IMAD R145, R145, c[0x0][0x1e0], RZ ;  /* 0x0000780091910a24 */ /* 0x000fe800078e02ff */
[C---:B------:R-:W-:Y:S04]  /*18d60*/  HMMA.16816.F32 R20, R140.reuse, R160, R20 ;  /* 0x000000a08c14723c */ /* 0x040fe80000001814 */
[----:B------:R-:W-:Y:S02]  /*18d70*/  @P0 IMAD R145, R0, c[0x0][0x1e4], R145 ;  /* 0x0000790000910a24 */ /* 0x000fe400078e0291 */
[----:B------:R-:W-:Y:S02]  /*18d80*/  IMAD.MOV.U32 R0, RZ, RZ, R203 ;  /* 0x000000ffff007224 */ /* 0x000fe400078e00cb */
[C---:B------:R-:W-:Y:S04]  /*18d90*/  HMMA.16816.F32 R24, R140.reuse, R162, R24 ;  /* 0x000000a28c18723c */ /* 0x040fe80000001818 */
[----:B------:R-:W-:Y:S02]  /*18da0*/  @P0 IMAD.IADD R145, R149, 0x1, R145 ;  /* 0x0000000195910824 */ /* 0x000fe400078e0291 */
[C---:B------:R-:W-:Y:S02]  /*18db0*/  @P0 IMAD.SHL.U32 R149, R148.reuse, 0x40, RZ ;  /* 0x0000004094950824 */ /* 0x040fe400078e00ff */
[C---:B----4-:R-:W-:Y:S04]  /*18dc0*/  HMMA.16816.F32 R28, R140.reuse, R152, R28 ;  /* 0x000000988c1c723c */ /* 0x050fe8000000181c */
[----:B------:R-:W-:Y:S02]  /*18dd0*/  @P0 IADD3 R144, P3, R149, R204, RZ ;  /* 0x000000cc95900210 */ /* 0x000fe40007f7e0ff */
[----:B------:R-:W-:Y:S02]  /*18de0*/  @P0 SHF.L.U64.HI R148, R148, 0x6, R145 ;  /* 0x0000000694940819 */ /* 0x000fe40000010291 */
[----:B------:R-:W-:Y:S01]  /*18df0*/  HMMA.16816.F32 R32, R140, R154, R32 ;  /* 0x0000009a8c20723c */ /* 0x000fe20000001820 */
[----:B------:R-:W1:Y:S03]  /*18e00*/  LDSM.16.M88.4 R140, [R184+0x5000] ;  /* 0x00500000b88c783b */ /* 0x000e660000000200 */
[----:B------:R-:W-:Y:S04]  /*18e10*/  @P0 IMAD.X R145, R148, 0x1, R211, P3 ;  /* 0x0000000194910824 */ /* 0x000fe800018e06d3 */
[C---:B--2---:R-:W-:Y:S08]  /*18e20*/  HMMA.16816.F32 R4, R136.reuse, R164, R4 ;  /* 0x000000a48804723c */ /* 0x044ff00000001804 */
[C---:B------:R-:W-:Y:S08]  /*18e30*/  HMMA.16816.F32 R8, R136.reuse, R166, R8 ;  /* 0x000000a68808723c */ /* 0x040ff00000001808 */
[C---:B-----5:R-:W-:Y:S07]  /*18e40*/  HMMA.16816.F32 R12, R136.reuse, R132, R12 ;  /* 0x00000084880c723c */ /* 0x060fee000000180c */
[----:B------:R-:W-:Y:S01]  /*18e50*/  @P1 IMAD.HI.U32 R133, R203, c[0x0][0x2c8], RZ ;  /* 0x0000b200cb851a27 */ /* 0x000fe200078e00ff */
[C---:B------:R-:W-:Y:S01]  /*18e60*/  @P0 LEA R132, P1, R144.reuse, c[0x0][0x1c8], 0x1 ;  /* 0x0000720090840a11 */ /* 0x040fe200078208ff */
[C---:B------:R-:W-:Y:S03]  /*18e70*/  HMMA.16816.F32 R16, R136.reuse, R134, R16 ;  /* 0x000000868810723c */ /* 0x040fe60000001810 */
[----:B------:R-:W-:Y:S02]  /*18e80*/  @P2 SHF.R.U32.HI R0, RZ, c[0x0][0x2cc], R133 ;  /* 0x0000b300ff002a19 */ /* 0x000fe40000011685 */
[----:B------:R-:W-:Y:S02]  /*18e90*/  @P0 LEA.HI.X R133, R144, c[0x0][0x1cc], R145, 0x1, P1 ;  /* 0x0000730090850a11 */ /* 0x000fe400008f0c91 */
[----:B------:R-:W2:Y:S01]  /*18ea0*/  LDSM.16.M88.4 R144, [R184+0x5800] ;  /* 0x00580000b890783b */ /* 0x000ea20000000200 */
[C---:B------:R-:W-:Y:S01]  /*18eb0*/  @P0 IADD3 R150, P2, R149.reuse, R174, RZ ;  /* 0x000000ae95960210 */ /* 0x040fe20007f5e0ff */
[----:B------:R-:W-:Y:S04]  /*18ec0*/  DEPBAR.LE SB0, 0x0 ;  /* 0x000080000000791a */ /* 0x000fe80000000000 */
[----:B------:R-:W-:Y:S01]  /*18ed0*/  BAR.SYNC.DEFER_BLOCKING 0x0 ;  /* 0x0000000000007b1d */ /* 0x000fe20000010000 */
[C---:B------:R-:W-:Y:S01]  /*18ee0*/  @P0 IADD3 R134, P1, R149.reuse, R172, RZ ;  /* 0x000000ac95860210 */ /* 0x040fe20007f3e0ff */
[C---:B------:R-:W-:Y:S01]  /*18ef0*/  @P0 IMAD.X R135, R148.reuse, 0x1, R213, P2 ;  /* 0x0000000194870824 */ /* 0x040fe200010e06d5 */
[----:B------:R-:W-:Y:S01]  /*18f00*/  @P0 IADD3 R149, P3, R149, UR6, RZ ;  /* 0x0000000695950c10 */ /* 0x000fe2000ff7e0ff */
[C---:B-1----:R-:W-:Y:S05]  /*18f10*/  HMMA.16816.F32 R20, R136.reuse, R140, R20 ;  /* 0x0000008c8814723c */ /* 0x042fea0000001814 */
[----:B------:R-:W-:Y:S01]  /*18f20*/  @P0 IMAD.X R151, R148, 0x1, R175, P1 ;  /* 0x0000000194970824 */ /* 0x000fe200008e06af */
[----:B------:R-:W-:Y:S02]  /*18f30*/  @P0 LEA R154, P2, R150, c[0x0][0x1c8], 0x1 ;  /* 0x00007200969a0a11 */ /* 0x000fe400078408ff */
[----:B------:R-:W-:Y:S01]  /*18f40*/  @P0 LEA R152, P1, R134, c[0x0][0x1c8], 0x1 ;  /* 0x0000720086980a11 */ /* 0x000fe200078208ff */
[C---:B------:R-:W-:Y:S03]  /*18f50*/  HMMA.16816.F32 R24, R136.reuse, R142, R24 ;  /* 0x0000008e8818723c */ /* 0x040fe60000001818 */
[----:B------:R-:W-:Y:S02]  /*18f60*/  @P0 LEA.HI.X R155, R150, c[0x0][0x1cc], R135, 0x1, P2 ;  /* 0x00007300969b0a11 */ /* 0x000fe400010f0c87 */
[----:B------:R-:W-:Y:S02]  /*18f70*/  @P0 LEA.HI.X R153, R134, c[0x0][0x1cc], R151, 0x1, P1 ;  /* 0x0000730086990a11 */ /* 0x000fe400008f0c97 */
[C---:B------:R-:W-:Y:S02]  /*18f80*/  @P0 IADD3 R134, P2, R149.reuse, R204, RZ ;  /* 0x000000cc95860210 */ /* 0x040fe40007f5e0ff */
[C---:B------:R-:W-:Y:S01]  /*18f90*/  @P0 IADD3 R135, P1, R149.reuse, R174, RZ ;  /* 0x000000ae95870210 */ /* 0x040fe20007f3e0ff */
[----:B------:R-:W-:Y:S01]  /*18fa0*/  @!PT LDS RZ, [RZ] ;  /* 0x00000000fffff984 */ /* 0x000fe20000000800 */
[----:B------:R-:W-:Y:S01]  /*18fb0*/  @!PT LDS RZ, [RZ] ;  /* 0x00000000fffff984 */ /* 0x000fe20000000800 */
[----:B------:R-:W-:Y:S01]  /*18fc0*/  @!PT LDS RZ, [RZ] ;  /* 0x00000000fffff984 */ /* 0x000fe20000000800 */
[----:B------:R1:W-:Y:S02]  /*18fd0*/  @P0 LDGSTS.E.BYPASS.LTC128B.128 [R202+0x6100], [R132.64], !P5 ;  /* 0x0610000084ca0fae */ /* 0x0003e4000e901d5c */
[----:B------:R-:W-:Y:S02]  /*18fe0*/  @P0 IADD3.X R148, R148, UR7, RZ, P3, !PT ;  /* 0x0000000794940c10 */ /* 0x000fe40009ffe4ff */
[----:B------:R-:W-:Y:S01]  /*18ff0*/  @P0 IADD3 R149, P3, R149, R172, RZ ;  /* 0x000000ac95950210 */ /* 0x000fe20007f7e0ff */
[----:B------:R3:W-:Y:S02]  /*19000*/  @P0 LDGSTS.E.BYPASS.LTC128B.128 [R202+0x8100], [R154.64], !P6 ;  /* 0x081000009aca0fae */ /* 0x0007e4000f101d5c */
[----:B------:R-:W-:Y:S01]  /*19010*/  @P0 IMAD.X R141, R148, 0x1, R211, P2 ;  /* 0x00000001948d0824 */ /* 0x000fe200010e06d3 */
[----:B------:R-:W-:Y:S01]  /*19020*/  @P0 LEA R156, P4, R134, c[0x0][0x1c8], 0x1 ;  /* 0x00007200869c0a11 */ /* 0x000fe200078808ff */
[C---:B------:R-:W-:Y:S01]  /*19030*/  @P0 IMAD.X R140, R148.reuse, 0x1, R213, P1 ;  /* 0x00000001948c0824 */ /* 0x040fe200008e06d5 */
[----:B------:R-:W-:Y:S01]  /*19040*/  @P0 LEA R150, P2, R135, c[0x0][0x1c8], 0x1 ;  /* 0x0000720087960a11 */ /* 0x000fe200078408ff */
[----:B------:R-:W-:Y:S01]  /*19050*/  @P0 IMAD.X R148, R148, 0x1, R175, P3 ;  /* 0x0000000194940824 */ /* 0x000fe200018e06af */
[----:B------:R-:W-:Y:S01]  /*19060*/  ISETP.NE.AND P3, PT, R199, RZ, PT ;  /* 0x000000ffc700720c */ /* 0x000fe20003f65270 */
[C---:B--2---:R-:W-:Y:S03]  /*19070*/  HMMA.16816.F32 R28, R136.reuse, R144, R28 ;  /* 0x00000090881c723c */ /* 0x044fe6000000181c */
[----:B------:R-:W-:Y:S02]  /*19080*/  @P0 LEA.HI.X R157, R134, c[0x0][0x1cc], R141, 0x1, P4 ;  /* 0x00007300869d0a11 */ /* 0x000fe400020f0c8d */
[----:B------:R-:W2:Y:S01]  /*19090*/  SHFL.IDX PT, R134, R0, RZ, 0x1c1f ;  /* 0x001c1fff00867589 */ /* 0x000ea200000e0000 */
[----:B------:R-:W-:Y:S01]  /*190a0*/  @P0 LEA.HI.X R151, R135, c[0x0][0x1cc], R140, 0x1, P2 ;  /* 0x0000730087970a11 */ /* 0x000fe200010f0c8c */
[----:B------:R-:W-:Y:S01]  /*190b0*/  IMAD.SHL.U32 R135, R173, 0x40, RZ ;  /* 0x00000040ad877824 */ /* 0x000fe200078e00ff */
[C---:B------:R-:W-:Y:S01]  /*190c0*/  @P0 LEA R158, P1, R149.reuse, c[0x0][0x1c8], 0x1 ;  /* 0x00007200959e0a11 */ /* 0x040fe200078208ff */
[----:B------:R-:W-:Y:S03]  /*190d0*/  HMMA.16816.F32 R32, R136, R146, R32 ;  /* 0x000000928820723c */ /* 0x000fe60000001820 */
[----:B------:R3:W-:Y:S01]  /*190e0*/  @P0 LDGSTS.E.BYPASS.LTC128B.128 [R202+0xa100], [R152.64], !P3 ;  /* 0x0a10000098ca0fae */ /* 0x0007e2000d901d5c */
[----:B------:R-:W-:Y:S01]  /*190f0*/  @P0 LEA.HI.X R159, R149, c[0x0][0x1cc], R148, 0x1, P1 ;  /* 0x00007300959f0a11 */ /* 0x000fe200008f0c94 */
[----:B-1----:R-:W-:Y:S01]  /*19100*/  IMAD.U32 R133, RZ, RZ, UR23 ;  /* 0x00000017ff857e24 */ /* 0x002fe2000f8e00ff */
[----:B------:R-:W-:Y:S02]  /*19110*/  IADD3 R132, -R208, 0x1, -R135 ;  /* 0x00000001d0847810 */ /* 0x000fe40007ffe987 */
[----:B------:R3:W-:Y:S04]  /*19120*/  @P0 LDGSTS.E.BYPASS.LTC128B.128 [R202+0x7100], [R156.64], !P5 ;  /* 0x071000009cca0fae */ /* 0x0007e8000e901d5c */
[----:B------:R-:W-:Y:S01]  /*19130*/  IADD3 R133, -R133, UR12, R132 ;  /* 0x0000000c85857c10 */ /* 0x000fe2000fffe184 */
[----:B------:R3:W-:Y:S03]  /*19140*/  @P0 LDGSTS.E.BYPASS.LTC128B.128 [R202+0x9100], [R150.64], !P6 ;  /* 0x0910000096ca0fae */ /* 0x0007e6000f101d5c */
[C---:B------:R-:W-:Y:S02]  /*19150*/  IADD3 R137, R133.reuse, c[0x0][0x328], RZ ;  /* 0x0000ca0085897a10 */ /* 0x040fe40007ffe0ff */
[----:B------:R3:W-:Y:S01]  /*19160*/  @P0 LDGSTS.E.BYPASS.LTC128B.128 [R202+0xb100], [R158.64], !P3 ;  /* 0x0b1000009eca0fae */ /* 0x0007e2000d901d5c */
[----:B------:R-:W-:Y:S02]  /*19170*/  PLOP3.LUT P0, PT, PT, PT, UP2, 0x40, 0x0 ;  /* 0x000000000000781c */ /* 0x000fe40003f0e828 */
[----:B------:R-:W-:Y:S01]  /*19180*/  IADD3 R133, R133, UR4, RZ ;  /* 0x0000000485857c10 */ /* 0x000fe2000fffe0ff */
[--C-:B--2---:R-:W-:Y:S01]  /*19190*/  IMAD.IADD R141, R137, 0x1, R134.reuse ;  /* 0x00000001898d7824 */ /* 0x104fe200078e0286 */
[----:B------:R-:W0:Y:S03]  /*191a0*/  LDGDEPBAR ;  /* 0x00000000000079af */ /* 0x000e260000000000 */
[----:B------:R-:W-:Y:S06]  /*191b0*/  IMAD.IADD R139, R133, 0x1, R134 ;  /* 0x00000001858b7824 */ /* 0x000fec00078e0286 */
        /* <DEDUP_REMOVED lines=15> */
.L_x_1697:
[----:B------:R-:W-:Y:S04]  /*192b0*/  MOV R132, c[0x0][0x32c] ;  /* 0x0000cb0000847a02 */ /* 0x000fe80000000f00 */
[----:B------:R-:W-:Y:S11]  /*192c0*/  ISETP.NE.AND P0, PT, R132, 0x1, PT ;  /* 0x000000018400780c */ /* 0x000ff60003f05270 */
[----:B------:R-:W-:Y:S02]  /*192d0*/  @!UPT UIADD3 URZ, URZ, URZ, URZ ;  /* 0x0000003f3f3ff290 */ /* 0x000fe4000fffe03f */
[----:B------:R-:W-:Y:S05]  /*192e0*/  @P0 IMAD.HI.U32 R132, R134, c[0x0][0x330], RZ ;  /* 0x0000cc0086840a27 */ /* 0x000fea00078e00ff */
[----:B------:R-:W-:Y:S02]  /*192f0*/  @P0 SHF.R.U32.HI R134, RZ, c[0x0][0x334], R132 ;  /* 0x0000cd00ff860a19 */ /* 0x000fe40000011684 */
.L_x_1698:
[----:B------:R-:W-:Y:S05]  /*19300*/  BSYNC B0 ;  /* 0x0000000000007941 */ /* 0x000fea0003800000 */
.L_x_1696:
[----:B------:R-:W-:Y:S04]  /*19310*/  IMAD R143, R134, c[0x0][0x32c], -R135 ;  /* 0x0000cb00868f7a24 */ /* 0x000fe800078e0a87 */
[----:B------:R-:W-:Y:S05]  /*19320*/  IMAD.IADD R134, R143, 0x1, -R208 ;  /* 0x000000018f867824 */ /* 0x000fea00078e0ad0 */
[----:B------:R-:W-:Y:S02]  /*19330*/  IADD3 R132, R134, c[0x0][0x32c], RZ ;  /* 0x0000cb0086847a10 */ /* 0x000fe40007ffe0ff */
[----:B------:R-:W-:Y:S02]  /*19340*/  IMNMX R139, R139, R134, !PT ;  /* 0x000000868b8b7217 */ /* 0x000fe40007800200 */
[----:B------:R-:W-:Y:S02]  /*19350*/  IMNMX R141, R141, R132, PT ;  /* 0x000000848d8d7217 */ /* 0x000fe40003800200 */
.L_x_1695:
[----:B------:R-:W-:Y:S04]  /*19360*/  ISETP.GT.AND P1, PT, R173, -0x1, PT ;  /* 0xffffffffad00780c */ /* 0x000fe80003f24270 */
[C---:B------:R-:W-:Y:S02]  /*19370*/  ISETP.GT.AND P0, PT, R139.reuse, RZ, P1 ;  /* 0x000000ff8b00720c */ /* 0x040fe40000f04270 */
[----:B------:R-:W-:Y:S02]  /*19380*/  ISETP.GT.AND P2, PT, R139, 0x8, P1 ;  /* 0x000000088b00780c */ /* 0x000fe40000f44270 */
[----:B------:R-:W-:Y:S02]  /*19390*/  ISETP.LT.OR P0, PT, R141, 0x1, P0 ;  /* 0x000000018d00780c */ /* 0x000fe40000701670 */
        /* <DEDUP_REMOVED lines=10> */
[----:B---3--:R-:W-:Y:S02]  /*19440*/  FSEL R150, R5, -INF , !P3 ;  /* 0xff80000005967808 */ /* 0x008fe40005800000 */
        /* <DEDUP_REMOVED lines=53> */
.L_x_1701:
[----:B------:R-:W-:Y:S04]  /*197a0*/  MOV R5, c[0x0][0x32c] ;  /* 0x0000cb0000057a02 */ /* 0x000fe80000000f00 */
[----:B------:R-:W-:Y:S11]  /*197b0*/  ISETP.NE.AND P0, PT, R5, 0x1, PT ;  /* 0x000000010500780c */ /* 0x000ff60003f05270 */
[----:B------:R-:W-:Y:S02]  /*197c0*/  @!UPT UIADD3 URZ, URZ, URZ, URZ ;  /* 0x0000003f3f3ff290 */ /* 0x000fe4000fffe03f */
[----:B------:R-:W-:Y:S05]  /*197d0*/  @P0 IMAD.HI.U32 R5, R12, c[0x0][0x330], RZ ;  /* 0x0000cc000c050a27 */ /* 0x000fea00078e00ff */
[----:B------:R-:W-:Y:S02]  /*197e0*/  @P0 SHF.R.U32.HI R12, RZ, c[0x0][0x334], R5 ;  /* 0x0000cd00ff0c0a19 */ /* 0x000fe40000011605 */
.L_x_1702:
[----:B------:R-:W-:Y:S05]  /*197f0*/  BSYNC B0 ;  /* 0x0000000000007941 */ /* 0x000fea0003800000 */
.L_x_1700:
[----:B------:R-:W-:Y:S04]  /*19800*/  IMAD R135, R12, c[0x0][0x32c], -R135 ;  /* 0x0000cb000c877a24 */ /* 0x000fe800078e0a87 */
[----:B------:R-:W-:Y:S05]  /*19810*/  IMAD.IADD R135, R135, 0x1, -R208 ;  /* 0x0000000187877824 */ /* 0x000fea00078e0ad0 */
[----:B------:R-:W-:Y:S02]  /*19820*/  IADD3 R5, R135, c[0x0][0x32c], RZ ;  /* 0x0000cb0087057a10 */ /* 0x000fe40007ffe0ff */
[----:B------:R-:W-:Y:S02]  /*19830*/  IMNMX R4, R4, R135, !PT ;  /* 0x0000008704047217 */ /* 0x000fe40007800200 */
[----:B------:R-:W-:Y:S02]  /*19840*/  IMNMX R0, R0, R5, PT ;  /* 0x0000000500007217 */ /* 0x000fe40003800200 */
.L_x_1699:
[----:B------:R-:W-:Y:S02]  /*19850*/  FMNMX.FTZ R5, R148, R3, !PT ;  /* 0x0000000394057209 */ /* 0x000fe40007810000 */
[----:B------:R-:W-:Y:S02]  /*19860*/  ISETP.GT.AND P2, PT, R4, RZ, P1 ;  /* 0x000000ff0400720c */ /* 0x000fe40000f44270 */
        /* <DEDUP_REMOVED lines=13> */
[----:B------:R-:W-:Y:S02]  /*19940*/  ISETP.LT.OR P3, PT, R0, 0x9, P3 ;  /* 0x000000090000780c */ /* 0x000fe40001f61670 */
[----:B------:R-:W-:Y:S02]  /*19950*/  FSEL R17, R7, -INF , !P0 ;  /* 0xff80000007117808 */ /* 0x000fe40004000000 */
[----:B------:R-:W-:Y:S02]  /*19960*/  ISETP.GT.AND P0, PT, R4, 0x9, P1 ;  /* 0x000000090400780c */ /* 0x000fe40000f04270 */
[----:B------:R-:W-:Y:S02]  /*19970*/  FMNMX.FTZ R5, R168, R5, !PT ;  /* 0x00000005a8057209 */ /* 0x000fe40007810000 */
[----:B------:R-:W-:Y:S02]  /*19980*/  ISETP.GT.AND P4, PT, R4, 0x10, P1 ;  /* 0x000000100400780c */ /* 0x000fe40000f84270 */
[----:B------:R-:W-:Y:S02]  /*19990*/  ISETP.LT.OR P2, PT, R0, 0xa, P0 ;  /* 0x0000000a0000780c */ /* 0x000fe40000741670 */
[----:B------:R-:W-:Y:S02]  /*199a0*/  FSEL R9, R10, -INF , !P3 ;  /* 0xff8000000a097808 */ /* 0x000fe40005800000 */
[----:B------:R-:W-:Y:S02]  /*199b0*/  FMNMX.FTZ R5, R166, R5, !PT ;  /* 0x00000005a6057209 */ /* 0x000fe40007810000 */
[----:B------:R-:W-:Y:S02]  /*199c0*/  FMNMX.FTZ R6, R17, R6, !PT ;  /* 0x0000000611067209 */ /* 0x000fe40007810000 */
[----:B------:R-:W-:Y:S02]  /*199d0*/  ISETP.GT.AND P0, PT, R4, 0x11, P1 ;  /* 0x000000110400780c */ /* 0x000fe40000f04270 */
[----:B------:R-:W-:Y:S02]  /*199e0*/  FSEL R11, R11, -INF , !P2 ;  /* 0xff8000000b0b7808 */ /* 0x000fe40005000000 */
[----:B------:R-:W-:Y:S02]  /*199f0*/  ISETP.LT.OR P2, PT, R0, 0x11, P4 ;  /* 0x000000110000780c */ /* 0x000fe40002741670 */
[----:B------:R-:W-:Y:S02]  /*19a00*/  FMNMX.FTZ R5, R164, R5, !PT ;  /* 0x00000005a4057209 */ /* 0x000fe40007810000 */
[----:B------:R-:W-:Y:S02]  /*19a10*/  FMNMX.FTZ R6, R9, R6, !PT ;  /* 0x0000000609067209 */ /* 0x000fe40007810000 */
[----:B------:R-:W-:Y:S02]  /*19a20*/  FSEL R137, R14, -INF , !P2 ;  /* 0xff8000000e897808 */ /* 0x000fe40005000000 */
[----:B------:R-:W-:Y:S02]  /*19a30*/  ISETP.LT.OR P0, PT, R0, 0x12, P0 ;  /* 0x000000120000780c */ /* 0x000fe40000701670 */
[----:B------:R-:W-:Y:S02]  /*19a40*/  FMNMX.FTZ R10, R162, R5, !PT ;  /* 0x00000005a20a7209 */ /* 0x000fe40007810000 */
[C---:B------:R-:W-:Y:S02]  /*19a50*/  ISETP.GT.AND P2, PT, R4.reuse, 0x18, P1 ;  /* 0x000000180400780c */ /* 0x040fe40000f44270 */
[----:B------:R-:W-:Y:S02]  /*19a60*/  FMNMX.FTZ R6, R11, R6, !PT ;  /* 0x000000060b067209 */ /* 0x000fe40007810000 */
[----:B------:R-:W-:Y:S02]  /*19a70*/  FSEL R135, R15, -INF , !P0 ;  /* 0xff8000000f877808 */ /* 0x000fe40004000000 */
[----:B------:R-:W-:Y:S02]  /*19a80*/  FMNMX.FTZ R5, R147, R10, !PT ;  /* 0x0000000a93057209 */ /* 0x000fe40007810000 */
[----:B------:R-:W-:Y:S02]  /*19a90*/  FMNMX.FTZ R10, R137, R6, !PT ;  /* 0x00000006890a7209 */ /* 0x000fe40007810000 */
[----:B------:R-:W-:Y:S02]  /*19aa0*/  ISETP.GT.AND P0, PT, R4, 0x19, P1 ;  /* 0x000000190400780c */ /* 0x000fe40000f04270 */
[----:B------:R-:W-:Y:S02]  /*19ab0*/  ISETP.LT.OR P2, PT, R0, 0x19, P2 ;  /* 0x000000190000780c */ /* 0x000fe40001741670 */
[----:B------:R-:W-:Y:S02]  /*19ac0*/  FMNMX.FTZ R10, R135, R10, !PT ;  /* 0x0000000a870a7209 */ /* 0x000fe40007810000 */
[----:B------:R-:W-:Y:S02]  /*19ad0*/  FSEL R33, R18, -INF , !P2 ;  /* 0xff80000012217808 */ /* 0x000fe40005000000 */
        /* <DEDUP_REMOVED lines=65> */
[----:B------:R-:W-:Y:S01]  /*19ef0*/  ISETP.GT.AND P0, PT, R173, UR8, PT ;  /* 0x00000008ad007c0c */ /* 0x000fe2000bf04270 */
        /* <DEDUP_REMOVED lines=206> */
[----:B------:R-:W-:Y:S01]  /*1abe0*/  IADD3 R2, R173, -0x1, RZ ;  /* 0xffffffffad027810 */ /* 0x000fe20007ffe0ff */
[C---:B------:R-:W-:Y:S01]  /*1abf0*/  HMMA.16816.F32 R100, R16.reuse, R32, R100 ;  /* 0x000000201064723c */ /* 0x040fe20000001864 */
[----:B------:R3:W-:Y:S03]  /*1ac00*/  MUFU.EX2 R13, R140 ;  /* 0x0000008c000d7308 */ /* 0x0007e60000000800 */
[----:B------:R-:W-:Y:S01]  /*1ac10*/  FADD.FTZ R15, R15, R148 ;  /* 0x000000940f0f7221 */ /* 0x000fe20000010000 */
[----:B------:R-:W-:Y:S01]  /*1ac20*/  MOV R173, R2 ;  /* 0x0000000200ad7202 */ /* 0x000fe20000000f00 */
[----:B------:R-:W-:Y:S01]  /*1ac30*/  FADD.FTZ R152, R152, R153 ;  /* 0x0000009998987221 */ /* 0x000fe20000010000 */
[----:B------:R-:W-:Y:S01]  /*1ac40*/  MOV R2, R12 ;  /* 0x0000000c00027202 */ /* 0x000fe20000000f00 */
        /* <DEDUP_REMOVED lines=140> */
.L_x_1694:
        /* <DEDUP_REMOVED lines=123> */
.L_x_1617:
        /* <DEDUP_REMOVED lines=165> */
.L_x_1705:
        /* <DEDUP_REMOVED lines=146> */
.L_x_1707:
[----:B--2---:R-:W-:Y:S05]  /*1d030*/  BSYNC B0 ;  /* 0x0000000000007941 */ /* 0x004fea0003800000 */
.L_x_1706:
        /* <DEDUP_REMOVED lines=23> */
.L_x_1709:
[----:B------:R-:W-:Y:S05]  /*1d1b0*/  BSYNC B0 ;  /* 0x0000000000007941 */ /* 0x000fea0003800000 */
.L_x_1708:
        /* <DEDUP_REMOVED lines=23> */
.L_x_1711:
[----:B------:R-:W-:Y:S05]  /*1d330*/  BSYNC B0 ;  /* 0x0000000000007941 */ /* 0x000fea0003800000 */
.L_x_1710:
        /* <DEDUP_REMOVED lines=24> */
.L_x_1704:
        /* <DEDUP_REMOVED lines=31> */
.L_x_1712:
        /* <DEDUP_REMOVED lines=43> */
.L_x_1714:
[----:B------:R-:W-:Y:S05]  /*1d960*/  BSYNC B0 ;  /* 0x0000000000007941 */ /* 0x000fea0003800000 */
.L_x_1713:
        /* <DEDUP_REMOVED lines=70> */
.L_x_1716:
[----:B------:R-:W-:Y:S05]  /*1ddd0*/  BSYNC B0 ;  /* 0x0000000000007941 */ /* 0x000fea0003800000 */
.L_x_1715:
        /* <DEDUP_REMOVED lines=21> */
.L_x_1718:
[----:B------:R-:W-:Y:S05]  /*1df30*/  BSYNC B0 ;  /* 0x0000000000007941 */ /* 0x000fea0003800000 */
.L_x_1717:
        /* <DEDUP_REMOVED lines=21> */
.L_x_1720:
[----:B------:R-:W-:Y:S05]  /*1e090*/  BSYNC B0 ;  /* 0x0000000000007941 */ /* 0x000fea0003800000 */
.L_x_1719:
        /* <DEDUP_REMOVED lines=22> */
.L_x_1721:
        /* <DEDUP_REMOVED lines=16> */
.L_x_2593:


//--------------------- .text._ZN7cutlass13device_kernelIN5flash19enable_sm80_to_sm89INS1_16FlashAttnFwdSm80INS1_25CollectiveMainloopFwdSm80ILi8ELi1ELb1EN4cute5tupleIJNS5_1CILi128EEENS7_ILi96EEENS7_ILi192EEEEEELi192ENS_6half_tEfNS_4arch4Sm80ELb1ELb0ELb0ELb0ELb0ELb0ELb1ELb0EEENS1_21CollectiveEpilogueFwdINS6_IJS8_SA_S9_EEENS6_IJNS7_ILi1EEESI_SI_EEESC_SE_Li256ELb0ELb1ELb0ELb0EEENS1_30DynamicPersistentTileSchedulerILi256ELi256ELb0ELb1ELb0EEEEEEEEEvNT_6ParamsE --------------------------
	.section	.text._ZN7cutlass13device_kernelIN5flash19enable_sm80_to_sm89INS1_16FlashAttnFwdSm80INS1_25CollectiveMainloopFwdSm80ILi8ELi1ELb1EN4cute5tupleIJNS5_1CILi128EEENS7_ILi96EEENS7_ILi192EEEEEELi192ENS_6half_tEfNS_4arch4Sm80ELb1ELb0ELb0ELb0ELb0ELb0ELb1ELb0EEENS1_21CollectiveEpilogueFwdINS6_IJS8_SA_S9_EEENS6_IJNS7_ILi1EEESI_SI_EEESC_SE_Li256ELb0ELb1ELb0ELb0EEENS1_30DynamicPersistentTileSchedulerILi256ELi256ELb0ELb1ELb0EEEEEEEEEvNT_6ParamsE,"ax",@progbits
	.sectioninfo	@"SHI_REGISTERS=255"
	.align	128
.text._ZN7cutlass13device_kernelIN5flash19enable_sm80_to_sm89INS1_16FlashAttnFwdSm80INS1_25CollectiveMainloopFwdSm80ILi8ELi1ELb1EN4cute5tupleIJNS5_1CILi128EEENS7_ILi96EEENS7_ILi192EEEEEELi192ENS_6half_tEfNS_4arch4Sm80ELb1ELb0ELb0ELb0ELb0ELb0ELb1ELb0EEENS1_21CollectiveEpilogueFwdINS6_IJS8_SA_S9_EEENS6_IJNS7_ILi1EEESI_SI_EEESC_SE_Li256ELb0ELb1ELb0ELb0EEENS1_30DynamicPersistentTileSchedulerILi256ELi256ELb0ELb1ELb0EEEEEEEEEvNT_6ParamsE:
        .type           _ZN7cutlass13device_kernelIN5flash19enable_sm80_to_sm89INS1_16FlashAttnFwdSm80INS1_25CollectiveMainloopFwdSm80ILi8ELi1ELb1EN4cute5tupleIJNS5_1CILi128EEENS7_ILi96EEENS7_ILi192EEEEEELi192ENS_6half_tEfNS_4arch4Sm80ELb1ELb0ELb0ELb0ELb0ELb0ELb1ELb0EEENS1_21CollectiveEpilogueFwdINS6_IJS8_SA_S9_EEENS6_IJNS7_ILi1EEESI_SI_EEESC_SE_Li256ELb0ELb1ELb0ELb0EEENS1_30DynamicPersistentTileSchedulerILi256ELi256ELb0ELb1ELb0EEEEEEEEEvNT_6ParamsE,@function
        .size           _ZN7cutlass13device_kernelIN5flash19enable_sm80_to_sm89INS1_16FlashAttnFwdSm80INS1_25CollectiveMainloopFwdSm80ILi8ELi1ELb1EN4cute5tupleIJNS5_1CILi128EEENS7_ILi96EEENS7_ILi192EEEEEELi192ENS_6half_tEfNS_4arch4Sm80ELb1ELb0ELb0ELb0ELb0ELb0ELb1ELb0EEENS1_21CollectiveEpilogueFwdINS6_IJS8_SA_S9_EEENS6_IJNS7_ILi1EEESI_SI_EEESC_SE_Li256ELb0ELb1ELb0ELb0EEENS1_30DynamicPersistentTileSchedulerILi256ELi256ELb0ELb1ELb0EEEEEEEEEvNT_6ParamsE,(.L_x_2594 - _ZN7cutlass13device_kernelIN5flash19enable_sm80_to_sm89INS1_16FlashAttnFwdSm80INS1_25CollectiveMainloopFwdSm80ILi8ELi1ELb1EN4cute5tupleIJNS5_1CILi128EEENS7_ILi96EEENS7_ILi192EEEEEELi192ENS_6half_tEfNS_4arch4Sm80ELb1ELb0ELb0ELb0ELb0ELb0ELb1ELb0EEENS1_21CollectiveEpilogueFwdINS6_IJS8_SA_S9_EEENS6_IJNS7_ILi1EEESI_SI_EEESC_SE_Li256ELb0ELb1ELb0ELb0EEENS1_30DynamicPersistentTileSchedulerILi256ELi256ELb0ELb1ELb0EEEEEEEEEvNT_6ParamsE)
        .other          _ZN7cutlass13device_kernelIN5flash19enable_sm80_to_sm89INS1_16FlashAttnFwdSm80INS1_25CollectiveMainloopFwdSm80ILi8ELi1ELb1EN4cute5tupleIJNS5_1CILi128EEENS7_ILi96EEENS7_ILi192EEEEEELi192ENS_6half_tEfNS_4arch4Sm80ELb1ELb0ELb0ELb0ELb0ELb0ELb1ELb0EEENS1_21CollectiveEpilogueFwdINS6_IJS8_SA_S9_EEENS6_IJNS7_ILi1EEESI_SI_EEESC_SE_Li256ELb0ELb1ELb0ELb0EEENS1_30DynamicPersistentTileSchedulerILi256ELi256ELb0ELb1ELb0EEEEEEEEEvNT_6ParamsE,@"STO_CUDA_ENTRY STV_DEFAULT"
_ZN7cutlass13device_kernelIN5flash19enable_sm80_to_sm89INS1_16FlashAttnFwdSm80INS1_25CollectiveMainloopFwdSm80ILi8ELi1ELb1EN4cute5tupleIJNS5_1CILi128EEENS7_ILi96EEENS7_ILi192EEEEEELi192ENS_6half_tEfNS_4arch4Sm80ELb1ELb0ELb0ELb0ELb0ELb0ELb1ELb0EEENS1_21CollectiveEpilogueFwdINS6_IJS8_SA_S9_EEENS6_IJNS7_ILi1EEESI_SI_EEESC_SE_Li256ELb0ELb1ELb0ELb0EEENS1_30DynamicPersistentTileSchedulerILi256ELi256ELb0ELb1ELb0EEEEEEEEEvNT_6ParamsE:
        /* <DEDUP_REMOVED lines=168> */
.L_x_1763:
        /* <DEDUP_REMOVED lines=19> */
.L_x_1723:
[----:B------:R-:W-:-:S04]  /*0bb0*/  MOV R0, c[0x0][0x554] ;  /* 0x0001550000007a02 */ /* 0x000fc80000000f00 */
[----:B------:R-:W-:Y:S02]  /*0bc0*/  ISETP.NE.AND P0, PT, R0, 0x1, PT ;  /* 0x000000010000780c */ /* 0x000fe40003f05270 */
[----:B------:R-:W-:-:S11]  /*0bd0*/  MOV R0, R2 ;  /* 0x0000000200007202 */ /* 0x000fd60000000f00 */
[----:B------:R-:W-:-:S05]  /*0be0*/  @P0 IMAD.HI.U32 R4, R2, c[0x0][0x558], RZ ;  /* 0x0001560002040a27 */ /* 0x000fca00078e00ff */
[----:B------:R-:W-:-:S05]  /*0bf0*/  @P0 SHF.R.U32.HI R0, RZ, c[0x0][0x55c], R4 ;  /* 0x00015700ff000a19 */ /* 0x000fca0000011604 */
[----:B------:R-:W-:Y:S02]  /*0c00*/  IMAD R4, R0, c[0x0][0x554], RZ ;  /* 0x0001550000047a24 */ /* 0x000fe400078e02ff */
.L_x_1724:
[----:B------:R-:W-:Y:S05]  /*0c10*/  BSYNC B0 ;  /* 0x0000000000007941 */ /* 0x000fea0003800000 */
.L_x_1722:
        /* <DEDUP_REMOVED lines=191> */
[--C-:B------:R-:W-:Y:S01]  /*1810*/  SHF.R.S32.HI R6, RZ, 0x1f, R0.reuse ;  /* 0x0000001fff067819 */ /* 0x100fe20000011400 */
[----:B------:R-:W-:-:S04]  /*1820*/  IMAD.MOV R5, RZ, RZ, -R0 ;  /* 0x000000ffff057224 */ /* 0x000fc800078e0a00 */
        /* <DEDUP_REMOVED lines=69> */
[C---:B------:R-:W-:Y:S02]  /*1c80*/  ISETP.GE.AND P6, PT, R53.reuse, c[0x0][0x198], PT ;  /* 0x0000660035007a0c */ /* 0x040fe40003fc6270 */
[----:B-1----:R-:W-:Y:S01]  /*1c90*/  @!P5 LEA R4, P0, R53, R2, 0x1 ;  /* 0x000000023504d211 */ /* 0x002fe200078008ff */
[----:B-----5:R-:W-:-:S03]  /*1ca0*/  IMAD.WIDE.U32 R6, R9, c[0x0][0x1e0], RZ ;  /* 0x0000780009067a25 */ /* 0x020fc600078e00ff */
[----:B------:R-:W-:Y:S01]  /*1cb0*/  @!P5 LEA.HI.X R5, R53, R0, R28, 0x1, P0 ;  /* 0x000000003505d211 */ /* 0x000fe200000f0c1c */
[----:B------:R-:W-:Y:S01]  /*1cc0*/  IMAD R2, R9, c[0x0][0x1e4], R3 ;  /* 0x0000790009027a24 */ /* 0x000fe200078e0203 */
[----:B------:R-:W-:Y:S01]  /*1cd0*/  ISETP.GE.AND P0, PT, R8, 0x1, PT ;  /* 0x000000010800780c */ /* 0x000fe20003f06270 */
[----:B------:R-:W-:Y:S02]  /*1ce0*/  IMAD.MOV.U32 R118, RZ, RZ, R26 ;  /* 0x000000ffff767224 */ /* 0x000fe400078e001a */
[----:B------:R-:W-:Y:S02]  /*1cf0*/  IMAD.IADD R0, R7, 0x1, R2 ;  /* 0x0000000107007824 */ /* 0x000fe400078e0202 */
[----:B------:R-:W-:Y:S01]  /*1d00*/  IMAD.MOV.U32 R119, RZ, RZ, R25 ;  /* 0x000000ffff777224 */ /* 0x000fe200078e0019 */
[----:B------:R-:W-:Y:S01]  /*1d10*/  ISETP.NE.AND P3, PT, R19, RZ, PT ;  /* 0x000000ff1300720c */ /* 0x000fe20003f65270 */
[----:B------:R-:W-:Y:S01]  /*1d20*/  IMAD R0, R0, 0x60, RZ ;  /* 0x0000006000007824 */ /* 0x000fe200078e02ff */
[----:B------:R-:W-:Y:S01]  /*1d30*/  ISETP.NE.AND P2, PT, R18, RZ, PT ;  /* 0x000000ff1200720c */ /* 0x000fe20003f45270 */
[----:B------:R-:W-:Y:S01]  /*1d40*/  IMAD.WIDE.U32 R2, R6, 0x60, R118 ;  /* 0x0000006006027825 */ /* 0x000fe200078e0076 */
[----:B------:R1:W-:Y:S01]  /*1d50*/  @!P5 LDGSTS.E.BYPASS.LTC128B.128 [R122+0xb100], [R4.64], !P6 ;  /* 0x0b100000047adfae */ /* 0x0003e2000f101d46 */
[----:B------:R-:W-:-:S02]  /*1d60*/  ISETP.GE.AND P6, PT, R8, 0x21, PT ;  /* 0x000000210800780c */ /* 0x000fc40003fc6270 */
[----:B------:R-:W-:Y:S01]  /*1d70*/  IMAD.IADD R0, R3, 0x1, R0 ;  /* 0x0000000103007824 */ /* 0x000fe200078e0200 */
[----:B------:R-:W0:Y:S01]  /*1d80*/  LDGDEPBAR ;  /* 0x00000000000079af */ /* 0x000e220000000000 */
[----:B------:R-:W-:Y:S02]  /*1d90*/  IMAD.MOV.U32 R117, RZ, RZ, c[0x0][0x1e0] ;  /* 0x00007800ff757624 */ /* 0x000fe400078e00ff */
[----:B------:R-:W-:Y:S02]  /*1da0*/  IMAD.MOV.U32 R120, RZ, RZ, c[0x0][0x1e4] ;  /* 0x00007900ff787624 */ /* 0x000fe400078e00ff */
[----:B------:R-:W-:Y:S01]  /*1db0*/  IMAD.WIDE.U32 R6, R117, 0x40, RZ ;  /* 0x0000004075067825 */ /* 0x000fe200078e00ff */
[----:B-1----:R-:W-:-:S04]  /*1dc0*/  @P0 LEA R4, P5, R2, c[0x0][0x1c8], 0x1 ;  /* 0x0000720002040a11 */ /* 0x002fc800078a08ff */
[----:B------:R-:W-:Y:S02]  /*1dd0*/  @P0 LEA.HI.X R5, R2, c[0x0][0x1cc], R0, 0x1, P5 ;  /* 0x0000730002050a11 */ /* 0x000fe400028f0c00 */
[----:B------:R-:W-:-:S03]  /*1de0*/  ISETP.GE.AND P5, PT, R8, 0x41, PT ;  /* 0x000000410800780c */ /* 0x000fc60003fa6270 */
[----:B------:R1:W-:Y:S04]  /*1df0*/  @P0 LDGSTS.E.BYPASS.LTC128B.128 [R122+0xc100], [R4.64], !P4 ;  /* 0x0c100000047a0fae */ /* 0x0003e8000e101d46 */
[----:B------:R1:W-:Y:S04]  /*1e00*/  @P0 LDGSTS.E.BYPASS.LTC128B.128 [R122+0xf100], [R4.64+0x80], !P3 ;  /* 0x0f100080047a0fae */ /* 0x0003e8000d901d46 */
[----:B------:R1:W-:Y:S01]  /*1e10*/  @P0 LDGSTS.E.BYPASS.LTC128B.128 [R122+0x12100], [R4.64+0x100], !P2 ;  /* 0x12100100047a0fae */ /* 0x0003e2000d101d46 */
[----:B------:R-:W-:Y:S01]  /*1e20*/  @P6 LEA R3, P0, R117, R2, 0x5 ;  /* 0x0000000275036211 */ /* 0x000fe200078028ff */
[----:B------:R-:W-:-:S02]  /*1e30*/  IMAD R12, R12, c[0x0][0x208], RZ ;  /* 0x000082000c0c7a24 */ /* 0x000fc400078e02ff */
[----:B------:R-:W-:-:S04]  /*1e40*/  IMAD.WIDE.U32 R10, R9, c[0x0][0x208], RZ ;  /* 0x00008200090a7a25 */ /* 0x000fc800078e00ff */
[----:B------:R-:W-:Y:S01]  /*1e50*/  IMAD R12, R9, c[0x0][0x20c], R12 ;  /* 0x00008300090c7a24 */ /* 0x000fe200078e020c */
[----:B-1----:R-:W-:Y:S02]  /*1e60*/  @P6 LEA.HI.X R5, R117, R0, R120, 0x5, P0 ;  /* 0x0000000075056211 */ /* 0x002fe400000f2c78 */
[----:B------:R-:W-:-:S04]  /*1e70*/  @P6 LEA R4, P0, R3, c[0x0][0x1c8], 0x1 ;  /* 0x0000720003046a11 */ /* 0x000fc800078008ff */
[----:B------:R-:W-:Y:S02]  /*1e80*/  @P6 LEA.HI.X R5, R3, c[0x0][0x1cc], R5, 0x1, P0 ;  /* 0x0000730003056a11 */ /* 0x000fe400000f0c05 */
[----:B------:R-:W-:Y:S01]  /*1e90*/  @P5 IADD3 R3, P0, R2, R6, RZ ;  /* 0x0000000602035210 */ /* 0x000fe20007f1e0ff */
[----:B------:R-:W-:Y:S02]  /*1ea0*/  IMAD.SHL.U32 R2, R120, 0x40, RZ ;  /* 0x0000004078027824 */ /* 0x000fe400078e00ff */
        /* <DEDUP_REMOVED lines=12> */
[----:B------:R-:W-:Y:S02]  /*1f70*/  IMAD.MOV.U32 R6, RZ, RZ, R22 ;  /* 0x000000ffff067224 */ /* 0x000fe400078e0016 */
[----:B------:R-:W-:Y:S02]  /*1f80*/  IMAD.MOV.U32 R7, RZ, RZ, R24 ;  /* 0x000000ffff077224 */ /* 0x000fe400078e0018 */
[----:B------:R-:W-:Y:S02]  /*1f90*/  IMAD.IADD R0, R11, 0x1, R12 ;  /* 0x000000010b007824 */ /* 0x000fe400078e020c */
[----:B------:R-:W-:Y:S01]  /*1fa0*/  IMAD.WIDE.U32 R6, R10, 0x60, R6 ;  /* 0x000000600a067825 */ /* 0x000fe200078e0006 */
[----:B------:R-:W-:Y:S04]  /*1fb0*/  LDSM.16.M88.4 R156, [R250] ;  /* 0x00000000fa9c783b */ /* 0x000fe80000000200 */
[----:B------:R-:W-:Y:S04]  /*1fc0*/  LDSM.16.M88.4 R160, [R251] ;  /* 0x00000000fba0783b */ /* 0x000fe80000000200 */
[----:B------:R-:W-:Y:S04]  /*1fd0*/  LDSM.16.M88.4 R172, [R252] ;  /* 0x00000000fcac783b */ /* 0x000fe80000000200 */
        /* <DEDUP_REMOVED lines=8> */
[----:B------:R-:W-:Y:S04]  /*2060*/  LDSM.16.M88.4 R204, [R252+0x8000] ;  /* 0x00800000fccc783b */ /* 0x000fe80000000200 */
[----:B------:R-:W-:Y:S01]  /*2070*/  BAR.SYNC.DEFER_BLOCKING 0x0 ;  /* 0x0000000000007b1d */ /* 0x000fe20000010000 */
[----:B------:R-:W-:-:S02]  /*2080*/  IMAD R0, R0, 0x60, RZ ;  /* 0x0000006000007824 */ /* 0x000fc400078e02ff */
[----:B-1----:R-:W-:Y:S02]  /*2090*/  IMAD.MOV.U32 R5, RZ, RZ, c[0x0][0x208] ;  /* 0x00008200ff057624 */ /* 0x002fe400078e00ff */
[----:B--2---:R-:W-:Y:S01]  /*20a0*/  IMAD.MOV.U32 R3, RZ, RZ, 0x6 ;  /* 0x00000006ff037424 */ /* 0x004fe200078e00ff */
[C---:B------:R-:W-:Y:S01]  /*20b0*/  LEA R2, P0, R6.reuse, c[0x0][0x1f8], 0x1 ;  /* 0x00007e0006027a11 */ /* 0x040fe200078008ff */
[----:B------:R-:W-:Y:S02]  /*20c0*/  IMAD.IADD R0, R7, 0x1, R0 ;  /* 0x0000000107007824 */ /* 0x000fe400078e0200 */
[C---:B------:R-:W-:Y:S01]  /*20d0*/  IMAD.SHL.U32 R4, R5.reuse, 0x40, RZ ;  /* 0x0000004005047824 */ /* 0x040fe200078e00ff */
[----:B------:R-:W-:Y:S02]  /*20e0*/  SHF.L.U64.HI R5, R5, R3, c[0x0][0x20c] ;  /* 0x0000830005057619 */ /* 0x000fe40000010203 */
[----:B------:R-:W-:Y:S02]  /*20f0*/  LEA.HI.X R3, R6, c[0x0][0x1fc], R0, 0x1, P0 ;  /* 0x00007f0006037a11 */ /* 0x000fe400000f0c00 */
[----:B------:R-:W-:-:S02]  /*2100*/  IADD3 R10, P5, P0, R4, 0x80, R2 ;  /* 0x00000080040a7810 */ /* 0x000fc400078be002 */
[----:B------:R-:W-:Y:S02]  /*2110*/  LOP3.LUT R0, R20, 0x1, RZ, 0xc0, !PT ;  /* 0x0000000114007812 */ /* 0x000fe400078ec0ff */
        /* <DEDUP_REMOVED lines=10> */
[----:B------:R-:W-:Y:S04]  /*21c0*/  LDSM.16.M88.4 R12, [R225+0x800] ;  /* 0x00080000e10c783b */ /* 0x000fe80000000200 */
[----:B------:R-:W2:Y:S04]  /*21d0*/  LDSM.16.M88.4 R40, [R225+0x1000] ;  /* 0x00100000e128783b */ /* 0x000ea80000000200 */
[----:B------:R-:W3:Y:S04]  /*21e0*/  LDSM.16.M88.4 R44, [R225+0x1800] ;  /* 0x00180000e12c783b */ /* 0x000ee80000000200 */
[----:B------:R-:W-:Y:S04]  /*21f0*/  LDSM.16.M88.4 R60, [R225+0x2000] ;  /* 0x00200000e13c783b */ /* 0x000fe80000000200 */
[----:B------:R-:W-:Y:S04]  /*2200*/  LDSM.16.M88.4 R68, [R225+0x2800] ;  /* 0x00280000e144783b */ /* 0x000fe80000000200 */
[----:B------:R-:W-:Y:S04]  /*2210*/  LDSM.16.M88.4 R56, [R231] ;  /* 0x00000000e738783b */ /* 0x000fe80000000200 */
[----:B------:R-:W-:Y:S04]  /*2220*/  LDSM.16.M88.4 R52, [R248] ;  /* 0x00000000f834783b */ /* 0x000fe80000000200 */
[----:B------:R-:W4:Y:S04]  /*2230*/  LDSM.16.M88.4 R48, [R247] ;  /* 0x00000000f730783b */ /* 0x000f280000000200 */
[----:B------:R-:W5:Y:S04]  /*2240*/  LDSM.16.M88.4 R64, [R246] ;  /* 0x00000000f640783b */ /* 0x000f680000000200 */
[----:B------:R-:W1:Y:S04]  /*2250*/  LDSM.16.M88.4 R92, [R245] ;  /* 0x00000000f55c783b */ /* 0x000e680000000200 */
[----:B------:R-:W1:Y:S04]  /*2260*/  LDSM.16.M88.4 R104, [R244] ;  /* 0x00000000f468783b */ /* 0x000e680000000200 */
        /* <DEDUP_REMOVED lines=10> */
[----:B------:R-:W-:-:S05]  /*2310*/  IADD3 R4, P0, R2, R4, RZ ;  /* 0x0000000402047210 */ /* 0x000fca0007f1e0ff */
[----:B------:R-:W-:Y:S01]  /*2320*/  IMAD.X R5, R3, 0x1, R5, P0 ;  /* 0x0000000103057824 */ /* 0x000fe200000e0605 */
        /* <DEDUP_REMOVED lines=9> */
[----:B--2---:R-:W-:Y:S04]  /*23c0*/  HMMA.16816.F32 R16, R156, R42, RZ ;  /* 0x0000002a9c10723c */ /* 0x004fe800000018ff */
[----:B------:R2:W-:Y:S01]  /*23d0*/  LDGSTS.E.BYPASS.LTC128B.128 [R122+0x7100], [R6.64], !P0 ;  /* 0x07100000067a7fae */ /* 0x0005e2000c101d46 */
[----:B------:R-:W-:-:S02]  /*23e0*/  ISETP.NE.U32.AND P0, PT, R0, 0x1, PT ;  /* 0x000000010000780c */ /* 0x000fc40003f05070 */
[C---:B------:R-:W-:Y:S02]  /*23f0*/  ISETP.LT.OR P6, PT, R8.reuse, 0x41, !P6 ;  /* 0x000000410800780c */ /* 0x040fe400077c1670 */
[C---:B------:R-:W-:Y:S02]  /*2400*/  ISETP.LT.OR P0, PT, R8.reuse, 0x41, P0 ;  /* 0x000000410800780c */ /* 0x040fe40000701670 */
[----:B------:R-:W-:Y:S01]  /*2410*/  ISETP.LT.OR P5, PT, R8, 0x41, !P5 ;  /* 0x000000410800780c */ /* 0x000fe20006fa1670 */
[C---:B------:R-:W-:Y:S08]  /*2420*/  HMMA.16816.F32 R28, R156.reuse, R12, RZ ;  /* 0x0000000c9c1c723c */ /* 0x040ff000000018ff */
[C---:B------:R-:W-:Y:S02]  /*2430*/  HMMA.16816.F32 R24, R156.reuse, R14, RZ ;  /* 0x0000000e9c18723c */ /* 0x040fe400000018ff */
[----:B------:R2:W-:Y:S04]  /*2440*/  LDGSTS.E.BYPASS.LTC128B.128 [R122+0x2100], [R4.64], !P0 ;  /* 0x02100000047a7fae */ /* 0x0005e8000c101d46 */
[----:B------:R2:W-:Y:S02]  /*2450*/  LDGSTS.E.BYPASS.LTC128B.128 [R122+0x5100], [R4.64+0x80], !P6 ;  /* 0x05100080047a7fae */ /* 0x0005e4000f101d46 */
[C---:B------:R-:W-:Y:S02]  /*2460*/  HMMA.16816.F32 R20, R156.reuse, R40, RZ ;  /* 0x000000289c14723c */ /* 0x040fe400000018ff */
[----:B------:R2:W-:Y:S04]  /*2470*/  LDGSTS.E.BYPASS.LTC128B.128 [R122+0x8100], [R4.64+0x100], !P5 ;  /* 0x08100100047a7fae */ /* 0x0005e8000e901d46 */
[----:B------:R-:W-:Y:S02]  /*2480*/  LDSM.16.M88.4 R108, [R226+0x5000] ;  /* 0x00500000e26c783b */ /* 0x000fe40000000200 */
[----:B---3--:R-:W-:Y:S02]  /*2490*/  HMMA.16816.F32 R12, R156, R44, RZ ;  /* 0x0000002c9c0c723c */ /* 0x008fe400000018ff */
[----:B------:R-:W-:Y:S04]  /*24a0*/  LDSM.16.M88.4 R112, [R235] ;  /* 0x00000000eb70783b */ /* 0x000fe80000000200 */
[----:B------:R-:W0:Y:S02]  /*24b0*/  LDGDEPBAR ;  /* 0x00000000000079af */ /* 0x000e240000000000 */
[C---:B----4-:R-:W-:Y:S08]  /*24c0*/  HMMA.16816.F32 R80, R160.reuse, R50, R16 ;  /* 0x00000032a050723c */ /* 0x050ff00000001810 */
[----:B------:R-:W-:Y:S01]  /*24d0*/  HMMA.16816.F32 R100, R160, R58, R32 ;  /* 0x0000003aa064723c */ /* 0x000fe20000001820 */
[----:B------:R-:W3:Y:S07]  /*24e0*/  LDSM.16.M88.4 R32, [R229] ;  /* 0x00000000e520783b */ /* 0x000eee0000000200 */
[----:B------:R-:W-:Y:S08]  /*24f0*/  HMMA.16816.F32 R16, R156, R62, RZ ;  /* 0x0000003e9c10723c */ /* 0x000ff000000018ff */
[C---:B------:R-:W-:Y:S01]  /*2500*/  HMMA.16816.F32 R76, R160.reuse, R56, R36 ;  /* 0x00000038a04c723c */ /* 0x040fe20000001824 */
[----:B------:R-:W4:Y:S07]  /*2510*/  LDSM.16.M88.4 R36, [R229+0x800] ;  /* 0x00080000e524783b */ /* 0x000f2e0000000200 */
[C---:B------:R-:W-:Y:S01]  /*2520*/  HMMA.16816.F32 R84, R160.reuse, R48, R20 ;  /* 0x00000030a054723c */ /* 0x040fe20000001814 */
[----:B------:R-:W3:Y:S07]  /*2530*/  LDSM.16.M88.4 R48, [R229+0x1000] ;  /* 0x00100000e530783b */ /* 0x000eee0000000200 */
[----:B-----5:R-:W-:Y:S08]  /*2540*/  HMMA.16816.F32 R56, R160, R64, R12 ;  /* 0x00000040a038723c */ /* 0x020ff0000000180c */
[C---:B-1----:R-:W-:Y:S01]  /*2550*/  HMMA.16816.F32 R8, R156.reuse, R46, RZ ;  /* 0x0000002e9c08723c */ /* 0x042fe200000018ff */
[----:B------:R-:W1:Y:S07]  /*2560*/  LDSM.16.M88.4 R44, [R229+0x2000] ;  /* 0x00200000e52c783b */ /* 0x000e6e0000000200 */
[C---:B------:R-:W-:Y:S01]  /*2570*/  HMMA.16816.F32 R20, R156.reuse, R60, RZ ;  /* 0x0000003c9c14723c */ /* 0x040fe200000018ff */
[----:B------:R-:W-:Y:S07]  /*2580*/  LDSM.16.M88.4 R60, [R229+0x1800] ;  /* 0x00180000e53c783b */ /* 0x000fee0000000200 */
[C---:B------:R-:W-:Y:S08]  /*2590*/  HMMA.16816.F32 R12, R156.reuse, R68, RZ ;  /* 0x000000449c0c723c */ /* 0x040ff000000018ff */
[----:B--2---:R-:W-:Y:S01]  /*25a0*/  HMMA.16816.F32 R4, R156, R70, RZ ;  /* 0x000000469c04723c */ /* 0x004fe200000018ff */
[----:B------:R-:W-:Y:S07]  /*25b0*/  LDSM.16.M88.4 R68, [R226+0x1000] ;  /* 0x00100000e244783b */ /* 0x000fee0000000200 */
[C---:B------:R-:W-:Y:S01]  /*25c0*/  HMMA.16816.F32 R96, R160.reuse, R52, R28 ;  /* 0x00000034a060723c */ /* 0x040fe2000000181c */
[----:B------:R-:W-:Y:S07]  /*25d0*/  LDSM.16.M88.4 R28, [R226+0x800] ;  /* 0x00080000e21c783b */ /* 0x000fee0000000200 */
[C---:B------:R-:W-:Y:S01]  /*25e0*/  HMMA.16816.F32 R88, R160.reuse, R54, R24 ;  /* 0x00000036a058723c */ /* 0x040fe20000001818 */
[----:B------:R-:W2:Y:S07]  /*25f0*/  LDSM.16.M88.4 R24, [R229+0x2800] ;  /* 0x00280000e518783b */ /* 0x000eae0000000200 */
[C---:B------:R-:W-:Y:S01]  /*2600*/  HMMA.16816.F32 R52, R160.reuse, R94, R16 ;  /* 0x0000005ea034723c */ /* 0x040fe20000001810 */
[----:B------:R-:W5:Y:S07]  /*2610*/  LDSM.16.M88.4 R16, [R226] ;  /* 0x00000000e210783b */ /* 0x000f6e0000000200 */
[C---:B------:R-:W-:Y:S08]  /*2620*/  HMMA.16816.F32 R72, R160.reuse, R66, R8 ;  /* 0x00000042a048723c */ /* 0x040ff00000001808 */
[C---:B------:R-:W-:Y:S01]  /*2630*/  HMMA.16816.F32 R64, R160.reuse, R92, R20 ;  /* 0x0000005ca040723c */ /* 0x040fe20000001814 */
[----:B------:R-:W-:Y:S07]  /*2640*/  LDSM.16.M88.4 R92, [R226+0x2800] ;  /* 0x00280000e25c783b */ /* 0x000fee0000000200 */
[C---:B------:R-:W-:Y:S08]  /*2650*/  HMMA.16816.F32 R40, R160.reuse, R104, R12 ;  /* 0x00000068a028723c */ /* 0x040ff0000000180c */
[----:B------:R-:W-:Y:S01]  /*2660*/  HMMA.16816.F32 R20, R160, R106, R4 ;  /* 0x0000006aa014723c */ /* 0x000fe20000001804 */
[----:B------:R-:W-:Y:S07]  /*2670*/  LDSM.16.M88.4 R104, [R225+0x7800] ;  /* 0x00780000e168783b */ /* 0x000fee0000000200 */
[C---:B---3--:R-:W-:Y:S08]  /*2680*/  HMMA.16816.F32 R12, R168.reuse, R32, R76 ;  /* 0x00000020a80c723c */ /* 0x048ff0000000184c */
[C---:B------:R-:W-:Y:S01]  /*2690*/  HMMA.16816.F32 R8, R168.reuse, R34, R100 ;  /* 0x00000022a808723c */ /* 0x040fe20000001864 */
[----:B------:R-:W3:Y:S07]  /*26a0*/  LDSM.16.M88.4 R100, [R226+0x1800] ;  /* 0x00180000e264783b */ /* 0x000eee0000000200 */
[C---:B----4-:R-:W-:Y:S01]  /*26b0*/  HMMA.16816.F32 R4, R168.reuse, R36, R96 ;  /* 0x00000024a804723c */ /* 0x050fe20000001860 */
[----:B------:R-:W-:Y:S07]  /*26c0*/  LDSM.16.M88.4 R96, [R242] ;  /* 0x00000000f260783b */ /* 0x000fee0000000200 */
[C---:B------:R-:W-:Y:S01]  /*26d0*/  HMMA.16816.F32 R32, R168.reuse, R38, R88 ;  /* 0x00000026a820723c */ /* 0x040fe20000001858 */
[----:B------:R-:W4:Y:S07]  /*26e0*/  LDSM.16.M88.4 R88, [R226+0x2000] ;  /* 0x00200000e258783b */ /* 0x000f2e0000000200 */
[C---:B------:R-:W-:Y:S08]  /*26f0*/  HMMA.16816.F32 R36, R168.reuse, R48, R84 ;  /* 0x00000030a824723c */ /* 0x040ff00000001854 */
[C---:B-1----:R-:W-:Y:S08]  /*2700*/  HMMA.16816.F32 R84, R168.reuse, R46, R52 ;  /* 0x0000002ea854723c */ /* 0x042ff00000001834 */
[----:B--2---:R-:W-:Y:S08]  /*2710*/  HMMA.16816.F32 R76, R168, R24, R40 ;  /* 0x00000018a84c723c */ /* 0x004ff00000001828 */
[C---:B-----5:R-:W-:Y:S08]  /*2720*/  HMMA.16816.F32 R52, R172.reuse, R16, R12 ;  /* 0x00000010ac34723c */ /* 0x060ff0000000180c */
[C---:B------:R-:W-:Y:S08]  /*2730*/  HMMA.16816.F32 R40, R172.reuse, R18, R8 ;  /* 0x00000012ac28723c */ /* 0x040ff00000001808 */
[C---:B------:R-:W-:Y:S08]  /*2740*/  HMMA.16816.F32 R16, R172.reuse, R28, R4 ;  /* 0x0000001cac10723c */ /* 0x040ff00000001804 */
[----:B------:R-:W-:Y:S01]  /*2750*/  HMMA.16816.F32 R12, R172, R30, R32 ;  /* 0x0000001eac0c723c */ /* 0x000fe20000001820 */
[----:B------:R-:W1:Y:S07]  /*2760*/  LDSM.16.M88.4 R28, [R225+0x3000] ;  /* 0x00300000e11c783b */ /* 0x000e6e0000000200 */
[C---:B------:R-:W-:Y:S08]  /*2770*/  HMMA.16816.F32 R48, R168.reuse, R50, R80 ;  /* 0x00000032a830723c */ /* 0x040ff00000001850 */
[C---:B------:R-:W-:Y:S01]  /*2780*/  HMMA.16816.F32 R80, R168.reuse, R26, R20 ;  /* 0x0000001aa850723c */ /* 0x040fe20000001814 */
[----:B------:R-:W2:Y:S04]  /*2790*/  LDSM.16.M88.4 R24, [R225+0x3800] ;  /* 0x00380000e118783b */ /* 0x000ea80000000200 */
[----:B------:R-:W5:Y:S03]  /*27a0*/  LDSM.16.M88.4 R20, [R225+0x4000] ;  /* 0x00400000e114783b */ /* 0x000f660000000200 */
[C---:B------:R-:W-:Y:S08]  /*27b0*/  HMMA.16816.F32 R56, R168.reuse, R60, R56 ;  /* 0x0000003ca838723c */ /* 0x040ff00000001838 */
[C---:B------:R-:W-:Y:S01]  /*27c0*/  HMMA.16816.F32 R72, R168.reuse, R62, R72 ;  /* 0x0000003ea848723c */ /* 0x040fe20000001848 */
[----:B------:R-:W-:Y:S07]  /*27d0*/  LDSM.16.M88.4 R60, [R225+0x5000] ;  /* 0x00500000e13c783b */ /* 0x000fee0000000200 */
[----:B------:R-:W-:Y:S08]  /*27e0*/  HMMA.16816.F32 R64, R168, R44, R64 ;  /* 0x0000002ca840723c */ /* 0x000ff00000001840 */
[C---:B------:R-:W-:Y:S01]  /*27f0*/  HMMA.16816.F32 R8, R172.reuse, R68, R36 ;  /* 0x00000044ac08723c */ /* 0x040fe20000001824 */
[----:B------:R-:W1:Y:S07]  /*2800*/  LDSM.16.M88.4 R36, [R225+0x4800] ;  /* 0x00480000e124783b */ /* 0x000e6e0000000200 */
[C---:B---3--:R-:W-:Y:S08]  /*2810*/  HMMA.16816.F32 R32, R172.reuse, R100, R56 ;  /* 0x00000064ac20723c */ /* 0x048ff00000001838 */
[C---:B------:R-:W-:Y:S08]  /*2820*/  HMMA.16816.F32 R4, R172.reuse, R70, R48 ;  /* 0x00000046ac04723c */ /* 0x040ff00000001830 */
[C---:B------:R-:W-:Y:S01]  /*2830*/  HMMA.16816.F32 R44, R172.reuse, R102, R72 ;  /* 0x00000066ac2c723c */ /* 0x040fe20000001848 */
[----:B------:R-:W-:Y:S07]  /*2840*/  LDSM.16.M88.4 R100, [R241] ;  /* 0x00000000f164783b */ /* 0x000fee0000000200 */
[C---:B----4-:R-:W-:Y:S08]  /*2850*/  HMMA.16816.F32 R56, R172.reuse, R88, R64 ;  /* 0x00000058ac38723c */ /* 0x050ff00000001840 */
[C---:B------:R-:W-:Y:S01]  /*2860*/  HMMA.16816.F32 R64, R172.reuse, R90, R84 ;  /* 0x0000005aac40723c */ /* 0x040fe20000001854 */
[----:B------:R-:W-:Y:S04]  /*2870*/  LDSM.16.M88.4 R84, [R243] ;  /* 0x00000000f354783b */ /* 0x000fe80000000200 */
[----:B------:R-:W-:Y:S03]  /*2880*/  LDSM.16.M88.4 R88, [R238] ;  /* 0x00000000ee58783b */ /* 0x000fe60000000200 */
[----:B------:R-:W-:Y:S01]  /*2890*/  HMMA.16816.F32 R72, R172, R92, R76 ;  /* 0x0000005cac48723c */ /* 0x000fe2000000184c */
[----:B------:R-:W3:Y:S07]  /*28a0*/  LDSM.16.M88.4 R76, [R225+0x5800] ;  /* 0x00580000e14c783b */ /* 0x000eee0000000200 */
[----:B-1----:R-:W-:Y:S08]  /*28b0*/  HMMA.16816.F32 R68, R176, R28, R52 ;  /* 0x0000001cb044723c */ /* 0x002ff00000001834 */
[----:B------:R-:W-:Y:S01]  /*28c0*/  HMMA.16816.F32 R80, R172, R94, R80 ;  /* 0x0000005eac50723c */ /* 0x000fe20000001850 */
[----:B------:R-:W1:Y:S07]  /*28d0*/  LDSM.16.M88.4 R92, [R240] ;  /* 0x00000000f05c783b */ /* 0x000e6e0000000200 */
[C---:B------:R-:W-:Y:S08]  /*28e0*/  HMMA.16816.F32 R52, R176.reuse, R30, R40 ;  /* 0x0000001eb034723c */ /* 0x040ff00000001828 */
[C---:B--2---:R-:W-:Y:S08]  /*28f0*/  HMMA.16816.F32 R48, R176.reuse, R24, R16 ;  /* 0x00000018b030723c */ /* 0x044ff00000001810 */
[C---:B------:R-:W-:Y:S01]  /*2900*/  HMMA.16816.F32 R40, R176.reuse, R26, R12 ;  /* 0x0000001ab028723c */ /* 0x040fe2000000180c */
[----:B------:R-:W2:Y:S07]  /*2910*/  LDSM.16.M88.4 R24, [R239] ;  /* 0x00000000ef18783b */ /* 0x000eae0000000200 */
[C---:B-----5:R-:W-:Y:S08]  /*2920*/  HMMA.16816.F32 R28, R176.reuse, R20, R8 ;  /* 0x00000014b01c723c */ /* 0x060ff00000001808 */
[C---:B------:R-:W-:Y:S08]  /*2930*/  HMMA.16816.F32 R20, R176.reuse, R22, R4 ;  /* 0x00000016b014723c */ /* 0x040ff00000001804 */
[C---:B------:R-:W-:Y:S08]  /*2940*/  HMMA.16816.F32 R12, R176.reuse, R38, R44 ;  /* 0x00000026b00c723c */ /* 0x040ff0000000182c */
[C---:B------:R-:W-:Y:S08]  /*2950*/  HMMA.16816.F32 R8, R176.reuse, R60, R56 ;  /* 0x0000003cb008723c */ /* 0x040ff00000001838 */
[C---:B------:R-:W-:Y:S08]  /*2960*/  HMMA.16816.F32 R4, R176.reuse, R62, R64 ;  /* 0x0000003eb004723c */ /* 0x040ff00000001840 */
[C---:B------:R-:W-:Y:S08]  /*2970*/  HMMA.16816.F32 R16, R176.reuse, R36, R32 ;  /* 0x00000024b010723c */ /* 0x040ff00000001820 */
[C---:B---3--:R-:W-:Y:S08]  /*2980*/  HMMA.16816.F32 R64, R176.reuse, R76, R72 ;  /* 0x0000004cb040723c */ /* 0x048ff00000001848 */
[----:B------:R-:W-:Y:S08]  /*2990*/  HMMA.16816.F32 R80, R176, R78, R80 ;  /* 0x0000004eb050723c */ /* 0x000ff00000001850 */
[C---:B------:R-:W-:Y:S08]  /*29a0*/  HMMA.16816.F32 R76, R180.reuse, R84, R68 ;  /* 0x00000054b44c723c */ /* 0x040ff00000001844 */
[C---:B------:R-:W-:Y:S01]  /*29b0*/  HMMA.16816.F32 R68, R180.reuse, R96, R48 ;  /* 0x00000060b444723c */ /* 0x040fe20000001830 */
[----:B------:R-:W3:Y:S07]  /*29c0*/  LDSM.16.M88.4 R48, [R229+0x3000] ;  /* 0x00300000e530783b */ /* 0x000eee0000000200 */
[C---:B------:R-:W-:Y:S01]  /*29d0*/  HMMA.16816.F32 R60, R180.reuse, R98, R40 ;  /* 0x00000062b43c723c */ /* 0x040fe20000001828 */
[----:B------:R-:W4:Y:S04]  /*29e0*/  LDSM.16.M88.4 R40, [R229+0x3800] ;  /* 0x00380000e528783b */ /* 0x000f280000000200 */
[----:B------:R-:W-:Y:S03]  /*29f0*/  LDSM.16.M88.4 R96, [R226+0x4800] ;  /* 0x00480000e260783b */ /* 0x000fe60000000200 */
[C---:B------:R-:W-:Y:S01]  /*2a00*/  HMMA.16816.F32 R56, R180.reuse, R100, R28 ;  /* 0x00000064b438723c */ /* 0x040fe2000000181c */
[----:B------:R-:W5:Y:S07]  /*2a10*/  LDSM.16.M88.4 R28, [R229+0x4000] ;  /* 0x00400000e51c783b */ /* 0x000f6e0000000200 */
[C---:B-1----:R-:W-:Y:S08]  /*2a20*/  HMMA.16816.F32 R36, R180.reuse, R94, R12 ;  /* 0x0000005eb424723c */ /* 0x042ff0000000180c */
[C---:B--2---:R-:W-:Y:S08]  /*2a30*/  HMMA.16816.F32 R32, R180.reuse, R24, R8 ;  /* 0x00000018b420723c */ /* 0x044ff00000001808 */
[C---:B------:R-:W-:Y:S01]  /*2a40*/  HMMA.16816.F32 R12, R180.reuse, R26, R4 ;  /* 0x0000001ab40c723c */ /* 0x040fe20000001804 */
[----:B------:R-:W1:Y:S07]  /*2a50*/  LDSM.16.M88.4 R24, [R229+0x4800] ;  /* 0x00480000e518783b */ /* 0x000e6e0000000200 */
[C---:B------:R-:W-:Y:S01]  /*2a60*/  HMMA.16816.F32 R72, R180.reuse, R86, R52 ;  /* 0x00000056b448723c */ /* 0x040fe20000001834 */
[----:B------:R-:W-:Y:S07]  /*2a70*/  LDSM.16.M88.4 R84, [R226+0x3000] ;  /* 0x00300000e254783b */ /* 0x000fee0000000200 */
[C---:B------:R-:W-:Y:S01]  /*2a80*/  HMMA.16816.F32 R52, R180.reuse, R102, R20 ;  /* 0x00000066b434723c */ /* 0x040fe20000001814 */
[----:B------:R-:W2:Y:S04]  /*2a90*/  LDSM.16.M88.4 R20, [R229+0x5000] ;  /* 0x00500000e514783b */ /* 0x000ea80000000200 */
[----:B------:R-:W-:Y:S03]  /*2aa0*/  LDSM.16.M88.4 R100, [R236] ;  /* 0x00000000ec64783b */ /* 0x000fe60000000200 */
[C---:B------:R-:W-:Y:S01]  /*2ab0*/  HMMA.16816.F32 R44, R180.reuse, R92, R16 ;  /* 0x0000005cb42c723c */ /* 0x040fe20000001810 */
[----:B------:R-:W1:Y:S04]  /*2ac0*/  LDSM.16.M88.4 R16, [R229+0x5800] ;  /* 0x00580000e510783b */ /* 0x000e680000000200 */
[----:B------:R-:W-:Y:S03]  /*2ad0*/  LDSM.16.M88.4 R92, [R225+0x7000] ;  /* 0x00700000e15c783b */ /* 0x000fe60000000200 */
[C---:B------:R-:W-:Y:S08]  /*2ae0*/  HMMA.16816.F32 R8, R180.reuse, R88, R64 ;  /* 0x00000058b408723c */ /* 0x040ff00000001840 */
[----:B------:R-:W-:Y:S01]  /*2af0*/  HMMA.16816.F32 R4, R180, R90, R80 ;  /* 0x0000005ab404723c */ /* 0x000fe20000001850 */
[----:B------:R-:W1:Y:S04]  /*2b00*/  LDSM.16.M88.4 R80, [R226+0x3800] ;  /* 0x00380000e250783b */ /* 0x000e680000000200 */
[----:B------:R-:W1:Y:S03]  /*2b10*/  LDSM.16.M88.4 R88, [R226+0x4000] ;  /* 0x00400000e258783b */ /* 0x000e660000000200 */
[C---:B---3--:R-:W-:Y:S08]  /*2b20*/  HMMA.16816.F32 R76, R184.reuse, R48, R76 ;  /* 0x00000030b84c723c */ /* 0x048ff0000000184c */
[C---:B------:R-:W-:Y:S08]  /*2b30*/  HMMA.16816.F32 R72, R184.reuse, R50, R72 ;  /* 0x00000032b848723c */ /* 0x040ff00000001848 */
[C---:B----4-:R-:W-:Y:S08]  /*2b40*/  HMMA.16816.F32 R68, R184.reuse, R40, R68 ;  /* 0x00000028b844723c */ /* 0x050ff00000001844 */
[C---:B------:R-:W-:Y:S08]  /*2b50*/  HMMA.16816.F32 R64, R184.reuse, R42, R60 ;  /* 0x0000002ab840723c */ /* 0x040ff0000000183c */
[C---:B-----5:R-:W-:Y:S08]  /*2b60*/  HMMA.16816.F32 R40, R184.reuse, R28, R56 ;  /* 0x0000001cb828723c */ /* 0x060ff00000001838 */
[C---:B------:R-:W-:Y:S01]  /*2b70*/  HMMA.16816.F32 R48, R184.reuse, R30, R52 ;  /* 0x0000001eb830723c */ /* 0x040fe20000001834 */
[----:B------:R-:W-:Y:S07]  /*2b80*/  LDSM.16.M88.4 R28, [R225+0x6800] ;  /* 0x00680000e11c783b */ /* 0x000fee0000000200 */
[C---:B-1----:R-:W-:Y:S08]  /*2b90*/  HMMA.16816.F32 R60, R184.reuse, R24, R44 ;  /* 0x00000018b83c723c */ /* 0x042ff0000000182c */
[C---:B------:R-:W-:Y:S01]  /*2ba0*/  HMMA.16816.F32 R56, R184.reuse, R26, R36 ;  /* 0x0000001ab838723c */ /* 0x040fe20000001824 */
[----:B------:R-:W1:Y:S07]  /*2bb0*/  LDSM.16.M88.4 R24, [R226+0x5800] ;  /* 0x00580000e218783b */ /* 0x000e6e0000000200 */
[C---:B--2---:R-:W-:Y:S08]  /*2bc0*/  HMMA.16816.F32 R52, R184.reuse, R20, R32 ;  /* 0x00000014b834723c */ /* 0x044ff00000001820 */
[C---:B------:R-:W-:Y:S08]  /*2bd0*/  HMMA.16816.F32 R44, R184.reuse, R22, R12 ;  /* 0x00000016b82c723c */ /* 0x040ff0000000180c */
[C---:B------:R-:W-:Y:S08]  /*2be0*/  HMMA.16816.F32 R36, R184.reuse, R16, R8 ;  /* 0x00000010b824723c */ /* 0x040ff00000001808 */
[----:B------:R-:W-:Y:S01]  /*2bf0*/  HMMA.16816.F32 R20, R184, R18, R4 ;  /* 0x00000012b814723c */ /* 0x000fe20000001804 */
[----:B------:R-:W2:Y:S07]  /*2c00*/  LDSM.16.M88.4 R16, [R225+0x6000] ;  /* 0x00600000e110783b */ /* 0x000eae0000000200 */
[C---:B------:R-:W-:Y:S08]  /*2c10*/  HMMA.16816.F32 R12, R188.reuse, R84, R76 ;  /* 0x00000054bc0c723c */ /* 0x040ff0000000184c */
[C---:B------:R-:W-:Y:S01]  /*2c20*/  HMMA.16816.F32 R8, R188.reuse, R86, R72 ;  /* 0x00000056bc08723c */ /* 0x040fe20000001848 */
[----:B------:R-:W-:Y:S07]  /*2c30*/  LDSM.16.M88.4 R84, [R233] ;  /* 0x00000000e954783b */ /* 0x000fee0000000200 */
[C---:B------:R-:W-:Y:S08]  /*2c40*/  HMMA.16816.F32 R32, R188.reuse, R82, R64 ;  /* 0x00000052bc20723c */ /* 0x040ff00000001840 */
[C---:B------:R-:W-:Y:S01]  /*2c50*/  HMMA.16816.F32 R4, R188.reuse, R80, R68 ;  /* 0x00000050bc04723c */ /* 0x040fe20000001844 */
[----:B------:R-:W3:Y:S07]  /*2c60*/  LDSM.16.M88.4 R80, [R225+0x8000] ;  /* 0x00800000e150783b */ /* 0x000eee0000000200 */
[C---:B------:R-:W-:Y:S08]  /*2c70*/  HMMA.16816.F32 R40, R188.reuse, R88, R40 ;  /* 0x00000058bc28723c */ /* 0x040ff00000001828 */
[C---:B------:R-:W-:Y:S01]  /*2c80*/  HMMA.16816.F32 R48, R188.reuse, R90, R48 ;  /* 0x0000005abc30723c */ /* 0x040fe20000001830 */
[----:B------:R-:W4:Y:S07]  /*2c90*/  LDSM.16.M88.4 R88, [R225+0x8800] ;  /* 0x00880000e158783b */ /* 0x000f2e0000000200 */
[C---:B------:R-:W-:Y:S08]  /*2ca0*/  HMMA.16816.F32 R60, R188.reuse, R96, R60 ;  /* 0x00000060bc3c723c */ /* 0x040ff0000000183c */
[C---:B------:R-:W-:Y:S01]  /*2cb0*/  HMMA.16816.F32 R76, R188.reuse, R98, R56 ;  /* 0x00000062bc4c723c */ /* 0x040fe20000001838 */
[----:B------:R-:W5:Y:S07]  /*2cc0*/  LDSM.16.M88.4 R96, [R237] ;  /* 0x00000000ed60783b */ /* 0x000f6e0000000200 */
[C---:B------:R-:W-:Y:S08]  /*2cd0*/  HMMA.16816.F32 R72, R188.reuse, R108, R52 ;  /* 0x0000006cbc48723c */ /* 0x040ff00000001834 */
[C---:B------:R-:W-:Y:S01]  /*2ce0*/  HMMA.16816.F32 R68, R188.reuse, R110, R44 ;  /* 0x0000006ebc44723c */ /* 0x040fe2000000182c */
[----:B------:R-:W-:Y:S07]  /*2cf0*/  LDSM.16.M88.4 R108, [R229+0x6000] ;  /* 0x00600000e56c783b */ /* 0x000fee0000000200 */
[C---:B-1----:R-:W-:Y:S08]  /*2d00*/  HMMA.16816.F32 R64, R188.reuse, R24, R36 ;  /* 0x00000018bc40723c */ /* 0x042ff00000001824 */
[----:B------:R-:W-:Y:S01]  /*2d10*/  HMMA.16816.F32 R56, R188, R26, R20 ;  /* 0x0000001abc38723c */ /* 0x000fe20000001814 */
[----:B------:R-:W1:Y:S07]  /*2d20*/  LDSM.16.M88.4 R24, [R234] ;  /* 0x00000000ea18783b */ /* 0x000e6e0000000200 */
[C---:B--2---:R-:W-:Y:S08]  /*2d30*/  HMMA.16816.F32 R52, R192.reuse, R16, R12 ;  /* 0x00000010c034723c */ /* 0x044ff0000000180c */
[C---:B------:R-:W-:Y:S08]  /*2d40*/  HMMA.16816.F32 R44, R192.reuse, R18, R8 ;  /* 0x00000012c02c723c */ /* 0x040ff00000001808 */
[C---:B------:R-:W-:Y:S08]  /*2d50*/  HMMA.16816.F32 R16, R192.reuse, R30, R32 ;  /* 0x0000001ec010723c */ /* 0x040ff00000001820 */
[C---:B------:R-:W-:Y:S08]  /*2d60*/  HMMA.16816.F32 R12, R192.reuse, R92, R40 ;  /* 0x0000005cc00c723c */ /* 0x040ff00000001828 */
[C---:B------:R-:W-:Y:S01]  /*2d70*/  HMMA.16816.F32 R8, R192.reuse, R94, R48 ;  /* 0x0000005ec008723c */ /* 0x040fe20000001830 */
[----:B------:R-:W2:Y:S07]  /*2d80*/  LDSM.16.M88.4 R92, [R232] ;  /* 0x00000000e85c783b */ /* 0x000eae0000000200 */
[C---:B------:R-:W-:Y:S08]  /*2d90*/  HMMA.16816.F32 R20, R192.reuse, R28, R4 ;  /* 0x0000001cc014723c */ /* 0x040ff00000001804 */
[C---:B------:R-:W-:Y:S08]  /*2da0*/  HMMA.16816.F32 R4, R192.reuse, R104, R60 ;  /* 0x00000068c004723c */ /* 0x040ff0000000183c */
[C---:B------:R-:W-:Y:S01]  /*2db0*/  HMMA.16816.F32 R28, R192.reuse, R106, R76 ;  /* 0x0000006ac01c723c */ /* 0x040fe2000000184c */
[----:B------:R-:W-:Y:S04]  /*2dc0*/  LDSM.16.M88.4 R104, [R229+0x8800] ;  /* 0x00880000e568783b */ /* 0x000fe80000000200 */
[----:B------:R-:W-:Y:S03]  /*2dd0*/  LDSM.16.M88.4 R76, [R226+0x6800] ;  /* 0x00680000e24c783b */ /* 0x000fe60000000200 */
[C---:B---3--:R-:W-:Y:S08]  /*2de0*/  HMMA.16816.F32 R32, R192.reuse, R80, R72 ;  /* 0x00000050c020723c */ /* 0x048ff00000001848 */
[C---:B------:R-:W-:Y:S01]  /*2df0*/  HMMA.16816.F32 R36, R192.reuse, R82, R68 ;  /* 0x00000052c024723c */ /* 0x040fe20000001844 */
[----:B------:R-:W-:Y:S07]  /*2e00*/  LDSM.16.M88.4 R80, [R229+0x7000] ;  /* 0x00700000e550783b */ /* 0x000fee0000000200 */
[C---:B----4-:R-:W-:Y:S01]  /*2e10*/  HMMA.16816.F32 R40, R192.reuse, R88, R64 ;  /* 0x00000058c028723c */ /* 0x050fe20000001840 */
[----:B------:R-:W-:Y:S07]  /*2e20*/  LDSM.16.M88.4 R64, [R226+0x6000] ;  /* 0x00600000e240783b */ /* 0x000fee0000000200 */
[----:B------:R-:W-:Y:S01]  /*2e30*/  HMMA.16816.F32 R48, R192, R90, R56 ;  /* 0x0000005ac030723c */ /* 0x000fe20000001838 */
[----:B------:R-:W-:Y:S07]  /*2e40*/  LDSM.16.M88.4 R88, [R229+0x7800] ;  /* 0x00780000e558783b */ /* 0x000fee0000000200 */
[C---:B-----5:R-:W-:Y:S08]  /*2e50*/  HMMA.16816.F32 R56, R196.reuse, R98, R44 ;  /* 0x00000062c438723c */ /* 0x060ff0000000182c */
[C---:B------:R-:W-:Y:S01]  /*2e60*/  HMMA.16816.F32 R44, R196.reuse, R102, R16 ;  /* 0x00000066c42c723c */ /* 0x040fe20000001810 */
[----:B------:R-:W3:Y:S07]  /*2e70*/  LDSM.16.M88.4 R16, [R229+0x6800] ;  /* 0x00680000e510783b */ /* 0x000eee0000000200 */
[C---:B------:R-:W-:Y:S01]  /*2e80*/  HMMA.16816.F32 R60, R196.reuse, R96, R52 ;  /* 0x00000060c43c723c */ /* 0x040fe20000001834 */
[----:B------:R-:W4:Y:S07]  /*2e90*/  LDSM.16.M88.4 R96, [R229+0x8000] ;  /* 0x00800000e560783b */ /* 0x000f2e0000000200 */
[C---:B------:R-:W-:Y:S08]  /*2ea0*/  HMMA.16816.F32 R72, R196.reuse, R112, R12 ;  /* 0x00000070c448723c */ /* 0x040ff0000000180c */
[C---:B------:R-:W-:Y:S01]  /*2eb0*/  HMMA.16816.F32 R52, R196.reuse, R100, R20 ;  /* 0x00000064c434723c */ /* 0x040fe20000001814 */
[----:B------:R-:W5:Y:S07]  /*2ec0*/  LDSM.16.M88.4 R100, [R226+0x8000] ;  /* 0x00800000e264783b */ /* 0x000f6e0000000200 */
[C---:B------:R-:W-:Y:S08]  /*2ed0*/  HMMA.16816.F32 R68, R196.reuse, R114, R8 ;  /* 0x00000072c444723c */ /* 0x040ff00000001808 */
[C---:B-1----:R-:W-:Y:S08]  /*2ee0*/  HMMA.16816.F32 R12, R196.reuse, R24, R4 ;  /* 0x00000018c40c723c */ /* 0x042ff00000001804 */
[C---:B------:R-:W-:Y:S08]  /*2ef0*/  HMMA.16816.F32 R8, R196.reuse, R26, R28 ;  /* 0x0000001ac408723c */ /* 0x040ff0000000181c */
[C---:B------:R-:W-:Y:S08]  /*2f00*/  HMMA.16816.F32 R4, R196.reuse, R84, R32 ;  /* 0x00000054c404723c */ /* 0x040ff00000001820 */
[C---:B------:R-:W-:Y:S01]  /*2f10*/  HMMA.16816.F32 R20, R196.reuse, R86, R36 ;  /* 0x00000056c414723c */ /* 0x040fe20000001824 */
[----:B------:R-:W1:Y:S07]  /*2f20*/  LDSM.16.M88.4 R84, [R226+0x7000] ;  /* 0x00700000e254783b */ /* 0x000e6e0000000200 */
[C---:B--2---:R-:W-:Y:S08]  /*2f30*/  HMMA.16816.F32 R28, R196.reuse, R92, R40 ;  /* 0x0000005cc41c723c */ /* 0x044ff00000001828 */
[----:B------:R-:W-:Y:S01]  /*2f40*/  HMMA.16816.F32 R48, R196, R94, R48 ;  /* 0x0000005ec430723c */ /* 0x000fe20000001830 */
[----:B------:R-:W2:Y:S07]  /*2f50*/  LDSM.16.M88.4 R92, [R226+0x7800] ;  /* 0x00780000e25c783b */ /* 0x000eae0000000200 */
[C---:B------:R-:W-:Y:S08]  /*2f60*/  HMMA.16816.F32 R60, R200.reuse, R108, R60 ;  /* 0x0000006cc83c723c */ /* 0x040ff0000000183c */
[----:B------:R-:W-:Y:S01]  /*2f70*/  HMMA.16816.F32 R56, R200, R110, R56 ;  /* 0x0000006ec838723c */ /* 0x000fe20000001838 */
[----:B------:R-:W1:Y:S01]  /*2f80*/  LDSM.16.M88.4 R108, [R226+0x8800] ;  /* 0x00880000e26c783b */ /* 0x000e620000000200 */
[----:B------:R-:W-:-:S06]  /*2f90*/  DEPBAR.LE SB0, 0x0 ;  /* 0x000080000000791a */ /* 0x000fcc0000000000 */
[C---:B---3--:R-:W-:Y:S08]  /*2fa0*/  HMMA.16816.F32 R52, R200.reuse, R16, R52 ;  /* 0x00000010c834723c */ /* 0x048ff00000001834 */
[C---:B------:R-:W-:Y:S08]  /*2fb0*/  HMMA.16816.F32 R44, R200.reuse, R18, R44 ;  /* 0x00000012c82c723c */ /* 0x040ff0000000182c */
[C---:B------:R-:W-:Y:S08]  /*2fc0*/  HMMA.16816.F32 R32, R200.reuse, R88, R12 ;  /* 0x00000058c820723c */ /* 0x040ff0000000180c */
[C---:B------:R-:W-:Y:S08]  /*2fd0*/  HMMA.16816.F32 R24, R200.reuse, R90, R8 ;  /* 0x0000005ac818723c */ /* 0x040ff00000001808 */
[C---:B----4-:R-:W-:Y:S08]  /*2fe0*/  HMMA.16816.F32 R16, R200.reuse, R96, R4 ;  /* 0x00000060c810723c */ /* 0x050ff00000001804 */
[----:B------:R-:W-:Y:S01]  /*2ff0*/  HMMA.16816.F32 R40, R200, R80, R72 ;  /* 0x00000050c828723c */ /* 0x000fe20000001848 */
[----:B------:R-:W-:-:S07]  /*3000*/  IMAD.MOV.U32 R97, RZ, RZ, R123 ;  /* 0x000000ffff617224 */ /* 0x000fce00078e007b */
[C---:B------:R-:W-:Y:S08]  /*3010*/  HMMA.16816.F32 R36, R200.reuse, R82, R68 ;  /* 0x00000052c824723c */ /* 0x040ff00000001844 */
[C---:B------:R-:W-:Y:S08]  /*3020*/  HMMA.16816.F32 R12, R200.reuse, R98, R20 ;  /* 0x00000062c80c723c */ /* 0x040ff00000001814 */
[C---:B------:R-:W-:Y:S08]  /*3030*/  HMMA.16816.F32 R8, R200.reuse, R104, R28 ;  /* 0x00000068c808723c */ /* 0x040ff0000000181c */
[----:B------:R-:W-:Y:S01]  /*3040*/  HMMA.16816.F32 R4, R200, R106, R48 ;  /* 0x0000006ac804723c */ /* 0x000fe20000001830 */
[----:B------:R-:W-:Y:S01]  /*3050*/  ISETP.GE.AND P0, PT, R97, 0x2, PT ;  /* 0x000000026100780c */ /* 0x000fe20003f06270 */
[----:B------:R-:W-:Y:S06]  /*3060*/  BSSY B0, `(.L_x_1726) ;  /* 0x0000031000007945 */ /* 0x000fec0003800000 */
[C---:B------:R-:W-:Y:S08]  /*3070*/  HMMA.16816.F32 R20, R204.reuse, R64, R60 ;  /* 0x00000040cc14723c */ /* 0x040ff0000000183c */
[C---:B------:R-:W-:Y:S08]  /*3080*/  HMMA.16816.F32 R56, R204.reuse, R66, R56 ;  /* 0x00000042cc38723c */ /* 0x040ff00000001838 */
[C---:B-----5:R-:W-:Y:S08]  /*3090*/  HMMA.16816.F32 R64, R204.reuse, R100, R16 ;  /* 0x00000064cc40723c */ /* 0x060ff00000001810 */
        /* <DEDUP_REMOVED lines=8> */
[----:B------:R-:W-:Y:S01]  /*3120*/  HMMA.16816.F32 R48, R204, R110, R4 ;  /* 0x0000006ecc30723c */ /* 0x000fe20000001804 */
[----:B------:R-:W-:Y:S06]  /*3130*/  BAR.SYNC.DEFER_BLOCKING 0x0 ;  /* 0x0000000000007b1d */ /* 0x000fec0000010000 */
[----:B------:R-:W-:Y:S01]  /*3140*/  @!UPT UIADD3 URZ, URZ, URZ, URZ ;  /* 0x0000003f3f3ff290 */ /* 0x000fe2000fffe03f */
[----:B------:R-:W-:Y:S11]  /*3150*/  @!P0 BRA `(.L_x_1727) ;  /* 0x0000021000008947 */ /* 0x000ff60003800000 */
[----:B------:R-:W-:Y:S01]  /*3160*/  IADD3 R0, R97, -0x2, RZ ;  /* 0xfffffffe61007810 */ /* 0x000fe20007ffe0ff */
[C---:B------:R-:W-:Y:S01]  /*3170*/  IMAD.SHL.U32 R6, R117.reuse, 0x40, RZ ;  /* 0x0000004075067824 */ /* 0x040fe200078e00ff */
[----:B------:R-:W-:-:S02]  /*3180*/  SHF.L.U64.HI R7, R117, 0x6, R120 ;  /* 0x0000000675077819 */ /* 0x000fc40000010278 */
[----:B------:R-:W-:-:S05]  /*3190*/  SHF.R.S32.HI R2, RZ, 0x1f, R0 ;  /* 0x0000001fff027819 */ /* 0x000fca0000011400 */
[----:B------:R-:W-:Y:S02]  /*31a0*/  IMAD R4, R2, c[0x0][0x1e0], RZ ;  /* 0x0000780002047a24 */ /* 0x000fe400078e02ff */
[----:B------:R-:W-:-:S04]  /*31b0*/  IMAD.WIDE.U32 R2, R0, c[0x0][0x1e0], RZ ;  /* 0x0000780000027a25 */ /* 0x000fc800078e00ff */
[----:B------:R-:W-:Y:S02]  /*31c0*/  IMAD R0, R0, c[0x0][0x1e4], R4 ;  /* 0x0000790000007a24 */ /* 0x000fe400078e0204 */
[----:B------:R-:W-:-:S04]  /*31d0*/  IMAD.WIDE.U32 R4, R2, 0x60, R118 ;  /* 0x0000006002047825 */ /* 0x000fc800078e0076 */
[----:B------:R-:W-:Y:S01]  /*31e0*/  IMAD.IADD R0, R3, 0x1, R0 ;  /* 0x0000000103007824 */ /* 0x000fe200078e0200 */
[----:B------:R-:W-:-:S03]  /*31f0*/  LEA R2, P0, R4, c[0x0][0x1c8], 0x1 ;  /* 0x0000720004027a11 */ /* 0x000fc600078008ff */
[----:B------:R-:W-:Y:S01]  /*3200*/  IMAD R0, R0, 0x60, RZ ;  /* 0x0000006000007824 */ /* 0x000fe200078e02ff */
[----:B------:R-:W-:-:S03]  /*3210*/  IADD3 R10, P6, P5, R6, 0x80, R2 ;  /* 0x00000080060a7810 */ /* 0x000fc60007dde002 */
[----:B------:R-:W-:-:S05]  /*3220*/  IMAD.IADD R0, R5, 0x1, R0 ;  /* 0x0000000105007824 */ /* 0x000fca00078e0200 */
        /* <DEDUP_REMOVED lines=20> */
.L_x_1727:
[----:B------:R-:W-:Y:S05]  /*3370*/  BSYNC B0 ;  /* 0x0000000000007941 */ /* 0x000fea0003800000 */
.L_x_1726:
[----:B------:R-:W2:Y:S04]  /*3380*/  LDL R0, [R1+0x84] ;  /* 0x0000840001007983 */ /* 0x000ea80000100800 */
[----:B-1----:R-:W3:Y:S04]  /*3390*/  LDL R5, [R1+0x50] ;  /* 0x0000500001057983 */ /* 0x002ee80000100800 */
        /* <DEDUP_REMOVED lines=17> */
[----:B------:R-:W-:Y:S02]  /*34b0*/  ISETP.GT.AND P6, PT, R2, 0x1, PT ;  /* 0x000000010200780c */ /* 0x000fe40003fc4270 */
[----:B------:R-:W-:Y:S02]  /*34c0*/  FSEL R5, R20, -INF , P0 ;  /* 0xff80000014057808 */ /* 0x000fe40000000000 */
[----:B------:R-:W-:-:S02]  /*34d0*/  ISETP.GT.AND P0, PT, R0, 0x1, PT ;  /* 0x000000010000780c */ /* 0x000fc40003f04270 */
[----:B------:R-:W-:Y:S02]  /*34e0*/  ISETP.GT.AND P5, PT, R0, RZ, PT ;  /* 0x000000ff0000720c */ /* 0x000fe40003fa4270 */
[----:B------:R-:W-:Y:S02]  /*34f0*/  FSEL R6, R21, -INF , P6 ;  /* 0xff80000015067808 */ /* 0x000fe40003000000 */
[----:B------:R-:W-:Y:S02]  /*3500*/  ISETP.GT.AND P6, PT, R2, 0x8, PT ;  /* 0x000000080200780c */ /* 0x000fe40003fc4270 */
[----:B------:R-:W-:Y:S02]  /*3510*/  FSEL R13, R23, -INF , P0 ;  /* 0xff800000170d7808 */ /* 0x000fe40000000000 */
[----:B------:R-:W-:Y:S02]  /*3520*/  ISETP.GT.AND P0, PT, R0, 0x8, PT ;  /* 0x000000080000780c */ /* 0x000fe40003f04270 */
[----:B------:R-:W-:-:S02]  /*3530*/  FSEL R12, R22, -INF , P5 ;  /* 0xff800000160c7808 */ /* 0x000fc40002800000 */
[----:B------:R-:W-:Y:S02]  /*3540*/  ISETP.GT.AND P5, PT, R2, 0x9, PT ;  /* 0x000000090200780c */ /* 0x000fe40003fa4270 */
[----:B------:R-:W-:Y:S02]  /*3550*/  FSEL R7, R56, -INF , P6 ;  /* 0xff80000038077808 */ /* 0x000fe40003000000 */
[----:B------:R-:W-:Y:S02]  /*3560*/  FMNMX.FTZ R3, R5, R6, !PT ;  /* 0x0000000605037209 */ /* 0x000fe40007810000 */
[----:B------:R-:W-:Y:S02]  /*3570*/  FSEL R14, R58, -INF , P0 ;  /* 0xff8000003a0e7808 */ /* 0x000fe40000000000 */
[----:B------:R-:W-:Y:S02]  /*3580*/  ISETP.GT.AND P0, PT, R2, 0x11, PT ;  /* 0x000000110200780c */ /* 0x000fe40003f04270 */
[----:B------:R-:W-:-:S02]  /*3590*/  FSEL R8, R57, -INF , P5 ;  /* 0xff80000039087808 */ /* 0x000fc40002800000 */
[----:B------:R-:W-:Y:S02]  /*35a0*/  ISETP.GT.AND P6, PT, R2, 0x10, PT ;  /* 0x000000100200780c */ /* 0x000fe40003fc4270 */
[----:B------:R-:W-:Y:S02]  /*35b0*/  FMNMX.FTZ R3, R7, R3, !PT ;  /* 0x0000000307037209 */ /* 0x000fe40007810000 */
[----:B------:R-:W-:Y:S02]  /*35c0*/  ISETP.GT.AND P5, PT, R0, 0x9, PT ;  /* 0x000000090000780c */ /* 0x000fe40003fa4270 */
[----:B------:R-:W-:Y:S02]  /*35d0*/  FSEL R10, R53, -INF , P0 ;  /* 0xff800000350a7808 */ /* 0x000fe40000000000 */
[----:B------:R-:W-:Y:S02]  /*35e0*/  FSEL R9, R52, -INF , P6 ;  /* 0xff80000034097808 */ /* 0x000fe40003000000 */
[----:B------:R-:W-:-:S02]  /*35f0*/  ISETP.GT.AND P0, PT, R0, 0x11, PT ;  /* 0x000000110000780c */ /* 0x000fc40003f04270 */
[----:B------:R-:W-:Y:S02]  /*3600*/  FMNMX.FTZ R3, R8, R3, !PT ;  /* 0x0000000308037209 */ /* 0x000fe40007810000 */
[----:B------:R-:W-:Y:S02]  /*3610*/  FSEL R15, R59, -INF , P5 ;  /* 0xff8000003b0f7808 */ /* 0x000fe40002800000 */
[----:B------:R-:W-:Y:S01]  /*3620*/  ISETP.GT.AND P5, PT, R0, 0x10, PT ;  /* 0x000000100000780c */ /* 0x000fe20003fa4270 */
[----:B------:R-:W-:Y:S01]  /*3630*/  LDSM.16.MT88.4 R56, [R249] ;  /* 0x00000000f938783b */ /* 0x000fe20000004200 */
[----:B------:R-:W-:Y:S02]  /*3640*/  ISETP.GT.AND P6, PT, R2, 0x18, PT ;  /* 0x000000180200780c */ /* 0x000fe40003fc4270 */
[----:B------:R-:W-:Y:S02]  /*3650*/  FSEL R22, R55, -INF , P0 ;  /* 0xff80000037167808 */ /* 0x000fe40000000000 */
[----:B------:R-:W-:-:S02]  /*3660*/  FMNMX.FTZ R3, R9, R3, !PT ;  /* 0x0000000309037209 */ /* 0x000fc40007810000 */
[----:B------:R-:W-:Y:S02]  /*3670*/  ISETP.GT.AND P0, PT, R0, 0x18, PT ;  /* 0x000000180000780c */ /* 0x000fe40003f04270 */
[----:B------:R-:W-:Y:S02]  /*3680*/  FSEL R21, R54, -INF , P5 ;  /* 0xff80000036157808 */ /* 0x000fe40002800000 */
[----:B------:R-:W-:Y:S02]  /*3690*/  ISETP.GT.AND P5, PT, R2, 0x19, PT ;  /* 0x000000190200780c */ /* 0x000fe40003fa4270 */
[----:B------:R-:W-:Y:S02]  /*36a0*/  FSEL R11, R44, -INF , P6 ;  /* 0xff8000002c0b7808 */ /* 0x000fe40003000000 */
[----:B------:R-:W-:Y:S02]  /*36b0*/  FMNMX.FTZ R3, R10, R3, !PT ;  /* 0x000000030a037209 */ /* 0x000fe40007810000 */
[----:B------:R-:W-:-:S02]  /*36c0*/  FSEL R23, R46, -INF , P0 ;  /* 0xff8000002e177808 */ /* 0x000fc40000000000 */
[C---:B------:R-:W-:Y:S02]  /*36d0*/  ISETP.GT.AND P0, PT, R2.reuse, 0x21, PT ;  /* 0x000000210200780c */ /* 0x040fe40003f04270 */
[----:B------:R-:W-:Y:S02]  /*36e0*/  FSEL R20, R45, -INF , P5 ;  /* 0xff8000002d147808 */ /* 0x000fe40002800000 */
[----:B------:R-:W-:Y:S02]  /*36f0*/  ISETP.GT.AND P6, PT, R2, 0x20, PT ;  /* 0x000000200200780c */ /* 0x000fe40003fc4270 */
[----:B------:R-:W-:Y:S02]  /*3700*/  FMNMX.FTZ R3, R11, R3, !PT ;  /* 0x000000030b037209 */ /* 0x000fe40007810000 */
[----:B------:R-:W-:Y:S02]  /*3710*/  FSEL R88, R41, -INF , P0 ;  /* 0xff80000029587808 */ /* 0x000fe40000000000 */
[----:B------:R-:W-:-:S02]  /*3720*/  ISETP.GT.AND P0, PT, R0, 0x21, PT ;  /* 0x000000210000780c */ /* 0x000fc40003f04270 */
[----:B------:R-:W-:Y:S02]  /*3730*/  ISETP.GT.AND P5, PT, R0, 0x19, PT ;  /* 0x000000190000780c */ /* 0x000fe40003fa4270 */
[----:B------:R-:W-:Y:S02]  /*3740*/  FSEL R89, R40, -INF , P6 ;  /* 0xff80000028597808 */ /* 0x000fe40003000000 */
[----:B------:R-:W-:Y:S02]  /*3750*/  FMNMX.FTZ R3, R20, R3, !PT ;  /* 0x0000000314037209 */ /* 0x000fe40007810000 */
[----:B------:R-:W-:Y:S02]  /*3760*/  FSEL R101, R43, -INF , P0 ;  /* 0xff8000002b657808 */ /* 0x000fe40000000000 */
[----:B------:R-:W-:Y:S02]  /*3770*/  FSEL R24, R47, -INF , P5 ;  /* 0xff8000002f187808 */ /* 0x000fe40002800000 */
[----:B------:R-:W-:-:S02]  /*3780*/  ISETP.GT.AND P6, PT, R2, 0x28, PT ;  /* 0x000000280200780c */ /* 0x000fc40003fc4270 */
[----:B------:R-:W-:Y:S02]  /*3790*/  ISETP.GT.AND P0, PT, R2, 0x29, PT ;  /* 0x000000290200780c */ /* 0x000fe40003f04270 */
[----:B------:R-:W-:Y:S02]  /*37a0*/  FMNMX.FTZ R3, R89, R3, !PT ;  /* 0x0000000359037209 */ /* 0x000fe40007810000 */
[----:B------:R-:W-:Y:S02]  /*37b0*/  ISETP.GT.AND P5, PT, R0, 0x20, PT ;  /* 0x000000200000780c */ /* 0x000fe40003fa4270 */
[----:B------:R-:W-:Y:S02]  /*37c0*/  FSEL R79, R36, -INF , P6 ;  /* 0xff800000244f7808 */ /* 0x000fe40003000000 */
[----:B------:R-:W-:Y:S02]  /*37d0*/  FSEL R78, R37, -INF , P0 ;  /* 0xff800000254e7808 */ /* 0x000fe40000000000 */
[----:B------:R-:W-:-:S02]  /*37e0*/  FMNMX.FTZ R4, R12, R13, !PT ;  /* 0x0000000d0c047209 */ /* 0x000fc40007810000 */
[----:B------:R-:W-:Y:S02]  /*37f0*/  FMNMX.FTZ R3, R88, R3, !PT ;  /* 0x0000000358037209 */ /* 0x000fe40007810000 */
[----:B------:R-:W-:Y:S02]  /*3800*/  FSEL R100, R42, -INF , P5 ;  /* 0xff8000002a647808 */ /* 0x000fe40002800000 */
[C---:B------:R-:W-:Y:S01]  /*3810*/  ISETP.GT.AND P0, PT, R0.reuse, 0x29, PT ;  /* 0x000000290000780c */ /* 0x040fe20003f04270 */
[----:B------:R-:W-:Y:S01]  /*3820*/  LDSM.16.MT88.4 R40, [R228+0x800] ;  /* 0x00080000e428783b */ /* 0x000fe20000004200 */
[----:B------:R-:W-:Y:S02]  /*3830*/  ISETP.GT.AND P5, PT, R0, 0x28, PT ;  /* 0x000000280000780c */ /* 0x000fe40003fa4270 */
[----:B------:R-:W-:Y:S02]  /*3840*/  ISETP.GT.AND P6, PT, R2, 0x30, PT ;  /* 0x000000300200780c */ /* 0x000fe40003fc4270 */
[----:B------:R-:W-:-:S02]  /*3850*/  FMNMX.FTZ R4, R14, R4, !PT ;  /* 0x000000040e047209 */ /* 0x000fc40007810000 */
[----:B------:R-:W-:Y:S02]  /*3860*/  FMNMX.FTZ R3, R79, R3, !PT ;  /* 0x000000034f037209 */ /* 0x000fe40007810000 */
[----:B------:R-:W-:Y:S02]  /*3870*/  FSEL R91, R39, -INF , P0 ;  /* 0xff800000275b7808 */ /* 0x000fe40000000000 */
[----:B------:R-:W-:Y:S02]  /*3880*/  FSEL R90, R38, -INF , P5 ;  /* 0xff800000265a7808 */ /* 0x000fe40002800000 */
[----:B------:R-:W-:Y:S01]  /*3890*/  ISETP.GT.AND P0, PT, R2, 0x31, PT ;  /* 0x000000310200780c */ /* 0x000fe20003f04270 */
[----:B------:R-:W-:Y:S01]  /*38a0*/  LDSM.16.MT88.4 R36, [R227+0x800] ;  /* 0x00080000e324783b */ /* 0x000fe20000004200 */
[----:B------:R-:W-:Y:S02]  /*38b0*/  ISETP.GT.AND P5, PT, R0, 0x30, PT ;  /* 0x000000300000780c */ /* 0x000fe40003fa4270 */
[----:B------:R-:W-:-:S02]  /*38c0*/  FSEL R111, R32, -INF , P6 ;  /* 0xff800000206f7808 */ /* 0x000fc40003000000 */
[----:B------:R-:W-:Y:S02]  /*38d0*/  FMNMX.FTZ R4, R15, R4, !PT ;  /* 0x000000040f047209 */ /* 0x000fe40007810000 */
[----:B------:R-:W-:Y:S02]  /*38e0*/  FMNMX.FTZ R3, R78, R3, !PT ;  /* 0x000000034e037209 */ /* 0x000fe40007810000 */
[----:B------:R-:W-:Y:S02]  /*38f0*/  FSEL R102, R33, -INF , P0 ;  /* 0xff80000021667808 */ /* 0x000fe40000000000 */
[----:B------:R-:W-:Y:S02]  /*3900*/  ISETP.GT.AND P0, PT, R0, 0x31, PT ;  /* 0x000000310000780c */ /* 0x000fe40003f04270 */
[----:B------:R-:W-:Y:S02]  /*3910*/  FSEL R86, R34, -INF , P5 ;  /* 0xff80000022567808 */ /* 0x000fe40002800000 */
[----:B------:R-:W-:-:S02]  /*3920*/  ISETP.GT.AND P5, PT, R2, 0x38, PT ;  /* 0x000000380200780c */ /* 0x000fc40003fa4270 */
[----:B------:R-:W-:Y:S02]  /*3930*/  FMNMX.FTZ R4, R21, R4, !PT ;  /* 0x0000000415047209 */ /* 0x000fe40007810000 */
[----:B------:R-:W-:Y:S02]  /*3940*/  FMNMX.FTZ R3, R111, R3, !PT ;  /* 0x000000036f037209 */ /* 0x000fe40007810000 */
[----:B------:R-:W-:Y:S02]  /*3950*/  FSEL R113, R35, -INF , P0 ;  /* 0xff80000023717808 */ /* 0x000fe40000000000 */
        /* <DEDUP_REMOVED lines=24> */
[----:B------:R-:W-:Y:S02]  /*3ae0*/  FSEL R98, R16, -INF , P5 ;  /* 0xff80000010627808 */ /* 0x000fe40002800000 */
[----:B------:R-:W-:Y:S02]  /*3af0*/  ISETP.GT.AND P5, PT, R0, 0x38, PT ;  /* 0x000000380000780c */ /* 0x000fe40003fa4270 */
[----:B------:R-:W-:-:S02]  /*3b00*/  ISETP.GT.AND P0, PT, R2, 0x51, PT ;  /* 0x000000510200780c */ /* 0x000fc40003f04270 */
[----:B------:R-:W-:Y:S02]  /*3b10*/  FMNMX.FTZ R4, R91, R4, !PT ;  /* 0x000000045b047209 */ /* 0x000fe40007810000 */
[----:B------:R-:W-:Y:S02]  /*3b20*/  FMNMX.FTZ R3, R99, R3, !PT ;  /* 0x0000000363037209 */ /* 0x000fe40007810000 */
[----:B------:R-:W-:Y:S02]  /*3b30*/  FSEL R110, R30, -INF , P5 ;  /* 0xff8000001e6e7808 */ /* 0x000fe40002800000 */
[C---:B------:R-:W-:Y:S02]  /*3b40*/  ISETP.GT.AND P6, PT, R2.reuse, 0x58, PT ;  /* 0x000000580200780c */ /* 0x040fe40003fc4270 */
        /* <DEDUP_REMOVED lines=18> */
[----:B------:R-:W-:Y:S01]  /*3c70*/  ISETP.GT.AND P5, PT, R0, 0x48, PT ;  /* 0x000000480000780c */ /* 0x000fe20003fa4270 */
[----:B------:R-:W1:Y:S01]  /*3c80*/  SHFL.BFLY PT, R3, R141, 0x2, 0x1f ;  /* 0x0c401f008d037f89 */ /* 0x000e6200000e0000 */
[----:B------:R-:W-:-:S02]  /*3c90*/  FMNMX.FTZ R2, R84, R2, !PT ;  /* 0x0000000254027209 */ /* 0x000fc40007810000 */
[----:B------:R-:W-:Y:S02]  /*3ca0*/  ISETP.GT.AND P0, PT, R0, 0x49, PT ;  /* 0x000000490000780c */ /* 0x000fe40003f04270 */
[----:B------:R-:W-:Y:S02]  /*3cb0*/  FSEL R87, R62, -INF , P5 ;  /* 0xff8000003e577808 */ /* 0x000fe40002800000 */
[----:B------:R-:W-:Y:S02]  /*3cc0*/  FMNMX.FTZ R2, R93, R2, !PT ;  /* 0x000000025d027209 */ /* 0x000fe40007810000 */
[----:B------:R-:W-:Y:S02]  /*3cd0*/  FSEL R92, R63, -INF , P0 ;  /* 0xff8000003f5c7808 */ /* 0x000fe40000000000 */
[----:B------:R-:W-:Y:S01]  /*3ce0*/  ISETP.GT.AND P5, PT, R0, 0x50, PT ;  /* 0x000000500000780c */ /* 0x000fe20003fa4270 */
[----:B------:R-:W-:Y:S01]  /*3cf0*/  LDSM.16.MT88.4 R60, [R224+0x800] ;  /* 0x00080000e03c783b */ /* 0x000fe20000004200 */
[----:B------:R-:W-:-:S02]  /*3d00*/  FMNMX.FTZ R2, R87, R2, !PT ;  /* 0x0000000257027209 */ /* 0x000fc40007810000 */
[----:B------:R-:W-:Y:S02]  /*3d10*/  ISETP.GT.AND P0, PT, R0, 0x51, PT ;  /* 0x000000510000780c */ /* 0x000fe40003f04270 */
[----:B------:R-:W-:Y:S02]  /*3d20*/  FSEL R85, R18, -INF , P5 ;  /* 0xff80000012557808 */ /* 0x000fe40002800000 */
[----:B------:R-:W-:Y:S02]  /*3d30*/  FMNMX.FTZ R2, R92, R2, !PT ;  /* 0x000000025c027209 */ /* 0x000fe40007810000 */
[----:B------:R-:W-:Y:S02]  /*3d40*/  FSEL R114, R19, -INF , P0 ;  /* 0xff80000013727808 */ /* 0x000fe40000000000 */
[----:B------:R-:W-:Y:S01]  /*3d50*/  ISETP.GT.AND P5, PT, R0, 0x58, PT ;  /* 0x000000580000780c */ /* 0x000fe20003fa4270 */
[----:B------:R-:W-:Y:S01]  /*3d60*/  LDSM.16.MT88.4 R16, [R224] ;  /* 0x00000000e010783b */ /* 0x000fe20000004200 */
[----:B------:R-:W-:-:S02]  /*3d70*/  FMNMX.FTZ R2, R85, R2, !PT ;  /* 0x0000000255027209 */ /* 0x000fc40007810000 */
[----:B------:R-:W-:Y:S02]  /*3d80*/  ISETP.GT.AND P0, PT, R0, 0x59, PT ;  /* 0x000000590000780c */ /* 0x000fe40003f04270 */
[----:B------:R-:W-:Y:S02]  /*3d90*/  FSEL R112, R50, -INF , P5 ;  /* 0xff80000032707808 */ /* 0x000fe40002800000 */
[----:B------:R-:W-:Y:S02]  /*3da0*/  FMNMX.FTZ R0, R114, R2, !PT ;  /* 0x0000000272007209 */ /* 0x000fe40007810000 */
[----:B------:R-:W-:Y:S02]  /*3db0*/  FSEL R107, R51, -INF , P0 ;  /* 0xff800000336b7808 */ /* 0x000fe40000000000 */
[----:B------:R-:W-:Y:S01]  /*3dc0*/  FMNMX.FTZ R0, R112, R0, !PT ;  /* 0x0000000070007209 */ /* 0x000fe20007810000 */
[----:B------:R-:W-:Y:S01]  /*3dd0*/  LDSM.16.MT88.4 R48, [R224+0x3000] ;  /* 0x00300000e030783b */ /* 0x000fe20000004200 */
[----:B-1----:R-:W-:-:S02]  /*3de0*/  FMNMX.FTZ R141, R141, R3, !PT ;  /* 0x000000038d8d7209 */ /* 0x002fc40007810000 */
        /* <DEDUP_REMOVED lines=19> */
[--C-:B--2---:R-:W-:Y:S02]  /*3f20*/  FFMA.FTZ R2, R7, c[0x0][0x2d0], -R0.reuse ;  /* 0x0000b40007027a23 */ /* 0x104fe40000010800 */
[----:B------:R-:W1:Y:S05]  /*3f30*/  LDSM.16.MT88.4 R4, [R227] ;  /* 0x00000000e304783b */ /* 0x000e6a0000004200 */
[----:B------:R2:W-:Y:S02]  /*3f40*/  MUFU.EX2 R73, R2 ;  /* 0x0000000200497308 */ /* 0x0005e40000000800 */
[----:B--2---:R-:W-:Y:S01]  /*3f50*/  FFMA.FTZ R2, R8, c[0x0][0x2d0], -R0 ;  /* 0x0000b40008027a23 */ /* 0x004fe20000010800 */
[----:B---3--:R-:W-:-:S05]  /*3f60*/  F2FP.PACK_AB R8, R66, R67 ;  /* 0x000000434208723e */ /* 0x008fca00000000ff */
[----:B------:R2:W3:Y:S02]  /*3f70*/  MUFU.EX2 R74, R2 ;  /* 0x00000002004a7308 */ /* 0x0004e40000000800 */
[----:B--2---:R-:W-:Y:S01]  /*3f80*/  FFMA.FTZ R2, R9, c[0x0][0x2d0], -R0 ;  /* 0x0000b40009027a23 */ /* 0x004fe20000010800 */
[----:B---3--:R-:W-:-:S05]  /*3f90*/  F2FP.PACK_AB R10, R74, R73 ;  /* 0x000000494a0a723e */ /* 0x008fca00000000ff */
[----:B------:R2:W-:Y:S02]  /*3fa0*/  MUFU.EX2 R76, R2 ;  /* 0x00000002004c7308 */ /* 0x0005e40000000800 */
[----:B--2---:R-:W-:-:S05]  /*3fb0*/  FMUL.FTZ R2, R140, c[0x0][0x2d0] ;  /* 0x0000b4008c027a20 */ /* 0x004fca0000410000 */
[----:B------:R-:W-:-:S05]  /*3fc0*/  FSEL R2, R2, RZ, P0 ;  /* 0x000000ff02027208 */ /* 0x000fca0000000000 */
[----:B------:R-:W-:-:S04]  /*3fd0*/  FFMA.FTZ R3, R12, c[0x0][0x2d0], -R2 ;  /* 0x0000b4000c037a23 */ /* 0x000fc80000010802 */
[----:B------:R2:W-:Y:S02]  /*3fe0*/  MUFU.EX2 R53, R3 ;  /* 0x0000000300357308 */ /* 0x0005e40000000800 */
[----:B--2---:R-:W-:-:S06]  /*3ff0*/  FFMA.FTZ R3, R13, c[0x0][0x2d0], -R2 ;  /* 0x0000b4000d037a23 */ /* 0x004fcc0000010802 */
[----:B------:R2:W3:Y:S02]  /*4000*/  MUFU.EX2 R52, R3 ;  /* 0x0000000300347308 */ /* 0x0004e40000000800 */
[----:B--2---:R-:W-:Y:S01]  /*4010*/  FFMA.FTZ R3, R14, c[0x0][0x2d0], -R2 ;  /* 0x0000b4000e037a23 */ /* 0x004fe20000010802 */
[----:B---3--:R-:W-:-:S05]  /*4020*/  F2FP.PACK_AB R9, R52, R53 ;  /* 0x000000353409723e */ /* 0x008fca00000000ff */
[----:B------:R2:W-:Y:S02]  /*4030*/  MUFU.EX2 R54, R3 ;  /* 0x0000000300367308 */ /* 0x0005e40000000800 */
[----:B--2---:R-:W-:Y:S02]  /*4040*/  FFMA.FTZ R3, R15, c[0x0][0x2d0], -R2 ;  /* 0x0000b4000f037a23 */ /* 0x004fe40000010802 */
[----:B------:R-:W2:Y:S04]  /*4050*/  LDSM.16.MT88.4 R12, [R228] ;  /* 0x00000000e40c783b */ /* 0x000ea80000004200 */
[----:B------:R3:W4:Y:S02]  /*4060*/  MUFU.EX2 R55, R3 ;  /* 0x0000000300377308 */ /* 0x0007240000000800 */
[----:B---3--:R-:W-:Y:S01]  /*4070*/  FFMA.FTZ R3, R20, c[0x0][0x2d0], -R0 ;  /* 0x0000b40014037a23 */ /* 0x008fe20000010800 */
[----:B----4-:R-:W-:-:S05]  /*4080*/  F2FP.PACK_AB R11, R55, R54 ;  /* 0x00000036370b723e */ /* 0x010fca00000000ff */
[----:B------:R3:W4:Y:S02]  /*4090*/  MUFU.EX2 R143, R3 ;  /* 0x00000003008f7308 */ /* 0x0007240000000800 */
[C---:B------:R-:W-:Y:S08]  /*40a0*/  HMMA.16816.F32 R44, R8.reuse, R16, RZ ;  /* 0x00000010082c723c */ /* 0x040ff000000018ff */
[----:B------:R-:W-:Y:S01]  /*40b0*/  HMMA.16816.F32 R32, R8, R18, RZ ;  /* 0x000000120820723c */ /* 0x000fe200000018ff */
[----:B---3--:R-:W-:-:S04]  /*40c0*/  FFMA.FTZ R3, R21, c[0x0][0x2d0], -R2 ;  /* 0x0000b40015037a23 */ /* 0x008fc80000010802 */
[----:B------:R3:W-:Y:S03]  /*40d0*/  MUFU.EX2 R65, R3 ;  /* 0x0000000300417308 */ /* 0x0007e60000000800 */
[C---:B-1----:R-:W-:Y:S07]  /*40e0*/  HMMA.16816.F32 R16, R8.reuse, R6, RZ ;  /* 0x000000060810723c */ /* 0x042fee00000018ff */
[----:B----4-:R-:W-:Y:S01]  /*40f0*/  F2FP.PACK_AB R6, R143, R77 ;  /* 0x0000004d8f06723e */ /* 0x010fe200000000ff */
[----:B--2---:R-:W-:Y:S01]  /*4100*/  HMMA.16816.F32 R28, R8, R12, RZ ;  /* 0x0000000c081c723c */ /* 0x004fe200000018ff */
[----:B---3--:R-:W-:-:S04]  /*4110*/  FFMA.FTZ R3, R22, c[0x0][0x2d0], -R2 ;  /* 0x0000b40016037a23 */ /* 0x008fc80000010802 */
[----:B------:R1:W2:Y:S02]  /*4120*/  MUFU.EX2 R64, R3 ;  /* 0x0000000300407308 */ /* 0x0002a40000000800 */
[----:B-1----:R-:W-:Y:S02]  /*4130*/  FFMA.FTZ R3, R23, c[0x0][0x2d0], -R2 ;  /* 0x0000b40017037a23 */ /* 0x002fe40000010802 */
[----:B------:R-:W-:Y:S04]  /*4140*/  HMMA.16816.F32 R20, R8, R4, RZ ;  /* 0x000000040814723c */ /* 0x000fe800000018ff */
[----:B------:R1:W-:Y:S03]  /*4150*/  MUFU.EX2 R72, R3 ;  /* 0x0000000300487308 */ /* 0x0003e60000000800 */
[----:B------:R-:W-:-:S02]  /*4160*/  F2FP.PACK_AB R4, R75, R76 ;  /* 0x0000004c4b04723e */ /* 0x000fc400000000ff */
[----:B--2---:R-:W-:Y:S01]  /*4170*/  F2FP.PACK_AB R5, R64, R65 ;  /* 0x000000414005723e */ /* 0x004fe200000000ff */
[----:B-1----:R-:W-:Y:S02]  /*4180*/  FFMA.FTZ R3, R24, c[0x0][0x2d0], -R2 ;  /* 0x0000b40018037a23 */ /* 0x002fe40000010802 */
[C---:B------:R-:W-:Y:S02]  /*4190*/  HMMA.16816.F32 R24, R8.reuse, R14, RZ ;  /* 0x0000000e0818723c */ /* 0x040fe400000018ff */
[----:B------:R-:W1:Y:S06]  /*41a0*/  MUFU.EX2 R142, R3 ;  /* 0x00000003008e7308 */ /* 0x000e6c0000000800 */
[----:B------:R-:W-:Y:S01]  /*41b0*/  HMMA.16816.F32 R12, R8, R56, RZ ;  /* 0x00000038080c723c */ /* 0x000fe200000018ff */
[----:B-1----:R-:W-:Y:S01]  /*41c0*/  F2FP.PACK_AB R7, R142, R72 ;  /* 0x000000488e07723e */ /* 0x002fe200000000ff */
[----:B------:R-:W-:-:S02]  /*41d0*/  FADD.FTZ R3, R67, R66 ;  /* 0x0000004243037221 */ /* 0x000fc40000010000 */
[----:B------:R-:W-:Y:S02]  /*41e0*/  IMAD.MOV.U32 R66, RZ, RZ, R92 ;  /* 0x000000ffff427224 */ /* 0x000fe400078e005c */
[----:B------:R-:W-:Y:S02]  /*41f0*/  IMAD.MOV.U32 R67, RZ, RZ, R87 ;  /* 0x000000ffff437224 */ /* 0x000fe400078e0057 */
[C---:B------:R-:W-:Y:S01]  /*4200*/  HMMA.16816.F32 R220, R4.reuse, R60, R44 ;  /* 0x0000003c04dc723c */ /* 0x040fe2000000182c */
[----:B------:R-:W1:Y:S07]  /*4210*/  LDSM.16.MT88.4 R44, [R224+0x3800] ;  /* 0x00380000e02c783b */ /* 0x000e6e0000004200 */
[C---:B------:R-:W-:Y:S08]  /*4220*/  HMMA.16816.F32 R212, R4.reuse, R36, R20 ;  /* 0x0000002404d4723c */ /* 0x040ff00000001814 */
[C---:B------:R-:W-:Y:S01]  /*4230*/  HMMA.16816.F32 R144, R4.reuse, R38, R16 ;  /* 0x000000260490723c */ /* 0x040fe20000001810 */
[----:B------:R-:W2:Y:S07]  /*4240*/  LDSM.16.MT88.4 R36, [R227+0x3000] ;  /* 0x00300000e324783b */ /* 0x000eae0000004200 */
[C---:B------:R-:W-:Y:S01]  /*4250*/  HMMA.16816.F32 R164, R4.reuse, R62, R32 ;  /* 0x0000003e04a4723c */ /* 0x040fe20000001820 */
[----:B------:R-:W3:Y:S04]  /*4260*/  LDSM.16.MT88.4 R60, [R228+0x3800] ;  /* 0x00380000e43c783b */ /* 0x000ee80000004200 */
[----:B------:R-:W-:Y:S03]  /*4270*/  LDSM.16.MT88.4 R32, [R230+0x3800] ;  /* 0x00380000e620783b */ /* 0x000fe60000004200 */
[C---:B------:R-:W-:Y:S01]  /*4280*/  HMMA.16816.F32 R216, R4.reuse, R40, R28 ;  /* 0x0000002804d8723c */ /* 0x040fe2000000181c */
[----:B------:R-:W-:Y:S07]  /*4290*/  LDSM.16.MT88.4 R28, [R227+0x3800] ;  /* 0x00380000e31c783b */ /* 0x000fee0000004200 */
        /* <DEDUP_REMOVED lines=8> */
[----:B------:R-:W-:Y:S08]  /*4320*/  HMMA.16816.F32 R24, R8, R58, RZ ;  /* 0x0000003a0818723c */ /* 0x000ff000000018ff */
[C---:B-1----:R-:W-:Y:S07]  /*4330*/  HMMA.16816.F32 R136, R4.reuse, R44, R20 ;  /* 0x0000002c0488723c */ /* 0x042fee0000001814 */
[----:B------:R-:W-:Y:S01]  /*4340*/  IMAD.MOV.U32 R45, RZ, RZ, R107 ;  /* 0x000000ffff2d7224 */ /* 0x000fe200078e006b */
[----:B------:R-:W-:Y:S01]  /*4350*/  HMMA.16816.F32 R56, R4, R46, R16 ;  /* 0x0000002e0438723c */ /* 0x000fe20000001810 */
[----:B------:R-:W-:-:S06]  /*4360*/  IMAD.MOV.U32 R44, RZ, RZ, R106 ;  /* 0x000000ffff2c7224 */ /* 0x000fcc00078e006a */
[----:B------:R-:W-:Y:S01]  /*4370*/  IMAD.MOV.U32 R47, RZ, RZ, R105 ;  /* 0x000000ffff2f7224 */ /* 0x000fe200078e0069 */
[----:B--2---:R-:W-:Y:S01]  /*4380*/  HMMA.16816.F32 R20, R8, R36, RZ ;  /* 0x000000240814723c */ /* 0x004fe200000018ff */
[----:B------:R-:W-:-:S07]  /*4390*/  IMAD.MOV.U32 R46, RZ, RZ, R104 ;  /* 0x000000ffff2e7224 */ /* 0x000fce00078e0068 */
[----:B------:R-:W-:Y:S01]  /*43a0*/  HMMA.16816.F32 R16, R8, R38, RZ ;  /* 0x000000260810723c */ /* 0x000fe200000018ff */
[----:B------:R-:W1:Y:S07]  /*43b0*/  LDSM.16.MT88.4 R36, [R224+0x6000] ;  /* 0x00600000e024783b */ /* 0x000e6e0000004200 */
[----:B---3--:R-:W-:Y:S07]  /*43c0*/  HMMA.16816.F32 R132, R4, R60, R12 ;  /* 0x0000003c0484723c */ /* 0x008fee000000180c */
[----:B------:R-:W-:Y:S01]  /*43d0*/  IMAD.MOV.U32 R61, RZ, RZ, R114 ;  /* 0x000000ffff3d7224 */ /* 0x000fe200078e0072 */
[----:B----4-:R-:W-:Y:S01]  /*43e0*/  HMMA.16816.F32 R12, R8, R40, RZ ;  /* 0x00000028080c723c */ /* 0x010fe200000018ff */
[----:B------:R-:W-:-:S06]  /*43f0*/  IMAD.MOV.U32 R60, RZ, RZ, R113 ;  /* 0x000000ffff3c7224 */ /* 0x000fcc00078e0071 */
[----:B------:R-:W-:Y:S01]  /*4400*/  IMAD.MOV.U32 R40, RZ, RZ, R111 ;  /* 0x000000ffff287224 */ /* 0x000fe200078e006f */
[----:B------:R-:W-:Y:S01]  /*4410*/  HMMA.16816.F32 R124, R4, R28, R20 ;  /* 0x0000001c047c723c */ /* 0x000fe20000001814 */
[----:B------:R-:W2:Y:S01]  /*4420*/  LDSM.16.MT88.4 R20, [R224+0x6800] ;  /* 0x00680000e014783b */ /* 0x000ea20000004200 */
[----:B------:R-:W-:-:S06]  /*4430*/  IMAD.MOV.U32 R41, RZ, RZ, R112 ;  /* 0x000000ffff297224 */ /* 0x000fcc00078e0070 */
[C---:B------:R-:W-:Y:S08]  /*4440*/  HMMA.16816.F32 R128, R4.reuse, R70, R24 ;  /* 0x000000460480723c */ /* 0x040ff00000001818 */
[----:B------:R-:W-:Y:S07]  /*4450*/  HMMA.16816.F32 R148, R4, R32, R12 ;  /* 0x000000200494723c */ /* 0x000fee000000180c */
[----:B------:R-:W-:Y:S01]  /*4460*/  IMAD.MOV.U32 R33, RZ, RZ, R108 ;  /* 0x000000ffff217224 */ /* 0x000fe200078e006c */
[----:B-1----:R-:W-:Y:S01]  /*4470*/  HMMA.16816.F32 R12, R8, R36, RZ ;  /* 0x00000024080c723c */ /* 0x002fe200000018ff */
[----:B------:R-:W-:-:S06]  /*4480*/  IMAD.MOV.U32 R32, RZ, RZ, R99 ;  /* 0x000000ffff207224 */ /* 0x000fcc00078e0063 */
[----:B------:R-:W-:Y:S01]  /*4490*/  IMAD.MOV.U32 R37, RZ, RZ, R95 ;  /* 0x000000ffff257224 */ /* 0x000fe200078e005f */
[----:B------:R-:W-:Y:S01]  /*44a0*/  HMMA.16816.F32 R24, R8, R82, RZ ;  /* 0x000000520818723c */ /* 0x000fe200000018ff */
[----:B------:R-:W-:-:S07]  /*44b0*/  IMAD.MOV.U32 R36, RZ, RZ, R94 ;  /* 0x000000ffff247224 */ /* 0x000fce00078e005e */
[C---:B------:R-:W-:Y:S08]  /*44c0*/  HMMA.16816.F32 R80, R4.reuse, R30, R16 ;  /* 0x0000001e0450723c */ /* 0x040ff00000001810 */
[C---:B--2---:R-:W-:Y:S08]  /*44d0*/  HMMA.16816.F32 R116, R4.reuse, R20, R12 ;  /* 0x000000140474723c */ /* 0x044ff0000000180c */
[----:B------:R-:W-:Y:S01]  /*44e0*/  HMMA.16816.F32 R120, R4, R62, R24 ;  /* 0x0000003e0478723c */ /* 0x000fe20000001818 */
[----:B------:R-:W1:Y:S06]  /*44f0*/  LDSM.16.MT88.4 R24, [R228+0x6000] ;  /* 0x00600000e418783b */ /* 0x000e6c0000004200 */
[----:B------:R-:W-:Y:S01]  /*4500*/  IMAD.MOV.U32 R63, RZ, RZ, R110 ;  /* 0x000000ffff3f7224 */ /* 0x000fe200078e006e */
[----:B------:R-:W-:Y:S01]  /*4510*/  HMMA.16816.F32 R12, R8, R38, RZ ;  /* 0x00000026080c723c */ /* 0x000fe200000018ff */
[----:B------:R-:W-:-:S06]  /*4520*/  IMAD.MOV.U32 R62, RZ, RZ, R109 ;  /* 0x000000ffff3e7224 */ /* 0x000fcc00078e006d */
[----:B------:R-:W-:Y:S01]  /*4530*/  IMAD.MOV.U32 R39, RZ, RZ, R86 ;  /* 0x000000ffff277224 */ /* 0x000fe200078e0056 */
[----:B------:R-:W-:Y:S07]  /*4540*/  HMMA.16816.F32 R16, R8, R42, RZ ;  /* 0x0000002a0810723c */ /* 0x000fee00000018ff */
        /* <DEDUP_REMOVED lines=12> */
[----:B------:R-:W-:-:S04]  /*4610*/  FADD.FTZ R3, R55, R3 ;  /* 0x0000000337037221 */ /* 0x000fc80000010000 */
[----:B------:R-:W-:-:S04]  /*4620*/  FADD.FTZ R3, R65, R3 ;  /* 0x0000000341037221 */ /* 0x000fc80000010000 */
[----:B------:R-:W-:Y:S11]  /*4630*/  FADD.FTZ R3, R64, R3 ;  /* 0x0000000340037221 */ /* 0x000ff60000010000 */
[----:B------:R-:W-:Y:S02]  /*4640*/  @!UPT UIADD3 URZ, URZ, URZ, URZ ;  /* 0x0000003f3f3ff290 */ /* 0x000fe4000fffe03f */
[----:B--2---:R-:W-:Y:S07]  /*4650*/  HMMA.16816.F32 R104, R4, R20, R12 ;  /* 0x000000140468723c */ /* 0x004fee000000180c */
[----:B------:R-:W-:Y:S02]  /*4660*/  FADD.FTZ R12, R76, R16 ;  /* 0x000000104c0c7221 */ /* 0x000fe40000010000 */
[----:B------:R-:W-:Y:S02]  /*4670*/  FADD.FTZ R21, R72, R3 ;  /* 0x0000000348157221 */ /* 0x000fe40000010000 */
[----:B------:R-:W-:-:S02]  /*4680*/  FADD.FTZ R16, R75, R12 ;  /* 0x0000000c4b107221 */ /* 0x000fc40000010000 */
[----:B------:R-:W-:Y:S01]  /*4690*/  HMMA.16816.F32 R12, R8, R26, RZ ;  /* 0x0000001a080c723c */ /* 0x000fe200000018ff */
[----:B------:R-:W1:Y:S01]  /*46a0*/  LDSM.16.MT88.4 R24, [R227+0x6000] ;  /* 0x00600000e318783b */ /* 0x000e620000004200 */
[----:B------:R-:W-:Y:S11]  /*46b0*/  FFMA.FTZ R3, R89, c[0x0][0x2d0], -R0 ;  /* 0x0000b40059037a23 */ /* 0x000ff60000010800 */
[----:B------:R-:W-:Y:S11]  /*46c0*/  @!UPT UIADD3 URZ, URZ, URZ, URZ ;  /* 0x0000003f3f3ff290 */ /* 0x000ff6000fffe03f */
        /* <DEDUP_REMOVED lines=20> */
[----:B------:R-:W2:Y:S06]  /*4810*/  LDSM.16.MT88.4 R8, [R224+0x1000] ;  /* 0x00100000e008783b */ /* 0x000eac0000004200 */
[----:B------:R-:W-:-:S02]  /*4820*/  IMAD.MOV.U32 R15, RZ, RZ, R61 ;  /* 0x000000ffff0f7224 */ /* 0x000fc400078e003d */
[----:B-1----:R-:W-:-:S04]  /*4830*/  FFMA.FTZ R3, R88, c[0x0][0x2d0], -R0 ;  /* 0x0000b40058037a23 */ /* 0x002fc80000010800 */
        /* <DEDUP_REMOVED lines=21> */
[----:B------:R-:W-:Y:S01]  /*4990*/  HMMA.16816.F32 R52, R4, R10, R164 ;  /* 0x0000000a0434723c */ /* 0x000fe200000018a4 */
[----:B------:R-:W1:Y:S01]  /*49a0*/  LDSM.16.MT88.4 R8, [R228+0x1000] ;  /* 0x00100000e408783b */ /* 0x000e620000004200 */
[----:B------:R-:W-:-:S02]  /*49b0*/  IMAD.MOV.U32 R220, RZ, RZ, R43 ;  /* 0x000000ffffdc7224 */ /* 0x000fc400078e002b */
[----:B------:R-:W-:Y:S02]  /*49c0*/  IMAD.MOV.U32 R223, RZ, RZ, R36 ;  /* 0x000000ffffdf7224 */ /* 0x000fe400078e0024 */
[----:B------:R-:W-:Y:S02]  /*49d0*/  IMAD.MOV.U32 R222, RZ, RZ, R37 ;  /* 0x000000ffffde7224 */ /* 0x000fe400078e0025 */
[----:B------:R-:W-:Y:S02]  /*49e0*/  IMAD.MOV.U32 R165, RZ, RZ, R68 ;  /* 0x000000ffffa57224 */ /* 0x000fe400078e0044 */
[----:B------:R-:W-:Y:S02]  /*49f0*/  IMAD.MOV.U32 R164, RZ, RZ, R69 ;  /* 0x000000ffffa47224 */ /* 0x000fe400078e0045 */
[----:B------:R-:W-:Y:S02]  /*4a00*/  IMAD.MOV.U32 R166, RZ, RZ, R41 ;  /* 0x000000ffffa67224 */ /* 0x000fe400078e0029 */
[----:B------:R-:W-:-:S02]  /*4a10*/  IMAD.MOV.U32 R167, RZ, RZ, R60 ;  /* 0x000000ffffa77224 */ /* 0x000fc400078e003c */
[--C-:B------:R-:W-:Y:S02]  /*4a20*/  FFMA.FTZ R220, R220, c[0x0][0x2d0], -R0.reuse ;  /* 0x0000b400dcdc7a23 */ /* 0x100fe40000010800 */
[--C-:B------:R-:W-:Y:S02]  /*4a30*/  FFMA.FTZ R221, R221, c[0x0][0x2d0], -R0.reuse ;  /* 0x0000b400dddd7a23 */ /* 0x100fe40000010800 */
        /* <DEDUP_REMOVED lines=12> */
[----:B------:R-:W-:Y:S01]  /*4b00*/  IMAD.MOV.U32 R155, RZ, RZ, R32 ;  /* 0x000000ffff9b7224 */ /* 0x000fe200078e0020 */
        /* <DEDUP_REMOVED lines=8> */
[----:B------:R2:W-:Y:S01]  /*4b90*/  MUFU.EX2 R15, R3 ;  /* 0x00000003000f7308 */ /* 0x0005e20000000800 */
[C---:B-1----:R-:W-:Y:S07]  /*4ba0*/  HMMA.16816.F32 R64, R4.reuse, R8, R208 ;  /* 0x000000080440723c */ /* 0x042fee00000018d0 */
[----:B------:R-:W-:Y:S01]  /*4bb0*/  IMAD.MOV.U32 R211, RZ, RZ, R33 ;  /* 0x000000ffffd37224 */ /* 0x000fe200078e0021 */
[----:B------:R-:W-:Y:S01]  /*4bc0*/  HMMA.16816.F32 R40, R4, R10, R128 ;  /* 0x0000000a0428723c */ /* 0x000fe20000001880 */
[----:B------:R-:W1:Y:S01]  /*4bd0*/  LDSM.16.MT88.4 R8, [R224+0x4000] ;  /* 0x00400000e008783b */ /* 0x000e620000004200 */
[----:B------:R-:W-:-:S02]  /*4be0*/  IMAD.MOV.U32 R210, RZ, RZ, R103 ;  /* 0x000000ffffd27224 */ /* 0x000fc400078e0067 */
[----:B------:R-:W-:-:S04]  /*4bf0*/  IMAD.MOV.U32 R209, RZ, RZ, R102 ;  /* 0x000000ffffd17224 */ /* 0x000fc800078e0066 */
[----:B--2---:R-:W-:Y:S01]  /*4c00*/  FFMA.FTZ R3, R209, c[0x0][0x2d0], -R0 ;  /* 0x0000b400d1037a23 */ /* 0x004fe20000010800 */
        /* <DEDUP_REMOVED lines=33> */
[----:B------:R1:W-:Y:S01]  /*4e20*/  MUFU.EX2 R86, R3 ;  /* 0x0000000300567308 */ /* 0x0003e20000000800 */
[----:B------:R-:W-:Y:S02]  /*4e30*/  IMAD.MOV.U32 R27, RZ, RZ, R219 ;  /* 0x000000ffff1b7224 */ /* 0x000fe400078e00db */
[--C-:B----4-:R-:W-:Y:S02]  /*4e40*/  FFMA.FTZ R4, R215, c[0x0][0x2d0], -R2.reuse ;  /* 0x0000b400d7047a23 */ /* 0x110fe40000010802 */
[----:B------:R-:W-:-:S03]  /*4e50*/  FFMA.FTZ R27, R27, c[0x0][0x2d0], -R2 ;  /* 0x0000b4001b1b7a23 */ /* 0x000fc60000010802 */
        /* <DEDUP_REMOVED lines=9> */
[----:B------:R1:W-:Y:S01]  /*4ef0*/  MUFU.EX2 R24, R3 ;  /* 0x0000000300187308 */ /* 0x0003e20000000800 */
[----:B------:R-:W-:Y:S02]  /*4f00*/  IMAD.MOV.U32 R143, RZ, RZ, R218 ;  /* 0x000000ffff8f7224 */ /* 0x000fe400078e00da */
[----:B-1----:R-:W-:-:S05]  /*4f10*/  FFMA.FTZ R3, R214, c[0x0][0x2d0], -R2 ;  /* 0x0000b400d6037a23 */ /* 0x002fca0000010802 */
        /* <DEDUP_REMOVED lines=16> */
[----:B------:R-:W-:Y:S01]  /*5020*/  IMAD.MOV.U32 R55, RZ, RZ, R167 ;  /* 0x000000ffff377224 */ /* 0x000fe200078e00a7 */
        /* <DEDUP_REMOVED lines=21> */
[C---:B-1----:R-:W-:Y:S08]  /*5180*/  HMMA.16816.F32 R64, R4.reuse, R8, R148 ;  /* 0x000000080440723c */ /* 0x042ff00000001894 */
[C---:B------:R-:W-:Y:S01]  /*5190*/  HMMA.16816.F32 R52, R4.reuse, R10, R100 ;  /* 0x0000000a0434723c */ /* 0x040fe20000001864 */
[----:B------:R-:W1:Y:S07]  /*51a0*/  LDSM.16.MT88.4 R8, [R224+0x7800] ;  /* 0x00780000e008783b */ /* 0x000e6e0000004200 */
[C---:B-1----:R-:W-:Y:S01]  /*51b0*/  HMMA.16816.F32 R44, R4.reuse, R8, R144 ;  /* 0x00000008042c723c */ /* 0x042fe20000001890 */
[----:B------:R1:W-:Y:S06]  /*51c0*/  MUFU.EX2 R144, R17 ;  /* 0x0000001100907308 */ /* 0x0003ec0000000800 */
[----:B------:R-:W-:Y:S01]  /*51d0*/  IMAD.MOV.U32 R146, RZ, RZ, R223 ;  /* 0x000000ffff927224 */ /* 0x000fe200078e00df */
[----:B------:R-:W-:Y:S01]  /*51e0*/  HMMA.16816.F32 R32, R4, R10, R124 ;  /* 0x0000000a0420723c */ /* 0x000fe2000000187c */
[----:B------:R-:W2:Y:S01]  /*51f0*/  LDSM.16.MT88.4 R8, [R228+0x7800] ;  /* 0x00780000e408783b */ /* 0x000ea20000004200 */
[----:B------:R-:W-:Y:S01]  /*5200*/  MUFU.EX2 R145, R21 ;  /* 0x0000001500917308 */ /* 0x000fe20000000800 */
[----:B------:R-:W-:-:S05]  /*5210*/  IMAD.MOV.U32 R147, RZ, RZ, R22 ;  /* 0x000000ffff937224 */ /* 0x000fca00078e0016 */
[C---:B--2---:R-:W-:Y:S07]  /*5220*/  HMMA.16816.F32 R80, R4.reuse, R8, R136 ;  /* 0x000000080450723c */ /* 0x044fee0000001888 */
[----:B------:R-:W-:Y:S01]  /*5230*/  IMAD.MOV.U32 R139, RZ, RZ, R222 ;  /* 0x000000ffff8b7224 */ /* 0x000fe200078e00de */
[----:B------:R-:W-:Y:S01]  /*5240*/  HMMA.16816.F32 R68, R4, R10, R120 ;  /* 0x0000000a0444723c */ /* 0x000fe20000001878 */
[----:B------:R-:W2:Y:S01]  /*5250*/  LDSM.16.MT88.4 R8, [R227+0x7800] ;  /* 0x00780000e308783b */ /* 0x000ea20000004200 */
[----:B------:R-:W-:-:S02]  /*5260*/  IMAD.MOV.U32 R138, RZ, RZ, R221 ;  /* 0x000000ffff8a7224 */ /* 0x000fc400078e00dd */
[----:B------:R-:W-:-:S04]  /*5270*/  IMAD.MOV.U32 R137, RZ, RZ, R220 ;  /* 0x000000ffff897224 */ /* 0x000fc800078e00dc */
[C---:B--2---:R-:W-:Y:S08]  /*5280*/  HMMA.16816.F32 R60, R4.reuse, R8, R132 ;  /* 0x00000008043c723c */ /* 0x044ff00000001884 */
[C---:B------:R-:W-:Y:S01]  /*5290*/  HMMA.16816.F32 R48, R4.reuse, R10, R116 ;  /* 0x0000000a0430723c */ /* 0x040fe20000001874 */
[----:B------:R-:W2:Y:S07]  /*52a0*/  LDSM.16.MT88.4 R8, [R230+0x7800] ;  /* 0x00780000e608783b */ /* 0x000eae0000004200 */
[C---:B--2---:R-:W-:Y:S01]  /*52b0*/  HMMA.16816.F32 R40, R4.reuse, R8, R128 ;  /* 0x000000080428723c */ /* 0x044fe20000001880 */
        /* <DEDUP_REMOVED lines=8> */
[----:B-1----:R-:W-:Y:S01]  /*5340*/  LDSM.16.MT88.4 R16, [R228+0x2000] ;  /* 0x00200000e410783b */ /* 0x002fe20000004200 */
[--C-:B------:R-:W-:Y:S02]  /*5350*/  FFMA.FTZ R0, R142, c[0x0][0x2d0], -R2.reuse ;  /* 0x0000b4008e007a23 */ /* 0x100fe40000010802 */
[----:B------:R1:W-:Y:S01]  /*5360*/  MUFU.EX2 R142, R4 ;  /* 0x00000004008e7308 */ /* 0x0003e20000000800 */
[----:B--2---:R-:W2:Y:S01]  /*5370*/  LDSM.16.MT88.4 R12, [R227+0x2000] ;  /* 0x00200000e30c783b */ /* 0x004ea20000004200 */
[----:B------:R-:W-:-:S02]  /*5380*/  FFMA.FTZ R11, R58, c[0x0][0x2d0], -R2 ;  /* 0x0000b4003a0b7a23 */ /* 0x000fc40000010802 */
[--C-:B------:R-:W-:Y:S01]  /*5390*/  FFMA.FTZ R10, R59, c[0x0][0x2d0], -R2.reuse ;  /* 0x0000b4003b0a7a23 */ /* 0x100fe20000010802 */
[----:B------:R-:W3:Y:S03]  /*53a0*/  LDSM.16.MT88.4 R20, [R224+0x2000] ;  /* 0x00200000e014783b */ /* 0x000ee60000004200 */
[----:B------:R-:W4:Y:S01]  /*53b0*/  MUFU.EX2 R0, R0 ;  /* 0x0000000000007308 */ /* 0x000f220000000800 */
[----:B-1----:R-:W-:-:S07]  /*53c0*/  FFMA.FTZ R4, R143, c[0x0][0x2d0], -R2 ;  /* 0x0000b4008f047a23 */ /* 0x002fce0000010802 */
[----:B------:R1:W5:Y:S02]  /*53d0*/  MUFU.EX2 R143, R4 ;  /* 0x00000004008f7308 */ /* 0x0003640000000800 */
[----:B-1----:R-:W-:Y:S01]  /*53e0*/  FADD.FTZ R4, R25, R5 ;  /* 0x0000000519047221 */ /* 0x002fe20000010000 */
[----:B----4-:R-:W-:Y:S01]  /*53f0*/  F2FP.PACK_AB R5, R0, R3 ;  /* 0x000000030005723e */ /* 0x010fe200000000ff */
[----:B------:R-:W-:Y:S01]  /*5400*/  FFMA.FTZ R25, R57, c[0x0][0x2d0], -R2 ;  /* 0x0000b40039197a23 */ /* 0x000fe20000010802 */
[----:B-----5:R-:W-:Y:S01]  /*5410*/  F2FP.PACK_AB R7, R143, R142 ;  /* 0x0000008e8f07723e */ /* 0x020fe200000000ff */
[----:B------:R-:W-:Y:S01]  /*5420*/  FADD.FTZ R2, R26, R6 ;  /* 0x000000061a027221 */ /* 0x000fe20000010000 */
[----:B------:R-:W-:Y:S01]  /*5430*/  F2FP.PACK_AB R6, R145, R144 ;  /* 0x000000909106723e */ /* 0x000fe200000000ff */
[----:B------:R-:W-:Y:S01]  /*5440*/  FADD.FTZ R24, R24, R4 ;  /* 0x0000000418187221 */ /* 0x000fe20000010000 */
[----:B------:R-:W-:-:S07]  /*5450*/  F2FP.PACK_AB R4, R9, R8 ;  /* 0x000000080904723e */ /* 0x000fce00000000ff */
[C---:B--2---:R-:W-:Y:S08]  /*5460*/  HMMA.16816.F32 R116, R4.reuse, R12, R164 ;  /* 0x0000000c0474723c */ /* 0x044ff000000018a4 */
[----:B------:R-:W-:Y:S01]  /*5470*/  HMMA.16816.F32 R220, R4, R14, R112 ;  /* 0x0000000e04dc723c */ /* 0x000fe20000001870 */
[----:B------:R-:W1:Y:S01]  /*5480*/  LDSM.16.MT88.4 R12, [R228+0x5000] ;  /* 0x00500000e40c783b */ /* 0x000e620000004200 */
[----:B------:R-:W-:-:S03]  /*5490*/  FADD.FTZ R2, R86, R2 ;  /* 0x0000000256027221 */ /* 0x000fc60000010000 */
[----:B------:R-:W-:Y:S03]  /*54a0*/  LDSM.16.MT88.4 R112, [R227+0x2800] ;  /* 0x00280000e370783b */ /* 0x000fe60000004200 */
[C---:B---3--:R-:W-:Y:S08]  /*54b0*/  HMMA.16816.F32 R56, R4.reuse, R22, R212 ;  /* 0x000000160438723c */ /* 0x048ff000000018d4 */
[----:B------:R-:W-:Y:S01]  /*54c0*/  HMMA.16816.F32 R148, R4, R20, R216 ;  /* 0x000000140494723c */ /* 0x000fe200000018d8 */
[----:B------:R-:W2:Y:S01]  /*54d0*/  LDSM.16.MT88.4 R20, [R230+0x2000] ;  /* 0x00200000e614783b */ /* 0x000ea20000004200 */
[----:B------:R-:W-:-:S02]  /*54e0*/  IMAD.MOV.U32 R123, RZ, RZ, R116 ;  /* 0x000000ffff7b7224 */ /* 0x000fc400078e0074 */
[----:B------:R-:W-:Y:S02]  /*54f0*/  IMAD.MOV.U32 R122, RZ, RZ, R117 ;  /* 0x000000ffff7a7224 */ /* 0x000fe400078e0075 */
[----:B------:R-:W-:Y:S02]  /*5500*/  IMAD.MOV.U32 R121, RZ, RZ, R118 ;  /* 0x000000ffff797224 */ /* 0x000fe400078e0076 */
[----:B------:R-:W-:Y:S01]  /*5510*/  HMMA.16816.F32 R100, R4, R16, R208 ;  /* 0x000000100464723c */ /* 0x000fe200000018d0 */
[----:B------:R-:W-:-:S07]  /*5520*/  IMAD.MOV.U32 R120, RZ, RZ, R119 ;  /* 0x000000ffff787224 */ /* 0x000fce00078e0077 */
[C---:B------:R-:W-:Y:S01]  /*5530*/  HMMA.16816.F32 R76, R4.reuse, R18, R76 ;  /* 0x00000012044c723c */ /* 0x040fe2000000184c */
[----:B------:R-:W3:Y:S07]  /*5540*/  LDSM.16.MT88.4 R16, [R224+0x5000] ;  /* 0x00500000e010783b */ /* 0x000eee0000004200 */
[C---:B-1----:R-:W-:Y:S08]  /*5550*/  HMMA.16816.F32 R92, R4.reuse, R12, R92 ;  /* 0x0000000c045c723c */ /* 0x042ff0000000185c */
[C---:B------:R-:W-:Y:S01]  /*5560*/  HMMA.16816.F32 R36, R4.reuse, R14, R36 ;  /* 0x0000000e0424723c */ /* 0x040fe20000001824 */
[----:B------:R-:W1:Y:S07]  /*5570*/  LDSM.16.MT88.4 R12, [R224+0x8000] ;  /* 0x00800000e00c783b */ /* 0x000e6e0000004200 */
[C---:B--2---:R-:W-:Y:S01]  /*5580*/  HMMA.16816.F32 R116, R4.reuse, R20, R152 ;  /* 0x000000140474723c */ /* 0x044fe20000001898 */
[----:B------:R-:W-:Y:S07]  /*5590*/  LDSM.16.MT88.4 R152, [R224+0x2800] ;  /* 0x00280000e098783b */ /* 0x000fee0000004200 */
[----:B------:R-:W-:Y:S01]  /*55a0*/  HMMA.16816.F32 R208, R4, R22, R108 ;  /* 0x0000001604d0723c */ /* 0x000fe2000000186c */
[----:B------:R-:W2:Y:S01]  /*55b0*/  LDSM.16.MT88.4 R20, [R227+0x5000] ;  /* 0x00500000e314783b */ /* 0x000ea20000004200 */
[----:B------:R-:W-:-:S05]  /*55c0*/  FADD.FTZ R2, R87, R2 ;  /* 0x0000000257027221 */ /* 0x000fca0000010000 */
[----:B------:R-:W-:Y:S01]  /*55d0*/  IMAD.MOV.U32 R108, RZ, RZ, R123 ;  /* 0x000000ffff6c7224 */ /* 0x000fe200078e007b */
[----:B---3--:R-:W-:Y:S01]  /*55e0*/  HMMA.16816.F32 R124, R4, R16, R104 ;  /* 0x00000010047c723c */ /* 0x008fe20000001868 */
[----:B------:R-:W-:Y:S01]  /*55f0*/  IMAD.MOV.U32 R109, RZ, RZ, R122 ;  /* 0x000000ffff6d7224 */ /* 0x000fe200078e007a */
[----:B------:R-:W-:Y:S01]  /*5600*/  LDSM.16.MT88.4 R104, [R228+0x2800] ;  /* 0x00280000e468783b */ /* 0x000fe20000004200 */
[----:B------:R-:W-:Y:S02]  /*5610*/  IMAD.MOV.U32 R110, RZ, RZ, R121 ;  /* 0x000000ffff6e7224 */ /* 0x000fe400078e0079 */
[----:B------:R-:W-:-:S03]  /*5620*/  IMAD.MOV.U32 R111, RZ, RZ, R120 ;  /* 0x000000ffff6f7224 */ /* 0x000fc600078e0078 */
[C---:B------:R-:W-:Y:S01]  /*5630*/  HMMA.16816.F32 R132, R4.reuse, R18, R96 ;  /* 0x000000120484723c */ /* 0x040fe20000001860 */
[----:B------:R-:W3:Y:S07]  /*5640*/  LDSM.16.MT88.4 R16, [R230+0x5000] ;  /* 0x00500000e610783b */ /* 0x000eee0000004200 */
        /* <DEDUP_REMOVED lines=8> */
[C---:B---3--:R-:W-:Y:S08]  /*56d0*/  HMMA.16816.F32 R128, R4.reuse, R16, R64 ;  /* 0x000000100480723c */ /* 0x048ff00000001840 */
[C---:B------:R-:W-:Y:S01]  /*56e0*/  HMMA.16816.F32 R216, R4.reuse, R18, R52 ;  /* 0x0000001204d8723c */ /* 0x040fe20000001834 */
[----:B------:R-:W3:Y:S07]  /*56f0*/  LDSM.16.MT88.4 R16, [R227+0x8000] ;  /* 0x00800000e310783b */ /* 0x000eee0000004200 */
[C---:B-1----:R-:W-:Y:S01]  /*5700*/  HMMA.16816.F32 R28, R4.reuse, R14, R28 ;  /* 0x0000000e041c723c */ /* 0x042fe2000000181c */
[----:B------:R1:W-:Y:S07]  /*5710*/  MUFU.EX2 R14, R146 ;  /* 0x00000092000e7308 */ /* 0x0003ee0000000800 */
[----:B------:R-:W-:Y:S01]  /*5720*/  IMAD.MOV.U32 R66, RZ, RZ, R128 ;  /* 0x000000ffff427224 */ /* 0x000fe200078e0080 */
[----:B------:R-:W-:Y:S01]  /*5730*/  HMMA.16816.F32 R40, R4, R12, R40 ;  /* 0x0000000c0428723c */ /* 0x000fe20000001828 */
[----:B------:R-:W-:Y:S01]  /*5740*/  MUFU.EX2 R13, R137 ;  /* 0x00000089000d7308 */ /* 0x000fe20000000800 */
[----:B------:R-:W-:-:S02]  /*5750*/  IMAD.MOV.U32 R65, RZ, RZ, R129 ;  /* 0x000000ffff417224 */ /* 0x000fc400078e0081 */
[----:B------:R-:W-:Y:S02]  /*5760*/  IMAD.MOV.U32 R64, RZ, RZ, R130 ;  /* 0x000000ffff407224 */ /* 0x000fe400078e0082 */
[----:B------:R-:W-:Y:S02]  /*5770*/  IMAD.MOV.U32 R26, RZ, RZ, R131 ;  /* 0x000000ffff1a7224 */ /* 0x000fe400078e0083 */
[C---:B--2---:R-:W-:Y:S01]  /*5780*/  HMMA.16816.F32 R44, R4.reuse, R20, R80 ;  /* 0x00000014042c723c */ /* 0x044fe20000001850 */
[----:B-1----:R-:W2:Y:S01]  /*5790*/  LDL R146, [R1+0x54] ;  /* 0x0000540001927983 */ /* 0x002ea20000100800 */
[----:B------:R-:W1:Y:S03]  /*57a0*/  MUFU.EX2 R15, R139 ;  /* 0x0000008b000f7308 */ /* 0x000e660000000800 */
[----:B------:R-:W4:Y:S03]  /*57b0*/  LDSM.16.MT88.4 R128, [R224+0x5800] ;  /* 0x00580000e080783b */ /* 0x000f260000004200 */
[C---:B------:R-:W-:Y:S01]  /*57c0*/  HMMA.16816.F32 R32, R4.reuse, R22, R68 ;  /* 0x000000160420723c */ /* 0x040fe20000001844 */
[----:B------:R-:W-:Y:S01]  /*57d0*/  LDSM.16.MT88.4 R80, [R228+0x8800] ;  /* 0x00880000e450783b */ /* 0x000fe20000004200 */
[----:B------:R-:W-:Y:S05]  /*57e0*/  MUFU.EX2 R12, R25 ;  /* 0x00000019000c7308 */ /* 0x000fea0000000800 */
[----:B------:R-:W-:Y:S01]  /*57f0*/  IMAD.MOV.U32 R71, RZ, RZ, R26 ;  /* 0x000000ffff477224 */ /* 0x000fe200078e001a */
[C---:B---3--:R-:W-:Y:S01]  /*5800*/  HMMA.16816.F32 R20, R4.reuse, R16, R60 ;  /* 0x000000100414723c */ /* 0x048fe2000000183c */
[----:B------:R-:W-:Y:S01]  /*5810*/  IMAD.MOV.U32 R68, RZ, RZ, R66 ;  /* 0x000000ffff447224 */ /* 0x000fe200078e0042 */
[----:B------:R-:W3:Y:S06]  /*5820*/  MUFU.EX2 R16, R138 ;  /* 0x0000008a00107308 */ /* 0x000eec0000000800 */
[----:B------:R-:W-:Y:S01]  /*5830*/  HMMA.16816.F32 R48, R4, R18, R48 ;  /* 0x000000120430723c */ /* 0x000fe20000001830 */
[----:B-1----:R-:W-:Y:S01]  /*5840*/  F2FP.PACK_AB R98, R14, R15 ;  /* 0x0000000f0e62723e */ /* 0x002fe200000000ff */
[----:B------:R-:W1:Y:S01]  /*5850*/  MUFU.EX2 R7, R11 ;  /* 0x0000000b00077308 */ /* 0x000e620000000800 */
[----:B------:R-:W-:-:S02]  /*5860*/  IMAD.MOV.U32 R69, RZ, RZ, R65 ;  /* 0x000000ffff457224 */ /* 0x000fc400078e0041 */
[----:B------:R-:W-:Y:S01]  /*5870*/  IMAD.MOV.U32 R70, RZ, RZ, R64 ;  /* 0x000000ffff467224 */ /* 0x000fe200078e0040 */
[----:B---3--:R-:W-:-:S04]  /*5880*/  F2FP.PACK_AB R96, R16, R13 ;  /* 0x0000000d1060723e */ /* 0x008fc800000000ff */
[----:B------:R-:W-:Y:S01]  /*5890*/  MUFU.EX2 R5, R10 ;  /* 0x0000000a00057308 */ /* 0x000fe20000000800 */
[----:B------:R-:W-:Y:S01]  /*58a0*/  FADD.FTZ R4, R85, R24 ;  /* 0x0000001855047221 */ /* 0x000fe20000010000 */
[----:B------:R-:W3:Y:S06]  /*58b0*/  LDSM.16.MT88.4 R136, [R228+0x5800] ;  /* 0x00580000e488783b */ /* 0x000eec0000004200 */
[----:B------:R-:W5:Y:S01]  /*58c0*/  MUFU.EX2 R6, R27 ;  /* 0x0000001b00067308 */ /* 0x000f620000000800 */
[----:B-1----:R-:W-:Y:S01]  /*58d0*/  F2FP.PACK_AB R97, R7, R12 ;  /* 0x0000000c0761723e */ /* 0x002fe200000000ff */
[----:B------:R-:W-:Y:S01]  /*58e0*/  IMAD.MOV.U32 R26, RZ, RZ, c[0x0][0x168] ;  /* 0x00005a00ff1a7624 */ /* 0x000fe200078e00ff */
[----:B------:R-:W-:Y:S01]  /*58f0*/  LDSM.16.MT88.4 R64, [R230+0x5800] ;  /* 0x00580000e640783b */ /* 0x000fe20000004200 */
[----:B-----5:R-:W-:-:S07]  /*5900*/  F2FP.PACK_AB R99, R6, R5 ;  /* 0x000000050663723e */ /* 0x020fce00000000ff */
[C---:B------:R-:W-:Y:S08]  /*5910*/  HMMA.16816.F32 R148, R96.reuse, R152, R148 ;  /* 0x000000986094723c */ /* 0x040ff00000001894 */
[----:B------:R-:W-:Y:S01]  /*5920*/  HMMA.16816.F32 R152, R96, R154, R56 ;  /* 0x0000009a6098723c */ /* 0x000fe20000001838 */
[----:B------:R-:W1:Y:S01]  /*5930*/  LDSM.16.MT88.4 R56, [R227+0x5800] ;  /* 0x00580000e338783b */ /* 0x000e620000004200 */
[----:B------:R-:W-:-:S04]  /*5940*/  FADD.FTZ R4, R84, R4 ;  /* 0x0000000454047221 */ /* 0x000fc80000010000 */
[----:B------:R-:W-:Y:S02]  /*5950*/  FADD.FTZ R3, R3, R4 ;  /* 0x0000000403037221 */ /* 0x000fe40000010000 */
[----:B------:R-:W-:Y:S02]  /*5960*/  FADD.FTZ R4, R9, R2 ;  /* 0x0000000209047221 */ /* 0x000fe40000010000 */
[----:B------:R-:W5:Y:S01]  /*5970*/  LDSM.16.MT88.4 R8, [R230+0x8800] ;  /* 0x00880000e608783b */ /* 0x000f620000004200 */
[----:B------:R-:W-:Y:S01]  /*5980*/  FADD.FTZ R3, R0, R3 ;  /* 0x0000000300037221 */ /* 0x000fe20000010000 */
[C---:B----4-:R-:W-:Y:S08]  /*5990*/  HMMA.16816.F32 R124, R96.reuse, R128, R124 ;  /* 0x00000080607c723c */ /* 0x050ff0000000187c */
[C---:B------:R-:W-:Y:S08]  /*59a0*/  HMMA.16816.F32 R128, R96.reuse, R130, R132 ;  /* 0x000000826080723c */ /* 0x040ff00000001884 */
[C---:B---3--:R-:W-:Y:S08]  /*59b0*/  HMMA.16816.F32 R132, R96.reuse, R136, R92 ;  /* 0x000000886084723c */ /* 0x048ff0000000185c */
[C---:B-1----:R-:W-:Y:S01]  /*59c0*/  HMMA.16816.F32 R52, R96.reuse, R56, R88 ;  /* 0x000000386034723c */ /* 0x042fe20000001858 */
[----:B------:R-:W-:Y:S07]  /*59d0*/  LDSM.16.MT88.4 R88, [R227+0x8800] ;  /* 0x00880000e358783b */ /* 0x000fee0000004200 */
[C---:B------:R-:W-:Y:S01]  /*59e0*/  HMMA.16816.F32 R56, R96.reuse, R58, R72 ;  /* 0x0000003a6038723c */ /* 0x040fe20000001848 */
[----:B------:R-:W1:Y:S07]  /*59f0*/  LDSM.16.MT88.4 R72, [R224+0x8800] ;  /* 0x00880000e048783b */ /* 0x000e6e0000004200 */
[----:B-----5:R-:W-:Y:S07]  /*5a00*/  HMMA.16816.F32 R92, R96, R8, R40 ;  /* 0x00000008605c723c */ /* 0x020fee0000001828 */
[----:B------:R-:W-:-:S05]  /*5a10*/  IADD3 R8, R147, -0x2, RZ ;  /* 0xfffffffe93087810 */ /* 0x000fca0007ffe0ff */
[----:B------:R-:W-:Y:S01]  /*5a20*/  STL [R1+0x8], R8 ;  /* 0x0000080801007387 */ /* 0x000fe20000100800 */
        /* <DEDUP_REMOVED lines=12> */
[----:B------:R-:W-:Y:S01]  /*5af0*/  HMMA.16816.F32 R72, R96, R74, R164 ;  /* 0x0000004a6048723c */ /* 0x000fe200000018a4 */
[----:B--2---:R-:W-:-:S04]  /*5b00*/  @P1 IMAD.HI.U32 R2, R146, c[0x0][0x2c8], RZ ;  /* 0x0000b20092021a27 */ /* 0x004fc800078e00ff */
        /* <DEDUP_REMOVED lines=14> */
[----:B------:R-:W-:Y:S02]  /*5bf0*/  FADD.FTZ R7, R7, R12 ;  /* 0x0000000c07077221 */ /* 0x000fe40000010000 */
[----:B------:R-:W-:Y:S02]  /*5c00*/  FADD.FTZ R15, R15, R16 ;  /* 0x000000100f0f7221 */ /* 0x000fe40000010000 */
[----:B------:R-:W-:Y:S01]  /*5c10*/  FADD.FTZ R5, R5, R7 ;  /* 0x0000000705057221 */ /* 0x000fe20000010000 */
[----:B------:R1:W-:Y:S01]  /*5c20*/  STL [R1+0x18], R0 ;  /* 0x0000180001007387 */ /* 0x0003e20000100800 */
[----:B------:R-:W-:Y:S01]  /*5c30*/  ISETP.GE.AND P0, PT, R8, R0, PT ;  /* 0x000000000800720c */ /* 0x000fe20003f06270 */
[----:B------:R-:W-:Y:S01]  /*5c40*/  FADD.FTZ R2, R14, R15 ;  /* 0x0000000f0e027221 */ /* 0x000fe20000010000 */
[----:B------:R-:W-:Y:S01]  /*5c50*/  HMMA.16816.F32 R80, R96, R82, R32 ;  /* 0x000000526050723c */ /* 0x000fe20000001820 */
[----:B-1----:R-:W-:-:S05]  /*5c60*/  FADD.FTZ R0, R6, R5 ;  /* 0x0000000506007221 */ /* 0x002fca0000010000 */
[----:B------:R1:W-:Y:S04]  /*5c70*/  STL [R1+0x10], R0 ;  /* 0x0000100001007387 */ /* 0x0003e80000100800 */
[----:B------:R1:W-:Y:S01]  /*5c80*/  STL [R1+0xc], R2 ;  /* 0x00000c0201007387 */ /* 0x0003e20000100800 */
[C---:B------:R-:W-:Y:S08]  /*5c90*/  HMMA.16816.F32 R88, R96.reuse, R90, R48 ;  /* 0x0000005a6058723c */ /* 0x040ff00000001830 */
[----:B------:R-:W-:Y:S01]  /*5ca0*/  HMMA.16816.F32 R96, R96, R10, R28 ;  /* 0x0000000a6060723c */ /* 0x000fe2000000181c */
[----:B------:R-:W-:Y:S07]  /*5cb0*/  @!P0 BRA `(.L_x_1728) ;  /* 0x000043e000008947 */ /* 0x000fee0003800000 */
[----:B------:R-:W2:Y:S01]  /*5cc0*/  LDL R147, [R1+0x84] ;  /* 0x0000840001937983 */ /* 0x000ea20000100800 */
[----:B------:R-:W-:Y:S01]  /*5cd0*/  IMAD.MOV.U32 R144, RZ, RZ, R140 ;  /* 0x000000ffff907224 */ /* 0x000fe200078e008c */
[----:B------:R-:W-:-:S02]  /*5ce0*/  MOV R143, R141 ;  /* 0x0000008d008f7202 */ /* 0x000fc40000000f00 */
[----:B------:R-:W-:Y:S01]  /*5cf0*/  MOV R217, R8 ;  /* 0x0000000800d97202 */ /* 0x000fe20000000f00 */
[----:B-12---:R-:W-:-:S05]  /*5d00*/  IMAD.IADD R0, R147, 0x1, R146 ;  /* 0x0000000193007824 */ /* 0x006fca00078e0292 */
[----:B------:R1:W-:Y:S02]  /*5d10*/  STL [R1+0x14], R0 ;  /* 0x0000140001007387 */ /* 0x0003e40000100800 */
[----:B-1----:R-:W-:-:S05]  /*5d20*/  @P1 IMAD.HI.U32 R0, R0, c[0x0][0x2c8], RZ ;  /* 0x0000b20000001a27 */ /* 0x002fca00078e00ff */
[----:B------:R-:W-:-:S05]  /*5d30*/  @P1 SHF.R.U32.HI R0, RZ, c[0x0][0x2cc], R0 ;  /* 0x0000b300ff001a19 */ /* 0x000fca0000011600 */
[----:B------:R1:W-:Y:S02]  /*5d40*/  @P1 STL [R1+0x1c], R0 ;  /* 0x00001c0001001387 */ /* 0x0003e40000100800 */
.L_x_1729:
[----:B------:R-:W-:Y:S04]  /*5d50*/  DEPBAR.LE SB0, 0x0 ;  /* 0x000080000000791a */ /* 0x000fe80000000000 */
[----:B------:R-:W-:Y:S01]  /*5d60*/  WARPSYNC 0xffffffff ;  /* 0xffffffff00007948 */ /* 0x000fe20003800000 */
[----:B------:R-:W-:Y:S01]  /*5d70*/  BAR.SYNC.DEFER_BLOCKING 0x0 ;  /* 0x0000000000007b1d */ /* 0x000fe20000010000 */
[C---:B------:R-:W-:Y:S11]  /*5d80*/  ISETP.GE.AND P6, PT, R217.reuse, RZ, PT ;  /* 0x000000ffd900720c */ /* 0x040ff60003fc6270 */
[----:B------:R-:W-:Y:S02]  /*5d90*/  @!UPT UIADD3 URZ, URZ, URZ, URZ ;  /* 0x0000003f3f3ff290 */ /* 0x000fe4000fffe03f */
[----:B-1----:R-:W-:Y:S01]  /*5da0*/  @P6 SHF.R.S32.HI R0, RZ, 0x1f, R217 ;  /* 0x0000001fff006819 */ /* 0x002fe200000114d9 */
[C---:B------:R-:W-:Y:S04]  /*5db0*/  @P6 IMAD.WIDE.U32 R140, R217.reuse, c[0x0][0x208], RZ ;  /* 0x00008200d98c6a25 */ /* 0x040fe800078e00ff */
[----:B------:R-:W-:Y:S04]  /*5dc0*/  @P6 IMAD R0, R0, c[0x0][0x208], RZ ;  /* 0x0000820000006a24 */ /* 0x000fe800078e02ff */
[----:B------:R-:W-:Y:S01]  /*5dd0*/  @P6 IMAD R0, R217, c[0x0][0x20c], R0 ;  /* 0x00008300d9006a24 */ /* 0x000fe200078e0200 */
[----:B------:R-:W1:Y:S03]  /*5de0*/  LDSM.16.M88.4 R8, [R225] ;  /* 0x00000000e108783b */ /* 0x000e660000000200 */
[----:B------:R-:W-:Y:S04]  /*5df0*/  @P6 IMAD.IADD R0, R141, 0x1, R0 ;  /* 0x000000018d006824 */ /* 0x000fe800078e0200 */
[----:B------:R-:W-:Y:S01]  /*5e00*/  @P6 IMAD R0, R0, 0x60, RZ ;  /* 0x0000006000006824 */ /* 0x000fe200078e02ff */
[----:B------:R-:W2:Y:S08]  /*5e10*/  LDSM.16.M88.4 R16, [R225+0x800] ;  /* 0x00080000e110783b */ /* 0x000eb00000000200 */
[----:B------:R-:W3:Y:S04]  /*5e20*/  LDL R145, [R1+0x3c] ;  /* 0x00003c0001917983 */ /* 0x000ee80000100800 */
[----:B------:R-:W3:Y:S06]  /*5e30*/  LDL.64 R2, [R1+0x28] ;  /* 0x0000280001027983 */ /* 0x000eec0000100a00 */
        /* <DEDUP_REMOVED lines=31> */
[----:B---3--:R-:W-:Y:S05]  /*6030*/  @P6 IMAD.MOV.U32 R3, RZ, RZ, R145 ;  /* 0x000000ffff036224 */ /* 0x008fea00078e0091 */
[----:B------:R-:W2:Y:S03]  /*6040*/  LDL R145, [R1+0x50] ;  /* 0x0000500001917983 */ /* 0x000ea60000100800 */
[----:B------:R-:W-:Y:S05]  /*6050*/  @P6 IMAD.WIDE.U32 R2, R140, 0x60, R2 ;  /* 0x000000608c026825 */ /* 0x000fea00078e0002 */
[----:B------:R-:W-:Y:S01]  /*6060*/  @P6 IADD3 R0, R3, R0, RZ ;  /* 0x0000000003006210 */ /* 0x000fe20007ffe0ff */
[C---:B-1----:R-:W-:Y:S03]  /*6070*/  HMMA.16816.F32 R36, R160.reuse, R164, R36 ;  /* 0x000000a4a024723c */ /* 0x042fe60000001824 */
[C---:B------:R-:W-:Y:S01]  /*6080*/  @P6 SHF.L.U64.HI R140, R2.reuse, 0x1, R0 ;  /* 0x00000001028c6819 */ /* 0x040fe20000010200 */
[----:B------:R-:W-:Y:S04]  /*6090*/  @P6 IMAD.SHL.U32 R0, R2, 0x2, RZ ;  /* 0x0000000202006824 */ /* 0x000fe800078e00ff */
        /* <DEDUP_REMOVED lines=14> */
[----:B----4-:R-:W-:Y:S05]  /*6180*/  @P6 IADD3 R146, P0, R0, c[0x0][0x1f8], RZ ;  /* 0x00007e0000926a10 */ /* 0x010fea0007f1e0ff */
[----:B------:R-:W-:Y:S01]  /*6190*/  HMMA.16816.F32 R48, R160, R166, R48 ;  /* 0x000000a6a030723c */ /* 0x000fe20000001830 */
[----:B------:R-:W-:Y:S03]  /*61a0*/  @P6 IMAD.MOV.U32 R0, RZ, RZ, 0x6 ;  /* 0x00000006ff006424 */ /* 0x000fe600078e00ff */
[----:B------:R-:W-:Y:S02]  /*61b0*/  @P6 IADD3.X R147, RZ, c[0x0][0x1fc], R140, P0, P5 ;  /* 0x00007f00ff936a10 */ /* 0x000fe400007ea48c */
[----:B------:R-:W-:Y:S03]  /*61c0*/  @P6 MOV R140, c[0x0][0x208] ;  /* 0x00008200008c6a02 */ /* 0x000fe60000000f00 */
[----:B------:R1:W-:Y:S03]  /*61d0*/  @P6 LDGSTS.E.BYPASS.LTC128B.128 [R142+0x6100], [R146.64], !P2 ;  /* 0x06100000928e6fae */ /* 0x0003e6000d101d46 */
[C---:B------:R-:W-:Y:S02]  /*61e0*/  @P6 SHF.L.U64.HI R0, R140.reuse, R0, c[0x0][0x20c] ;  /* 0x000083008c006619 */ /* 0x040fe40000010200 */
[----:B------:R-:W-:Y:S04]  /*61f0*/  @P6 SHF.L.U32 R140, R140, 0x6, RZ ;  /* 0x000000068c8c6819 */ /* 0x000fe800000006ff */
[----:B---3--:R-:W-:Y:S05]  /*6200*/  @P6 IADD3 R2, P0, R2, R140, RZ ;  /* 0x0000008c02026210 */ /* 0x008fea0007f1e0ff */
[----:B------:R-:W-:Y:S01]  /*6210*/  @P6 IMAD.X R3, R3, 0x1, R0, P0 ;  /* 0x0000000103036824 */ /* 0x000fe200000e0600 */
        /* <DEDUP_REMOVED lines=8> */
[----:B---3--:R-:W-:Y:S07]  /*62a0*/  IMAD R3, R217, -0x60, RZ ;  /* 0xffffffa0d9037824 */ /* 0x008fee00078e02ff */
[----:B------:R-:W3:Y:S08]  /*62b0*/  LDSM.16.M88.4 R164, [R229] ;  /* 0x00000000e5a4783b */ /* 0x000ef00000000200 */
[----:B------:R-:W0:Y:S08]  /*62c0*/  LDGDEPBAR ;  /* 0x00000000000079af */ /* 0x000e300000000000 */
[----:B------:R1:W5:Y:S04]  /*62d0*/  LDL R2, [R1+0x14] ;  /* 0x0000140001027983 */ /* 0x0003680000100800 */
[----:B------:R-:W4:Y:S01]  /*62e0*/  LDL.LU R209, [R1+0xc] ;  /* 0x00000c0001d17983 */ /* 0x000f220000300800 */
[C---:B---3--:R-:W-:Y:S08]  /*62f0*/  HMMA.16816.F32 R4, R168.reuse, R164, R4 ;  /* 0x000000a4a804723c */ /* 0x048ff00000001804 */
[C---:B------:R-:W-:Y:S01]  /*6300*/  HMMA.16816.F32 R8, R168.reuse, R166, R8 ;  /* 0x000000a6a808723c */ /* 0x040fe20000001808 */
[----:B------:R-:W3:Y:S07]  /*6310*/  LDSM.16.M88.4 R164, [R229+0x800] ;  /* 0x00080000e5a4783b */ /* 0x000eee0000000200 */
[C---:B---3--:R-:W-:Y:S08]  /*6320*/  HMMA.16816.F32 R12, R168.reuse, R164, R12 ;  /* 0x000000a4a80c723c */ /* 0x048ff0000000180c */
[C---:B------:R-:W-:Y:S01]  /*6330*/  HMMA.16816.F32 R16, R168.reuse, R166, R16 ;  /* 0x000000a6a810723c */ /* 0x040fe20000001810 */
[----:B------:R-:W3:Y:S07]  /*6340*/  LDSM.16.M88.4 R164, [R229+0x1000] ;  /* 0x00100000e5a4783b */ /* 0x000eee0000000200 */
[C---:B---3--:R-:W-:Y:S08]  /*6350*/  HMMA.16816.F32 R20, R168.reuse, R164, R20 ;  /* 0x000000a4a814723c */ /* 0x048ff00000001814 */
[C---:B------:R-:W-:Y:S01]  /*6360*/  HMMA.16816.F32 R24, R168.reuse, R166, R24 ;  /* 0x000000a6a818723c */ /* 0x040fe20000001818 */
[----:B------:R-:W3:Y:S03]  /*6370*/  LDSM.16.M88.4 R164, [R229+0x1800] ;  /* 0x00180000e5a4783b */ /* 0x000ee60000000200 */
[----:B--2---:R-:W-:Y:S04]  /*6380*/  IADD3 R3, -R145, 0x1, R3 ;  /* 0x0000000191037810 */ /* 0x004fe80007ffe103 */
[----:B------:R-:W-:Y:S04]  /*6390*/  IADD3 R3, R3, c[0x0][0x1d0], RZ ;  /* 0x0000740003037a10 */ /* 0x000fe80007ffe0ff */
[----:B------:R-:W-:Y:S01]  /*63a0*/  IADD3 R3, R3, -c[0x0][0x168], RZ ;  /* 0x80005a0003037a10 */ /* 0x000fe20007ffe0ff */
[C---:B---3--:R-:W-:Y:S08]  /*63b0*/  HMMA.16816.F32 R28, R168.reuse, R164, R28 ;  /* 0x000000a4a81c723c */ /* 0x048ff0000000181c */
[C---:B------:R-:W-:Y:S01]  /*63c0*/  HMMA.16816.F32 R32, R168.reuse, R166, R32 ;  /* 0x000000a6a820723c */ /* 0x040fe20000001820 */
[----:B------:R-:W2:Y:S07]  /*63d0*/  LDSM.16.M88.4 R164, [R229+0x2000] ;  /* 0x00200000e5a4783b */ /* 0x000eae0000000200 */
[C---:B--2---:R-:W-:Y:S08]  /*63e0*/  HMMA.16816.F32 R36, R168.reuse, R164, R36 ;  /* 0x000000a4a824723c */ /* 0x044ff00000001824 */
[C---:B------:R-:W-:Y:S01]  /*63f0*/  HMMA.16816.F32 R40, R168.reuse, R166, R40 ;  /* 0x000000a6a828723c */ /* 0x040fe20000001828 */
[----:B------:R-:W2:Y:S07]  /*6400*/  LDSM.16.M88.4 R164, [R229+0x2800] ;  /* 0x00280000e5a4783b */ /* 0x000eae0000000200 */
[C---:B--2---:R-:W-:Y:S08]  /*6410*/  HMMA.16816.F32 R44, R168.reuse, R164, R44 ;  /* 0x000000a4a82c723c */ /* 0x044ff0000000182c */
[----:B------:R-:W-:Y:S01]  /*6420*/  HMMA.16816.F32 R48, R168, R166, R48 ;  /* 0x000000a6a830723c */ /* 0x000fe20000001830 */
[----:B------:R-:W2:Y:S03]  /*6430*/  LDSM.16.M88.4 R164, [R226] ;  /* 0x00000000e2a4783b */ /* 0x000ea60000000200 */
[----:B-----5:R-:W-:Y:S05]  /*6440*/  @P1 IMAD.MOV.U32 R2, RZ, RZ, R208 ;  /* 0x000000ffff021224 */ /* 0x020fea00078e00d0 */
[----:B------:R-:W3:Y:S01]  /*6450*/  SHFL.IDX PT, R0, R2, RZ, 0x1c1f ;  /* 0x001c1fff02007589 */ /* 0x000ee200000e0000 */
[C---:B--2---:R-:W-:Y:S08]  /*6460*/  HMMA.16816.F32 R4, R172.reuse, R164, R4 ;  /* 0x000000a4ac04723c */ /* 0x044ff00000001804 */
[C---:B------:R-:W-:Y:S01]  /*6470*/  HMMA.16816.F32 R8, R172.reuse, R166, R8 ;  /* 0x000000a6ac08723c */ /* 0x040fe20000001808 */
[----:B------:R-:W2:Y:S03]  /*6480*/  LDSM.16.M88.4 R164, [R226+0x800] ;  /* 0x00080000e2a4783b */ /* 0x000ea60000000200 */
[----:B---3--:R-:W-:Y:S04]  /*6490*/  IADD3 R0, R3, R0, RZ ;  /* 0x0000000003007210 */ /* 0x008fe80007ffe0ff */
[C---:B------:R-:W-:Y:S02]  /*64a0*/  ISETP.GT.AND P6, PT, R0.reuse, RZ, PT ;  /* 0x000000ff0000720c */ /* 0x040fe40003fc4270 */
[C---:B------:R-:W-:Y:S02]  /*64b0*/  ISETP.GT.AND P5, PT, R0.reuse, 0x1, PT ;  /* 0x000000010000780c */ /* 0x040fe40003fa4270 */
[----:B------:R-:W-:Y:S01]  /*64c0*/  ISETP.GT.AND P0, PT, R0, 0x8, PT ;  /* 0x000000080000780c */ /* 0x000fe20003f04270 */
        /* <DEDUP_REMOVED lines=32> */
[----:B------:R-:W2:Y:S07]  /*66d0*/  LDSM.16.M88.4 R164, [R243] ;  /* 0x00000000f3a4783b */ /* 0x000eae0000000200 */
[C---:B--2---:R-:W-:Y:S08]  /*66e0*/  HMMA.16816.F32 R4, R180.reuse, R164, R4 ;  /* 0x000000a4b404723c */ /* 0x044ff00000001804 */
[C---:B------:R-:W-:Y:S01]  /*66f0*/  HMMA.16816.F32 R8, R180.reuse, R166, R8 ;  /* 0x000000a6b408723c */ /* 0x040fe20000001808 */
        /* <DEDUP_REMOVED lines=110> */
[----:B------:R-:W-:Y:S02]  /*6de0*/  FSEL R4, R4, -INF , P6 ;  /* 0xff80000004047808 */ /* 0x000fe40003000000 */
[C---:B------:R-:W-:Y:S06]  /*6df0*/  ISETP.GT.AND P6, PT, R0.reuse, 0x9, PT ;  /* 0x000000090000780c */ /* 0x040fec0003fc4270 */
[----:B------:R-:W-:Y:S02]  /*6e00*/  FSEL R208, R9, -INF , P6 ;  /* 0xff80000009d07808 */ /* 0x000fe40003000000 */
[----:B------:R-:W-:Y:S01]  /*6e10*/  ISETP.GT.AND P6, PT, R0, 0x18, PT ;  /* 0x000000180000780c */ /* 0x000fe20003fc4270 */
[C---:B--2---:R-:W-:Y:S08]  /*6e20*/  HMMA.16816.F32 R12, R204.reuse, R164, R12 ;  /* 0x000000a4cc0c723c */ /* 0x044ff0000000180c */
[C---:B------:R-:W-:Y:S01]  /*6e30*/  HMMA.16816.F32 R16, R204.reuse, R166, R16 ;  /* 0x000000a6cc10723c */ /* 0x040fe20000001810 */
[----:B------:R-:W2:Y:S11]  /*6e40*/  LDSM.16.M88.4 R164, [R226+0x7000] ;  /* 0x00700000e2a4783b */ /* 0x000eb60000000200 */
[----:B------:R-:W-:Y:S11]  /*6e50*/  @!UPT UIADD3 URZ, URZ, URZ, URZ ;  /* 0x0000003f3f3ff290 */ /* 0x000ff6000fffe03f */
[----:B------:R-:W-:Y:S01]  /*6e60*/  @!UPT UIADD3 URZ, URZ, URZ, URZ ;  /* 0x0000003f3f3ff290 */ /* 0x000fe2000fffe03f */
[----:B------:R-:W-:Y:S02]  /*6e70*/  FSEL R216, R16, -INF , P6 ;  /* 0xff80000010d87808 */ /* 0x000fe40003000000 */
[C---:B------:R-:W-:Y:S01]  /*6e80*/  ISETP.GT.AND P6, PT, R0.reuse, 0x21, PT ;  /* 0x000000210000780c */ /* 0x040fe20003fc4270 */
[C---:B--2---:R-:W-:Y:S08]  /*6e90*/  HMMA.16816.F32 R20, R204.reuse, R164, R20 ;  /* 0x000000a4cc14723c */ /* 0x044ff00000001814 */
[C---:B------:R-:W-:Y:S01]  /*6ea0*/  HMMA.16816.F32 R24, R204.reuse, R166, R24 ;  /* 0x000000a6cc18723c */ /* 0x040fe20000001818 */
[----:B------:R-:W2:Y:S11]  /*6eb0*/  LDSM.16.M88.4 R164, [R226+0x7800] ;  /* 0x00780000e2a4783b */ /* 0x000eb60000000200 */
[----:B------:R-:W-:Y:S04]  /*6ec0*/  @!UPT UIADD3 URZ, URZ, URZ, URZ ;  /* 0x0000003f3f3ff290 */ /* 0x000fe8000fffe03f */
[----:B------:R-:W-:Y:S02]  /*6ed0*/  FSEL R21, R21, -INF , P6 ;  /* 0xff80000015157808 */ /* 0x000fe40003000000 */
[----:B------:R-:W-:Y:S01]  /*6ee0*/  ISETP.GT.AND P6, PT, R0, 0x30, PT ;  /* 0x000000300000780c */ /* 0x000fe20003fc4270 */
        /* <DEDUP_REMOVED lines=10> */
[----:B------:R-:W2:Y:S01]  /*6f90*/  LDSM.16.M88.4 R164, [R226+0x8800] ;  /* 0x00880000e2a4783b */ /* 0x000ea20000000200 */
[----:B------:R-:W-:Y:S07]  /*6fa0*/  DEPBAR.LE SB0, 0x0 ;  /* 0x000080000000791a */ /* 0x000fee0000000000 */
[----:B------:R-:W-:Y:S11]  /*6fb0*/  BAR.SYNC.DEFER_BLOCKING 0x0 ;  /* 0x0000000000007b1d */ /* 0x000ff60000010000 */
[----:B------:R-:W-:Y:S04]  /*6fc0*/  @!UPT UIADD3 URZ, URZ, URZ, URZ ;  /* 0x0000003f3f3ff290 */ /* 0x000fe8000fffe03f */
[----:B------:R-:W-:Y:S02]  /*6fd0*/  FSEL R40, R40, -INF , P6 ;  /* 0xff80000028287808 */ /* 0x000fe40003000000 */
[C---:B------:R-:W-:Y:S01]  /*6fe0*/  ISETP.GT.AND P6, PT, R0.reuse, 0x51, PT ;  /* 0x000000510000780c */ /* 0x040fe20003fc4270 */
[C---:B--2---:R-:W-:Y:S08]  /*6ff0*/  HMMA.16816.F32 R44, R204.reuse, R164, R44 ;  /* 0x000000a4cc2c723c */ /* 0x044ff0000000182c */
[----:B------:R-:W-:Y:S07]  /*7000*/  HMMA.16816.F32 R48, R204, R166, R48 ;  /* 0x000000a6cc30723c */ /* 0x000fee0000001830 */
[----:B------:R-:W-:Y:S02]  /*7010*/  FSEL R166, R5, -INF , P5 ;  /* 0xff80000005a67808 */ /* 0x000fe40002800000 */
[----:B------:R-:W-:Y:S01]  /*7020*/  ISETP.GT.AND P5, PT, R0, 0x10, PT ;  /* 0x000000100000780c */ /* 0x000fe20003fa4270 */
[----:B------:R2:W3:Y:S02]  /*7030*/  SHFL.IDX PT, R5, R2, 0x1, 0x1c1f ;  /* 0x003c1f0002057f89 */ /* 0x0004e400000e0000 */
[----:B------:R-:W-:Y:S01]  /*7040*/  FSEL R167, R8, -INF , P0 ;  /* 0xff80000008a77808 */ /* 0x000fe20000000000 */
[----:B------:R-:W-:Y:S01]  /*7050*/  IMAD.MOV.U32 R8, RZ, RZ, R142 ;  /* 0x000000ffff087224 */ /* 0x000fe200078e008e */
[----:B------:R-:W-:Y:S02]  /*7060*/  ISETP.GT.AND P0, PT, R0, 0x11, PT ;  /* 0x000000110000780c */ /* 0x000fe40003f04270 */
[----:B------:R-:W-:Y:S02]  /*7070*/  FSEL R214, R12, -INF , P5 ;  /* 0xff8000000cd67808 */ /* 0x000fe40002800000 */
[----:B------:R-:W-:Y:S02]  /*7080*/  FSEL R215, R13, -INF , P0 ;  /* 0xff8000000dd77808 */ /* 0x000fe40000000000 */
[C---:B------:R-:W-:Y:S02]  /*7090*/  ISETP.GT.AND P5, PT, R0.reuse, 0x19, PT ;  /* 0x000000190000780c */ /* 0x040fe40003fa4270 */
        /* <DEDUP_REMOVED lines=21> */
[----:B------:R-:W-:Y:S02]  /*71f0*/  FMNMX.FTZ R0, R4, R143, !PT ;  /* 0x0000008f04007209 */ /* 0x000fe40007810000 */
[----:B------:R-:W-:Y:S02]  /*7200*/  FSEL R45, R45, -INF , P6 ;  /* 0xff8000002d2d7808 */ /* 0x000fe40003000000 */
[----:B------:R-:W-:Y:S02]  /*7210*/  FMNMX.FTZ R0, R166, R0, !PT ;  /* 0x00000000a6007209 */ /* 0x000fe40007810000 */
[----:B------:R-:W-:Y:S02]  /*7220*/  FSEL R48, R48, -INF , P5 ;  /* 0xff80000030307808 */ /* 0x000fe40002800000 */
[----:B------:R-:W-:Y:S02]  /*7230*/  FMNMX.FTZ R0, R167, R0, !PT ;  /* 0x00000000a7007209 */ /* 0x000fe40007810000 */
[----:B------:R-:W-:Y:S02]  /*7240*/  FSEL R49, R49, -INF , P0 ;  /* 0xff80000031317808 */ /* 0x000fe40000000000 */
[----:B------:R-:W-:Y:S04]  /*7250*/  FMNMX.FTZ R0, R208, R0, !PT ;  /* 0x00000000d0007209 */ /* 0x000fe80007810000 */
        /* <DEDUP_REMOVED lines=14> */
[----:B--2---:R-:W-:Y:S02]  /*7340*/  FMNMX.FTZ R2, R40, R0, !PT ;  /* 0x0000000028027209 */ /* 0x004fe40007810000 */
[----:B---3--:R-:W-:Y:S02]  /*7350*/  IADD3 R0, R3, R5, RZ ;  /* 0x0000000503007210 */ /* 0x008fe40007ffe0ff */
[----:B------:R-:W-:Y:S02]  /*7360*/  FMNMX.FTZ R2, R41, R2, !PT ;  /* 0x0000000229027209 */ /* 0x000fe40007810000 */
[----:B------:R-:W-:Y:S02]  /*7370*/  ISETP.GT.AND P5, PT, R0, RZ, PT ;  /* 0x000000ff0000720c */ /* 0x000fe40003fa4270 */
[----:B------:R-:W-:Y:S02]  /*7380*/  FMNMX.FTZ R2, R44, R2, !PT ;  /* 0x000000022c027209 */ /* 0x000fe40007810000 */
[----:B------:R-:W-:Y:S02]  /*7390*/  ISETP.GT.AND P0, PT, R0, 0x1, PT ;  /* 0x000000010000780c */ /* 0x000fe40003f04270 */
[----:B------:R-:W-:Y:S02]  /*73a0*/  FMNMX.FTZ R2, R45, R2, !PT ;  /* 0x000000022d027209 */ /* 0x000fe40007810000 */
[----:B------:R-:W-:Y:S02]  /*73b0*/  FSEL R6, R6, -INF , P5 ;  /* 0xff80000006067808 */ /* 0x000fe40002800000 */
[----:B------:R-:W-:Y:S02]  /*73c0*/  FMNMX.FTZ R2, R48, R2, !PT ;  /* 0x0000000230027209 */ /* 0x000fe40007810000 */
[----:B-1----:R-:W-:Y:S02]  /*73d0*/  FSEL R147, R7, -INF , P0 ;  /* 0xff80000007937808 */ /* 0x002fe40000000000 */
[----:B------:R-:W-:Y:S02]  /*73e0*/  FMNMX.FTZ R2, R49, R2, !PT ;  /* 0x0000000231027209 */ /* 0x000fe40007810000 */
[C---:B------:R-:W-:Y:S02]  /*73f0*/  ISETP.GT.AND P5, PT, R0.reuse, 0x8, PT ;  /* 0x000000080000780c */ /* 0x040fe40003fa4270 */
[----:B------:R-:W-:Y:S01]  /*7400*/  ISETP.GT.AND P0, PT, R0, 0x9, PT ;  /* 0x000000090000780c */ /* 0x000fe20003f04270 */
[----:B------:R-:W1:Y:S01]  /*7410*/  SHFL.BFLY PT, R3, R2, 0x2, 0x1f ;  /* 0x0c401f0002037f89 */ /* 0x000e6200000e0000 */
[----:B------:R-:W-:Y:S02]  /*7420*/  FSEL R164, R10, -INF , P5 ;  /* 0xff8000000aa47808 */ /* 0x000fe40002800000 */
[----:B------:R-:W-:Y:S02]  /*7430*/  FSEL R165, R11, -INF , P0 ;  /* 0xff8000000ba57808 */ /* 0x000fe40000000000 */
[C---:B------:R-:W-:Y:S02]  /*7440*/  ISETP.GT.AND P5, PT, R0.reuse, 0x10, PT ;  /* 0x000000100000780c */ /* 0x040fe40003fa4270 */
[----:B------:R-:W-:Y:S02]  /*7450*/  ISETP.GT.AND P0, PT, R0, 0x11, PT ;  /* 0x000000110000780c */ /* 0x000fe40003f04270 */
[----:B------:R-:W-:Y:S02]  /*7460*/  FSEL R211, R14, -INF , P5 ;  /* 0xff8000000ed37808 */ /* 0x000fe40002800000 */
[----:B------:R-:W-:Y:S01]  /*7470*/  FSEL R210, R15, -INF , P0 ;  /* 0xff8000000fd27808 */ /* 0x000fe20000000000 */
[----:B------:R-:W-:Y:S01]  /*7480*/  IMAD.MOV.U32 R15, RZ, RZ, R49 ;  /* 0x000000ffff0f7224 */ /* 0x000fe200078e0031 */
[C---:B------:R-:W-:Y:S02]  /*7490*/  ISETP.GT.AND P5, PT, R0.reuse, 0x18, PT ;  /* 0x000000180000780c */ /* 0x040fe40003fa4270 */
[----:B------:R-:W-:Y:S02]  /*74a0*/  ISETP.GT.AND P0, PT, R0, 0x19, PT ;  /* 0x000000190000780c */ /* 0x000fe40003f04270 */
[----:B------:R-:W-:Y:S02]  /*74b0*/  FSEL R212, R18, -INF , P5 ;  /* 0xff80000012d47808 */ /* 0x000fe40002800000 */
[----:B------:R-:W-:Y:S01]  /*74c0*/  FSEL R213, R19, -INF , P0 ;  /* 0xff80000013d57808 */ /* 0x000fe20000000000 */
[----:B------:R-:W-:Y:S01]  /*74d0*/  IMAD.MOV.U32 R19, RZ, RZ, R25 ;  /* 0x000000ffff137224 */ /* 0x000fe200078e0019 */
[C---:B------:R-:W-:Y:S02]  /*74e0*/  ISETP.GT.AND P5, PT, R0.reuse, 0x20, PT ;  /* 0x000000200000780c */ /* 0x040fe40003fa4270 */
[----:B------:R-:W-:Y:S02]  /*74f0*/  ISETP.GT.AND P0, PT, R0, 0x21, PT ;  /* 0x000000210000780c */ /* 0x000fe40003f04270 */
[----:B-1----:R-:W-:Y:S02]  /*7500*/  FMNMX.FTZ R2, R2, R3, !PT ;  /* 0x0000000302027209 */ /* 0x002fe40007810000 */
[----:B------:R-:W-:Y:S02]  /*7510*/  FMNMX.FTZ R3, R6, R144, !PT ;  /* 0x0000009006037209 */ /* 0x000fe40007810000 */
[----:B------:R-:W-:Y:S01]  /*7520*/  FSEL R220, R22, -INF , P5 ;  /* 0xff80000016dc7808 */ /* 0x000fe20002800000 */
[----:B----4-:R-:W1:Y:S01]  /*7530*/  SHFL.BFLY PT, R141, R2, 0x1, 0x1f ;  /* 0x0c201f00028d7f89 */ /* 0x010e6200000e0000 */
[----:B------:R-:W-:Y:S01]  /*7540*/  FMNMX.FTZ R3, R147, R3, !PT ;  /* 0x0000000393037209 */ /* 0x000fe20007810000 */
[----:B------:R-:W-:Y:S01]  /*7550*/  IMAD.MOV.U32 R22, RZ, RZ, R33 ;  /* 0x000000ffff167224 */ /* 0x000fe200078e0021 */
[----:B------:R-:W-:Y:S02]  /*7560*/  FSEL R219, R23, -INF , P0 ;  /* 0xff80000017db7808 */ /* 0x000fe40000000000 */
[----:B------:R-:W-:Y:S02]  /*7570*/  FMNMX.FTZ R3, R164, R3, !PT ;  /* 0x00000003a4037209 */ /* 0x000fe40007810000 */
[C---:B------:R-:W-:Y:S02]  /*7580*/  ISETP.GT.AND P5, PT, R0.reuse, 0x28, PT ;  /* 0x000000280000780c */ /* 0x040fe40003fa4270 */
[----:B------:R-:W-:Y:S02]  /*7590*/  FMNMX.FTZ R3, R165, R3, !PT ;  /* 0x00000003a5037209 */ /* 0x000fe40007810000 */
[----:B------:R-:W-:Y:S02]  /*75a0*/  ISETP.GT.AND P0, PT, R0, 0x29, PT ;  /* 0x000000290000780c */ /* 0x000fe40003f04270 */
[----:B------:R-:W-:Y:S02]  /*75b0*/  FMNMX.FTZ R3, R211, R3, !PT ;  /* 0x00000003d3037209 */ /* 0x000fe40007810000 */
[----:B------:R-:W-:Y:S02]  /*75c0*/  FSEL R221, R26, -INF , P5 ;  /* 0xff8000001add7808 */ /* 0x000fe40002800000 */
[----:B------:R-:W-:Y:S02]  /*75d0*/  FMNMX.FTZ R3, R210, R3, !PT ;  /* 0x00000003d2037209 */ /* 0x000fe40007810000 */
[----:B------:R-:W-:Y:S02]  /*75e0*/  FSEL R222, R27, -INF , P0 ;  /* 0xff8000001bde7808 */ /* 0x000fe40000000000 */
[----:B------:R-:W-:Y:S02]  /*75f0*/  FMNMX.FTZ R3, R212, R3, !PT ;  /* 0x00000003d4037209 */ /* 0x000fe40007810000 */
[----:B------:R-:W-:Y:S02]  /*7600*/  ISETP.GT.AND P5, PT, R0, 0x30, PT ;  /* 0x000000300000780c */ /* 0x000fe40003fa4270 */
[----:B------:R-:W-:Y:S02]  /*7610*/  FMNMX.FTZ R3, R213, R3, !PT ;  /* 0x00000003d5037209 */ /* 0x000fe40007810000 */
[----:B------:R-:W-:Y:S01]  /*7620*/  FSEL R14, R30, -INF , P5 ;  /* 0xff8000001e0e7808 */ /* 0x000fe20002800000 */
[----:B------:R-:W-:Y:S01]  /*7630*/  IMAD.MOV.U32 R30, RZ, RZ, R45 ;  /* 0x000000ffff1e7224 */ /* 0x000fe200078e002d */
[----:B------:R-:W-:Y:S02]  /*7640*/  FMNMX.FTZ R3, R220, R3, !PT ;  /* 0x00000003dc037209 */ /* 0x000fe40007810000 */
[C---:B------:R-:W-:Y:S02]  /*7650*/  ISETP.GT.AND P0, PT, R0.reuse, 0x31, PT ;  /* 0x000000310000780c */ /* 0x040fe40003f04270 */
[----:B------:R-:W-:Y:S02]  /*7660*/  FMNMX.FTZ R3, R219, R3, !PT ;  /* 0x00000003db037209 */ /* 0x000fe40007810000 */
[----:B------:R-:W-:Y:S02]  /*7670*/  FSEL R10, R31, -INF , P0 ;  /* 0xff8000001f0a7808 */ /* 0x000fe40000000000 */
[----:B------:R-:W-:Y:S02]  /*7680*/  FMNMX.FTZ R3, R221, R3, !PT ;  /* 0x00000003dd037209 */ /* 0x000fe40007810000 */
[----:B------:R-:W-:Y:S02]  /*7690*/  ISETP.GT.AND P5, PT, R0, 0x38, PT ;  /* 0x000000380000780c */ /* 0x000fe40003fa4270 */
[----:B------:R-:W-:Y:S02]  /*76a0*/  FMNMX.FTZ R3, R222, R3, !PT ;  /* 0x00000003de037209 */ /* 0x000fe40007810000 */
[----:B------:R-:W-:Y:S02]  /*76b0*/  FSEL R34, R34, -INF , P5 ;  /* 0xff80000022227808 */ /* 0x000fe40002800000 */
[----:B------:R-:W-:Y:S02]  /*76c0*/  FMNMX.FTZ R3, R14, R3, !PT ;  /* 0x000000030e037209 */ /* 0x000fe40007810000 */
[----:B------:R-:W-:Y:S02]  /*76d0*/  ISETP.GT.AND P0, PT, R0, 0x39, PT ;  /* 0x000000390000780c */ /* 0x000fe40003f04270 */
[----:B------:R-:W-:Y:S02]  /*76e0*/  FMNMX.FTZ R3, R10, R3, !PT ;  /* 0x000000030a037209 */ /* 0x000fe40007810000 */
[----:B------:R-:W-:Y:S01]  /*76f0*/  FSEL R11, R35, -INF , P0 ;  /* 0xff800000230b7808 */ /* 0x000fe20000000000 */
[----:B------:R-:W-:Y:S01]  /*7700*/  IMAD.MOV.U32 R35, RZ, RZ, R41 ;  /* 0x000000ffff237224 */ /* 0x000fe200078e0029 */
[----:B------:R-:W-:Y:S02]  /*7710*/  ISETP.GT.AND P0, PT, R0, 0x40, PT ;  /* 0x000000400000780c */ /* 0x000fe40003f04270 */
[----:B------:R-:W-:Y:S02]  /*7720*/  FMNMX.FTZ R3, R34, R3, !PT ;  /* 0x0000000322037209 */ /* 0x000fe40007810000 */
[----:B------:R-:W-:Y:S02]  /*7730*/  FSEL R7, R38, -INF , P0 ;  /* 0xff80000026077808 */ /* 0x000fe40000000000 */
[C---:B------:R-:W-:Y:S02]  /*7740*/  ISETP.GT.AND P6, PT, R0.reuse, 0x41, PT ;  /* 0x000000410000780c */ /* 0x040fe40003fc4270 */
[----:B------:R-:W-:Y:S02]  /*7750*/  FMNMX.FTZ R3, R11, R3, !PT ;  /* 0x000000030b037209 */ /* 0x000fe40007810000 */
[----:B------:R-:W-:Y:S02]  /*7760*/  FSEL R39, R39, -INF , P6 ;  /* 0xff80000027277808 */ /* 0x000fe40003000000 */
[C---:B------:R-:W-:Y:S02]  /*7770*/  ISETP.GT.AND P0, PT, R0.reuse, 0x49, PT ;  /* 0x000000490000780c */ /* 0x040fe40003f04270 */
[----:B------:R-:W-:Y:S02]  /*7780*/  FMNMX.FTZ R3, R7, R3, !PT ;  /* 0x0000000307037209 */ /* 0x000fe40007810000 */
[----:B------:R-:W-:Y:S02]  /*7790*/  ISETP.GT.AND P5, PT, R0, 0x48, PT ;  /* 0x000000480000780c */ /* 0x000fe40003fa4270 */
[----:B------:R-:W-:Y:S02]  /*77a0*/  FSEL R43, R43, -INF , P0 ;  /* 0xff8000002b2b7808 */ /* 0x000fe40000000000 */
[----:B------:R-:W-:Y:S02]  /*77b0*/  FSEL R42, R42, -INF , P5 ;  /* 0xff8000002a2a7808 */ /* 0x000fe40002800000 */
[C---:B------:R-:W-:Y:S02]  /*77c0*/  ISETP.GT.AND P0, PT, R0.reuse, 0x50, PT ;  /* 0x000000500000780c */ /* 0x040fe40003f04270 */
[----:B------:R-:W-:Y:S02]  /*77d0*/  FMNMX.FTZ R3, R39, R3, !PT ;  /* 0x0000000327037209 */ /* 0x000fe40007810000 */
[----:B------:R-:W-:Y:S02]  /*77e0*/  ISETP.GT.AND P6, PT, R0, 0x51, PT ;  /* 0x000000510000780c */ /* 0x000fe40003fc4270 */
        /* <DEDUP_REMOVED lines=8> */
[----:B------:R-:W-:Y:S01]  /*7870*/  FSEL R142, R51, -INF , P0 ;  /* 0xff800000338e7808 */ /* 0x000fe20000000000 */
[----:B------:R-:W-:Y:S01]  /*7880*/  IMAD.MOV.U32 R51, RZ, RZ, R37 ;  /* 0x000000ffff337224 */ /* 0x000fe200078e0025 */
[----:B------:R-:W-:Y:S02]  /*7890*/  FMNMX.FTZ R0, R47, R0, !PT ;  /* 0x000000002f007209 */ /* 0x000fe40007810000 */
[----:B-1----:R-:W-:Y:S02]  /*78a0*/  FMNMX.FTZ R141, R2, R141, !PT ;  /* 0x0000008d028d7209 */ /* 0x002fe40007810000 */
[----:B------:R-:W-:Y:S02]  /*78b0*/  FMNMX.FTZ R0, R50, R0, !PT ;  /* 0x0000000032007209 */ /* 0x000fe40007810000 */
[C---:B------:R-:W-:Y:S02]  /*78c0*/  FSETP.NEU.FTZ.AND P0, PT, R141.reuse, -INF , PT ;  /* 0xff8000008d00780b */ /* 0x040fe40003f1d000 */
[----:B------:R-:W-:Y:S02]  /*78d0*/  FMNMX.FTZ R0, R142, R0, !PT ;  /* 0x000000008e007209 */ /* 0x000fe40007810000 */
[----:B------:R-:W-:Y:S02]  /*78e0*/  FSEL R3, R141, RZ, P0 ;  /* 0x000000ff8d037208 */ /* 0x000fe40000000000 */
[----:B------:R-:W-:Y:S01]  /*78f0*/  MOV R26, R8 ;  /* 0x00000008001a7202 */ /* 0x000fe20000000f00 */
[----:B------:R-:W1:Y:S01]  /*7900*/  SHFL.BFLY PT, R2, R0, 0x2, 0x1f ;  /* 0x0c401f0000027f89 */ /* 0x000e6200000e0000 */
[----:B------:R-:W-:Y:S02]  /*7910*/  MOV R18, R21 ;  /* 0x0000001500127202 */ /* 0x000fe40000000f00 */
[----:B------:R-:W-:Y:S02]  /*7920*/  MOV R23, R32 ;  /* 0x0000002000177202 */ /* 0x000fe40000000f00 */
[----:B------:R-:W-:Y:S02]  /*7930*/  MOV R27, R48 ;  /* 0x00000030001b7202 */ /* 0x000fe40000000f00 */
[----:B------:R-:W-:Y:S02]  /*7940*/  MOV R31, R44 ;  /* 0x0000002c001f7202 */ /* 0x000fe40000000f00 */
[----:B------:R-:W-:Y:S02]  /*7950*/  MOV R38, R40 ;  /* 0x0000002800267202 */ /* 0x000fe40000000f00 */
[----:B------:R-:W-:Y:S02]  /*7960*/  ISETP.GE.AND P6, PT, R217, 0x1, PT ;  /* 0x00000001d900780c */ /* 0x000fe40003fc6270 */
        /* <DEDUP_REMOVED lines=16> */
[----:B--2---:R-:W-:Y:S01]  /*7a70*/  FMUL.FTZ R8, R2, R152 ;  /* 0x0000009802087220 */ /* 0x004fe20000410000 */
[----:B------:R-:W-:Y:S01]  /*7a80*/  FSEL R144, R144, RZ, P0 ;  /* 0x000000ff90907208 */ /* 0x000fe20000000000 */
[----:B------:R-:W2:Y:S01]  /*7a90*/  LDL.LU R152, [R1+0x10] ;  /* 0x0000100001987983 */ /* 0x000ea20000300800 */
[C---:B------:R-:W-:Y:S01]  /*7aa0*/  FFMA.FTZ R209, R2.reuse, R209, R146 ;  /* 0x000000d102d17223 */ /* 0x040fe20000010092 */
[----:B------:R-:W1:Y:S01]  /*7ab0*/  MUFU.EX2 R0, R0 ;  /* 0x0000000000007308 */ /* 0x000e620000000800 */
[----:B------:R-:W-:Y:S01]  /*7ac0*/  FMUL.FTZ R4, R2, R148 ;  /* 0x0000009402047220 */ /* 0x000fe20000410000 */
[----:B------:R-:W-:Y:S01]  /*7ad0*/  MOV R148, R28 ;  /* 0x0000001c00947202 */ /* 0x000fe20000000f00 */
[----:B------:R-:W-:Y:S02]  /*7ae0*/  FFMA.FTZ R6, R6, c[0x0][0x2d0], -R144 ;  /* 0x0000b40006067a23 */ /* 0x000fe40000010890 */
[C---:B------:R-:W-:Y:S02]  /*7af0*/  FMUL.FTZ R5, R2.reuse, R149 ;  /* 0x0000009502057220 */ /* 0x040fe40000410000 */
[C---:B------:R-:W-:Y:S02]  /*7b00*/  FMUL.FTZ R9, R2.reuse, R153 ;  /* 0x0000009902097220 */ /* 0x040fe40000410000 */
[C---:B------:R-:W-:Y:S01]  /*7b10*/  FMUL.FTZ R12, R2.reuse, R100 ;  /* 0x00000064020c7220 */ /* 0x040fe20000410000 */
[----:B------:R3:W2:Y:S01]  /*7b20*/  MUFU.EX2 R145, R6 ;  /* 0x0000000600917308 */ /* 0x0006a20000000800 */
[C---:B------:R-:W-:Y:S02]  /*7b30*/  FMUL.FTZ R13, R2.reuse, R101 ;  /* 0x00000065020d7220 */ /* 0x040fe40000410000 */
[C---:B------:R-:W-:Y:S02]  /*7b40*/  FMUL.FTZ R16, R2.reuse, R104 ;  /* 0x0000006802107220 */ /* 0x040fe40000410000 */
[C---:B------:R-:W-:Y:S02]  /*7b50*/  FMUL.FTZ R17, R2.reuse, R105 ;  /* 0x0000006902117220 */ /* 0x040fe40000410000 */
[C---:B------:R-:W-:Y:S02]  /*7b60*/  FMUL.FTZ R20, R2.reuse, R108 ;  /* 0x0000006c02147220 */ /* 0x040fe40000410000 */
        /* <DEDUP_REMOVED lines=46> */
[----:B-1----:R-:W-:Y:S02]  /*7e50*/  FMUL.FTZ R18, R0, R106 ;  /* 0x0000006a00127220 */ /* 0x002fe40000410000 */
[----:B---3--:R-:W-:Y:S01]  /*7e60*/  IMAD.MOV.U32 R6, RZ, RZ, R29 ;  /* 0x000000ffff067224 */ /* 0x008fe200078e001d */
[----:B------:R-:W3:Y:S01]  /*7e70*/  LDL R106, [R1+0x38] ;  /* 0x00003800016a7983 */ /* 0x000ee20000100800 */
[C---:B------:R-:W-:Y:S01]  /*7e80*/  FMUL.FTZ R29, R2.reuse, R117 ;  /* 0x00000075021d7220 */ /* 0x040fe20000410000 */
[----:B------:R-:W-:Y:S01]  /*7e90*/  MOV R117, R39 ;  /* 0x0000002700757202 */ /* 0x000fe20000000f00 */
[----:B------:R-:W-:Y:S02]  /*7ea0*/  IMAD.MOV.U32 R149, RZ, RZ, R24 ;  /* 0x000000ffff957224 */ /* 0x000fe400078e0018 */
[----:B------:R-:W-:Y:S02]  /*7eb0*/  FMUL.FTZ R24, R2, R112 ;  /* 0x0000007002187220 */ /* 0x000fe40000410000 */
[C---:B------:R-:W-:Y:S01]  /*7ec0*/  FMUL.FTZ R14, R0.reuse, R102 ;  /* 0x00000066000e7220 */ /* 0x040fe20000410000 */
[----:B------:R-:W-:Y:S01]  /*7ed0*/  MOV R102, R3 ;  /* 0x0000000300667202 */ /* 0x000fe20000000f00 */
[C---:B------:R-:W-:Y:S01]  /*7ee0*/  FMUL.FTZ R19, R0.reuse, R107 ;  /* 0x0000006b00137220 */ /* 0x040fe20000410000 */
[----:B------:R-:W3:Y:S01]  /*7ef0*/  LDL.64 R2, [R1+0x20] ;  /* 0x0000200001027983 */ /* 0x000ee20000100a00 */
[----:B------:R-:W-:Y:S01]  /*7f00*/  IADD3 R107, R217, -0x1, RZ ;  /* 0xffffffffd96b7810 */ /* 0x000fe20007ffe0ff */
[----:B------:R-:W-:Y:S02]  /*7f10*/  IMAD.MOV.U32 R137, RZ, RZ, R7 ;  /* 0x000000ffff897224 */ /* 0x000fe400078e0007 */
[----:B------:R-:W-:Y:S02]  /*7f20*/  IMAD.MOV.U32 R153, RZ, RZ, R43 ;  /* 0x000000ffff997224 */ /* 0x000fe400078e002b */
[C---:B------:R-:W-:Y:S02]  /*7f30*/  FMUL.FTZ R7, R0.reuse, R151 ;  /* 0x0000009700077220 */ /* 0x040fe40000410000 */
[C---:B------:R-:W-:Y:S01]  /*7f40*/  FMUL.FTZ R10, R0.reuse, R154 ;  /* 0x0000009a000a7220 */ /* 0x040fe20000410000 */
[----:B------:R-:W-:Y:S01]  /*7f50*/  MOV R154, R38 ;  /* 0x00000026009a7202 */ /* 0x000fe20000000f00 */
[----:B------:R-:W-:Y:S02]  /*7f60*/  IMAD.MOV.U32 R116, RZ, RZ, R23 ;  /* 0x000000ffff747224 */ /* 0x000fe400078e0017 */
[C---:B------:R-:W-:Y:S02]  /*7f70*/  FMUL.FTZ R23, R0.reuse, R111 ;  /* 0x0000006f00177220 */ /* 0x040fe40000410000 */
[----:B------:R-:W-:Y:S02]  /*7f80*/  IMAD.MOV.U32 R112, RZ, RZ, R34 ;  /* 0x000000ffff707224 */ /* 0x000fe400078e0022 */
        /* <DEDUP_REMOVED lines=34> */
[----:B------:R-:W-:Y:S02]  /*81b0*/  IMAD.MOV.U32 R149, RZ, RZ, R47 ;  /* 0x000000ffff957224 */ /* 0x000fe400078e002f */
[C---:B------:R-:W-:Y:S02]  /*81c0*/  FMUL.FTZ R47, R0.reuse, R135 ;  /* 0x00000087002f7220 */ /* 0x040fe40000410000 */
[----:B------:R-:W-:Y:S02]  /*81d0*/  IMAD.MOV.U32 R125, RZ, RZ, R6 ;  /* 0x000000ffff7d7224 */ /* 0x000fe400078e0006 */
[C---:B------:R-:W-:Y:S01]  /*81e0*/  FMUL.FTZ R6, R0.reuse, R150 ;  /* 0x0000009600067220 */ /* 0x040fe20000410000 */
[----:B------:R-:W-:Y:S01]  /*81f0*/  MOV R150, R31 ;  /* 0x0000001f00967202 */ /* 0x000fe20000000f00 */
[C---:B------:R-:W-:Y:S02]  /*8200*/  FMUL.FTZ R31, R0.reuse, R119 ;  /* 0x00000077001f7220 */ /* 0x040fe40000410000 */
[----:B------:R-:W-:Y:S02]  /*8210*/  IMAD.MOV.U32 R129, RZ, RZ, R11 ;  /* 0x000000ffff817224 */ /* 0x000fe400078e000b */
[C---:B------:R-:W-:Y:S02]  /*8220*/  FMUL.FTZ R11, R0.reuse, R155 ;  /* 0x0000009b000b7220 */ /* 0x040fe40000410000 */
[----:B------:R-:W-:Y:S02]  /*8230*/  IMAD.MOV.U32 R155, RZ, RZ, R51 ;  /* 0x000000ffff9b7224 */ /* 0x000fe400078e0033 */
[C---:B------:R-:W-:Y:S02]  /*8240*/  FMUL.FTZ R51, R0.reuse, R139 ;  /* 0x0000008b00337220 */ /* 0x040fe40000410000 */
[----:B------:R-:W-:Y:S01]  /*8250*/  IMAD.MOV.U32 R151, RZ, RZ, R35 ;  /* 0x000000ffff977224 */ /* 0x000fe200078e0023 */
[----:B------:R-:W-:Y:S01]  /*8260*/  MOV R127, R155 ;  /* 0x0000009b007f7202 */ /* 0x000fe20000000f00 */
        /* <DEDUP_REMOVED lines=10> */
[C---:B------:R-:W-:Y:S01]  /*8310*/  @P6 IMAD.WIDE.U32 R100, R107.reuse, c[0x0][0x1e0], RZ ;  /* 0x000078006b646a25 */ /* 0x040fe200078e00ff */
[----:B------:R-:W-:Y:S03]  /*8320*/  MOV R111, R103 ;  /* 0x00000067006f7202 */ /* 0x000fe60000000f00 */
[----:B------:R-:W-:Y:S02]  /*8330*/  IMAD.MOV.U32 R139, RZ, RZ, R105 ;  /* 0x000000ffff8b7224 */ /* 0x000fe400078e0069 */
[----:B------:R-:W-:Y:S02]  /*8340*/  IMAD.MOV.U32 R130, RZ, RZ, R154 ;  /* 0x000000ffff827224 */ /* 0x000fe400078e009a */
[----:B------:R-:W-:Y:S02]  /*8350*/  IMAD.MOV.U32 R154, RZ, RZ, R150 ;  /* 0x000000ffff9a7224 */ /* 0x000fe400078e0096 */
[----:B------:R-:W-:Y:S01]  /*8360*/  IMAD.MOV.U32 R150, RZ, RZ, R132 ;  /* 0x000000ffff967224 */ /* 0x000fe200078e0084 */
[----:B------:R-:W-:Y:S01]  /*8370*/  MOV R132, R117 ;  /* 0x0000007500847202 */ /* 0x000fe20000000f00 */
[----:B------:R-:W-:Y:S02]  /*8380*/  IMAD.MOV.U32 R135, RZ, RZ, R112 ;  /* 0x000000ffff877224 */ /* 0x000fe400078e0070 */
[----:B------:R-:W-:Y:S02]  /*8390*/  IMAD.MOV.U32 R131, RZ, RZ, R116 ;  /* 0x000000ffff837224 */ /* 0x000fe400078e0074 */
[----:B------:R-:W-:Y:S02]  /*83a0*/  IMAD.MOV.U32 R124, RZ, RZ, R120 ;  /* 0x000000ffff7c7224 */ /* 0x000fe400078e0078 */
[C---:B--2---:R-:W-:Y:S01]  /*83b0*/  FFMA.FTZ R104, R0.reuse, R152, R145 ;  /* 0x0000009800687223 */ /* 0x044fe20000010091 */
[----:B------:R-:W-:Y:S01]  /*83c0*/  MOV R152, R46 ;  /* 0x0000002e00987202 */ /* 0x000fe20000000f00 */
[----:B------:R-:W-:Y:S01]  /*83d0*/  FMUL.FTZ R46, R0, R134 ;  /* 0x00000086002e7220 */ /* 0x000fe20000410000 */
[----:B------:R-:W-:Y:S02]  /*83e0*/  @P6 SHF.R.S32.HI R0, RZ, 0x1f, R107 ;  /* 0x0000001fff006819 */ /* 0x000fe4000001146b */
[----:B------:R-:W-:Y:S03]  /*83f0*/  MOV R134, R113 ;  /* 0x0000007100867202 */ /* 0x000fe60000000f00 */
[----:B------:R-:W-:Y:S04]  /*8400*/  @P6 IMAD R0, R0, c[0x0][0x1e0], RZ ;  /* 0x0000780000006a24 */ /* 0x000fe800078e02ff */
[----:B------:R-:W-:Y:S01]  /*8410*/  @P6 IMAD R0, R107, c[0x0][0x1e4], R0 ;  /* 0x000079006b006a24 */ /* 0x000fe200078e0200 */
[----:B------:R-:W-:Y:S01]  /*8420*/  MOV R107, R133 ;  /* 0x00000085006b7202 */ /* 0x000fe20000000f00 */
[----:B------:R-:W-:Y:S01]  /*8430*/  IMAD.MOV.U32 R133, RZ, RZ, R129 ;  /* 0x000000ffff857224 */ /* 0x000fe200078e0081 */
[----:B------:R-:W-:Y:S01]  /*8440*/  MOV R129, R108 ;  /* 0x0000006c00817202 */ /* 0x000fe20000000f00 */
[----:B------:R-:W-:Y:S01]  /*8450*/  FFMA.FTZ R108, R167, c[0x0][0x2d0], -R143 ;  /* 0x0000b400a76c7a23 */ /* 0x000fe2000001088f */
[----:B------:R-:W-:Y:S02]  /*8460*/  @P6 IADD3 R0, R101, R0, RZ ;  /* 0x0000000065006210 */ /* 0x000fe40007ffe0ff */
[----:B------:R-:W-:Y:S03]  /*8470*/  MOV R122, R107 ;  /* 0x0000006b007a7202 */ /* 0x000fe60000000f00 */
[----:B------:R-:W-:Y:S01]  /*8480*/  @P6 IMAD R0, R0, 0x60, RZ ;  /* 0x0000006000006824 */ /* 0x000fe200078e02ff */
[----:B------:R-:W-:Y:S01]  /*8490*/  MUFU.EX2 R108, R108 ;  /* 0x0000006c006c7308 */ /* 0x000fe20000000800 */
[----:B---3--:R-:W-:Y:S02]  /*84a0*/  @P6 IMAD.MOV.U32 R3, RZ, RZ, R106 ;  /* 0x000000ffff036224 */ /* 0x008fe400078e006a */
[----:B------:R-:W-:Y:S02]  /*84b0*/  IMAD.MOV.U32 R106, RZ, RZ, R102 ;  /* 0x000000ffff6a7224 */ /* 0x000fe400078e0066 */
[----:B------:R-:W-:Y:S04]  /*84c0*/  @P6 IMAD.WIDE.U32 R2, R100, 0x60, R2 ;  /* 0x0000006064026825 */ /* 0x000fe800078e0002 */
[----:B------:R-:W-:Y:S02]  /*84d0*/  @P6 IMAD.IADD R0, R3, 0x1, R0 ;  /* 0x0000000103006824 */ /* 0x000fe400078e0200 */
[----:B------:R-:W-:Y:S03]  /*84e0*/  IMAD.MOV.U32 R126, RZ, RZ, R106 ;  /* 0x000000ffff7e7224 */ /* 0x000fe600078e006a */
        /* <DEDUP_REMOVED lines=14> */
[----:B------:R-:W-:Y:S01]  /*85d0*/  IMAD.MOV.U32 R135, RZ, RZ, R127 ;  /* 0x000000ffff877224 */ /* 0x000fe200078e007f */
[----:B------:R-:W-:Y:S01]  /*85e0*/  @P6 MOV R100, 0x6 ;  /* 0x0000000600646802 */ /* 0x000fe20000000f00 */
[----:B------:R-:W2:Y:S01]  /*85f0*/  MUFU.EX2 R0, R0 ;  /* 0x0000000000007308 */ /* 0x000ea20000000800 */
[----:B------:R-:W-:Y:S01]  /*8600*/  IMAD.MOV.U32 R127, RZ, RZ, R128 ;  /* 0x000000ffff7f7224 */ /* 0x000fe200078e0080 */
[----:B------:R3:W-:Y:S01]  /*8610*/  @P6 LDGSTS.E.BYPASS.LTC128B.128 [R111+0x12100], [R102.64], !P2 ;  /* 0x12100000666f6fae */ /* 0x0007e2000d101d46 */
[----:B------:R-:W-:Y:S02]  /*8620*/  IMAD.MOV.U32 R128, RZ, RZ, R121 ;  /* 0x000000ffff807224 */ /* 0x000fe400078e0079 */
[----:B---3--:R-:W-:Y:S05]  /*8630*/  @P6 IMAD.MOV.U32 R102, RZ, RZ, c[0x0][0x1e0] ;  /* 0x00007800ff666624 */ /* 0x008fea00078e00ff */
[C---:B------:R-:W-:Y:S01]  /*8640*/  @P6 SHF.L.U64.HI R100, R102.reuse, R100, c[0x0][0x1e4] ;  /* 0x0000790066646619 */ /* 0x040fe20000010264 */
[----:B------:R-:W-:Y:S05]  /*8650*/  @P6 IMAD.SHL.U32 R102, R102, 0x40, RZ ;  /* 0x0000004066666824 */ /* 0x000fea00078e00ff */
[----:B-1----:R-:W-:Y:S04]  /*8660*/  @P6 IADD3 R2, P0, R2, R102, RZ ;  /* 0x0000006602026210 */ /* 0x002fe80007f1e0ff */
[----:B------:R-:W-:Y:S02]  /*8670*/  @P6 IADD3.X R3, R100, R3, RZ, P0, !PT ;  /* 0x0000000364036210 */ /* 0x000fe400007fe4ff */
[----:B------:R-:W-:Y:S03]  /*8680*/  @P6 IADD3 R102, P0, R102, R2, RZ ;  /* 0x0000000266666210 */ /* 0x000fe60007f1e0ff */
[----:B------:R1:W-:Y:S02]  /*8690*/  @P6 LDGSTS.E.BYPASS.LTC128B.128 [R111+0xd100], [R2.64], !P4 ;  /* 0x0d100000026f6fae */ /* 0x0003e4000e101d46 */
[----:B------:R-:W-:Y:S01]  /*86a0*/  @P6 IMAD.X R103, R100, 0x1, R3, P0 ;  /* 0x0000000164676824 */ /* 0x000fe200000e0603 */
[----:B--2---:R-:W-:Y:S05]  /*86b0*/  F2FP.PACK_AB R100, R0, R146 ;  /* 0x000000920064723e */ /* 0x004fea00000000ff */
[----:B------:R1:W-:Y:S08]  /*86c0*/  @P6 LDGSTS.E.BYPASS.LTC128B.128 [R111+0x10100], [R2.64+0x80], !P3 ;  /* 0x10100080026f6fae */ /* 0x0003f0000d901d46 */
[----:B------:R1:W-:Y:S08]  /*86d0*/  @P6 LDGSTS.E.BYPASS.LTC128B.128 [R111+0x13100], [R2.64+0x100], !P2 ;  /* 0x13100100026f6fae */ /* 0x0003f0000d101d46 */
[----:B------:R2:W-:Y:S08]  /*86e0*/  @P6 LDGSTS.E.BYPASS.LTC128B.128 [R111+0xe100], [R102.64], !P4 ;  /* 0x0e100000666f6fae */ /* 0x0005f0000e101d46 */
[----:B------:R2:W-:Y:S08]  /*86f0*/  @P6 LDGSTS.E.BYPASS.LTC128B.128 [R111+0x11100], [R102.64+0x80], !P3 ;  /* 0x11100080666f6fae */ /* 0x0005f0000d901d46 */
[----:B------:R2:W-:Y:S01]  /*8700*/  @P6 LDGSTS.E.BYPASS.LTC128B.128 [R111+0x14100], [R102.64+0x100], !P2 ;  /* 0x14100100666f6fae */ /* 0x0005e2000d101d46 */
[--C-:B-1----:R-:W-:Y:S01]  /*8710*/  FFMA.FTZ R2, R147, c[0x0][0x2d0], -R144.reuse ;  /* 0x0000b40093027a23 */ /* 0x102fe20000010890 */
[----:B------:R-:W-:Y:S01]  /*8720*/  MOV R147, R138 ;  /* 0x0000008a00937202 */ /* 0x000fe20000000f00 */
[----:B------:R-:W-:Y:S02]  /*8730*/  FFMA.FTZ R3, R208, c[0x0][0x2d0], -R143 ;  /* 0x0000b400d0037a23 */ /* 0x000fe4000001088f */
[----:B------:R-:W-:Y:S03]  /*8740*/  IMAD.MOV.U32 R138, RZ, RZ, R131 ;  /* 0x000000ffff8a7224 */ /* 0x000fe600078e0083 */
[----:B------:R-:W0:Y:S01]  /*8750*/  LDGDEPBAR ;  /* 0x00000000000079af */ /* 0x000e220000000000 */
[----:B------:R-:W1:Y:S01]  /*8760*/  MUFU.EX2 R2, R2 ;  /* 0x0000000200027308 */ /* 0x000e620000000800 */
[----:B------:R-:W-:Y:S02]  /*8770*/  MOV R131, R126 ;  /* 0x0000007e00837202 */ /* 0x000fe40000000f00 */
[----:B------:R-:W-:Y:S02]  /*8780*/  MOV R208, R138 ;  /* 0x0000008a00d07202 */ /* 0x000fe40000000f00 */
[----:B------:R-:W-:Y:S01]  /*8790*/  MOV R126, R133 ;  /* 0x00000085007e7202 */ /* 0x000fe20000000f00 */
[----:B------:R-:W-:Y:S01]  /*87a0*/  IMAD.MOV.U32 R138, RZ, RZ, R131 ;  /* 0x000000ffff8a7224 */ /* 0x000fe200078e0083 */
[----:B------:R-:W-:Y:S03]  /*87b0*/  MOV R133, R125 ;  /* 0x0000007d00857202 */ /* 0x000fe60000000f00 */
[----:B------:R3:W4:Y:S01]  /*87c0*/  MUFU.EX2 R110, R3 ;  /* 0x00000003006e7308 */ /* 0x0007220000000800 */
[----:B--2---:R-:W-:Y:S02]  /*87d0*/  FADD.FTZ R102, R0, R209 ;  /* 0x000000d100667221 */ /* 0x004fe40000010000 */
[----:B------:R-:W-:Y:S02]  /*87e0*/  FFMA.FTZ R0, R165, c[0x0][0x2d0], -R144 ;  /* 0x0000b400a5007a23 */ /* 0x000fe40000010890 */
[----:B------:R-:W-:Y:S02]  /*87f0*/  FADD.FTZ R111, R108, R102 ;  /* 0x000000666c6f7221 */ /* 0x000fe40000010000 */
[C---:B-1----:R-:W-:Y:S03]  /*8800*/  FADD.FTZ R117, R2.reuse, R104 ;  /* 0x0000006802757221 */ /* 0x042fe60000010000 */
[----:B------:R1:W-:Y:S01]  /*8810*/  MUFU.EX2 R109, R0 ;  /* 0x00000000006d7308 */ /* 0x0003e20000000800 */
[----:B------:R-:W2:Y:S01]  /*8820*/  LDSM.16.MT88.4 R104, [R224] ;  /* 0x00000000e068783b */ /* 0x000ea20000004200 */
[----:B------:R-:W-:Y:S01]  /*8830*/  F2FP.PACK_AB R101, R2, R145 ;  /* 0x000000910265723e */ /* 0x000fe200000000ff */
[--C-:B------:R-:W-:Y:S02]  /*8840*/  FFMA.FTZ R2, R215, c[0x0][0x2d0], -R143.reuse ;  /* 0x0000b400d7027a23 */ /* 0x100fe4000001088f */
[--C-:B---3--:R-:W-:Y:S01]  /*8850*/  FFMA.FTZ R3, R164, c[0x0][0x2d0], -R144.reuse ;  /* 0x0000b400a4037a23 */ /* 0x108fe20000010890 */
[----:B----4-:R-:W-:Y:S04]  /*8860*/  F2FP.PACK_AB R102, R110, R108 ;  /* 0x0000006c6e66723e */ /* 0x010fe800000000ff */
[----:B------:R3:W-:Y:S01]  /*8870*/  MUFU.EX2 R115, R2 ;  /* 0x0000000200737308 */ /* 0x0007e20000000800 */
[--C-:B------:R-:W-:Y:S09]  /*8880*/  FFMA.FTZ R108, R212, c[0x0][0x2d0], -R144.reuse ;  /* 0x0000b400d46c7a23 */ /* 0x100ff20000010890 */
[----:B------:R-:W4:Y:S01]  /*8890*/  MUFU.EX2 R3, R3 ;  /* 0x0000000300037308 */ /* 0x000f220000000800 */
[----:B-1----:R-:W-:Y:S09]  /*88a0*/  FFMA.FTZ R0, R214, c[0x0][0x2d0], -R143 ;  /* 0x0000b400d6007a23 */ /* 0x002ff2000001088f */
[----:B------:R-:W-:Y:S01]  /*88b0*/  MUFU.EX2 R116, R108 ;  /* 0x0000006c00747308 */ /* 0x000fe20000000800 */
[--C-:B---3--:R-:W-:Y:S09]  /*88c0*/  FFMA.FTZ R2, R211, c[0x0][0x2d0], -R144.reuse ;  /* 0x0000b400d3027a23 */ /* 0x108ff20000010890 */
[----:B------:R1:W-:Y:S01]  /*88d0*/  MUFU.EX2 R112, R2 ;  /* 0x0000000200707308 */ /* 0x0003e20000000800 */
[----:B----4-:R-:W-:Y:S01]  /*88e0*/  F2FP.PACK_AB R103, R109, R3 ;  /* 0x000000036d67723e */ /* 0x010fe200000000ff */
[----:B------:R-:W-:Y:S04]  /*88f0*/  FADD.FTZ R3, R3, R117 ;  /* 0x0000007503037221 */ /* 0x000fe80000010000 */
[----:B------:R-:W-:Y:S04]  /*8900*/  FADD.FTZ R118, R109, R3 ;  /* 0x000000036d767221 */ /* 0x000fe80000010000 */
[----:B------:R-:W3:Y:S01]  /*8910*/  MUFU.EX2 R0, R0 ;  /* 0x0000000000007308 */ /* 0x000ee20000000800 */
[C---:B--2---:R-:W-:Y:S05]  /*8920*/  HMMA.16816.F32 R4, R100.reuse, R104, R4 ;  /* 0x000000686404723c */ /* 0x044fea0000001804 */
[--C-:B------:R-:W-:Y:S03]  /*8930*/  FFMA.FTZ R3, R221, c[0x0][0x2d0], -R144.reuse ;  /* 0x0000b400dd037a23 */ /* 0x100fe60000010890 */
[C---:B------:R-:W-:Y:S01]  /*8940*/  HMMA.16816.F32 R8, R100.reuse, R106, R8 ;  /* 0x0000006a6408723c */ /* 0x040fe20000001808 */
[----:B------:R-:W2:Y:S03]  /*8950*/  LDSM.16.MT88.4 R104, [R228] ;  /* 0x00000000e468783b */ /* 0x000ea60000004200 */
[--C-:B-1----:R-:W-:Y:S04]  /*8960*/  FFMA.FTZ R2, R210, c[0x0][0x2d0], -R144.reuse ;  /* 0x0000b400d2027a23 */ /* 0x102fe80000010890 */
[----:B------:R1:W4:Y:S04]  /*8970*/  MUFU.EX2 R114, R2 ;  /* 0x0000000200727308 */ /* 0x0003280000000800 */
[--C-:B-1----:R-:W-:Y:S06]  /*8980*/  FFMA.FTZ R2, R216, c[0x0][0x2d0], -R143.reuse ;  /* 0x0000b400d8027a23 */ /* 0x102fec000001088f */
[----:B------:R1:W-:Y:S01]  /*8990*/  MUFU.EX2 R113, R2 ;  /* 0x0000000200717308 */ /* 0x0003e20000000800 */
[C---:B--2---:R-:W-:Y:S08]  /*89a0*/  HMMA.16816.F32 R12, R100.reuse, R104, R12 ;  /* 0x00000068640c723c */ /* 0x044ff0000000180c */
[C---:B------:R-:W-:Y:S01]  /*89b0*/  HMMA.16816.F32 R16, R100.reuse, R106, R16 ;  /* 0x0000006a6410723c */ /* 0x040fe20000001810 */
[----:B------:R-:W2:Y:S03]  /*89c0*/  LDSM.16.MT88.4 R104, [R227] ;  /* 0x00000000e368783b */ /* 0x000ea60000004200 */
[----:B-1----:R-:W-:Y:S04]  /*89d0*/  FFMA.FTZ R2, R218, c[0x0][0x2d0], -R143 ;  /* 0x0000b400da027a23 */ /* 0x002fe8000001088f */
[----:B------:R1:W5:Y:S04]  /*89e0*/  MUFU.EX2 R123, R2 ;  /* 0x00000002007b7308 */ /* 0x0003680000000800 */
[----:B-1----:R-:W-:Y:S01]  /*89f0*/  FFMA.FTZ R2, R213, c[0x0][0x2d0], -R144 ;  /* 0x0000b400d5027a23 */ /* 0x002fe20000010890 */
[C---:B--2---:R-:W-:Y:S05]  /*8a00*/  HMMA.16816.F32 R20, R100.reuse, R104, R20 ;  /* 0x000000686414723c */ /* 0x044fea0000001814 */
[----:B------:R1:W2:Y:S03]  /*8a10*/  MUFU.EX2 R120, R2 ;  /* 0x0000000200787308 */ /* 0x0002a60000000800 */
[C---:B------:R-:W-:Y:S01]  /*8a20*/  HMMA.16816.F32 R24, R100.reuse, R106, R24 ;  /* 0x0000006a6418723c */ /* 0x040fe20000001818 */
[----:B------:R-:W2:Y:S03]  /*8a30*/  LDSM.16.MT88.4 R104, [R249] ;  /* 0x00000000f968783b */ /* 0x000ea60000004200 */
[----:B-1----:R-:W-:Y:S05]  /*8a40*/  FADD.FTZ R2, R110, R111 ;  /* 0x0000006f6e027221 */ /* 0x002fea0000010000 */
[----:B------:R-:W-:Y:S03]  /*8a50*/  LDSM.16.MT88.4 R108, [R228+0x1000] ;  /* 0x00100000e46c783b */ /* 0x000fe60000004200 */
[----:B---3--:R-:W-:Y:S02]  /*8a60*/  FADD.FTZ R117, R0, R2 ;  /* 0x0000000200757221 */ /* 0x008fe40000010000 */
[----:B------:R-:W-:Y:S04]  /*8a70*/  FADD.FTZ R2, R112, R118 ;  /* 0x0000007670027221 */ /* 0x000fe80000010000 */
[----:B----4-:R-:W-:Y:S04]  /*8a80*/  FADD.FTZ R2, R114, R2 ;  /* 0x0000000272027221 */ /* 0x010fe80000010000 */
[----:B------:R-:W-:Y:S01]  /*8a90*/  FADD.FTZ R2, R116, R2 ;  /* 0x0000000274027221 */ /* 0x000fe20000010000 */
[C---:B--2---:R-:W-:Y:S08]  /*8aa0*/  HMMA.16816.F32 R28, R100.reuse, R104, R28 ;  /* 0x00000068641c723c */ /* 0x044ff0000000181c */
        /* <DEDUP_REMOVED lines=26> */
[----:B------:R-:W-:Y:S01]  /*8c50*/  F2FP.PACK_AB R100, R115, R0 ;  /* 0x000000007364723e */ /* 0x000fe200000000ff */
[--C-:B------:R-:W-:Y:S01]  /*8c60*/  FFMA.FTZ R0, R223, c[0x0][0x2d0], -R143.reuse ;  /* 0x0000b400df007a23 */ /* 0x100fe2000001088f */
[----:B------:R-:W-:Y:S03]  /*8c70*/  F2FP.PACK_AB R101, R114, R112 ;  /* 0x000000707265723e */ /* 0x000fe600000000ff */
[----:B-----5:R-:W-:Y:S01]  /*8c80*/  F2FP.PACK_AB R102, R123, R113 ;  /* 0x000000717b66723e */ /* 0x020fe200000000ff */
[----:B------:R2:W3:Y:S01]  /*8c90*/  MUFU.EX2 R119, R0 ;  /* 0x0000000000777308 */ /* 0x0004e20000000800 */
[C---:B------:R-:W-:Y:S01]  /*8ca0*/  F2FP.PACK_AB R103, R120.reuse, R116 ;  /* 0x000000747867723e */ /* 0x040fe200000000ff */
[----:B------:R-:W-:Y:S01]  /*8cb0*/  FADD.FTZ R120, R120, R2 ;  /* 0x0000000278787221 */ /* 0x000fe20000010000 */
[----:B------:R-:W-:Y:S01]  /*8cc0*/  IADD3 R223, R217, -0x1, RZ ;  /* 0xffffffffd9df7810 */ /* 0x000fe20007ffe0ff */
[----:B--2---:R-:W-:Y:S01]  /*8cd0*/  FFMA.FTZ R0, R139, c[0x0][0x2d0], -R143 ;  /* 0x0000b4008b007a23 */ /* 0x004fe2000001088f */
[----:B------:R-:W-:Y:S02]  /*8ce0*/  MOV R139, R134 ;  /* 0x00000086008b7202 */ /* 0x000fe40000000f00 */
[----:B------:R-:W-:Y:S01]  /*8cf0*/  MOV R134, R130 ;  /* 0x0000008200867202 */ /* 0x000fe20000000f00 */
[C---:B-1----:R-:W-:Y:S02]  /*8d00*/  HMMA.16816.F32 R4, R100.reuse, R104, R4 ;  /* 0x000000686404723c */ /* 0x042fe40000001804 */
[----:B------:R1:W2:Y:S01]  /*8d10*/  MUFU.EX2 R125, R0 ;  /* 0x00000000007d7308 */ /* 0x0002a20000000800 */
[----:B------:R-:W-:Y:S02]  /*8d20*/  IMAD.MOV.U32 R130, RZ, RZ, R122 ;  /* 0x000000ffff827224 */ /* 0x000fe400078e007a */
[----:B------:R-:W-:Y:S03]  /*8d30*/  IMAD.MOV.U32 R167, RZ, RZ, R139 ;  /* 0x000000ffffa77224 */ /* 0x000fe600078e008b */
[C---:B------:R-:W-:Y:S01]  /*8d40*/  HMMA.16816.F32 R8, R100.reuse, R106, R8 ;  /* 0x0000006a6408723c */ /* 0x040fe20000001808 */
[----:B------:R-:W4:Y:S03]  /*8d50*/  LDSM.16.MT88.4 R104, [R228+0x800] ;  /* 0x00080000e468783b */ /* 0x000f260000004200 */
[----:B------:R-:W-:Y:S01]  /*8d60*/  MOV R139, R130 ;  /* 0x00000082008b7202 */ /* 0x000fe20000000f00 */
[--C-:B-1----:R-:W-:Y:S04]  /*8d70*/  FFMA.FTZ R0, R220, c[0x0][0x2d0], -R144.reuse ;  /* 0x0000b400dc007a23 */ /* 0x102fe80000010890 */
[----:B------:R1:W-:Y:S01]  /*8d80*/  MUFU.EX2 R121, R0 ;  /* 0x0000000000797308 */ /* 0x0003e20000000800 */
[C---:B----4-:R-:W-:Y:S03]  /*8d90*/  HMMA.16816.F32 R12, R100.reuse, R104, R12 ;  /* 0x00000068640c723c */ /* 0x050fe6000000180c */
[--C-:B-1----:R-:W-:Y:S05]  /*8da0*/  FFMA.FTZ R0, R219, c[0x0][0x2d0], -R144.reuse ;  /* 0x0000b400db007a23 */ /* 0x102fea0000010890 */
[C---:B------:R-:W-:Y:S01]  /*8db0*/  HMMA.16816.F32 R16, R100.reuse, R106, R16 ;  /* 0x0000006a6410723c */ /* 0x040fe20000001810 */
[----:B------:R-:W1:Y:S01]  /*8dc0*/  LDSM.16.MT88.4 R104, [R227+0x800] ;  /* 0x00080000e368783b */ /* 0x000e620000004200 */
[----:B------:R4:W-:Y:S02]  /*8dd0*/  MUFU.EX2 R122, R0 ;  /* 0x00000000007a7308 */ /* 0x0009e40000000800 */
[--C-:B----4-:R-:W-:Y:S08]  /*8de0*/  FFMA.FTZ R0, R129, c[0x0][0x2d0], -R143.reuse ;  /* 0x0000b40081007a23 */ /* 0x110ff0000001088f */
[----:B------:R4:W5:Y:S01]  /*8df0*/  MUFU.EX2 R129, R0 ;  /* 0x0000000000817308 */ /* 0x0009620000000800 */
[C---:B-1----:R-:W-:Y:S08]  /*8e00*/  HMMA.16816.F32 R20, R100.reuse, R104, R20 ;  /* 0x000000686414723c */ /* 0x042ff00000001814 */
[C---:B------:R-:W-:Y:S01]  /*8e10*/  HMMA.16816.F32 R24, R100.reuse, R106, R24 ;  /* 0x0000006a6418723c */ /* 0x040fe20000001818 */
[----:B------:R-:W1:Y:S03]  /*8e20*/  LDSM.16.MT88.4 R104, [R230+0x800] ;  /* 0x00080000e668783b */ /* 0x000e660000004200 */
[----:B----4-:R-:W-:Y:S01]  /*8e30*/  FFMA.FTZ R0, R147, c[0x0][0x2d0], -R143 ;  /* 0x0000b40093007a23 */ /* 0x010fe2000001088f */
[----:B------:R-:W-:Y:S01]  /*8e40*/  MOV R147, R166 ;  /* 0x000000a600937202 */ /* 0x000fe20000000f00 */
[----:B------:R-:W-:Y:S01]  /*8e50*/  IMAD.MOV.U32 R166, RZ, RZ, R127 ;  /* 0x000000ffffa67224 */ /* 0x000fe200078e007f */
[----:B------:R-:W-:Y:S01]  /*8e60*/  MOV R127, R128 ;  /* 0x00000080007f7202 */ /* 0x000fe20000000f00 */
[----:B------:R4:W1:Y:S10]  /*8e70*/  MUFU.EX2 R131, R0 ;  /* 0x0000000000837308 */ /* 0x0008740000000800 */
[----:B------:R-:W-:Y:S01]  /*8e80*/  MUFU.EX2 R128, R3 ;  /* 0x0000000300807308 */ /* 0x000fe20000000800 */
[----:B----4-:R-:W-:Y:S02]  /*8e90*/  FFMA.FTZ R0, R222, c[0x0][0x2d0], -R144 ;  /* 0x0000b400de007a23 */ /* 0x010fe40000010890 */
[----:B------:R-:W4:Y:S07]  /*8ea0*/  LDL R222, [R1+0x18] ;  /* 0x0000180001de7983 */ /* 0x000f2e0000100800 */
[----:B------:R2:W-:Y:S01]  /*8eb0*/  MUFU.EX2 R130, R0 ;  /* 0x0000000000827308 */ /* 0x0005e20000000800 */
[C---:B-1----:R-:W-:Y:S08]  /*8ec0*/  HMMA.16816.F32 R28, R100.reuse, R104, R28 ;  /* 0x00000068641c723c */ /* 0x042ff0000000181c */
[C---:B------:R-:W-:Y:S01]  /*8ed0*/  HMMA.16816.F32 R32, R100.reuse, R106, R32 ;  /* 0x0000006a6420723c */ /* 0x040fe20000001820 */
[----:B------:R-:W1:Y:S03]  /*8ee0*/  LDSM.16.MT88.4 R104, [R224+0x3800] ;  /* 0x00380000e068783b */ /* 0x000e660000004200 */
[----:B--2---:R-:W-:Y:S04]  /*8ef0*/  FADD.FTZ R0, R115, R117 ;  /* 0x0000007573007221 */ /* 0x004fe80000010000 */
[----:B------:R-:W-:Y:S02]  /*8f00*/  FADD.FTZ R118, R113, R0 ;  /* 0x0000000071767221 */ /* 0x000fe40000010000 */
[----:B------:R-:W-:Y:S02]  /*8f10*/  LDSM.16.MT88.4 R112, [R228+0x1800] ;  /* 0x00180000e470783b */ /* 0x000fe40000004200 */
[--C-:B------:R-:W-:Y:S02]  /*8f20*/  FFMA.FTZ R0, R127, c[0x0][0x2d0], -R143.reuse ;  /* 0x0000b4007f007a23 */ /* 0x100fe4000001088f */
[----:B------:R-:W-:Y:S02]  /*8f30*/  FADD.FTZ R118, R123, R118 ;  /* 0x000000767b767221 */ /* 0x000fe40000010000 */
[----:B------:R2:W2:Y:S02]  /*8f40*/  MUFU.EX2 R127, R0 ;  /* 0x00000000007f7308 */ /* 0x0004a40000000800 */
[----:B---3--:R-:W-:Y:S04]  /*8f50*/  FADD.FTZ R2, R119, R118 ;  /* 0x0000007677027221 */ /* 0x008fe80000010000 */
[----:B------:R-:W-:Y:S04]  /*8f60*/  FADD.FTZ R2, R125, R2 ;  /* 0x000000027d027221 */ /* 0x000fe80000010000 */
[----:B-----5:R-:W-:Y:S04]  /*8f70*/  FADD.FTZ R2, R129, R2 ;  /* 0x0000000281027221 */ /* 0x020fe80000010000 */
[----:B------:R-:W-:Y:S01]  /*8f80*/  FADD.FTZ R2, R131, R2 ;  /* 0x0000000283027221 */ /* 0x000fe20000010000 */
[C---:B-1----:R-:W-:Y:S03]  /*8f90*/  HMMA.16816.F32 R36, R100.reuse, R104, R36 ;  /* 0x000000686424723c */ /* 0x042fe60000001824 */
[----:B--2---:R-:W-:Y:S05]  /*8fa0*/  FFMA.FTZ R0, R133, c[0x0][0x2d0], -R143 ;  /* 0x0000b40085007a23 */ /* 0x004fea000001088f */
[C---:B------:R-:W-:Y:S01]  /*8fb0*/  HMMA.16816.F32 R40, R100.reuse, R106, R40 ;  /* 0x0000006a6428723c */ /* 0x040fe20000001828 */
[----:B------:R-:W1:Y:S01]  /*8fc0*/  LDSM.16.MT88.4 R104, [R228+0x3800] ;  /* 0x00380000e468783b */ /* 0x000e620000004200 */
[----:B------:R2:W3:Y:S02]  /*8fd0*/  MUFU.EX2 R133, R0 ;  /* 0x0000000000857308 */ /* 0x0004e40000000800 */
[----:B------:R-:W-:Y:S02]  /*8fe0*/  FADD.FTZ R2, R127, R2 ;  /* 0x000000027f027221 */ /* 0x000fe40000010000 */
[----:B--2---:R-:W-:Y:S02]  /*8ff0*/  FFMA.FTZ R0, R166, c[0x0][0x2d0], -R144 ;  /* 0x0000b400a6007a23 */ /* 0x004fe40000010890 */
[----:B------:R-:W-:Y:S04]  /*9000*/  IMAD.MOV.U32 R166, RZ, RZ, R126 ;  /* 0x000000ffffa67224 */ /* 0x000fe800078e007e */
[----:B------:R2:W-:Y:S01]  /*9010*/  MUFU.EX2 R126, R0 ;  /* 0x00000000007e7308 */ /* 0x0005e20000000800 */
[----:B---3--:R-:W-:Y:S01]  /*9020*/  FADD.FTZ R2, R133, R2 ;  /* 0x0000000285027221 */ /* 0x008fe20000010000 */
[C---:B-1----:R-:W-:Y:S08]  /*9030*/  HMMA.16816.F32 R44, R100.reuse, R104, R44 ;  /* 0x00000068642c723c */ /* 0x042ff0000000182c */
[C---:B------:R-:W-:Y:S01]  /*9040*/  HMMA.16816.F32 R48, R100.reuse, R106, R48 ;  /* 0x0000006a6430723c */ /* 0x040fe20000001830 */
[----:B------:R-:W1:Y:S03]  /*9050*/  LDSM.16.MT88.4 R104, [R227+0x3800] ;  /* 0x00380000e368783b */ /* 0x000e660000004200 */
[----:B--2---:R-:W-:Y:S01]  /*9060*/  FFMA.FTZ R0, R139, c[0x0][0x2d0], -R144 ;  /* 0x0000b4008b007a23 */ /* 0x004fe20000010890 */
[----:B------:R-:W-:Y:S01]  /*9070*/  MOV R139, R138 ;  /* 0x0000008a008b7202 */ /* 0x000fe20000000f00 */
[----:B------:R-:W-:Y:S01]  /*9080*/  IMAD.MOV.U32 R138, RZ, RZ, R135 ;  /* 0x000000ffff8a7224 */ /* 0x000fe200078e0087 */
[----:B------:R-:W-:Y:S01]  /*9090*/  MOV R135, R134 ;  /* 0x0000008600877202 */ /* 0x000fe20000000f00 */
[----:B------:R-:W-:Y:S01]  /*90a0*/  IMAD.MOV.U32 R134, RZ, RZ, R155 ;  /* 0x000000ffff867224 */ /* 0x000fe200078e009b */
[----:B------:R-:W-:Y:S03]  /*90b0*/  MOV R155, R154 ;  /* 0x0000009a009b7202 */ /* 0x000fe60000000f00 */
[----:B------:R-:W-:Y:S01]  /*90c0*/  IMAD.MOV.U32 R154, RZ, RZ, R151 ;  /* 0x000000ffff9a7224 */ /* 0x000fe200078e0097 */
[----:B------:R-:W-:Y:S01]  /*90d0*/  MOV R151, R150 ;  /* 0x0000009600977202 */ /* 0x000fe20000000f00 */
[--C-:B------:R-:W-:Y:S02]  /*90e0*/  FFMA.FTZ R116, R135, c[0x0][0x2d0], -R143.reuse ;  /* 0x0000b40087747a23 */ /* 0x100fe4000001088f */
[--C-:B------:R-:W-:Y:S02]  /*90f0*/  FFMA.FTZ R117, R134, c[0x0][0x2d0], -R143.reuse ;  /* 0x0000b40086757a23 */ /* 0x100fe4000001088f */
[--C-:B------:R-:W-:Y:S01]  /*9100*/  FFMA.FTZ R3, R138, c[0x0][0x2d0], -R143.reuse ;  /* 0x0000b4008a037a23 */ /* 0x100fe2000001088f */
[----:B------:R-:W-:Y:S01]  /*9110*/  MUFU.EX2 R214, R116 ;  /* 0x0000007400d67308 */ /* 0x000fe20000000800 */
[----:B------:R-:W-:Y:S01]  /*9120*/  IMAD.MOV.U32 R150, RZ, RZ, R136 ;  /* 0x000000ffff967224 */ /* 0x000fe200078e0088 */
[----:B------:R-:W-:Y:S01]  /*9130*/  MOV R136, R132 ;  /* 0x0000008400887202 */ /* 0x000fe20000000f00 */
[--C-:B------:R-:W-:Y:S07]  /*9140*/  FFMA.FTZ R165, R151, c[0x0][0x2d0], -R143.reuse ;  /* 0x0000b40097a57a23 */ /* 0x100fee000001088f */
[----:B------:R-:W-:Y:S10]  /*9150*/  MUFU.EX2 R211, R117 ;  /* 0x0000007500d37308 */ /* 0x000ff40000000800 */
[----:B------:R2:W-:Y:S01]  /*9160*/  MUFU.EX2 R215, R3 ;  /* 0x0000000300d77308 */ /* 0x0005e20000000800 */
[C---:B-1----:R-:W-:Y:S08]  /*9170*/  HMMA.16816.F32 R52, R100.reuse, R104, R52 ;  /* 0x000000686434723c */ /* 0x042ff00000001834 */
[C---:B------:R-:W-:Y:S01]  /*9180*/  HMMA.16816.F32 R56, R100.reuse, R106, R56 ;  /* 0x0000006a6438723c */ /* 0x040fe20000001838 */
[----:B------:R-:W1:Y:S01]  /*9190*/  LDSM.16.MT88.4 R104, [R230+0x3800] ;  /* 0x00380000e668783b */ /* 0x000e620000004200 */
[----:B------:R3:W-:Y:S10]  /*91a0*/  MUFU.EX2 R132, R0 ;  /* 0x0000000000847308 */ /* 0x0007f40000000800 */
[----:B------:R-:W-:Y:S01]  /*91b0*/  MUFU.EX2 R165, R165 ;  /* 0x000000a500a57308 */ /* 0x000fe20000000800 */
[----:B--2---:R-:W-:Y:S09]  /*91c0*/  FFMA.FTZ R3, R152, c[0x0][0x2d0], -R144 ;  /* 0x0000b40098037a23 */ /* 0x004ff20000010890 */
[----:B------:R-:W-:Y:S01]  /*91d0*/  MUFU.EX2 R3, R3 ;  /* 0x0000000300037308 */ /* 0x000fe20000000800 */
[--C-:B---3--:R-:W-:Y:S02]  /*91e0*/  FFMA.FTZ R0, R208, c[0x0][0x2d0], -R143.reuse ;  /* 0x0000b400d0007a23 */ /* 0x108fe4000001088f */
[--C-:B------:R-:W-:Y:S07]  /*91f0*/  FFMA.FTZ R208, R154, c[0x0][0x2d0], -R143.reuse ;  /* 0x0000b4009ad07a23 */ /* 0x100fee000001088f */
[----:B------:R2:W3:Y:S01]  /*9200*/  MUFU.EX2 R221, R0 ;  /* 0x0000000000dd7308 */ /* 0x0004e20000000800 */
[C---:B-1----:R-:W-:Y:S09]  /*9210*/  HMMA.16816.F32 R60, R100.reuse, R104, R60 ;  /* 0x00000068643c723c */ /* 0x042ff2000000183c */
[----:B------:R-:W-:Y:S01]  /*9220*/  MUFU.EX2 R208, R208 ;  /* 0x000000d000d07308 */ /* 0x000fe20000000800 */
[C---:B------:R-:W-:Y:S01]  /*9230*/  HMMA.16816.F32 R64, R100.reuse, R106, R64 ;  /* 0x0000006a6440723c */ /* 0x040fe20000001840 */
[----:B------:R-:W1:Y:S02]  /*9240*/  LDSM.16.MT88.4 R104, [R224+0x6800] ;  /* 0x00680000e068783b */ /* 0x000e640000004200 */
[--C-:B--2---:R-:W-:Y:S02]  /*9250*/  FFMA.FTZ R0, R167, c[0x0][0x2d0], -R143.reuse ;  /* 0x0000b400a7007a23 */ /* 0x104fe4000001088f */
[--C-:B------:R-:W-:Y:S04]  /*9260*/  FFMA.FTZ R167, R155, c[0x0][0x2d0], -R143.reuse ;  /* 0x0000b4009ba77a23 */ /* 0x100fe8000001088f */
[----:B------:R2:W5:Y:S03]  /*9270*/  MUFU.EX2 R220, R0 ;  /* 0x0000000000dc7308 */ /* 0x0005660000000800 */
[----:B---3--:R-:W-:Y:S07]  /*9280*/  FADD.FTZ R2, R221, R2 ;  /* 0x00000002dd027221 */ /* 0x008fee0000010000 */
[----:B------:R-:W-:Y:S01]  /*9290*/  MUFU.EX2 R167, R167 ;  /* 0x000000a700a77308 */ /* 0x000fe20000000800 */
[----:B--2---:R-:W-:Y:S02]  /*92a0*/  FFMA.FTZ R0, R147, c[0x0][0x2d0], -R144 ;  /* 0x0000b40093007a23 */ /* 0x004fe40000010890 */
[----:B-----5:R-:W-:Y:S07]  /*92b0*/  FADD.FTZ R2, R220, R2 ;  /* 0x00000002dc027221 */ /* 0x020fee0000010000 */
[----:B------:R2:W-:Y:S01]  /*92c0*/  MUFU.EX2 R219, R0 ;  /* 0x0000000000db7308 */ /* 0x0005e20000000800 */
[C---:B-1----:R-:W-:Y:S08]  /*92d0*/  HMMA.16816.F32 R68, R100.reuse, R104, R68 ;  /* 0x000000686444723c */ /* 0x042ff00000001844 */
[C---:B------:R-:W-:Y:S01]  /*92e0*/  HMMA.16816.F32 R72, R100.reuse, R106, R72 ;  /* 0x0000006a6448723c */ /* 0x040fe20000001848 */
[----:B------:R-:W1:Y:S03]  /*92f0*/  LDSM.16.MT88.4 R104, [R228+0x6800] ;  /* 0x00680000e468783b */ /* 0x000e660000004200 */
[--C-:B--2---:R-:W-:Y:S02]  /*9300*/  FFMA.FTZ R0, R166, c[0x0][0x2d0], -R144.reuse ;  /* 0x0000b400a6007a23 */ /* 0x104fe40000010890 */
[--C-:B------:R-:W-:Y:S02]  /*9310*/  FFMA.FTZ R166, R149, c[0x0][0x2d0], -R144.reuse ;  /* 0x0000b40095a67a23 */ /* 0x100fe40000010890 */
[----:B------:R2:W-:Y:S10]  /*9320*/  MUFU.EX2 R218, R0 ;  /* 0x0000000000da7308 */ /* 0x0005f40000000800 */
[----:B------:R-:W3:Y:S01]  /*9330*/  MUFU.EX2 R166, R166 ;  /* 0x000000a600a67308 */ /* 0x000ee20000000800 */
[C---:B-1----:R-:W-:Y:S03]  /*9340*/  HMMA.16816.F32 R76, R100.reuse, R104, R76 ;  /* 0x00000068644c723c */ /* 0x042fe6000000184c */
[--C-:B--2---:R-:W-:Y:S01]  /*9350*/  FFMA.FTZ R0, R139, c[0x0][0x2d0], -R143.reuse ;  /* 0x0000b4008b007a23 */ /* 0x104fe2000001088f */
[----:B----4-:R-:W-:Y:S01]  /*9360*/  ISETP.GT.AND P0, PT, R217, R222, PT ;  /* 0x000000ded900720c */ /* 0x010fe20003f04270 */
[----:B------:R-:W-:Y:S04]  /*9370*/  FFMA.FTZ R143, R150, c[0x0][0x2d0], -R143 ;  /* 0x0000b400968f7a23 */ /* 0x000fe8000001088f */
[----:B------:R1:W2:Y:S01]  /*9380*/  MUFU.EX2 R216, R0 ;  /* 0x0000000000d87308 */ /* 0x0002a20000000800 */
[C---:B------:R-:W-:Y:S01]  /*9390*/  HMMA.16816.F32 R80, R100.reuse, R106, R80 ;  /* 0x0000006a6450723c */ /* 0x040fe20000001850 */
[----:B------:R-:W4:Y:S02]  /*93a0*/  LDSM.16.MT88.4 R104, [R227+0x6800] ;  /* 0x00680000e368783b */ /* 0x000f240000004200 */
[----:B---3--:R-:W-:Y:S01]  /*93b0*/  F2FP.PACK_AB R145, R166, R3 ;  /* 0x00000003a691723e */ /* 0x008fe200000000ff */
[----:B------:R-:W-:Y:S05]  /*93c0*/  IMAD.MOV.U32 R217, RZ, RZ, R223 ;  /* 0x000000ffffd97224 */ /* 0x000fea00078e00df */
[----:B------:R-:W3:Y:S03]  /*93d0*/  MUFU.EX2 R164, R143 ;  /* 0x0000008f00a47308 */ /* 0x000ee60000000800 */
[----:B-1----:R-:W-:Y:S02]  /*93e0*/  FFMA.FTZ R0, R137, c[0x0][0x2d0], -R144 ;  /* 0x0000b40089007a23 */ /* 0x002fe40000010890 */
[----:B--2---:R-:W-:Y:S05]  /*93f0*/  FADD.FTZ R2, R216, R2 ;  /* 0x00000002d8027221 */ /* 0x004fea0000010000 */
[----:B------:R1:W-:Y:S01]  /*9400*/  MUFU.EX2 R212, R0 ;  /* 0x0000000000d47308 */ /* 0x0003e20000000800 */
[----:B------:R-:W-:Y:S01]  /*9410*/  FADD.FTZ R2, R215, R2 ;  /* 0x00000002d7027221 */ /* 0x000fe20000010000 */
[----:B---3--:R-:W-:Y:S03]  /*9420*/  F2FP.PACK_AB R146, R164, R165 ;  /* 0x000000a5a492723e */ /* 0x008fe600000000ff */
[----:B------:R-:W-:Y:S04]  /*9430*/  FADD.FTZ R2, R214, R2 ;  /* 0x00000002d6027221 */ /* 0x000fe80000010000 */
[----:B------:R-:W-:Y:S01]  /*9440*/  FADD.FTZ R2, R211, R2 ;  /* 0x00000002d3027221 */ /* 0x000fe20000010000 */
[C---:B----4-:R-:W-:Y:S03]  /*9450*/  HMMA.16816.F32 R84, R100.reuse, R104, R84 ;  /* 0x000000686454723c */ /* 0x050fe60000001854 */
[----:B------:R-:W-:Y:S05]  /*9460*/  FADD.FTZ R2, R167, R2 ;  /* 0x00000002a7027221 */ /* 0x000fea0000010000 */
[C---:B------:R-:W-:Y:S01]  /*9470*/  HMMA.16816.F32 R88, R100.reuse, R106, R88 ;  /* 0x0000006a6458723c */ /* 0x040fe20000001858 */
[----:B------:R-:W2:Y:S03]  /*9480*/  LDSM.16.MT88.4 R104, [R230+0x6800] ;  /* 0x00680000e668783b */ /* 0x000ea60000004200 */
[--C-:B-1----:R-:W-:Y:S04]  /*9490*/  FFMA.FTZ R0, R136, c[0x0][0x2d0], -R144.reuse ;  /* 0x0000b40088007a23 */ /* 0x102fe80000010890 */
[----:B------:R1:W-:Y:S01]  /*94a0*/  MUFU.EX2 R213, R0 ;  /* 0x0000000000d57308 */ /* 0x0003e20000000800 */
[----:B------:R-:W-:Y:S03]  /*94b0*/  LDSM.16.MT88.4 R136, [R228+0x5800] ;  /* 0x00580000e488783b */ /* 0x000fe60000004200 */
[--C-:B-1----:R-:W-:Y:S02]  /*94c0*/  FFMA.FTZ R0, R124, c[0x0][0x2d0], -R144.reuse ;  /* 0x0000b4007c007a23 */ /* 0x102fe40000010890 */
[--C-:B------:R-:W-:Y:S04]  /*94d0*/  FFMA.FTZ R124, R148, c[0x0][0x2d0], -R144.reuse ;  /* 0x0000b400947c7a23 */ /* 0x100fe80000010890 */
[----:B------:R1:W-:Y:S01]  /*94e0*/  MUFU.EX2 R210, R0 ;  /* 0x0000000000d27308 */ /* 0x0003e20000000800 */
[C---:B--2---:R-:W-:Y:S09]  /*94f0*/  HMMA.16816.F32 R92, R100.reuse, R104, R92 ;  /* 0x00000068645c723c */ /* 0x044ff2000000185c */
[----:B------:R-:W-:Y:S01]  /*9500*/  MUFU.EX2 R143, R124 ;  /* 0x0000007c008f7308 */ /* 0x000fe20000000800 */
[----:B------:R-:W-:Y:S01]  /*9510*/  HMMA.16816.F32 R96, R100, R106, R96 ;  /* 0x0000006a6460723c */ /* 0x000fe20000001860 */
[----:B------:R-:W2:Y:S06]  /*9520*/  LDSM.16.MT88.4 R104, [R224+0x1000] ;  /* 0x00100000e068783b */ /* 0x000eac0000004200 */
[----:B------:R-:W-:Y:S02]  /*9530*/  F2FP.PACK_AB R100, R125, R119 ;  /* 0x000000777d64723e */ /* 0x000fe400000000ff */
[----:B------:R-:W-:Y:S01]  /*9540*/  F2FP.PACK_AB R101, R122, R121 ;  /* 0x000000797a65723e */ /* 0x000fe200000000ff */
[----:B------:R-:W-:Y:S02]  /*9550*/  LDSM.16.MT88.4 R116, [R227+0x2000] ;  /* 0x00200000e374783b */ /* 0x000fe40000004200 */
[----:B------:R-:W-:Y:S01]  /*9560*/  F2FP.PACK_AB R102, R131, R129 ;  /* 0x000000818366723e */ /* 0x000fe200000000ff */
[--C-:B-1----:R-:W-:Y:S01]  /*9570*/  FFMA.FTZ R0, R153, c[0x0][0x2d0], -R144.reuse ;  /* 0x0000b40099007a23 */ /* 0x102fe20000010890 */
[----:B------:R-:W-:Y:S01]  /*9580*/  F2FP.PACK_AB R103, R130, R128 ;  /* 0x000000808267723e */ /* 0x000fe200000000ff */
[----:B------:R-:W-:Y:S02]  /*9590*/  FFMA.FTZ R144, R142, c[0x0][0x2d0], -R144 ;  /* 0x0000b4008e907a23 */ /* 0x000fe40000010890 */
[----:B------:R1:W-:Y:S01]  /*95a0*/  MUFU.EX2 R209, R0 ;  /* 0x0000000000d17308 */ /* 0x0003e20000000800 */
[----:B------:R-:W-:Y:S09]  /*95b0*/  LDSM.16.MT88.4 R152, [R224+0x2800] ;  /* 0x00280000e098783b */ /* 0x000ff20000004200 */
[----:B------:R3:W4:Y:S01]  /*95c0*/  MUFU.EX2 R142, R144 ;  /* 0x00000090008e7308 */ /* 0x0007220000000800 */
[C---:B--2---:R-:W-:Y:S03]  /*95d0*/  HMMA.16816.F32 R4, R100.reuse, R104, R4 ;  /* 0x000000686404723c */ /* 0x044fe60000001804 */
[----:B-1----:R-:W-:Y:S04]  /*95e0*/  FADD.FTZ R0, R121, R120 ;  /* 0x0000007879007221 */ /* 0x002fe80000010000 */
[----:B------:R-:W-:Y:S01]  /*95f0*/  FADD.FTZ R0, R122, R0 ;  /* 0x000000007a007221 */ /* 0x000fe20000010000 */
[C---:B------:R-:W-:Y:S01]  /*9600*/  HMMA.16816.F32 R8, R100.reuse, R106, R8 ;  /* 0x0000006a6408723c */ /* 0x040fe20000001808 */
[----:B------:R-:W1:Y:S03]  /*9610*/  LDSM.16.MT88.4 R104, [R227+0x1000] ;  /* 0x00100000e368783b */ /* 0x000e660000004200 */
[----:B------:R-:W-:Y:S01]  /*9620*/  FADD.FTZ R0, R128, R0 ;  /* 0x0000000080007221 */ /* 0x000fe20000010000 */
[----:B---3--:R-:W-:Y:S02]  /*9630*/  F2FP.PACK_AB R144, R208, R167 ;  /* 0x000000a7d090723e */ /* 0x008fe400000000ff */
[----:B----4-:R-:W-:Y:S01]  /*9640*/  F2FP.PACK_AB R147, R142, R143 ;  /* 0x0000008f8e93723e */ /* 0x010fe200000000ff */
[C---:B------:R-:W-:Y:S01]  /*9650*/  HMMA.16816.F32 R12, R100.reuse, R108, R12 ;  /* 0x0000006c640c723c */ /* 0x040fe2000000180c */
[----:B------:R-:W-:Y:S03]  /*9660*/  LDSM.16.MT88.4 R120, [R228+0x5000] ;  /* 0x00500000e478783b */ /* 0x000fe60000004200 */
[----:B------:R-:W-:Y:S04]  /*9670*/  FADD.FTZ R0, R130, R0 ;  /* 0x0000000082007221 */ /* 0x000fe80000010000 */
[C---:B------:R-:W-:Y:S01]  /*9680*/  HMMA.16816.F32 R16, R100.reuse, R110, R16 ;  /* 0x0000006e6410723c */ /* 0x040fe20000001810 */
[----:B------:R-:W2:Y:S03]  /*9690*/  LDSM.16.MT88.4 R108, [R230+0x1000] ;  /* 0x00100000e66c783b */ /* 0x000ea60000004200 */
[----:B------:R-:W-:Y:S04]  /*96a0*/  FADD.FTZ R0, R126, R0 ;  /* 0x000000007e007221 */ /* 0x000fe80000010000 */
[----:B------:R-:W-:Y:S01]  /*96b0*/  FADD.FTZ R0, R132, R0 ;  /* 0x0000000084007221 */ /* 0x000fe20000010000 */
[----:B------:R-:W-:Y:S03]  /*96c0*/  LDSM.16.MT88.4 R128, [R224+0x5800] ;  /* 0x00580000e080783b */ /* 0x000fe60000004200 */
[----:B------:R-:W-:Y:S04]  /*96d0*/  FADD.FTZ R0, R219, R0 ;  /* 0x00000000db007221 */ /* 0x000fe80000010000 */
[----:B------:R-:W-:Y:S04]  /*96e0*/  FADD.FTZ R0, R218, R0 ;  /* 0x00000000da007221 */ /* 0x000fe80000010000 */
[----:B------:R-:W-:Y:S04]  /*96f0*/  FADD.FTZ R0, R212, R0 ;  /* 0x00000000d4007221 */ /* 0x000fe80000010000 */
[----:B------:R-:W-:Y:S01]  /*9700*/  FADD.FTZ R0, R213, R0 ;  /* 0x00000000d5007221 */ /* 0x000fe20000010000 */
[C---:B-1----:R-:W-:Y:S03]  /*9710*/  HMMA.16816.F32 R20, R100.reuse, R104, R20 ;  /* 0x000000686414723c */ /* 0x042fe60000001814 */
[----:B------:R-:W-:Y:S04]  /*9720*/  FADD.FTZ R0, R210, R0 ;  /* 0x00000000d2007221 */ /* 0x000fe80000010000 */
        /* <DEDUP_REMOVED lines=10> */
[----:B------:R-:W-:Y:S02]  /*97d0*/  FADD.FTZ R2, R164, R2 ;  /* 0x00000002a4027221 */ /* 0x000fe40000010000 */
[----:B------:R-:W-:Y:S02]  /*97e0*/  FADD.FTZ R0, R143, R3 ;  /* 0x000000038f007221 */ /* 0x000fe40000010000 */
[----:B------:R-:W-:Y:S01]  /*97f0*/  IMAD.MOV.U32 R143, RZ, RZ, R141 ;  /* 0x000000ffff8f7224 */ /* 0x000fe200078e008d */
[----:B------:R-:W-:Y:S03]  /*9800*/  STL [R1+0xc], R2 ;  /* 0x00000c0201007387 */ /* 0x000fe60000100800 */
[----:B------:R-:W-:Y:S01]  /*9810*/  FADD.FTZ R0, R142, R0 ;  /* 0x000000008e007221 */ /* 0x000fe20000010000 */
[----:B------:R-:W-:Y:S04]  /*9820*/  STL [R1+0x8], R223 ;  /* 0x000008df01007387 */ /* 0x000fe80000100800 */
[----:B------:R-:W-:Y:S01]  /*9830*/  STL [R1+0x10], R0 ;  /* 0x0000100001007387 */ /* 0x000fe20000100800 */
        /* <DEDUP_REMOVED lines=22> */
[----:B------:R-:W-:Y:S01]  /*99a0*/  HMMA.16816.F32 R96, R100, R110, R96 ;  /* 0x0000006e6460723c */ /* 0x000fe20000001860 */
[----:B------:R-:W2:Y:S06]  /*99b0*/  LDSM.16.MT88.4 R108, [R227+0x1800] ;  /* 0x00180000e36c783b */ /* 0x000eac0000004200 */
[----:B------:R-:W-:Y:S02]  /*99c0*/  F2FP.PACK_AB R100, R133, R127 ;  /* 0x0000007f8564723e */ /* 0x000fe400000000ff */
[----:B------:R-:W-:Y:S03]  /*99d0*/  F2FP.PACK_AB R101, R132, R126 ;  /* 0x0000007e8465723e */ /* 0x000fe600000000ff */
[----:B------:R-:W-:Y:S02]  /*99e0*/  F2FP.PACK_AB R102, R220, R221 ;  /* 0x000000dddc66723e */ /* 0x000fe400000000ff */
[----:B------:R-:W-:Y:S07]  /*99f0*/  F2FP.PACK_AB R103, R218, R219 ;  /* 0x000000dbda67723e */ /* 0x000fee00000000ff */
[C---:B-1----:R-:W-:Y:S08]  /*9a00*/  HMMA.16816.F32 R4, R100.reuse, R104, R4 ;  /* 0x000000686404723c */ /* 0x042ff00000001804 */
        /* <DEDUP_REMOVED lines=47> */
[----:B------:R-:W4:Y:S07]  /*9d00*/  LDSM.16.MT88.4 R116, [R230+0x5000] ;  /* 0x00500000e674783b */ /* 0x000f2e0000004200 */
[C---:B--2---:R-:W-:Y:S08]  /*9d10*/  HMMA.16816.F32 R28, R100.reuse, R108, R28 ;  /* 0x0000006c641c723c */ /* 0x044ff0000000181c */
[C---:B------:R-:W-:Y:S01]  /*9d20*/  HMMA.16816.F32 R32, R100.reuse, R110, R32 ;  /* 0x0000006e6420723c */ /* 0x040fe20000001820 */
[----:B------:R-:W-:Y:S07]  /*9d30*/  LDSM.16.MT88.4 R108, [R228+0x8000] ;  /* 0x00800000e46c783b */ /* 0x000fee0000004200 */
[C---:B-1----:R-:W-:Y:S08]  /*9d40*/  HMMA.16816.F32 R36, R100.reuse, R104, R36 ;  /* 0x000000686424723c */ /* 0x042ff00000001824 */
        /* <DEDUP_REMOVED lines=12> */
[C---:B------:R-:W-:Y:S01]  /*9e10*/  HMMA.16816.F32 R72, R100.reuse, R106, R72 ;  /* 0x0000006a6448723c */ /* 0x040fe20000001848 */
[----:B------:R-:W1:Y:S07]  /*9e20*/  LDSM.16.MT88.4 R104, [R228+0x2800] ;  /* 0x00280000e468783b */ /* 0x000e6e0000004200 */
[C---:B------:R-:W-:Y:S08]  /*9e30*/  HMMA.16816.F32 R76, R100.reuse, R108, R76 ;  /* 0x0000006c644c723c */ /* 0x040ff0000000184c */
[C---:B------:R-:W-:Y:S08]  /*9e40*/  HMMA.16816.F32 R80, R100.reuse, R110, R80 ;  /* 0x0000006e6450723c */ /* 0x040ff00000001850 */
[C---:B--2---:R-:W-:Y:S08]  /*9e50*/  HMMA.16816.F32 R84, R100.reuse, R120, R84 ;  /* 0x000000786454723c */ /* 0x044ff00000001854 */
[C---:B------:R-:W-:Y:S01]  /*9e60*/  HMMA.16816.F32 R88, R100.reuse, R122, R88 ;  /* 0x0000007a6458723c */ /* 0x040fe20000001858 */
[----:B------:R-:W2:Y:S07]  /*9e70*/  LDSM.16.MT88.4 R120, [R230+0x2800] ;  /* 0x00280000e678783b */ /* 0x000eae0000004200 */
[C---:B---3--:R-:W-:Y:S08]  /*9e80*/  HMMA.16816.F32 R92, R100.reuse, R112, R92 ;  /* 0x00000070645c723c */ /* 0x048ff0000000185c */
[----:B------:R-:W-:Y:S08]  /*9e90*/  HMMA.16816.F32 R96, R100, R114, R96 ;  /* 0x000000726460723c */ /* 0x000ff00000001860 */
[C---:B------:R-:W-:Y:S01]  /*9ea0*/  HMMA.16816.F32 R148, R144.reuse, R152, R4 ;  /* 0x000000989094723c */ /* 0x040fe20000001804 */
[----:B------:R-:W3:Y:S07]  /*9eb0*/  LDSM.16.MT88.4 R4, [R227+0x5800] ;  /* 0x00580000e304783b */ /* 0x000eee0000004200 */
[C---:B------:R-:W-:Y:S01]  /*9ec0*/  HMMA.16816.F32 R152, R144.reuse, R154, R8 ;  /* 0x0000009a9098723c */ /* 0x040fe20000001808 */
[----:B------:R-:W4:Y:S07]  /*9ed0*/  LDSM.16.MT88.4 R8, [R230+0x5800] ;  /* 0x00580000e608783b */ /* 0x000f2e0000004200 */
[C---:B-1----:R-:W-:Y:S01]  /*9ee0*/  HMMA.16816.F32 R100, R144.reuse, R104, R12 ;  /* 0x000000689064723c */ /* 0x042fe2000000180c */
[----:B------:R-:W1:Y:S07]  /*9ef0*/  LDSM.16.MT88.4 R12, [R224+0x8800] ;  /* 0x00880000e00c783b */ /* 0x000e6e0000004200 */
[C---:B------:R-:W-:Y:S01]  /*9f00*/  HMMA.16816.F32 R104, R144.reuse, R106, R16 ;  /* 0x0000006a9068723c */ /* 0x040fe20000001810 */
[----:B------:R-:W5:Y:S07]  /*9f10*/  LDSM.16.MT88.4 R16, [R228+0x8800] ;  /* 0x00880000e410783b */ /* 0x000f6e0000004200 */
[C---:B------:R-:W-:Y:S01]  /*9f20*/  HMMA.16816.F32 R108, R144.reuse, R116, R20 ;  /* 0x00000074906c723c */ /* 0x040fe20000001814 */
[----:B------:R-:W1:Y:S07]  /*9f30*/  LDSM.16.MT88.4 R20, [R227+0x8800] ;  /* 0x00880000e314783b */ /* 0x000e6e0000004200 */
[C---:B------:R-:W-:Y:S01]  /*9f40*/  HMMA.16816.F32 R112, R144.reuse, R118, R24 ;  /* 0x000000769070723c */ /* 0x040fe20000001818 */
[----:B------:R-:W1:Y:S07]  /*9f50*/  LDSM.16.MT88.4 R24, [R230+0x8800] ;  /* 0x00880000e618783b */ /* 0x000e6e0000004200 */
[C---:B--2---:R-:W-:Y:S08]  /*9f60*/  HMMA.16816.F32 R116, R144.reuse, R120, R28 ;  /* 0x000000789074723c */ /* 0x044ff0000000181c */
[C---:B------:R-:W-:Y:S08]  /*9f70*/  HMMA.16816.F32 R120, R144.reuse, R122, R32 ;  /* 0x0000007a9078723c */ /* 0x040ff00000001820 */
[C---:B------:R-:W-:Y:S08]  /*9f80*/  HMMA.16816.F32 R124, R144.reuse, R128, R36 ;  /* 0x00000080907c723c */ /* 0x040ff00000001824 */
[C---:B------:R-:W-:Y:S08]  /*9f90*/  HMMA.16816.F32 R128, R144.reuse, R130, R40 ;  /* 0x000000829080723c */ /* 0x040ff00000001828 */
[C---:B------:R-:W-:Y:S08]  /*9fa0*/  HMMA.16816.F32 R132, R144.reuse, R136, R44 ;  /* 0x000000889084723c */ /* 0x040ff0000000182c */
[C---:B------:R-:W-:Y:S08]  /*9fb0*/  HMMA.16816.F32 R136, R144.reuse, R138, R48 ;  /* 0x0000008a9088723c */ /* 0x040ff00000001830 */
[C---:B---3--:R-:W-:Y:S08]  /*9fc0*/  HMMA.16816.F32 R52, R144.reuse, R4, R52 ;  /* 0x000000049034723c */ /* 0x048ff00000001834 */
[C---:B------:R-:W-:Y:S08]  /*9fd0*/  HMMA.16816.F32 R56, R144.reuse, R6, R56 ;  /* 0x000000069038723c */ /* 0x040ff00000001838 */
[C---:B----4-:R-:W-:Y:S08]  /*9fe0*/  HMMA.16816.F32 R60, R144.reuse, R8, R60 ;  /* 0x00000008903c723c */ /* 0x050ff0000000183c */
[C---:B------:R-:W-:Y:S08]  /*9ff0*/  HMMA.16816.F32 R64, R144.reuse, R10, R64 ;  /* 0x0000000a9040723c */ /* 0x040ff00000001840 */
[C---:B-1----:R-:W-:Y:S08]  /*a000*/  HMMA.16816.F32 R68, R144.reuse, R12, R68 ;  /* 0x0000000c9044723c */ /* 0x042ff00000001844 */
[C---:B------:R-:W-:Y:S08]  /*a010*/  HMMA.16816.F32 R72, R144.reuse, R14, R72 ;  /* 0x0000000e9048723c */ /* 0x040ff00000001848 */
[C---:B-----5:R-:W-:Y:S08]  /*a020*/  HMMA.16816.F32 R76, R144.reuse, R16, R76 ;  /* 0x00000010904c723c */ /* 0x060ff0000000184c */
[C---:B------:R-:W-:Y:S08]  /*a030*/  HMMA.16816.F32 R80, R144.reuse, R18, R80 ;  /* 0x000000129050723c */ /* 0x040ff00000001850 */
[C---:B------:R-:W-:Y:S08]  /*a040*/  HMMA.16816.F32 R84, R144.reuse, R20, R84 ;  /* 0x000000149054723c */ /* 0x040ff00000001854 */
[C---:B------:R-:W-:Y:S08]  /*a050*/  HMMA.16816.F32 R88, R144.reuse, R22, R88 ;  /* 0x000000169058723c */ /* 0x040ff00000001858 */
[C---:B------:R-:W-:Y:S08]  /*a060*/  HMMA.16816.F32 R92, R144.reuse, R24, R92 ;  /* 0x00000018905c723c */ /* 0x040ff0000000185c */
[----:B------:R-:W-:Y:S07]  /*a070*/  HMMA.16816.F32 R96, R144, R26, R96 ;  /* 0x0000001a9060723c */ /* 0x000fee0000001860 */
[----:B------:R-:W-:Y:S01]  /*a080*/  MOV R144, R140 ;  /* 0x0000008c00907202 */ /* 0x000fe20000000f00 */
[----:B------:R-:W-:-:S05]  /*a090*/  @P0 BRA `(.L_x_1729) ;  /* 0xffffbcb000000947 */ /* 0x000fca000383ffff */
.L_x_1728:
[----:B-1----:R-:W2:Y:S02]  /*a0a0*/  LDL R0, [R1+0x8] ;  /* 0x0000080001007983 */ /* 0x002ea40000100800 */
[----:B--2---:R-:W-:-:S13]  /*a0b0*/  ISETP.GE.AND P0, PT, R0, RZ, PT ;  /* 0x000000ff0000720c */ /* 0x004fda0003f06270 */
[----:B------:R-:W-:Y:S05]  /*a0c0*/  @!P0 BRA `(.L_x_1730) ;  /* 0x000037c000008947 */ /* 0x000fea0003800000 */
[----:B------:R-:W-:Y:S02]  /*a0d0*/  MOV R143, R140 ;  /* 0x0000008c008f7202 */ /* 0x000fe40000000f00 */
[----:B------:R-:W-:Y:S02]  /*a0e0*/  MOV R142, R141 ;  /* 0x0000008d008e7202 */ /* 0x000fe40000000f00 */
.L_x_1731:
[----:B-1----:R-:W2:Y:S01]  /*a0f0*/  LDL.64 R2, [R1+0x28] ;  /* 0x0000280001027983 */ /* 0x002ea20000100a00 */
[----:B------:R-:W-:Y:S04]  /*a100*/  DEPBAR.LE SB0, 0x0 ;  /* 0x000080000000791a */ /* 0x000fe80000000000 */
[----:B------:R-:W-:Y:S01]  /*a110*/  WARPSYNC 0xffffffff ;  /* 0xffffffff00007948 */ /* 0x000fe20003800000 */
[----:B------:R-:W2:Y:S01]  /*a120*/  LDL R22, [R1+0x3c] ;  /* 0x00003c0001167983 */ /* 0x000ea20000100800 */
[----:B------:R-:W-:Y:S03]  /*a130*/  MOV R141, 0x6 ;  /* 0x00000006008d7802 */ /* 0x000fe60000000f00 */
[----:B-----5:R1:W-:Y:S04]  /*a140*/  STL [R1+0x98], R251 ;  /* 0x000098fb01007387 */ /* 0x0203e80000100800 */
[----:B------:R-:W-:Y:S08]  /*a150*/  BAR.SYNC.DEFER_BLOCKING 0x0 ;  /* 0x0000000000007b1d */ /* 0x000ff00000010000 */
[----:B------:R-:W3:Y:S08]  /*a160*/  LDSM.16.M88.4 R8, [R225] ;  /* 0x00000000e108783b */ /* 0x000ef00000000200 */
[----:B-1----:R-:W4:Y:S04]  /*a170*/  LDL.LU R251, [R1+0x8] ;  /* 0x0000080001fb7983 */ /* 0x002f280000300800 */
[----:B------:R1:W-:Y:S04]  /*a180*/  STL [R1+0x94], R250 ;  /* 0x000094fa01007387 */ /* 0x0003e80000100800 */
[----:B------:R-:W1:Y:S08]  /*a190*/  LDSM.16.M88.4 R16, [R225+0x800] ;  /* 0x00080000e110783b */ /* 0x000e700000000200 */
[----:B------:R-:W2:Y:S08]  /*a1a0*/  LDSM.16.M88.4 R24, [R225+0x1000] ;  /* 0x00100000e118783b */ /* 0x000eb00000000200 */
[----:B------:R-:W2:Y:S01]  /*a1b0*/  LDSM.16.M88.4 R32, [R225+0x1800] ;  /* 0x00180000e120783b */ /* 0x000ea20000000200 */
[C---:B---3--:R-:W-:Y:S07]  /*a1c0*/  HMMA.16816.F32 R4, R156.reuse, R8, RZ ;  /* 0x000000089c04723c */ /* 0x048fee00000018ff */
[----:B-1----:R-:W3:Y:S04]  /*a1d0*/  LDL R250, [R1+0x4] ;  /* 0x0000040001fa7983 */ /* 0x002ee80000100800 */
[----:B------:R-:W1:Y:S01]  /*a1e0*/  LDSM.16.M88.4 R40, [R225+0x2000] ;  /* 0x00200000e128783b */ /* 0x000e620000000200 */
[C---:B------:R-:W-:Y:S07]  /*a1f0*/  HMMA.16816.F32 R8, R156.reuse, R10, RZ ;  /* 0x0000000a9c08723c */ /* 0x040fee00000018ff */
        /* <DEDUP_REMOVED lines=8> */
[----:B------:R-:W1:Y:S01]  /*a280*/  LDSM.16.M88.4 R220, [R244] ;  /* 0x00000000f4dc783b */ /* 0x000e620000000200 */
[----:B--2---:R-:W-:Y:S02]  /*a290*/  MOV R3, R22 ;  /* 0x0000001600037202 */ /* 0x004fe40000000f00 */
[----:B----4-:R-:W-:Y:S01]  /*a2a0*/  SHF.R.S32.HI R0, RZ, 0x1f, R251 ;  /* 0x0000001fff007819 */ /* 0x010fe200000114fb */
[C---:B------:R-:W-:Y:S04]  /*a2b0*/  IMAD.WIDE.U32 R20, R251.reuse, c[0x0][0x208], RZ ;  /* 0x00008200fb147a25 */ /* 0x040fe800078e00ff */
        /* <DEDUP_REMOVED lines=29> */
[----:B--2---:R-:W-:Y:S04]  /*a490*/  IADD3 R2, P1, R2, R140, RZ ;  /* 0x0000008c02027210 */ /* 0x004fe80007f3e0ff */
[----:B------:R-:W-:Y:S02]  /*a4a0*/  IADD3.X R3, R3, R0, RZ, P1, !PT ;  /* 0x0000000003037210 */ /* 0x000fe40000ffe4ff */
[----:B------:R-:W-:Y:S01]  /*a4b0*/  IADD3 R140, P0, R140, R2, RZ ;  /* 0x000000028c8c7210 */ /* 0x000fe20007f1e0ff */
[C---:B-1----:R-:W-:Y:S02]  /*a4c0*/  HMMA.16816.F32 R36, R156.reuse, R40, RZ ;  /* 0x000000289c24723c */ /* 0x042fe400000018ff */
        /* <DEDUP_REMOVED lines=30> */
[----:B------:R-:W-:Y:S07]  /*a6b0*/  LDSM.16.M88.4 R220, [R241] ;  /* 0x00000000f1dc783b */ /* 0x000fee0000000200 */
        /* <DEDUP_REMOVED lines=36> */
[C---:B-1----:R-:W-:Y:S08]  /*a900*/  HMMA.16816.F32 R4, R176.reuse, R208, R4 ;  /* 0x000000d0b004723c */ /* 0x042ff00000001804 */
[C---:B------:R-:W-:Y:S01]  /*a910*/  HMMA.16816.F32 R8, R176.reuse, R210, R8 ;  /* 0x000000d2b008723c */ /* 0x040fe20000001808 */
[----:B------:R-:W1:Y:S07]  /*a920*/  LDSM.16.M88.4 R208, [R225+0x5800] ;  /* 0x00580000e1d0783b */ /* 0x000e6e0000000200 */
[C---:B------:R-:W-:Y:S08]  /*a930*/  HMMA.16816.F32 R12, R176.reuse, R212, R12 ;  /* 0x000000d4b00c723c */ /* 0x040ff0000000180c */
[C---:B------:R-:W-:Y:S01]  /*a940*/  HMMA.16816.F32 R16, R176.reuse, R214, R16 ;  /* 0x000000d6b010723c */ /* 0x040fe20000001810 */
[----:B------:R-:W1:Y:S07]  /*a950*/  LDSM.16.M88.4 R212, [R243] ;  /* 0x00000000f3d4783b */ /* 0x000e6e0000000200 */
[C---:B--2---:R-:W-:Y:S08]  /*a960*/  HMMA.16816.F32 R20, R176.reuse, R216, R20 ;  /* 0x000000d8b014723c */ /* 0x044ff00000001814 */
[C---:B------:R-:W-:Y:S01]  /*a970*/  HMMA.16816.F32 R24, R176.reuse, R218, R24 ;  /* 0x000000dab018723c */ /* 0x040fe20000001818 */
[----:B------:R-:W2:Y:S07]  /*a980*/  LDSM.16.M88.4 R216, [R242] ;  /* 0x00000000f2d8783b */ /* 0x000eae0000000200 */
[C---:B---3--:R-:W-:Y:S08]  /*a990*/  HMMA.16816.F32 R28, R176.reuse, R144, R28 ;  /* 0x00000090b01c723c */ /* 0x048ff0000000181c */
[C---:B------:R-:W-:Y:S01]  /*a9a0*/  HMMA.16816.F32 R32, R176.reuse, R146, R32 ;  /* 0x00000092b020723c */ /* 0x040fe20000001820 */
[----:B------:R-:W3:Y:S07]  /*a9b0*/  LDSM.16.M88.4 R144, [R240] ;  /* 0x00000000f090783b */ /* 0x000eee0000000200 */
[C---:B----4-:R-:W-:Y:S08]  /*a9c0*/  HMMA.16816.F32 R36, R176.reuse, R164, R36 ;  /* 0x000000a4b024723c */ /* 0x050ff00000001824 */
[C---:B------:R-:W-:Y:S01]  /*a9d0*/  HMMA.16816.F32 R40, R176.reuse, R166, R40 ;  /* 0x000000a6b028723c */ /* 0x040fe20000001828 */
[----:B------:R-:W4:Y:S07]  /*a9e0*/  LDSM.16.M88.4 R164, [R239] ;  /* 0x00000000efa4783b */ /* 0x000f2e0000000200 */
[C---:B-1----:R-:W-:Y:S08]  /*a9f0*/  HMMA.16816.F32 R44, R176.reuse, R208, R44 ;  /* 0x000000d0b02c723c */ /* 0x042ff0000000182c */
[----:B------:R-:W-:Y:S01]  /*aa00*/  HMMA.16816.F32 R48, R176, R210, R48 ;  /* 0x000000d2b030723c */ /* 0x000fe20000001830 */
[----:B------:R-:W1:Y:S07]  /*aa10*/  LDSM.16.M88.4 R208, [R238] ;  /* 0x00000000eed0783b */ /* 0x000e6e0000000200 */
[C---:B------:R-:W-:Y:S08]  /*aa20*/  HMMA.16816.F32 R4, R180.reuse, R212, R4 ;  /* 0x000000d4b404723c */ /* 0x040ff00000001804 */
[C---:B------:R-:W-:Y:S01]  /*aa30*/  HMMA.16816.F32 R8, R180.reuse, R214, R8 ;  /* 0x000000d6b408723c */ /* 0x040fe20000001808 */
[----:B------:R-:W1:Y:S07]  /*aa40*/  LDSM.16.M88.4 R212, [R229+0x3000] ;  /* 0x00300000e5d4783b */ /* 0x000e6e0000000200 */
        /* <DEDUP_REMOVED lines=12> */
[C---:B-1----:R-:W-:Y:S08]  /*ab10*/  HMMA.16816.F32 R44, R180.reuse, R208, R44 ;  /* 0x000000d0b42c723c */ /* 0x042ff0000000182c */
[----:B------:R-:W-:Y:S01]  /*ab20*/  HMMA.16816.F32 R48, R180, R210, R48 ;  /* 0x000000d2b430723c */ /* 0x000fe20000001830 */
        /* <DEDUP_REMOVED lines=18> */
[----:B------:R-:W-:Y:S07]  /*ac50*/  LDSM.16.M88.4 R220, [R225+0x6000] ;  /* 0x00600000e1dc783b */ /* 0x000fee0000000200 */
        /* <DEDUP_REMOVED lines=18> */
[C---:B------:R-:W-:Y:S08]  /*ad80*/  HMMA.16816.F32 R4, R192.reuse, R220, R4 ;  /* 0x000000dcc004723c */ /* 0x040ff00000001804 */
[C---:B------:R-:W-:Y:S01]  /*ad90*/  HMMA.16816.F32 R8, R192.reuse, R222, R8 ;  /* 0x000000dec008723c */ /* 0x040fe20000001808 */
[----:B------:R-:W-:Y:S07]  /*ada0*/  LDSM.16.M88.4 R220, [R235] ;  /* 0x00000000ebdc783b */ /* 0x000fee0000000200 */
        /* <DEDUP_REMOVED lines=10> */
[C---:B------:R-:W-:Y:S01]  /*ae50*/  HMMA.16816.F32 R40, R192.reuse, R210, R40 ;  /* 0x000000d2c028723c */ /* 0x040fe20000001828 */
[----:B------:R-:W1:Y:S07]  /*ae60*/  LDSM.16.M88.4 R208, [R233] ;  /* 0x00000000e9d0783b */ /* 0x000e6e0000000200 */
[C---:B------:R-:W-:Y:S08]  /*ae70*/  HMMA.16816.F32 R44, R192.reuse, R212, R44 ;  /* 0x000000d4c02c723c */ /* 0x040ff0000000182c */
[----:B------:R-:W-:Y:S01]  /*ae80*/  HMMA.16816.F32 R48, R192, R214, R48 ;  /* 0x000000d6c030723c */ /* 0x000fe20000001830 */
[----:B------:R-:W1:Y:S07]  /*ae90*/  LDSM.16.M88.4 R212, [R232] ;  /* 0x00000000e8d4783b */ /* 0x000e6e0000000200 */
[C---:B--2---:R-:W-:Y:S08]  /*aea0*/  HMMA.16816.F32 R4, R196.reuse, R216, R4 ;  /* 0x000000d8c404723c */ /* 0x044ff00000001804 */
[C---:B------:R-:W-:Y:S01]  /*aeb0*/  HMMA.16816.F32 R8, R196.reuse, R218, R8 ;  /* 0x000000dac408723c */ /* 0x040fe20000001808 */
[----:B------:R-:W-:Y:S07]  /*aec0*/  LDSM.16.M88.4 R216, [R229+0x6800] ;  /* 0x00680000e5d8783b */ /* 0x000fee0000000200 */
[C---:B---3--:R-:W-:Y:S08]  /*aed0*/  HMMA.16816.F32 R12, R196.reuse, R144, R12 ;  /* 0x00000090c40c723c */ /* 0x048ff0000000180c */
        /* <DEDUP_REMOVED lines=8> */
[C---:B-1----:R-:W-:Y:S08]  /*af60*/  HMMA.16816.F32 R36, R196.reuse, R208, R36 ;  /* 0x000000d0c424723c */ /* 0x042ff00000001824 */
[C---:B------:R-:W-:Y:S01]  /*af70*/  HMMA.16816.F32 R40, R196.reuse, R210, R40 ;  /* 0x000000d2c428723c */ /* 0x040fe20000001828 */
[----:B------:R-:W1:Y:S07]  /*af80*/  LDSM.16.M88.4 R208, [R229+0x7800] ;  /* 0x00780000e5d0783b */ /* 0x000e6e0000000200 */
[C---:B------:R-:W-:Y:S08]  /*af90*/  HMMA.16816.F32 R44, R196.reuse, R212, R44 ;  /* 0x000000d4c42c723c */ /* 0x040ff0000000182c */
        /* <DEDUP_REMOVED lines=13> */
[----:B------:R-:W-:Y:S07]  /*b070*/  LDSM.16.M88.4 R208, [R226+0x8000] ;  /* 0x00800000e2d0783b */ /* 0x000fee0000000200 */
[C---:B----4-:R-:W-:Y:S01]  /*b080*/  HMMA.16816.F32 R36, R200.reuse, R212, R36 ;  /* 0x000000d4c824723c */ /* 0x050fe20000001824 */
[----:B------:R-:W4:Y:S07]  /*b090*/  LDL R213, [R1+0x38] ;  /* 0x0000380001d57983 */ /* 0x000f2e0000100800 */
[C---:B------:R-:W-:Y:S08]  /*b0a0*/  HMMA.16816.F32 R40, R200.reuse, R214, R40 ;  /* 0x000000d6c828723c */ /* 0x040ff00000001828 */
[C---:B--2---:R-:W-:Y:S08]  /*b0b0*/  HMMA.16816.F32 R44, R200.reuse, R144, R44 ;  /* 0x00000090c82c723c */ /* 0x044ff0000000182c */
[----:B------:R-:W-:Y:S01]  /*b0c0*/  HMMA.16816.F32 R48, R200, R146, R48 ;  /* 0x00000092c830723c */ /* 0x000fe20000001830 */
[----:B------:R-:W1:Y:S07]  /*b0d0*/  LDSM.16.M88.4 R144, [R226+0x7800] ;  /* 0x00780000e290783b */ /* 0x000e6e0000000200 */
[C---:B------:R-:W-:Y:S01]  /*b0e0*/  HMMA.16816.F32 R4, R204.reuse, R220, R4 ;  /* 0x000000dccc04723c */ /* 0x040fe20000001804 */
[----:B------:R-:W2:Y:S06]  /*b0f0*/  LDL.64 R220, [R1+0x20] ;  /* 0x0000200001dc7983 */ /* 0x000eac0000100a00 */
[----:B------:R-:W-:Y:S01]  /*b100*/  STL [R1+0x8], R251 ;  /* 0x000008fb01007387 */ /* 0x000fe20000100800 */
[C---:B------:R-:W-:Y:S08]  /*b110*/  HMMA.16816.F32 R8, R204.reuse, R222, R8 ;  /* 0x000000decc08723c */ /* 0x040ff00000001808 */
[C---:B------:R-:W-:Y:S08]  /*b120*/  HMMA.16816.F32 R12, R204.reuse, R216, R12 ;  /* 0x000000d8cc0c723c */ /* 0x040ff0000000180c */
[C---:B------:R-:W-:Y:S04]  /*b130*/  HMMA.16816.F32 R16, R204.reuse, R218, R16 ;  /* 0x000000dacc10723c */ /* 0x040fe80000001810 */
[----:B------:R-:W-:Y:S02]  /*b140*/  FMNMX.FTZ R0, R4, R142, !PT ;  /* 0x0000008e04007209 */ /* 0x000fe40007810000 */
[----:B------:R-:W-:Y:S02]  /*b150*/  FMNMX.FTZ R2, R6, R143, !PT ;  /* 0x0000008f06027209 */ /* 0x000fe40007810000 */
[C---:B---3--:R-:W-:Y:S04]  /*b160*/  HMMA.16816.F32 R20, R204.reuse, R164, R20 ;  /* 0x000000a4cc14723c */ /* 0x048fe80000001814 */
[----:B------:R-:W-:Y:S02]  /*b170*/  FMNMX.FTZ R0, R5, R0, !PT ;  /* 0x0000000005007209 */ /* 0x000fe40007810000 */
[----:B------:R-:W-:Y:S02]  /*b180*/  FMNMX.FTZ R2, R7, R2, !PT ;  /* 0x0000000207027209 */ /* 0x000fe40007810000 */
[C---:B------:R-:W-:Y:S01]  /*b190*/  HMMA.16816.F32 R24, R204.reuse, R166, R24 ;  /* 0x000000a6cc18723c */ /* 0x040fe20000001818 */
[----:B------:R-:W3:Y:S01]  /*b1a0*/  LDSM.16.M88.4 R164, [R226+0x8800] ;  /* 0x00880000e2a4783b */ /* 0x000ee20000000200 */
[----:B------:R-:W-:Y:S04]  /*b1b0*/  DEPBAR.LE SB0, 0x0 ;  /* 0x000080000000791a */ /* 0x000fe80000000000 */
[----:B------:R-:W-:Y:S02]  /*b1c0*/  FMNMX.FTZ R0, R8, R0, !PT ;  /* 0x0000000008007209 */ /* 0x000fe40007810000 */
[C---:B-1----:R-:W-:Y:S01]  /*b1d0*/  HMMA.16816.F32 R28, R204.reuse, R144, R28 ;  /* 0x00000090cc1c723c */ /* 0x042fe2000000181c */
[----:B------:R-:W-:Y:S04]  /*b1e0*/  BAR.SYNC.DEFER_BLOCKING 0x0 ;  /* 0x0000000000007b1d */ /* 0x000fe80000010000 */
[----:B------:R-:W-:Y:S02]  /*b1f0*/  FMNMX.FTZ R0, R9, R0, !PT ;  /* 0x0000000009007209 */ /* 0x000fe40007810000 */
[----:B------:R-:W-:Y:S01]  /*b200*/  FMNMX.FTZ R2, R10, R2, !PT ;  /* 0x000000020a027209 */ /* 0x000fe20007810000 */
[C---:B------:R-:W-:Y:S04]  /*b210*/  HMMA.16816.F32 R32, R204.reuse, R146, R32 ;  /* 0x00000092cc20723c */ /* 0x040fe80000001820 */
[----:B------:R-:W-:Y:S01]  /*b220*/  FMNMX.FTZ R0, R12, R0, !PT ;  /* 0x000000000c007209 */ /* 0x000fe20007810000 */
[----:B------:R-:W-:Y:S01]  /*b230*/  @P0 IMAD.WIDE.U32 R144, R251, c[0x0][0x1e0], RZ ;  /* 0x00007800fb900a25 */ /* 0x000fe200078e00ff */
[----:B------:R-:W-:Y:S02]  /*b240*/  FMNMX.FTZ R2, R11, R2, !PT ;  /* 0x000000020b027209 */ /* 0x000fe40007810000 */
[C---:B------:R-:W-:Y:S04]  /*b250*/  HMMA.16816.F32 R36, R204.reuse, R208, R36 ;  /* 0x000000d0cc24723c */ /* 0x040fe80000001824 */
[----:B------:R-:W-:Y:S02]  /*b260*/  FMNMX.FTZ R0, R13, R0, !PT ;  /* 0x000000000d007209 */ /* 0x000fe40007810000 */
[----:B------:R-:W-:Y:S02]  /*b270*/  FMNMX.FTZ R2, R14, R2, !PT ;  /* 0x000000020e027209 */ /* 0x000fe40007810000 */
[C---:B------:R-:W-:Y:S04]  /*b280*/  HMMA.16816.F32 R40, R204.reuse, R210, R40 ;  /* 0x000000d2cc28723c */ /* 0x040fe80000001828 */
[----:B------:R-:W-:Y:S02]  /*b290*/  FMNMX.FTZ R0, R16, R0, !PT ;  /* 0x0000000010007209 */ /* 0x000fe40007810000 */
[----:B------:R-:W-:Y:S02]  /*b2a0*/  FMNMX.FTZ R2, R15, R2, !PT ;  /* 0x000000020f027209 */ /* 0x000fe40007810000 */
[----:B------:R-:W-:Y:S01]  /*b2b0*/  FMNMX.FTZ R0, R17, R0, !PT ;  /* 0x0000000011007209 */ /* 0x000fe20007810000 */
[C---:B---3--:R-:W-:Y:S03]  /*b2c0*/  HMMA.16816.F32 R44, R204.reuse, R164, R44 ;  /* 0x000000a4cc2c723c */ /* 0x048fe6000000182c */
[----:B------:R-:W-:Y:S02]  /*b2d0*/  FMNMX.FTZ R0, R20, R0, !PT ;  /* 0x0000000014007209 */ /* 0x000fe40007810000 */
[----:B------:R-:W-:Y:S02]  /*b2e0*/  FMNMX.FTZ R2, R18, R2, !PT ;  /* 0x0000000212027209 */ /* 0x000fe40007810000 */
[----:B------:R-:W-:Y:S01]  /*b2f0*/  FMNMX.FTZ R0, R21, R0, !PT ;  /* 0x0000000015007209 */ /* 0x000fe20007810000 */
        /* <DEDUP_REMOVED lines=29> */
[----:B------:R-:W-:Y:S04]  /*b4d0*/  FMNMX.FTZ R2, R46, R2, !PT ;  /* 0x000000022e027209 */ /* 0x000fe80007810000 */
[----:B------:R-:W-:Y:S04]  /*b4e0*/  FMNMX.FTZ R0, R47, R2, !PT ;  /* 0x000000022f007209 */ /* 0x000fe80007810000 */
[----:B------:R-:W-:Y:S04]  /*b4f0*/  FMNMX.FTZ R0, R50, R0, !PT ;  /* 0x0000000032007209 */ /* 0x000fe80007810000 */
[----:B------:R-:W-:Y:S05]  /*b500*/  FMNMX.FTZ R0, R51, R0, !PT ;  /* 0x0000000033007209 */ /* 0x000fea0007810000 */
[----:B------:R-:W3:Y:S01]  /*b510*/  SHFL.BFLY PT, R2, R0, 0x2, 0x1f ;  /* 0x0c401f0000027f89 */ /* 0x000ee200000e0000 */
[----:B-1----:R-:W-:Y:S07]  /*b520*/  FMNMX.FTZ R141, R141, R3, !PT ;  /* 0x000000038d8d7209 */ /* 0x002fee0007810000 */
[----:B------:R-:W1:Y:S01]  /*b530*/  SHFL.BFLY PT, R140, R141, 0x1, 0x1f ;  /* 0x0c201f008d8c7f89 */ /* 0x000e6200000e0000 */
[----:B---3--:R-:W-:Y:S07]  /*b540*/  FMNMX.FTZ R0, R0, R2, !PT ;  /* 0x0000000200007209 */ /* 0x008fee0007810000 */
[----:B------:R-:W3:Y:S01]  /*b550*/  SHFL.BFLY PT, R3, R0, 0x1, 0x1f ;  /* 0x0c201f0000037f89 */ /* 0x000ee200000e0000 */
[----:B-1----:R-:W-:Y:S05]  /*b560*/  FMNMX.FTZ R141, R141, R140, !PT ;  /* 0x0000008c8d8d7209 */ /* 0x002fea0007810000 */
[C---:B------:R-:W-:Y:S02]  /*b570*/  FMUL.FTZ R212, R141.reuse, c[0x0][0x2d0] ;  /* 0x0000b4008dd47a20 */ /* 0x040fe40000410000 */
[----:B------:R-:W-:Y:S02]  /*b580*/  FADD.FTZ R2, -R141, R142 ;  /* 0x0000008e8d027221 */ /* 0x000fe40000010100 */
[--C-:B------:R-:W-:Y:S02]  /*b590*/  FFMA.FTZ R5, R5, c[0x0][0x2d0], -R212.reuse ;  /* 0x0000b40005057a23 */ /* 0x100fe400000108d4 */
[--C-:B------:R-:W-:Y:S02]  /*b5a0*/  FFMA.FTZ R4, R4, c[0x0][0x2d0], -R212.reuse ;  /* 0x0000b40004047a23 */ /* 0x100fe400000108d4 */
[----:B------:R1:W-:Y:S01]  /*b5b0*/  MUFU.EX2 R219, R5 ;  /* 0x0000000500db7308 */ /* 0x0003e20000000800 */
[--C-:B------:R-:W-:Y:S02]  /*b5c0*/  FFMA.FTZ R9, R9, c[0x0][0x2d0], -R212.reuse ;  /* 0x0000b40009097a23 */ /* 0x100fe400000108d4 */
[--C-:B------:R-:W-:Y:S01]  /*b5d0*/  FFMA.FTZ R12, R12, c[0x0][0x2d0], -R212.reuse ;  /* 0x0000b4000c0c7a23 */ /* 0x100fe200000108d4 */
[----:B---3--:R-:W-:Y:S01]  /*b5e0*/  FMNMX.FTZ R140, R0, R3, !PT ;  /* 0x00000003008c7209 */ /* 0x008fe20007810000 */
[----:B------:R-:W-:Y:S01]  /*b5f0*/  FMUL.FTZ R0, R2, c[0x0][0x2d0] ;  /* 0x0000b40002007a20 */ /* 0x000fe20000410000 */
[----:B------:R-:W-:Y:S01]  /*b600*/  @P0 SHF.R.S32.HI R3, RZ, 0x1f, R251 ;  /* 0x0000001fff030819 */ /* 0x000fe200000114fb */
[--C-:B------:R-:W-:Y:S03]  /*b610*/  FFMA.FTZ R13, R13, c[0x0][0x2d0], -R212.reuse ;  /* 0x0000b4000d0d7a23 */ /* 0x100fe600000108d4 */
[----:B------:R3:W3:Y:S01]  /*b620*/  MUFU.EX2 R2, R0 ;  /* 0x0000000000027308 */ /* 0x0006e20000000800 */
[--C-:B------:R-:W-:Y:S02]  /*b630*/  FFMA.FTZ R16, R16, c[0x0][0x2d0], -R212.reuse ;  /* 0x0000b40010107a23 */ /* 0x100fe400000108d4 */
[----:B------:R-:W-:Y:S02]  /*b640*/  @P0 IMAD R3, R3, c[0x0][0x1e0], RZ ;  /* 0x0000780003030a24 */ /* 0x000fe400078e02ff */
[--C-:B------:R-:W-:Y:S02]  /*b650*/  FFMA.FTZ R17, R17, c[0x0][0x2d0], -R212.reuse ;  /* 0x0000b40011117a23 */ /* 0x100fe400000108d4 */
[----:B------:R-:W-:Y:S02]  /*b660*/  @P0 IMAD R3, R251, c[0x0][0x1e4], R3 ;  /* 0x00007900fb030a24 */ /* 0x000fe400078e0203 */
[----:B------:R2:W5:Y:S01]  /*b670*/  LDL.LU R251, [R1+0x98] ;  /* 0x0000980001fb7983 */ /* 0x0005620000300800 */
[----:B------:R-:W-:Y:S01]  /*b680*/  MUFU.EX2 R214, R4 ;  /* 0x0000000400d67308 */ /* 0x000fe20000000800 */
[--C-:B------:R-:W-:Y:S01]  /*b690*/  FFMA.FTZ R20, R20, c[0x0][0x2d0], -R212.reuse ;  /* 0x0000b40014147a23 */ /* 0x100fe200000108d4 */
[----:B------:R-:W-:Y:S01]  /*b6a0*/  @P0 IADD3 R3, R145, R3, RZ ;  /* 0x0000000391030210 */ /* 0x000fe20007ffe0ff */
[--C-:B------:R-:W-:Y:S02]  /*b6b0*/  FFMA.FTZ R21, R21, c[0x0][0x2d0], -R212.reuse ;  /* 0x0000b40015157a23 */ /* 0x100fe400000108d4 */
[--C-:B-1----:R-:W-:Y:S01]  /*b6c0*/  FFMA.FTZ R5, R8, c[0x0][0x2d0], -R212.reuse ;  /* 0x0000b40008057a23 */ /* 0x102fe200000108d4 */
[----:B------:R-:W-:Y:S01]  /*b6d0*/  @P0 MOV R8, c[0x0][0x1e0] ;  /* 0x0000780000080a02 */ /* 0x000fe20000000f00 */
[----:B------:R-:W-:Y:S02]  /*b6e0*/  @P0 IMAD R3, R3, 0x60, RZ ;  /* 0x0000006003030824 */ /* 0x000fe400078e02ff */
[--C-:B------:R-:W-:Y:S01]  /*b6f0*/  FFMA.FTZ R24, R24, c[0x0][0x2d0], -R212.reuse ;  /* 0x0000b40018187a23 */ /* 0x100fe200000108d4 */
[----:B------:R-:W-:Y:S01]  /*b700*/  MUFU.EX2 R223, R5 ;  /* 0x0000000500df7308 */ /* 0x000fe20000000800 */
[--C-:B------:R-:W-:Y:S02]  /*b710*/  FFMA.FTZ R25, R25, c[0x0][0x2d0], -R212.reuse ;  /* 0x0000b40019197a23 */ /* 0x100fe400000108d4 */
[----:B------:R-:W-:Y:S02]  /*b720*/  FFMA.FTZ R28, R28, c[0x0][0x2d0], -R212 ;  /* 0x0000b4001c1c7a23 */ /* 0x000fe400000108d4 */
[----:B---3--:R-:W-:Y:S02]  /*b730*/  FADD.FTZ R0, -R140, R143 ;  /* 0x0000008f8c007221 */ /* 0x008fe40000010100 */
[----:B------:R-:W-:Y:S02]  /*b740*/  FMUL.FTZ R100, R2, R100 ;  /* 0x0000006402647220 */ /* 0x000fe40000410000 */
[----:B------:R-:W-:Y:S01]  /*b750*/  FMUL.FTZ R0, R0, c[0x0][0x2d0] ;  /* 0x0000b40000007a20 */ /* 0x000fe20000410000 */
[----:B------:R-:W-:Y:S01]  /*b760*/  MUFU.EX2 R222, R9 ;  /* 0x0000000900de7308 */ /* 0x000fe20000000800 */
[C---:B------:R-:W-:Y:S02]  /*b770*/  FMUL.FTZ R101, R2.reuse, R101 ;  /* 0x0000006502657220 */ /* 0x040fe40000410000 */
[C---:B------:R-:W-:Y:S02]  /*b780*/  FMUL.FTZ R104, R2.reuse, R104 ;  /* 0x0000006802687220 */ /* 0x040fe40000410000 */
[C---:B------:R-:W-:Y:S02]  /*b790*/  FMUL.FTZ R105, R2.reuse, R105 ;  /* 0x0000006902697220 */ /* 0x040fe40000410000 */
[C---:B------:R-:W-:Y:S02]  /*b7a0*/  FMUL.FTZ R108, R2.reuse, R108 ;  /* 0x0000006c026c7220 */ /* 0x040fe40000410000 */
[C---:B------:R-:W-:Y:S01]  /*b7b0*/  FMUL.FTZ R109, R2.reuse, R109 ;  /* 0x0000006d026d7220 */ /* 0x040fe20000410000 */
[----:B------:R-:W1:Y:S01]  /*b7c0*/  MUFU.EX2 R0, R0 ;  /* 0x0000000000007308 */ /* 0x000e620000000800 */
[C---:B------:R-:W-:Y:S01]  /*b7d0*/  FMUL.FTZ R112, R2.reuse, R112 ;  /* 0x0000007002707220 */ /* 0x040fe20000410000 */
[----:B----4-:R-:W-:Y:S01]  /*b7e0*/  @P0 MOV R143, R213 ;  /* 0x000000d5008f0202 */ /* 0x010fe20000000f00 */
[C---:B------:R-:W-:Y:S01]  /*b7f0*/  FMUL.FTZ R113, R2.reuse, R113 ;  /* 0x0000007102717220 */ /* 0x040fe20000410000 */
[----:B------:R-:W-:Y:S01]  /*b800*/  MOV R213, 0x6 ;  /* 0x0000000600d57802 */ /* 0x000fe20000000f00 */
[C---:B------:R-:W-:Y:S02]  /*b810*/  FMUL.FTZ R116, R2.reuse, R116 ;  /* 0x0000007402747220 */ /* 0x040fe40000410000 */
[----:B------:R-:W-:Y:S01]  /*b820*/  FMUL.FTZ R117, R2, R117 ;  /* 0x0000007502757220 */ /* 0x000fe20000410000 */
[----:B------:R-:W-:Y:S01]  /*b830*/  @P0 SHF.L.U64.HI R146, R8, R213, c[0x0][0x1e4] ;  /* 0x0000790008920619 */ /* 0x000fe200000102d5 */
[C---:B------:R-:W-:Y:S02]  /*b840*/  FMUL.FTZ R120, R2.reuse, R120 ;  /* 0x0000007802787220 */ /* 0x040fe40000410000 */
[C---:B------:R-:W-:Y:S02]  /*b850*/  FMUL.FTZ R121, R2.reuse, R121 ;  /* 0x0000007902797220 */ /* 0x040fe40000410000 */
[C---:B------:R-:W-:Y:S02]  /*b860*/  FMUL.FTZ R124, R2.reuse, R124 ;  /* 0x0000007c027c7220 */ /* 0x040fe40000410000 */
[C---:B------:R-:W-:Y:S02]  /*b870*/  FMUL.FTZ R125, R2.reuse, R125 ;  /* 0x0000007d027d7220 */ /* 0x040fe40000410000 */
[C---:B------:R-:W-:Y:S02]  /*b880*/  FMUL.FTZ R128, R2.reuse, R128 ;  /* 0x0000008002807220 */ /* 0x040fe40000410000 */
[C---:B------:R-:W-:Y:S02]  /*b890*/  FMUL.FTZ R129, R2.reuse, R129 ;  /* 0x0000008102817220 */ /* 0x040fe40000410000 */
[----:B------:R-:W-:Y:S02]  /*b8a0*/  FMUL.FTZ R132, R2, R132 ;  /* 0x0000008402847220 */ /* 0x000fe40000410000 */
[C---:B-1----:R-:W-:Y:S02]  /*b8b0*/  FMUL.FTZ R102, R0.reuse, R102 ;  /* 0x0000006600667220 */ /* 0x042fe40000410000 */
[C---:B------:R-:W-:Y:S02]  /*b8c0*/  FMUL.FTZ R103, R0.reuse, R103 ;  /* 0x0000006700677220 */ /* 0x040fe40000410000 */
[C---:B------:R-:W-:Y:S02]  /*b8d0*/  FMUL.FTZ R106, R0.reuse, R106 ;  /* 0x0000006a006a7220 */ /* 0x040fe40000410000 */
[C---:B------:R-:W-:Y:S02]  /*b8e0*/  FMUL.FTZ R107, R0.reuse, R107 ;  /* 0x0000006b006b7220 */ /* 0x040fe40000410000 */
[C---:B------:R-:W-:Y:S02]  /*b8f0*/  FMUL.FTZ R110, R0.reuse, R110 ;  /* 0x0000006e006e7220 */ /* 0x040fe40000410000 */
[C---:B------:R-:W-:Y:S01]  /*b900*/  FMUL.FTZ R111, R0.reuse, R111 ;  /* 0x0000006f006f7220 */ /* 0x040fe20000410000 */
[----:B--2---:R-:W-:Y:S01]  /*b910*/  @P0 MOV R142, R220 ;  /* 0x000000dc008e0202 */ /* 0x004fe20000000f00 */
[C---:B------:R-:W-:Y:S01]  /*b920*/  FMUL.FTZ R114, R0.reuse, R114 ;  /* 0x0000007200727220 */ /* 0x040fe20000410000 */
[----:B------:R-:W-:Y:S01]  /*b930*/  MUFU.EX2 R221, R16 ;  /* 0x0000001000dd7308 */ /* 0x000fe20000000800 */
[----:B------:R-:W-:Y:S02]  /*b940*/  FMUL.FTZ R115, R0, R115 ;  /* 0x0000007300737220 */ /* 0x000fe40000410000 */
[----:B------:R-:W-:Y:S04]  /*b950*/  @P0 IMAD.WIDE.U32 R142, R144, 0x60, R142 ;  /* 0x00000060908e0825 */ /* 0x000fe800078e008e */
[C---:B------:R-:W-:Y:S01]  /*b960*/  FMUL.FTZ R118, R0.reuse, R118 ;  /* 0x0000007600767220 */ /* 0x040fe20000410000 */
[----:B------:R-:W-:Y:S01]  /*b970*/  @P0 IADD3 R4, R143, R3, RZ ;  /* 0x000000038f040210 */ /* 0x000fe20007ffe0ff */
[----:B------:R-:W-:Y:S01]  /*b980*/  FMUL.FTZ R119, R0, R119 ;  /* 0x0000007700777220 */ /* 0x000fe20000410000 */
[----:B------:R-:W-:Y:S01]  /*b990*/  @P0 SHF.L.U32 R3, R142, 0x1, RZ ;  /* 0x000000018e030819 */ /* 0x000fe200000006ff */
[----:B------:R-:W-:Y:S01]  /*b9a0*/  FMUL.FTZ R122, R0, R122 ;  /* 0x0000007a007a7220 */ /* 0x000fe20000410000 */
[----:B------:R-:W-:Y:S01]  /*b9b0*/  @P0 SHF.L.U64.HI R142, R142, 0x1, R4 ;  /* 0x000000018e8e0819 */ /* 0x000fe20000010204 */
[C---:B------:R-:W-:Y:S01]  /*b9c0*/  FMUL.FTZ R123, R0.reuse, R123 ;  /* 0x0000007b007b7220 */ /* 0x040fe20000410000 */
[C---:B------:R-:W-:Y:S01]  /*b9d0*/  @P0 IADD3 R4, P6, R3.reuse, c[0x0][0x1c8], RZ ;  /* 0x0000720003040a10 */ /* 0x040fe20007fde0ff */
[C---:B------:R-:W-:Y:S01]  /*b9e0*/  FMUL.FTZ R126, R0.reuse, R126 ;  /* 0x0000007e007e7220 */ /* 0x040fe20000410000 */
[C---:B------:R-:W-:Y:S01]  /*b9f0*/  @P0 IADD3 R144, P5, R3.reuse, 0x80, RZ ;  /* 0x0000008003900810 */ /* 0x040fe20007fbe0ff */
[----:B------:R-:W-:Y:S01]  /*ba00*/  FMUL.FTZ R127, R0, R127 ;  /* 0x0000007f007f7220 */ /* 0x000fe20000410000 */
[----:B------:R-:W-:Y:S01]  /*ba10*/  @P0 IADD3.X R5, R142, c[0x0][0x1cc], RZ, P6, !PT ;  /* 0x000073008e050a10 */ /* 0x000fe200037fe4ff */
[----:B------:R-:W-:Y:S01]  /*ba20*/  FMUL.FTZ R130, R0, R130 ;  /* 0x0000008200827220 */ /* 0x000fe20000410000 */
[----:B------:R-:W-:Y:S01]  /*ba30*/  @P0 IADD3 R144, P1, R144, c[0x0][0x1c8], RZ ;  /* 0x0000720090900a10 */ /* 0x000fe20007f3e0ff */
[----:B------:R-:W-:Y:S01]  /*ba40*/  FMUL.FTZ R131, R0, R131 ;  /* 0x0000008300837220 */ /* 0x000fe20000410000 */
[----:B------:R-:W-:Y:S01]  /*ba50*/  @P0 IADD3 R3, P6, R3, 0x100, RZ ;  /* 0x0000010003030810 */ /* 0x000fe20007fde0ff */
[----:B------:R1:W-:Y:S01]  /*ba60*/  @P0 LDGSTS.E.BYPASS.LTC128B.128 [R250+0xc100], [R4.64], !P4 ;  /* 0x0c10000004fa0fae */ /* 0x0003e2000e101d46 */
[--C-:B------:R-:W-:Y:S01]  /*ba70*/  @P0 IADD3.X R145, RZ, c[0x0][0x1cc], R142.reuse, P1, P5 ;  /* 0x00007300ff910a10 */ /* 0x100fe20000fea48e */
[----:B------:R-:W-:Y:S01]  /*ba80*/  FMUL.FTZ R133, R2, R133 ;  /* 0x0000008502857220 */ /* 0x000fe20000410000 */
[----:B------:R-:W-:Y:S01]  /*ba90*/  @P0 SHF.L.U32 R143, R8, 0x6, RZ ;  /* 0x00000006088f0819 */ /* 0x000fe200000006ff */
[----:B------:R-:W-:Y:S01]  /*baa0*/  FMUL.FTZ R134, R0, R134 ;  /* 0x0000008600867220 */ /* 0x000fe20000410000 */
[----:B------:R-:W-:Y:S01]  /*bab0*/  @P0 IADD3 R8, P5, R3, c[0x0][0x1c8], RZ ;  /* 0x0000720003080a10 */ /* 0x000fe20007fbe0ff */
[----:B------:R-:W-:Y:S01]  /*bac0*/  FMUL.FTZ R3, R140, c[0x0][0x2d0] ;  /* 0x0000b4008c037a20 */ /* 0x000fe20000410000 */
[----:B------:R-:W-:Y:S01]  /*bad0*/  MUFU.EX2 R220, R17 ;  /* 0x0000001100dc7308 */ /* 0x000fe20000000800 */
[----:B------:R2:W-:Y:S01]  /*bae0*/  @P0 LDGSTS.E.BYPASS.LTC128B.128 [R250+0xf100], [R144.64], !P3 ;  /* 0x0f10000090fa0fae */ /* 0x0005e2000d901d46 */
[----:B------:R-:W-:Y:S01]  /*baf0*/  @P0 IADD3.X R9, RZ, c[0x0][0x1cc], R142, P5, P6 ;  /* 0x00007300ff090a10 */ /* 0x000fe20002fec48e */
[--C-:B------:R-:W-:Y:S02]  /*bb00*/  FFMA.FTZ R6, R6, c[0x0][0x2d0], -R3.reuse ;  /* 0x0000b40006067a23 */ /* 0x100fe40000010803 */
[--C-:B------:R-:W-:Y:S02]  /*bb10*/  FFMA.FTZ R142, R7, c[0x0][0x2d0], -R3.reuse ;  /* 0x0000b400078e7a23 */ /* 0x100fe40000010803 */
[--C-:B------:R-:W-:Y:S02]  /*bb20*/  FFMA.FTZ R10, R10, c[0x0][0x2d0], -R3.reuse ;  /* 0x0000b4000a0a7a23 */ /* 0x100fe40000010803 */
[----:B------:R3:W-:Y:S01]  /*bb30*/  @P0 LDGSTS.E.BYPASS.LTC128B.128 [R250+0x12100], [R8.64], !P2 ;  /* 0x1210000008fa0fae */ /* 0x0007e2000d101d46 */
[----:B------:R4:W-:Y:S01]  /*bb40*/  MUFU.EX2 R218, R6 ;  /* 0x0000000600da7308 */ /* 0x0009e20000000800 */
[--C-:B------:R-:W-:Y:S02]  /*bb50*/  FFMA.FTZ R11, R11, c[0x0][0x2d0], -R3.reuse ;  /* 0x0000b4000b0b7a23 */ /* 0x100fe40000010803 */
[----:B------:R-:W-:Y:S02]  /*bb60*/  FMUL.FTZ R135, R0, R135 ;  /* 0x0000008700877220 */ /* 0x000fe40000410000 */
[C---:B------:R-:W-:Y:S02]  /*bb70*/  FMUL.FTZ R136, R2.reuse, R136 ;  /* 0x0000008802887220 */ /* 0x040fe40000410000 */
[----:B------:R-:W-:Y:S02]  /*bb80*/  FMUL.FTZ R137, R2, R137 ;  /* 0x0000008902897220 */ /* 0x000fe40000410000 */
[----:B------:R-:W-:Y:S01]  /*bb90*/  FMUL.FTZ R138, R0, R138 ;  /* 0x0000008a008a7220 */ /* 0x000fe20000410000 */
[----:B-1----:R-:W-:Y:S01]  /*bba0*/  @P0 IADD3 R4, P1, R4, R143, RZ ;  /* 0x0000008f04040210 */ /* 0x002fe20007f3e0ff */
[----:B------:R-:W1:Y:S01]  /*bbb0*/  MUFU.EX2 R217, R142 ;  /* 0x0000008e00d97308 */ /* 0x000e620000000800 */
[----:B------:R-:W-:Y:S02]  /*bbc0*/  FMUL.FTZ R139, R0, R139 ;  /* 0x0000008b008b7220 */ /* 0x000fe40000410000 */
[----:B------:R-:W-:Y:S01]  /*bbd0*/  @P0 IADD3.X R5, R5, R146, RZ, P1, !PT ;  /* 0x0000009205050210 */ /* 0x000fe20000ffe4ff */
[C---:B------:R-:W-:Y:S02]  /*bbe0*/  FMUL.FTZ R52, R2.reuse, R52 ;  /* 0x0000003402347220 */ /* 0x040fe40000410000 */
[----:B------:R-:W-:Y:S01]  /*bbf0*/  FMUL.FTZ R53, R2, R53 ;  /* 0x0000003502357220 */ /* 0x000fe20000410000 */
[----:B--2---:R-:W-:Y:S01]  /*bc00*/  F2FP.PACK_AB R144, R219, R214 ;  /* 0x000000d6db90723e */ /* 0x004fe200000000ff */
[----:B------:R2:W-:Y:S01]  /*bc10*/  @P0 LDGSTS.E.BYPASS.LTC128B.128 [R250+0xd100], [R4.64], !P4 ;  /* 0x0d10000004fa0fae */ /* 0x0005e2000e101d46 */
[C---:B------:R-:W-:Y:S01]  /*bc20*/  FMUL.FTZ R54, R0.reuse, R54 ;  /* 0x0000003600367220 */ /* 0x040fe20000410000 */
[----:B------:R2:W-:Y:S01]  /*bc30*/  MUFU.EX2 R216, R10 ;  /* 0x0000000a00d87308 */ /* 0x0005e20000000800 */
[----:B------:R-:W-:Y:S01]  /*bc40*/  FMUL.FTZ R55, R0, R55 ;  /* 0x0000003700377220 */ /* 0x000fe20000410000 */
[----:B----4-:R-:W-:Y:S01]  /*bc50*/  @P0 IADD3 R6, P5, R143, R4, RZ ;  /* 0x000000048f060210 */ /* 0x010fe20007fbe0ff */
[----:B------:R-:W-:Y:S03]  /*bc60*/  FMUL.FTZ R56, R2, R56 ;  /* 0x0000003802387220 */ /* 0x000fe60000410000 */
[----:B------:R4:W-:Y:S01]  /*bc70*/  @P0 LDGSTS.E.BYPASS.LTC128B.128 [R250+0x10100], [R4.64+0x80], !P3 ;  /* 0x1010008004fa0fae */ /* 0x0009e2000d901d46 */
[----:B------:R-:W-:Y:S01]  /*bc80*/  @P0 IADD3.X R7, R146, R5, RZ, P5, !PT ;  /* 0x0000000592070210 */ /* 0x000fe20002ffe4ff */
[----:B---3--:R-:W-:Y:S01]  /*bc90*/  FMUL.FTZ R8, R2, R152 ;  /* 0x0000009802087220 */ /* 0x008fe20000410000 */
[----:B------:R-:W-:Y:S01]  /*bca0*/  F2FP.PACK_AB R146, R222, R223 ;  /* 0x000000dfde92723e */ /* 0x000fe200000000ff */
[----:B------:R-:W3:Y:S01]  /*bcb0*/  MUFU.EX2 R215, R11 ;  /* 0x0000000b00d77308 */ /* 0x000ee20000000800 */
[C---:B------:R-:W-:Y:S02]  /*bcc0*/  FMUL.FTZ R9, R2.reuse, R153 ;  /* 0x0000009902097220 */ /* 0x040fe40000410000 */
[----:B------:R-:W-:Y:S01]  /*bcd0*/  FMUL.FTZ R57, R2, R57 ;  /* 0x0000003902397220 */ /* 0x000fe20000410000 */
[----:B------:R4:W-:Y:S01]  /*bce0*/  @P0 LDGSTS.E.BYPASS.LTC128B.128 [R250+0x13100], [R4.64+0x100], !P2 ;  /* 0x1310010004fa0fae */ /* 0x0009e2000d101d46 */
[----:B-1----:R-:W-:Y:S01]  /*bcf0*/  F2FP.PACK_AB R145, R217, R218 ;  /* 0x000000dad991723e */ /* 0x002fe200000000ff */
[C---:B------:R-:W-:Y:S02]  /*bd00*/  FMUL.FTZ R58, R0.reuse, R58 ;  /* 0x0000003a003a7220 */ /* 0x040fe40000410000 */
[----:B------:R-:W-:Y:S02]  /*bd10*/  FMUL.FTZ R59, R0, R59 ;  /* 0x0000003b003b7220 */ /* 0x000fe40000410000 */
[C---:B------:R-:W-:Y:S01]  /*bd20*/  FMUL.FTZ R60, R2.reuse, R60 ;  /* 0x0000003c023c7220 */ /* 0x040fe20000410000 */
[----:B------:R-:W-:Y:S01]  /*bd30*/  MUFU.EX2 R143, R12 ;  /* 0x0000000c008f7308 */ /* 0x000fe20000000800 */
[----:B------:R1:W-:Y:S01]  /*bd40*/  @P0 LDGSTS.E.BYPASS.LTC128B.128 [R250+0xe100], [R6.64], !P4 ;  /* 0x0e10000006fa0fae */ /* 0x0003e2000e101d46 */
[----:B------:R-:W-:Y:S02]  /*bd50*/  FMUL.FTZ R61, R2, R61 ;  /* 0x0000003d023d7220 */ /* 0x000fe40000410000 */
[C---:B--2---:R-:W-:Y:S02]  /*bd60*/  FMUL.FTZ R10, R0.reuse, R154 ;  /* 0x0000009a000a7220 */ /* 0x044fe40000410000 */
[C---:B------:R-:W-:Y:S02]  /*bd70*/  FMUL.FTZ R62, R0.reuse, R62 ;  /* 0x0000003e003e7220 */ /* 0x040fe40000410000 */
[----:B------:R-:W-:Y:S01]  /*bd80*/  FMUL.FTZ R63, R0, R63 ;  /* 0x0000003f003f7220 */ /* 0x000fe20000410000 */
[----:B------:R1:W-:Y:S01]  /*bd90*/  @P0 LDGSTS.E.BYPASS.LTC128B.128 [R250+0x11100], [R6.64+0x80], !P3 ;  /* 0x1110008006fa0fae */ /* 0x0003e2000d901d46 */
[--C-:B------:R-:W-:Y:S02]  /*bda0*/  FFMA.FTZ R14, R14, c[0x0][0x2d0], -R3.reuse ;  /* 0x0000b4000e0e7a23 */ /* 0x100fe40000010803 */
[--C-:B------:R-:W-:Y:S01]  /*bdb0*/  FFMA.FTZ R15, R15, c[0x0][0x2d0], -R3.reuse ;  /* 0x0000b4000f0f7a23 */ /* 0x100fe20000010803 */
[----:B---3--:R-:W-:Y:S01]  /*bdc0*/  F2FP.PACK_AB R147, R215, R216 ;  /* 0x000000d8d793723e */ /* 0x008fe200000000ff */
[----:B------:R-:W-:Y:S01]  /*bdd0*/  FMUL.FTZ R11, R0, R155 ;  /* 0x0000009b000b7220 */ /* 0x000fe20000410000 */
[----:B------:R-:W-:Y:S01]  /*bde0*/  MUFU.EX2 R213, R14 ;  /* 0x0000000e00d57308 */ /* 0x000fe20000000800 */
[C---:B------:R-:W-:Y:S01]  /*bdf0*/  FMUL.FTZ R64, R2.reuse, R64 ;  /* 0x0000004002407220 */ /* 0x040fe20000410000 */
[----:B------:R1:W-:Y:S01]  /*be00*/  @P0 LDGSTS.E.BYPASS.LTC128B.128 [R250+0x14100], [R6.64+0x100], !P2 ;  /* 0x1410010006fa0fae */ /* 0x0003e2000d101d46 */
[C---:B------:R-:W-:Y:S02]  /*be10*/  FMUL.FTZ R65, R2.reuse, R65 ;  /* 0x0000004102417220 */ /* 0x040fe40000410000 */
[C---:B----4-:R-:W-:Y:S02]  /*be20*/  FMUL.FTZ R4, R2.reuse, R148 ;  /* 0x0000009402047220 */ /* 0x050fe40000410000 */
[----:B------:R-:W-:Y:S02]  /*be30*/  FMUL.FTZ R5, R2, R149 ;  /* 0x0000009502057220 */ /* 0x000fe40000410000 */
[C---:B------:R-:W-:Y:S01]  /*be40*/  FMUL.FTZ R66, R0.reuse, R66 ;  /* 0x0000004200427220 */ /* 0x040fe20000410000 */
[----:B------:R-:W2:Y:S01]  /*be50*/  LDSM.16.MT88.4 R164, [R224] ;  /* 0x00000000e0a4783b */ /* 0x000ea20000004200 */
[----:B------:R-:W-:Y:S02]  /*be60*/  FMUL.FTZ R67, R0, R67 ;  /* 0x0000004300437220 */ /* 0x000fe40000410000 */
[C---:B------:R-:W-:Y:S02]  /*be70*/  FMUL.FTZ R68, R2.reuse, R68 ;  /* 0x0000004402447220 */ /* 0x040fe40000410000 */
[----:B------:R-:W-:Y:S02]  /*be80*/  FMUL.FTZ R69, R2, R69 ;  /* 0x0000004502457220 */ /* 0x000fe40000410000 */
[C---:B------:R-:W-:Y:S01]  /*be90*/  FMUL.FTZ R70, R0.reuse, R70 ;  /* 0x0000004600467220 */ /* 0x040fe20000410000 */
[----:B------:R-:W3:Y:S01]  /*bea0*/  LDSM.16.MT88.4 R208, [R228] ;  /* 0x00000000e4d0783b */ /* 0x000ee20000004200 */
[----:B------:R-:W-:Y:S02]  /*beb0*/  FMUL.FTZ R71, R0, R71 ;  /* 0x0000004700477220 */ /* 0x000fe40000410000 */
[C---:B------:R-:W-:Y:S02]  /*bec0*/  FMUL.FTZ R72, R2.reuse, R72 ;  /* 0x0000004802487220 */ /* 0x040fe40000410000 */
[----:B------:R-:W-:Y:S02]  /*bed0*/  FMUL.FTZ R73, R2, R73 ;  /* 0x0000004902497220 */ /* 0x000fe40000410000 */
[C---:B------:R-:W-:Y:S01]  /*bee0*/  FMUL.FTZ R74, R0.reuse, R74 ;  /* 0x0000004a004a7220 */ /* 0x040fe20000410000 */
[----:B------:R-:W-:Y:S01]  /*bef0*/  LDSM.16.MT88.4 R152, [R249] ;  /* 0x00000000f998783b */ /* 0x000fe20000004200 */
[C---:B------:R-:W-:Y:S02]  /*bf00*/  FMUL.FTZ R75, R0.reuse, R75 ;  /* 0x0000004b004b7220 */ /* 0x040fe40000410000 */
[C---:B-1----:R-:W-:Y:S02]  /*bf10*/  FMUL.FTZ R6, R0.reuse, R150 ;  /* 0x0000009600067220 */ /* 0x042fe40000410000 */
[----:B------:R-:W-:Y:S02]  /*bf20*/  FMUL.FTZ R7, R0, R151 ;  /* 0x0000009700077220 */ /* 0x000fe40000410000 */
[--C-:B------:R-:W-:Y:S01]  /*bf30*/  FFMA.FTZ R18, R18, c[0x0][0x2d0], -R3.reuse ;  /* 0x0000b40012127a23 */ /* 0x100fe20000010803 */
[----:B------:R-:W1:Y:S01]  /*bf40*/  LDSM.16.MT88.4 R148, [R227] ;  /* 0x00000000e394783b */ /* 0x000e620000004200 */
[--C-:B------:R-:W-:Y:S02]  /*bf50*/  FFMA.FTZ R142, R19, c[0x0][0x2d0], -R3.reuse ;  /* 0x0000b400138e7a23 */ /* 0x100fe40000010803 */
[--C-:B------:R-:W-:Y:S02]  /*bf60*/  FFMA.FTZ R22, R22, c[0x0][0x2d0], -R3.reuse ;  /* 0x0000b40016167a23 */ /* 0x100fe40000010803 */
[--C-:B------:R-:W-:Y:S02]  /*bf70*/  FFMA.FTZ R23, R23, c[0x0][0x2d0], -R3.reuse ;  /* 0x0000b40017177a23 */ /* 0x100fe40000010803 */
[--C-:B------:R-:W-:Y:S01]  /*bf80*/  FFMA.FTZ R26, R26, c[0x0][0x2d0], -R3.reuse ;  /* 0x0000b4001a1a7a23 */ /* 0x100fe20000010803 */
[----:B------:R-:W0:Y:S01]  /*bf90*/  LDGDEPBAR ;  /* 0x00000000000079af */ /* 0x000e220000000000 */
[--C-:B------:R-:W-:Y:S02]  /*bfa0*/  FFMA.FTZ R27, R27, c[0x0][0x2d0], -R3.reuse ;  /* 0x0000b4001b1b7a23 */ /* 0x100fe40000010803 */
[--C-:B------:R-:W-:Y:S02]  /*bfb0*/  FFMA.FTZ R34, R34, c[0x0][0x2d0], -R3.reuse ;  /* 0x0000b40022227a23 */ /* 0x100fe40000010803 */
[--C-:B------:R-:W-:Y:S02]  /*bfc0*/  FFMA.FTZ R29, R29, c[0x0][0x2d0], -R212.reuse ;  /* 0x0000b4001d1d7a23 */ /* 0x100fe400000108d4 */
[--C-:B------:R-:W-:Y:S01]  /*bfd0*/  FFMA.FTZ R30, R30, c[0x0][0x2d0], -R3.reuse ;  /* 0x0000b4001e1e7a23 */ /* 0x100fe20000010803 */
[C---:B--2---:R-:W-:Y:S01]  /*bfe0*/  HMMA.16816.F32 R4, R144.reuse, R164, R4 ;  /* 0x000000a49004723c */ /* 0x044fe20000001804 */
[----:B------:R2:W5:Y:S04]  /*bff0*/  LDL.LU R250, [R1+0x94] ;  /* 0x0000940001fa7983 */ /* 0x0005680000300800 */
[--C-:B------:R-:W-:Y:S02]  /*c000*/  FFMA.FTZ R31, R31, c[0x0][0x2d0], -R3.reuse ;  /* 0x0000b4001f1f7a23 */ /* 0x100fe40000010803 */
[C---:B------:R-:W-:Y:S01]  /*c010*/  FMUL.FTZ R76, R2.reuse, R76 ;  /* 0x0000004c024c7220 */ /* 0x040fe20000410000 */
[C---:B------:R-:W-:Y:S01]  /*c020*/  HMMA.16816.F32 R8, R144.reuse, R166, R8 ;  /* 0x000000a69008723c */ /* 0x040fe20000001808 */
[----:B------:R-:W4:Y:S03]  /*c030*/  LDSM.16.MT88.4 R164, [R224+0x3000] ;  /* 0x00300000e0a4783b */ /* 0x000f260000004200 */
[----:B------:R-:W-:Y:S02]  /*c040*/  FMUL.FTZ R77, R2, R77 ;  /* 0x0000004d024d7220 */ /* 0x000fe40000410000 */
[C---:B------:R-:W-:Y:S02]  /*c050*/  FMUL.FTZ R78, R0.reuse, R78 ;  /* 0x0000004e004e7220 */ /* 0x040fe40000410000 */
[C---:B---3--:R-:W-:Y:S01]  /*c060*/  HMMA.16816.F32 R100, R144.reuse, R208, R100 ;  /* 0x000000d09064723c */ /* 0x048fe20000001864 */
[----:B------:R-:W3:Y:S03]  /*c070*/  MUFU.EX2 R208, R13 ;  /* 0x0000000d00d07308 */ /* 0x000ee60000000800 */
[----:B------:R-:W-:Y:S02]  /*c080*/  FMUL.FTZ R79, R0, R79 ;  /* 0x0000004f004f7220 */ /* 0x000fe40000410000 */
[C---:B------:R-:W-:Y:S02]  /*c090*/  FMUL.FTZ R80, R2.reuse, R80 ;  /* 0x0000005002507220 */ /* 0x040fe40000410000 */
[C---:B------:R-:W-:Y:S03]  /*c0a0*/  HMMA.16816.F32 R104, R144.reuse, R210, R104 ;  /* 0x000000d29068723c */ /* 0x040fe60000001868 */
[----:B------:R2:W2:Y:S01]  /*c0b0*/  MUFU.EX2 R211, R15 ;  /* 0x0000000f00d37308 */ /* 0x0004a20000000800 */
[----:B------:R-:W-:Y:S02]  /*c0c0*/  FMUL.FTZ R81, R2, R81 ;  /* 0x0000005102517220 */ /* 0x000fe40000410000 */
[C---:B------:R-:W-:Y:S02]  /*c0d0*/  FMUL.FTZ R82, R0.reuse, R82 ;  /* 0x0000005200527220 */ /* 0x040fe40000410000 */
[C---:B-1----:R-:W-:Y:S04]  /*c0e0*/  HMMA.16816.F32 R108, R144.reuse, R148, R108 ;  /* 0x00000094906c723c */ /* 0x042fe8000000186c */
[----:B------:R-:W-:Y:S01]  /*c0f0*/  FMUL.FTZ R83, R0, R83 ;  /* 0x0000005300537220 */ /* 0x000fe20000410000 */
[----:B------:R1:W-:Y:S01]  /*c100*/  MUFU.EX2 R210, R18 ;  /* 0x0000001200d27308 */ /* 0x0003e20000000800 */
[C---:B------:R-:W-:Y:S02]  /*c110*/  FMUL.FTZ R84, R2.reuse, R84 ;  /* 0x0000005402547220 */ /* 0x040fe40000410000 */
[C---:B------:R-:W-:Y:S01]  /*c120*/  HMMA.16816.F32 R112, R144.reuse, R150, R112 ;  /* 0x000000969070723c */ /* 0x040fe20000001870 */
[----:B------:R-:W3:Y:S03]  /*c130*/  LDSM.16.MT88.4 R148, [R228+0x3000] ;  /* 0x00300000e494783b */ /* 0x000ee60000004200 */
[----:B------:R-:W-:Y:S02]  /*c140*/  FMUL.FTZ R85, R2, R85 ;  /* 0x0000005502557220 */ /* 0x000fe40000410000 */
[C---:B------:R-:W-:Y:S01]  /*c150*/  FMUL.FTZ R86, R0.reuse, R86 ;  /* 0x0000005600567220 */ /* 0x040fe20000410000 */
[----:B------:R3:W3:Y:S01]  /*c160*/  MUFU.EX2 R209, R142 ;  /* 0x0000008e00d17308 */ /* 0x0006e20000000800 */
[C---:B------:R-:W-:Y:S01]  /*c170*/  HMMA.16816.F32 R116, R144.reuse, R152, R116 ;  /* 0x000000989074723c */ /* 0x040fe20000001874 */
[----:B--2---:R-:W-:Y:S03]  /*c180*/  LDSM.16.MT88.4 R12, [R230+0x6000] ;  /* 0x00600000e60c783b */ /* 0x004fe60000004200 */
[----:B------:R-:W-:Y:S02]  /*c190*/  FMUL.FTZ R87, R0, R87 ;  /* 0x0000005700577220 */ /* 0x000fe40000410000 */
[C---:B------:R-:W-:Y:S02]  /*c1a0*/  FMUL.FTZ R88, R2.reuse, R88 ;  /* 0x0000005802587220 */ /* 0x040fe40000410000 */
[C---:B------:R-:W-:Y:S01]  /*c1b0*/  HMMA.16816.F32 R120, R144.reuse, R154, R120 ;  /* 0x0000009a9078723c */ /* 0x040fe20000001878 */
[----:B------:R-:W2:Y:S03]  /*c1c0*/  LDSM.16.MT88.4 R152, [R227+0x3000] ;  /* 0x00300000e398783b */ /* 0x000ea60000004200 */
[----:B------:R-:W-:Y:S02]  /*c1d0*/  FMUL.FTZ R89, R2, R89 ;  /* 0x0000005902597220 */ /* 0x000fe40000410000 */
[C---:B------:R-:W-:Y:S02]  /*c1e0*/  FMUL.FTZ R90, R0.reuse, R90 ;  /* 0x0000005a005a7220 */ /* 0x040fe40000410000 */
[C---:B----4-:R-:W-:Y:S01]  /*c1f0*/  HMMA.16816.F32 R124, R144.reuse, R164, R124 ;  /* 0x000000a4907c723c */ /* 0x050fe2000000187c */
[----:B-1----:R-:W-:Y:S03]  /*c200*/  LDSM.16.MT88.4 R16, [R228+0x800] ;  /* 0x00080000e410783b */ /* 0x002fe60000004200 */
[----:B------:R-:W-:Y:S02]  /*c210*/  FMUL.FTZ R91, R0, R91 ;  /* 0x0000005b005b7220 */ /* 0x000fe40000410000 */
[C---:B------:R-:W-:Y:S01]  /*c220*/  FMUL.FTZ R92, R2.reuse, R92 ;  /* 0x0000005c025c7220 */ /* 0x040fe20000410000 */
[----:B---3--:R-:W-:Y:S01]  /*c230*/  MOV R142, R208 ;  /* 0x000000d0008e7202 */ /* 0x008fe20000000f00 */
[C---:B------:R-:W-:Y:S01]  /*c240*/  HMMA.16816.F32 R128, R144.reuse, R166, R128 ;  /* 0x000000a69080723c */ /* 0x040fe20000001880 */
[----:B------:R-:W-:Y:S01]  /*c250*/  MUFU.EX2 R208, R22 ;  /* 0x0000001600d07308 */ /* 0x000fe20000000800 */
[----:B------:R-:W1:Y:S02]  /*c260*/  LDSM.16.MT88.4 R164, [R230+0x3000] ;  /* 0x00300000e6a4783b */ /* 0x000e640000004200 */
[----:B------:R-:W-:Y:S02]  /*c270*/  FMUL.FTZ R93, R2, R93 ;  /* 0x0000005d025d7220 */ /* 0x000fe40000410000 */
[C---:B------:R-:W-:Y:S02]  /*c280*/  FMUL.FTZ R94, R0.reuse, R94 ;  /* 0x0000005e005e7220 */ /* 0x040fe40000410000 */
[----:B------:R-:W-:Y:S01]  /*c290*/  FMUL.FTZ R95, R0, R95 ;  /* 0x0000005f005f7220 */ /* 0x000fe20000410000 */
[C---:B------:R-:W-:Y:S03]  /*c2a0*/  HMMA.16816.F32 R132, R144.reuse, R148, R132 ;  /* 0x000000949084723c */ /* 0x040fe60000001884 */
[C---:B------:R-:W-:Y:S02]  /*c2b0*/  FMUL.FTZ R96, R2.reuse, R96 ;  /* 0x0000006002607220 */ /* 0x040fe40000410000 */
[----:B------:R-:W-:Y:S02]  /*c2c0*/  FMUL.FTZ R97, R2, R97 ;  /* 0x0000006102617220 */ /* 0x000fe40000410000 */
[C---:B------:R-:W-:Y:S01]  /*c2d0*/  FMUL.FTZ R98, R0.reuse, R98 ;  /* 0x0000006200627220 */ /* 0x040fe20000410000 */
[C---:B------:R-:W-:Y:S01]  /*c2e0*/  HMMA.16816.F32 R136, R144.reuse, R150, R136 ;  /* 0x000000969088723c */ /* 0x040fe20000001888 */
[----:B------:R-:W3:Y:S03]  /*c2f0*/  LDSM.16.MT88.4 R148, [R224+0x6000] ;  /* 0x00600000e094783b */ /* 0x000ee60000004200 */
[----:B------:R-:W-:Y:S02]  /*c300*/  FMUL.FTZ R99, R0, R99 ;  /* 0x0000006300637220 */ /* 0x000fe40000410000 */
[--C-:B------:R-:W-:Y:S02]  /*c310*/  FFMA.FTZ R32, R32, c[0x0][0x2d0], -R212.reuse ;  /* 0x0000b40020207a23 */ /* 0x100fe400000108d4 */
[--C-:B------:R-:W-:Y:S01]  /*c320*/  FFMA.FTZ R33, R33, c[0x0][0x2d0], -R212.reuse ;  /* 0x0000b40021217a23 */ /* 0x100fe200000108d4 */
[C---:B--2---:R-:W-:Y:S03]  /*c330*/  HMMA.16816.F32 R52, R144.reuse, R152, R52 ;  /* 0x000000989034723c */ /* 0x044fe60000001834 */
[--C-:B------:R-:W-:Y:S02]  /*c340*/  FFMA.FTZ R35, R35, c[0x0][0x2d0], -R3.reuse ;  /* 0x0000b40023237a23 */ /* 0x100fe40000010803 */
        /* <DEDUP_REMOVED lines=11> */
[C---:B------:R-:W-:Y:S01]  /*c400*/  HMMA.16816.F32 R64, R144.reuse, R166, R64 ;  /* 0x000000a69040723c */ /* 0x040fe20000001840 */
[----:B------:R-:W1:Y:S03]  /*c410*/  LDSM.16.MT88.4 R164, [R227+0x6000] ;  /* 0x00600000e3a4783b */ /* 0x000e660000004200 */
[--C-:B------:R-:W-:Y:S02]  /*c420*/  FFMA.FTZ R38, R38, c[0x0][0x2d0], -R3.reuse ;  /* 0x0000b40026267a23 */ /* 0x100fe40000010803 */
[--C-:B------:R-:W-:Y:S01]  /*c430*/  FFMA.FTZ R39, R39, c[0x0][0x2d0], -R3.reuse ;  /* 0x0000b40027277a23 */ /* 0x100fe20000010803 */
[----:B------:R-:W-:Y:S01]  /*c440*/  MUFU.EX2 R42, R42 ;  /* 0x0000002a002a7308 */ /* 0x000fe20000000800 */
[C---:B---3--:R-:W-:Y:S04]  /*c450*/  HMMA.16816.F32 R68, R144.reuse, R148, R68 ;  /* 0x000000949044723c */ /* 0x048fe80000001844 */
[--C-:B------:R-:W-:Y:S02]  /*c460*/  FFMA.FTZ R44, R44, c[0x0][0x2d0], -R212.reuse ;  /* 0x0000b4002c2c7a23 */ /* 0x100fe400000108d4 */
[--C-:B------:R-:W-:Y:S02]  /*c470*/  FFMA.FTZ R45, R45, c[0x0][0x2d0], -R212.reuse ;  /* 0x0000b4002d2d7a23 */ /* 0x100fe400000108d4 */
[C---:B------:R-:W-:Y:S01]  /*c480*/  HMMA.16816.F32 R72, R144.reuse, R150, R72 ;  /* 0x000000969048723c */ /* 0x040fe20000001848 */
[----:B------:R-:W3:Y:S01]  /*c490*/  LDSM.16.MT88.4 R148, [R224+0x800] ;  /* 0x00080000e094783b */ /* 0x000ee20000004200 */
[----:B------:R-:W-:Y:S02]  /*c4a0*/  MUFU.EX2 R43, R43 ;  /* 0x0000002b002b7308 */ /* 0x000fe40000000800 */
[--C-:B------:R-:W-:Y:S02]  /*c4b0*/  FFMA.FTZ R48, R48, c[0x0][0x2d0], -R212.reuse ;  /* 0x0000b40030307a23 */ /* 0x100fe400000108d4 */
[----:B------:R-:W-:Y:S02]  /*c4c0*/  FFMA.FTZ R212, R49, c[0x0][0x2d0], -R212 ;  /* 0x0000b40031d47a23 */ /* 0x000fe400000108d4 */
[C---:B--2---:R-:W-:Y:S04]  /*c4d0*/  HMMA.16816.F32 R76, R144.reuse, R152, R76 ;  /* 0x00000098904c723c */ /* 0x044fe8000000184c */
[----:B------:R-:W-:Y:S04]  /*c4e0*/  MUFU.EX2 R212, R212 ;  /* 0x000000d400d47308 */ /* 0x000fe80000000800 */
[C---:B------:R-:W-:Y:S01]  /*c4f0*/  HMMA.16816.F32 R80, R144.reuse, R154, R80 ;  /* 0x0000009a9050723c */ /* 0x040fe20000001850 */
[----:B------:R-:W2:Y:S05]  /*c500*/  LDSM.16.MT88.4 R152, [R227+0x800] ;  /* 0x00080000e398783b */ /* 0x000eaa0000004200 */
[----:B------:R-:W-:Y:S02]  /*c510*/  MUFU.EX2 R44, R44 ;  /* 0x0000002c002c7308 */ /* 0x000fe40000000800 */
[C---:B-1----:R-:W-:Y:S07]  /*c520*/  HMMA.16816.F32 R84, R144.reuse, R164, R84 ;  /* 0x000000a49054723c */ /* 0x042fee0000001854 */
[----:B------:R-:W-:Y:S01]  /*c530*/  MOV R164, R219 ;  /* 0x000000db00a47202 */ /* 0x000fe20000000f00 */
[C---:B------:R-:W-:Y:S01]  /*c540*/  HMMA.16816.F32 R88, R144.reuse, R166, R88 ;  /* 0x000000a69058723c */ /* 0x040fe20000001858 */
[----:B------:R-:W1:Y:S03]  /*c550*/  MUFU.EX2 R166, R20 ;  /* 0x0000001400a67308 */ /* 0x000e660000000800 */
[----:B------:R-:W-:Y:S04]  /*c560*/  MOV R165, R223 ;  /* 0x000000df00a57202 */ /* 0x000fe80000000f00 */
[C---:B------:R-:W-:Y:S03]  /*c570*/  HMMA.16816.F32 R92, R144.reuse, R12, R92 ;  /* 0x0000000c905c723c */ /* 0x040fe6000000185c */
[----:B------:R-:W-:Y:S04]  /*c580*/  MUFU.EX2 R219, R21 ;  /* 0x0000001500db7308 */ /* 0x000fe80000000800 */
[----:B------:R-:W-:Y:S01]  /*c590*/  F2FP.PACK_AB R12, R142, R143 ;  /* 0x0000008f8e0c723e */ /* 0x000fe200000000ff */
[----:B------:R-:W-:Y:S01]  /*c5a0*/  HMMA.16816.F32 R96, R144, R14, R96 ;  /* 0x0000000e9060723c */ /* 0x000fe20000001860 */
[----:B------:R-:W4:Y:S03]  /*c5b0*/  LDSM.16.MT88.4 R144, [R230+0x800] ;  /* 0x00080000e690783b */ /* 0x000f260000004200 */
[----:B------:R-:W-:Y:S01]  /*c5c0*/  F2FP.PACK_AB R13, R211, R213 ;  /* 0x000000d5d30d723e */ /* 0x000fe200000000ff */
[----:B------:R1:W-:Y:S02]  /*c5d0*/  MUFU.EX2 R167, R23 ;  /* 0x0000001700a77308 */ /* 0x0003e40000000800 */
[-C--:B------:R-:W-:Y:S02]  /*c5e0*/  F2FP.PACK_AB R14, R220, R221.reuse ;  /* 0x000000dddc0e723e */ /* 0x080fe400000000ff */
[----:B------:R-:W-:Y:S06]  /*c5f0*/  F2FP.PACK_AB R15, R209, R210 ;  /* 0x000000d2d10f723e */ /* 0x000fec00000000ff */
[----:B------:R-:W-:Y:S01]  /*c600*/  MUFU.EX2 R223, R25 ;  /* 0x0000001900df7308 */ /* 0x000fe20000000800 */
[C---:B---3--:R-:W-:Y:S08]  /*c610*/  HMMA.16816.F32 R4, R12.reuse, R148, R4 ;  /* 0x000000940c04723c */ /* 0x048ff00000001804 */
[C---:B------:R-:W-:Y:S01]  /*c620*/  HMMA.16816.F32 R8, R12.reuse, R150, R8 ;  /* 0x000000960c08723c */ /* 0x040fe20000001808 */
[----:B------:R-:W3:Y:S01]  /*c630*/  LDSM.16.MT88.4 R148, [R224+0x3800] ;  /* 0x00380000e094783b */ /* 0x000ee20000004200 */
[----:B------:R-:W-:Y:S06]  /*c640*/  MUFU.EX2 R45, R45 ;  /* 0x0000002d002d7308 */ /* 0x000fec0000000800 */
[C---:B------:R-:W-:Y:S01]  /*c650*/  HMMA.16816.F32 R100, R12.reuse, R16, R100 ;  /* 0x000000100c64723c */ /* 0x040fe20000001864 */
[----:B-1----:R-:W-:Y:S03]  /*c660*/  LDSM.16.MT88.4 R20, [R228+0x1000] ;  /* 0x00100000e414783b */ /* 0x002fe60000004200 */
[----:B------:R-:W-:Y:S04]  /*c670*/  MUFU.EX2 R48, R48 ;  /* 0x0000003000307308 */ /* 0x000fe80000000800 */
        /* <DEDUP_REMOVED lines=20> */
[C---:B---3--:R-:W-:Y:S01]  /*c7c0*/  HMMA.16816.F32 R68, R12.reuse, R148, R68 ;  /* 0x000000940c44723c */ /* 0x048fe20000001844 */
[----:B------:R-:W3:Y:S06]  /*c7d0*/  MUFU.EX2 R148, R24 ;  /* 0x0000001800947308 */ /* 0x000eec0000000800 */
[----:B------:R-:W-:Y:S01]  /*c7e0*/  MOV R149, R221 ;  /* 0x000000dd00957202 */ /* 0x000fe20000000f00 */
[C---:B------:R-:W-:Y:S03]  /*c7f0*/  HMMA.16816.F32 R72, R12.reuse, R150, R72 ;  /* 0x000000960c48723c */ /* 0x040fe60000001848 */
[----:B------:R-:W-:Y:S04]  /*c800*/  MUFU.EX2 R221, R29 ;  /* 0x0000001d00dd7308 */ /* 0x000fe80000000800 */
[----:B------:R-:W-:Y:S01]  /*c810*/  MOV R151, R166 ;  /* 0x000000a600977202 */ /* 0x000fe20000000f00 */
[C---:B-1----:R-:W-:Y:S05]  /*c820*/  HMMA.16816.F32 R76, R12.reuse, R16, R76 ;  /* 0x000000100c4c723c */ /* 0x042fea000000184c */
[----:B------:R-:W-:Y:S03]  /*c830*/  MUFU.EX2 R166, R26 ;  /* 0x0000001a00a67308 */ /* 0x000fe60000000800 */
[C---:B------:R-:W-:Y:S01]  /*c840*/  HMMA.16816.F32 R80, R12.reuse, R18, R80 ;  /* 0x000000120c50723c */ /* 0x040fe20000001850 */
[----:B------:R-:W1:Y:S07]  /*c850*/  LDSM.16.MT88.4 R16, [R224+0x1000] ;  /* 0x00100000e010783b */ /* 0x000e6e0000004200 */
[C---:B--2---:R-:W-:Y:S07]  /*c860*/  HMMA.16816.F32 R84, R12.reuse, R152, R84 ;  /* 0x000000980c54723c */ /* 0x044fee0000001854 */
[----:B------:R-:W-:Y:S01]  /*c870*/  MOV R152, R165 ;  /* 0x000000a500987202 */ /* 0x000fe20000000f00 */
[C---:B------:R-:W-:Y:S01]  /*c880*/  HMMA.16816.F32 R88, R12.reuse, R154, R88 ;  /* 0x0000009a0c58723c */ /* 0x040fe20000001858 */
[----:B------:R2:W1:Y:S03]  /*c890*/  MUFU.EX2 R165, R27 ;  /* 0x0000001b00a57308 */ /* 0x0004660000000800 */
[----:B------:R-:W-:Y:S03]  /*c8a0*/  MOV R153, R164 ;  /* 0x000000a400997202 */ /* 0x000fe60000000f00 */
[----:B---3--:R-:W-:Y:S01]  /*c8b0*/  MOV R154, R148 ;  /* 0x00000094009a7202 */ /* 0x008fe20000000f00 */
[C---:B----4-:R-:W-:Y:S03]  /*c8c0*/  HMMA.16816.F32 R92, R12.reuse, R144, R92 ;  /* 0x000000900c5c723c */ /* 0x050fe6000000185c */
[----:B------:R-:W-:Y:S01]  /*c8d0*/  MUFU.EX2 R164, R30 ;  /* 0x0000001e00a47308 */ /* 0x000fe20000000800 */
[----:B------:R-:W-:Y:S02]  /*c8e0*/  MOV R155, R222 ;  /* 0x000000de009b7202 */ /* 0x000fe40000000f00 */
[----:B------:R-:W-:Y:S02]  /*c8f0*/  MOV R49, R154 ;  /* 0x0000009a00317202 */ /* 0x000fe40000000f00 */
[----:B------:R-:W-:Y:S01]  /*c900*/  HMMA.16816.F32 R96, R12, R146, R96 ;  /* 0x000000920c60723c */ /* 0x000fe20000001860 */
[----:B------:R-:W-:Y:S03]  /*c910*/  LDSM.16.MT88.4 R144, [R230+0x1000] ;  /* 0x00100000e690783b */ /* 0x000fe60000004200 */
[----:B------:R-:W-:Y:S01]  /*c920*/  MOV R148, R220 ;  /* 0x000000dc00947202 */ /* 0x000fe20000000f00 */
[----:B------:R-:W3:Y:S02]  /*c930*/  MUFU.EX2 R222, R28 ;  /* 0x0000001c00de7308 */ /* 0x000ee40000000800 */
[----:B------:R-:W-:Y:S02]  /*c940*/  F2FP.PACK_AB R14, R223, R154 ;  /* 0x0000009adf0e723e */ /* 0x000fe400000000ff */
[----:B--2---:R-:W2:Y:S03]  /*c950*/  LDSM.16.MT88.4 R24, [R227+0x1000] ;  /* 0x00100000e318783b */ /* 0x004ea60000004200 */
[----:B------:R-:W-:Y:S02]  /*c960*/  F2FP.PACK_AB R12, R219, R151 ;  /* 0x00000097db0c723e */ /* 0x000fe400000000ff */
[----:B------:R-:W-:Y:S01]  /*c970*/  F2FP.PACK_AB R13, R167, R208 ;  /* 0x000000d0a70d723e */ /* 0x000fe200000000ff */
[----:B------:R4:W-:Y:S01]  /*c980*/  MUFU.EX2 R220, R32 ;  /* 0x0000002000dc7308 */ /* 0x0009e20000000800 */
[----:B-1----:R-:W-:Y:S02]  /*c990*/  F2FP.PACK_AB R15, R165, R166 ;  /* 0x000000a6a50f723e */ /* 0x002fe400000000ff */
[----:B------:R-:W-:Y:S02]  /*c9a0*/  MOV R150, R148 ;  /* 0x0000009400967202 */ /* 0x000fe40000000f00 */
[----:B------:R-:W-:Y:S03]  /*c9b0*/  MOV R148, R142 ;  /* 0x0000008e00947202 */ /* 0x000fe60000000f00 */
[C---:B------:R-:W-:Y:S02]  /*c9c0*/  HMMA.16816.F32 R4, R12.reuse, R16, R4 ;  /* 0x000000100c04723c */ /* 0x040fe40000001804 */
[----:B------:R1:W-:Y:S06]  /*c9d0*/  MUFU.EX2 R142, R39 ;  /* 0x00000027008e7308 */ /* 0x0003ec0000000800 */
[C---:B------:R-:W-:Y:S01]  /*c9e0*/  HMMA.16816.F32 R8, R12.reuse, R18, R8 ;  /* 0x000000120c08723c */ /* 0x040fe20000001808 */
[----:B------:R-:W3:Y:S07]  /*c9f0*/  LDSM.16.MT88.4 R16, [R224+0x4000] ;  /* 0x00400000e010783b */ /* 0x000eee0000004200 */
[C---:B------:R-:W-:Y:S04]  /*ca00*/  HMMA.16816.F32 R100, R12.reuse, R20, R100 ;  /* 0x000000140c64723c */ /* 0x040fe80000001864 */
[----:B----4-:R-:W-:Y:S02]  /*ca10*/  MOV R32, R219 ;  /* 0x000000db00207202 */ /* 0x010fe40000000f00 */
[----:B------:R4:W-:Y:S02]  /*ca20*/  MUFU.EX2 R219, R33 ;  /* 0x0000002100db7308 */ /* 0x0009e40000000800 */
[C---:B------:R-:W-:Y:S01]  /*ca30*/  HMMA.16816.F32 R104, R12.reuse, R22, R104 ;  /* 0x000000160c68723c */ /* 0x040fe20000001868 */
[----:B------:R-:W3:Y:S03]  /*ca40*/  LDSM.16.MT88.4 R20, [R228+0x4000] ;  /* 0x00400000e414783b */ /* 0x000ee60000004200 */
[--C-:B-1----:R-:W-:Y:S04]  /*ca50*/  FFMA.FTZ R39, R47, c[0x0][0x2d0], -R3.reuse ;  /* 0x0000b4002f277a23 */ /* 0x102fe80000010803 */
[C---:B--2---:R-:W-:Y:S02]  /*ca60*/  HMMA.16816.F32 R108, R12.reuse, R24, R108 ;  /* 0x000000180c6c723c */ /* 0x044fe4000000186c */
[----:B------:R-:W-:Y:S06]  /*ca70*/  MUFU.EX2 R39, R39 ;  /* 0x0000002700277308 */ /* 0x000fec0000000800 */
[C---:B------:R-:W-:Y:S01]  /*ca80*/  HMMA.16816.F32 R112, R12.reuse, R26, R112 ;  /* 0x0000001a0c70723c */ /* 0x040fe20000001870 */
[----:B------:R-:W1:Y:S03]  /*ca90*/  LDSM.16.MT88.4 R24, [R227+0x4000] ;  /* 0x00400000e318783b */ /* 0x000e660000004200 */
[----:B----4-:R-:W-:Y:S04]  /*caa0*/  MOV R33, R151 ;  /* 0x0000009700217202 */ /* 0x010fe80000000f00 */
[C---:B------:R-:W-:Y:S04]  /*cab0*/  HMMA.16816.F32 R116, R12.reuse, R144, R116 ;  /* 0x000000900c74723c */ /* 0x040fe80000001874 */
[----:B------:R-:W-:Y:S02]  /*cac0*/  MOV R47, R33 ;  /* 0x00000021002f7202 */ /* 0x000fe40000000f00 */
[----:B------:R-:W-:Y:S02]  /*cad0*/  MOV R151, R149 ;  /* 0x0000009500977202 */ /* 0x000fe40000000f00 */
[C---:B------:R-:W-:Y:S01]  /*cae0*/  HMMA.16816.F32 R120, R12.reuse, R146, R120 ;  /* 0x000000920c78723c */ /* 0x040fe20000001878 */
[----:B------:R-:W2:Y:S03]  /*caf0*/  LDSM.16.MT88.4 R144, [R230+0x4000] ;  /* 0x00400000e690783b */ /* 0x000ea60000004200 */
[----:B------:R-:W-:Y:S02]  /*cb00*/  MOV R149, R143 ;  /* 0x0000008f00957202 */ /* 0x000fe40000000f00 */
[----:B------:R4:W-:Y:S02]  /*cb10*/  MUFU.EX2 R143, R38 ;  /* 0x00000026008f7308 */ /* 0x0009e40000000800 */
[C---:B---3--:R-:W-:Y:S08]  /*cb20*/  HMMA.16816.F32 R124, R12.reuse, R16, R124 ;  /* 0x000000100c7c723c */ /* 0x048ff0000000187c */
[C---:B------:R-:W-:Y:S01]  /*cb30*/  HMMA.16816.F32 R128, R12.reuse, R18, R128 ;  /* 0x000000120c80723c */ /* 0x040fe20000001880 */
[----:B------:R-:W3:Y:S07]  /*cb40*/  LDSM.16.MT88.4 R16, [R224+0x7000] ;  /* 0x00700000e010783b */ /* 0x000eee0000004200 */
[C---:B------:R-:W-:Y:S04]  /*cb50*/  HMMA.16816.F32 R132, R12.reuse, R20, R132 ;  /* 0x000000140c84723c */ /* 0x040fe80000001884 */
[--C-:B----4-:R-:W-:Y:S01]  /*cb60*/  FFMA.FTZ R38, R46, c[0x0][0x2d0], -R3.reuse ;  /* 0x0000b4002e267a23 */ /* 0x110fe20000010803 */
[----:B------:R-:W-:Y:S03]  /*cb70*/  MOV R46, R32 ;  /* 0x00000020002e7202 */ /* 0x000fe60000000f00 */
[C---:B------:R-:W-:Y:S01]  /*cb80*/  HMMA.16816.F32 R136, R12.reuse, R22, R136 ;  /* 0x000000160c88723c */ /* 0x040fe20000001888 */
[----:B------:R-:W4:Y:S01]  /*cb90*/  LDSM.16.MT88.4 R20, [R228+0x7000] ;  /* 0x00700000e414783b */ /* 0x000f220000004200 */
[----:B------:R-:W-:Y:S06]  /*cba0*/  MUFU.EX2 R38, R38 ;  /* 0x0000002600267308 */ /* 0x000fec0000000800 */
[C---:B-1----:R-:W-:Y:S08]  /*cbb0*/  HMMA.16816.F32 R52, R12.reuse, R24, R52 ;  /* 0x000000180c34723c */ /* 0x042ff00000001834 */
[C---:B------:R-:W-:Y:S01]  /*cbc0*/  HMMA.16816.F32 R56, R12.reuse, R26, R56 ;  /* 0x0000001a0c38723c */ /* 0x040fe20000001838 */
[----:B------:R-:W1:Y:S07]  /*cbd0*/  LDSM.16.MT88.4 R24, [R227+0x7000] ;  /* 0x00700000e318783b */ /* 0x000e6e0000004200 */
[C---:B--2---:R-:W-:Y:S01]  /*cbe0*/  HMMA.16816.F32 R60, R12.reuse, R144, R60 ;  /* 0x000000900c3c723c */ /* 0x044fe2000000183c */
[----:B------:R2:W-:Y:S07]  /*cbf0*/  MUFU.EX2 R145, R34 ;  /* 0x0000002200917308 */ /* 0x0005ee0000000800 */
[C---:B------:R-:W-:Y:S03]  /*cc00*/  HMMA.16816.F32 R64, R12.reuse, R146, R64 ;  /* 0x000000920c40723c */ /* 0x040fe60000001840 */
[----:B------:R1:W1:Y:S05]  /*cc10*/  MUFU.EX2 R146, R31 ;  /* 0x0000001f00927308 */ /* 0x00026a0000000800 */
[C---:B---3--:R-:W-:Y:S05]  /*cc20*/  HMMA.16816.F32 R68, R12.reuse, R16, R68 ;  /* 0x000000100c44723c */ /* 0x048fea0000001844 */
[----:B------:R3:W3:Y:S03]  /*cc30*/  MUFU.EX2 R144, R35 ;  /* 0x0000002300907308 */ /* 0x0006e60000000800 */
[C---:B------:R-:W-:Y:S01]  /*cc40*/  HMMA.16816.F32 R72, R12.reuse, R18, R72 ;  /* 0x000000120c48723c */ /* 0x040fe20000001848 */
[----:B--2---:R-:W2:Y:S04]  /*cc50*/  LDL.LU R34, [R1+0xc] ;  /* 0x00000c0001227983 */ /* 0x004ea80000300800 */
[----:B------:R-:W-:Y:S02]  /*cc60*/  LDSM.16.MT88.4 R16, [R224+0x1800] ;  /* 0x00180000e010783b */ /* 0x000fe40000004200 */
[----:B------:R3:W-:Y:S01]  /*cc70*/  MUFU.EX2 R147, R37 ;  /* 0x0000002500937308 */ /* 0x0007e20000000800 */
[C---:B----4-:R-:W-:Y:S05]  /*cc80*/  HMMA.16816.F32 R76, R12.reuse, R20, R76 ;  /* 0x000000140c4c723c */ /* 0x050fea000000184c */
[----:B-1----:R-:W1:Y:S03]  /*cc90*/  LDSM.16.MT88.4 R28, [R230+0x7000] ;  /* 0x00700000e61c783b */ /* 0x002e660000004200 */
[C---:B------:R-:W-:Y:S05]  /*cca0*/  HMMA.16816.F32 R80, R12.reuse, R22, R80 ;  /* 0x000000160c50723c */ /* 0x040fea0000001850 */
[----:B------:R-:W4:Y:S01]  /*ccb0*/  LDSM.16.MT88.4 R20, [R228+0x1800] ;  /* 0x00180000e414783b */ /* 0x000f220000004200 */
[----:B---3--:R-:W-:Y:S02]  /*ccc0*/  MOV R35, R214 ;  /* 0x000000d600237202 */ /* 0x008fe40000000f00 */
[C---:B------:R-:W-:Y:S01]  /*ccd0*/  HMMA.16816.F32 R84, R12.reuse, R24, R84 ;  /* 0x000000180c54723c */ /* 0x040fe20000001854 */
[----:B------:R-:W3:Y:S03]  /*cce0*/  MUFU.EX2 R214, R36 ;  /* 0x0000002400d67308 */ /* 0x000ee60000000800 */
[--C-:B------:R-:W-:Y:S04]  /*ccf0*/  FFMA.FTZ R37, R50, c[0x0][0x2d0], -R3.reuse ;  /* 0x0000b40032257a23 */ /* 0x100fe80000010803 */
[C---:B------:R-:W-:Y:S01]  /*cd00*/  HMMA.16816.F32 R88, R12.reuse, R26, R88 ;  /* 0x0000001a0c58723c */ /* 0x040fe20000001858 */
[----:B------:R-:W3:Y:S03]  /*cd10*/  LDSM.16.MT88.4 R24, [R227+0x1800] ;  /* 0x00180000e318783b */ /* 0x000ee60000004200 */
[----:B------:R-:W-:Y:S01]  /*cd20*/  MOV R50, R155 ;  /* 0x0000009b00327202 */ /* 0x000fe20000000f00 */
[----:B------:R-:W-:Y:S01]  /*cd30*/  FFMA.FTZ R3, R51, c[0x0][0x2d0], -R3 ;  /* 0x0000b40033037a23 */ /* 0x000fe20000010803 */
[----:B------:R-:W-:Y:S01]  /*cd40*/  MOV R51, R152 ;  /* 0x0000009800337202 */ /* 0x000fe20000000f00 */
[----:B------:R-:W-:Y:S10]  /*cd50*/  MUFU.EX2 R37, R37 ;  /* 0x0000002500257308 */ /* 0x000ff40000000800 */
[----:B------:R3:W2:Y:S01]  /*cd60*/  MUFU.EX2 R36, R3 ;  /* 0x0000000300247308 */ /* 0x0006a20000000800 */
[C---:B-1----:R-:W-:Y:S08]  /*cd70*/  HMMA.16816.F32 R92, R12.reuse, R28, R92 ;  /* 0x0000001c0c5c723c */ /* 0x042ff0000000185c */
[----:B------:R-:W-:Y:S01]  /*cd80*/  HMMA.16816.F32 R96, R12, R30, R96 ;  /* 0x0000001e0c60723c */ /* 0x000fe20000001860 */
[----:B------:R-:W1:Y:S06]  /*cd90*/  LDSM.16.MT88.4 R28, [R230+0x1800] ;  /* 0x00180000e61c783b */ /* 0x000e6c0000004200 */
[----:B------:R-:W-:Y:S02]  /*cda0*/  F2FP.PACK_AB R12, R221, R222 ;  /* 0x000000dedd0c723e */ /* 0x000fe400000000ff */
[----:B------:R-:W-:Y:S03]  /*cdb0*/  F2FP.PACK_AB R13, R146, R164 ;  /* 0x000000a4920d723e */ /* 0x000fe600000000ff */
[----:B------:R-:W-:Y:S02]  /*cdc0*/  F2FP.PACK_AB R14, R219, R220 ;  /* 0x000000dcdb0e723e */ /* 0x000fe400000000ff */
[----:B------:R-:W-:Y:S02]  /*cdd0*/  F2FP.PACK_AB R15, R144, R145 ;  /* 0x00000091900f723e */ /* 0x000fe400000000ff */
[----:B---3--:R-:W-:Y:S05]  /*cde0*/  MOV R3, R148 ;  /* 0x0000009400037202 */ /* 0x008fea0000000f00 */
[C---:B------:R-:W-:Y:S08]  /*cdf0*/  HMMA.16816.F32 R4, R12.reuse, R16, R4 ;  /* 0x000000100c04723c */ /* 0x040ff00000001804 */
[C---:B------:R-:W-:Y:S01]  /*ce00*/  HMMA.16816.F32 R8, R12.reuse, R18, R8 ;  /* 0x000000120c08723c */ /* 0x040fe20000001808 */
[----:B------:R-:W3:Y:S07]  /*ce10*/  LDSM.16.MT88.4 R16, [R224+0x4800] ;  /* 0x00480000e010783b */ /* 0x000eee0000004200 */
        /* <DEDUP_REMOVED lines=37> */
[C---:B---3--:R-:W-:Y:S08]  /*d070*/  HMMA.16816.F32 R4, R12.reuse, R16, R4 ;  /* 0x000000100c04723c */ /* 0x048ff00000001804 */
[C---:B------:R-:W-:Y:S01]  /*d080*/  HMMA.16816.F32 R8, R12.reuse, R18, R8 ;  /* 0x000000120c08723c */ /* 0x040fe20000001808 */
[----:B------:R-:W3:Y:S03]  /*d090*/  LDSM.16.MT88.4 R16, [R224+0x5000] ;  /* 0x00500000e010783b */ /* 0x000ee60000004200 */
[----:B--2---:R-:W-:Y:S04]  /*d0a0*/  FFMA.FTZ R2, R2, R34, R35 ;  /* 0x0000002202027223 */ /* 0x004fe80000010023 */
[C---:B----4-:R-:W-:Y:S01]  /*d0b0*/  HMMA.16816.F32 R100, R12.reuse, R20, R100 ;  /* 0x000000140c64723c */ /* 0x050fe20000001864 */
[----:B------:R-:W2:Y:S07]  /*d0c0*/  LDSM.16.MT88.4 R32, [R228+0x5000] ;  /* 0x00500000e420783b */ /* 0x000eae0000004200 */
[C---:B------:R-:W-:Y:S01]  /*d0d0*/  HMMA.16816.F32 R104, R12.reuse, R22, R104 ;  /* 0x000000160c68723c */ /* 0x040fe20000001868 */
[----:B------:R-:W4:Y:S07]  /*d0e0*/  LDSM.16.MT88.4 R20, [R227+0x5000] ;  /* 0x00500000e314783b */ /* 0x000f2e0000004200 */
[C---:B------:R-:W-:Y:S08]  /*d0f0*/  HMMA.16816.F32 R108, R12.reuse, R24, R108 ;  /* 0x000000180c6c723c */ /* 0x040ff0000000186c */
[C---:B------:R-:W-:Y:S01]  /*d100*/  HMMA.16816.F32 R112, R12.reuse, R26, R112 ;  /* 0x0000001a0c70723c */ /* 0x040fe20000001870 */
[----:B------:R-:W4:Y:S07]  /*d110*/  LDSM.16.MT88.4 R24, [R230+0x5000] ;  /* 0x00500000e618783b */ /* 0x000f2e0000004200 */
[C---:B-1----:R-:W-:Y:S08]  /*d120*/  HMMA.16816.F32 R116, R12.reuse, R28, R116 ;  /* 0x0000001c0c74723c */ /* 0x042ff00000001874 */
[C---:B------:R-:W-:Y:S01]  /*d130*/  HMMA.16816.F32 R120, R12.reuse, R30, R120 ;  /* 0x0000001e0c78723c */ /* 0x040fe20000001878 */
[----:B------:R-:W-:Y:S07]  /*d140*/  LDSM.16.MT88.4 R28, [R228+0x8000] ;  /* 0x00800000e41c783b */ /* 0x000fee0000004200 */
[C---:B---3--:R-:W-:Y:S08]  /*d150*/  HMMA.16816.F32 R124, R12.reuse, R16, R124 ;  /* 0x000000100c7c723c */ /* 0x048ff0000000187c */
[C---:B------:R-:W-:Y:S01]  /*d160*/  HMMA.16816.F32 R128, R12.reuse, R18, R128 ;  /* 0x000000120c80723c */ /* 0x040fe20000001880 */
[----:B------:R-:W1:Y:S07]  /*d170*/  LDSM.16.MT88.4 R16, [R224+0x8000] ;  /* 0x00800000e010783b */ /* 0x000e6e0000004200 */
[C---:B--2---:R-:W-:Y:S08]  /*d180*/  HMMA.16816.F32 R132, R12.reuse, R32, R132 ;  /* 0x000000200c84723c */ /* 0x044ff00000001884 */
[C---:B------:R-:W-:Y:S01]  /*d190*/  HMMA.16816.F32 R136, R12.reuse, R34, R136 ;  /* 0x000000220c88723c */ /* 0x040fe20000001888 */
[----:B------:R-:W2:Y:S07]  /*d1a0*/  LDSM.16.MT88.4 R32, [R227+0x8000] ;  /* 0x00800000e320783b */ /* 0x000eae0000004200 */
[C---:B----4-:R-:W-:Y:S08]  /*d1b0*/  HMMA.16816.F32 R52, R12.reuse, R20, R52 ;  /* 0x000000140c34723c */ /* 0x050ff00000001834 */
[C---:B------:R-:W-:Y:S01]  /*d1c0*/  HMMA.16816.F32 R56, R12.reuse, R22, R56 ;  /* 0x000000160c38723c */ /* 0x040fe20000001838 */
[----:B------:R-:W3:Y:S07]  /*d1d0*/  LDSM.16.MT88.4 R20, [R230+0x8000] ;  /* 0x00800000e614783b */ /* 0x000eee0000004200 */
[C---:B------:R-:W-:Y:S01]  /*d1e0*/  HMMA.16816.F32 R60, R12.reuse, R24, R60 ;  /* 0x000000180c3c723c */ /* 0x040fe2000000183c */
[----:B------:R-:W4:Y:S07]  /*d1f0*/  LDL.LU R25, [R1+0x10] ;  /* 0x0000100001197983 */ /* 0x000f2e0000300800 */
[C---:B------:R-:W-:Y:S08]  /*d200*/  HMMA.16816.F32 R64, R12.reuse, R26, R64 ;  /* 0x0000001a0c40723c */ /* 0x040ff00000001840 */
[C---:B-1----:R-:W-:Y:S08]  /*d210*/  HMMA.16816.F32 R68, R12.reuse, R16, R68 ;  /* 0x000000100c44723c */ /* 0x042ff00000001844 */
[C---:B------:R-:W-:Y:S01]  /*d220*/  HMMA.16816.F32 R72, R12.reuse, R18, R72 ;  /* 0x000000120c48723c */ /* 0x040fe20000001848 */
[----:B------:R-:W-:Y:S07]  /*d230*/  LDSM.16.MT88.4 R16, [R228+0x2800] ;  /* 0x00280000e410783b */ /* 0x000fee0000004200 */
[C---:B------:R-:W-:Y:S07]  /*d240*/  HMMA.16816.F32 R76, R12.reuse, R28, R76 ;  /* 0x0000001c0c4c723c */ /* 0x040fee000000184c */
[----:B------:R-:W-:Y:S01]  /*d250*/  MOV R29, R153 ;  /* 0x00000099001d7202 */ /* 0x000fe20000000f00 */
[C---:B------:R-:W-:Y:S01]  /*d260*/  HMMA.16816.F32 R80, R12.reuse, R30, R80 ;  /* 0x0000001e0c50723c */ /* 0x040fe20000001850 */
[----:B------:R-:W1:Y:S03]  /*d270*/  LDSM.16.MT88.4 R152, [R224+0x2800] ;  /* 0x00280000e098783b */ /* 0x000e660000004200 */
[----:B------:R-:W-:Y:S04]  /*d280*/  FADD.FTZ R2, R29, R2 ;  /* 0x000000021d027221 */ /* 0x000fe80000010000 */
[C---:B--2---:R-:W-:Y:S01]  /*d290*/  HMMA.16816.F32 R84, R12.reuse, R32, R84 ;  /* 0x000000200c54723c */ /* 0x044fe20000001854 */
[----:B------:R-:W-:Y:S03]  /*d2a0*/  LDSM.16.MT88.4 R28, [R227+0x5800] ;  /* 0x00580000e31c783b */ /* 0x000fe60000004200 */
[----:B------:R-:W-:Y:S01]  /*d2b0*/  FADD.FTZ R2, R51, R2 ;  /* 0x0000000233027221 */ /* 0x000fe20000010000 */
[----:B------:R-:W-:Y:S03]  /*d2c0*/  MOV R51, R151 ;  /* 0x0000009700337202 */ /* 0x000fe60000000f00 */
[C---:B------:R-:W-:Y:S01]  /*d2d0*/  HMMA.16816.F32 R88, R12.reuse, R34, R88 ;  /* 0x000000220c58723c */ /* 0x040fe20000001858 */
[----:B------:R-:W-:Y:S03]  /*d2e0*/  LDSM.16.MT88.4 R32, [R230+0x5800] ;  /* 0x00580000e620783b */ /* 0x000fe60000004200 */
[----:B------:R-:W-:Y:S01]  /*d2f0*/  FADD.FTZ R2, R50, R2 ;  /* 0x0000000232027221 */ /* 0x000fe20000010000 */
[----:B------:R-:W-:Y:S03]  /*d300*/  MOV R50, R150 ;  /* 0x0000009600327202 */ /* 0x000fe60000000f00 */
[C---:B---3--:R-:W-:Y:S08]  /*d310*/  HMMA.16816.F32 R92, R12.reuse, R20, R92 ;  /* 0x000000140c5c723c */ /* 0x048ff0000000185c */
[----:B------:R-:W-:Y:S01]  /*d320*/  HMMA.16816.F32 R96, R12, R22, R96 ;  /* 0x000000160c60723c */ /* 0x000fe20000001860 */
[----:B------:R-:W-:Y:S06]  /*d330*/  LDSM.16.MT88.4 R20, [R230+0x2800] ;  /* 0x00280000e614783b */ /* 0x000fec0000004200 */
[----:B------:R-:W-:Y:S02]  /*d340*/  F2FP.PACK_AB R12, R45, R44 ;  /* 0x0000002c2d0c723e */ /* 0x000fe400000000ff */
[----:B------:R-:W-:Y:S03]  /*d350*/  F2FP.PACK_AB R13, R39, R38 ;  /* 0x00000026270d723e */ /* 0x000fe600000000ff */
[----:B------:R-:W-:Y:S02]  /*d360*/  F2FP.PACK_AB R14, R212, R48 ;  /* 0x00000030d40e723e */ /* 0x000fe400000000ff */
[----:B------:R-:W-:Y:S01]  /*d370*/  F2FP.PACK_AB R15, R36, R37 ;  /* 0x00000025240f723e */ /* 0x000fe200000000ff */
[----:B----4-:R-:W-:Y:S01]  /*d380*/  FFMA.FTZ R0, R0, R25, R218 ;  /* 0x0000001900007223 */ /* 0x010fe200000100da */
[----:B------:R-:W-:Y:S01]  /*d390*/  MOV R218, R149 ;  /* 0x0000009500da7202 */ /* 0x000fe20000000f00 */
[----:B------:R-:W2:Y:S04]  /*d3a0*/  LDSM.16.MT88.4 R24, [R227+0x2800] ;  /* 0x00280000e318783b */ /* 0x000ea80000004200 */
[C---:B-1----:R-:W-:Y:S03]  /*d3b0*/  HMMA.16816.F32 R148, R12.reuse, R152, R4 ;  /* 0x000000980c94723c */ /* 0x042fe60000001804 */
[----:B------:R-:W-:Y:S02]  /*d3c0*/  FADD.FTZ R2, R218, R2 ;  /* 0x00000002da027221 */ /* 0x000fe40000010000 */
[----:B------:R-:W-:Y:S01]  /*d3d0*/  FADD.FTZ R0, R217, R0 ;  /* 0x00000000d9007221 */ /* 0x000fe20000010000 */
[----:B------:R-:W1:Y:S02]  /*d3e0*/  LDSM.16.MT88.4 R4, [R224+0x5800] ;  /* 0x00580000e004783b */ /* 0x000e640000004200 */
[C---:B------:R-:W-:Y:S04]  /*d3f0*/  HMMA.16816.F32 R152, R12.reuse, R154, R8 ;  /* 0x0000009a0c98723c */ /* 0x040fe80000001808 */
[----:B------:R-:W-:Y:S02]  /*d400*/  FADD.FTZ R2, R3, R2 ;  /* 0x0000000203027221 */ /* 0x000fe40000010000 */
[----:B------:R-:W-:Y:S01]  /*d410*/  FADD.FTZ R0, R216, R0 ;  /* 0x00000000d8007221 */ /* 0x000fe20000010000 */
[----:B------:R-:W3:Y:S01]  /*d420*/  LDSM.16.MT88.4 R8, [R228+0x5800] ;  /* 0x00580000e408783b */ /* 0x000ee20000004200 */
[C---:B------:R-:W-:Y:S04]  /*d430*/  HMMA.16816.F32 R100, R12.reuse, R16, R100 ;  /* 0x000000100c64723c */ /* 0x040fe80000001864 */
[----:B------:R-:W-:Y:S02]  /*d440*/  FADD.FTZ R2, R51, R2 ;  /* 0x0000000233027221 */ /* 0x000fe40000010000 */
[----:B------:R-:W-:Y:S02]  /*d450*/  FADD.FTZ R0, R215, R0 ;  /* 0x00000000d7007221 */ /* 0x000fe40000010000 */
[C---:B------:R-:W-:Y:S01]  /*d460*/  HMMA.16816.F32 R104, R12.reuse, R18, R104 ;  /* 0x000000120c68723c */ /* 0x040fe20000001868 */
[----:B------:R-:W4:Y:S03]  /*d470*/  LDSM.16.MT88.4 R16, [R224+0x8800] ;  /* 0x00880000e010783b */ /* 0x000f260000004200 */
[----:B------:R-:W-:Y:S02]  /*d480*/  FADD.FTZ R2, R50, R2 ;  /* 0x0000000232027221 */ /* 0x000fe40000010000 */
[----:B------:R-:W-:Y:S02]  /*d490*/  FADD.FTZ R0, R213, R0 ;  /* 0x00000000d5007221 */ /* 0x000fe40000010000 */
[----:B------:R-:W-:Y:S04]  /*d4a0*/  FADD.FTZ R2, R47, R2 ;  /* 0x000000022f027221 */ /* 0x000fe80000010000 */
[----:B------:R-:W-:Y:S02]  /*d4b0*/  FADD.FTZ R2, R46, R2 ;  /* 0x000000022e027221 */ /* 0x000fe40000010000 */
[----:B------:R-:W-:Y:S01]  /*d4c0*/  FADD.FTZ R0, R211, R0 ;  /* 0x00000000d3007221 */ /* 0x000fe20000010000 */
[C---:B--2---:R-:W-:Y:S03]  /*d4d0*/  HMMA.16816.F32 R108, R12.reuse, R24, R108 ;  /* 0x000000180c6c723c */ /* 0x044fe6000000186c */
        /* <DEDUP_REMOVED lines=20> */
[C---:B---3--:R-:W-:Y:S04]  /*d620*/  HMMA.16816.F32 R132, R12.reuse, R8, R132 ;  /* 0x000000080c84723c */ /* 0x048fe80000001884 */
        /* <DEDUP_REMOVED lines=9> */
[C---:B------:R-:W-:Y:S04]  /*d6c0*/  HMMA.16816.F32 R56, R12.reuse, R30, R56 ;  /* 0x0000001e0c38723c */ /* 0x040fe80000001838 */
[----:B------:R-:W-:Y:S04]  /*d6d0*/  FADD.FTZ R0, R144, R0 ;  /* 0x0000000090007221 */ /* 0x000fe80000010000 */
[C---:B------:R-:W-:Y:S04]  /*d6e0*/  HMMA.16816.F32 R60, R12.reuse, R32, R60 ;  /* 0x000000200c3c723c */ /* 0x040fe8000000183c */
[----:B------:R-:W-:Y:S01]  /*d6f0*/  FADD.FTZ R0, R143, R0 ;  /* 0x000000008f007221 */ /* 0x000fe20000010000 */
[----:B------:R-:W-:Y:S03]  /*d700*/  MOV R143, R140 ;  /* 0x0000008c008f7202 */ /* 0x000fe60000000f00 */
[C---:B------:R-:W-:Y:S04]  /*d710*/  HMMA.16816.F32 R64, R12.reuse, R34, R64 ;  /* 0x000000220c40723c */ /* 0x040fe80000001840 */
[----:B------:R-:W-:Y:S01]  /*d720*/  FADD.FTZ R0, R142, R0 ;  /* 0x000000008e007221 */ /* 0x000fe20000010000 */
[----:B------:R-:W-:Y:S03]  /*d730*/  MOV R142, R141 ;  /* 0x0000008d008e7202 */ /* 0x000fe60000000f00 */
[C---:B----4-:R-:W-:Y:S04]  /*d740*/  HMMA.16816.F32 R68, R12.reuse, R16, R68 ;  /* 0x000000100c44723c */ /* 0x050fe80000001844 */
[----:B------:R-:W-:Y:S04]  /*d750*/  FADD.FTZ R0, R42, R0 ;  /* 0x000000002a007221 */ /* 0x000fe80000010000 */
[C---:B------:R-:W-:Y:S04]  /*d760*/  HMMA.16816.F32 R72, R12.reuse, R18, R72 ;  /* 0x000000120c48723c */ /* 0x040fe80000001848 */
        /* <DEDUP_REMOVED lines=12> */
[----:B------:R1:W-:Y:S03]  /*d830*/  STL [R1+0xc], R2 ;  /* 0x00000c0201007387 */ /* 0x0003e60000100800 */
[----:B------:R-:W-:Y:S04]  /*d840*/  FADD.FTZ R0, R36, R0 ;  /* 0x0000000024007221 */ /* 0x000fe80000010000 */
[C---:B---3--:R-:W-:Y:S01]  /*d850*/  HMMA.16816.F32 R92, R12.reuse, R8, R92 ;  /* 0x000000080c5c723c */ /* 0x048fe2000000185c */
[----:B------:R1:W-:Y:S07]  /*d860*/  STL [R1+0x10], R0 ;  /* 0x0000100001007387 */ /* 0x0003ee0000100800 */
[----:B------:R-:W-:Y:S01]  /*d870*/  HMMA.16816.F32 R96, R12, R10, R96 ;  /* 0x0000000a0c60723c */ /* 0x000fe20000001860 */
[----:B------:R-:W-:-:S07]  /*d880*/  @P0 BRA `(.L_x_1731) ;  /* 0xffffc86000000947 */ /* 0x000fce000383ffff */
.L_x_1730:
[----:B------:R-:W-:Y:S07]  /*d890*/  @!UPT UIADD3 URZ, URZ, URZ, URZ ;  /* 0x0000003f3f3ff290 */ /* 0x000fee000fffe03f */
[----:B------:R-:W-:Y:S02]  /*d8a0*/  MOV R7, 0x1f ;  /* 0x0000001f00077802 */ /* 0x000fe40000000f00 */
[----:B------:R-:W-:Y:S01]  /*d8b0*/  MOV R6, 0xffffffff ;  /* 0xffffffff00067802 */ /* 0x000fe20000000f00 */
[----:B------:R-:W-:Y:S06]  /*d8c0*/  BRA.DIV ~URZ, `(.L_x_1732) ;  /* 0x000028227f007947 */ /* 0x000fec000b800000 */
[----:B-1----:R-:W2:Y:S04]  /*d8d0*/  LDL R0, [R1+0xc] ;  /* 0x00000c0001007983 */ /* 0x002ea80000100800 */
[----:B--2---:R1:W2:Y:S02]  /*d8e0*/  SHFL.BFLY PT, R4, R0, 0x2, 0x1f ;  /* 0x0c401f0000047f89 */ /* 0x0042a400000e0000 */
.L_x_1764:
        /* <DEDUP_REMOVED lines=9> */
.L_x_1765:
        /* <DEDUP_REMOVED lines=117> */
.L_x_1725:
        /* <DEDUP_REMOVED lines=19> */
.L_x_1735:
[----:B-1----:R-:W-:Y:S05]  /*e200*/  BSYNC B0 ;  /* 0x0000000000007941 */ /* 0x002fea0003800000 */
.L_x_1734:
        /* <DEDUP_REMOVED lines=120> */
[----:B------:R-:W-:Y:S05]  /*e990*/  CALL.REL.NOINC `($__internal_5_$__cuda_sm70_shflsync_idx_p) ;  /* 0x00001c9000007944 */ /* 0x000fea0003c00000 */
.L_x_1738:
        /* <DEDUP_REMOVED lines=119> */
.L_x_1740:
[----:B---34-:R-:W-:Y:S05]  /*f110*/  BSYNC B0 ;  /* 0x0000000000007941 */ /* 0x018fea0003800000 */
.L_x_1739:
        /* <DEDUP_REMOVED lines=18> */
.L_x_1742:
[----:B------:R-:W-:Y:S05]  /*f240*/  BSYNC B0 ;  /* 0x0000000000007941 */ /* 0x000fea0003800000 */
.L_x_1741:
        /* <DEDUP_REMOVED lines=18> */
.L_x_1744:
[----:B------:R-:W-:Y:S05]  /*f370*/  BSYNC B0 ;  /* 0x0000000000007941 */ /* 0x000fea0003800000 */
.L_x_1743:
        /* <DEDUP_REMOVED lines=19> */
.L_x_1737:
        /* <DEDUP_REMOVED lines=40> */
.L_x_1747:
[----:B------:R-:W-:Y:S05]  /*f730*/  BSYNC B0 ;  /* 0x0000000000007941 */ /* 0x000fea0003800000 */
.L_x_1746:
        /* <DEDUP_REMOVED lines=35> */
.L_x_1766:
[----:B------:R-:W-:Y:S05]  /*f970*/  BRA.DIV ~URZ, `(.L_x_1749) ;  /* 0x000009427f007947 */ /* 0x000fea000b800000 */
[----:B------:R3:W4:Y:S02]  /*f980*/  SHFL.IDX PT, R4, R3, RZ, 0x181f ;  /* 0x00181fff03047589 */ /* 0x00072400000e0000 */
.L_x_1767:
        /* <DEDUP_REMOVED lines=22> */
.L_x_1751:
[----:B------:R-:W-:Y:S05]  /*faf0*/  BSYNC B0 ;  /* 0x0000000000007941 */ /* 0x000fea0003800000 */
.L_x_1750:
[----:B------:R-:W-:Y:S05]  /*fb00*/  BRA.DIV ~URZ, `(.L_x_1752) ;  /* 0x000008127f007947 */ /* 0x000fea000b800000 */
[----:B--2---:R2:W1:Y:S04]  /*fb10*/  SHFL.IDX PT, R5, R2, 0x1, 0x181f ;  /* 0x00381f0002057f89 */ /* 0x00446800000e0000 */
[----:B----4-:R2:W4:Y:S02]  /*fb20*/  SHFL.IDX PT, R4, R3, 0x1, 0x181f ;  /* 0x00381f0003047f89 */ /* 0x01052400000e0000 */
.L_x_1768:
        /* <DEDUP_REMOVED lines=21> */
.L_x_1754:
[----:B------:R-:W-:Y:S05]  /*fc80*/  BSYNC B0 ;  /* 0x0000000000007941 */ /* 0x000fea0003800000 */
.L_x_1753:
[----:B------:R-:W-:Y:S05]  /*fc90*/  BRA.DIV ~URZ, `(.L_x_1755) ;  /* 0x000007427f007947 */ /* 0x000fea000b800000 */
[----:B-1----:R1:W2:Y:S02]  /*fca0*/  SHFL.IDX PT, R5, R2, 0x2, 0x181f ;  /* 0x00581f0002057f89 */ /* 0x0022a400000e0000 */
.L_x_1769:
[----:B------:R-:W-:Y:S05]  /*fcb0*/  BRA.DIV ~URZ, `(.L_x_1756) ;  /* 0x000007927f007947 */ /* 0x000fea000b800000 */
[----:B----4-:R4:W1:Y:S02]  /*fcc0*/  SHFL.IDX PT, R4, R3, 0x2, 0x181f ;  /* 0x00581f0003047f89 */ /* 0x01086400000e0000 */
.L_x_1770:
        /* <DEDUP_REMOVED lines=21> */
.L_x_1758:
[----:B------:R-:W-:Y:S05]  /*fe20*/  BSYNC B0 ;  /* 0x0000000000007941 */ /* 0x000fea0003800000 */
.L_x_1757:
[----:B------:R-:W-:Y:S05]  /*fe30*/  BRA.DIV ~URZ, `(.L_x_1759) ;  /* 0x000006727f007947 */ /* 0x000fea000b800000 */
[----:B-12---:R-:W1:Y:S04]  /*fe40*/  SHFL.IDX PT, R2, R2, 0x3, 0x181f ;  /* 0x00781f0002027f89 */ /* 0x006e6800000e0000 */
[----:B---34-:R-:W2:Y:S02]  /*fe50*/  SHFL.IDX PT, R3, R3, 0x3, 0x181f ;  /* 0x00781f0003037f89 */ /* 0x018ea400000e0000 */
.L_x_1771:
        /* <DEDUP_REMOVED lines=20> */
.L_x_1745:
[----:B------:R-:W-:Y:S05]  /*ffa0*/  BSYNC B1 ;  /* 0x0000000000017941 */ /* 0x000fea0003800000 */
.L_x_1736:
        /* <DEDUP_REMOVED lines=10> */
.L_x_1772:
[----:B------:R-:W-:Y:S01]  /*10050*/  WARPSYNC 0xffffffff ;  /* 0xffffffff00007948 */ /* 0x000fe20003800000 */
[----:B------:R-:W-:Y:S06]  /*10060*/  BAR.SYNC.DEFER_BLOCKING 0x4, 0x100 ;  /* 0x0104000000007b1d */ /* 0x000fec0000010000 */
[----:B---3--:R3:W-:Y:S04]  /*10070*/  STL [R1+0x60], R0 ;  /* 0x0000600001007387 */ /* 0x0087e80000100800 */
[----:B------:R3:W-:Y:S04]  /*10080*/  @!P6 STS [0x15100], R61 ;  /* 0x0151003dff00e388 */ /* 0x0007e80000000800 */
[----:B------:R-:W-:Y:S06]  /*10090*/  BAR.ARV 0x5, 0x100 ;  /* 0x0144000000007b1d */ /* 0x000fec0000002000 */
.L_x_1760:
[----:B---34-:R-:W3:Y:S02]  /*100a0*/  LDL R0, [R1+0x60] ;  /* 0x0000600001007983 */ /* 0x018ee40000100800 */
[----:B---3--:R-:W-:-:S13]  /*100b0*/  ISETP.GE.AND P0, PT, R0, c[0x0][0x538], PT ;  /* 0x00014e0000007a0c */ /* 0x008fda0003f06270 */
[----:B-12--5:R-:W-:Y:S01]  /*100c0*/  @P0 CALL.REL.NOINC `(.L_x_1762) ;  /* 0x0000001000000944 */ /* 0x026fe20003c00000 */
[----:B------:R-:W-:Y:S05]  /*100d0*/  BRA `(.L_x_1763) ;  /* 0xffff09a000007947 */ /* 0x000fea000383ffff */
.L_x_1762:
[----:B------:R-:W-:Y:S05]  /*100e0*/  EXIT ;  /* 0x000000000000794d */ /* 0x000fea0003800000 */
.L_x_1732:
[----:B-1----:R1:W5:Y:S01]  /*100f0*/  LDL R0, [R1+0xc] ;  /* 0x00000c0001007983 */ /* 0x0023620000100800 */
[----:B------:R-:W-:Y:S02]  /*10100*/  MOV R3, 0x2 ;  /* 0x0000000200037802 */ /* 0x000fe40000000f00 */
[----:B------:R-:W-:Y:S02]  /*10110*/  MOV R2, 0x10130 ;  /* 0x0001013000027802 */ /* 0x000fe40000000f00 */
[----:B-1---5:R-:W-:Y:S05]  /*10120*/  CALL.REL.NOINC `($__internal_4_$__cuda_sm70_shflsync_bfly_p) ;  /* 0x000004c000007944 */ /* 0x022fea0003c00000 */
[----:B------:R-:W-:Y:S01]  /*10130*/  MOV R4, R5 ;  /* 0x0000000500047202 */ /* 0x000fe20000000f00 */
[----:B------:R-:W-:Y:S05]  /*10140*/  BRA `(.L_x_1764) ;  /* 0xffffd7a000007947 */ /* 0x000fea000383ffff */
.L_x_1733:
[----:B------:R-:W-:Y:S01]  /*10150*/  IMAD.MOV.U32 R0, RZ, RZ, R4 ;  /* 0x000000ffff007224 */ /* 0x000fe200078e0004 */
[----:B------:R-:W-:Y:S02]  /*10160*/  MOV R3, 0x1 ;  /* 0x0000000100037802 */ /* 0x000fe40000000f00 */
[----:B------:R-:W-:Y:S02]  /*10170*/  MOV R2, 0x10190 ;  /* 0x0001019000027802 */ /* 0x000fe40000000f00 */
[----:B-----5:R-:W-:Y:S05]  /*10180*/  CALL.REL.NOINC `($__internal_4_$__cuda_sm70_shflsync_bfly_p) ;  /* 0x0000046000007944 */ /* 0x020fea0003c00000 */
[----:B------:R1:W5:Y:S01]  /*10190*/  LDL R0, [R1+0x10] ;  /* 0x0000100001007983 */ /* 0x0003620000100800 */
[----:B------:R-:W-:Y:S01]  /*101a0*/  FADD.FTZ R4, R4, R5 ;  /* 0x0000000504047221 */ /* 0x000fe20000010000 */
[----:B------:R-:W-:Y:S02]  /*101b0*/  MOV R3, 0x2 ;  /* 0x0000000200037802 */ /* 0x000fe40000000f00 */
[----:B------:R-:W-:-:S02]  /*101c0*/  MOV R2, 0x101e0 ;  /* 0x000101e000027802 */ /* 0x000fc40000000f00 */
[----:B-1---5:R-:W-:Y:S05]  /*101d0*/  CALL.REL.NOINC `($__internal_4_$__cuda_sm70_shflsync_bfly_p) ;  /* 0x0000041000007944 */ /* 0x022fea0003c00000 */
[----:B------:R-:W2:Y:S01]  /*101e0*/  LDL.LU R0, [R1+0x10] ;  /* 0x0000100001007983 */ /* 0x000ea20000300800 */
[----:B------:R-:W-:-:S02]  /*101f0*/  MOV R3, 0x1 ;  /* 0x0000000100037802 */ /* 0x000fc40000000f00 */
[----:B------:R-:W-:Y:S01]  /*10200*/  MOV R2, 0x10230 ;  /* 0x0001023000027802 */ /* 0x000fe20000000f00 */
[----:B--2---:R-:W-:Y:S02]  /*10210*/  FADD.FTZ R0, R0, R5 ;  /* 0x0000000500007221 */ /* 0x004fe40000010000 */
[----:B------:R-:W-:Y:S05]  /*10220*/  CALL.REL.NOINC `($__internal_4_$__cuda_sm70_shflsync_bfly_p) ;  /* 0x000003c000007944 */ /* 0x000fea0003c00000 */
[----:B------:R-:W-:Y:S01]  /*10230*/  MOV R3, R5 ;  /* 0x0000000500037202 */ /* 0x000fe20000000f00 */
[----:B------:R-:W-:Y:S05]  /*10240*/  BRA `(.L_x_1765) ;  /* 0xffffd73000007947 */ /* 0x000fea000383ffff */
.L_x_1748:
[----:B------:R-:W-:Y:S01]  /*10250*/  IMAD.MOV.U32 R7, RZ, RZ, R2 ;  /* 0x000000ffff077224 */ /* 0x000fe200078e0002 */
[----:B------:R-:W-:Y:S01]  /*10260*/  MOV R6, RZ ;  /* 0x000000ff00067202 */ /* 0x000fe20000000f00 */
[----:B------:R-:W-:Y:S01]  /*10270*/  IMAD.MOV.U32 R4, RZ, RZ, 0x181f ;  /* 0x0000181fff047424 */ /* 0x000fe200078e00ff */
[----:B------:R-:W-:Y:S02]  /*10280*/  MOV R8, 0x102a0 ;  /* 0x000102a000087802 */ /* 0x000fe40000000f00 */
[----:B------:R-:W-:Y:S05]  /*10290*/  CALL.REL.NOINC `($__internal_5_$__cuda_sm70_shflsync_idx_p) ;  /* 0x0000039000007944 */ /* 0x000fea0003c00000 */
[----:B------:R-:W-:Y:S01]  /*102a0*/  MOV R5, R4 ;  /* 0x0000000400057202 */ /* 0x000fe20000000f00 */
[----:B------:R-:W-:Y:S05]  /*102b0*/  BRA `(.L_x_1766) ;  /* 0xfffff6b000007947 */ /* 0x000fea000383ffff */
.L_x_1749:
[----:B------:R-:W-:Y:S01]  /*102c0*/  IMAD.MOV.U32 R7, RZ, RZ, R3 ;  /* 0x000000ffff077224 */ /* 0x000fe200078e0003 */
[----:B------:R-:W-:Y:S01]  /*102d0*/  MOV R6, RZ ;  /* 0x000000ff00067202 */ /* 0x000fe20000000f00 */
[----:B------:R-:W-:Y:S01]  /*102e0*/  IMAD.MOV.U32 R4, RZ, RZ, 0x181f ;  /* 0x0000181fff047424 */ /* 0x000fe200078e00ff */
[----:B------:R-:W-:Y:S02]  /*102f0*/  MOV R8, 0x10310 ;  /* 0x0001031000087802 */ /* 0x000fe40000000f00 */
[----:B-12---:R-:W-:Y:S05]  /*10300*/  CALL.REL.NOINC `($__internal_5_$__cuda_sm70_shflsync_idx_p) ;  /* 0x0000032000007944 */ /* 0x006fea0003c00000 */
[----:B------:R-:W-:Y:S05]  /*10310*/  BRA `(.L_x_1767) ;  /* 0xfffff67000007947 */ /* 0x000fea000383ffff */
.L_x_1752:
[----:B--2---:R-:W-:Y:S01]  /*10320*/  IMAD.MOV.U32 R7, RZ, RZ, R2 ;  /* 0x000000ffff077224 */ /* 0x004fe200078e0002 */
[----:B------:R-:W-:Y:S01]  /*10330*/  MOV R6, 0x1 ;  /* 0x0000000100067802 */ /* 0x000fe20000000f00 */
[----:B----4-:R-:W-:Y:S01]  /*10340*/  IMAD.MOV.U32 R4, RZ, RZ, 0x181f ;  /* 0x0000181fff047424 */ /* 0x010fe200078e00ff */
[----:B------:R-:W-:-:S02]  /*10350*/  MOV R8, 0x10370 ;  /* 0x0001037000087802 */ /* 0x000fc40000000f00 */
[----:B-1-3--:R-:W-:Y:S05]  /*10360*/  CALL.REL.NOINC `($__internal_5_$__cuda_sm70_shflsync_idx_p) ;  /* 0x000002c000007944 */ /* 0x00afea0003c00000 */
[----:B------:R-:W-:Y:S01]  /*10370*/  IMAD.MOV.U32 R5, RZ, RZ, R4 ;  /* 0x000000ffff057224 */ /* 0x000fe200078e0004 */
[----:B------:R-:W-:Y:S01]  /*10380*/  MOV R6, 0x1 ;  /* 0x0000000100067802 */ /* 0x000fe20000000f00 */
[----:B------:R-:W-:Y:S01]  /*10390*/  IMAD.MOV.U32 R7, RZ, RZ, R3 ;  /* 0x000000ffff077224 */ /* 0x000fe200078e0003 */
[----:B------:R-:W-:-:S02]  /*103a0*/  MOV R4, 0x181f ;  /* 0x0000181f00047802 */ /* 0x000fc40000000f00 */
[----:B------:R-:W-:Y:S02]  /*103b0*/  MOV R8, 0x103d0 ;  /* 0x000103d000087802 */ /* 0x000fe40000000f00 */
[----:B------:R-:W-:Y:S05]  /*103c0*/  CALL.REL.NOINC `($__internal_5_$__cuda_sm70_shflsync_idx_p) ;  /* 0x0000026000007944 */ /* 0x000fea0003c00000 */
[----:B------:R-:W-:Y:S05]  /*103d0*/  BRA `(.L_x_1768) ;  /* 0xfffff75000007947 */ /* 0x000fea000383ffff */
.L_x_1755:
[----:B-1----:R-:W-:Y:S01]  /*103e0*/  IMAD.MOV.U32 R7, RZ, RZ, R2 ;  /* 0x000000ffff077224 */ /* 0x002fe200078e0002 */
[----:B------:R-:W-:Y:S01]  /*103f0*/  MOV R6, 0x2 ;  /* 0x0000000200067802 */ /* 0x000fe20000000f00 */
[----:B----4-:R-:W-:Y:S01]  /*10400*/  IMAD.MOV.U32 R4, RZ, RZ, 0x181f ;  /* 0x0000181fff047424 */ /* 0x010fe200078e00ff */
[----:B------:R-:W-:Y:S02]  /*10410*/  MOV R8, 0x10430 ;  /* 0x0001043000087802 */ /* 0x000fe40000000f00 */
[----:B--23--:R-:W-:Y:S05]  /*10420*/  CALL.REL.NOINC `($__internal_5_$__cuda_sm70_shflsync_idx_p) ;  /* 0x0000020000007944 */ /* 0x00cfea0003c00000 */
[----:B------:R-:W-:Y:S01]  /*10430*/  MOV R5, R4 ;  /* 0x0000000400057202 */ /* 0x000fe20000000f00 */
[----:B------:R-:W-:Y:S05]  /*10440*/  BRA `(.L_x_1769) ;  /* 0xfffff86000007947 */ /* 0x000fea000383ffff */
.L_x_1756:
[----:B------:R-:W-:Y:S01]  /*10450*/  IMAD.MOV.U32 R7, RZ, RZ, R3 ;  /* 0x000000ffff077224 */ /* 0x000fe200078e0003 */
[----:B------:R-:W-:Y:S01]  /*10460*/  MOV R6, 0x2 ;  /* 0x0000000200067802 */ /* 0x000fe20000000f00 */
[----:B----4-:R-:W-:Y:S01]  /*10470*/  IMAD.MOV.U32 R4, RZ, RZ, 0x181f ;  /* 0x0000181fff047424 */ /* 0x010fe200078e00ff */
[----:B------:R-:W-:Y:S02]  /*10480*/  MOV R8, 0x104a0 ;  /* 0x000104a000087802 */ /* 0x000fe40000000f00 */
[----:B-123--:R-:W-:Y:S05]  /*10490*/  CALL.REL.NOINC `($__internal_5_$__cuda_sm70_shflsync_idx_p) ;  /* 0x0000019000007944 */ /* 0x00efea0003c00000 */
[----:B------:R-:W-:Y:S05]  /*104a0*/  BRA `(.L_x_1770) ;  /* 0xfffff82000007947 */ /* 0x000fea000383ffff */
.L_x_1759:
[----:B-1----:R-:W-:Y:S01]  /*104b0*/  IMAD.MOV.U32 R7, RZ, RZ, R2 ;  /* 0x000000ffff077224 */ /* 0x002fe200078e0002 */
[----:B------:R-:W-:Y:S01]  /*104c0*/  MOV R6, 0x3 ;  /* 0x0000000300067802 */ /* 0x000fe20000000f00 */
[----:B------:R-:W-:Y:S01]  /*104d0*/  IMAD.MOV.U32 R4, RZ, RZ, 0x181f ;  /* 0x0000181fff047424 */ /* 0x000fe200078e00ff */
[----:B------:R-:W-:-:S02]  /*104e0*/  MOV R8, 0x10500 ;  /* 0x0001050000087802 */ /* 0x000fc40000000f00 */
[----:B--234-:R-:W-:Y:S05]  /*104f0*/  CALL.REL.NOINC `($__internal_5_$__cuda_sm70_shflsync_idx_p) ;  /* 0x0000013000007944 */ /* 0x01cfea0003c00000 */
[----:B------:R-:W-:Y:S01]  /*10500*/  IMAD.MOV.U32 R2, RZ, RZ, R4 ;  /* 0x000000ffff027224 */ /* 0x000fe200078e0004 */
[----:B------:R-:W-:Y:S01]  /*10510*/  MOV R6, 0x3 ;  /* 0x0000000300067802 */ /* 0x000fe20000000f00 */
[----:B------:R-:W-:Y:S01]  /*10520*/  IMAD.MOV.U32 R7, RZ, RZ, R3 ;  /* 0x000000ffff077224 */ /* 0x000fe200078e0003 */
[----:B------:R-:W-:-:S02]  /*10530*/  MOV R4, 0x181f ;  /* 0x0000181f00047802 */ /* 0x000fc40000000f00 */
[----:B------:R-:W-:Y:S02]  /*10540*/  MOV R8, 0x10560 ;  /* 0x0001056000087802 */ /* 0x000fe40000000f00 */
[----:B------:R-:W-:Y:S05]  /*10550*/  CALL.REL.NOINC `($__internal_5_$__cuda_sm70_shflsync_idx_p) ;  /* 0x000000d000007944 */ /* 0x000fea0003c00000 */
[----:B------:R-:W-:Y:S01]  /*10560*/  MOV R3, R4 ;  /* 0x0000000400037202 */ /* 0x000fe20000000f00 */
[----:B------:R-:W-:Y:S05]  /*10570*/  BRA `(.L_x_1771) ;  /* 0xfffff8e000007947 */ /* 0x000fea000383ffff */
.L_x_1761:
[----:B-12---:R-:W-:Y:S01]  /*10580*/  IMAD.MOV.U32 R7, RZ, RZ, R61 ;  /* 0x000000ffff077224 */ /* 0x006fe200078e003d */
[----:B------:R-:W-:Y:S01]  /*10590*/  MOV R6, RZ ;  /* 0x000000ff00067202 */ /* 0x000fe20000000f00 */
[----:B------:R-:W-:Y:S01]  /*105a0*/  IMAD.MOV.U32 R4, RZ, RZ, 0x1f ;  /* 0x0000001fff047424 */ /* 0x000fe200078e00ff */
[----:B------:R-:W-:Y:S02]  /*105b0*/  MOV R8, 0x105d0 ;  /* 0x000105d000087802 */ /* 0x000fe40000000f00 */
[----:B---345:R-:W-:Y:S05]  /*105c0*/  CALL.REL.NOINC `($__internal_5_$__cuda_sm70_shflsync_idx_p) ;  /* 0x0000006000007944 */ /* 0x038fea0003c00000 */
[----:B------:R-:W-:Y:S01]  /*105d0*/  MOV R0, R4 ;  /* 0x0000000400007202 */ /* 0x000fe20000000f00 */
[----:B------:R-:W-:Y:S05]  /*105e0*/  BRA `(.L_x_1772) ;  /* 0xfffffa6000007947 */ /* 0x000fea000383ffff */
        .weak           $__internal_4_$__cuda_sm70_shflsync_bfly_p
        .type           $__internal_4_$__cuda_sm70_shflsync_bfly_p,@function
        .size           $__internal_4_$__cuda_sm70_shflsync_bfly_p,($__internal_5_$__cuda_sm70_shflsync_idx_p - $__internal_4_$__cuda_sm70_shflsync_bfly_p)
$__internal_4_$__cuda_sm70_shflsync_bfly_p:
[----:B------:R-:W-:Y:S04]  /*105f0*/  WARPSYNC R6 ;  /* 0x0000000600007348 */ /* 0x000fe80003800000 */
[----:B------:R1:W2:Y:S02]  /*10600*/  SHFL.BFLY PT, R5, R0, R3, R7 ;  /* 0x0c00000300057389 */ /* 0x0002a400000e0007 */
[----:B-1----:R-:W-:-:S04]  /*10610*/  MOV R3, 0x0 ;  /* 0x0000000000037802 */ /* 0x002fc80000000f00 */
[----:B--2---:R-:W-:Y:S05]  /*10620*/  RET.REL.NODEC R2 `(_ZN7cutlass13device_kernelIN5flash19enable_sm80_to_sm89INS1_16FlashAttnFwdSm80INS1_25CollectiveMainloopFwdSm80ILi8ELi1ELb1EN4cute5tupleIJNS5_1CILi128EEENS7_ILi96EEENS7_ILi192EEEEEELi192ENS_6half_tEfNS_4arch4Sm80ELb1ELb0ELb0ELb0ELb0ELb0ELb1ELb0EEENS1_21CollectiveEpilogueFwdINS6_IJS8_SA_S9_EEENS6_IJNS7_ILi1EEESI_SI_EEESC_SE_Li256ELb0ELb1ELb0ELb0EEENS1_30DynamicPersistentTileSchedulerILi256ELi256ELb0ELb1ELb0EEEEEEEEEvNT_6ParamsE) ;  /* 0xfffef9d002007950 */ /* 0x004fea0003c3ffff */
        .weak           $__internal_5_$__cuda_sm70_shflsync_idx_p
        .type           $__internal_5_$__cuda_sm70_shflsync_idx_p,@function
        .size           $__internal_5_$__cuda_sm70_shflsync_idx_p,(.L_x_2594 - $__internal_5_$__cuda_sm70_shflsync_idx_p)
$__internal_5_$__cuda_sm70_shflsync_idx_p:
[----:B------:R-:W-:Y:S04]  /*10630*/  WARPSYNC R63 ;  /* 0x0000003f00007348 */ /* 0x000fe80003800000 */
[----:B------:R1:W2:Y:S02]  /*10640*/  SHFL.IDX PT, R4, R7, R6, R4 ;  /* 0x0000000607047389 */ /* 0x0002a400000e0004 */
[----:B-1----:R-:W-:Y:S02]  /*10650*/  MOV R6, R8 ;  /* 0x0000000800067202 */ /* 0x002fe40000000f00 */
[----:B------:R-:W-:-:S04]  /*10660*/  MOV R7, 0x0 ;  /* 0x0000000000077802 */ /* 0x000fc80000000f00 */
[----:B--2---:R-:W-:Y:S05]  /*10670*/  RET.REL.NODEC R6 `(_ZN7cutlass13device_kernelIN5flash19enable_sm80_to_sm89INS1_16FlashAttnFwdSm80INS1_25CollectiveMainloopFwdSm80ILi8ELi1ELb1EN4cute5tupleIJNS5_1CILi128EEENS7_ILi96EEENS7_ILi192EEEEEELi192ENS_6half_tEfNS_4arch4Sm80ELb1ELb0ELb0ELb0ELb0ELb0ELb1ELb0EEENS1_21CollectiveEpilogueFwdINS6_IJS8_SA_S9_EEENS6_IJNS7_ILi1EEESI_SI_EEESC_SE_Li256ELb0ELb1ELb0ELb0EEENS1_30DynamicPersistentTileSchedulerILi256ELi256ELb0ELb1ELb0EEEEEEEEEvNT_6ParamsE) ;  /* 0xfffef98006007950 */ /* 0x004fea0003c3ffff */
.L_x_1773:
        /* <DEDUP_REMOVED lines=16> */
.L_x_2594:


//--------------------- .text._ZN7cutlass13device_kernelIN5flash19enable_sm80_to_sm89INS1_16FlashAttnFwdSm80INS1_25CollectiveMainloopFwdSm80ILi8ELi1ELb1EN4cute5tupleIJNS5_1CILi128EEENS7_ILi96EEENS7_ILi192EEEEEELi192ENS_6half_tEfNS_4arch4Sm80ELb1ELb0ELb0ELb1ELb0ELb0ELb1ELb0EEENS1_21CollectiveEpilogueFwdINS6_IJS8_SA_S9_EEENS6_IJNS7_ILi1EEESI_SI_EEESC_SE_Li256ELb1ELb1ELb0ELb0EEENS1_19SingleTileSchedulerILb1ELb0ELb1ELi128EEEEEEEEEvNT_6ParamsE --------------------------
	.section	.text._ZN7cutlass13device_kernelIN5flash19enable_sm80_to_sm89INS1_16FlashAttnFwdSm80INS1_25CollectiveMainloopFwdSm80ILi8ELi1ELb1EN4cute5tupleIJNS5_1CILi128EEENS7_ILi96EEENS7_ILi192EEEEEELi192ENS_6half_tEfNS_4arch4Sm80ELb1ELb0ELb0ELb1ELb0ELb0ELb1ELb0EEENS1_21CollectiveEpilogueFwdINS6_IJS8_SA_S9_EEENS6_IJNS7_ILi1EEESI_SI_EEESC_SE_Li256ELb1ELb1ELb0ELb0EEENS1_19SingleTileSchedulerILb1ELb0ELb1ELi128EEEEEEEEEvNT_6ParamsE,"ax",@progbits
	.sectioninfo	@"SHI_REGISTERS=255"
	.align	128
.text._ZN7cutlass13device_kernelIN5flash19enable_sm80_to_sm89INS1_16FlashAttnFwdSm80INS1_25CollectiveMainloopFwdSm80ILi8ELi1ELb1EN4cute5tupleIJNS5_1CILi128EEENS7_ILi96EEENS7_ILi192EEEEEELi192ENS_6half_tEfNS_4arch4Sm80ELb1ELb0ELb0ELb1ELb0ELb0ELb1ELb0EEENS1_21CollectiveEpilogueFwdINS6_IJS8_SA_S9_EEENS6_IJNS7_ILi1EEESI_SI_EEESC_SE_Li256ELb1ELb1ELb0ELb0EEENS1_19SingleTileSchedulerILb1ELb0ELb1ELi128EEEEEEEEEvNT_6ParamsE:
        .type           _ZN7cutlass13device_kernelIN5flash19enable_sm80_to_sm89INS1_16FlashAttnFwdSm80INS1_25CollectiveMainloopFwdSm80ILi8ELi1ELb1EN4cute5tupleIJNS5_1CILi128EEENS7_ILi96EEENS7_ILi192EEEEEELi192ENS_6half_tEfNS_4arch4Sm80ELb1ELb0ELb0ELb1ELb0ELb0ELb1ELb0EEENS1_21CollectiveEpilogueFwdINS6_IJS8_SA_S9_EEENS6_IJNS7_ILi1EEESI_SI_EEESC_SE_Li256ELb1ELb1ELb0ELb0EEENS1_19SingleTileSchedulerILb1ELb0ELb1ELi128EEEEEEEEEvNT_6ParamsE,@function
        .size           _ZN7cutlass13device_kernelIN5flash19enable_sm80_to_sm89INS1_16FlashAttnFwdSm80INS1_25CollectiveMainloopFwdSm80ILi8ELi1ELb1EN4cute5tupleIJNS5_1CILi128EEENS7_ILi96EEENS7_ILi192EEEEEELi192ENS_6half_tEfNS_4arch4Sm80ELb1ELb0ELb0ELb1ELb0ELb0ELb1ELb0EEENS1_21CollectiveEpilogueFwdINS6_IJS8_SA_S9_EEENS6_IJNS7_ILi1EEESI_SI_EEESC_SE_Li256ELb1ELb1ELb0ELb0EEENS1_19SingleTileSchedulerILb1ELb0ELb1ELi128EEEEEEEEEvNT_6ParamsE,(.L_x_2597 - _ZN7cutlass13device_kernelIN5flash19enable_sm80_to_sm89INS1_16FlashAttnFwdSm80INS1_25CollectiveMainloopFwdSm80ILi8ELi1ELb1EN4cute5tupleIJNS5_1CILi128EEENS7_ILi96EEENS7_ILi192EEEEEELi192ENS_6half_tEfNS_4arch4Sm80ELb1ELb0ELb0ELb1ELb0ELb0ELb1ELb0EEENS1_21CollectiveEpilogueFwdINS6_IJS8_SA_S9_EEENS6_IJNS7_ILi1EEESI_SI_EEESC_SE_Li256ELb1ELb1ELb0ELb0EEENS1_19SingleTileSchedulerILb1ELb0ELb1ELi128EEEEEEEEEvNT_6ParamsE)
        .other          _ZN7cutlass13device_kernelIN5flash19enable_sm80_to_sm89INS1_16FlashAttnFwdSm80INS1_25CollectiveMainloopFwdSm80ILi8ELi1ELb1EN4cute5tupleIJNS5_1CILi128EEENS7_ILi96EEENS7_ILi192EEEEEELi192ENS_6half_tEfNS_4arch4Sm80ELb1ELb0ELb0ELb1ELb0ELb0ELb1ELb0EEENS1_21CollectiveEpilogueFwdINS6_IJS8_SA_S9_EEENS6_IJNS7_ILi1EEESI_SI_EEESC_SE_Li256ELb1ELb1ELb0ELb0EEENS1_19SingleTileSchedulerILb1ELb0ELb1ELi128EEEEEEEEEvNT_6ParamsE,@"STO_CUDA_ENTRY STV_DEFAULT"
_ZN7cutlass13device_kernelIN5flash19enable_sm80_to_sm89INS1_16FlashAttnFwdSm80INS1_25CollectiveMainloopFwdSm80ILi8ELi1ELb1EN4cute5tupleIJNS5_1CILi128EEENS7_ILi96EEENS7_ILi192EEEEEELi192ENS_6half_tEfNS_4arch4Sm80ELb1ELb0ELb0ELb1ELb0ELb0ELb1ELb0EEENS1_21CollectiveEpilogueFwdINS6_IJS8_SA_S9_EEENS6_IJNS7_ILi1EEESI_SI_EEESC_SE_Li256ELb1ELb1ELb0ELb0EEENS1_19SingleTileSchedulerILb1ELb0ELb1ELi128EEEEEEEEEvNT_6ParamsE:
        /* <DEDUP_REMOVED lines=17> */
.L_x_1775:
        /* <DEDUP_REMOVED lines=8> */
.L_x_1777:
[----:B------:R-:W-:-:S04]  /*0190*/  MOV R0, c[0x0][0x54c] ;  /* 0x0001530000007a02 */ /* 0x000fc80000000f00 */
.L_x_1776:
[----:B------:R-:W-:Y:S01]  /*01a0*/  USHF.L.U32 UR21, UR21, 0x7, URZ ;  /* 0x0000000715157899 */ /* 0x000fe2000800063f */
[----:B-----5:R-:W-:-:S05]  /*01b0*/  IMAD R0, R0, c[0x0][0x548], RZ ;  /* 0x0001520000007a24 */ /* 0x020fca00078e02ff */
[----:B------:R-:W-:-:S04]  /*01c0*/  ISETP.LE.AND P0, PT, R0, UR21, PT ;  /* 0x0000001500007c0c */ /* 0x000fc8000bf03270 */
[----:B------:R-:W-:-:S05]  /*01d0*/  SEL R0, R5, 0xffffffff, !P0 ;  /* 0xffffffff05007807 */ /* 0x000fca0004000000 */
[----:B------:R2:W-:Y:S01]  /*01e0*/  STL [R1+0x50], R0 ;  /* 0x0000500001007387 */ /* 0x0005e20000100800 */
[----:B------:R-:W-:Y:S05]  /*01f0*/  BRA `(.L_x_1778) ;  /* 0x0000013000007947 */ /* 0x000fea0003800000 */
.L_x_1774:
[----:B------:R-:W-:-:S04]  /*0200*/  ISETP.NE.U32.AND P0, PT, RZ, c[0x0][0x568], PT ;  /* 0x00015a00ff007a0c */ /* 0x000fc80003f05070 */
[----:B------:R-:W-:-:S13]  /*0210*/  ISETP.NE.AND.EX P0, PT, RZ, c[0x0][0x56c], PT, P0 ;  /* 0x00015b00ff007a0c */ /* 0x000fda0003f05300 */
[----:B------:R-:W-:Y:S05]  /*0220*/  @!P0 BRA `(.L_x_1779) ;  /* 0x0000002000008947 */ /* 0x000fea0003800000 */
[----:B------:R1:W5:Y:S01]  /*0230*/  LDG.E R0, [R2.64] ;  /* 0x0000001202007981 */ /* 0x000362000c1e1900 */
[----:B------:R-:W-:Y:S05]  /*0240*/  BRA `(.L_x_1780) ;  /* 0x0000009000007947 */ /* 0x000fea0003800000 */
.L_x_1779:
        /* <DEDUP_REMOVED lines=8> */
.L_x_1781:
[----:B------:R-:W-:-:S04]  /*02d0*/  MOV R0, c[0x0][0x54c] ;  /* 0x0001530000007a02 */ /* 0x000fc80000000f00 */
.L_x_1780:
[----:B------:R-:W-:Y:S01]  /*02e0*/  USHF.L.U32 UR21, UR21, 0x7, URZ ;  /* 0x0000000715157899 */ /* 0x000fe2000800063f */
[----:B-----5:R-:W-:-:S05]  /*02f0*/  IMAD R0, R0, c[0x0][0x548], RZ ;  /* 0x0001520000007a24 */ /* 0x020fca00078e02ff */
[----:B------:R-:W-:-:S04]  /*0300*/  ISETP.LE.AND P0, PT, R0, UR21, PT ;  /* 0x0000001500007c0c */ /* 0x000fc8000bf03270 */
[----:B------:R-:W-:-:S05]  /*0310*/  SEL R0, R5, 0xffffffff, !P0 ;  /* 0xffffffff05007807 */ /* 0x000fca0004000000 */
[----:B------:R2:W-:Y:S04]  /*0320*/  STL [R1+0x50], R0 ;  /* 0x0000500001007387 */ /* 0x0005e80000100800 */
.L_x_1778:
        /* <DEDUP_REMOVED lines=32> */
.L_x_1782:
[----:B------:R-:W-:-:S04]  /*0530*/  ISETP.NE.U32.AND P0, PT, RZ, c[0x0][0x368], PT ;  /* 0x0000da00ff007a0c */ /* 0x000fc80003f05070 */
[----:B------:R-:W-:-:S13]  /*0540*/  ISETP.NE.AND.EX P0, PT, RZ, c[0x0][0x36c], PT, P0 ;  /* 0x0000db00ff007a0c */ /* 0x000fda0003f05300 */
[----:B------:R-:W-:Y:S05]  /*0550*/  @!P0 BRA `(.L_x_1783) ;  /* 0x0000004000008947 */ /* 0x000fea0003800000 */
[----:B------:R-:W-:-:S05]  /*0560*/  IMAD.WIDE R2, R39, R26, c[0x0][0x368] ;  /* 0x0000da0027027625 */ /* 0x000fca00078e021a */
[----:B------:R-:W2:Y:S02]  /*0570*/  LDG.E R0, [R2.64] ;  /* 0x0000001202007981 */ /* 0x000ea4000c1e1900 */
[----:B--2---:R1:W2:Y:S02]  /*0580*/  R2UR UR8, R0 ;  /* 0x00000000000873c2 */ /* 0x0042a400000e0000 */
[----:B-12---:R-:W-:Y:S05]  /*0590*/  BRA `(.L_x_1784) ;  /* 0x0000006000007947 */ /* 0x006fea0003800000 */
.L_x_1783:
[----:B------:R-:W-:Y:S05]  /*05a0*/  @!P6 BRA `(.L_x_1784) ;  /* 0x000000500000e947 */ /* 0x000fea0003800000 */
[----:B------:R1:W2:Y:S04]  /*05b0*/  LDG.E R0, [R2.64] ;  /* 0x0000001202007981 */ /* 0x0002a8000c1e1900 */
[----:B-1----:R-:W3:Y:S01]  /*05c0*/  LDG.E R2, [R2.64+0x4] ;  /* 0x0000041202027981 */ /* 0x002ee2000c1e1900 */
[----:B--2---:R-:W1:Y:S08]  /*05d0*/  R2UR UR8, R0 ;  /* 0x00000000000873c2 */ /* 0x004e7000000e0000 */
[----:B---3--:R-:W1:Y:S02]  /*05e0*/  R2UR UR4, R2 ;  /* 0x00000000020473c2 */ /* 0x008e6400000e0000 */
[----:B-1----:R-:W-:-:S06]  /*05f0*/  UIADD3 UR8, -UR8, UR4, URZ ;  /* 0x0000000408087290 */ /* 0x002fcc000fffe13f */
.L_x_1784:
        /* <DEDUP_REMOVED lines=603> */
[C---:B----4-:R-:W-:Y:S08]  /*2bb0*/  HMMA.16816.F32 R8, R204.reuse, R40, R92 ;  /* 0x00000028cc08723c */ /* 0x050ff0000000185c */
[----:B------:R-:W-:Y:S08]  /*2bc0*/  HMMA.16816.F32 R40, R204, R42, R80 ;  /* 0x0000002acc28723c */ /* 0x000ff00000001850 */
[----:B-1----:R-:W-:Y:S01]  /*2bd0*/  HMMA.16816.F32 R80, R208, R28, R56 ;  /* 0x0000001cd050723c */ /* 0x002fe20000001838 */
[----:B------:R-:W1:Y:S07]  /*2be0*/  LDSM.16.M88.4 R56, [R224+0x14900] ;  /* 0x01490000e038783b */ /* 0x000e6e0000000200 */
[----:B------:R-:W-:Y:S08]  /*2bf0*/  HMMA.16816.F32 R96, R204, R54, R68 ;  /* 0x00000036cc60723c */ /* 0x000ff00000001844 */
[C---:B--2---:R-:W-:Y:S01]  /*2c00*/  HMMA.16816.F32 R68, R208.reuse, R24, R16 ;  /* 0x00000018d044723c */ /* 0x044fe20000001810 */
[----:B------:R-:W2:Y:S07]  /*2c10*/  LDSM.16.M88.4 R16, [R231+0x7000] ;  /* 0x00700000e710783b */ /* 0x000eae0000000200 */
[C---:B------:R-:W-:Y:S08]  /*2c20*/  HMMA.16816.F32 R84, R208.reuse, R32, R64 ;  /* 0x00000020d054723c */ /* 0x040ff00000001840 */
[C---:B------:R-:W-:Y:S01]  /*2c30*/  HMMA.16816.F32 R92, R208.reuse, R34, R60 ;  /* 0x00000022d05c723c */ /* 0x040fe2000000183c */
[----:B------:R-:W4:Y:S07]  /*2c40*/  LDSM.16.M88.4 R60, [R231+0x6000] ;  /* 0x00600000e73c783b */ /* 0x000f2e0000000200 */
[C---:B------:R-:W-:Y:S01]  /*2c50*/  HMMA.16816.F32 R64, R208.reuse, R26, R12 ;  /* 0x0000001ad040723c */ /* 0x040fe2000000180c */
[----:B------:R-:W5:Y:S07]  /*2c60*/  LDSM.16.M88.4 R12, [R231+0x7800] ;  /* 0x00780000e70c783b */ /* 0x000f6e0000000200 */
        /* <DEDUP_REMOVED lines=8> */
[C---:B------:R-:W-:Y:S01]  /*2cf0*/  HMMA.16816.F32 R36, R208.reuse, R50, R76 ;  /* 0x00000032d024723c */ /* 0x040fe2000000184c */
[----:B------:R-:W3:Y:S04]  /*2d00*/  LDSM.16.M88.4 R48, [R230+0x12100] ;  /* 0x01210000e630783b */ /* 0x000ee80000000200 */
[----:B------:R-:W-:Y:S03]  /*2d10*/  LDSM.16.M88.4 R76, [R227+0x6800] ;  /* 0x00680000e34c783b */ /* 0x000fe60000000200 */
[C---:B-1----:R-:W-:Y:S08]  /*2d20*/  HMMA.16816.F32 R32, R208.reuse, R56, R88 ;  /* 0x00000038d020723c */ /* 0x042ff00000001858 */
[----:B------:R-:W-:Y:S08]  /*2d30*/  HMMA.16816.F32 R44, R208, R58, R96 ;  /* 0x0000003ad02c723c */ /* 0x000ff00000001860 */
[C---:B--2---:R-:W-:Y:S01]  /*2d40*/  HMMA.16816.F32 R120, R212.reuse, R16, R68 ;  /* 0x00000010d478723c */ /* 0x044fe20000001844 */
[----:B------:R-:W-:Y:S07]  /*2d50*/  LDSM.16.M88.4 R68, [R227+0x7000] ;  /* 0x00700000e344783b */ /* 0x000fee0000000200 */
[C---:B------:R-:W-:Y:S01]  /*2d60*/  HMMA.16816.F32 R116, R212.reuse, R18, R64 ;  /* 0x00000012d474723c */ /* 0x040fe20000001840 */
[----:B------:R-:W1:Y:S07]  /*2d70*/  LDSM.16.M88.4 R16, [R230+0x12900] ;  /* 0x01290000e610783b */ /* 0x000e6e0000000200 */
[C---:B----4-:R-:W-:Y:S01]  /*2d80*/  HMMA.16816.F32 R56, R212.reuse, R60, R84 ;  /* 0x0000003cd438723c */ /* 0x050fe20000001854 */
[----:B------:R-:W-:Y:S07]  /*2d90*/  LDSM.16.M88.4 R84, [R230+0x14900] ;  /* 0x01490000e654783b */ /* 0x000fee0000000200 */
[C---:B-----5:R-:W-:Y:S01]  /*2da0*/  HMMA.16816.F32 R108, R212.reuse, R14, R8 ;  /* 0x0000000ed46c723c */ /* 0x060fe20000001808 */
[----:B------:R-:W2:Y:S07]  /*2db0*/  LDSM.16.M88.4 R8, [R230+0x13900] ;  /* 0x01390000e608783b */ /* 0x000eae0000000200 */
[C---:B------:R-:W-:Y:S01]  /*2dc0*/  HMMA.16816.F32 R100, R212.reuse, R28, R24 ;  /* 0x0000001cd464723c */ /* 0x040fe20000001818 */
[----:B------:R-:W4:Y:S07]  /*2dd0*/  LDSM.16.M88.4 R24, [R230+0x14100] ;  /* 0x01410000e618783b */ /* 0x000f2e0000000200 */
[C---:B------:R-:W-:Y:S01]  /*2de0*/  HMMA.16816.F32 R112, R212.reuse, R12, R52 ;  /* 0x0000000cd470723c */ /* 0x040fe20000001834 */
[----:B------:R-:W5:Y:S04]  /*2df0*/  LDSM.16.M88.4 R12, [R230+0x13100] ;  /* 0x01310000e60c783b */ /* 0x000f680000000200 */
[----:B------:R-:W-:Y:S03]  /*2e00*/  LDSM.16.M88.4 R52, [R227+0x8000] ;  /* 0x00800000e334783b */ /* 0x000fe60000000200 */
[C---:B------:R-:W-:Y:S08]  /*2e10*/  HMMA.16816.F32 R60, R212.reuse, R62, R92 ;  /* 0x0000003ed43c723c */ /* 0x040ff0000000185c */
[C---:B------:R-:W-:Y:S01]  /*2e20*/  HMMA.16816.F32 R104, R212.reuse, R20, R80 ;  /* 0x00000014d468723c */ /* 0x040fe20000001850 */
[----:B------:R-:W-:Y:S07]  /*2e30*/  LDSM.16.M88.4 R80, [R227+0x6000] ;  /* 0x00600000e350783b */ /* 0x000fee0000000200 */
[C---:B------:R-:W-:Y:S08]  /*2e40*/  HMMA.16816.F32 R20, R212.reuse, R22, R72 ;  /* 0x00000016d414723c */ /* 0x040ff00000001848 */
[C---:B------:R-:W-:Y:S08]  /*2e50*/  HMMA.16816.F32 R96, R212.reuse, R30, R36 ;  /* 0x0000001ed460723c */ /* 0x040ff00000001824 */
[C---:B---3--:R-:W-:Y:S08]  /*2e60*/  HMMA.16816.F32 R92, R212.reuse, R40, R32 ;  /* 0x00000028d45c723c */ /* 0x048ff00000001820 */
[----:B------:R-:W-:Y:S08]  /*2e70*/  HMMA.16816.F32 R88, R212, R42, R44 ;  /* 0x0000002ad458723c */ /* 0x000ff0000000182c */
[C---:B------:R-:W-:Y:S01]  /*2e80*/  HMMA.16816.F32 R72, R216.reuse, R48, R56 ;  /* 0x00000030d848723c */ /* 0x040fe20000001838 */
[----:B------:R-:W3:Y:S07]  /*2e90*/  LDSM.16.M88.4 R56, [R227+0x7800] ;  /* 0x00780000e338783b */ /* 0x000eee0000000200 */
[----:B------:R-:W-:Y:S01]  /*2ea0*/  HMMA.16816.F32 R64, R216, R50, R60 ;  /* 0x00000032d840723c */ /* 0x000fe2000000183c */
[----:B------:R-:W3:Y:S01]  /*2eb0*/  LDSM.16.M88.4 R48, [R227+0x8800] ;  /* 0x00880000e330783b */ /* 0x000ee20000000200 */
[----:B------:R-:W-:-:S06]  /*2ec0*/  DEPBAR.LE SB0, 0x0 ;  /* 0x000080000000791a */ /* 0x000fcc0000000000 */
[C---:B-1----:R-:W-:Y:S08]  /*2ed0*/  HMMA.16816.F32 R60, R216.reuse, R16, R104 ;  /* 0x00000010d83c723c */ /* 0x042ff00000001868 */
[C---:B------:R-:W-:Y:S08]  /*2ee0*/  HMMA.16816.F32 R44, R216.reuse, R18, R20 ;  /* 0x00000012d82c723c */ /* 0x040ff00000001814 */
[C---:B--2---:R-:W-:Y:S08]  /*2ef0*/  HMMA.16816.F32 R28, R216.reuse, R10, R108 ;  /* 0x0000000ad81c723c */ /* 0x044ff0000000186c */
[C---:B----4-:R-:W-:Y:S08]  /*2f00*/  HMMA.16816.F32 R20, R216.reuse, R24, R100 ;  /* 0x00000018d814723c */ /* 0x050ff00000001864 */
[C---:B-----5:R-:W-:Y:S08]  /*2f10*/  HMMA.16816.F32 R40, R216.reuse, R12, R120 ;  /* 0x0000000cd828723c */ /* 0x060ff00000001878 */
[C---:B------:R-:W-:Y:S08]  /*2f20*/  HMMA.16816.F32 R36, R216.reuse, R14, R116 ;  /* 0x0000000ed824723c */ /* 0x040ff00000001874 */
[C---:B------:R-:W-:Y:S08]  /*2f30*/  HMMA.16816.F32 R16, R216.reuse, R26, R96 ;  /* 0x0000001ad810723c */ /* 0x040ff00000001860 */
[C---:B------:R-:W-:Y:S08]  /*2f40*/  HMMA.16816.F32 R32, R216.reuse, R8, R112 ;  /* 0x00000008d820723c */ /* 0x040ff00000001870 */
[C---:B------:R-:W-:Y:S08]  /*2f50*/  HMMA.16816.F32 R12, R216.reuse, R84, R92 ;  /* 0x00000054d80c723c */ /* 0x040ff0000000185c */
[----:B------:R-:W-:Y:S08]  /*2f60*/  HMMA.16816.F32 R8, R216, R86, R88 ;  /* 0x00000056d808723c */ /* 0x000ff00000001858 */
[C---:B------:R-:W-:Y:S08]  /*2f70*/  HMMA.16816.F32 R60, R220.reuse, R76, R60 ;  /* 0x0000004cdc3c723c */ /* 0x040ff0000000183c */
        /* <DEDUP_REMOVED lines=11> */
[----:B------:R-:W-:Y:S06]  /*3030*/  BAR.SYNC.DEFER_BLOCKING 0x0 ;  /* 0x0000000000007b1d */ /* 0x000fec0000010000 */
[----:B------:R-:W-:Y:S05]  /*3040*/  @!P0 BRA `(.L_x_1786) ;  /* 0x000001f000008947 */ /* 0x000fea0003800000 */
[----:B------:R-:W-:Y:S02]  /*3050*/  UIADD3 UR5, UR20, -0x2, URZ ;  /* 0xfffffffe14057890 */ /* 0x000fe4000fffe03f */
        /* <DEDUP_REMOVED lines=30> */
.L_x_1786:
[----:B------:R-:W-:Y:S01]  /*3240*/  LOP3.LUT R2, R126, 0xffffffe0, RZ, 0xc0, !PT ;  /* 0xffffffe07e027812 */ /* 0x000fe200078ec0ff */
[----:B------:R-:W-:Y:S01]  /*3250*/  UIADD3 UR22, UR8, UR22, URZ ;  /* 0x0000001608167290 */ /* 0x000fe2000fffe03f */
[----:B------:R-:W-:Y:S01]  /*3260*/  LEA.HI R5, R127, R129, RZ, 0x2 ;  /* 0x000000817f057211 */ /* 0x000fe200078f10ff */
[----:B------:R-:W-:Y:S01]  /*3270*/  IMAD.SHL.U32 R225, R4, 0x2, RZ ;  /* 0x0000000204e17824 */ /* 0x000fe200078e00ff */
[----:B-1----:R-:W-:Y:S01]  /*3280*/  SHF.R.S32.HI R7, RZ, 0x1f, R125 ;  /* 0x0000001fff077819 */ /* 0x002fe2000001147d */
[----:B------:R-:W-:Y:S01]  /*3290*/  IMAD.IADD R2, R129, 0x1, -R2 ;  /* 0x0000000181027824 */ /* 0x000fe200078e0a02 */
[----:B------:R-:W-:Y:S01]  /*32a0*/  LOP3.LUT R5, R5, 0xfffffffc, RZ, 0xc0, !PT ;  /* 0xfffffffc05057812 */ /* 0x000fe200078ec0ff */
[--C-:B------:R-:W-:Y:S01]  /*32b0*/  IMAD R229, R0, 0x2, R225.reuse ;  /* 0x0000000200e57824 */ /* 0x100fe200078e02e1 */
[----:B------:R-:W-:Y:S01]  /*32c0*/  LEA.HI R7, R7, R125, RZ, 0x3 ;  /* 0x0000007d07077211 */ /* 0x000fe200078f18ff */
[----:B------:R-:W-:Y:S01]  /*32d0*/  IMAD R226, R3, 0x2, R225 ;  /* 0x0000000203e27824 */ /* 0x000fe200078e02e1 */
[----:B------:R-:W-:Y:S01]  /*32e0*/  SHF.R.S32.HI R6, RZ, 0x1f, R2 ;  /* 0x0000001fff067819 */ /* 0x000fe20000011402 */
[----:B------:R-:W-:Y:S01]  /*32f0*/  IMAD.IADD R5, R129, 0x1, -R5 ;  /* 0x0000000181057824 */ /* 0x000fe200078e0a05 */
[----:B------:R-:W-:Y:S01]  /*3300*/  LOP3.LUT R7, R7, 0xffffff8, RZ, 0xc0, !PT ;  /* 0x0ffffff807077812 */ /* 0x000fe200078ec0ff */
[----:B------:R-:W-:Y:S01]  /*3310*/  LDSM.16.MT88.4 R84, [R229+0x3900] ;  /* 0x00390000e554783b */ /* 0x000fe20000004200 */
[----:B------:R-:W-:Y:S01]  /*3320*/  LEA.HI R6, R6, R2, RZ, 0x2 ;  /* 0x0000000206067211 */ /* 0x000fe200078f10ff */
[----:B------:R-:W-:Y:S01]  /*3330*/  ULDC.64 UR4, c[0x0][0x2c8] ;  /* 0x0000b20000047ab9 */ /* 0x000fe20000000a00 */
[----:B------:R-:W-:Y:S01]  /*3340*/  LEA.HI R8, R5, R5, RZ, 0x1 ;  /* 0x0000000505087211 */ /* 0x000fe200078f08ff */
[----:B------:R-:W-:Y:S01]  /*3350*/  IMAD.IADD R9, R125, 0x1, -R7 ;  /* 0x000000017d097824 */ /* 0x000fe200078e0a07 */
[----:B------:R-:W-:Y:S01]  /*3360*/  PLOP3.LUT P1, PT, PT, PT, UP1, 0x80, 0x0 ;  /* 0x000000000000781c */ /* 0x000fe20003f2f018 */
[----:B------:R-:W-:Y:S01]  /*3370*/  LDSM.16.MT88.4 R68, [R226+0x3900] ;  /* 0x00390000e244783b */ /* 0x000fe20000004200 */
[----:B------:R-:W-:Y:S01]  /*3380*/  LEA.HI.SX32 R7, R6, UR21, 0x1e ;  /* 0x0000001506077c11 */ /* 0x000fe2000f8ff2ff */
[----:B------:R-:W-:Y:S01]  /*3390*/  UIMAD.WIDE.U32 UR6, UR21, UR4, URZ ;  /* 0x00000004150672a5 */ /* 0x000fe2000f8e003f */
[----:B------:R-:W-:Y:S01]  /*33a0*/  LOP3.LUT R8, R8, 0x1ffffffe, RZ, 0xc0, !PT ;  /* 0x1ffffffe08087812 */ /* 0x000fe200078ec0ff */
[----:B------:R-:W-:Y:S01]  /*33b0*/  UIADD3 UR20, UR20, -0x2, URZ ;  /* 0xfffffffe14147890 */ /* 0x000fe2000fffe03f */
[----:B------:R-:W-:Y:S01]  /*33c0*/  LEA R7, R9, R7, 0x4 ;  /* 0x0000000709077211 */ /* 0x000fe200078e20ff */
[----:B------:R-:W-:Y:S01]  /*33d0*/  @UP1 USHF.R.U32.HI UR21, URZ, UR5, UR7 ;  /* 0x000000053f151299 */ /* 0x000fe20008011607 */
[----:B------:R-:W-:Y:S01]  /*33e0*/  PLOP3.LUT P0, PT, PT, PT, UP1, 0x80, 0x0 ;  /* 0x000000000000781c */ /* 0x000fe20003f0f018 */
[----:B------:R-:W-:Y:S01]  /*33f0*/  IMAD.IADD R5, R5, 0x1, -R8 ;  /* 0x0000000105057824 */ /* 0x000fe200078e0a08 */
[----:B------:R-:W-:Y:S01]  /*3400*/  LEA R228, R0, R226, 0x1 ;  /* 0x000000e200e47211 */ /* 0x000fe200078e08ff */
[----:B------:R-:W-:Y:S01]  /*3410*/  UIADD3 UR21, UR21, UR8, -UR12 ;  /* 0x0000000815157290 */ /* 0x000fe2000fffe80c */
[----:B------:R-:W0:Y:S01]  /*3420*/  LDGDEPBAR ;  /* 0x00000000000079af */ /* 0x000e220000000000 */
[----:B------:R-:W-:-:S02]  /*3430*/  IMAD R10, R5, 0x8, R7 ;  /* 0x00000008050a7824 */ /* 0x000fc400078e0207 */
[----:B------:R-:W-:Y:S01]  /*3440*/  UIMAD.WIDE UR4, UR21, 0x2aaaaaab, URZ ;  /* 0x2aaaaaab150478a5 */ /* 0x000fe2000f8e023f */
[----:B------:R-:W-:Y:S01]  /*3450*/  LDSM.16.MT88.4 R80, [R228+0x3900] ;  /* 0x00390000e450783b */ /* 0x000fe20000004200 */
[----:B------:R-:W-:Y:S02]  /*3460*/  @P1 IMAD.HI.U32 R7, R10, c[0x0][0x2c8], RZ ;  /* 0x0000b2000a071a27 */ /* 0x000fe400078e00ff */
[----:B------:R-:W-:Y:S01]  /*3470*/  USHF.R.U32.HI UR21, URZ, 0x1f, UR5 ;  /* 0x0000001f3f157899 */ /* 0x000fe20008011605 */
[----:B------:R-:W-:Y:S01]  /*3480*/  STL [R1+0x30], R10 ;  /* 0x0000300a01007387 */ /* 0x000fe20000100800 */
[----:B------:R-:W-:Y:S01]  /*3490*/  IMAD.MOV.U32 R5, RZ, RZ, R10 ;  /* 0x000000ffff057224 */ /* 0x000fe200078e000a */
[----:B------:R-:W-:Y:S01]  /*34a0*/  @P0 SHF.R.U32.HI R5, RZ, c[0x0][0x2cc], R7 ;  /* 0x0000b300ff050a19 */ /* 0x000fe20000011607 */
[----:B------:R-:W-:-:S04]  /*34b0*/  ULEA.HI.SX32 UR21, UR5, UR21, 0x1c ;  /* 0x0000001505157291 */ /* 0x000fc8000f8fe23f */
[----:B------:R-:W1:Y:S01]  /*34c0*/  SHFL.IDX PT, R8, R5, RZ, 0x1c1f ;  /* 0x001c1fff05087589 */ /* 0x000e6200000e0000 */
[----:B------:R-:W-:-:S03]  /*34d0*/  UISETP.LT.AND UP0, UPT, URZ, UR21, UPT ;  /* 0x000000153f00728c */ /* 0x000fc6000bf01270 */
[----:B------:R2:W3:Y:S01]  /*34e0*/  SHFL.IDX PT, R7, R5, 0x1, 0x1c1f ;  /* 0x003c1f0005077f89 */ /* 0x0004e200000e0000 */
[----:B------:R-:W-:-:S04]  /*34f0*/  USEL UR21, URZ, UR21, !UP0 ;  /* 0x000000153f157287 */ /* 0x000fc8000c000000 */
[----:B------:R-:W-:Y:S01]  /*3500*/  UISETP.GE.AND UP0, UPT, UR20, UR21, UPT ;  /* 0x000000151400728c */ /* 0x000fe2000bf06270 */
[----:B--2---:R-:W-:-:S04]  /*3510*/  LOP3.LUT R5, R6, 0x7ffffffc, RZ, 0xc0, !PT ;  /* 0x7ffffffc06057812 */ /* 0x004fc800078ec0ff */
[----:B------:R-:W-:Y:S01]  /*3520*/  IADD3 R5, R2, -R5, RZ ;  /* 0x8000000502057210 */ /* 0x000fe20007ffe0ff */
[----:B------:R-:W-:-:S04]  /*3530*/  IMAD.U32 R2, RZ, RZ, UR22 ;  /* 0x00000016ff027e24 */ /* 0x000fc8000f8e00ff */
[----:B------:R-:W-:-:S05]  /*3540*/  IMAD.SHL.U32 R9, R5, 0x2, RZ ;  /* 0x0000000205097824 */ /* 0x000fca00078e00ff */
[C---:B------:R-:W-:Y:S01]  /*3550*/  IADD3 R2, -R9.reuse, 0x1, R2 ;  /* 0x0000000109027810 */ /* 0x040fe20007ffe102 */
[----:B------:R2:W-:Y:S01]  /*3560*/  STL [R1+0x34], R9 ;  /* 0x0000340901007387 */ /* 0x0005e20000100800 */
[----:B------:R-:W-:Y:S02]  /*3570*/  IADD3 R6, -R9, UR22, RZ ;  /* 0x0000001609067c10 */ /* 0x000fe4000fffe1ff */
[----:B------:R-:W-:-:S05]  /*3580*/  IADD3 R2, R2, -UR12, RZ ;  /* 0x8000000c02027c10 */ /* 0x000fca000fffe0ff */
[C---:B-1----:R-:W-:Y:S01]  /*3590*/  IMAD.IADD R5, R2.reuse, 0x1, R8 ;  /* 0x0000000102057824 */ /* 0x042fe200078e0208 */
[----:B---3--:R-:W-:-:S04]  /*35a0*/  IADD3 R2, R2, R7, RZ ;  /* 0x0000000702027210 */ /* 0x008fc80007ffe0ff */
[C---:B------:R-:W-:Y:S02]  /*35b0*/  IMNMX R5, R6.reuse, R5, PT ;  /* 0x0000000506057217 */ /* 0x040fe40003800200 */
[----:B------:R-:W-:Y:S02]  /*35c0*/  IMNMX R2, R6, R2, PT ;  /* 0x0000000206027217 */ /* 0x000fe40003800200 */
[C---:B------:R-:W-:Y:S02]  /*35d0*/  ISETP.GT.AND P0, PT, R5.reuse, RZ, PT ;  /* 0x000000ff0500720c */ /* 0x040fe40003f04270 */
[C---:B------:R-:W-:Y:S02]  /*35e0*/  ISETP.GT.AND P6, PT, R5.reuse, 0x1, PT ;  /* 0x000000010500780c */ /* 0x040fe40003fc4270 */
[----:B------:R-:W-:Y:S02]  /*35f0*/  FSEL R8, R72, -INF , P0 ;  /* 0xff80000048087808 */ /* 0x000fe40000000000 */
[----:B------:R-:W-:-:S02]  /*3600*/  ISETP.GT.AND P0, PT, R5, 0x8, PT ;  /* 0x000000080500780c */ /* 0x000fc40003f04270 */
[----:B------:R-:W-:Y:S02]  /*3610*/  ISETP.GT.AND P5, PT, R2, RZ, PT ;  /* 0x000000ff0200720c */ /* 0x000fe40003fa4270 */
[----:B------:R-:W-:Y:S02]  /*3620*/  FSEL R10, R64, -INF , P0 ;  /* 0xff800000400a7808 */ /* 0x000fe40000000000 */
[----:B------:R-:W-:Y:S02]  /*3630*/  ISETP.GT.AND P0, PT, R2, 0x9, PT ;  /* 0x000000090200780c */ /* 0x000fe40003f04270 */
[----:B--2---:R-:W-:Y:S02]  /*3640*/  FSEL R9, R73, -INF , P6 ;  /* 0xff80000049097808 */ /* 0x004fe40003000000 */
[----:B------:R-:W-:Y:S02]  /*3650*/  FSEL R14, R74, -INF , P5 ;  /* 0xff8000004a0e7808 */ /* 0x000fe40002800000 */
[----:B------:R-:W-:-:S02]  /*3660*/  FSEL R21, R67, -INF , P0 ;  /* 0xff80000043157808 */ /* 0x000fc40000000000 */
[C---:B------:R-:W-:Y:S02]  /*3670*/  ISETP.GT.AND P5, PT, R5.reuse, 0x9, PT ;  /* 0x000000090500780c */ /* 0x040fe40003fa4270 */
[----:B------:R-:W-:Y:S02]  /*3680*/  ISETP.GT.AND P0, PT, R5, 0x11, PT ;  /* 0x000000110500780c */ /* 0x000fe40003f04270 */
[----:B------:R-:W-:Y:S02]  /*3690*/  FMNMX.FTZ R6, R8, R9, !PT ;  /* 0x0000000908067209 */ /* 0x000fe40007810000 */
[----:B------:R-:W-:Y:S02]  /*36a0*/  ISETP.GT.AND P1, PT, R2, 0x1, PT ;  /* 0x000000010200780c */ /* 0x000fe40003f24270 */
[----:B------:R-:W-:Y:S02]  /*36b0*/  FSEL R11, R65, -INF , P5 ;  /* 0xff800000410b7808 */ /* 0x000fe40002800000 */
[----:B------:R-:W-:-:S02]  /*36c0*/  FSEL R22, R61, -INF , P0 ;  /* 0xff8000003d167808 */ /* 0x000fc40000000000 */
[----:B------:R-:W-:Y:S02]  /*36d0*/  ISETP.GT.AND P5, PT, R5, 0x10, PT ;  /* 0x000000100500780c */ /* 0x000fe40003fa4270 */
[----:B------:R-:W-:Y:S02]  /*36e0*/  ISETP.GT.AND P0, PT, R2, 0x10, PT ;  /* 0x000000100200780c */ /* 0x000fe40003f04270 */
[----:B------:R-:W-:Y:S02]  /*36f0*/  FMNMX.FTZ R6, R10, R6, !PT ;  /* 0x000000060a067209 */ /* 0x000fe40007810000 */
[----:B------:R-:W-:Y:S02]  /*3700*/  FSEL R15, R75, -INF , P1 ;  /* 0xff8000004b0f7808 */ /* 0x000fe40000800000 */
[----:B------:R-:W-:Y:S01]  /*3710*/  ISETP.GT.AND P1, PT, R2, 0x8, PT ;  /* 0x000000080200780c */ /* 0x000fe20003f24270 */
[----:B------:R-:W-:Y:S01]  /*3720*/  LDSM.16.MT88.4 R72, [R228+0x6100] ;  /* 0x00610000e448783b */ /* 0x000fe20000004200 */
[----:B------:R-:W-:-:S02]  /*3730*/  FSEL R13, R60, -INF , P5 ;  /* 0xff8000003c0d7808 */ /* 0x000fc40002800000 */
[----:B------:R-:W-:Y:S02]  /*3740*/  FSEL R25, R62, -INF , P0 ;  /* 0xff8000003e197808 */ /* 0x000fe40000000000 */
[----:B------:R-:W-:Y:S02]  /*3750*/  FMNMX.FTZ R6, R11, R6, !PT ;  /* 0x000000060b067209 */ /* 0x000fe40007810000 */
[----:B------:R-:W-:Y:S02]  /*3760*/  ISETP.GT.AND P0, PT, R2, 0x19, PT ;  /* 0x000000190200780c */ /* 0x000fe40003f04270 */
[----:B------:R-:W-:Y:S02]  /*3770*/  FSEL R20, R66, -INF , P1 ;  /* 0xff80000042147808 */ /* 0x000fe40000800000 */
[----:B------:R-:W-:Y:S01]  /*3780*/  ISETP.GT.AND P1, PT, R5, 0x18, PT ;  /* 0x000000180500780c */ /* 0x000fe20003f24270 */
[----:B------:R-:W-:Y:S01]  /*3790*/  LDSM.16.MT88.4 R64, [R226+0x3100] ;  /* 0x00310000e240783b */ /* 0x000fe20000004200 */
[----:B------:R-:W-:-:S02]  /*37a0*/  FMNMX.FTZ R6, R13, R6, !PT ;  /* 0x000000060d067209 */ /* 0x000fc40007810000 */
[----:B------:R-:W-:Y:S02]  /*37b0*/  FSEL R56, R79, -INF , P0 ;  /* 0xff8000004f387808 */ /* 0x000fe40000000000 */
[C---:B------:R-:W-:Y:S02]  /*37c0*/  ISETP.GT.AND P0, PT, R5.reuse, 0x20, PT ;  /* 0x000000200500780c */ /* 0x040fe40003f04270 */
[----:B------:R-:W-:Y:S02]  /*37d0*/  ISETP.GT.AND P6, PT, R5, 0x19, PT ;  /* 0x000000190500780c */ /* 0x000fe40003fc4270 */
[----:B------:R-:W-:Y:S02]  /*37e0*/  FSEL R23, R76, -INF , P1 ;  /* 0xff8000004c177808 */ /* 0x000fe40000800000 */
[----:B------:R-:W-:Y:S02]  /*37f0*/  FMNMX.FTZ R6, R22, R6, !PT ;  /* 0x0000000616067209 */ /* 0x000fe40007810000 */
[----:B------:R-:W-:-:S02]  /*3800*/  FSEL R96, R40, -INF , P0 ;  /* 0xff80000028607808 */ /* 0x000fc40000000000 */
[C---:B------:R-:W-:Y:S02]  /*3810*/  ISETP.GT.AND P5, PT, R2.reuse, 0x11, PT ;  /* 0x000000110200780c */ /* 0x040fe40003fa4270 */
[----:B------:R-:W-:Y:S02]  /*3820*/  ISETP.GT.AND P0, PT, R2, 0x21, PT ;  /* 0x000000210200780c */ /* 0x000fe40003f04270 */
[----:B------:R-:W-:Y:S02]  /*3830*/  FSEL R24, R77, -INF , P6 ;  /* 0xff8000004d187808 */ /* 0x000fe40003000000 */
[----:B------:R-:W-:Y:S02]  /*3840*/  FMNMX.FTZ R6, R23, R6, !PT ;  /* 0x0000000617067209 */ /* 0x000fe40007810000 */
[----:B------:R-:W-:Y:S02]  /*3850*/  FSEL R26, R63, -INF , P5 ;  /* 0xff8000003f1a7808 */ /* 0x000fe40002800000 */
[----:B------:R-:W-:-:S02]  /*3860*/  FSEL R97, R43, -INF , P0 ;  /* 0xff8000002b617808 */ /* 0x000fc40000000000 */
[C---:B------:R-:W-:Y:S02]  /*3870*/  ISETP.GT.AND P5, PT, R5.reuse, 0x21, PT ;  /* 0x000000210500780c */ /* 0x040fe40003fa4270 */
[----:B------:R-:W-:Y:S02]  /*3880*/  ISETP.GT.AND P0, PT, R5, 0x28, PT ;  /* 0x000000280500780c */ /* 0x000fe40003f04270 */
[----:B------:R-:W-:Y:S02]  /*3890*/  FMNMX.FTZ R6, R24, R6, !PT ;  /* 0x0000000618067209 */ /* 0x000fe40007810000 */
[----:B------:R-:W-:Y:S02]  /*38a0*/  FMNMX.FTZ R7, R14, R15, !PT ;  /* 0x0000000f0e077209 */ /* 0x000fe40007810000 */
[----:B------:R-:W-:Y:S02]  /*38b0*/  FSEL R95, R41, -INF , P5 ;  /* 0xff800000295f7808 */ /* 0x000fe40002800000 */
[----:B------:R-:W-:-:S02]  /*38c0*/  FSEL R93, R36, -INF , P0 ;  /* 0xff800000245d7808 */ /* 0x000fc40000000000 */
[----:B------:R-:W-:Y:S02]  /*38d0*/  FMNMX.FTZ R6, R96, R6, !PT ;  /* 0x0000000660067209 */ /* 0x000fe40007810000 */
[----:B------:R-:W-:Y:S02]  /*38e0*/  ISETP.GT.AND P0, PT, R2, 0x29, PT ;  /* 0x000000290200780c */ /* 0x000fe40003f04270 */
[----:B------:R-:W-:Y:S02]  /*38f0*/  FMNMX.FTZ R7, R20, R7, !PT ;  /* 0x0000000714077209 */ /* 0x000fe40007810000 */
[----:B------:R-:W-:Y:S02]  /*3900*/  ISETP.GT.AND P1, PT, R2, 0x18, PT ;  /* 0x000000180200780c */ /* 0x000fe40003f24270 */
[----:B------:R-:W-:Y:S02]  /*3910*/  ISETP.GT.AND P5, PT, R5, 0x29, PT ;  /* 0x000000290500780c */ /* 0x000fe40003fa4270 */
[----:B------:R-:W-:-:S02]  /*3920*/  FMNMX.FTZ R6, R95, R6, !PT ;  /* 0x000000065f067209 */ /* 0x000fc40007810000 */
[----:B------:R-:W-:Y:S02]  /*3930*/  FSEL R99, R39, -INF , P0 ;  /* 0xff80000027637808 */ /* 0x000fe40000000000 */
[----:B------:R-:W-:Y:S02]  /*3940*/  FMNMX.FTZ R7, R21, R7, !PT ;  /* 0x0000000715077209 */ /* 0x000fe40007810000 */
[----:B------:R-:W-:Y:S02]  /*3950*/  ISETP.GT.AND P0, PT, R5, 0x30, PT ;  /* 0x000000300500780c */ /* 0x000fe40003f04270 */
[----:B------:R-:W-:Y:S02]  /*3960*/  FSEL R27, R78, -INF , P1 ;  /* 0xff8000004e1b7808 */ /* 0x000fe40000800000 */
[----:B------:R-:W-:Y:S01]  /*3970*/  FSEL R92, R37, -INF , P5 ;  /* 0xff800000255c7808 */ /* 0x000fe20002800000 */
[----:B------:R-:W-:Y:S01]  /*3980*/  LDSM.16.MT88.4 R76, [R228+0x900] ;  /* 0x00090000e44c783b */ /* 0x000fe20000004200 */
[----:B------:R-:W-:-:S02]  /*3990*/  FMNMX.FTZ R6, R93, R6, !PT ;  /* 0x000000065d067209 */ /* 0x000fc40007810000 */
[----:B------:R-:W-:Y:S02]  /*39a0*/  ISETP.GT.AND P1, PT, R2, 0x20, PT ;  /* 0x000000200200780c */ /* 0x000fe40003f24270 */
[----:B------:R-:W-:Y:S02]  /*39b0*/  FMNMX.FTZ R7, R25, R7, !PT ;  /* 0x0000000719077209 */ /* 0x000fe40007810000 */
[----:B------:R-:W-:Y:S02]  /*39c0*/  FSEL R168, R32, -INF , P0 ;  /* 0xff80000020a87808 */ /* 0x000fe40000000000 */
[----:B------:R-:W-:Y:S02]  /*39d0*/  ISETP.GT.AND P0, PT, R2, 0x31, PT ;  /* 0x000000310200780c */ /* 0x000fe40003f04270 */
[----:B------:R-:W-:Y:S02]  /*39e0*/  ISETP.GT.AND P5, PT, R5, 0x31, PT ;  /* 0x000000310500780c */ /* 0x000fe40003fa4270 */
[----:B------:R-:W-:-:S02]  /*39f0*/  FMNMX.FTZ R6, R92, R6, !PT ;  /* 0x000000065c067209 */ /* 0x000fc40007810000 */
[----:B------:R-:W-:Y:S02]  /*3a00*/  FSEL R98, R42, -INF , P1 ;  /* 0xff8000002a627808 */ /* 0x000fe40000800000 */
[----:B------:R-:W-:Y:S01]  /*3a10*/  FMNMX.FTZ R7, R26, R7, !PT ;  /* 0x000000071a077209 */ /* 0x000fe20007810000 */
[----:B------:R-:W-:Y:S01]  /*3a20*/  LDSM.16.MT88.4 R40, [R225+0x900] ;  /* 0x00090000e128783b */ /* 0x000fe20000004200 */
[----:B------:R-:W-:Y:S02]  /*3a30*/  ISETP.GT.AND P1, PT, R2, 0x28, PT ;  /* 0x000000280200780c */ /* 0x000fe40003f24270 */
[----:B------:R-:W-:Y:S02]  /*3a40*/  FSEL R167, R35, -INF , P0 ;  /* 0xff80000023a77808 */ /* 0x000fe40000000000 */
[----:B------:R-:W-:Y:S02]  /*3a50*/  FSEL R166, R33, -INF , P5 ;  /* 0xff80000021a67808 */ /* 0x000fe40002800000 */
[----:B------:R-:W-:-:S02]  /*3a60*/  ISETP.GT.AND P0, PT, R5, 0x38, PT ;  /* 0x000000380500780c */ /* 0x000fc40003f04270 */
[----:B------:R-:W-:Y:S02]  /*3a70*/  FMNMX.FTZ R6, R168, R6, !PT ;  /* 0x00000006a8067209 */ /* 0x000fe40007810000 */
[----:B------:R-:W-:Y:S02]  /*3a80*/  FMNMX.FTZ R7, R27, R7, !PT ;  /* 0x000000071b077209 */ /* 0x000fe40007810000 */
        /* <DEDUP_REMOVED lines=20> */
[----:B------:R-:W-:Y:S02]  /*3bd0*/  ISETP.GT.AND P1, PT, R5, 0x49, PT ;  /* 0x000000490500780c */ /* 0x000fe40003f24270 */
[----:B------:R-:W-:Y:S02]  /*3be0*/  FMNMX.FTZ R7, R94, R7, !PT ;  /* 0x000000075e077209 */ /* 0x000fe40007810000 */
[----:B------:R-:W-:Y:S02]  /*3bf0*/  FSEL R177, R52, -INF , P5 ;  /* 0xff80000034b17808 */ /* 0x000fe40002800000 */
[----:B------:R-:W-:-:S02]  /*3c00*/  FMNMX.FTZ R6, R178, R6, !PT ;  /* 0x00000006b2067209 */ /* 0x000fc40007810000 */
[----:B------:R-:W-:Y:S02]  /*3c10*/  FSEL R176, R53, -INF , P1 ;  /* 0xff80000035b07808 */ /* 0x000fe40000800000 */
[----:B------:R-:W-:Y:S02]  /*3c20*/  FMNMX.FTZ R7, R99, R7, !PT ;  /* 0x0000000763077209 */ /* 0x000fe40007810000 */
[----:B------:R-:W-:Y:S02]  /*3c30*/  ISETP.GT.AND P1, PT, R2, 0x38, PT ;  /* 0x000000380200780c */ /* 0x000fe40003f24270 */
[----:B------:R-:W-:Y:S02]  /*3c40*/  ISETP.GT.AND P0, PT, R5, 0x50, PT ;  /* 0x000000500500780c */ /* 0x000fe40003f04270 */
[----:B------:R-:W-:Y:S02]  /*3c50*/  FMNMX.FTZ R6, R177, R6, !PT ;  /* 0x00000006b1067209 */ /* 0x000fe40007810000 */
[----:B------:R-:W-:-:S02]  /*3c60*/  FMNMX.FTZ R7, R169, R7, !PT ;  /* 0x00000007a9077209 */ /* 0x000fc40007810000 */
[----:B------:R-:W-:Y:S02]  /*3c70*/  FSEL R142, R46, -INF , P1 ;  /* 0xff8000002e8e7808 */ /* 0x000fe40000800000 */
[C---:B------:R-:W-:Y:S02]  /*3c80*/  ISETP.GT.AND P6, PT, R5.reuse, 0x51, PT ;  /* 0x000000510500780c */ /* 0x040fe40003fc4270 */
[C---:B------:R-:W-:Y:S02]  /*3c90*/  ISETP.GT.AND P5, PT, R5.reuse, 0x58, PT ;  /* 0x000000580500780c */ /* 0x040fe40003fa4270 */
[----:B------:R-:W-:Y:S02]  /*3ca0*/  FSEL R250, R16, -INF , P0 ;  /* 0xff80000010fa7808 */ /* 0x000fe40000000000 */
[----:B------:R-:W-:Y:S02]  /*3cb0*/  ISETP.GT.AND P1, PT, R5, 0x59, PT ;  /* 0x000000590500780c */ /* 0x000fe40003f24270 */
[----:B------:R-:W-:-:S02]  /*3cc0*/  ISETP.GT.AND P0, PT, R2, 0x39, PT ;  /* 0x000000390200780c */ /* 0x000fc40003f04270 */
[----:B------:R-:W-:Y:S02]  /*3cd0*/  FMNMX.FTZ R5, R176, R6, !PT ;  /* 0x00000006b0057209 */ /* 0x000fe40007810000 */
[----:B------:R-:W-:Y:S02]  /*3ce0*/  FMNMX.FTZ R6, R167, R7, !PT ;  /* 0x00000007a7067209 */ /* 0x000fe40007810000 */
[----:B------:R-:W-:Y:S02]  /*3cf0*/  FSEL R143, R47, -INF , P0 ;  /* 0xff8000002f8f7808 */ /* 0x000fe40000000000 */
[----:B------:R-:W-:Y:S01]  /*3d00*/  FSEL R100, R17, -INF , P6 ;  /* 0xff80000011647808 */ /* 0x000fe20003000000 */
[----:B------:R-:W-:Y:S01]  /*3d10*/  LDSM.16.MT88.4 R44, [R229+0x100] ;  /* 0x00010000e52c783b */ /* 0x000fe20000004200 */
[----:B------:R-:W-:Y:S02]  /*3d20*/  FMNMX.FTZ R5, R250, R5, !PT ;  /* 0x00000005fa057209 */ /* 0x000fe40007810000 */
[----:B------:R-:W-:-:S02]  /*3d30*/  ISETP.GT.AND P0, PT, R2, 0x40, PT ;  /* 0x000000400200780c */ /* 0x000fc40003f04270 */
[----:B------:R-:W-:Y:S02]  /*3d40*/  FMNMX.FTZ R6, R142, R6, !PT ;  /* 0x000000068e067209 */ /* 0x000fe40007810000 */
[----:B------:R-:W-:Y:S02]  /*3d50*/  FSEL R251, R48, -INF , P5 ;  /* 0xff80000030fb7808 */ /* 0x000fe40002800000 */
[----:B------:R-:W-:Y:S02]  /*3d60*/  FMNMX.FTZ R141, R100, R5, !PT ;  /* 0x00000005648d7209 */ /* 0x000fe40007810000 */
[----:B------:R-:W-:Y:S02]  /*3d70*/  ISETP.GT.AND P5, PT, R2, 0x41, PT ;  /* 0x000000410200780c */ /* 0x000fe40003fa4270 */
[----:B------:R-:W-:Y:S02]  /*3d80*/  FSEL R174, R30, -INF , P0 ;  /* 0xff8000001eae7808 */ /* 0x000fe40000000000 */
[----:B------:R-:W-:-:S02]  /*3d90*/  FMNMX.FTZ R5, R143, R6, !PT ;  /* 0x000000068f057209 */ /* 0x000fc40007810000 */
[----:B------:R-:W-:Y:S02]  /*3da0*/  FSEL R89, R49, -INF , P1 ;  /* 0xff80000031597808 */ /* 0x000fe40000800000 */
[----:B------:R-:W-:Y:S02]  /*3db0*/  FSEL R173, R31, -INF , P5 ;  /* 0xff8000001fad7808 */ /* 0x000fe40002800000 */
[----:B------:R-:W-:Y:S02]  /*3dc0*/  ISETP.GT.AND P1, PT, R2, 0x48, PT ;  /* 0x000000480200780c */ /* 0x000fe40003f24270 */
[----:B------:R-:W-:Y:S02]  /*3dd0*/  FMNMX.FTZ R5, R174, R5, !PT ;  /* 0x00000005ae057209 */ /* 0x000fe40007810000 */
[----:B------:R-:W-:Y:S02]  /*3de0*/  ISETP.GT.AND P0, PT, R2, 0x49, PT ;  /* 0x000000490200780c */ /* 0x000fe40003f04270 */
[----:B------:R-:W-:-:S02]  /*3df0*/  FSEL R172, R54, -INF , P1 ;  /* 0xff80000036ac7808 */ /* 0x000fc40000800000 */
[----:B------:R-:W-:Y:S02]  /*3e00*/  FMNMX.FTZ R5, R173, R5, !PT ;  /* 0x00000005ad057209 */ /* 0x000fe40007810000 */
[----:B------:R-:W-:Y:S02]  /*3e10*/  FSEL R175, R55, -INF , P0 ;  /* 0xff80000037af7808 */ /* 0x000fe40000000000 */
[----:B------:R-:W-:Y:S01]  /*3e20*/  ISETP.GT.AND P1, PT, R2, 0x50, PT ;  /* 0x000000500200780c */ /* 0x000fe20003f24270 */
[----:B------:R-:W-:Y:S01]  /*3e30*/  LDSM.16.MT88.4 R52, [R228+0x100] ;  /* 0x00010000e434783b */ /* 0x000fe20000004200 */
        /* <DEDUP_REMOVED lines=10> */
[----:B------:R-:W-:Y:S01]  /*3ee0*/  ISETP.GT.AND P0, PT, R2, 0x59, PT ;  /* 0x000000590200780c */ /* 0x000fe20003f04270 */
[----:B------:R-:W-:Y:S01]  /*3ef0*/  LDSM.16.MT88.4 R16, [R225+0x100] ;  /* 0x00010000e110783b */ /* 0x000fe20000004200 */
[----:B------:R-:W-:Y:S02]  /*3f00*/  FSEL R170, R50, -INF , P1 ;  /* 0xff80000032aa7808 */ /* 0x000fe40000800000 */
[----:B------:R-:W-:Y:S02]  /*3f10*/  FMNMX.FTZ R2, R171, R5, !PT ;  /* 0x00000005ab027209 */ /* 0x000fe40007810000 */
[----:B------:R-:W-:Y:S02]  /*3f20*/  FSEL R252, R51, -INF , P0 ;  /* 0xff80000033fc7808 */ /* 0x000fe40000000000 */
[----:B------:R-:W-:-:S04]  /*3f30*/  FMNMX.FTZ R2, R170, R2, !PT ;  /* 0x00000002aa027209 */ /* 0x000fc80007810000 */
        /* <DEDUP_REMOVED lines=8> */
[----:B------:R-:W-:-:S05]  /*3fc0*/  FMUL.FTZ R12, R141, c[0x0][0x2d0] ;  /* 0x0000b4008d0c7a20 */ /* 0x000fca0000410000 */
[----:B------:R-:W-:-:S05]  /*3fd0*/  FSEL R12, R12, RZ, P0 ;  /* 0x000000ff0c0c7208 */ /* 0x000fca0000000000 */
[----:B------:R-:W-:-:S04]  /*3fe0*/  FFMA.FTZ R5, R8, c[0x0][0x2d0], -R12 ;  /* 0x0000b40008057a23 */ /* 0x000fc8000001080c */
[----:B------:R1:W-:Y:S01]  /*3ff0*/  MUFU.EX2 R90, R5 ;  /* 0x00000005005a7308 */ /* 0x0003e20000000800 */
[----:B--2---:R-:W-:-:S04]  /*4000*/  FMNMX.FTZ R140, R2, R140, !PT ;  /* 0x0000008c028c7209 */ /* 0x004fc80007810000 */
[C---:B------:R-:W-:Y:S01]  /*4010*/  FSETP.NEU.FTZ.AND P0, PT, R140.reuse, -INF , PT ;  /* 0xff8000008c00780b */ /* 0x040fe20003f1d000 */
[----:B------:R-:W-:-:S05]  /*4020*/  FMUL.FTZ R2, R140, c[0x0][0x2d0] ;  /* 0x0000b4008c027a20 */ /* 0x000fca0000410000 */
[----:B------:R-:W-:Y:S02]  /*4030*/  FSEL R2, R2, RZ, P0 ;  /* 0x000000ff02027208 */ /* 0x000fe40000000000 */
[----:B------:R-:W-:Y:S01]  /*4040*/  PLOP3.LUT P0, PT, PT, PT, UP0, 0x80, 0x0 ;  /* 0x000000000000781c */ /* 0x000fe20003f0f008 */
[----:B-1----:R-:W-:Y:S02]  /*4050*/  FFMA.FTZ R5, R9, c[0x0][0x2d0], -R12 ;  /* 0x0000b40009057a23 */ /* 0x002fe4000001080c */
[--C-:B------:R-:W-:Y:S02]  /*4060*/  FFMA.FTZ R4, R14, c[0x0][0x2d0], -R2.reuse ;  /* 0x0000b4000e047a23 */ /* 0x100fe40000010802 */
[----:B------:R1:W2:Y:S01]  /*4070*/  MUFU.EX2 R101, R5 ;  /* 0x0000000500657308 */ /* 0x0002a20000000800 */
[--C-:B------:R-:W-:Y:S02]  /*4080*/  FFMA.FTZ R3, R20, c[0x0][0x2d0], -R2.reuse ;  /* 0x0000b40014037a23 */ /* 0x100fe40000010802 */
[----:B------:R-:W-:-:S05]  /*4090*/  FFMA.FTZ R0, R26, c[0x0][0x2d0], -R2 ;  /* 0x0000b4001a007a23 */ /* 0x000fca0000010802 */
[----:B------:R3:W-:Y:S01]  /*40a0*/  MUFU.EX2 R105, R4 ;  /* 0x0000000400697308 */ /* 0x0007e20000000800 */
[----:B-1----:R-:W-:-:S07]  /*40b0*/  FFMA.FTZ R5, R10, c[0x0][0x2d0], -R12 ;  /* 0x0000b4000a057a23 */ /* 0x002fce000001080c */
[----:B------:R1:W-:Y:S01]  /*40c0*/  MUFU.EX2 R57, R0 ;  /* 0x0000000000397308 */ /* 0x0003e20000000800 */
[----:B--2---:R-:W-:Y:S01]  /*40d0*/  F2FP.PACK_AB R8, R101, R90 ;  /* 0x0000005a6508723e */ /* 0x004fe200000000ff */
[----:B---3--:R-:W-:-:S06]  /*40e0*/  FFMA.FTZ R4, R15, c[0x0][0x2d0], -R2 ;  /* 0x0000b4000f047a23 */ /* 0x008fcc0000010802 */
[----:B------:R2:W-:Y:S08]  /*40f0*/  MUFU.EX2 R181, R5 ;  /* 0x0000000500b57308 */ /* 0x0005f00000000800 */
[----:B------:R-:W3:Y:S01]  /*4100*/  MUFU.EX2 R14, R4 ;  /* 0x00000004000e7308 */ /* 0x000ee20000000800 */
[----:B-1----:R-:W-:Y:S02]  /*4110*/  FFMA.FTZ R0, R27, c[0x0][0x2d0], -R2 ;  /* 0x0000b4001b007a23 */ /* 0x002fe40000010802 */
[----:B--2---:R-:W-:-:S05]  /*4120*/  FFMA.FTZ R5, R11, c[0x0][0x2d0], -R12 ;  /* 0x0000b4000b057a23 */ /* 0x004fca000001080c */
[----:B------:R1:W-:Y:S01]  /*4130*/  MUFU.EX2 R15, R0 ;  /* 0x00000000000f7308 */ /* 0x0003e20000000800 */
[----:B---3--:R-:W-:-:S07]  /*4140*/  F2FP.PACK_AB R9, R14, R105 ;  /* 0x000000690e09723e */ /* 0x008fce00000000ff */
[----:B------:R2:W3:Y:S01]  /*4150*/  MUFU.EX2 R183, R5 ;  /* 0x0000000500b77308 */ /* 0x0004e20000000800 */
[----:B-1----:R-:W-:Y:S02]  /*4160*/  FFMA.FTZ R0, R56, c[0x0][0x2d0], -R2 ;  /* 0x0000b40038007a23 */ /* 0x002fe40000010802 */
[----:B--2---:R-:W-:Y:S01]  /*4170*/  FFMA.FTZ R5, R13, c[0x0][0x2d0], -R12 ;  /* 0x0000b4000d057a23 */ /* 0x004fe2000001080c */
[----:B---3--:R-:W-:-:S04]  /*4180*/  F2FP.PACK_AB R10, R183, R181 ;  /* 0x000000b5b70a723e */ /* 0x008fc800000000ff */
[----:B------:R1:W-:Y:S08]  /*4190*/  MUFU.EX2 R13, R3 ;  /* 0x00000003000d7308 */ /* 0x0003f00000000800 */
[----:B------:R2:W-:Y:S01]  /*41a0*/  MUFU.EX2 R102, R5 ;  /* 0x0000000500667308 */ /* 0x0005e20000000800 */
[----:B-1----:R-:W-:-:S07]  /*41b0*/  FFMA.FTZ R3, R21, c[0x0][0x2d0], -R2 ;  /* 0x0000b40015037a23 */ /* 0x002fce0000010802 */
[----:B------:R1:W3:Y:S01]  /*41c0*/  MUFU.EX2 R180, R3 ;  /* 0x0000000300b47308 */ /* 0x0002e20000000800 */
[----:B--2---:R-:W2:Y:S01]  /*41d0*/  LDSM.16.MT88.4 R4, [R226+0x100] ;  /* 0x00010000e204783b */ /* 0x004ea20000004200 */
[----:B-1----:R-:W-:Y:S01]  /*41e0*/  FFMA.FTZ R3, R22, c[0x0][0x2d0], -R12 ;  /* 0x0000b40016037a23 */ /* 0x002fe2000001080c */
[----:B---3--:R-:W-:-:S05]  /*41f0*/  F2FP.PACK_AB R11, R180, R13 ;  /* 0x0000000db40b723e */ /* 0x008fca00000000ff */
[----:B------:R1:W3:Y:S02]  /*4200*/  MUFU.EX2 R103, R3 ;  /* 0x0000000300677308 */ /* 0x0002e40000000800 */
[C---:B------:R-:W-:Y:S08]  /*4210*/  HMMA.16816.F32 R60, R8.reuse, R16, RZ ;  /* 0x00000010083c723c */ /* 0x040ff000000018ff */
[----:B------:R-:W-:Y:S01]  /*4220*/  HMMA.16816.F32 R48, R8, R18, RZ ;  /* 0x000000120830723c */ /* 0x000fe200000018ff */
[----:B-1----:R-:W-:-:S04]  /*4230*/  FFMA.FTZ R3, R23, c[0x0][0x2d0], -R12 ;  /* 0x0000b40017037a23 */ /* 0x002fc8000001080c */
[----:B------:R1:W-:Y:S03]  /*4240*/  MUFU.EX2 R104, R3 ;  /* 0x0000000300687308 */ /* 0x0003e60000000800 */
[C---:B------:R-:W-:Y:S08]  /*4250*/  HMMA.16816.F32 R20, R8.reuse, R44, RZ ;  /* 0x0000002c0814723c */ /* 0x040ff000000018ff */
[----:B------:R-:W-:Y:S01]  /*4260*/  HMMA.16816.F32 R16, R8, R46, RZ ;  /* 0x0000002e0810723c */ /* 0x000fe200000018ff */
[----:B------:R-:W-:Y:S01]  /*4270*/  LDSM.16.MT88.4 R44, [R228+0x3100] ;  /* 0x00310000e42c783b */ /* 0x000fe20000004200 */
[----:B-1----:R-:W-:-:S06]  /*4280*/  FFMA.FTZ R3, R24, c[0x0][0x2d0], -R12 ;  /* 0x0000b40018037a23 */ /* 0x002fcc000001080c */
[C---:B--2---:R-:W-:Y:S01]  /*4290*/  HMMA.16816.F32 R28, R8.reuse, R4, RZ ;  /* 0x00000004081c723c */ /* 0x044fe200000018ff */
[----:B------:R1:W2:Y:S06]  /*42a0*/  MUFU.EX2 R182, R3 ;  /* 0x0000000300b67308 */ /* 0x0002ac0000000800 */
[----:B---3--:R-:W-:Y:S01]  /*42b0*/  F2FP.PACK_AB R4, R103, R102 ;  /* 0x000000666704723e */ /* 0x008fe200000000ff */
[----:B-1----:R-:W-:Y:S02]  /*42c0*/  FFMA.FTZ R3, R25, c[0x0][0x2d0], -R2 ;  /* 0x0000b40019037a23 */ /* 0x002fe40000010802 */
[----:B------:R-:W-:Y:S02]  /*42d0*/  HMMA.16816.F32 R24, R8, R6, RZ ;  /* 0x000000060818723c */ /* 0x000fe400000018ff */
[----:B------:R-:W-:Y:S05]  /*42e0*/  MUFU.EX2 R91, R3 ;  /* 0x00000003005b7308 */ /* 0x000fea0000000800 */
[----:B--2---:R-:W-:-:S03]  /*42f0*/  F2FP.PACK_AB R6, R182, R104 ;  /* 0x00000068b606723e */ /* 0x004fc600000000ff */
[----:B------:R1:W2:Y:S02]  /*4300*/  MUFU.EX2 R3, R0 ;  /* 0x0000000000037308 */ /* 0x0002a40000000800 */
[----:B-1----:R-:W-:Y:S01]  /*4310*/  IMAD.MOV.U32 R0, RZ, RZ, R57 ;  /* 0x000000ffff007224 */ /* 0x002fe200078e0039 */
[----:B--2---:R-:W-:Y:S01]  /*4320*/  F2FP.PACK_AB R7, R3, R15 ;  /* 0x0000000f0307723e */ /* 0x004fe200000000ff */
[----:B------:R-:W1:Y:S03]  /*4330*/  LDSM.16.MT88.4 R56, [R225+0x3100] ;  /* 0x00310000e138783b */ /* 0x000e660000004200 */
        /* <DEDUP_REMOVED lines=11> */
[C---:B------:R-:W-:Y:S01]  /*43f0*/  HMMA.16816.F32 R28, R8.reuse, R54, RZ ;  /* 0x00000036081c723c */ /* 0x040fe200000018ff */
[----:B------:R-:W4:Y:S07]  /*4400*/  LDSM.16.MT88.4 R52, [R226+0x6100] ;  /* 0x00610000e234783b */ /* 0x000f2e0000004200 */
[C---:B-1----:R-:W-:Y:S08]  /*4410*/  HMMA.16816.F32 R24, R8.reuse, R56, RZ ;  /* 0x000000380818723c */ /* 0x042ff000000018ff */
[C---:B------:R-:W-:Y:S08]  /*4420*/  HMMA.16816.F32 R20, R8.reuse, R58, RZ ;  /* 0x0000003a0814723c */ /* 0x040ff000000018ff */
[----:B------:R-:W-:Y:S08]  /*4430*/  HMMA.16816.F32 R16, R8, R64, RZ ;  /* 0x000000400810723c */ /* 0x000ff000000018ff */
[C---:B------:R-:W-:Y:S01]  /*4440*/  HMMA.16816.F32 R116, R4.reuse, R76, R40 ;  /* 0x0000004c0474723c */ /* 0x040fe20000001828 */
[----:B------:R-:W1:Y:S07]  /*4450*/  LDSM.16.MT88.4 R40, [R229+0x6100] ;  /* 0x00610000e528783b */ /* 0x000e6e0000004200 */
[C---:B------:R-:W-:Y:S01]  /*4460*/  HMMA.16816.F32 R108, R4.reuse, R78, R28 ;  /* 0x0000004e046c723c */ /* 0x040fe2000000181c */
[----:B------:R-:W5:Y:S07]  /*4470*/  LDSM.16.MT88.4 R76, [R225+0x6900] ;  /* 0x00690000e14c783b */ /* 0x000f6e0000004200 */
[C---:B--2---:R-:W-:Y:S08]  /*4480*/  HMMA.16816.F32 R120, R4.reuse, R32, R24 ;  /* 0x000000200478723c */ /* 0x044ff00000001818 */
[----:B------:R-:W-:Y:S08]  /*4490*/  HMMA.16816.F32 R128, R4, R34, R20 ;  /* 0x000000220480723c */ /* 0x000ff00000001814 */
[C---:B------:R-:W-:Y:S08]  /*44a0*/  HMMA.16816.F32 R64, R8.reuse, R66, RZ ;  /* 0x000000420840723c */ /* 0x040ff000000018ff */
[C---:B---3--:R-:W-:Y:S08]  /*44b0*/  HMMA.16816.F32 R32, R8.reuse, R36, RZ ;  /* 0x000000240820723c */ /* 0x048ff000000018ff */
[C---:B------:R-:W-:Y:S08]  /*44c0*/  HMMA.16816.F32 R28, R8.reuse, R38, RZ ;  /* 0x00000026081c723c */ /* 0x040ff000000018ff */
[----:B------:R-:W-:Y:S08]  /*44d0*/  HMMA.16816.F32 R24, R8, R44, RZ ;  /* 0x0000002c0818723c */ /* 0x000ff000000018ff */
[----:B------:R-:W-:Y:S07]  /*44e0*/  HMMA.16816.F32 R132, R4, R68, R16 ;  /* 0x000000440484723c */ /* 0x000fee0000001810 */
[----:B------:R-:W-:Y:S01]  /*44f0*/  IMAD.MOV.U32 R68, RZ, RZ, R105 ;  /* 0x000000ffff447224 */ /* 0x000fe200078e0069 */
[----:B------:R-:W-:Y:S01]  /*4500*/  HMMA.16816.F32 R20, R8, R46, RZ ;  /* 0x0000002e0814723c */ /* 0x000fe200000018ff */
[----:B------:R-:W-:-:S07]  /*4510*/  IMAD.MOV.U32 R69, RZ, RZ, R104 ;  /* 0x000000ffff457224 */ /* 0x000fce00078e0068 */
[C---:B------:R-:W-:Y:S08]  /*4520*/  HMMA.16816.F32 R16, R8.reuse, R48, RZ ;  /* 0x000000300810723c */ /* 0x040ff000000018ff */
[C---:B------:R-:W-:Y:S08]  /*4530*/  HMMA.16816.F32 R60, R8.reuse, R50, RZ ;  /* 0x00000032083c723c */ /* 0x040ff000000018ff */
[C---:B----4-:R-:W-:Y:S08]  /*4540*/  HMMA.16816.F32 R56, R8.reuse, R52, RZ ;  /* 0x000000340838723c */ /* 0x050ff000000018ff */
[C---:B-1----:R-:W-:Y:S08]  /*4550*/  HMMA.16816.F32 R48, R8.reuse, R40, RZ ;  /* 0x000000280830723c */ /* 0x042ff000000018ff */
[C---:B------:R-:W-:Y:S08]  /*4560*/  HMMA.16816.F32 R44, R8.reuse, R42, RZ ;  /* 0x0000002a082c723c */ /* 0x040ff000000018ff */
[C---:B------:R-:W-:Y:S08]  /*4570*/  HMMA.16816.F32 R52, R8.reuse, R54, RZ ;  /* 0x000000360834723c */ /* 0x040ff000000018ff */
[C---:B------:R-:W-:Y:S08]  /*4580*/  HMMA.16816.F32 R40, R8.reuse, R72, RZ ;  /* 0x000000480828723c */ /* 0x040ff000000018ff */
[----:B------:R-:W-:Y:S07]  /*4590*/  HMMA.16816.F32 R36, R8, R74, RZ ;  /* 0x0000004a0824723c */ /* 0x000fee00000018ff */
[----:B------:R-:W-:Y:S01]  /*45a0*/  MOV R8, R103 ;  /* 0x0000006700087202 */ /* 0x000fe20000000f00 */
[----:B------:R-:W-:Y:S01]  /*45b0*/  IMAD.MOV.U32 R9, RZ, RZ, R102 ;  /* 0x000000ffff097224 */ /* 0x000fe200078e0066 */
[----:B------:R-:W-:Y:S01]  /*45c0*/  HMMA.16816.F32 R104, R4, R70, R64 ;  /* 0x000000460468723c */ /* 0x000fe20000001840 */
[----:B------:R-:W-:-:S02]  /*45d0*/  IMAD.MOV.U32 R10, RZ, RZ, R101 ;  /* 0x000000ffff0a7224 */ /* 0x000fc400078e0065 */
[----:B------:R-:W-:-:S04]  /*45e0*/  IMAD.MOV.U32 R11, RZ, RZ, R100 ;  /* 0x000000ffff0b7224 */ /* 0x000fc800078e0064 */
        /* <DEDUP_REMOVED lines=8> */
[----:B------:R-:W-:Y:S01]  /*4670*/  MOV R27, R66 ;  /* 0x00000042001b7202 */ /* 0x000fe20000000f00 */
[----:B------:R-:W-:Y:S01]  /*4680*/  HMMA.16816.F32 R88, R4, R86, R28 ;  /* 0x000000560458723c */ /* 0x000fe2000000181c */
[----:B------:R-:W-:-:S06]  /*4690*/  IMAD.MOV.U32 R26, RZ, RZ, R67 ;  /* 0x000000ffff1a7224 */ /* 0x000fcc00078e0043 */
[----:B------:R-:W-:Y:S01]  /*46a0*/  IMAD.MOV.U32 R87, RZ, RZ, R68 ;  /* 0x000000ffff577224 */ /* 0x000fe200078e0044 */
[C---:B------:R-:W-:Y:S01]  /*46b0*/  HMMA.16816.F32 R80, R4.reuse, R82, R20 ;  /* 0x000000520450723c */ /* 0x040fe20000001814 */
[----:B------:R-:W-:Y:S01]  /*46c0*/  IMAD.MOV.U32 R86, RZ, RZ, R69 ;  /* 0x000000ffff567224 */ /* 0x000fe200078e0045 */
[----:B------:R-:W1:Y:S01]  /*46d0*/  LDSM.16.MT88.4 R20, [R226+0x6900] ;  /* 0x00690000e214783b */ /* 0x000e620000004200 */
[----:B------:R-:W-:Y:S02]  /*46e0*/  IMAD.MOV.U32 R31, RZ, RZ, R8 ;  /* 0x000000ffff1f7224 */ /* 0x000fe400078e0008 */
[----:B------:R-:W-:Y:S02]  /*46f0*/  IMAD.MOV.U32 R30, RZ, RZ, R11 ;  /* 0x000000ffff1e7224 */ /* 0x000fe400078e000b */
[----:B------:R-:W2:Y:S01]  /*4700*/  LDSM.16.MT88.4 R8, [R228+0x6900] ;  /* 0x00690000e408783b */ /* 0x000ea20000004200 */
[C---:B-----5:R-:W-:Y:S03]  /*4710*/  HMMA.16816.F32 R68, R4.reuse, R76, R16 ;  /* 0x0000004c0444723c */ /* 0x060fe60000001810 */
[----:B------:R-:W3:Y:S05]  /*4720*/  LDSM.16.MT88.4 R16, [R229+0x6900] ;  /* 0x00690000e510783b */ /* 0x000eea0000004200 */
[C---:B------:R-:W-:Y:S08]  /*4730*/  HMMA.16816.F32 R76, R4.reuse, R78, R60 ;  /* 0x0000004e044c723c */ /* 0x040ff0000000183c */
[C---:B-1----:R-:W-:Y:S08]  /*4740*/  HMMA.16816.F32 R64, R4.reuse, R20, R56 ;  /* 0x000000140440723c */ /* 0x042ff00000001838 */
[C---:B--2---:R-:W-:Y:S08]  /*4750*/  HMMA.16816.F32 R40, R4.reuse, R8, R40 ;  /* 0x000000080428723c */ /* 0x044ff00000001828 */
[C---:B---3--:R-:W-:Y:S07]  /*4760*/  HMMA.16816.F32 R56, R4.reuse, R16, R48 ;  /* 0x000000100438723c */ /* 0x048fee0000001830 */
[----:B------:R-:W-:Y:S01]  /*4770*/  IMAD.MOV.U32 R49, RZ, RZ, R0 ;  /* 0x000000ffff317224 */ /* 0x000fe200078e0000 */
[----:B------:R-:W-:Y:S01]  /*4780*/  MOV R51, R34 ;  /* 0x0000002200337202 */ /* 0x000fe20000000f00 */
[----:B------:R-:W-:Y:S01]  /*4790*/  FFMA.FTZ R0, R96, c[0x0][0x2d0], -R12 ;  /* 0x0000b40060007a23 */ /* 0x000fe2000001080c */
[----:B------:R-:W-:Y:S01]  /*47a0*/  HMMA.16816.F32 R44, R4, R18, R44 ;  /* 0x00000012042c723c */ /* 0x000fe2000000182c */
[----:B------:R-:W-:Y:S01]  /*47b0*/  IMAD.MOV.U32 R48, RZ, RZ, R35 ;  /* 0x000000ffff307224 */ /* 0x000fe200078e0023 */
[----:B------:R-:W1:Y:S01]  /*47c0*/  LDSM.16.MT88.4 R16, [R225+0x1100] ;  /* 0x00110000e110783b */ /* 0x000e620000004200 */
[----:B------:R2:W-:Y:S01]  /*47d0*/  MUFU.EX2 R25, R0 ;  /* 0x0000000000197308 */ /* 0x0005e20000000800 */
[----:B------:R-:W-:-:S04]  /*47e0*/  IMAD.MOV.U32 R50, RZ, RZ, R252 ;  /* 0x000000ffff327224 */ /* 0x000fc800078e00fc */
[C---:B------:R-:W-:Y:S01]  /*47f0*/  HMMA.16816.F32 R32, R4.reuse, R10, R36 ;  /* 0x0000000a0420723c */ /* 0x040fe20000001824 */
[----:B------:R-:W3:Y:S06]  /*4800*/  LDSM.16.MT88.4 R8, [R226+0x1100] ;  /* 0x00110000e208783b */ /* 0x000eec0000004200 */
[----:B------:R-:W-:Y:S01]  /*4810*/  MOV R38, R181 ;  /* 0x000000b500267202 */ /* 0x000fe20000000f00 */
[----:B------:R-:W-:Y:S01]  /*4820*/  HMMA.16816.F32 R60, R4, R22, R52 ;  /* 0x00000016043c723c */ /* 0x000fe20000001834 */
[----:B------:R-:W-:Y:S01]  /*4830*/  IMAD.MOV.U32 R37, RZ, RZ, R51 ;  /* 0x000000ffff257224 */ /* 0x000fe200078e0033 */
[----:B------:R-:W4:Y:S01]  /*4840*/  LDSM.16.MT88.4 R20, [R229+0x1100] ;  /* 0x00110000e514783b */ /* 0x000f220000004200 */
[----:B--2---:R-:W-:-:S04]  /*4850*/  FFMA.FTZ R0, R95, c[0x0][0x2d0], -R12 ;  /* 0x0000b4005f007a23 */ /* 0x004fc8000001080c */
[----:B------:R2:W5:Y:S02]  /*4860*/  MUFU.EX2 R181, R0 ;  /* 0x0000000000b57308 */ /* 0x0005640000000800 */
[----:B--2---:R-:W-:Y:S01]  /*4870*/  FFMA.FTZ R0, R93, c[0x0][0x2d0], -R12 ;  /* 0x0000b4005d007a23 */ /* 0x004fe2000001080c */
[----:B-----5:R-:W-:-:S05]  /*4880*/  F2FP.PACK_AB R4, R181, R25 ;  /* 0x00000019b504723e */ /* 0x020fca00000000ff */
[----:B------:R2:W-:Y:S02]  /*4890*/  MUFU.EX2 R29, R0 ;  /* 0x00000000001d7308 */ /* 0x0005e40000000800 */
[----:B--2---:R-:W-:-:S06]  /*48a0*/  FFMA.FTZ R0, R92, c[0x0][0x2d0], -R12 ;  /* 0x0000b4005c007a23 */ /* 0x004fcc000001080c */
        /* <DEDUP_REMOVED lines=10> */
[----:B------:R-:W2:Y:S02]  /*4950*/  MUFU.EX2 R28, R0 ;  /* 0x00000000001c7308 */ /* 0x000ea40000000800 */
[----:B--2---:R-:W-:Y:S01]  /*4960*/  F2FP.PACK_AB R7, R28, R39 ;  /* 0x000000271c07723e */ /* 0x004fe200000000ff */
[----:B------:R-:W-:-:S06]  /*4970*/  IMAD.MOV.U32 R0, RZ, RZ, R86 ;  /* 0x000000ffff007224 */ /* 0x000fcc00078e0056 */
[C---:B-1----:R-:W-:Y:S07]  /*4980*/  HMMA.16816.F32 R52, R4.reuse, R16, R160 ;  /* 0x000000100434723c */ /* 0x042fee00000018a0 */
[----:B------:R-:W-:Y:S01]  /*4990*/  IMAD.MOV.U32 R161, RZ, RZ, R38 ;  /* 0x000000ffffa17224 */ /* 0x000fe200078e0026 */
[----:B------:R-:W-:Y:S01]  /*49a0*/  MOV R38, R50 ;  /* 0x0000003200267202 */ /* 0x000fe20000000f00 */
[----:B------:R-:W-:Y:S01]  /*49b0*/  IMAD.MOV.U32 R163, RZ, RZ, R48 ;  /* 0x000000ffffa37224 */ /* 0x000fe200078e0030 */
[----:B---3--:R-:W-:Y:S01]  /*49c0*/  HMMA.16816.F32 R92, R4, R10, R124 ;  /* 0x0000000a045c723c */ /* 0x008fe2000000187c */
[----:B------:R-:W-:-:S02]  /*49d0*/  IMAD.MOV.U32 R162, RZ, RZ, R49 ;  /* 0x000000ffffa27224 */ /* 0x000fc400078e0031 */
[----:B------:R-:W-:-:S05]  /*49e0*/  IMAD.MOV.U32 R160, RZ, RZ, R87 ;  /* 0x000000ffffa07224 */ /* 0x000fca00078e0057 */
[C---:B------:R-:W-:Y:S01]  /*49f0*/  HMMA.16816.F32 R48, R4.reuse, R18, R144 ;  /* 0x000000120430723c */ /* 0x040fe20000001890 */
[----:B------:R-:W1:Y:S06]  /*4a00*/  LDSM.16.MT88.4 R16, [R228+0x1100] ;  /* 0x00110000e410783b */ /* 0x000e6c0000004200 */
[----:B------:R-:W-:Y:S01]  /*4a10*/  IMAD.MOV.U32 R146, RZ, RZ, R84 ;  /* 0x000000ffff927224 */ /* 0x000fe200078e0054 */
[----:B------:R-:W-:Y:S01]  /*4a20*/  MOV R144, R29 ;  /* 0x0000001d00907202 */ /* 0x000fe20000000f00 */
[----:B------:R-:W-:Y:S01]  /*4a30*/  IMAD.MOV.U32 R147, RZ, RZ, R85 ;  /* 0x000000ffff937224 */ /* 0x000fe200078e0055 */
[----:B----4-:R-:W-:Y:S01]  /*4a40*/  HMMA.16816.F32 R96, R4, R20, R112 ;  /* 0x000000140460723c */ /* 0x010fe20000001870 */
[----:B------:R-:W-:-:S07]  /*4a50*/  IMAD.MOV.U32 R145, RZ, RZ, R30 ;  /* 0x000000ffff917224 */ /* 0x000fce00078e001e */
[C---:B------:R-:W-:Y:S01]  /*4a60*/  HMMA.16816.F32 R84, R4.reuse, R8, R136 ;  /* 0x000000080454723c */ /* 0x040fe20000001888 */
[----:B------:R-:W2:Y:S06]  /*4a70*/  LDSM.16.MT88.4 R8, [R225+0x4100] ;  /* 0x00410000e108783b */ /* 0x000eac0000004200 */
[----:B------:R-:W-:Y:S01]  /*4a80*/  MOV R136, R28 ;  /* 0x0000001c00887202 */ /* 0x000fe20000000f00 */
[----:B------:R-:W-:Y:S01]  /*4a90*/  IMAD.MOV.U32 R137, RZ, RZ, R31 ;  /* 0x000000ffff897224 */ /* 0x000fe200078e001f */
[----:B------:R-:W-:Y:S01]  /*4aa0*/  HMMA.16816.F32 R112, R4, R22, R148 ;  /* 0x000000160470723c */ /* 0x000fe20000001894 */
[----:B------:R-:W3:Y:S01]  /*4ab0*/  LDSM.16.MT88.4 R28, [R226+0x4100] ;  /* 0x00410000e21c783b */ /* 0x000ee20000004200 */
[----:B------:R-:W-:-:S02]  /*4ac0*/  IMAD.MOV.U32 R138, RZ, RZ, R25 ;  /* 0x000000ffff8a7224 */ /* 0x000fc400078e0019 */
[----:B------:R-:W-:Y:S01]  /*4ad0*/  IMAD.MOV.U32 R139, RZ, RZ, R24 ;  /* 0x000000ffff8b7224 */ /* 0x000fe200078e0018 */
[----:B------:R-:W-:Y:S03]  /*4ae0*/  LDSM.16.MT88.4 R20, [R226+0x7100] ;  /* 0x00710000e214783b */ /* 0x000fe60000004200 */
        /* <DEDUP_REMOVED lines=8> */
[----:B------:R-:W-:Y:S01]  /*4b70*/  IMAD.MOV.U32 R28, RZ, RZ, R27 ;  /* 0x000000ffff1c7224 */ /* 0x000fe200078e001b */
[C---:B------:R-:W-:Y:S01]  /*4b80*/  HMMA.16816.F32 R148, R4.reuse, R30, R104 ;  /* 0x0000001e0494723c */ /* 0x040fe20000001868 */
[----:B------:R-:W3:Y:S06]  /*4b90*/  LDSM.16.MT88.4 R24, [R225+0x7100] ;  /* 0x00710000e118783b */ /* 0x000eec0000004200 */
[----:B------:R-:W-:Y:S01]  /*4ba0*/  MOV R105, R144 ;  /* 0x0000009000697202 */ /* 0x000fe20000000f00 */
[----:B------:R-:W-:Y:S01]  /*4bb0*/  IMAD.MOV.U32 R106, RZ, RZ, R145 ;  /* 0x000000ffff6a7224 */ /* 0x000fe200078e0091 */
[----:B-1----:R-:W-:Y:S01]  /*4bc0*/  HMMA.16816.F32 R124, R4, R18, R88 ;  /* 0x00000012047c723c */ /* 0x002fe20000001858 */
[----:B------:R-:W-:-:S02]  /*4bd0*/  IMAD.MOV.U32 R104, RZ, RZ, R146 ;  /* 0x000000ffff687224 */ /* 0x000fc400078e0092 */
[----:B------:R-:W-:Y:S02]  /*4be0*/  IMAD.MOV.U32 R107, RZ, RZ, R147 ;  /* 0x000000ffff6b7224 */ /* 0x000fe400078e0093 */
[----:B------:R-:W-:Y:S02]  /*4bf0*/  IMAD.MOV.U32 R30, RZ, RZ, R136 ;  /* 0x000000ffff1e7224 */ /* 0x000fe400078e0088 */
[----:B------:R-:W-:Y:S01]  /*4c00*/  IMAD.MOV.U32 R31, RZ, RZ, R137 ;  /* 0x000000ffff1f7224 */ /* 0x000fe200078e0089 */
        /* <DEDUP_REMOVED lines=8> */
[C---:B------:R-:W-:Y:S07]  /*4c90*/  HMMA.16816.F32 R72, R4.reuse, R20, R64 ;  /* 0x000000140448723c */ /* 0x040fee0000001840 */
[----:B------:R-:W-:Y:S01]  /*4ca0*/  IMAD.MOV.U32 R21, RZ, RZ, R39 ;  /* 0x000000ffff157224 */ /* 0x000fe200078e0027 */
[C---:B------:R-:W-:Y:S07]  /*4cb0*/  HMMA.16816.F32 R136, R4.reuse, R26, R76 ;  /* 0x0000001a0488723c */ /* 0x040fee000000184c */
[----:B------:R-:W-:Y:S01]  /*4cc0*/  IMAD.MOV.U32 R79, RZ, RZ, R0 ;  /* 0x000000ffff4f7224 */ /* 0x000fe200078e0000 */
[----:B------:R-:W-:Y:S01]  /*4cd0*/  MOV R77, R163 ;  /* 0x000000a3004d7202 */ /* 0x000fe20000000f00 */
[----:B------:R-:W-:Y:S01]  /*4ce0*/  FFMA.FTZ R0, R168, c[0x0][0x2d0], -R12 ;  /* 0x0000b400a8007a23 */ /* 0x000fe2000001080c */
[----:B------:R-:W-:Y:S01]  /*4cf0*/  MOV R78, R104 ;  /* 0x00000068004e7202 */ /* 0x000fe20000000f00 */
[----:B------:R-:W-:Y:S01]  /*4d00*/  IMAD.MOV.U32 R168, RZ, RZ, R162 ;  /* 0x000000ffffa87224 */ /* 0x000fe200078e00a2 */
[----:B-1----:R-:W-:Y:S01]  /*4d10*/  HMMA.16816.F32 R64, R4, R16, R56 ;  /* 0x000000100440723c */ /* 0x002fe20000001838 */
[----:B------:R-:W-:-:S02]  /*4d20*/  IMAD.MOV.U32 R162, RZ, RZ, R250 ;  /* 0x000000ffffa27224 */ /* 0x000fc400078e00fa */
[----:B------:R1:W-:Y:S01]  /*4d30*/  MUFU.EX2 R250, R0 ;  /* 0x0000000000fa7308 */ /* 0x0003e20000000800 */
[----:B------:R-:W-:Y:S02]  /*4d40*/  IMAD.MOV.U32 R163, RZ, RZ, R183 ;  /* 0x000000ffffa37224 */ /* 0x000fe400078e00b7 */
[----:B------:R-:W-:Y:S02]  /*4d50*/  IMAD.MOV.U32 R76, RZ, RZ, R182 ;  /* 0x000000ffff4c7224 */ /* 0x000fe400078e00b6 */
[----:B------:R-:W-:Y:S01]  /*4d60*/  IMAD.MOV.U32 R27, RZ, RZ, R30 ;  /* 0x000000ffff1b7224 */ /* 0x000fe200078e001e */
[C---:B------:R-:W-:Y:S01]  /*4d70*/  HMMA.16816.F32 R44, R4.reuse, R18, R44 ;  /* 0x00000012042c723c */ /* 0x040fe2000000182c */
[----:B------:R-:W-:Y:S01]  /*4d80*/  IMAD.MOV.U32 R30, RZ, RZ, R36 ;  /* 0x000000ffff1e7224 */ /* 0x000fe200078e0024 */
[----:B------:R-:W3:Y:S01]  /*4d90*/  LDSM.16.MT88.4 R16, [R225+0x1900] ;  /* 0x00190000e110783b */ /* 0x000ee20000004200 */
[----:B------:R-:W-:Y:S02]  /*4da0*/  IMAD.MOV.U32 R26, RZ, RZ, R31 ;  /* 0x000000ffff1a7224 */ /* 0x000fe400078e001f */
[----:B------:R-:W-:Y:S01]  /*4db0*/  IMAD.MOV.U32 R31, RZ, RZ, R107 ;  /* 0x000000ffff1f7224 */ /* 0x000fe200078e006b */
[----:B------:R-:W-:Y:S01]  /*4dc0*/  MOV R107, R37 ;  /* 0x00000025006b7202 */ /* 0x000fe20000000f00 */
[----:B------:R-:W-:Y:S01]  /*4dd0*/  IMAD.MOV.U32 R104, RZ, RZ, R38 ;  /* 0x000000ffff687224 */ /* 0x000fe200078e0026 */
[----:B--2---:R-:W-:Y:S01]  /*4de0*/  HMMA.16816.F32 R32, R4, R10, R32 ;  /* 0x0000000a0420723c */ /* 0x004fe20000001820 */
[----:B-1----:R-:W-:-:S04]  /*4df0*/  FFMA.FTZ R0, R166, c[0x0][0x2d0], -R12 ;  /* 0x0000b400a6007a23 */ /* 0x002fc8000001080c */
[----:B------:R1:W2:Y:S03]  /*4e00*/  MUFU.EX2 R183, R0 ;  /* 0x0000000000b77308 */ /* 0x0002a60000000800 */
[C---:B------:R-:W-:Y:S01]  /*4e10*/  HMMA.16816.F32 R36, R4.reuse, R8, R40 ;  /* 0x000000080424723c */ /* 0x040fe20000001828 */
[----:B------:R-:W4:Y:S07]  /*4e20*/  LDSM.16.MT88.4 R8, [R226+0x1900] ;  /* 0x00190000e208783b */ /* 0x000f2e0000004200 */
[----:B------:R-:W-:Y:S01]  /*4e30*/  HMMA.16816.F32 R68, R4, R22, R60 ;  /* 0x000000160444723c */ /* 0x000fe2000000183c */
[----:B-1----:R-:W-:-:S06]  /*4e40*/  FFMA.FTZ R0, R165, c[0x0][0x2d0], -R12 ;  /* 0x0000b400a5007a23 */ /* 0x002fcc000001080c */
[----:B--2---:R-:W-:Y:S01]  /*4e50*/  F2FP.PACK_AB R4, R183, R250 ;  /* 0x000000fab704723e */ /* 0x004fe200000000ff */
[----:B------:R-:W-:Y:S01]  /*4e60*/  IMAD.MOV.U32 R165, RZ, RZ, R251 ;  /* 0x000000ffffa57224 */ /* 0x000fe200078e00fb */
[----:B------:R1:W-:Y:S02]  /*4e70*/  MUFU.EX2 R182, R0 ;  /* 0x0000000000b67308 */ /* 0x0003e40000000800 */
[----:B-1----:R-:W-:Y:S01]  /*4e80*/  FFMA.FTZ R0, R164, c[0x0][0x2d0], -R12 ;  /* 0x0000b400a4007a23 */ /* 0x002fe2000001080c */
[----:B------:R-:W-:Y:S02]  /*4e90*/  MOV R164, R21 ;  /* 0x0000001500a47202 */ /* 0x000fe40000000f00 */
[----:B------:R-:W1:Y:S03]  /*4ea0*/  LDSM.16.MT88.4 R20, [R229+0x1900] ;  /* 0x00190000e514783b */ /* 0x000e660000004200 */
[----:B------:R2:W5:Y:S02]  /*4eb0*/  MUFU.EX2 R251, R0 ;  /* 0x0000000000fb7308 */ /* 0x0005640000000800 */
[----:B--2---:R-:W-:Y:S01]  /*4ec0*/  FFMA.FTZ R0, R169, c[0x0][0x2d0], -R2 ;  /* 0x0000b400a9007a23 */ /* 0x004fe20000010802 */
[----:B-----5:R-:W-:Y:S01]  /*4ed0*/  F2FP.PACK_AB R6, R251, R182 ;  /* 0x000000b6fb06723e */ /* 0x020fe200000000ff */
[----:B------:R-:W-:-:S02]  /*4ee0*/  IMAD.MOV.U32 R169, RZ, RZ, R78 ;  /* 0x000000ffffa97224 */ /* 0x000fc400078e004e */
[----:B------:R-:W-:Y:S01]  /*4ef0*/  IMAD.MOV.U32 R78, RZ, RZ, R79 ;  /* 0x000000ffff4e7224 */ /* 0x000fe200078e004f */
[----:B------:R-:W-:Y:S01]  /*4f00*/  MOV R79, R30 ;  /* 0x0000001e004f7202 */ /* 0x000fe20000000f00 */
[----:B------:R-:W-:Y:S02]  /*4f10*/  IMAD.MOV.U32 R30, RZ, RZ, R180 ;  /* 0x000000ffff1e7224 */ /* 0x000fe400078e00b4 */
[----:B------:R2:W-:Y:S02]  /*4f20*/  MUFU.EX2 R180, R0 ;  /* 0x0000000000b47308 */ /* 0x0005e40000000800 */
[----:B--2---:R-:W-:-:S06]  /*4f30*/  FFMA.FTZ R0, R167, c[0x0][0x2d0], -R2 ;  /* 0x0000b400a7007a23 */ /* 0x004fcc0000010802 */
[----:B------:R2:W5:Y:S02]  /*4f40*/  MUFU.EX2 R166, R0 ;  /* 0x0000000000a67308 */ /* 0x0005640000000800 */
[----:B--2---:R-:W-:Y:S01]  /*4f50*/  FFMA.FTZ R0, R142, c[0x0][0x2d0], -R2 ;  /* 0x0000b4008e007a23 */ /* 0x004fe20000010802 */
[----:B-----5:R-:W-:Y:S01]  /*4f60*/  F2FP.PACK_AB R5, R166, R180 ;  /* 0x000000b4a605723e */ /* 0x020fe200000000ff */
[----:B------:R-:W-:Y:S02]  /*4f70*/  IMAD.MOV.U32 R142, RZ, RZ, R104 ;  /* 0x000000ffff8e7224 */ /* 0x000fe400078e0068 */
[----:B------:R-:W-:Y:S01]  /*4f80*/  IMAD.MOV.U32 R104, RZ, RZ, R105 ;  /* 0x000000ffff687224 */ /* 0x000fe200078e0069 */
[----:B------:R-:W-:Y:S02]  /*4f90*/  MOV R105, R181 ;  /* 0x000000b500697202 */ /* 0x000fe40000000f00 */
[----:B------:R2:W-:Y:S02]  /*4fa0*/  MUFU.EX2 R181, R0 ;  /* 0x0000000000b57308 */ /* 0x0005e40000000800 */
[----:B--2---:R-:W-:-:S02]  /*4fb0*/  FFMA.FTZ R0, R143, c[0x0][0x2d0], -R2 ;  /* 0x0000b4008f007a23 */ /* 0x004fc40000010802 */
[----:B------:R-:W-:-:S04]  /*4fc0*/  IMAD.MOV.U32 R143, RZ, RZ, R76 ;  /* 0x000000ffff8f7224 */ /* 0x000fc800078e004c */
[----:B------:R-:W2:Y:S02]  /*4fd0*/  MUFU.EX2 R167, R0 ;  /* 0x0000000000a77308 */ /* 0x000ea40000000800 */
[----:B--2---:R-:W-:Y:S01]  /*4fe0*/  F2FP.PACK_AB R7, R167, R181 ;  /* 0x000000b5a707723e */ /* 0x004fe200000000ff */
[----:B------:R-:W-:-:S06]  /*4ff0*/  IMAD.MOV.U32 R0, RZ, RZ, R77 ;  /* 0x000000ffff007224 */ /* 0x000fcc00078e004d */
[C---:B---3--:R-:W-:Y:S08]  /*5000*/  HMMA.16816.F32 R60, R4.reuse, R16, R52 ;  /* 0x00000010043c723c */ /* 0x048ff00000001834 */
[C---:B------:R-:W-:Y:S01]  /*5010*/  HMMA.16816.F32 R56, R4.reuse, R18, R48 ;  /* 0x000000120438723c */ /* 0x040fe20000001830 */
[----:B------:R-:W2:Y:S07]  /*5020*/  LDSM.16.MT88.4 R16, [R228+0x1900] ;  /* 0x00190000e410783b */ /* 0x000eae0000004200 */
[C---:B----4-:R-:W-:Y:S08]  /*5030*/  HMMA.16816.F32 R52, R4.reuse, R8, R84 ;  /* 0x000000080434723c */ /* 0x050ff00000001854 */
[C---:B------:R-:W-:Y:S01]  /*5040*/  HMMA.16816.F32 R48, R4.reuse, R10, R92 ;  /* 0x0000000a0430723c */ /* 0x040fe2000000185c */
[----:B------:R-:W3:Y:S07]  /*5050*/  LDSM.16.MT88.4 R8, [R225+0x4900] ;  /* 0x00490000e108783b */ /* 0x000eee0000004200 */
[C---:B-1----:R-:W-:Y:S07]  /*5060*/  HMMA.16816.F32 R40, R4.reuse, R20, R96 ;  /* 0x000000140428723c */ /* 0x042fee0000001860 */
[----:B------:R-:W-:Y:S01]  /*5070*/  IMAD.MOV.U32 R96, RZ, RZ, R30 ;  /* 0x000000ffff607224 */ /* 0x000fe200078e001e */
[----:B------:R-:W-:Y:S01]  /*5080*/  MOV R99, R29 ;  /* 0x0000001d00637202 */ /* 0x000fe20000000f00 */
[----:B------:R-:W-:Y:S01]  /*5090*/  IMAD.MOV.U32 R97, RZ, RZ, R31 ;  /* 0x000000ffff617224 */ /* 0x000fe200078e001f */
[----:B------:R-:W-:Y:S01]  /*50a0*/  HMMA.16816.F32 R112, R4, R22, R112 ;  /* 0x000000160470723c */ /* 0x000fe20000001870 */
[----:B------:R-:W-:Y:S01]  /*50b0*/  IMAD.MOV.U32 R98, RZ, RZ, R28 ;  /* 0x000000ffff627224 */ /* 0x000fe200078e001c */
[----:B------:R-:W-:Y:S01]  /*50c0*/  MOV R21, R79 ;  /* 0x0000004f00157202 */ /* 0x000fe20000000f00 */
[----:B------:R-:W1:Y:S01]  /*50d0*/  LDSM.16.MT88.4 R28, [R226+0x4900] ;  /* 0x00490000e21c783b */ /* 0x000e620000004200 */
[----:B------:R-:W-:-:S03]  /*50e0*/  IMAD.MOV.U32 R20, RZ, RZ, R78 ;  /* 0x000000ffff147224 */ /* 0x000fc600078e004e */
[----:B------:R-:W-:Y:S01]  /*50f0*/  IMAD.MOV.U32 R22, RZ, RZ, R104 ;  /* 0x000000ffff167224 */ /* 0x000fe200078e0068 */
[----:B--2---:R-:W-:Y:S01]  /*5100*/  HMMA.16816.F32 R116, R4, R16, R116 ;  /* 0x000000100474723c */ /* 0x004fe20000001874 */
[----:B------:R-:W-:-:S06]  /*5110*/  IMAD.MOV.U32 R23, RZ, RZ, R105 ;  /* 0x000000ffff177224 */ /* 0x000fcc00078e0069 */
[----:B------:R-:W-:Y:S01]  /*5120*/  IMAD.MOV.U32 R16, RZ, RZ, R106 ;  /* 0x000000ffff107224 */ /* 0x000fe200078e006a */
[----:B------:R-:W-:Y:S01]  /*5130*/  MOV R17, R107 ;  /* 0x0000006b00117202 */ /* 0x000fe20000000f00 */
[C---:B------:R-:W-:Y:S08]  /*5140*/  HMMA.16816.F32 R92, R4.reuse, R18, R108 ;  /* 0x00000012045c723c */ /* 0x040ff0000000186c */
[C---:B---3--:R-:W-:Y:S07]  /*5150*/  HMMA.16816.F32 R104, R4.reuse, R8, R120 ;  /* 0x000000080468723c */ /* 0x048fee0000001878 */
        /* <DEDUP_REMOVED lines=11> */
[----:B-1----:R-:W-:Y:S01]  /*5210*/  HMMA.16816.F32 R76, R4, R28, R132 ;  /* 0x0000001c044c723c */ /* 0x002fe20000001884 */
[----:B------:R-:W-:-:S02]  /*5220*/  IMAD.MOV.U32 R142, RZ, RZ, R24 ;  /* 0x000000ffff8e7224 */ /* 0x000fc400078e0018 */
[----:B------:R-:W-:Y:S02]  /*5230*/  IMAD.MOV.U32 R128, RZ, RZ, R96 ;  /* 0x000000ffff807224 */ /* 0x000fe400078e0060 */
[----:B------:R-:W-:Y:S02]  /*5240*/  IMAD.MOV.U32 R130, RZ, RZ, R98 ;  /* 0x000000ffff827224 */ /* 0x000fe400078e0062 */
[----:B------:R-:W-:Y:S01]  /*5250*/  IMAD.MOV.U32 R135, RZ, RZ, R16 ;  /* 0x000000ffff877224 */ /* 0x000fe200078e0010 */
[----:B------:R-:W-:Y:S01]  /*5260*/  HMMA.16816.F32 R148, R4, R30, R148 ;  /* 0x0000001e0494723c */ /* 0x000fe20000001894 */
[----:B------:R-:W-:Y:S02]  /*5270*/  IMAD.MOV.U32 R134, RZ, RZ, R17 ;  /* 0x000000ffff867224 */ /* 0x000fe400078e0011 */
[----:B------:R-:W-:Y:S01]  /*5280*/  IMAD.MOV.U32 R132, RZ, RZ, R26 ;  /* 0x000000ffff847224 */ /* 0x000fe200078e001a */
[----:B------:R-:W1:Y:S01]  /*5290*/  LDSM.16.MT88.4 R16, [R229+0x4900] ;  /* 0x00490000e510783b */ /* 0x000e620000004200 */
[----:B------:R-:W-:-:S02]  /*52a0*/  IMAD.MOV.U32 R131, RZ, RZ, R99 ;  /* 0x000000ffff837224 */ /* 0x000fc400078e0063 */
[----:B------:R-:W-:Y:S01]  /*52b0*/  IMAD.MOV.U32 R133, RZ, RZ, R22 ;  /* 0x000000ffff857224 */ /* 0x000fe200078e0016 */
[----:B------:R-:W3:Y:S01]  /*52c0*/  LDSM.16.MT88.4 R24, [R225+0x7900] ;  /* 0x00790000e118783b */ /* 0x000ee20000004200 */
[----:B------:R-:W-:Y:S01]  /*52d0*/  IMAD.MOV.U32 R22, RZ, RZ, R0 ;  /* 0x000000ffff167224 */ /* 0x000fe200078e0000 */
[----:B------:R-:W-:Y:S01]  /*52e0*/  MOV R28, R131 ;  /* 0x00000083001c7202 */ /* 0x000fe20000000f00 */
[----:B------:R-:W-:Y:S02]  /*52f0*/  IMAD.MOV.U32 R29, RZ, RZ, R21 ;  /* 0x000000ffff1d7224 */ /* 0x000fe400078e0015 */
[----:B------:R-:W-:Y:S02]  /*5300*/  IMAD.MOV.U32 R0, RZ, RZ, R171 ;  /* 0x000000ffff007224 */ /* 0x000fe400078e00ab */
[----:B------:R-:W-:Y:S02]  /*5310*/  IMAD.MOV.U32 R21, RZ, RZ, R169 ;  /* 0x000000ffff157224 */ /* 0x000fe400078e00a9 */
[----:B------:R-:W-:-:S02]  /*5320*/  IMAD.MOV.U32 R31, RZ, RZ, R170 ;  /* 0x000000ffff1f7224 */ /* 0x000fc400078e00aa */
[----:B------:R-:W-:Y:S01]  /*5330*/  IMAD.MOV.U32 R131, RZ, RZ, R23 ;  /* 0x000000ffff837224 */ /* 0x000fe200078e0017 */
[----:B------:R-:W-:Y:S01]  /*5340*/  MOV R30, R21 ;  /* 0x00000015001e7202 */ /* 0x000fe20000000f00 */
[C---:B--2---:R-:W-:Y:S08]  /*5350*/  HMMA.16816.F32 R96, R4.reuse, R8, R100 ;  /* 0x000000080460723c */ /* 0x044ff00000001864 */
[C---:B------:R-:W-:Y:S01]  /*5360*/  HMMA.16816.F32 R88, R4.reuse, R10, R88 ;  /* 0x0000000a0458723c */ /* 0x040fe20000001858 */
[----:B------:R-:W2:Y:S07]  /*5370*/  LDSM.16.MT88.4 R8, [R228+0x7900] ;  /* 0x00790000e408783b */ /* 0x000eae0000004200 */
[C---:B-1----:R-:W-:Y:S08]  /*5380*/  HMMA.16816.F32 R168, R4.reuse, R16, R144 ;  /* 0x0000001004a8723c */ /* 0x042ff00000001890 */
[C---:B------:R-:W-:Y:S01]  /*5390*/  HMMA.16816.F32 R108, R4.reuse, R18, R124 ;  /* 0x00000012046c723c */ /* 0x040fe2000000187c */
[----:B------:R-:W1:Y:S07]  /*53a0*/  LDSM.16.MT88.4 R16, [R229+0x7900] ;  /* 0x00790000e510783b */ /* 0x000e6e0000004200 */
[C---:B---3--:R-:W-:Y:S07]  /*53b0*/  HMMA.16816.F32 R136, R4.reuse, R26, R136 ;  /* 0x0000001a0488723c */ /* 0x048fee0000001888 */
[----:B------:R-:W-:Y:S01]  /*53c0*/  IMAD.MOV.U32 R26, RZ, RZ, R0 ;  /* 0x000000ffff1a7224 */ /* 0x000fe200078e0000 */
[----:B------:R-:W-:Y:S01]  /*53d0*/  HMMA.16816.F32 R80, R4, R24, R80 ;  /* 0x000000180450723c */ /* 0x000fe20000001850 */
[----:B------:R-:W-:Y:S01]  /*53e0*/  FFMA.FTZ R0, R179, c[0x0][0x2d0], -R12 ;  /* 0x0000b400b3007a23 */ /* 0x000fe2000001080c */
[----:B------:R-:W-:Y:S01]  /*53f0*/  MOV R179, R165 ;  /* 0x000000a500b37202 */ /* 0x000fe20000000f00 */
[----:B------:R-:W-:-:S02]  /*5400*/  IMAD.MOV.U32 R27, RZ, RZ, R31 ;  /* 0x000000ffff1b7224 */ /* 0x000fc400078e001f */
[----:B------:R-:W-:Y:S02]  /*5410*/  IMAD.MOV.U32 R31, RZ, RZ, R142 ;  /* 0x000000ffff1f7224 */ /* 0x000fe400078e008e */
[----:B------:R3:W-:Y:S01]  /*5420*/  MUFU.EX2 R142, R0 ;  /* 0x00000000008e7308 */ /* 0x0007e20000000800 */
[----:B------:R-:W-:Y:S01]  /*5430*/  IMAD.MOV.U32 R25, RZ, RZ, R29 ;  /* 0x000000ffff197224 */ /* 0x000fe200078e001d */
[C---:B--2---:R-:W-:Y:S01]  /*5440*/  HMMA.16816.F32 R36, R4.reuse, R8, R36 ;  /* 0x000000080424723c */ /* 0x044fe20000001824 */
[----:B------:R-:W-:Y:S02]  /*5450*/  IMAD.MOV.U32 R29, RZ, RZ, R22 ;  /* 0x000000ffff1d7224 */ /* 0x000fe400078e0016 */
[----:B------:R-:W-:Y:S02]  /*5460*/  IMAD.MOV.U32 R24, RZ, RZ, R20 ;  /* 0x000000ffff187224 */ /* 0x000fe400078e0014 */
[----:B------:R-:W2:Y:S03]  /*5470*/  LDSM.16.MT88.4 R20, [R226+0x7900] ;  /* 0x00790000e214783b */ /* 0x000ea60000004200 */
[----:B------:R-:W-:Y:S01]  /*5480*/  HMMA.16816.F32 R32, R4, R10, R32 ;  /* 0x0000000a0420723c */ /* 0x000fe20000001820 */
[----:B------:R-:W4:Y:S01]  /*5490*/  LDSM.16.MT88.4 R8, [R226+0x2100] ;  /* 0x00210000e208783b */ /* 0x000f220000004200 */
[----:B---3--:R-:W-:Y:S01]  /*54a0*/  FFMA.FTZ R0, R178, c[0x0][0x2d0], -R12 ;  /* 0x0000b400b2007a23 */ /* 0x008fe2000001080c */
[----:B------:R-:W-:-:S05]  /*54b0*/  MOV R178, R162 ;  /* 0x000000a200b27202 */ /* 0x000fca0000000f00 */
[C---:B-1----:R-:W-:Y:S01]  /*54c0*/  HMMA.16816.F32 R64, R4.reuse, R16, R64 ;  /* 0x000000100440723c */ /* 0x042fe20000001840 */
[----:B------:R1:W3:Y:S07]  /*54d0*/  MUFU.EX2 R162, R0 ;  /* 0x0000000000a27308 */ /* 0x0002ee0000000800 */
[----:B------:R-:W-:Y:S01]  /*54e0*/  HMMA.16816.F32 R44, R4, R18, R44 ;  /* 0x00000012042c723c */ /* 0x000fe2000000182c */
[----:B------:R-:W5:Y:S01]  /*54f0*/  LDSM.16.MT88.4 R16, [R225+0x2100] ;  /* 0x00210000e110783b */ /* 0x000f620000004200 */
[----:B-1----:R-:W-:-:S02]  /*5500*/  FFMA.FTZ R0, R177, c[0x0][0x2d0], -R12 ;  /* 0x0000b400b1007a23 */ /* 0x002fc4000001080c */
[----:B------:R-:W-:Y:S02]  /*5510*/  IMAD.MOV.U32 R177, RZ, RZ, R28 ;  /* 0x000000ffffb17224 */ /* 0x000fe400078e001c */
[----:B------:R-:W-:Y:S02]  /*5520*/  IMAD.MOV.U32 R28, RZ, RZ, R163 ;  /* 0x000000ffff1c7224 */ /* 0x000fe400078e00a3 */
[----:B------:R1:W-:Y:S01]  /*5530*/  MUFU.EX2 R163, R0 ;  /* 0x0000000000a37308 */ /* 0x0003e20000000800 */
[C---:B--2---:R-:W-:Y:S08]  /*5540*/  HMMA.16816.F32 R72, R4.reuse, R20, R72 ;  /* 0x000000140448723c */ /* 0x044ff00000001848 */
[----:B------:R-:W-:Y:S01]  /*5550*/  HMMA.16816.F32 R68, R4, R22, R68 ;  /* 0x000000160444723c */ /* 0x000fe20000001844 */
[----:B------:R-:W2:Y:S01]  /*5560*/  LDSM.16.MT88.4 R20, [R229+0x2100] ;  /* 0x00210000e514783b */ /* 0x000ea20000004200 */
[----:B-1----:R-:W-:-:S02]  /*5570*/  FFMA.FTZ R0, R176, c[0x0][0x2d0], -R12 ;  /* 0x0000b400b0007a23 */ /* 0x002fc4000001080c */
[----:B------:R-:W-:Y:S02]  /*5580*/  IMAD.MOV.U32 R176, RZ, RZ, R30 ;  /* 0x000000ffffb07224 */ /* 0x000fe400078e001e */
[----:B------:R1:W1:Y:S01]  /*5590*/  MUFU.EX2 R165, R0 ;  /* 0x0000000000a57308 */ /* 0x0002620000000800 */
[----:B---3--:R-:W-:Y:S01]  /*55a0*/  F2FP.PACK_AB R4, R162, R142 ;  /* 0x0000008ea204723e */ /* 0x008fe200000000ff */
[----:B-1----:R-:W-:Y:S01]  /*55b0*/  FFMA.FTZ R0, R174, c[0x0][0x2d0], -R2 ;  /* 0x0000b400ae007a23 */ /* 0x002fe20000010802 */
[----:B------:R-:W-:Y:S01]  /*55c0*/  F2FP.PACK_AB R6, R165, R163 ;  /* 0x000000a3a506723e */ /* 0x000fe200000000ff */
[----:B------:R-:W-:-:S04]  /*55d0*/  IMAD.MOV.U32 R174, RZ, RZ, R143 ;  /* 0x000000ffffae7224 */ /* 0x000fc800078e008f */
[----:B------:R1:W-:Y:S02]  /*55e0*/  MUFU.EX2 R143, R0 ;  /* 0x00000000008f7308 */ /* 0x0003e40000000800 */
[----:B-1----:R-:W-:Y:S02]  /*55f0*/  FFMA.FTZ R0, R173, c[0x0][0x2d0], -R2 ;  /* 0x0000b400ad007a23 */ /* 0x002fe40000010802 */
[----:B------:R-:W-:-:S04]  /*5600*/  IMAD.MOV.U32 R173, RZ, RZ, R160 ;  /* 0x000000ffffad7224 */ /* 0x000fc800078e00a0 */
[----:B------:R1:W3:Y:S02]  /*5610*/  MUFU.EX2 R160, R0 ;  /* 0x0000000000a07308 */ /* 0x0002e40000000800 */
[----:B-1----:R-:W-:Y:S01]  /*5620*/  FFMA.FTZ R0, R172, c[0x0][0x2d0], -R2 ;  /* 0x0000b400ac007a23 */ /* 0x002fe20000010802 */
[----:B---3--:R-:W-:Y:S01]  /*5630*/  F2FP.PACK_AB R5, R160, R143 ;  /* 0x0000008fa005723e */ /* 0x008fe200000000ff */
[----:B------:R-:W-:-:S04]  /*5640*/  IMAD.MOV.U32 R172, RZ, RZ, R161 ;  /* 0x000000ffffac7224 */ /* 0x000fc800078e00a1 */
[----:B------:R1:W-:Y:S02]  /*5650*/  MUFU.EX2 R161, R0 ;  /* 0x0000000000a17308 */ /* 0x0003e40000000800 */
[----:B-1----:R-:W-:Y:S01]  /*5660*/  FFMA.FTZ R0, R175, c[0x0][0x2d0], -R2 ;  /* 0x0000b400af007a23 */ /* 0x002fe20000010802 */
[----:B------:R-:W-:-:S05]  /*5670*/  MOV R175, R164 ;  /* 0x000000a400af7202 */ /* 0x000fca0000000f00 */
[----:B------:R-:W1:Y:S02]  /*5680*/  MUFU.EX2 R164, R0 ;  /* 0x0000000000a47308 */ /* 0x000e640000000800 */
[----:B-1----:R-:W-:Y:S01]  /*5690*/  F2FP.PACK_AB R7, R164, R161 ;  /* 0x000000a1a407723e */ /* 0x002fe200000000ff */
[----:B------:R-:W-:-:S06]  /*56a0*/  IMAD.MOV.U32 R0, RZ, RZ, R31 ;  /* 0x000000ffff007224 */ /* 0x000fcc00078e001f */
[C---:B----4-:R-:W-:Y:S08]  /*56b0*/  HMMA.16816.F32 R100, R4.reuse, R8, R52 ;  /* 0x000000080464723c */ /* 0x050ff00000001834 */
[C---:B------:R-:W-:Y:S01]  /*56c0*/  HMMA.16816.F32 R52, R4.reuse, R10, R48 ;  /* 0x0000000a0434723c */ /* 0x040fe20000001830 */
[----:B------:R-:W1:Y:S07]  /*56d0*/  LDSM.16.MT88.4 R8, [R225+0x5100] ;  /* 0x00510000e108783b */ /* 0x000e6e0000004200 */
[C---:B-----5:R-:W-:Y:S08]  /*56e0*/  HMMA.16816.F32 R144, R4.reuse, R16, R60 ;  /* 0x000000100490723c */ /* 0x060ff0000000183c */
[C---:B------:R-:W-:Y:S01]  /*56f0*/  HMMA.16816.F32 R60, R4.reuse, R18, R56 ;  /* 0x00000012043c723c */ /* 0x040fe20000001838 */
[----:B------:R-:W3:Y:S07]  /*5700*/  LDSM.16.MT88.4 R16, [R228+0x2100] ;  /* 0x00210000e410783b */ /* 0x000eee0000004200 */
[C---:B--2---:R-:W-:Y:S07]  /*5710*/  HMMA.16816.F32 R40, R4.reuse, R20, R40 ;  /* 0x000000140428723c */ /* 0x044fee0000001828 */
[----:B------:R-:W-:Y:S01]  /*5720*/  IMAD.MOV.U32 R20, RZ, RZ, R28 ;  /* 0x000000ffff147224 */ /* 0x000fe200078e001c */
[----:B------:R-:W-:Y:S01]  /*5730*/  HMMA.16816.F32 R48, R4, R22, R112 ;  /* 0x000000160430723c */ /* 0x000fe20000001870 */
[----:B------:R-:W-:-:S02]  /*5740*/  IMAD.MOV.U32 R21, RZ, RZ, R29 ;  /* 0x000000ffff157224 */ /* 0x000fc400078e001d */
[----:B------:R-:W2:Y:S04]  /*5750*/  LDSM.16.MT88.4 R28, [R226+0x5100] ;  /* 0x00510000e21c783b */ /* 0x000ea80000004200 */
[----:B------:R-:W-:Y:S01]  /*5760*/  IMAD.MOV.U32 R23, RZ, RZ, R0 ;  /* 0x000000ffff177224 */ /* 0x000fe200078e0000 */
[----:B------:R-:W-:Y:S01]  /*5770*/  MOV R113, R172 ;  /* 0x000000ac00717202 */ /* 0x000fe20000000f00 */
[----:B-1----:R-:W-:Y:S01]  /*5780*/  HMMA.16816.F32 R124, R4, R8, R104 ;  /* 0x00000008047c723c */ /* 0x002fe20000001868 */
[----:B------:R-:W-:Y:S02]  /*5790*/  IMAD.MOV.U32 R115, RZ, RZ, R176 ;  /* 0x000000ffff737224 */ /* 0x000fe400078e00b0 */
[----:B------:R-:W-:Y:S01]  /*57a0*/  IMAD.MOV.U32 R0, RZ, RZ, R178 ;  /* 0x000000ffff007224 */ /* 0x000fe200078e00b2 */
[----:B------:R-:W-:Y:S01]  /*57b0*/  MOV R178, R135 ;  /* 0x0000008700b27202 */ /* 0x000fe20000000f00 */
[----:B------:R-:W-:-:S02]  /*57c0*/  IMAD.MOV.U32 R176, RZ, RZ, R133 ;  /* 0x000000ffffb07224 */ /* 0x000fc400078e0085 */
[----:B------:R-:W-:Y:S01]  /*57d0*/  MOV R106, R20 ;  /* 0x00000014006a7202 */ /* 0x000fe20000000f00 */
[----:B------:R-:W-:Y:S01]  /*57e0*/  IMAD.MOV.U32 R104, RZ, RZ, R174 ;  /* 0x000000ffff687224 */ /* 0x000fe200078e00ae */
[----:B------:R-:W-:Y:S01]  /*57f0*/  MOV R20, R177 ;  /* 0x000000b100147202 */ /* 0x000fe20000000f00 */
[----:B------:R-:W-:Y:S01]  /*5800*/  IMAD.MOV.U32 R177, RZ, RZ, R134 ;  /* 0x000000ffffb17224 */ /* 0x000fe200078e0086 */
[----:B------:R-:W-:Y:S01]  /*5810*/  MOV R174, R132 ;  /* 0x0000008400ae7202 */ /* 0x000fe20000000f00 */
[----:B------:R-:W-:Y:S01]  /*5820*/  IMAD.MOV.U32 R105, RZ, RZ, R21 ;  /* 0x000000ffff697224 */ /* 0x000fe200078e0015 */
[----:B------:R-:W-:Y:S01]  /*5830*/  HMMA.16816.F32 R132, R4, R10, R84 ;  /* 0x0000000a0484723c */ /* 0x000fe20000001854 */
[----:B------:R-:W1:Y:S01]  /*5840*/  LDSM.16.MT88.4 R8, [R228+0x5100] ;  /* 0x00510000e408783b */ /* 0x000e620000004200 */
[----:B------:R-:W-:Y:S02]  /*5850*/  IMAD.MOV.U32 R21, RZ, RZ, R26 ;  /* 0x000000ffff157224 */ /* 0x000fe400078e001a */
[----:B------:R-:W-:Y:S01]  /*5860*/  IMAD.MOV.U32 R112, RZ, RZ, R175 ;  /* 0x000000ffff707224 */ /* 0x000fe200078e00af */
[----:B------:R-:W-:Y:S01]  /*5870*/  MOV R175, R27 ;  /* 0x0000001b00af7202 */ /* 0x000fe20000000f00 */
[----:B------:R-:W-:-:S02]  /*5880*/  IMAD.MOV.U32 R114, RZ, RZ, R173 ;  /* 0x000000ffff727224 */ /* 0x000fc400078e00ad */
[C---:B---3--:R-:W-:Y:S01]  /*5890*/  HMMA.16816.F32 R116, R4.reuse, R16, R116 ;  /* 0x000000100474723c */ /* 0x048fe20000001874 */
[----:B------:R-:W-:Y:S02]  /*58a0*/  IMAD.MOV.U32 R172, RZ, RZ, R24 ;  /* 0x000000ffffac7224 */ /* 0x000fe400078e0018 */
[----:B------:R-:W-:Y:S02]  /*58b0*/  IMAD.MOV.U32 R173, RZ, RZ, R25 ;  /* 0x000000ffffad7224 */ /* 0x000fe400078e0019 */
[----:B------:R-:W-:Y:S01]  /*58c0*/  IMAD.MOV.U32 R107, RZ, RZ, R21 ;  /* 0x000000ffff6b7224 */ /* 0x000fe200078e0015 */
[----:B------:R-:W3:Y:S01]  /*58d0*/  LDSM.16.MT88.4 R24, [R225+0x8100] ;  /* 0x00810000e118783b */ /* 0x000ee20000004200 */
[----:B------:R-:W-:Y:S01]  /*58e0*/  FFMA.FTZ R0, R0, c[0x0][0x2d0], -R12 ;  /* 0x0000b40000007a23 */ /* 0x000fe2000001080c */
[C---:B------:R-:W-:Y:S02]  /*58f0*/  HMMA.16816.F32 R56, R4.reuse, R18, R92 ;  /* 0x000000120438723c */ /* 0x040fe4000000185c */
[----:B------:R-:W4:Y:S06]  /*5900*/  LDSM.16.MT88.4 R16, [R229+0x5100] ;  /* 0x00510000e510783b */ /* 0x000f2c0000004200 */
[C---:B--2---:R-:W-:Y:S08]  /*5910*/  HMMA.16816.F32 R76, R4.reuse, R28, R76 ;  /* 0x0000001c044c723c */ /* 0x044ff0000000184c */
[C---:B------:R-:W-:Y:S07]  /*5920*/  HMMA.16816.F32 R92, R4.reuse, R30, R148 ;  /* 0x0000001e045c723c */ /* 0x040fee0000001894 */
[----:B------:R-:W-:Y:S01]  /*5930*/  IMAD.MOV.U32 R151, RZ, RZ, R23 ;  /* 0x000000ffff977224 */ /* 0x000fe200078e0017 */
[----:B------:R-:W-:Y:S01]  /*5940*/  MOV R149, R113 ;  /* 0x0000007100957202 */ /* 0x000fe20000000f00 */
[----:B-1----:R-:W-:Y:S01]  /*5950*/  HMMA.16816.F32 R28, R4, R8, R96 ;  /* 0x00000008041c723c */ /* 0x002fe20000001860 */
[----:B------:R-:W-:Y:S01]  /*5960*/  IMAD.MOV.U32 R150, RZ, RZ, R112 ;  /* 0x000000ffff967224 */ /* 0x000fe200078e0070 */
[----:B------:R-:W-:Y:S01]  /*5970*/  MOV R113, R172 ;  /* 0x000000ac00717202 */ /* 0x000fe20000000f00 */
[----:B------:R-:W-:-:S02]  /*5980*/  IMAD.MOV.U32 R148, RZ, RZ, R114 ;  /* 0x000000ffff947224 */ /* 0x000fc400078e0072 */
[----:B------:R-:W-:Y:S02]  /*5990*/  IMAD.MOV.U32 R112, RZ, RZ, R175 ;  /* 0x000000ffff707224 */ /* 0x000fe400078e00af */
[----:B------:R-:W-:Y:S01]  /*59a0*/  IMAD.MOV.U32 R98, RZ, RZ, R178 ;  /* 0x000000ffff627224 */ /* 0x000fe200078e00b2 */
[----:B------:R-:W-:Y:S01]  /*59b0*/  HMMA.16816.F32 R88, R4, R10, R88 ;  /* 0x0000000a0458723c */ /* 0x000fe20000001858 */
[----:B------:R-:W1:Y:S01]  /*59c0*/  LDSM.16.MT88.4 R8, [R228+0x8100] ;  /* 0x00810000e408783b */ /* 0x000e620000004200 */
[----:B------:R-:W-:Y:S01]  /*59d0*/  MOV R99, R179 ;  /* 0x000000b300637202 */ /* 0x000fe20000000f00 */
[----:B------:R-:W-:Y:S01]  /*59e0*/  IMAD.MOV.U32 R114, RZ, RZ, R173 ;  /* 0x000000ffff727224 */ /* 0x000fe200078e00ad */
[----:B------:R-:W-:-:S04]  /*59f0*/  MOV R97, R148 ;  /* 0x0000009400617202 */ /* 0x000fc80000000f00 */
[C---:B---3--:R-:W-:Y:S08]  /*5a00*/  HMMA.16816.F32 R80, R4.reuse, R24, R80 ;  /* 0x000000180450723c */ /* 0x048ff00000001850 */
[C---:B----4-:R-:W-:Y:S07]  /*5a10*/  HMMA.16816.F32 R84, R4.reuse, R18, R108 ;  /* 0x000000120454723c */ /* 0x050fee000000186c */
[----:B------:R-:W-:Y:S01]  /*5a20*/  MOV R109, R20 ;  /* 0x00000014006d7202 */ /* 0x000fe20000000f00 */
[----:B------:R-:W-:Y:S01]  /*5a30*/  HMMA.16816.F32 R168, R4, R16, R168 ;  /* 0x0000001004a8723c */ /* 0x000fe200000018a8 */
[----:B------:R-:W2:Y:S01]  /*5a40*/  LDSM.16.MT88.4 R20, [R226+0x8100] ;  /* 0x00810000e214783b */ /* 0x000ea20000004200 */
[----:B------:R-:W-:Y:S01]  /*5a50*/  IMAD.MOV.U32 R108, RZ, RZ, R177 ;  /* 0x000000ffff6c7224 */ /* 0x000fe200078e00b1 */
[----:B------:R-:W-:Y:S01]  /*5a60*/  MOV R110, R176 ;  /* 0x000000b0006e7202 */ /* 0x000fe20000000f00 */
[----:B------:R-:W-:Y:S01]  /*5a70*/  IMAD.MOV.U32 R111, RZ, RZ, R115 ;  /* 0x000000ffff6f7224 */ /* 0x000fe200078e0073 */
[----:B------:R-:W3:Y:S01]  /*5a80*/  LDSM.16.MT88.4 R16, [R229+0x8100] ;  /* 0x00810000e510783b */ /* 0x000ee20000004200 */
[----:B------:R-:W-:-:S02]  /*5a90*/  IMAD.MOV.U32 R115, RZ, RZ, R174 ;  /* 0x000000ffff737224 */ /* 0x000fc400078e00ae */
[----:B------:R-:W-:Y:S01]  /*5aa0*/  HMMA.16816.F32 R24, R4, R26, R136 ;  /* 0x0000001a0418723c */ /* 0x000fe20000001888 */
[----:B------:R-:W-:Y:S02]  /*5ab0*/  IMAD.MOV.U32 R96, RZ, RZ, R109 ;  /* 0x000000ffff607224 */ /* 0x000fe400078e006d */
[----:B------:R-:W-:-:S04]  /*5ac0*/  IMAD.MOV.U32 R109, RZ, RZ, R104 ;  /* 0x000000ffff6d7224 */ /* 0x000fc800078e0068 */
[----:B------:R-:W-:Y:S01]  /*5ad0*/  MOV R139, R3 ;  /* 0x00000003008b7202 */ /* 0x000fe20000000f00 */
[----:B------:R-:W-:Y:S01]  /*5ae0*/  IMAD.MOV.U32 R138, RZ, RZ, R123 ;  /* 0x000000ffff8a7224 */ /* 0x000fe200078e007b */
[----:B-1----:R-:W-:Y:S01]  /*5af0*/  HMMA.16816.F32 R32, R4, R10, R32 ;  /* 0x0000000a0420723c */ /* 0x002fe20000001820 */
[----:B------:R1:W-:Y:S01]  /*5b00*/  MUFU.EX2 R10, R0 ;  /* 0x00000000000a7308 */ /* 0x0003e20000000800 */
[----:B------:R-:W-:Y:S01]  /*5b10*/  MOV R136, R121 ;  /* 0x0000007900887202 */ /* 0x000fe20000000f00 */
[----:B------:R-:W-:-:S05]  /*5b20*/  IMAD.MOV.U32 R137, RZ, RZ, R122 ;  /* 0x000000ffff897224 */ /* 0x000fca00078e007a */
[C---:B------:R-:W-:Y:S01]  /*5b30*/  HMMA.16816.F32 R36, R4.reuse, R8, R36 ;  /* 0x000000080424723c */ /* 0x040fe20000001824 */
[----:B-1----:R-:W-:Y:S02]  /*5b40*/  FFMA.FTZ R0, R98, c[0x0][0x2d0], -R12 ;  /* 0x0000b40062007a23 */ /* 0x002fe4000001080c */
[----:B------:R-:W-:Y:S02]  /*5b50*/  IMAD.MOV.U32 R98, RZ, RZ, R149 ;  /* 0x000000ffff627224 */ /* 0x000fe400078e0095 */
[----:B------:R1:W-:Y:S03]  /*5b60*/  MUFU.EX2 R9, R0 ;  /* 0x0000000000097308 */ /* 0x0003e60000000800 */
[C---:B--2---:R-:W-:Y:S07]  /*5b70*/  HMMA.16816.F32 R172, R4.reuse, R20, R72 ;  /* 0x0000001404ac723c */ /* 0x044fee0000001848 */
[----:B------:R-:W-:Y:S01]  /*5b80*/  MOV R73, R114 ;  /* 0x0000007200497202 */ /* 0x000fe20000000f00 */
[----:B------:R-:W-:Y:S01]  /*5b90*/  HMMA.16816.F32 R20, R4, R22, R68 ;  /* 0x000000160414723c */ /* 0x000fe20000001844 */
[----:B------:R-:W-:-:S02]  /*5ba0*/  IMAD.MOV.U32 R74, RZ, RZ, R115 ;  /* 0x000000ffff4a7224 */ /* 0x000fc400078e0073 */
[----:B------:R-:W-:Y:S02]  /*5bb0*/  IMAD.MOV.U32 R72, RZ, RZ, R111 ;  /* 0x000000ffff487224 */ /* 0x000fe400078e006f */
[----:B-1----:R-:W-:Y:S02]  /*5bc0*/  FFMA.FTZ R0, R99, c[0x0][0x2d0], -R12 ;  /* 0x0000b40063007a23 */ /* 0x002fe4000001080c */
[----:B------:R-:W-:Y:S01]  /*5bd0*/  IMAD.MOV.U32 R99, RZ, RZ, R150 ;  /* 0x000000ffff637224 */ /* 0x000fe200078e0096 */
[----:B---3--:R-:W-:Y:S01]  /*5be0*/  HMMA.16816.F32 R176, R4, R16, R64 ;  /* 0x0000001004b0723c */ /* 0x008fe20000001840 */
[----:B------:R1:W-:Y:S01]  /*5bf0*/  MUFU.EX2 R8, R0 ;  /* 0x0000000000087308 */ /* 0x0003e20000000800 */
[----:B------:R-:W-:Y:S01]  /*5c00*/  IMAD.MOV.U32 R111, RZ, RZ, R106 ;  /* 0x000000ffff6f7224 */ /* 0x000fe200078e006a */
[----:B------:R-:W-:Y:S01]  /*5c10*/  LDSM.16.MT88.4 R64, [R228+0x5900] ;  /* 0x00590000e440783b */ /* 0x000fe20000004200 */
[----:B------:R-:W-:-:S03]  /*5c20*/  IMAD.MOV.U32 R75, RZ, RZ, R120 ;  /* 0x000000ffff4b7224 */ /* 0x000fc600078e0078 */
[----:B------:R-:W-:Y:S01]  /*5c30*/  IMAD.MOV.U32 R17, RZ, RZ, R99 ;  /* 0x000000ffff117224 */ /* 0x000fe200078e0063 */
[----:B------:R-:W-:Y:S01]  /*5c40*/  HMMA.16816.F32 R44, R4, R18, R44 ;  /* 0x00000012042c723c */ /* 0x000fe2000000182c */
[----:B------:R-:W-:Y:S06]  /*5c50*/  LDSM.16.MT88.4 R120, [R228+0x2900] ;  /* 0x00290000e478783b */ /* 0x000fec0000004200 */
[----:B------:R-:W-:Y:S01]  /*5c60*/  MOV R19, R109 ;  /* 0x0000006d00137202 */ /* 0x000fe20000000f00 */
[----:B------:R-:W-:Y:S02]  /*5c70*/  IMAD.MOV.U32 R18, RZ, RZ, R110 ;  /* 0x000000ffff127224 */ /* 0x000fe400078e006e */
[----:B-1----:R-:W-:Y:S01]  /*5c80*/  FFMA.FTZ R0, R108, c[0x0][0x2d0], -R12 ;  /* 0x0000b4006c007a23 */ /* 0x002fe2000001080c */
[----:B------:R-:W-:-:S02]  /*5c90*/  MOV R108, R151 ;  /* 0x00000097006c7202 */ /* 0x000fc40000000f00 */
[----:B------:R-:W-:Y:S01]  /*5ca0*/  MOV R12, R136 ;  /* 0x00000088000c7202 */ /* 0x000fe20000000f00 */
[----:B------:R1:W-:Y:S01]  /*5cb0*/  MUFU.EX2 R7, R0 ;  /* 0x0000000000077308 */ /* 0x0003e20000000800 */
[----:B------:R-:W2:Y:S01]  /*5cc0*/  LDSM.16.MT88.4 R148, [R225+0x2900] ;  /* 0x00290000e194783b */ /* 0x000ea20000004200 */
[----:B------:R-:W-:Y:S02]  /*5cd0*/  IMAD.MOV.U32 R16, RZ, RZ, R108 ;  /* 0x000000ffff107224 */ /* 0x000fe400078e006c */
[----:B-1----:R-:W-:-:S04]  /*5ce0*/  FFMA.FTZ R0, R105, c[0x0][0x2d0], -R2 ;  /* 0x0000b40069007a23 */ /* 0x002fc80000010802 */
[----:B------:R1:W-:Y:S02]  /*5cf0*/  MUFU.EX2 R6, R0 ;  /* 0x0000000000067308 */ /* 0x0003e40000000800 */
[--C-:B-1----:R-:W-:Y:S02]  /*5d00*/  FFMA.FTZ R0, R107, c[0x0][0x2d0], -R2.reuse ;  /* 0x0000b4006b007a23 */ /* 0x102fe40000010802 */
[----:B------:R-:W-:Y:S04]  /*5d10*/  LDSM.16.MT88.4 R104, [R226+0x2900] ;  /* 0x00290000e268783b */ /* 0x000fe80000004200 */
[----:B------:R1:W3:Y:S02]  /*5d20*/  MUFU.EX2 R5, R0 ;  /* 0x0000000000057308 */ /* 0x0002e40000000800 */
[----:B-1----:R-:W-:-:S02]  /*5d30*/  FFMA.FTZ R0, R112, c[0x0][0x2d0], -R2 ;  /* 0x0000b40070007a23 */ /* 0x002fc40000010802 */
[----:B------:R-:W-:Y:S02]  /*5d40*/  FFMA.FTZ R2, R113, c[0x0][0x2d0], -R2 ;  /* 0x0000b40071027a23 */ /* 0x000fe40000010802 */
[----:B------:R-:W1:Y:S02]  /*5d50*/  LDSM.16.MT88.4 R112, [R229+0x2900] ;  /* 0x00290000e570783b */ /* 0x000e640000004200 */
[----:B------:R4:W-:Y:S08]  /*5d60*/  MUFU.EX2 R4, R0 ;  /* 0x0000000000047308 */ /* 0x0009f00000000800 */
[----:B------:R5:W2:Y:S01]  /*5d70*/  MUFU.EX2 R3, R2 ;  /* 0x0000000200037308 */ /* 0x000aa20000000800 */
[----:B----4-:R-:W-:Y:S01]  /*5d80*/  FADD.FTZ R0, R97, R14 ;  /* 0x0000000e61007221 */ /* 0x010fe20000010000 */
[----:B---3--:R-:W-:Y:S01]  /*5d90*/  F2FP.PACK_AB R97, R5, R6 ;  /* 0x000000060561723e */ /* 0x008fe200000000ff */
[----:B------:R-:W-:-:S02]  /*5da0*/  IMAD.MOV.U32 R14, RZ, RZ, R75 ;  /* 0x000000ffff0e7224 */ /* 0x000fc400078e004b */
[----:B------:R-:W-:Y:S02]  /*5db0*/  FADD.FTZ R11, R13, R0 ;  /* 0x000000000d0b7221 */ /* 0x000fe40000010000 */
[----:B------:R-:W-:Y:S02]  /*5dc0*/  IMAD.MOV.U32 R0, RZ, RZ, R111 ;  /* 0x000000ffff007224 */ /* 0x000fe400078e006f */
[----:B-----5:R-:W-:Y:S01]  /*5dd0*/  FADD.FTZ R2, R96, R72 ;  /* 0x0000004860027221 */ /* 0x020fe20000010000 */
[----:B------:R-:W-:Y:S01]  /*5de0*/  F2FP.PACK_AB R96, R9, R10 ;  /* 0x0000000a0960723e */ /* 0x000fe200000000ff */
[----:B------:R-:W-:Y:S01]  /*5df0*/  IMAD.MOV.U32 R13, RZ, RZ, R74 ;  /* 0x000000ffff0d7224 */ /* 0x000fe200078e004a */
[----:B--2---:R-:W-:Y:S01]  /*5e00*/  F2FP.PACK_AB R99, R3, R4 ;  /* 0x000000040363723e */ /* 0x004fe200000000ff */
[----:B------:R-:W-:Y:S01]  /*5e10*/  FADD.FTZ R2, R98, R2 ;  /* 0x0000000262027221 */ /* 0x000fe20000010000 */
[----:B------:R-:W-:-:S03]  /*5e20*/  F2FP.PACK_AB R98, R7, R8 ;  /* 0x000000080762723e */ /* 0x000fc600000000ff */
[----:B------:R-:W-:-:S04]  /*5e30*/  FADD.FTZ R0, R0, R2 ;  /* 0x0000000200007221 */ /* 0x000fc80000010000 */
[C---:B------:R-:W-:Y:S08]  /*5e40*/  HMMA.16816.F32 R144, R96.reuse, R148, R144 ;  /* 0x000000946090723c */ /* 0x040ff00000001890 */
[C---:B-1----:R-:W-:Y:S07]  /*5e50*/  HMMA.16816.F32 R108, R96.reuse, R112, R40 ;  /* 0x00000070606c723c */ /* 0x042fee0000001828 */
[----:B------:R-:W-:Y:S01]  /*5e60*/  MOV R40, R139 ;  /* 0x0000008b00287202 */ /* 0x000fe20000000f00 */
[C---:B------:R-:W-:Y:S01]  /*5e70*/  HMMA.16816.F32 R112, R96.reuse, R114, R48 ;  /* 0x000000726070723c */ /* 0x040fe20000001830 */
[----:B------:R-:W-:Y:S01]  /*5e80*/  IMAD.MOV.U32 R41, RZ, RZ, R138 ;  /* 0x000000ffff297224 */ /* 0x000fe200078e008a */
[----:B------:R-:W-:Y:S01]  /*5e90*/  MOV R43, R73 ;  /* 0x00000049002b7202 */ /* 0x000fe20000000f00 */
[----:B------:R-:W-:Y:S01]  /*5ea0*/  IMAD.MOV.U32 R42, RZ, RZ, R137 ;  /* 0x000000ffff2a7224 */ /* 0x000fe200078e0089 */
[----:B------:R-:W1:Y:S03]  /*5eb0*/  LDSM.16.MT88.4 R72, [R225+0x8900] ;  /* 0x00890000e148783b */ /* 0x000e660000004200 */
[----:B------:R-:W-:Y:S01]  /*5ec0*/  IMAD.MOV.U32 R48, RZ, RZ, R128 ;  /* 0x000000ffff307224 */ /* 0x000fe200078e0080 */
[----:B------:R-:W-:Y:S01]  /*5ed0*/  MOV R50, R130 ;  /* 0x0000008200327202 */ /* 0x000fe20000000f00 */
[----:B------:R-:W-:Y:S01]  /*5ee0*/  IMAD.MOV.U32 R49, RZ, RZ, R129 ;  /* 0x000000ffff317224 */ /* 0x000fe200078e0081 */
[----:B------:R-:W-:Y:S01]  /*5ef0*/  HMMA.16816.F32 R116, R96, R120, R116 ;  /* 0x000000786074723c */ /* 0x000fe20000001874 */
[----:B------:R-:W-:Y:S01]  /*5f00*/  FADD.FTZ R2, R48, R11 ;  /* 0x0000000b30027221 */ /* 0x000fe20000010000 */
[----:B------:R-:W-:Y:S01]  /*5f10*/  LDSM.16.MT88.4 R136, [R226+0x5900] ;  /* 0x00590000e288783b */ /* 0x000fe20000004200 */
[----:B------:R-:W-:-:S02]  /*5f20*/  FADD.FTZ R0, R49, R0 ;  /* 0x0000000031007221 */ /* 0x000fc40000010000 */
[----:B------:R-:W-:Y:S02]  /*5f30*/  FADD.FTZ R2, R50, R2 ;  /* 0x0000000232027221 */ /* 0x000fe40000010000 */
[----:B------:R-:W-:Y:S01]  /*5f40*/  FADD.FTZ R0, R13, R0 ;  /* 0x000000000d007221 */ /* 0x000fe20000010000 */
[C---:B------:R-:W-:Y:S01]  /*5f50*/  HMMA.16816.F32 R148, R96.reuse, R150, R60 ;  /* 0x000000966094723c */ /* 0x040fe2000000183c */
[----:B------:R-:W-:Y:S02]  /*5f60*/  FADD.FTZ R2, R14, R2 ;  /* 0x000000020e027221 */ /* 0x000fe40000010000 */
[----:B------:R-:W-:Y:S02]  /*5f70*/  IMAD.MOV.U32 R51, RZ, RZ, R131 ;  /* 0x000000ffff337224 */ /* 0x000fe400078e0083 */
[----:B------:R-:W-:Y:S01]  /*5f80*/  FADD.FTZ R0, R12, R0 ;  /* 0x000000000c007221 */ /* 0x000fe20000010000 */
[----:B------:R-:W2:Y:S01]  /*5f90*/  LDSM.16.MT88.4 R128, [R225+0x5900] ;  /* 0x00590000e180783b */ /* 0x000ea20000004200 */
        /* <DEDUP_REMOVED lines=14> */
[----:B------:R-:W-:Y:S01]  /*6080*/  FADD.FTZ R0, R16, R0 ;  /* 0x0000000010007221 */ /* 0x000fe20000010000 */
[----:B------:R-:W-:Y:S01]  /*6090*/  LDSM.16.MT88.4 R88, [R229+0x8900] ;  /* 0x00890000e558783b */ /* 0x000fe20000004200 */
[----:B------:R-:W-:-:S02]  /*60a0*/  FADD.FTZ R2, R17, R2 ;  /* 0x0000000211027221 */ /* 0x000fc40000010000 */
[----:B------:R-:W-:Y:S02]  /*60b0*/  FADD.FTZ R0, R250, R0 ;  /* 0x00000000fa007221 */ /* 0x000fe40000010000 */
[----:B------:R-:W-:Y:S01]  /*60c0*/  FADD.FTZ R2, R180, R2 ;  /* 0x00000002b4027221 */ /* 0x000fe20000010000 */
[C---:B-1----:R-:W-:Y:S01]  /*60d0*/  HMMA.16816.F32 R68, R96.reuse, R72, R80 ;  /* 0x000000486044723c */ /* 0x042fe20000001850 */
[----:B------:R-:W-:Y:S01]  /*60e0*/  FADD.FTZ R0, R183, R0 ;  /* 0x00000000b7007221 */ /* 0x000fe20000010000 */
[----:B------:R-:W1:Y:S01]  /*60f0*/  LDSM.16.MT88.4 R80, [R226+0x8900] ;  /* 0x00890000e250783b */ /* 0x000e620000004200 */
        /* <DEDUP_REMOVED lines=23> */
[----:B---3--:R-:W-:Y:S01]  /*6270*/  HMMA.16816.F32 R52, R96, R56, R168 ;  /* 0x000000386034723c */ /* 0x008fe200000018a8 */
        /* <DEDUP_REMOVED lines=26> */
.L_x_1788:
        /* <DEDUP_REMOVED lines=10> */
[----:B-1----:R-:W-:Y:S03]  /*64c0*/  IMAD.U32 R0, RZ, RZ, UR24 ;  /* 0x00000018ff007e24 */ /* 0x002fe6000f8e00ff */
        /* <DEDUP_REMOVED lines=24> */
[----:B------:R-:W-:Y:S01]  /*6650*/  STL [R1+0x60], R246 ;  /* 0x000060f601007387 */ /* 0x000fe20000100800 */
[----:B--2---:R-:W-:Y:S04]  /*6660*/  @P0 IMAD.MOV.U32 R21, RZ, RZ, R23 ;  /* 0x000000ffff150224 */ /* 0x004fe800078e0017 */
[----:B------:R-:W-:Y:S05]  /*6670*/  @P0 IMAD.WIDE.U32 R20, R0, 0x60, R20 ;  /* 0x0000006000140825 */ /* 0x000fea00078e0014 */
[----:B------:R-:W-:Y:S02]  /*6680*/  @P0 SHF.L.U32 R0, R20, 0x1, RZ ;  /* 0x0000000114000819 */ /* 0x000fe400000006ff */
[----:B------:R-:W-:Y:S01]  /*6690*/  @P0 IADD3 R2, R21, UR20, RZ ;  /* 0x0000001415020c10 */ /* 0x000fe2000fffe0ff */
[----:B------:R-:W-:Y:S01]  /*66a0*/  UIMAD UR20, UR22, -0x60, URZ ;  /* 0xffffffa0161478a4 */ /* 0x000fe2000f8e023f */
        /* <DEDUP_REMOVED lines=16> */
[----:B------:R-:W-:Y:S02]  /*67b0*/  @P0 IADD3.X R47, RZ, c[0x0][0x1fc], R2, P5, P6 ;  /* 0x00007f00ff2f0a10 */ /* 0x000fe40002fec402 */
[----:B------:R-:W-:Y:S02]  /*67c0*/  MOV R2, UR12 ;  /* 0x0000000c00027c02 */ /* 0x000fe40008000f00 */
        /* <DEDUP_REMOVED lines=57> */
[----:B---3--:R-:W-:Y:S04]  /*6b60*/  @P0 IMAD.MOV.U32 R0, RZ, RZ, R140 ;  /* 0x000000ffff000224 */ /* 0x008fe800078e008c */
[C---:B----4-:R-:W-:Y:S01]  /*6b70*/  HMMA.16816.F32 R12, R188.reuse, R168, R12 ;  /* 0x000000a8bc0c723c */ /* 0x050fe2000000180c */
[----:B------:R-:W-:Y:S07]  /*6b80*/  SHFL.IDX PT, R140, R0, 0x1, 0x1c1f ;  /* 0x003c1f00008c7f89 */ /* 0x000fee00000e0000 */
[C---:B------:R-:W-:Y:S01]  /*6b90*/  HMMA.16816.F32 R16, R188.reuse, R170, R16 ;  /* 0x000000aabc10723c */ /* 0x040fe20000001810 */
[----:B------:R-:W-:Y:S07]  /*6ba0*/  LDSM.16.M88.4 R168, [R224+0xf100] ;  /* 0x00f10000e0a8783b */ /* 0x000fee0000000200 */
[C---:B------:R-:W-:Y:S01]  /*6bb0*/  HMMA.16816.F32 R20, R188.reuse, R172, R20 ;  /* 0x000000acbc14723c */ /* 0x040fe20000001814 */
[----:B------:R3:W4:Y:S07]  /*6bc0*/  SHFL.IDX PT, R141, R0, RZ, 0x1c1f ;  /* 0x001c1fff008d7589 */ /* 0x00072e00000e0000 */
[C---:B------:R-:W-:Y:S01]  /*6bd0*/  HMMA.16816.F32 R24, R188.reuse, R174, R24 ;  /* 0x000000aebc18723c */ /* 0x040fe20000001818 */
[----:B------:R-:W4:Y:S07]  /*6be0*/  LDSM.16.M88.4 R172, [R224+0xf900] ;  /* 0x00f90000e0ac783b */ /* 0x000f2e0000000200 */
[C---:B------:R-:W-:Y:S08]  /*6bf0*/  HMMA.16816.F32 R28, R188.reuse, R176, R28 ;  /* 0x000000b0bc1c723c */ /* 0x040ff0000000181c */
[C---:B------:R-:W-:Y:S01]  /*6c00*/  HMMA.16816.F32 R32, R188.reuse, R178, R32 ;  /* 0x000000b2bc20723c */ /* 0x040fe20000001820 */
[----:B------:R-:W4:Y:S03]  /*6c10*/  LDSM.16.M88.4 R176, [R224+0x10100] ;  /* 0x01010000e0b0783b */ /* 0x000f260000000200 */
[----:B---3--:R-:W-:Y:S01]  /*6c20*/  IMAD.U32 R0, RZ, RZ, UR20 ;  /* 0x00000014ff007e24 */ /* 0x008fe2000f8e00ff */
[----:B------:R-:W-:Y:S03]  /*6c30*/  UIADD3 UR20, UR22, -0x1, URZ ;  /* 0xffffffff16147890 */ /* 0x000fe6000fffe03f */
[C---:B-1----:R-:W-:Y:S01]  /*6c40*/  HMMA.16816.F32 R36, R188.reuse, R160, R36 ;  /* 0x000000a0bc24723c */ /* 0x042fe20000001824 */
[----:B------:R-:W-:Y:S02]  /*6c50*/  @UP0 UIMAD.WIDE.U32 UR24, UR20, UR4, URZ ;  /* 0x00000004141802a5 */ /* 0x000fe4000f8e003f */
[----:B------:R-:W-:Y:S01]  /*6c60*/  @UP0 USHF.R.S32.HI UR23, URZ, 0x1f, UR20 ;  /* 0x0000001f3f170899 */ /* 0x000fe20008011414 */
[----:B------:R-:W-:Y:S03]  /*6c70*/  IADD3 R0, -R142, 0x1, R0 ;  /* 0x000000018e007810 */ /* 0x000fe60007ffe100 */
[----:B------:R-:W-:Y:S01]  /*6c80*/  @UP0 UIMAD UR23, UR23, UR4, URZ ;  /* 0x00000004171702a4 */ /* 0x000fe2000f8e023f */
[C---:B------:R-:W-:Y:S01]  /*6c90*/  HMMA.16816.F32 R40, R188.reuse, R162, R40 ;  /* 0x000000a2bc28723c */ /* 0x040fe20000001828 */
[----:B------:R-:W1:Y:S02]  /*6ca0*/  LDSM.16.M88.4 R160, [R224+0x10900] ;  /* 0x01090000e0a0783b */ /* 0x000e640000000200 */
[----:B------:R-:W-:Y:S01]  /*6cb0*/  @UP0 UIMAD UR23, UR20, UR5, UR23 ;  /* 0x00000005141702a4 */ /* 0x000fe2000f8e0217 */
[----:B------:R-:W-:Y:S03]  /*6cc0*/  IADD3 R0, -R2, UR8, R0 ;  /* 0x0000000802007c10 */ /* 0x000fe6000fffe100 */
[----:B------:R-:W-:Y:S01]  /*6cd0*/  @UP0 UIADD3 UR23, UR25, UR23, URZ ;  /* 0x0000001719170290 */ /* 0x000fe2000fffe03f */
[C---:B--2---:R-:W-:Y:S03]  /*6ce0*/  HMMA.16816.F32 R44, R188.reuse, R164, R44 ;  /* 0x000000a4bc2c723c */ /* 0x044fe6000000182c */
[----:B------:R-:W-:Y:S01]  /*6cf0*/  @UP0 UIMAD UR23, UR23, 0x60, URZ ;  /* 0x00000060171708a4 */ /* 0x000fe2000f8e023f */
[C---:B----4-:R-:W-:Y:S02]  /*6d00*/  IMAD.IADD R2, R0.reuse, 0x1, R141 ;  /* 0x0000000100027824 */ /* 0x050fe400078e028d */
[----:B------:R-:W-:Y:S02]  /*6d10*/  IMAD.IADD R0, R0, 0x1, R140 ;  /* 0x0000000100007824 */ /* 0x000fe400078e028c */
[----:B------:R-:W-:Y:S01]  /*6d20*/  HMMA.16816.F32 R48, R188, R166, R48 ;  /* 0x000000a6bc30723c */ /* 0x000fe20000001830 */
[----:B------:R-:W2:Y:S02]  /*6d30*/  LDSM.16.M88.4 R164, [R224+0x11100] ;  /* 0x01110000e0a4783b */ /* 0x000ea40000000200 */
[C---:B------:R-:W-:Y:S02]  /*6d40*/  ISETP.GT.AND P6, PT, R2.reuse, RZ, PT ;  /* 0x000000ff0200720c */ /* 0x040fe40003fc4270 */
[----:B------:R-:W-:Y:S02]  /*6d50*/  ISETP.GT.AND P5, PT, R2, 0x1, PT ;  /* 0x000000010200780c */ /* 0x000fe40003fa4270 */
[C---:B------:R-:W-:Y:S01]  /*6d60*/  ISETP.GT.AND P1, PT, R0.reuse, RZ, PT ;  /* 0x000000ff0000720c */ /* 0x040fe20003f24270 */
[C---:B------:R-:W-:Y:S05]  /*6d70*/  HMMA.16816.F32 R4, R192.reuse, R168, R4 ;  /* 0x000000a8c004723c */ /* 0x040fea0000001804 */
[----:B------:R-:W-:Y:S03]  /*6d80*/  ISETP.GT.AND P0, PT, R0, 0x1, PT ;  /* 0x000000010000780c */ /* 0x000fe60003f04270 */
[C---:B------:R-:W-:Y:S01]  /*6d90*/  HMMA.16816.F32 R8, R192.reuse, R170, R8 ;  /* 0x000000aac008723c */ /* 0x040fe20000001808 */
[----:B------:R-:W3:Y:S07]  /*6da0*/  LDSM.16.M88.4 R168, [R224+0x11900] ;  /* 0x01190000e0a8783b */ /* 0x000eee0000000200 */
[C---:B------:R-:W-:Y:S08]  /*6db0*/  HMMA.16816.F32 R12, R192.reuse, R172, R12 ;  /* 0x000000acc00c723c */ /* 0x040ff0000000180c */
        /* <DEDUP_REMOVED lines=83> */
[C---:B------:R-:W-:Y:S08]  /*72f0*/  HMMA.16816.F32 R44, R208.reuse, R176, R44 ;  /* 0x000000b0d02c723c */ /* 0x040ff0000000182c */
        /* <DEDUP_REMOVED lines=32> */
[C---:B------:R-:W-:Y:S08]  /*7500*/  HMMA.16816.F32 R36, R216.reuse, R176, R36 ;  /* 0x000000b0d824723c */ /* 0x040ff00000001824 */
[C---:B------:R-:W-:Y:S08]  /*7510*/  HMMA.16816.F32 R40, R216.reuse, R178, R40 ;  /* 0x000000b2d828723c */ /* 0x040ff00000001828 */
[C---:B----4-:R-:W-:Y:S08]  /*7520*/  HMMA.16816.F32 R44, R216.reuse, R172, R44 ;  /* 0x000000acd82c723c */ /* 0x050ff0000000182c */
[----:B------:R-:W-:Y:S01]  /*7530*/  HMMA.16816.F32 R48, R216, R174, R48 ;  /* 0x000000aed830723c */ /* 0x000fe20000001830 */
[----:B------:R-:W4:Y:S07]  /*7540*/  LDSM.16.M88.4 R172, [R227+0x7800] ;  /* 0x00780000e3ac783b */ /* 0x000f2e0000000200 */
[C---:B-1----:R-:W-:Y:S08]  /*7550*/  HMMA.16816.F32 R4, R220.reuse, R160, R4 ;  /* 0x000000a0dc04723c */ /* 0x042ff00000001804 */
[C---:B------:R-:W-:Y:S01]  /*7560*/  HMMA.16816.F32 R8, R220.reuse, R162, R8 ;  /* 0x000000a2dc08723c */ /* 0x040fe20000001808 */
[----:B------:R-:W1:Y:S07]  /*7570*/  LDSM.16.M88.4 R160, [R227+0x8000] ;  /* 0x00800000e3a0783b */ /* 0x000e6e0000000200 */
[C---:B--2---:R-:W-:Y:S08]  /*7580*/  HMMA.16816.F32 R12, R220.reuse, R164, R12 ;  /* 0x000000a4dc0c723c */ /* 0x044ff0000000180c */
[C---:B------:R-:W-:Y:S04]  /*7590*/  HMMA.16816.F32 R16, R220.reuse, R166, R16 ;  /* 0x000000a6dc10723c */ /* 0x040fe80000001810 */
[----:B------:R-:W-:Y:S02]  /*75a0*/  FSEL R165, R4, -INF , P6 ;  /* 0xff80000004a57808 */ /* 0x000fe40003000000 */
[C---:B------:R-:W-:Y:S02]  /*75b0*/  ISETP.GT.AND P6, PT, R2.reuse, 0x8, PT ;  /* 0x000000080200780c */ /* 0x040fe40003fc4270 */
[C---:B---3--:R-:W-:Y:S04]  /*75c0*/  HMMA.16816.F32 R20, R220.reuse, R168, R20 ;  /* 0x000000a8dc14723c */ /* 0x048fe80000001814 */
[----:B------:R-:W-:Y:S02]  /*75d0*/  FSEL R167, R5, -INF , P5 ;  /* 0xff80000005a77808 */ /* 0x000fe40002800000 */
[----:B------:R-:W-:Y:S02]  /*75e0*/  ISETP.GT.AND P5, PT, R2, 0x9, PT ;  /* 0x000000090200780c */ /* 0x000fe40003fa4270 */
[C---:B------:R-:W-:Y:S04]  /*75f0*/  HMMA.16816.F32 R24, R220.reuse, R170, R24 ;  /* 0x000000aadc18723c */ /* 0x040fe80000001818 */
[----:B------:R-:W-:Y:S02]  /*7600*/  FSEL R166, R9, -INF , P5 ;  /* 0xff80000009a67808 */ /* 0x000fe40002800000 */
[----:B------:R-:W-:Y:S02]  /*7610*/  FSEL R140, R8, -INF , P6 ;  /* 0xff800000088c7808 */ /* 0x000fe40003000000 */
[C---:B----4-:R-:W-:Y:S03]  /*7620*/  HMMA.16816.F32 R28, R220.reuse, R172, R28 ;  /* 0x000000acdc1c723c */ /* 0x050fe6000000181c */
[----:B------:R-:W-:Y:S02]  /*7630*/  ISETP.GT.AND P6, PT, R2, 0x10, PT ;  /* 0x000000100200780c */ /* 0x000fe40003fc4270 */
[----:B------:R-:W-:Y:S02]  /*7640*/  FSEL R170, R6, -INF , P1 ;  /* 0xff80000006aa7808 */ /* 0x000fe40000800000 */
[----:B------:R-:W-:Y:S01]  /*7650*/  FSEL R171, R7, -INF , P0 ;  /* 0xff80000007ab7808 */ /* 0x000fe20000000000 */
[C---:B------:R-:W-:Y:S01]  /*7660*/  HMMA.16816.F32 R32, R220.reuse, R174, R32 ;  /* 0x000000aedc20723c */ /* 0x040fe20000001820 */
[----:B------:R-:W2:Y:S01]  /*7670*/  LDSM.16.M88.4 R4, [R227+0x8800] ;  /* 0x00880000e304783b */ /* 0x000ea20000000200 */
[----:B------:R-:W-:Y:S07]  /*7680*/  DEPBAR.LE SB0, 0x0 ;  /* 0x000080000000791a */ /* 0x000fee0000000000 */
[----:B------:R-:W-:Y:S01]  /*7690*/  BAR.SYNC.DEFER_BLOCKING 0x0 ;  /* 0x0000000000007b1d */ /* 0x000fe20000010000 */
[C---:B-1----:R-:W-:Y:S05]  /*76a0*/  HMMA.16816.F32 R36, R220.reuse, R160, R36 ;  /* 0x000000a0dc24723c */ /* 0x042fea0000001824 */
[----:B------:R-:W-:Y:S02]  /*76b0*/  FMNMX.FTZ R8, R165, R3, !PT ;  /* 0x00000003a5087209 */ /* 0x000fe40007810000 */
[----:B------:R-:W-:Y:S01]  /*76c0*/  ISETP.GT.AND P1, PT, R0, 0x8, PT ;  /* 0x000000080000780c */ /* 0x000fe20003f24270 */
[C---:B------:R-:W-:Y:S03]  /*76d0*/  HMMA.16816.F32 R40, R220.reuse, R162, R40 ;  /* 0x000000a2dc28723c */ /* 0x040fe60000001828 */
[----:B------:R-:W-:Y:S02]  /*76e0*/  ISETP.GT.AND P5, PT, R2, 0x11, PT ;  /* 0x000000110200780c */ /* 0x000fe40003fa4270 */
[----:B------:R-:W-:Y:S02]  /*76f0*/  FMNMX.FTZ R8, R167, R8, !PT ;  /* 0x00000008a7087209 */ /* 0x000fe40007810000 */
[----:B------:R-:W-:Y:S02]  /*7700*/  FSEL R172, R12, -INF , P6 ;  /* 0xff8000000cac7808 */ /* 0x000fe40003000000 */
[----:B------:R-:W-:Y:S02]  /*7710*/  FMNMX.FTZ R8, R140, R8, !PT ;  /* 0x000000088c087209 */ /* 0x000fe40007810000 */
[----:B------:R-:W-:Y:S02]  /*7720*/  ISETP.GT.AND P0, PT, R0, 0x9, PT ;  /* 0x000000090000780c */ /* 0x000fe40003f04270 */
[----:B------:R-:W-:Y:S02]  /*7730*/  FMNMX.FTZ R8, R166, R8, !PT ;  /* 0x00000008a6087209 */ /* 0x000fe40007810000 */
[----:B------:R-:W-:Y:S02]  /*7740*/  FSEL R168, R10, -INF , P1 ;  /* 0xff8000000aa87808 */ /* 0x000fe40000800000 */
[----:B------:R-:W-:Y:S02]  /*7750*/  FSEL R169, R11, -INF , P0 ;  /* 0xff8000000ba97808 */ /* 0x000fe40000000000 */
[----:B------:R-:W3:Y:S01]  /*7760*/  LDL.64 R10, [R1+0x28] ;  /* 0x00002800010a7983 */ /* 0x000ee20000100a00 */
[----:B------:R-:W-:Y:S02]  /*7770*/  FMNMX.FTZ R8, R172, R8, !PT ;  /* 0x00000008ac087209 */ /* 0x000fe40007810000 */
[----:B------:R-:W-:Y:S01]  /*7780*/  FSEL R173, R13, -INF , P5 ;  /* 0xff8000000dad7808 */ /* 0x000fe20002800000 */
[C---:B--2---:R-:W-:Y:S03]  /*7790*/  HMMA.16816.F32 R44, R220.reuse, R4, R44 ;  /* 0x00000004dc2c723c */ /* 0x044fe6000000182c */
[C---:B------:R-:W-:Y:S02]  /*77a0*/  ISETP.GT.AND P6, PT, R2.reuse, 0x18, PT ;  /* 0x000000180200780c */ /* 0x040fe40003fc4270 */
[----:B------:R-:W-:Y:S02]  /*77b0*/  ISETP.GT.AND P5, PT, R2, 0x19, PT ;  /* 0x000000190200780c */ /* 0x000fe40003fa4270 */
[----:B------:R-:W-:Y:S01]  /*77c0*/  FMNMX.FTZ R4, R173, R8, !PT ;  /* 0x00000008ad047209 */ /* 0x000fe20007810000 */
[----:B------:R-:W-:Y:S01]  /*77d0*/  HMMA.16816.F32 R48, R220, R6, R48 ;  /* 0x00000006dc30723c */ /* 0x000fe20000001830 */
[----:B------:R-:W2:Y:S02]  /*77e0*/  LDL.64 R8, [R1+0x38] ;  /* 0x0000380001087983 */ /* 0x000ea40000100a00 */
[----:B------:R-:W-:Y:S02]  /*77f0*/  ISETP.GT.AND P1, PT, R0, 0x10, PT ;  /* 0x000000100000780c */ /* 0x000fe40003f24270 */
[----:B------:R-:W-:Y:S02]  /*7800*/  FSEL R176, R16, -INF , P6 ;  /* 0xff80000010b07808 */ /* 0x000fe40003000000 */
[----:B------:R-:W-:Y:S02]  /*7810*/  ISETP.GT.AND P6, PT, R2, 0x20, PT ;  /* 0x000000200200780c */ /* 0x000fe40003fc4270 */
[----:B------:R-:W-:Y:S02]  /*7820*/  FSEL R177, R17, -INF , P5 ;  /* 0xff80000011b17808 */ /* 0x000fe40002800000 */
[----:B------:R-:W-:Y:S02]  /*7830*/  ISETP.GT.AND P0, PT, R0, 0x11, PT ;  /* 0x000000110000780c */ /* 0x000fe40003f04270 */
[----:B------:R-:W-:Y:S02]  /*7840*/  FMNMX.FTZ R4, R176, R4, !PT ;  /* 0x00000004b0047209 */ /* 0x000fe40007810000 */
[----:B------:R-:W-:Y:S02]  /*7850*/  FSEL R183, R20, -INF , P6 ;  /* 0xff80000014b77808 */ /* 0x000fe40003000000 */
[----:B------:R-:W-:Y:S02]  /*7860*/  FSEL R174, R14, -INF , P1 ;  /* 0xff8000000eae7808 */ /* 0x000fe40000800000 */
[----:B------:R-:W-:Y:S02]  /*7870*/  ISETP.GT.AND P1, PT, R0, 0x18, PT ;  /* 0x000000180000780c */ /* 0x000fe40003f24270 */
[----:B------:R-:W-:Y:S02]  /*7880*/  ISETP.GT.AND P5, PT, R2, 0x21, PT ;  /* 0x000000210200780c */ /* 0x000fe40003fa4270 */
[----:B------:R-:W-:Y:S02]  /*7890*/  FMNMX.FTZ R4, R177, R4, !PT ;  /* 0x00000004b1047209 */ /* 0x000fe40007810000 */
[----:B------:R-:W-:Y:S02]  /*78a0*/  FSEL R182, R21, -INF , P5 ;  /* 0xff80000015b67808 */ /* 0x000fe40002800000 */
[----:B------:R-:W-:Y:S02]  /*78b0*/  FSEL R175, R15, -INF , P0 ;  /* 0xff8000000faf7808 */ /* 0x000fe40000000000 */
[----:B------:R-:W-:Y:S02]  /*78c0*/  ISETP.GT.AND P0, PT, R0, 0x19, PT ;  /* 0x000000190000780c */ /* 0x000fe40003f04270 */
[----:B------:R-:W-:Y:S02]  /*78d0*/  FSEL R178, R18, -INF , P1 ;  /* 0xff80000012b27808 */ /* 0x000fe40000800000 */
[----:B------:R-:W-:Y:S02]  /*78e0*/  ISETP.GT.AND P1, PT, R0, 0x20, PT ;  /* 0x000000200000780c */ /* 0x000fe40003f24270 */
[----:B------:R-:W-:Y:S02]  /*78f0*/  ISETP.GT.AND P6, PT, R2, 0x28, PT ;  /* 0x000000280200780c */ /* 0x000fe40003fc4270 */
[----:B------:R-:W-:Y:S02]  /*7900*/  FMNMX.FTZ R141, R183, R4, !PT ;  /* 0x00000004b78d7209 */ /* 0x000fe40007810000 */
[----:B------:R-:W-:Y:S02]  /*7910*/  FSEL R180, R22, -INF , P1 ;  /* 0xff80000016b47808 */ /* 0x000fe40000800000 */
[----:B------:R-:W-:Y:S02]  /*7920*/  FSEL R179, R19, -INF , P0 ;  /* 0xff80000013b37808 */ /* 0x000fe40000000000 */
[C---:B------:R-:W-:Y:S02]  /*7930*/  ISETP.GT.AND P0, PT, R0.reuse, 0x21, PT ;  /* 0x000000210000780c */ /* 0x040fe40003f04270 */
[----:B------:R-:W-:Y:S02]  /*7940*/  ISETP.GT.AND P1, PT, R0, 0x28, PT ;  /* 0x000000280000780c */ /* 0x000fe40003f24270 */
[----:B------:R-:W-:Y:S02]  /*7950*/  ISETP.GT.AND P5, PT, R2, 0x29, PT ;  /* 0x000000290200780c */ /* 0x000fe40003fa4270 */
[----:B------:R-:W-:Y:S02]  /*7960*/  FSEL R181, R24, -INF , P6 ;  /* 0xff80000018b57808 */ /* 0x000fe40003000000 */
[----:B------:R-:W-:Y:S02]  /*7970*/  FMNMX.FTZ R141, R182, R141, !PT ;  /* 0x0000008db68d7209 */ /* 0x000fe40007810000 */
[----:B------:R-:W-:Y:S02]  /*7980*/  FSEL R250, R23, -INF , P0 ;  /* 0xff80000017fa7808 */ /* 0x000fe40000000000 */
[----:B------:R-:W-:Y:S02]  /*7990*/  ISETP.GT.AND P0, PT, R0, 0x29, PT ;  /* 0x000000290000780c */ /* 0x000fe40003f04270 */
[----:B------:R-:W-:Y:S02]  /*79a0*/  FSEL R251, R25, -INF , P5 ;  /* 0xff80000019fb7808 */ /* 0x000fe40002800000 */
[----:B------:R-:W-:Y:S02]  /*79b0*/  FSEL R252, R26, -INF , P1 ;  /* 0xff8000001afc7808 */ /* 0x000fe40000800000 */
[----:B------:R-:W-:Y:S02]  /*79c0*/  ISETP.GT.AND P1, PT, R2, 0x30, PT ;  /* 0x000000300200780c */ /* 0x000fe40003f24270 */
[----:B------:R-:W-:Y:S02]  /*79d0*/  FMNMX.FTZ R141, R181, R141, !PT ;  /* 0x0000008db58d7209 */ /* 0x000fe40007810000 */
[----:B------:R-:W-:Y:S02]  /*79e0*/  FMNMX.FTZ R4, R170, R143, !PT ;  /* 0x0000008faa047209 */ /* 0x000fe40007810000 */
[----:B------:R-:W-:Y:S02]  /*79f0*/  FSEL R19, R28, -INF , P1 ;  /* 0xff8000001c137808 */ /* 0x000fe40000800000 */
[----:B------:R-:W-:Y:S02]  /*7a00*/  FSEL R164, R27, -INF , P0 ;  /* 0xff8000001ba47808 */ /* 0x000fe40000000000 */
[C---:B------:R-:W-:Y:S02]  /*7a10*/  ISETP.GT.AND P0, PT, R2.reuse, 0x31, PT ;  /* 0x000000310200780c */ /* 0x040fe40003f04270 */
[----:B------:R-:W-:Y:S02]  /*7a20*/  FMNMX.FTZ R141, R251, R141, !PT ;  /* 0x0000008dfb8d7209 */ /* 0x000fe40007810000 */
[----:B------:R-:W-:Y:S02]  /*7a30*/  FMNMX.FTZ R4, R171, R4, !PT ;  /* 0x00000004ab047209 */ /* 0x000fe40007810000 */
[----:B------:R-:W-:Y:S02]  /*7a40*/  FSEL R29, R29, -INF , P0 ;  /* 0xff8000001d1d7808 */ /* 0x000fe40000000000 */
[----:B------:R-:W-:Y:S02]  /*7a50*/  ISETP.GT.AND P5, PT, R2, 0x38, PT ;  /* 0x000000380200780c */ /* 0x000fe40003fa4270 */
[----:B------:R-:W-:Y:S02]  /*7a60*/  FMNMX.FTZ R141, R19, R141, !PT ;  /* 0x0000008d138d7209 */ /* 0x000fe40007810000 */
        /* <DEDUP_REMOVED lines=8> */
[----:B------:R-:W-:Y:S02]  /*7af0*/  ISETP.GT.AND P0, PT, R2, 0x40, PT ;  /* 0x000000400200780c */ /* 0x000fe40003f04270 */
[----:B------:R-:W-:Y:S02]  /*7b00*/  FMNMX.FTZ R4, R174, R4, !PT ;  /* 0x00000004ae047209 */ /* 0x000fe40007810000 */
[----:B------:R-:W-:Y:S02]  /*7b10*/  FSEL R142, R30, -INF , P6 ;  /* 0xff8000001e8e7808 */ /* 0x000fe40003000000 */
[----:B------:R-:W-:Y:S02]  /*7b20*/  FMNMX.FTZ R141, R13, R141, !PT ;  /* 0x0000008d0d8d7209 */ /* 0x000fe40007810000 */
[----:B------:R-:W-:Y:S02]  /*7b30*/  ISETP.GT.AND P6, PT, R2, 0x41, PT ;  /* 0x000000410200780c */ /* 0x000fe40003fc4270 */
[----:B------:R-:W-:Y:S01]  /*7b40*/  FSEL R32, R36, -INF , P0 ;  /* 0xff80000024207808 */ /* 0x000fe20000000000 */
[----:B------:R-:W-:Y:S01]  /*7b50*/  IMAD.MOV.U32 R36, RZ, RZ, R14 ;  /* 0x000000ffff247224 */ /* 0x000fe200078e000e */
[----:B------:R-:W-:Y:S02]  /*7b60*/  FMNMX.FTZ R4, R175, R4, !PT ;  /* 0x00000004af047209 */ /* 0x000fe40007810000 */
[----:B------:R-:W-:Y:S02]  /*7b70*/  FSEL R37, R37, -INF , P6 ;  /* 0xff80000025257808 */ /* 0x000fe40003000000 */
[----:B------:R-:W-:Y:S02]  /*7b80*/  FMNMX.FTZ R141, R32, R141, !PT ;  /* 0x0000008d208d7209 */ /* 0x000fe40007810000 */
[----:B------:R-:W-:Y:S02]  /*7b90*/  ISETP.GT.AND P5, PT, R2, 0x48, PT ;  /* 0x000000480200780c */ /* 0x000fe40003fa4270 */
[----:B------:R-:W-:Y:S02]  /*7ba0*/  FMNMX.FTZ R4, R178, R4, !PT ;  /* 0x00000004b2047209 */ /* 0x000fe40007810000 */
[----:B------:R-:W-:Y:S02]  /*7bb0*/  FMNMX.FTZ R141, R37, R141, !PT ;  /* 0x0000008d258d7209 */ /* 0x000fe40007810000 */
[----:B------:R-:W-:Y:S02]  /*7bc0*/  FSEL R24, R40, -INF , P5 ;  /* 0xff80000028187808 */ /* 0x000fe40002800000 */
[C---:B------:R-:W-:Y:S02]  /*7bd0*/  ISETP.GT.AND P1, PT, R2.reuse, 0x49, PT ;  /* 0x000000490200780c */ /* 0x040fe40003f24270 */
[----:B------:R-:W-:Y:S02]  /*7be0*/  FMNMX.FTZ R4, R179, R4, !PT ;  /* 0x00000004b3047209 */ /* 0x000fe40007810000 */
[----:B------:R-:W-:Y:S01]  /*7bf0*/  FSEL R16, R41, -INF , P1 ;  /* 0xff80000029107808 */ /* 0x000fe20000800000 */
[----:B------:R-:W-:Y:S01]  /*7c00*/  IMAD.MOV.U32 R41, RZ, RZ, R142 ;  /* 0x000000ffff297224 */ /* 0x000fe200078e008e */
[----:B------:R-:W-:Y:S02]  /*7c10*/  ISETP.GT.AND P0, PT, R2, 0x50, PT ;  /* 0x000000500200780c */ /* 0x000fe40003f04270 */
[----:B------:R-:W-:Y:S02]  /*7c20*/  FMNMX.FTZ R141, R24, R141, !PT ;  /* 0x0000008d188d7209 */ /* 0x000fe40007810000 */
[----:B------:R-:W-:Y:S02]  /*7c30*/  ISETP.GT.AND P5, PT, R2, 0x58, PT ;  /* 0x000000580200780c */ /* 0x000fe40003fa4270 */
[----:B------:R-:W-:Y:S02]  /*7c40*/  FMNMX.FTZ R4, R180, R4, !PT ;  /* 0x00000004b4047209 */ /* 0x000fe40007810000 */
[----:B------:R-:W-:Y:S02]  /*7c50*/  ISETP.GT.AND P6, PT, R2, 0x51, PT ;  /* 0x000000510200780c */ /* 0x000fe40003fc4270 */
[----:B------:R-:W-:Y:S02]  /*7c60*/  FSEL R40, R44, -INF , P0 ;  /* 0xff8000002c287808 */ /* 0x000fe40000000000 */
[----:B------:R-:W-:Y:S02]  /*7c70*/  FMNMX.FTZ R141, R16, R141, !PT ;  /* 0x0000008d108d7209 */ /* 0x000fe40007810000 */
[----:B------:R-:W-:Y:S02]  /*7c80*/  FSEL R6, R48, -INF , P5 ;  /* 0xff80000030067808 */ /* 0x000fe40002800000 */
[----:B------:R-:W-:Y:S02]  /*7c90*/  ISETP.GT.AND P1, PT, R2, 0x59, PT ;  /* 0x000000590200780c */ /* 0x000fe40003f24270 */
[----:B------:R-:W-:Y:S02]  /*7ca0*/  FMNMX.FTZ R2, R250, R4, !PT ;  /* 0x00000004fa027209 */ /* 0x000fe40007810000 */
[----:B------:R-:W-:Y:S02]  /*7cb0*/  FSEL R45, R45, -INF , P6 ;  /* 0xff8000002d2d7808 */ /* 0x000fe40003000000 */
[----:B------:R-:W-:Y:S02]  /*7cc0*/  FMNMX.FTZ R141, R40, R141, !PT ;  /* 0x0000008d288d7209 */ /* 0x000fe40007810000 */
[----:B------:R-:W-:Y:S01]  /*7cd0*/  FSEL R246, R49, -INF , P1 ;  /* 0xff80000031f67808 */ /* 0x000fe20000800000 */
[----:B------:R-:W-:Y:S01]  /*7ce0*/  IMAD.MOV.U32 R49, RZ, RZ, R6 ;  /* 0x000000ffff317224 */ /* 0x000fe200078e0006 */
[----:B------:R-:W-:Y:S01]  /*7cf0*/  ISETP.GT.AND P0, PT, R0, 0x31, PT ;  /* 0x000000310000780c */ /* 0x000fe20003f04270 */
[----:B------:R-:W-:Y:S01]  /*7d00*/  IMAD.U32 R6, RZ, RZ, UR24 ;  /* 0x00000018ff067e24 */ /* 0x000fe2000f8e00ff */
[----:B------:R-:W-:Y:S01]  /*7d10*/  MOV R33, R164 ;  /* 0x000000a400217202 */ /* 0x000fe20000000f00 */
[----:B------:R-:W-:Y:S01]  /*7d20*/  @UP0 USHF.L.U64.HI UR24, UR4, 0x6, UR5 ;  /* 0x0000000604180899 */ /* 0x000fe20008010205 */
[----:B------:R-:W-:Y:S02]  /*7d30*/  FMNMX.FTZ R2, R252, R2, !PT ;  /* 0x00000002fc027209 */ /* 0x000fe40007810000 */
[----:B------:R-:W-:Y:S02]  /*7d40*/  FMNMX.FTZ R141, R45, R141, !PT ;  /* 0x0000008d2d8d7209 */ /* 0x000fe40007810000 */
[----:B------:R-:W-:Y:S02]  /*7d50*/  FSEL R5, R31, -INF , P0 ;  /* 0xff8000001f057808 */ /* 0x000fe40000000000 */
[----:B------:R-:W-:Y:S02]  /*7d60*/  ISETP.GT.AND P0, PT, R0, 0x38, PT ;  /* 0x000000380000780c */ /* 0x000fe40003f04270 */
[----:B------:R-:W-:Y:S02]  /*7d70*/  FMNMX.FTZ R2, R33, R2, !PT ;  /* 0x0000000221027209 */ /* 0x000fe40007810000 */
[----:B------:R-:W-:Y:S02]  /*7d80*/  FMNMX.FTZ R141, R49, R141, !PT ;  /* 0x0000008d318d7209 */ /* 0x000fe40007810000 */
[----:B------:R-:W-:Y:S02]  /*7d90*/  FMNMX.FTZ R2, R41, R2, !PT ;  /* 0x0000000229027209 */ /* 0x000fe40007810000 */
[----:B------:R-:W-:Y:S02]  /*7da0*/  FSEL R48, R34, -INF , P0 ;  /* 0xff80000022307808 */ /* 0x000fe40000000000 */
[----:B------:R-:W-:Y:S02]  /*7db0*/  MOV R34, R5 ;  /* 0x0000000500227202 */ /* 0x000fe40000000f00 */
[----:B------:R-:W-:Y:S02]  /*7dc0*/  FMNMX.FTZ R141, R246, R141, !PT ;  /* 0x0000008df68d7209 */ /* 0x000fe40007810000 */
[----:B------:R-:W-:Y:S02]  /*7dd0*/  ISETP.GT.AND P1, PT, R0, 0x39, PT ;  /* 0x000000390000780c */ /* 0x000fe40003f24270 */
[----:B------:R-:W-:Y:S01]  /*7de0*/  FMNMX.FTZ R2, R34, R2, !PT ;  /* 0x0000000222027209 */ /* 0x000fe20007810000 */
[----:B------:R-:W1:Y:S01]  /*7df0*/  SHFL.BFLY PT, R4, R141, 0x2, 0x1f ;  /* 0x0c401f008d047f89 */ /* 0x000e6200000e0000 */
[----:B------:R-:W-:Y:S02]  /*7e00*/  FSEL R17, R35, -INF , P1 ;  /* 0xff80000023117808 */ /* 0x000fe40000800000 */
[----:B------:R-:W-:Y:S02]  /*7e10*/  ISETP.GT.AND P1, PT, R0, 0x40, PT ;  /* 0x000000400000780c */ /* 0x000fe40003f24270 */
[----:B------:R-:W-:Y:S02]  /*7e20*/  FMNMX.FTZ R2, R48, R2, !PT ;  /* 0x0000000230027209 */ /* 0x000fe40007810000 */
[----:B------:R-:W-:Y:S02]  /*7e30*/  FSEL R38, R38, -INF , P1 ;  /* 0xff80000026267808 */ /* 0x000fe40000800000 */
[C---:B------:R-:W-:Y:S02]  /*7e40*/  ISETP.GT.AND P1, PT, R0.reuse, 0x48, PT ;  /* 0x000000480000780c */ /* 0x040fe40003f24270 */
[----:B------:R-:W-:Y:S02]  /*7e50*/  ISETP.GT.AND P0, PT, R0, 0x41, PT ;  /* 0x000000410000780c */ /* 0x000fe40003f04270 */
[----:B------:R-:W-:Y:S02]  /*7e60*/  FMNMX.FTZ R2, R17, R2, !PT ;  /* 0x0000000211027209 */ /* 0x000fe40007810000 */
[----:B------:R-:W-:Y:S01]  /*7e70*/  FSEL R5, R42, -INF , P1 ;  /* 0xff8000002a057808 */ /* 0x000fe20000800000 */
[----:B------:R-:W-:Y:S01]  /*7e80*/  IMAD.MOV.U32 R42, RZ, RZ, R17 ;  /* 0x000000ffff2a7224 */ /* 0x000fe200078e0011 */
[----:B------:R-:W-:Y:S01]  /*7e90*/  FSEL R26, R39, -INF , P0 ;  /* 0xff800000271a7808 */ /* 0x000fe20000000000 */
[----:B------:R-:W-:Y:S01]  /*7ea0*/  IMAD.MOV.U32 R39, RZ, RZ, R13 ;  /* 0x000000ffff277224 */ /* 0x000fe200078e000d */
[----:B------:R-:W-:Y:S02]  /*7eb0*/  ISETP.GT.AND P0, PT, R0, 0x49, PT ;  /* 0x000000490000780c */ /* 0x000fe40003f04270 */
[----:B------:R-:W-:Y:S02]  /*7ec0*/  FMNMX.FTZ R2, R38, R2, !PT ;  /* 0x0000000226027209 */ /* 0x000fe40007810000 */
[----:B------:R-:W-:Y:S01]  /*7ed0*/  FSEL R44, R43, -INF , P0 ;  /* 0xff8000002b2c7808 */ /* 0x000fe20000000000 */
[----:B------:R-:W-:Y:S01]  /*7ee0*/  IMAD.MOV.U32 R43, RZ, RZ, R5 ;  /* 0x000000ffff2b7224 */ /* 0x000fe200078e0005 */
[----:B------:R-:W-:Y:S02]  /*7ef0*/  FMNMX.FTZ R2, R26, R2, !PT ;  /* 0x000000021a027209 */ /* 0x000fe40007810000 */
[----:B------:R-:W-:Y:S02]  /*7f00*/  ISETP.GT.AND P1, PT, R0, 0x50, PT ;  /* 0x000000500000780c */ /* 0x000fe40003f24270 */
[----:B------:R-:W-:Y:S02]  /*7f10*/  FMNMX.FTZ R2, R43, R2, !PT ;  /* 0x000000022b027209 */ /* 0x000fe40007810000 */
[----:B------:R-:W-:Y:S02]  /*7f20*/  FSEL R25, R46, -INF , P1 ;  /* 0xff8000002e197808 */ /* 0x000fe40000800000 */
[----:B------:R-:W-:Y:S02]  /*7f30*/  FMNMX.FTZ R2, R44, R2, !PT ;  /* 0x000000022c027209 */ /* 0x000fe40007810000 */
[C---:B------:R-:W-:Y:S02]  /*7f40*/  ISETP.GT.AND P0, PT, R0.reuse, 0x51, PT ;  /* 0x000000510000780c */ /* 0x040fe40003f04270 */
[----:B-1----:R-:W-:Y:S02]  /*7f50*/  FMNMX.FTZ R141, R141, R4, !PT ;  /* 0x000000048d8d7209 */ /* 0x002fe40007810000 */
[----:B------:R-:W-:Y:S02]  /*7f60*/  FSEL R247, R47, -INF , P0 ;  /* 0xff8000002ff77808 */ /* 0x000fe40000000000 */
[----:B------:R-:W-:Y:S01]  /*7f70*/  ISETP.GT.AND P1, PT, R0, 0x58, PT ;  /* 0x000000580000780c */ /* 0x000fe20003f24270 */
[----:B------:R-:W1:Y:S01]  /*7f80*/  SHFL.BFLY PT, R4, R141, 0x1, 0x1f ;  /* 0x0c201f008d047f89 */ /* 0x000e6200000e0000 */
[----:B------:R-:W-:Y:S02]  /*7f90*/  FMNMX.FTZ R2, R25, R2, !PT ;  /* 0x0000000219027209 */ /* 0x000fe40007810000 */
[----:B------:R-:W-:Y:S02]  /*7fa0*/  FSEL R248, R50, -INF , P1 ;  /* 0xff80000032f87808 */ /* 0x000fe40000800000 */
[----:B------:R-:W-:Y:S02]  /*7fb0*/  ISETP.GT.AND P0, PT, R0, 0x59, PT ;  /* 0x000000590000780c */ /* 0x000fe40003f04270 */
[----:B------:R-:W-:Y:S02]  /*7fc0*/  FMNMX.FTZ R0, R247, R2, !PT ;  /* 0x00000002f7007209 */ /* 0x000fe40007810000 */
[----:B------:R-:W-:Y:S02]  /*7fd0*/  FSEL R142, R51, -INF , P0 ;  /* 0xff800000338e7808 */ /* 0x000fe40000000000 */
[----:B------:R-:W-:Y:S02]  /*7fe0*/  FMNMX.FTZ R0, R248, R0, !PT ;  /* 0x00000000f8007209 */ /* 0x000fe40007810000 */
[----:B------:R-:W-:Y:S02]  /*7ff0*/  PLOP3.LUT P5, PT, PT, PT, UP0, 0x80, 0x0 ;  /* 0x000000000000781c */ /* 0x000fe40003faf008 */
[----:B------:R-:W-:Y:S02]  /*8000*/  FMNMX.FTZ R0, R142, R0, !PT ;  /* 0x000000008e007209 */ /* 0x000fe40007810000 */
[----:B------:R-:W-:Y:S02]  /*8010*/  MOV R35, R29 ;  /* 0x0000001d00237202 */ /* 0x000fe40000000f00 */
[----:B------:R-:W-:Y:S01]  /*8020*/  MOV R50, R16 ;  /* 0x0000001000327202 */ /* 0x000fe20000000f00 */
[----:B------:R-:W4:Y:S01]  /*8030*/  SHFL.BFLY PT, R2, R0, 0x2, 0x1f ;  /* 0x0c401f0000027f89 */ /* 0x000f2200000e0000 */
[----:B-1----:R-:W-:Y:S04]  /*8040*/  FMNMX.FTZ R141, R141, R4, !PT ;  /* 0x000000048d8d7209 */ /* 0x002fe80007810000 */
[C---:B------:R-:W-:Y:S01]  /*8050*/  FSETP.NEU.FTZ.AND P1, PT, R141.reuse, -INF , PT ;  /* 0xff8000008d00780b */ /* 0x040fe20003f3d000 */
[----:B------:R-:W-:Y:S05]  /*8060*/  FMUL.FTZ R164, R141, c[0x0][0x2d0] ;  /* 0x0000b4008da47a20 */ /* 0x000fea0000410000 */
[----:B------:R-:W-:Y:S05]  /*8070*/  FSEL R164, R164, RZ, P1 ;  /* 0x000000ffa4a47208 */ /* 0x000fea0000800000 */
[----:B------:R-:W-:Y:S04]  /*8080*/  FFMA.FTZ R7, R165, c[0x0][0x2d0], -R164 ;  /* 0x0000b400a5077a23 */ /* 0x000fe800000108a4 */
[----:B------:R-:W-:Y:S01]  /*8090*/  MUFU.EX2 R231, R7 ;  /* 0x0000000700e77308 */ /* 0x000fe20000000800 */
[----:B----4-:R-:W-:Y:S05]  /*80a0*/  FMNMX.FTZ R0, R0, R2, !PT ;  /* 0x0000000200007209 */ /* 0x010fea0007810000 */
[----:B------:R-:W1:Y:S01]  /*80b0*/  SHFL.BFLY PT, R2, R0, 0x1, 0x1f ;  /* 0x0c201f0000027f89 */ /* 0x000e6200000e0000 */
[----:B---3--:R-:W-:Y:S01]  /*80c0*/  @P5 IMAD.MOV.U32 R5, RZ, RZ, R11 ;  /* 0x000000ffff055224 */ /* 0x008fe200078e000b */
[----:B--2---:R-:W-:Y:S05]  /*80d0*/  @P5 MOV R4, R8 ;  /* 0x0000000800045202 */ /* 0x004fea0000000f00 */
[----:B------:R-:W-:Y:S04]  /*80e0*/  @P5 IMAD.WIDE.U32 R4, R6, 0x60, R4 ;  /* 0x0000006006045825 */ /* 0x000fe800078e0004 */
[C---:B------:R-:W-:Y:S01]  /*80f0*/  @P5 IMAD.SHL.U32 R6, R4.reuse, 0x2, RZ ;  /* 0x0000000204065824 */ /* 0x040fe200078e00ff */
[----:B------:R-:W-:Y:S01]  /*8100*/  @P5 IADD3 R5, R5, UR23, RZ ;  /* 0x0000001705055c10 */ /* 0x000fe2000fffe0ff */
[----:B------:R-:W-:Y:S02]  /*8110*/  @UP0 USHF.L.U32 UR23, UR4, 0x6, URZ ;  /* 0x0000000604170899 */ /* 0x000fe4000800063f */
[----:B------:R-:W-:Y:S01]  /*8120*/  UISETP.GT.AND UP0, UPT, UR22, UR21, UPT ;  /* 0x000000151600728c */ /* 0x000fe2000bf04270 */
[----:B------:R-:W-:Y:S01]  /*8130*/  @P5 SHF.L.U64.HI R5, R4, 0x1, R5 ;  /* 0x0000000104055819 */ /* 0x000fe20000010205 */
[----:B------:R-:W-:Y:S01]  /*8140*/  FFMA.FTZ R4, R167, c[0x0][0x2d0], -R164 ;  /* 0x0000b400a7047a23 */ /* 0x000fe200000108a4 */
[----:B------:R-:W-:Y:S01]  /*8150*/  @P5 IADD3 R8, P6, R6, 0x80, RZ ;  /* 0x0000008006085810 */ /* 0x000fe20007fde0ff */
[----:B------:R-:W-:Y:S01]  /*8160*/  IMAD.MOV.U32 R167, RZ, RZ, R38 ;  /* 0x000000ffffa77224 */ /* 0x000fe200078e0026 */
[----:B------:R-:W-:Y:S01]  /*8170*/  UMOV UR22, UR20 ;  /* 0x0000001400167c82 */ /* 0x000fe20008000000 */
[----:B------:R2:W3:Y:S01]  /*8180*/  MUFU.EX2 R15, R4 ;  /* 0x00000004000f7308 */ /* 0x0004e20000000800 */
[----:B------:R-:W-:Y:S04]  /*8190*/  @P5 IADD3 R8, P0, R8, c[0x0][0x1c8], RZ ;  /* 0x0000720008085a10 */ /* 0x000fe80007f1e0ff */
[--C-:B------:R-:W-:Y:S02]  /*81a0*/  @P5 IADD3.X R9, RZ, c[0x0][0x1cc], R5.reuse, P0, P6 ;  /* 0x00007300ff095a10 */ /* 0x100fe400007ec405 */
[----:B------:R-:W-:Y:S04]  /*81b0*/  @P5 IADD3 R10, P6, R6, 0x100, RZ ;  /* 0x00000100060a5810 */ /* 0x000fe80007fde0ff */
[----:B------:R-:W-:Y:S04]  /*81c0*/  @P5 IADD3 R10, P0, R10, c[0x0][0x1c8], RZ ;  /* 0x000072000a0a5a10 */ /* 0x000fe80007f1e0ff */
[----:B------:R-:W-:Y:S01]  /*81d0*/  @P5 IADD3.X R11, RZ, c[0x0][0x1cc], R5, P0, P6 ;  /* 0x00007300ff0b5a10 */ /* 0x000fe200007ec405 */
[--C-:B--2---:R-:W-:Y:S01]  /*81e0*/  FFMA.FTZ R4, R140, c[0x0][0x2d0], -R164.reuse ;  /* 0x0000b4008c047a23 */ /* 0x104fe200000108a4 */
[----:B-1----:R-:W-:Y:S01]  /*81f0*/  FMNMX.FTZ R140, R0, R2, !PT ;  /* 0x00000002008c7209 */ /* 0x002fe20007810000 */
[--C-:B------:R-:W-:Y:S02]  /*8200*/  FFMA.FTZ R0, R166, c[0x0][0x2d0], -R164.reuse ;  /* 0x0000b400a6007a23 */ /* 0x100fe400000108a4 */
[----:B------:R1:W-:Y:S01]  /*8210*/  MUFU.EX2 R12, R4 ;  /* 0x00000004000c7308 */ /* 0x0003e20000000800 */
[C---:B------:R-:W-:Y:S01]  /*8220*/  FSETP.NEU.FTZ.AND P0, PT, R140.reuse, -INF , PT ;  /* 0xff8000008c00780b */ /* 0x040fe20003f1d000 */
[----:B------:R-:W-:Y:S02]  /*8230*/  FMUL.FTZ R165, R140, c[0x0][0x2d0] ;  /* 0x0000b4008ca57a20 */ /* 0x000fe40000410000 */
[----:B------:R-:W-:Y:S03]  /*8240*/  IMAD.MOV.U32 R166, RZ, RZ, R45 ;  /* 0x000000ffffa67224 */ /* 0x000fe600078e002d */
[----:B------:R-:W-:Y:S01]  /*8250*/  FSEL R165, R165, RZ, P0 ;  /* 0x000000ffa5a57208 */ /* 0x000fe20000000000 */
[----:B------:R-:W-:Y:S02]  /*8260*/  FFMA.FTZ R166, R166, c[0x0][0x2d0], -R164 ;  /* 0x0000b400a6a67a23 */ /* 0x000fe400000108a4 */
[----:B------:R2:W-:Y:S02]  /*8270*/  MUFU.EX2 R18, R0 ;  /* 0x0000000000127308 */ /* 0x0005e40000000800 */
[--C-:B------:R-:W-:Y:S08]  /*8280*/  FFMA.FTZ R2, R169, c[0x0][0x2d0], -R165.reuse ;  /* 0x0000b400a9027a23 */ /* 0x100ff000000108a5 */
[----:B------:R-:W-:Y:S01]  /*8290*/  MUFU.EX2 R166, R166 ;  /* 0x000000a600a67308 */ /* 0x000fe20000000800 */
[----:B-1----:R-:W-:Y:S04]  /*82a0*/  @P5 IADD3 R4, P6, R6, c[0x0][0x1c8], RZ ;  /* 0x0000720006045a10 */ /* 0x002fe80007fde0ff */
[----:B------:R-:W-:Y:S05]  /*82b0*/  @P5 IADD3.X R5, R5, c[0x0][0x1cc], RZ, P6, !PT ;  /* 0x0000730005055a10 */ /* 0x000fea00037fe4ff */
[----:B------:R1:W-:Y:S01]  /*82c0*/  @P5 LDGSTS.E.BYPASS.LTC128B.128 [R249+0xc100], [R4.64], !P4 ;  /* 0x0c10000004f95fae */ /* 0x0003e2000e101d52 */
[--C-:B--2---:R-:W-:Y:S01]  /*82d0*/  FFMA.FTZ R0, R170, c[0x0][0x2d0], -R165.reuse ;  /* 0x0000b400aa007a23 */ /* 0x104fe200000108a5 */
[----:B------:R-:W-:Y:S03]  /*82e0*/  MOV R170, R44 ;  /* 0x0000002c00aa7202 */ /* 0x000fe60000000f00 */
[----:B------:R2:W-:Y:S03]  /*82f0*/  MUFU.EX2 R51, R0 ;  /* 0x0000000000337308 */ /* 0x0005e60000000800 */
[----:B------:R4:W-:Y:S08]  /*8300*/  @P5 LDGSTS.E.BYPASS.LTC128B.128 [R249+0xf100], [R8.64], !P3 ;  /* 0x0f10000008f95fae */ /* 0x0009f0000d901d52 */
[----:B------:R4:W-:Y:S01]  /*8310*/  @P5 LDGSTS.E.BYPASS.LTC128B.128 [R249+0x12100], [R10.64], !P2 ;  /* 0x121000000af95fae */ /* 0x0009e2000d101d52 */
[----:B-1----:R-:W-:Y:S01]  /*8320*/  @P5 IADD3 R4, P6, R4, UR23, RZ ;  /* 0x0000001704045c10 */ /* 0x002fe2000ffde0ff */
[--C-:B--2---:R-:W-:Y:S01]  /*8330*/  FFMA.FTZ R0, R171, c[0x0][0x2d0], -R165.reuse ;  /* 0x0000b400ab007a23 */ /* 0x104fe200000108a5 */
[----:B---3--:R-:W-:Y:S02]  /*8340*/  MOV R171, R15 ;  /* 0x0000000f00ab7202 */ /* 0x008fe40000000f00 */
[----:B------:R-:W-:Y:S01]  /*8350*/  @P5 IADD3.X R5, R5, UR24, RZ, P6, !PT ;  /* 0x0000001805055c10 */ /* 0x000fe2000b7fe4ff */
[----:B------:R1:W2:Y:S01]  /*8360*/  MUFU.EX2 R27, R0 ;  /* 0x00000000001b7308 */ /* 0x0002a20000000800 */
[----:B------:R-:W-:Y:S03]  /*8370*/  F2FP.PACK_AB R160, R171, R231 ;  /* 0x000000e7aba0723e */ /* 0x000fe600000000ff */
[----:B------:R3:W-:Y:S06]  /*8380*/  @P5 LDGSTS.E.BYPASS.LTC128B.128 [R249+0xd100], [R4.64], !P4 ;  /* 0x0d10000004f95fae */ /* 0x0007ec000e101d52 */
[----:B----4-:R4:W-:Y:S02]  /*8390*/  MUFU.EX2 R11, R2 ;  /* 0x00000002000b7308 */ /* 0x0109e40000000800 */
[----:B------:R3:W-:Y:S08]  /*83a0*/  @P5 LDGSTS.E.BYPASS.LTC128B.128 [R249+0x10100], [R4.64+0x80], !P3 ;  /* 0x1010008004f95fae */ /* 0x0007f0000d901d52 */
[----:B------:R3:W-:Y:S01]  /*83b0*/  @P5 LDGSTS.E.BYPASS.LTC128B.128 [R249+0x13100], [R4.64+0x100], !P2 ;  /* 0x1310010004f95fae */ /* 0x0007e2000d101d52 */
[----:B-1----:R-:W-:Y:S01]  /*83c0*/  FFMA.FTZ R0, R168, c[0x0][0x2d0], -R165 ;  /* 0x0000b400a8007a23 */ /* 0x002fe200000108a5 */
[----:B--2---:R-:W-:Y:S01]  /*83d0*/  F2FP.PACK_AB R161, R27, R51 ;  /* 0x000000331ba1723e */ /* 0x004fe200000000ff */
[----:B------:R-:W-:Y:S02]  /*83e0*/  IMAD.MOV.U32 R168, RZ, RZ, R49 ;  /* 0x000000ffffa87224 */ /* 0x000fe400078e0031 */
[----:B------:R1:W2:Y:S01]  /*83f0*/  MUFU.EX2 R15, R0 ;  /* 0x00000000000f7308 */ /* 0x0002a20000000800 */
[----:B------:R-:W-:Y:S02]  /*8400*/  IMAD.MOV.U32 R49, RZ, RZ, R36 ;  /* 0x000000ffff317224 */ /* 0x000fe400078e0024 */
[----:B------:R-:W-:Y:S01]  /*8410*/  FFMA.FTZ R168, R168, c[0x0][0x2d0], -R164 ;  /* 0x0000b400a8a87a23 */ /* 0x000fe200000108a4 */
[----:B----4-:R-:W-:Y:S02]  /*8420*/  FSEL R2, R140, RZ, P0 ;  /* 0x000000ff8c027208 */ /* 0x010fe40000000000 */
[----:B------:R-:W-:Y:S04]  /*8430*/  PLOP3.LUT P0, PT, PT, PT, UP0, 0x80, 0x0 ;  /* 0x000000000000781c */ /* 0x000fe80003f0f008 */
[----:B------:R-:W-:Y:S01]  /*8440*/  MUFU.EX2 R168, R168 ;  /* 0x000000a800a87308 */ /* 0x000fe20000000800 */
[----:B-1----:R-:W-:Y:S01]  /*8450*/  FSEL R0, R141, RZ, P1 ;  /* 0x000000ff8d007208 */ /* 0x002fe20000800000 */
[----:B--2---:R-:W-:Y:S01]  /*8460*/  IMAD.MOV.U32 R169, RZ, RZ, R15 ;  /* 0x000000ffffa97224 */ /* 0x004fe200078e000f */
[----:B------:R-:W-:Y:S03]  /*8470*/  @P5 IADD3 R6, P1, R4, UR23, RZ ;  /* 0x0000001704065c10 */ /* 0x000fe6000ff3e0ff */
[----:B------:R-:W-:Y:S01]  /*8480*/  FADD.FTZ R0, -R0, R3 ;  /* 0x0000000300007221 */ /* 0x000fe20000010100 */
[----:B------:R-:W-:Y:S02]  /*8490*/  @P5 IADD3.X R7, R5, UR24, RZ, P1, !PT ;  /* 0x0000001805075c10 */ /* 0x000fe40008ffe4ff */
[----:B------:R-:W-:Y:S01]  /*84a0*/  F2FP.PACK_AB R163, R11, R169 ;  /* 0x000000a90ba3723e */ /* 0x000fe200000000ff */
[----:B------:R-:W-:Y:S02]  /*84b0*/  FMUL.FTZ R0, R0, c[0x0][0x2d0] ;  /* 0x0000b40000007a20 */ /* 0x000fe40000410000 */
[----:B------:R1:W-:Y:S02]  /*84c0*/  @P5 LDGSTS.E.BYPASS.LTC128B.128 [R249+0xe100], [R6.64], !P4 ;  /* 0x0e10000006f95fae */ /* 0x0003e4000e101d52 */
[----:B------:R2:W3:Y:S06]  /*84d0*/  MUFU.EX2 R3, R0 ;  /* 0x0000000000037308 */ /* 0x0004ec0000000800 */
[----:B------:R1:W-:Y:S08]  /*84e0*/  @P5 LDGSTS.E.BYPASS.LTC128B.128 [R249+0x11100], [R6.64+0x80], !P3 ;  /* 0x1110008006f95fae */ /* 0x0003f0000d901d52 */
[----:B------:R1:W-:Y:S08]  /*84f0*/  @P5 LDGSTS.E.BYPASS.LTC128B.128 [R249+0x14100], [R6.64+0x100], !P2 ;  /* 0x1410010006f95fae */ /* 0x0003f0000d101d52 */
[----:B------:R-:W-:Y:S01]  /*8500*/  LDSM.16.MT88.4 R20, [R226+0x100] ;  /* 0x00010000e214783b */ /* 0x000fe20000004200 */
[----:B--2---:R-:W-:Y:S01]  /*8510*/  FADD.FTZ R0, -R2, R143 ;  /* 0x0000008f02007221 */ /* 0x004fe20000010100 */
[----:B------:R-:W-:Y:S01]  /*8520*/  MOV R143, R40 ;  /* 0x00000028008f7202 */ /* 0x000fe20000000f00 */
[----:B------:R-:W-:Y:S02]  /*8530*/  IMAD.MOV.U32 R2, RZ, RZ, R12 ;  /* 0x000000ffff027224 */ /* 0x000fe400078e000c */
[----:B------:R-:W-:Y:S03]  /*8540*/  FMUL.FTZ R0, R0, c[0x0][0x2d0] ;  /* 0x0000b40000007a20 */ /* 0x000fe60000410000 */
[----:B------:R-:W2:Y:S01]  /*8550*/  LDSM.16.MT88.4 R12, [R225+0x100] ;  /* 0x00010000e10c783b */ /* 0x000ea20000004200 */
[----:B------:R-:W-:Y:S01]  /*8560*/  F2FP.PACK_AB R162, R18, R2 ;  /* 0x0000000212a2723e */ /* 0x000fe200000000ff */
[C---:B---3--:R-:W-:Y:S01]  /*8570*/  FMUL.FTZ R4, R3.reuse, R144 ;  /* 0x0000009003047220 */ /* 0x048fe20000410000 */
[----:B------:R-:W-:Y:S01]  /*8580*/  MOV R144, R11 ;  /* 0x0000000b00907202 */ /* 0x000fe20000000f00 */
[----:B------:R-:W1:Y:S01]  /*8590*/  MUFU.EX2 R0, R0 ;  /* 0x0000000000007308 */ /* 0x000e620000000800 */
[C---:B------:R-:W-:Y:S01]  /*85a0*/  FMUL.FTZ R5, R3.reuse, R145 ;  /* 0x0000009103057220 */ /* 0x040fe20000410000 */
[----:B------:R-:W-:Y:S01]  /*85b0*/  MOV R145, R18 ;  /* 0x0000001200917202 */ /* 0x000fe20000000f00 */
[C---:B------:R-:W-:Y:S01]  /*85c0*/  FMUL.FTZ R9, R3.reuse, R149 ;  /* 0x0000009503097220 */ /* 0x040fe20000410000 */
[----:B------:R-:W3:Y:S01]  /*85d0*/  LDSM.16.MT88.4 R28, [R229+0x100] ;  /* 0x00010000e51c783b */ /* 0x000ee20000004200 */
[C---:B------:R-:W-:Y:S01]  /*85e0*/  FMUL.FTZ R8, R3.reuse, R148 ;  /* 0x0000009403087220 */ /* 0x040fe20000410000 */
[----:B------:R-:W-:Y:S01]  /*85f0*/  MOV R149, R39 ;  /* 0x0000002700957202 */ /* 0x000fe20000000f00 */
[C---:B------:R-:W-:Y:S02]  /*8600*/  FMUL.FTZ R16, R3.reuse, R104 ;  /* 0x0000006803107220 */ /* 0x040fe40000410000 */
[C---:B------:R-:W-:Y:S02]  /*8610*/  FMUL.FTZ R17, R3.reuse, R105 ;  /* 0x0000006903117220 */ /* 0x040fe40000410000 */
[----:B------:R-:W-:Y:S01]  /*8620*/  IMAD.MOV.U32 R40, RZ, RZ, R19 ;  /* 0x000000ffff287224 */ /* 0x000fe200078e0013 */
[----:B------:R-:W-:Y:S01]  /*8630*/  LDSM.16.MT88.4 R44, [R225+0x3100] ;  /* 0x00310000e12c783b */ /* 0x000fe20000004200 */
[----:B------:R-:W-:Y:S02]  /*8640*/  IMAD.MOV.U32 R148, RZ, RZ, R33 ;  /* 0x000000ffff947224 */ /* 0x000fe400078e0021 */
[C---:B------:R-:W-:Y:S01]  /*8650*/  FMUL.FTZ R33, R3.reuse, R121 ;  /* 0x0000007903217220 */ /* 0x040fe20000410000 */
[----:B------:R-:W-:Y:S01]  /*8660*/  MOV R121, R49 ;  /* 0x0000003100797202 */ /* 0x000fe20000000f00 */
[C---:B------:R-:W-:Y:S02]  /*8670*/  FMUL.FTZ R49, R3.reuse, R137 ;  /* 0x0000008903317220 */ /* 0x040fe40000410000 */
[----:B------:R-:W-:Y:S01]  /*8680*/  IMAD.MOV.U32 R137, RZ, RZ, R149 ;  /* 0x000000ffff897224 */ /* 0x000fe200078e0095 */
[----:B------:R-:W0:Y:S01]  /*8690*/  LDGDEPBAR ;  /* 0x00000000000079af */ /* 0x000e220000000000 */
[C---:B------:R-:W-:Y:S02]  /*86a0*/  FMUL.FTZ R52, R3.reuse, R52 ;  /* 0x0000003403347220 */ /* 0x040fe40000410000 */
[C---:B------:R-:W-:Y:S02]  /*86b0*/  FMUL.FTZ R53, R3.reuse, R53 ;  /* 0x0000003503357220 */ /* 0x040fe40000410000 */
[C---:B-1----:R-:W-:Y:S02]  /*86c0*/  FMUL.FTZ R6, R0.reuse, R146 ;  /* 0x0000009200067220 */ /* 0x042fe40000410000 */
[C---:B------:R-:W-:Y:S01]  /*86d0*/  FMUL.FTZ R7, R0.reuse, R147 ;  /* 0x0000009300077220 */ /* 0x040fe20000410000 */
[----:B------:R-:W-:Y:S01]  /*86e0*/  MOV R147, R27 ;  /* 0x0000001b00937202 */ /* 0x000fe20000000f00 */
[C---:B------:R-:W-:Y:S02]  /*86f0*/  FMUL.FTZ R18, R0.reuse, R106 ;  /* 0x0000006a00127220 */ /* 0x040fe40000410000 */
[C---:B------:R-:W-:Y:S02]  /*8700*/  FMUL.FTZ R19, R0.reuse, R107 ;  /* 0x0000006b00137220 */ /* 0x040fe40000410000 */
[----:B------:R-:W-:Y:S01]  /*8710*/  LDSM.16.MT88.4 R104, [R229+0x3100] ;  /* 0x00310000e568783b */ /* 0x000fe20000004200 */
[C---:B------:R-:W-:Y:S01]  /*8720*/  FMUL.FTZ R10, R0.reuse, R150 ;  /* 0x00000096000a7220 */ /* 0x040fe20000410000 */
[C---:B--2---:R-:W-:Y:S05]  /*8730*/  HMMA.16816.F32 R4, R160.reuse, R12, R4 ;  /* 0x0000000ca004723c */ /* 0x044fea0000001804 */
[C---:B------:R-:W-:Y:S01]  /*8740*/  FMUL.FTZ R11, R0.reuse, R151 ;  /* 0x00000097000b7220 */ /* 0x040fe20000410000 */
[----:B------:R-:W-:Y:S01]  /*8750*/  MOV R151, R51 ;  /* 0x0000003300977202 */ /* 0x000fe20000000f00 */
[C---:B------:R-:W-:Y:S02]  /*8760*/  FMUL.FTZ R12, R3.reuse, R100 ;  /* 0x00000064030c7220 */ /* 0x040fe40000410000 */
[C---:B------:R-:W-:Y:S03]  /*8770*/  FMUL.FTZ R13, R3.reuse, R101 ;  /* 0x00000065030d7220 */ /* 0x040fe60000410000 */
[C---:B------:R-:W-:Y:S03]  /*8780*/  HMMA.16816.F32 R8, R160.reuse, R14, R8 ;  /* 0x0000000ea008723c */ /* 0x040fe60000001808 */
[----:B------:R-:W-:Y:S01]  /*8790*/  IMAD.MOV.U32 R150, RZ, RZ, R35 ;  /* 0x000000ffff967224 */ /* 0x000fe200078e0023 */
[----:B------:R-:W-:Y:S01]  /*87a0*/  MOV R35, R37 ;  /* 0x0000002500237202 */ /* 0x000fe20000000f00 */
[----:B------:R-:W-:Y:S01]  /*87b0*/  IMAD.MOV.U32 R146, RZ, RZ, R24 ;  /* 0x000000ffff927224 */ /* 0x000fe200078e0018 */
[----:B------:R-:W1:Y:S01]  /*87c0*/  LDSM.16.MT88.4 R36, [R228+0x100] ;  /* 0x00010000e424783b */ /* 0x000e620000004200 */
[C---:B------:R-:W-:Y:S02]  /*87d0*/  FMUL.FTZ R14, R0.reuse, R102 ;  /* 0x00000066000e7220 */ /* 0x040fe40000410000 */
[C---:B------:R-:W-:Y:S03]  /*87e0*/  FMUL.FTZ R15, R0.reuse, R103 ;  /* 0x00000067000f7220 */ /* 0x040fe60000410000 */
[C---:B------:R-:W-:Y:S02]  /*87f0*/  FMUL.FTZ R24, R3.reuse, R112 ;  /* 0x0000007003187220 */ /* 0x040fe40000410000 */
[----:B------:R-:W2:Y:S01]  /*8800*/  LDSM.16.MT88.4 R100, [R226+0x3100] ;  /* 0x00310000e264783b */ /* 0x000ea20000004200 */
[----:B------:R-:W-:Y:S01]  /*8810*/  IMAD.MOV.U32 R112, RZ, RZ, R167 ;  /* 0x000000ffff707224 */ /* 0x000fe200078e00a7 */
[C---:B------:R-:W-:Y:S03]  /*8820*/  HMMA.16816.F32 R12, R160.reuse, R20, R12 ;  /* 0x00000014a00c723c */ /* 0x040fe6000000180c */
[----:B------:R-:W-:Y:S01]  /*8830*/  MOV R167, R25 ;  /* 0x0000001900a77202 */ /* 0x000fe20000000f00 */
[C---:B------:R-:W-:Y:S02]  /*8840*/  FMUL.FTZ R25, R3.reuse, R113 ;  /* 0x0000007103197220 */ /* 0x040fe40000410000 */
[----:B------:R-:W-:Y:S02]  /*8850*/  IMAD.MOV.U32 R113, RZ, RZ, R26 ;  /* 0x000000ffff717224 */ /* 0x000fe400078e001a */
[C---:B------:R-:W-:Y:S04]  /*8860*/  HMMA.16816.F32 R16, R160.reuse, R22, R16 ;  /* 0x00000016a010723c */ /* 0x040fe80000001810 */
[C---:B------:R-:W-:Y:S02]  /*8870*/  FMUL.FTZ R20, R3.reuse, R108 ;  /* 0x0000006c03147220 */ /* 0x040fe40000410000 */
[C---:B------:R-:W-:Y:S02]  /*8880*/  FMUL.FTZ R21, R3.reuse, R109 ;  /* 0x0000006d03157220 */ /* 0x040fe40000410000 */
[C---:B------:R-:W-:Y:S04]  /*8890*/  FMUL.FTZ R22, R0.reuse, R110 ;  /* 0x0000006e00167220 */ /* 0x040fe80000410000 */
[C---:B------:R-:W-:Y:S02]  /*88a0*/  FMUL.FTZ R23, R0.reuse, R111 ;  /* 0x0000006f00177220 */ /* 0x040fe40000410000 */
[----:B------:R-:W4:Y:S01]  /*88b0*/  LDSM.16.MT88.4 R108, [R228+0x3100] ;  /* 0x00310000e46c783b */ /* 0x000f220000004200 */
[C---:B------:R-:W-:Y:S01]  /*88c0*/  FMUL.FTZ R26, R0.reuse, R114 ;  /* 0x00000072001a7220 */ /* 0x040fe20000410000 */
[----:B------:R-:W-:Y:S01]  /*88d0*/  MOV R114, R146 ;  /* 0x0000009200727202 */ /* 0x000fe20000000f00 */
[----:B------:R-:W-:Y:S02]  /*88e0*/  FMUL.FTZ R27, R0, R115 ;  /* 0x00000073001b7220 */ /* 0x000fe40000410000 */
[C---:B---3--:R-:W-:Y:S03]  /*88f0*/  HMMA.16816.F32 R20, R160.reuse, R28, R20 ;  /* 0x0000001ca014723c */ /* 0x048fe60000001814 */
[----:B------:R-:W-:Y:S01]  /*8900*/  IMAD.MOV.U32 R115, RZ, RZ, R171 ;  /* 0x000000ffff737224 */ /* 0x000fe200078e00ab */
[----:B------:R-:W-:Y:S01]  /*8910*/  MOV R171, R43 ;  /* 0x0000002b00ab7202 */ /* 0x000fe20000000f00 */
[----:B------:R-:W-:Y:S02]  /*8920*/  IMAD.MOV.U32 R146, RZ, RZ, R2 ;  /* 0x000000ffff927224 */ /* 0x000fe400078e0002 */
[C---:B------:R-:W-:Y:S01]  /*8930*/  FMUL.FTZ R28, R3.reuse, R116 ;  /* 0x00000074031c7220 */ /* 0x040fe20000410000 */
[C---:B------:R-:W-:Y:S04]  /*8940*/  HMMA.16816.F32 R24, R160.reuse, R30, R24 ;  /* 0x0000001ea018723c */ /* 0x040fe80000001818 */
[C---:B------:R-:W-:Y:S02]  /*8950*/  FMUL.FTZ R29, R3.reuse, R117 ;  /* 0x00000075031d7220 */ /* 0x040fe40000410000 */
[----:B------:R-:W-:Y:S02]  /*8960*/  FFMA.FTZ R2, R172, c[0x0][0x2d0], -R164 ;  /* 0x0000b400ac027a23 */ /* 0x000fe400000108a4 */
[C---:B------:R-:W-:Y:S01]  /*8970*/  FMUL.FTZ R30, R0.reuse, R118 ;  /* 0x00000076001e7220 */ /* 0x040fe20000410000 */
[----:B------:R-:W-:Y:S03]  /*8980*/  MOV R118, R35 ;  /* 0x0000002300767202 */ /* 0x000fe60000000f00 */
[C---:B------:R-:W-:Y:S02]  /*8990*/  FMUL.FTZ R31, R0.reuse, R119 ;  /* 0x00000077001f7220 */ /* 0x040fe40000410000 */
[----:B------:R-:W-:Y:S02]  /*89a0*/  IMAD.MOV.U32 R116, RZ, RZ, R50 ;  /* 0x000000ffff747224 */ /* 0x000fe400078e0032 */
[----:B------:R-:W-:Y:S02]  /*89b0*/  IMAD.MOV.U32 R119, RZ, RZ, R32 ;  /* 0x000000ffff777224 */ /* 0x000fe400078e0020 */
[C---:B------:R-:W-:Y:S01]  /*89c0*/  FMUL.FTZ R35, R0.reuse, R123 ;  /* 0x0000007b00237220 */ /* 0x040fe20000410000 */
[C---:B-1----:R-:W-:Y:S03]  /*89d0*/  HMMA.16816.F32 R28, R160.reuse, R36, R28 ;  /* 0x00000024a01c723c */ /* 0x042fe6000000181c */
[C---:B------:R-:W-:Y:S01]  /*89e0*/  FMUL.FTZ R32, R3.reuse, R120 ;  /* 0x0000007803207220 */ /* 0x040fe20000410000 */
[----:B------:R-:W-:Y:S01]  /*89f0*/  MOV R120, R34 ;  /* 0x0000002200787202 */ /* 0x000fe20000000f00 */
[C---:B------:R-:W-:Y:S01]  /*8a00*/  FMUL.FTZ R34, R0.reuse, R122 ;  /* 0x0000007a00227220 */ /* 0x040fe20000410000 */
[----:B------:R-:W-:Y:S01]  /*8a10*/  MOV R123, R41 ;  /* 0x00000029007b7202 */ /* 0x000fe20000000f00 */
[----:B------:R-:W-:Y:S02]  /*8a20*/  IMAD.MOV.U32 R117, RZ, RZ, R42 ;  /* 0x000000ffff757224 */ /* 0x000fe400078e002a */
[C---:B------:R-:W-:Y:S03]  /*8a30*/  FMUL.FTZ R41, R3.reuse, R129 ;  /* 0x0000008103297220 */ /* 0x040fe60000410000 */
[C---:B------:R-:W-:Y:S03]  /*8a40*/  HMMA.16816.F32 R32, R160.reuse, R38, R32 ;  /* 0x00000026a020723c */ /* 0x040fe60000001820 */
[C---:B------:R-:W-:Y:S02]  /*8a50*/  FMUL.FTZ R36, R3.reuse, R124 ;  /* 0x0000007c03247220 */ /* 0x040fe40000410000 */
[C---:B------:R-:W-:Y:S02]  /*8a60*/  FMUL.FTZ R37, R3.reuse, R125 ;  /* 0x0000007d03257220 */ /* 0x040fe40000410000 */
[C---:B------:R-:W-:Y:S02]  /*8a70*/  FMUL.FTZ R38, R0.reuse, R126 ;  /* 0x0000007e00267220 */ /* 0x040fe40000410000 */
[----:B------:R1:W-:Y:S03]  /*8a80*/  MUFU.EX2 R126, R2 ;  /* 0x00000002007e7308 */ /* 0x0003e60000000800 */
[----:B------:R-:W-:Y:S02]  /*8a90*/  IMAD.MOV.U32 R125, RZ, RZ, R40 ;  /* 0x000000ffff7d7224 */ /* 0x000fe400078e0028 */
[C---:B------:R-:W-:Y:S02]  /*8aa0*/  FMUL.FTZ R39, R0.reuse, R127 ;  /* 0x0000007f00277220 */ /* 0x040fe40000410000 */
[C---:B------:R-:W-:Y:S02]  /*8ab0*/  FMUL.FTZ R40, R3.reuse, R128 ;  /* 0x0000008003287220 */ /* 0x040fe40000410000 */
[C---:B------:R-:W-:Y:S02]  /*8ac0*/  FMUL.FTZ R42, R0.reuse, R130 ;  /* 0x00000082002a7220 */ /* 0x040fe40000410000 */
[----:B------:R-:W-:Y:S01]  /*8ad0*/  IMAD.MOV.U32 R130, RZ, RZ, R117 ;  /* 0x000000ffff827224 */ /* 0x000fe200078e0075 */
[C---:B------:R-:W-:Y:S03]  /*8ae0*/  HMMA.16816.F32 R36, R160.reuse, R44, R36 ;  /* 0x0000002ca024723c */ /* 0x040fe60000001824 */
[C---:B------:R-:W-:Y:S01]  /*8af0*/  FMUL.FTZ R43, R0.reuse, R131 ;  /* 0x00000083002b7220 */ /* 0x040fe20000410000 */
[----:B------:R-:W-:Y:S01]  /*8b00*/  MOV R117, R115 ;  /* 0x0000007300757202 */ /* 0x000fe20000000f00 */
[----:B------:R-:W-:Y:S02]  /*8b10*/  IMAD.MOV.U32 R172, RZ, RZ, R123 ;  /* 0x000000ffffac7224 */ /* 0x000fe400078e007b */
[C---:B------:R-:W-:Y:S02]  /*8b20*/  FMUL.FTZ R45, R3.reuse, R133 ;  /* 0x00000085032d7220 */ /* 0x040fe40000410000 */
[----:B------:R-:W-:Y:S01]  /*8b30*/  FMUL.FTZ R44, R3, R132 ;  /* 0x00000084032c7220 */ /* 0x000fe20000410000 */
[C---:B------:R-:W-:Y:S03]  /*8b40*/  HMMA.16816.F32 R40, R160.reuse, R46, R40 ;  /* 0x0000002ea028723c */ /* 0x040fe60000001828 */
[----:B-1----:R-:W-:Y:S01]  /*8b50*/  FFMA.FTZ R2, R173, c[0x0][0x2d0], -R164 ;  /* 0x0000b400ad027a23 */ /* 0x002fe200000108a4 */
[----:B------:R-:W-:Y:S01]  /*8b60*/  MOV R173, R150 ;  /* 0x0000009600ad7202 */ /* 0x000fe20000000f00 */
[----:B------:R-:W-:Y:S02]  /*8b70*/  IMAD.MOV.U32 R122, RZ, RZ, R48 ;  /* 0x000000ffff7a7224 */ /* 0x000fe400078e0030 */
[----:B------:R1:W3:Y:S01]  /*8b80*/  MUFU.EX2 R124, R2 ;  /* 0x00000002007c7308 */ /* 0x0002e20000000800 */
[C---:B------:R-:W-:Y:S04]  /*8b90*/  FMUL.FTZ R46, R0.reuse, R134 ;  /* 0x00000086002e7220 */ /* 0x040fe80000410000 */
[C---:B------:R-:W-:Y:S01]  /*8ba0*/  FMUL.FTZ R47, R0.reuse, R135 ;  /* 0x00000087002f7220 */ /* 0x040fe20000410000 */
[----:B------:R-:W-:Y:S01]  /*8bb0*/  MOV R131, R122 ;  /* 0x0000007a00837202 */ /* 0x000fe20000000f00 */
[C---:B------:R-:W-:Y:S02]  /*8bc0*/  FMUL.FTZ R48, R3.reuse, R136 ;  /* 0x0000008803307220 */ /* 0x040fe40000410000 */
[C---:B------:R-:W-:Y:S02]  /*8bd0*/  FMUL.FTZ R50, R0.reuse, R138 ;  /* 0x0000008a00327220 */ /* 0x040fe40000410000 */
[----:B------:R-:W-:Y:S01]  /*8be0*/  IMAD.MOV.U32 R138, RZ, RZ, R121 ;  /* 0x000000ffff8a7224 */ /* 0x000fe200078e0079 */
[C---:B--2---:R-:W-:Y:S03]  /*8bf0*/  HMMA.16816.F32 R44, R160.reuse, R100, R44 ;  /* 0x00000064a02c723c */ /* 0x044fe6000000182c */
[C---:B------:R-:W-:Y:S01]  /*8c00*/  FMUL.FTZ R51, R0.reuse, R139 ;  /* 0x0000008b00337220 */ /* 0x040fe20000410000 */
[----:B------:R-:W-:Y:S01]  /*8c10*/  MOV R139, R120 ;  /* 0x00000078008b7202 */ /* 0x000fe20000000f00 */
[----:B------:R-:W-:Y:S01]  /*8c20*/  IMAD.MOV.U32 R120, RZ, RZ, R112 ;  /* 0x000000ffff787224 */ /* 0x000fe200078e0070 */
[----:B------:R-:W-:Y:S01]  /*8c30*/  MOV R121, R118 ;  /* 0x0000007600797202 */ /* 0x000fe20000000f00 */
[----:B------:R-:W-:Y:S02]  /*8c40*/  IMAD.MOV.U32 R118, RZ, RZ, R114 ;  /* 0x000000ffff767224 */ /* 0x000fe400078e0072 */
[----:B------:R-:W-:Y:S01]  /*8c50*/  FMUL.FTZ R54, R0, R54 ;  /* 0x0000003600367220 */ /* 0x000fe20000410000 */
[C---:B------:R-:W-:Y:S01]  /*8c60*/  HMMA.16816.F32 R48, R160.reuse, R102, R48 ;  /* 0x00000066a030723c */ /* 0x040fe20000001830 */
[----:B------:R-:W2:Y:S02]  /*8c70*/  LDSM.16.MT88.4 R100, [R225+0x6100] ;  /* 0x00610000e164783b */ /* 0x000ea40000004200 */
[--C-:B-1----:R-:W-:Y:S01]  /*8c80*/  FFMA.FTZ R2, R174, c[0x0][0x2d0], -R165.reuse ;  /* 0x0000b400ae027a23 */ /* 0x102fe200000108a5 */
[----:B------:R-:W-:Y:S01]  /*8c90*/  MOV R174, R125 ;  /* 0x0000007d00ae7202 */ /* 0x000fe20000000f00 */
[C---:B------:R-:W-:Y:S02]  /*8ca0*/  FMUL.FTZ R55, R0.reuse, R55 ;  /* 0x0000003700377220 */ /* 0x040fe40000410000 */
[----:B------:R1:W-:Y:S01]  /*8cb0*/  MUFU.EX2 R125, R2 ;  /* 0x00000002007d7308 */ /* 0x0003e20000000800 */
[C---:B------:R-:W-:Y:S04]  /*8cc0*/  FMUL.FTZ R56, R3.reuse, R56 ;  /* 0x0000003803387220 */ /* 0x040fe80000410000 */
[C---:B------:R-:W-:Y:S03]  /*8cd0*/  HMMA.16816.F32 R52, R160.reuse, R104, R52 ;  /* 0x00000068a034723c */ /* 0x040fe60000001834 */
[C---:B------:R-:W-:Y:S02]  /*8ce0*/  FMUL.FTZ R57, R3.reuse, R57 ;  /* 0x0000003903397220 */ /* 0x040fe40000410000 */
[C---:B------:R-:W-:Y:S02]  /*8cf0*/  FMUL.FTZ R58, R0.reuse, R58 ;  /* 0x0000003a003a7220 */ /* 0x040fe40000410000 */
[C---:B------:R-:W-:Y:S02]  /*8d00*/  FMUL.FTZ R59, R0.reuse, R59 ;  /* 0x0000003b003b7220 */ /* 0x040fe40000410000 */
[C---:B------:R-:W-:Y:S03]  /*8d10*/  FMUL.FTZ R60, R3.reuse, R60 ;  /* 0x0000003c033c7220 */ /* 0x040fe60000410000 */
[----:B------:R-:W-:Y:S02]  /*8d20*/  FMUL.FTZ R61, R3, R61 ;  /* 0x0000003d033d7220 */ /* 0x000fe40000410000 */
[C---:B------:R-:W-:Y:S01]  /*8d30*/  HMMA.16816.F32 R56, R160.reuse, R106, R56 ;  /* 0x0000006aa038723c */ /* 0x040fe20000001838 */
[----:B------:R-:W2:Y:S02]  /*8d40*/  LDSM.16.MT88.4 R104, [R226+0x6100] ;  /* 0x00610000e268783b */ /* 0x000ea40000004200 */
[C---:B------:R-:W-:Y:S02]  /*8d50*/  FMUL.FTZ R62, R0.reuse, R62 ;  /* 0x0000003e003e7220 */ /* 0x040fe40000410000 */
[--C-:B-1----:R-:W-:Y:S01]  /*8d60*/  FFMA.FTZ R2, R175, c[0x0][0x2d0], -R165.reuse ;  /* 0x0000b400af027a23 */ /* 0x102fe200000108a5 */
[----:B------:R-:W-:Y:S01]  /*8d70*/  MOV R175, R148 ;  /* 0x0000009400af7202 */ /* 0x000fe20000000f00 */
[C---:B------:R-:W-:Y:S02]  /*8d80*/  FMUL.FTZ R63, R0.reuse, R63 ;  /* 0x0000003f003f7220 */ /* 0x040fe40000410000 */
[----:B------:R1:W1:Y:S03]  /*8d90*/  MUFU.EX2 R134, R2 ;  /* 0x0000000200867308 */ /* 0x0002660000000800 */
[C---:B------:R-:W-:Y:S02]  /*8da0*/  FMUL.FTZ R64, R3.reuse, R64 ;  /* 0x0000004003407220 */ /* 0x040fe40000410000 */
        /* <DEDUP_REMOVED lines=8> */
[----:B------:R-:W-:Y:S02]  /*8e30*/  FMUL.FTZ R70, R0, R70 ;  /* 0x0000004600467220 */ /* 0x000fe40000410000 */
[--C-:B-1----:R-:W-:Y:S02]  /*8e40*/  FFMA.FTZ R2, R176, c[0x0][0x2d0], -R164.reuse ;  /* 0x0000b400b0027a23 */ /* 0x102fe400000108a4 */
[C---:B------:R-:W-:Y:S02]  /*8e50*/  FMUL.FTZ R71, R0.reuse, R71 ;  /* 0x0000004700477220 */ /* 0x040fe40000410000 */
[----:B------:R1:W-:Y:S03]  /*8e60*/  MUFU.EX2 R133, R2 ;  /* 0x0000000200857308 */ /* 0x0003e60000000800 */
[C---:B------:R-:W-:Y:S02]  /*8e70*/  FMUL.FTZ R72, R3.reuse, R72 ;  /* 0x0000004803487220 */ /* 0x040fe40000410000 */
[C---:B--2---:R-:W-:Y:S03]  /*8e80*/  HMMA.16816.F32 R68, R160.reuse, R100, R68 ;  /* 0x00000064a044723c */ /* 0x044fe60000001844 */
        /* <DEDUP_REMOVED lines=8> */
[--C-:B-1----:R-:W-:Y:S02]  /*8f10*/  FFMA.FTZ R2, R177, c[0x0][0x2d0], -R164.reuse ;  /* 0x0000b400b1027a23 */ /* 0x102fe400000108a4 */
[C---:B------:R-:W-:Y:S02]  /*8f20*/  FMUL.FTZ R79, R0.reuse, R79 ;  /* 0x0000004f004f7220 */ /* 0x040fe40000410000 */
[----:B------:R1:W-:Y:S03]  /*8f30*/  MUFU.EX2 R127, R2 ;  /* 0x00000002007f7308 */ /* 0x0003e60000000800 */
[C---:B------:R-:W-:Y:S02]  /*8f40*/  FMUL.FTZ R80, R3.reuse, R80 ;  /* 0x0000005003507220 */ /* 0x040fe40000410000 */
[C---:B------:R-:W-:Y:S03]  /*8f50*/  HMMA.16816.F32 R76, R160.reuse, R104, R76 ;  /* 0x00000068a04c723c */ /* 0x040fe6000000184c */
[C---:B------:R-:W-:Y:S02]  /*8f60*/  FMUL.FTZ R81, R3.reuse, R81 ;  /* 0x0000005103517220 */ /* 0x040fe40000410000 */
[C---:B------:R-:W-:Y:S02]  /*8f70*/  FMUL.FTZ R82, R0.reuse, R82 ;  /* 0x0000005200527220 */ /* 0x040fe40000410000 */
[C---:B------:R-:W-:Y:S02]  /*8f80*/  FMUL.FTZ R83, R0.reuse, R83 ;  /* 0x0000005300537220 */ /* 0x040fe40000410000 */
[C---:B------:R-:W-:Y:S03]  /*8f90*/  FMUL.FTZ R84, R3.reuse, R84 ;  /* 0x0000005403547220 */ /* 0x040fe60000410000 */
[C---:B------:R-:W-:Y:S02]  /*8fa0*/  FMUL.FTZ R85, R3.reuse, R85 ;  /* 0x0000005503557220 */ /* 0x040fe40000410000 */
[C---:B------:R-:W-:Y:S01]  /*8fb0*/  HMMA.16816.F32 R80, R160.reuse, R106, R80 ;  /* 0x0000006aa050723c */ /* 0x040fe20000001850 */
[----:B------:R-:W2:Y:S02]  /*8fc0*/  LDSM.16.MT88.4 R104, [R225+0x900] ;  /* 0x00090000e168783b */ /* 0x000ea40000004200 */
[----:B------:R-:W-:Y:S02]  /*8fd0*/  FMUL.FTZ R86, R0, R86 ;  /* 0x0000005600567220 */ /* 0x000fe40000410000 */
[--C-:B-1----:R-:W-:Y:S02]  /*8fe0*/  FFMA.FTZ R2, R178, c[0x0][0x2d0], -R165.reuse ;  /* 0x0000b400b2027a23 */ /* 0x102fe400000108a5 */
[C---:B------:R-:W-:Y:S02]  /*8ff0*/  FMUL.FTZ R87, R0.reuse, R87 ;  /* 0x0000005700577220 */ /* 0x040fe40000410000 */
[----:B------:R1:W-:Y:S03]  /*9000*/  MUFU.EX2 R132, R2 ;  /* 0x0000000200847308 */ /* 0x0003e60000000800 */
        /* <DEDUP_REMOVED lines=10> */
[----:B-1----:R-:W-:Y:S02]  /*90b0*/  FFMA.FTZ R2, R179, c[0x0][0x2d0], -R165 ;  /* 0x0000b400b3027a23 */ /* 0x002fe400000108a5 */
[C---:B------:R-:W-:Y:S02]  /*90c0*/  FMUL.FTZ R93, R3.reuse, R93 ;  /* 0x0000005d035d7220 */ /* 0x040fe40000410000 */
[----:B------:R1:W1:Y:S03]  /*90d0*/  MUFU.EX2 R129, R2 ;  /* 0x0000000200817308 */ /* 0x0002660000000800 */
[C---:B------:R-:W-:Y:S02]  /*90e0*/  FMUL.FTZ R98, R0.reuse, R98 ;  /* 0x0000006200627220 */ /* 0x040fe40000410000 */
[C---:B--2---:R-:W-:Y:S03]  /*90f0*/  HMMA.16816.F32 R92, R160.reuse, R100, R92 ;  /* 0x00000064a05c723c */ /* 0x044fe6000000185c */
[----:B------:R-:W-:Y:S02]  /*9100*/  FMUL.FTZ R99, R0, R99 ;  /* 0x0000006300637220 */ /* 0x000fe40000410000 */
[C---:B------:R-:W-:Y:S02]  /*9110*/  FMUL.FTZ R96, R3.reuse, R96 ;  /* 0x0000006003607220 */ /* 0x040fe40000410000 */
[----:B------:R-:W-:Y:S01]  /*9120*/  FMUL.FTZ R97, R3, R97 ;  /* 0x0000006103617220 */ /* 0x000fe20000410000 */
[----:B---3--:R-:W-:Y:S01]  /*9130*/  F2FP.PACK_AB R100, R124, R126 ;  /* 0x0000007e7c64723e */ /* 0x008fe200000000ff */
[----:B------:R-:W-:Y:S03]  /*9140*/  IMAD.MOV.U32 R122, RZ, RZ, R119 ;  /* 0x000000ffff7a7224 */ /* 0x000fe600078e0077 */
[----:B------:R-:W-:Y:S02]  /*9150*/  MOV R119, R113 ;  /* 0x0000007100777202 */ /* 0x000fe40000000f00 */
[----:B------:R-:W-:Y:S01]  /*9160*/  HMMA.16816.F32 R96, R160, R102, R96 ;  /* 0x00000066a060723c */ /* 0x000fe20000001860 */
[----:B------:R-:W2:Y:S02]  /*9170*/  LDSM.16.MT88.4 R112, [R229+0x900] ;  /* 0x00090000e570783b */ /* 0x000ea40000004200 */
[----:B------:R-:W-:Y:S01]  /*9180*/  F2FP.PACK_AB R101, R134, R125 ;  /* 0x0000007d8665723e */ /* 0x000fe200000000ff */
[--C-:B-1----:R-:W-:Y:S03]  /*9190*/  FFMA.FTZ R2, R183, c[0x0][0x2d0], -R164.reuse ;  /* 0x0000b400b7027a23 */ /* 0x102fe600000108a4 */
[----:B------:R-:W-:Y:S01]  /*91a0*/  F2FP.PACK_AB R103, R129, R132 ;  /* 0x000000848167723e */ /* 0x000fe200000000ff */
[----:B------:R1:W-:Y:S01]  /*91b0*/  MUFU.EX2 R128, R2 ;  /* 0x0000000200807308 */ /* 0x0003e20000000800 */
[----:B------:R-:W-:Y:S07]  /*91c0*/  F2FP.PACK_AB R102, R127, R133 ;  /* 0x000000857f66723e */ /* 0x000fee00000000ff */
[C---:B------:R-:W-:Y:S08]  /*91d0*/  HMMA.16816.F32 R4, R100.reuse, R104, R4 ;  /* 0x000000686404723c */ /* 0x040ff00000001804 */
        /* <DEDUP_REMOVED lines=29> */
[C---:B------:R-:W-:Y:S01]  /*93b0*/  HMMA.16816.F32 R64, R100.reuse, R110, R64 ;  /* 0x0000006e6440723c */ /* 0x040fe20000001840 */
[----:B------:R-:W1:Y:S03]  /*93c0*/  LDSM.16.MT88.4 R108, [R229+0x6900] ;  /* 0x00690000e56c783b */ /* 0x000e660000004200 */
[--C-:B---3--:R-:W-:Y:S04]  /*93d0*/  FFMA.FTZ R2, R251, c[0x0][0x2d0], -R164.reuse ;  /* 0x0000b400fb027a23 */ /* 0x108fe800000108a4 */
[C---:B--2---:R-:W-:Y:S01]  /*93e0*/  HMMA.16816.F32 R68, R100.reuse, R112, R68 ;  /* 0x000000706444723c */ /* 0x044fe20000001844 */
[----:B------:R2:W3:Y:S07]  /*93f0*/  MUFU.EX2 R148, R2 ;  /* 0x0000000200947308 */ /* 0x0004ee0000000800 */
[C---:B------:R-:W-:Y:S01]  /*9400*/  HMMA.16816.F32 R72, R100.reuse, R114, R72 ;  /* 0x000000726448723c */ /* 0x040fe20000001848 */
[----:B------:R-:W3:Y:S07]  /*9410*/  LDSM.16.MT88.4 R112, [R228+0x6900] ;  /* 0x00690000e470783b */ /* 0x000eee0000004200 */
[C---:B----4-:R-:W-:Y:S08]  /*9420*/  HMMA.16816.F32 R76, R100.reuse, R104, R76 ;  /* 0x00000068644c723c */ /* 0x050ff0000000184c */
[C---:B------:R-:W-:Y:S01]  /*9430*/  HMMA.16816.F32 R80, R100.reuse, R106, R80 ;  /* 0x0000006a6450723c */ /* 0x040fe20000001850 */
[----:B------:R-:W4:Y:S03]  /*9440*/  LDSM.16.MT88.4 R104, [R225+0x1100] ;  /* 0x00110000e168783b */ /* 0x000f260000004200 */
[--C-:B--2---:R-:W-:Y:S04]  /*9450*/  FFMA.FTZ R2, R252, c[0x0][0x2d0], -R165.reuse ;  /* 0x0000b400fc027a23 */ /* 0x104fe800000108a5 */
[C---:B-1----:R-:W-:Y:S01]  /*9460*/  HMMA.16816.F32 R84, R100.reuse, R108, R84 ;  /* 0x0000006c6454723c */ /* 0x042fe20000001854 */
[----:B------:R1:W-:Y:S07]  /*9470*/  MUFU.EX2 R149, R2 ;  /* 0x0000000200957308 */ /* 0x0003ee0000000800 */
[C---:B------:R-:W-:Y:S01]  /*9480*/  HMMA.16816.F32 R88, R100.reuse, R110, R88 ;  /* 0x0000006e6458723c */ /* 0x040fe20000001858 */
[----:B------:R-:W2:Y:S07]  /*9490*/  LDSM.16.MT88.4 R108, [R226+0x1100] ;  /* 0x00110000e26c783b */ /* 0x000eae0000004200 */
[C---:B---3--:R-:W-:Y:S08]  /*94a0*/  HMMA.16816.F32 R92, R100.reuse, R112, R92 ;  /* 0x00000070645c723c */ /* 0x048ff0000000185c */
[----:B------:R-:W-:Y:S01]  /*94b0*/  HMMA.16816.F32 R96, R100, R114, R96 ;  /* 0x000000726460723c */ /* 0x000fe20000001860 */
[----:B------:R-:W3:Y:S03]  /*94c0*/  LDSM.16.MT88.4 R112, [R229+0x1100] ;  /* 0x00110000e570783b */ /* 0x000ee60000004200 */
[--C-:B-1----:R-:W-:Y:S03]  /*94d0*/  FFMA.FTZ R2, R175, c[0x0][0x2d0], -R165.reuse ;  /* 0x0000b400af027a23 */ /* 0x102fe600000108a5 */
[----:B------:R-:W-:Y:S01]  /*94e0*/  F2FP.PACK_AB R100, R135, R128 ;  /* 0x000000808764723e */ /* 0x000fe200000000ff */
[----:B------:R1:W1:Y:S01]  /*94f0*/  MUFU.EX2 R252, R2 ;  /* 0x0000000200fc7308 */ /* 0x0002620000000800 */
[----:B------:R-:W-:Y:S03]  /*9500*/  F2FP.PACK_AB R101, R150, R123 ;  /* 0x0000007b9665723e */ /* 0x000fe600000000ff */
[----:B------:R-:W-:Y:S01]  /*9510*/  F2FP.PACK_AB R102, R148, R136 ;  /* 0x000000889466723e */ /* 0x000fe200000000ff */
[--C-:B-1----:R-:W-:Y:S01]  /*9520*/  FFMA.FTZ R2, R174, c[0x0][0x2d0], -R164.reuse ;  /* 0x0000b400ae027a23 */ /* 0x102fe200000108a4 */
[----:B------:R-:W-:Y:S04]  /*9530*/  F2FP.PACK_AB R103, R252, R149 ;  /* 0x00000095fc67723e */ /* 0x000fe800000000ff */
[----:B------:R1:W-:Y:S03]  /*9540*/  MUFU.EX2 R251, R2 ;  /* 0x0000000200fb7308 */ /* 0x0003e60000000800 */
[C---:B----4-:R-:W-:Y:S08]  /*9550*/  HMMA.16816.F32 R4, R100.reuse, R104, R4 ;  /* 0x000000686404723c */ /* 0x050ff00000001804 */
[C---:B------:R-:W-:Y:S01]  /*9560*/  HMMA.16816.F32 R8, R100.reuse, R106, R8 ;  /* 0x0000006a6408723c */ /* 0x040fe20000001808 */
[----:B------:R-:W4:Y:S07]  /*9570*/  LDSM.16.MT88.4 R104, [R228+0x1100] ;  /* 0x00110000e468783b */ /* 0x000f2e0000004200 */
[C---:B--2---:R-:W-:Y:S04]  /*9580*/  HMMA.16816.F32 R12, R100.reuse, R108, R12 ;  /* 0x0000006c640c723c */ /* 0x044fe8000000180c */
[--C-:B-1----:R-:W-:Y:S04]  /*9590*/  FFMA.FTZ R2, R173, c[0x0][0x2d0], -R164.reuse ;  /* 0x0000b400ad027a23 */ /* 0x102fe800000108a4 */
[C---:B------:R-:W-:Y:S01]  /*95a0*/  HMMA.16816.F32 R16, R100.reuse, R110, R16 ;  /* 0x0000006e6410723c */ /* 0x040fe20000001810 */
[----:B------:R1:W2:Y:S01]  /*95b0*/  MUFU.EX2 R250, R2 ;  /* 0x0000000200fa7308 */ /* 0x0002a20000000800 */
[----:B------:R-:W2:Y:S06]  /*95c0*/  LDSM.16.MT88.4 R108, [R225+0x4100] ;  /* 0x00410000e16c783b */ /* 0x000eac0000004200 */
[C---:B---3--:R-:W-:Y:S08]  /*95d0*/  HMMA.16816.F32 R20, R100.reuse, R112, R20 ;  /* 0x000000706414723c */ /* 0x048ff00000001814 */
[C---:B------:R-:W-:Y:S01]  /*95e0*/  HMMA.16816.F32 R24, R100.reuse, R114, R24 ;  /* 0x000000726418723c */ /* 0x040fe20000001818 */
[----:B------:R-:W3:Y:S07]  /*95f0*/  LDSM.16.MT88.4 R112, [R226+0x4100] ;  /* 0x00410000e270783b */ /* 0x000eee0000004200 */
[C---:B----4-:R-:W-:Y:S04]  /*9600*/  HMMA.16816.F32 R28, R100.reuse, R104, R28 ;  /* 0x00000068641c723c */ /* 0x050fe8000000181c */
[--C-:B-1----:R-:W-:Y:S04]  /*9610*/  FFMA.FTZ R2, R172, c[0x0][0x2d0], -R165.reuse ;  /* 0x0000b400ac027a23 */ /* 0x102fe800000108a5 */
[----:B------:R1:W-:Y:S01]  /*9620*/  MUFU.EX2 R182, R2 ;  /* 0x0000000200b67308 */ /* 0x0003e20000000800 */
[C---:B------:R-:W-:Y:S01]  /*9630*/  HMMA.16816.F32 R32, R100.reuse, R106, R32 ;  /* 0x0000006a6420723c */ /* 0x040fe20000001820 */
[----:B------:R-:W4:Y:S07]  /*9640*/  LDSM.16.MT88.4 R104, [R229+0x4100] ;  /* 0x00410000e568783b */ /* 0x000f2e0000004200 */
[C---:B--2---:R-:W-:Y:S08]  /*9650*/  HMMA.16816.F32 R36, R100.reuse, R108, R36 ;  /* 0x0000006c6424723c */ /* 0x044ff00000001824 */
[C---:B------:R-:W-:Y:S01]  /*9660*/  HMMA.16816.F32 R40, R100.reuse, R110, R40 ;  /* 0x0000006e6428723c */ /* 0x040fe20000001828 */
[----:B------:R-:W2:Y:S03]  /*9670*/  LDSM.16.MT88.4 R108, [R228+0x4100] ;  /* 0x00410000e46c783b */ /* 0x000ea60000004200 */
[--C-:B-1----:R-:W-:Y:S04]  /*9680*/  FFMA.FTZ R2, R139, c[0x0][0x2d0], -R165.reuse ;  /* 0x0000b4008b027a23 */ /* 0x102fe800000108a5 */
[C---:B---3--:R-:W-:Y:S01]  /*9690*/  HMMA.16816.F32 R44, R100.reuse, R112, R44 ;  /* 0x00000070642c723c */ /* 0x048fe2000000182c */
[----:B------:R1:W3:Y:S07]  /*96a0*/  MUFU.EX2 R183, R2 ;  /* 0x0000000200b77308 */ /* 0x0002ee0000000800 */
[C---:B------:R-:W-:Y:S01]  /*96b0*/  HMMA.16816.F32 R48, R100.reuse, R114, R48 ;  /* 0x000000726430723c */ /* 0x040fe20000001830 */
[----:B------:R-:W3:Y:S07]  /*96c0*/  LDSM.16.MT88.4 R112, [R225+0x7100] ;  /* 0x00710000e170783b */ /* 0x000eee0000004200 */
[C---:B----4-:R-:W-:Y:S08]  /*96d0*/  HMMA.16816.F32 R52, R100.reuse, R104, R52 ;  /* 0x000000686434723c */ /* 0x050ff00000001834 */
[C---:B------:R-:W-:Y:S01]  /*96e0*/  HMMA.16816.F32 R56, R100.reuse, R106, R56 ;  /* 0x0000006a6438723c */ /* 0x040fe20000001838 */
[----:B------:R-:W4:Y:S03]  /*96f0*/  LDSM.16.MT88.4 R104, [R226+0x7100] ;  /* 0x00710000e268783b */ /* 0x000f260000004200 */
[--C-:B-1----:R-:W-:Y:S04]  /*9700*/  FFMA.FTZ R2, R138, c[0x0][0x2d0], -R164.reuse ;  /* 0x0000b4008a027a23 */ /* 0x102fe800000108a4 */
[----:B------:R1:W-:Y:S01]  /*9710*/  MUFU.EX2 R181, R2 ;  /* 0x0000000200b57308 */ /* 0x0003e20000000800 */
[C---:B--2---:R-:W-:Y:S08]  /*9720*/  HMMA.16816.F32 R60, R100.reuse, R108, R60 ;  /* 0x0000006c643c723c */ /* 0x044ff0000000183c */
[C---:B------:R-:W-:Y:S01]  /*9730*/  HMMA.16816.F32 R64, R100.reuse, R110, R64 ;  /* 0x0000006e6440723c */ /* 0x040fe20000001840 */
[----:B------:R-:W2:Y:S07]  /*9740*/  LDSM.16.MT88.4 R108, [R229+0x7100] ;  /* 0x00710000e56c783b */ /* 0x000eae0000004200 */
[C---:B---3--:R-:W-:Y:S04]  /*9750*/  HMMA.16816.F32 R68, R100.reuse, R112, R68 ;  /* 0x000000706444723c */ /* 0x048fe80000001844 */
[--C-:B-1----:R-:W-:Y:S04]  /*9760*/  FFMA.FTZ R2, R137, c[0x0][0x2d0], -R164.reuse ;  /* 0x0000b40089027a23 */ /* 0x102fe800000108a4 */
[C---:B------:R-:W-:Y:S01]  /*9770*/  HMMA.16816.F32 R72, R100.reuse, R114, R72 ;  /* 0x000000726448723c */ /* 0x040fe20000001848 */
[----:B------:R-:W1:Y:S01]  /*9780*/  LDSM.16.MT88.4 R112, [R228+0x7100] ;  /* 0x00710000e470783b */ /* 0x000e620000004200 */
[----:B------:R3:W1:Y:S06]  /*9790*/  MUFU.EX2 R180, R2 ;  /* 0x0000000200b47308 */ /* 0x00066c0000000800 */
[C---:B----4-:R-:W-:Y:S08]  /*97a0*/  HMMA.16816.F32 R76, R100.reuse, R104, R76 ;  /* 0x00000068644c723c */ /* 0x050ff0000000184c */
[C---:B------:R-:W-:Y:S01]  /*97b0*/  HMMA.16816.F32 R80, R100.reuse, R106, R80 ;  /* 0x0000006a6450723c */ /* 0x040fe20000001850 */
[----:B------:R-:W4:Y:S07]  /*97c0*/  LDSM.16.MT88.4 R104, [R225+0x1900] ;  /* 0x00190000e168783b */ /* 0x000f2e0000004200 */
[C---:B--2---:R-:W-:Y:S04]  /*97d0*/  HMMA.16816.F32 R84, R100.reuse, R108, R84 ;  /* 0x0000006c6454723c */ /* 0x044fe80000001854 */
[--C-:B---3--:R-:W-:Y:S01]  /*97e0*/  FFMA.FTZ R2, R131, c[0x0][0x2d0], -R165.reuse ;  /* 0x0000b40083027a23 */ /* 0x108fe200000108a5 */
[----:B------:R-:W-:Y:S03]  /*97f0*/  MOV R131, R151 ;  /* 0x0000009700837202 */ /* 0x000fe60000000f00 */
[----:B------:R2:W-:Y:S01]  /*9800*/  MUFU.EX2 R179, R2 ;  /* 0x0000000200b37308 */ /* 0x0005e20000000800 */
[C---:B------:R-:W-:Y:S01]  /*9810*/  HMMA.16816.F32 R88, R100.reuse, R110, R88 ;  /* 0x0000006e6458723c */ /* 0x040fe20000001858 */
[----:B------:R-:W3:Y:S07]  /*9820*/  LDSM.16.MT88.4 R108, [R226+0x1900] ;  /* 0x00190000e26c783b */ /* 0x000eee0000004200 */
[C---:B-1----:R-:W-:Y:S08]  /*9830*/  HMMA.16816.F32 R92, R100.reuse, R112, R92 ;  /* 0x00000070645c723c */ /* 0x042ff0000000185c */
[----:B------:R-:W-:Y:S01]  /*9840*/  HMMA.16816.F32 R96, R100, R114, R96 ;  /* 0x000000726460723c */ /* 0x000fe20000001860 */
[----:B------:R-:W1:Y:S03]  /*9850*/  LDSM.16.MT88.4 R112, [R229+0x1900] ;  /* 0x00190000e570783b */ /* 0x000e660000004200 */
[----:B--2---:R-:W-:Y:S03]  /*9860*/  FFMA.FTZ R2, R130, c[0x0][0x2d0], -R165 ;  /* 0x0000b40082027a23 */ /* 0x004fe600000108a5 */
[----:B------:R-:W-:Y:S01]  /*9870*/  F2FP.PACK_AB R100, R250, R251 ;  /* 0x000000fbfa64723e */ /* 0x000fe200000000ff */
[----:B------:R2:W2:Y:S01]  /*9880*/  MUFU.EX2 R178, R2 ;  /* 0x0000000200b27308 */ /* 0x0004a20000000800 */
[----:B------:R-:W-:Y:S03]  /*9890*/  F2FP.PACK_AB R101, R183, R182 ;  /* 0x000000b6b765723e */ /* 0x000fe600000000ff */
[----:B------:R-:W-:Y:S01]  /*98a0*/  F2FP.PACK_AB R102, R180, R181 ;  /* 0x000000b5b466723e */ /* 0x000fe200000000ff */
[--C-:B--2---:R-:W-:Y:S01]  /*98b0*/  FFMA.FTZ R2, R122, c[0x0][0x2d0], -R164.reuse ;  /* 0x0000b4007a027a23 */ /* 0x104fe200000108a4 */
[----:B------:R-:W-:Y:S01]  /*98c0*/  F2FP.PACK_AB R103, R178, R179 ;  /* 0x000000b3b267723e */ /* 0x000fe200000000ff */
[----:B------:R-:W-:Y:S03]  /*98d0*/  IMAD.MOV.U32 R122, RZ, RZ, R117 ;  /* 0x000000ffff7a7224 */ /* 0x000fe600078e0075 */
[----:B------:R2:W-:Y:S03]  /*98e0*/  MUFU.EX2 R176, R2 ;  /* 0x0000000200b07308 */ /* 0x0005e60000000800 */
[C---:B----4-:R-:W-:Y:S08]  /*98f0*/  HMMA.16816.F32 R4, R100.reuse, R104, R4 ;  /* 0x000000686404723c */ /* 0x050ff00000001804 */
[C---:B------:R-:W-:Y:S01]  /*9900*/  HMMA.16816.F32 R8, R100.reuse, R106, R8 ;  /* 0x0000006a6408723c */ /* 0x040fe20000001808 */
[----:B------:R-:W4:Y:S07]  /*9910*/  LDSM.16.MT88.4 R104, [R228+0x1900] ;  /* 0x00190000e468783b */ /* 0x000f2e0000004200 */
[C---:B---3--:R-:W-:Y:S04]  /*9920*/  HMMA.16816.F32 R12, R100.reuse, R108, R12 ;  /* 0x0000006c640c723c */ /* 0x048fe8000000180c */
[--C-:B--2---:R-:W-:Y:S02]  /*9930*/  FFMA.FTZ R2, R121, c[0x0][0x2d0], -R164.reuse ;  /* 0x0000b40079027a23 */ /* 0x104fe400000108a4 */
[----:B------:R-:W2:Y:S02]  /*9940*/  LDL.LU R121, [R1+0x18] ;  /* 0x0000180001797983 */ /* 0x000ea40000300800 */
[C---:B------:R-:W-:Y:S01]  /*9950*/  HMMA.16816.F32 R16, R100.reuse, R110, R16 ;  /* 0x0000006e6410723c */ /* 0x040fe20000001810 */
[----:B------:R3:W3:Y:S01]  /*9960*/  MUFU.EX2 R177, R2 ;  /* 0x0000000200b17308 */ /* 0x0006e20000000800 */
[----:B------:R-:W3:Y:S06]  /*9970*/  LDSM.16.MT88.4 R108, [R225+0x4900] ;  /* 0x00490000e16c783b */ /* 0x000eec0000004200 */
[C---:B-1----:R-:W-:Y:S08]  /*9980*/  HMMA.16816.F32 R20, R100.reuse, R112, R20 ;  /* 0x000000706414723c */ /* 0x042ff00000001814 */
[C---:B------:R-:W-:Y:S01]  /*9990*/  HMMA.16816.F32 R24, R100.reuse, R114, R24 ;  /* 0x000000726418723c */ /* 0x040fe20000001818 */
[----:B------:R-:W1:Y:S07]  /*99a0*/  LDSM.16.MT88.4 R112, [R226+0x4900] ;  /* 0x00490000e270783b */ /* 0x000e6e0000004200 */
[C---:B----4-:R-:W-:Y:S04]  /*99b0*/  HMMA.16816.F32 R28, R100.reuse, R104, R28 ;  /* 0x00000068641c723c */ /* 0x050fe8000000181c */
[--C-:B---3--:R-:W-:Y:S02]  /*99c0*/  FFMA.FTZ R2, R120, c[0x0][0x2d0], -R165.reuse ;  /* 0x0000b40078027a23 */ /* 0x108fe400000108a5 */
[--C-:B------:R-:W-:Y:S02]  /*99d0*/  FFMA.FTZ R120, R248, c[0x0][0x2d0], -R165.reuse ;  /* 0x0000b400f8787a23 */ /* 0x100fe400000108a5 */
[----:B------:R3:W-:Y:S01]  /*99e0*/  MUFU.EX2 R175, R2 ;  /* 0x0000000200af7308 */ /* 0x0007e20000000800 */
[C---:B------:R-:W-:Y:S01]  /*99f0*/  HMMA.16816.F32 R32, R100.reuse, R106, R32 ;  /* 0x0000006a6420723c */ /* 0x040fe20000001820 */
[----:B------:R-:W4:Y:S07]  /*9a00*/  LDSM.16.MT88.4 R104, [R229+0x4900] ;  /* 0x00490000e568783b */ /* 0x000f2e0000004200 */
[C---:B------:R-:W-:Y:S08]  /*9a10*/  HMMA.16816.F32 R36, R100.reuse, R108, R36 ;  /* 0x0000006c6424723c */ /* 0x040ff00000001824 */
[C---:B------:R-:W-:Y:S01]  /*9a20*/  HMMA.16816.F32 R40, R100.reuse, R110, R40 ;  /* 0x0000006e6428723c */ /* 0x040fe20000001828 */
[----:B------:R-:W4:Y:S03]  /*9a30*/  LDSM.16.MT88.4 R108, [R228+0x4900] ;  /* 0x00490000e46c783b */ /* 0x000f260000004200 */
[--C-:B---3--:R-:W-:Y:S04]  /*9a40*/  FFMA.FTZ R2, R119, c[0x0][0x2d0], -R165.reuse ;  /* 0x0000b40077027a23 */ /* 0x108fe800000108a5 */
[C---:B-1----:R-:W-:Y:S01]  /*9a50*/  HMMA.16816.F32 R44, R100.reuse, R112, R44 ;  /* 0x00000070642c723c */ /* 0x042fe2000000182c */
        /* <DEDUP_REMOVED lines=11> */
[C---:B---3--:R-:W-:Y:S04]  /*9b10*/  HMMA.16816.F32 R68, R100.reuse, R112, R68 ;  /* 0x000000706444723c */ /* 0x048fe80000001844 */
[--C-:B-1----:R-:W-:Y:S04]  /*9b20*/  FFMA.FTZ R2, R116, c[0x0][0x2d0], -R164.reuse ;  /* 0x0000b40074027a23 */ /* 0x102fe800000108a4 */
[C---:B------:R-:W-:Y:S01]  /*9b30*/  HMMA.16816.F32 R72, R100.reuse, R114, R72 ;  /* 0x000000726448723c */ /* 0x040fe20000001848 */
[----:B------:R-:W1:Y:S01]  /*9b40*/  LDSM.16.MT88.4 R112, [R228+0x7900] ;  /* 0x00790000e470783b */ /* 0x000e620000004200 */
[----:B------:R3:W1:Y:S06]  /*9b50*/  MUFU.EX2 R172, R2 ;  /* 0x0000000200ac7308 */ /* 0x00066c0000000800 */
[C---:B----4-:R-:W-:Y:S01]  /*9b60*/  HMMA.16816.F32 R76, R100.reuse, R104, R76 ;  /* 0x00000068644c723c */ /* 0x050fe2000000184c */
[----:B------:R-:W-:Y:S07]  /*9b70*/  LDSM.16.MT88.4 R116, [R229+0x2100] ;  /* 0x00210000e574783b */ /* 0x000fee0000004200 */
[C---:B------:R-:W-:Y:S01]  /*9b80*/  HMMA.16816.F32 R80, R100.reuse, R106, R80 ;  /* 0x0000006a6450723c */ /* 0x040fe20000001850 */
[----:B------:R-:W4:Y:S07]  /*9b90*/  LDSM.16.MT88.4 R104, [R225+0x2100] ;  /* 0x00210000e168783b */ /* 0x000f2e0000004200 */
[C---:B------:R-:W-:Y:S04]  /*9ba0*/  HMMA.16816.F32 R84, R100.reuse, R108, R84 ;  /* 0x0000006c6454723c */ /* 0x040fe80000001854 */
[--C-:B---3--:R-:W-:Y:S04]  /*9bb0*/  FFMA.FTZ R2, R171, c[0x0][0x2d0], -R165.reuse ;  /* 0x0000b400ab027a23 */ /* 0x108fe800000108a5 */
        /* <DEDUP_REMOVED lines=8> */
[----:B------:R3:W3:Y:S01]  /*9c40*/  MUFU.EX2 R170, R2 ;  /* 0x0000000200aa7308 */ /* 0x0006e20000000800 */
[----:B------:R-:W-:Y:S03]  /*9c50*/  F2FP.PACK_AB R101, R174, R175 ;  /* 0x000000afae65723e */ /* 0x000fe600000000ff */
[----:B------:R-:W-:Y:S01]  /*9c60*/  F2FP.PACK_AB R102, R172, R173 ;  /* 0x000000adac66723e */ /* 0x000fe200000000ff */
[--C-:B---3--:R-:W-:Y:S01]  /*9c70*/  FFMA.FTZ R2, R143, c[0x0][0x2d0], -R164.reuse ;  /* 0x0000b4008f027a23 */ /* 0x108fe200000108a4 */
[----:B------:R-:W-:Y:S01]  /*9c80*/  F2FP.PACK_AB R103, R170, R171 ;  /* 0x000000abaa67723e */ /* 0x000fe200000000ff */
[----:B------:R-:W-:Y:S02]  /*9c90*/  FFMA.FTZ R164, R246, c[0x0][0x2d0], -R164 ;  /* 0x0000b400f6a47a23 */ /* 0x000fe400000108a4 */
[----:B------:R3:W5:Y:S01]  /*9ca0*/  LDL.LU R246, [R1+0x60] ;  /* 0x0000600001f67983 */ /* 0x0007620000300800 */
[--C-:B------:R-:W-:Y:S02]  /*9cb0*/  FFMA.FTZ R143, R167, c[0x0][0x2d0], -R165.reuse ;  /* 0x0000b400a78f7a23 */ /* 0x100fe400000108a5 */
[--C-:B------:R-:W-:Y:S01]  /*9cc0*/  FFMA.FTZ R167, R247, c[0x0][0x2d0], -R165.reuse ;  /* 0x0000b400f7a77a23 */ /* 0x100fe200000108a5 */
[C---:B----4-:R-:W-:Y:S01]  /*9cd0*/  HMMA.16816.F32 R4, R100.reuse, R104, R4 ;  /* 0x000000686404723c */ /* 0x050fe20000001804 */
[----:B------:R3:W5:Y:S01]  /*9ce0*/  LDL.LU R247, [R1+0x5c] ;  /* 0x00005c0001f77983 */ /* 0x0007620000300800 */
[----:B------:R-:W4:Y:S01]  /*9cf0*/  MUFU.EX2 R164, R164 ;  /* 0x000000a400a47308 */ /* 0x000f220000000800 */
[----:B------:R-:W-:Y:S02]  /*9d00*/  FFMA.FTZ R165, R142, c[0x0][0x2d0], -R165 ;  /* 0x0000b4008ea57a23 */ /* 0x000fe400000108a5 */
[----:B------:R3:W5:Y:S03]  /*9d10*/  LDL.LU R248, [R1+0x58] ;  /* 0x0000580001f87983 */ /* 0x0007660000300800 */
[C---:B------:R-:W-:Y:S01]  /*9d20*/  HMMA.16816.F32 R8, R100.reuse, R106, R8 ;  /* 0x0000006a6408723c */ /* 0x040fe20000001808 */
[----:B------:R-:W3:Y:S03]  /*9d30*/  LDSM.16.MT88.4 R104, [R225+0x5100] ;  /* 0x00510000e168783b */ /* 0x000ee60000004200 */
[----:B------:R-:W-:Y:S04]  /*9d40*/  MUFU.EX2 R142, R120 ;  /* 0x00000078008e7308 */ /* 0x000fe80000000800 */
[C---:B------:R-:W-:Y:S06]  /*9d50*/  HMMA.16816.F32 R12, R100.reuse, R108, R12 ;  /* 0x0000006c640c723c */ /* 0x040fec000000180c */
[----:B------:R-:W1:Y:S02]  /*9d60*/  MUFU.EX2 R165, R165 ;  /* 0x000000a500a57308 */ /* 0x000e640000000800 */
[C---:B------:R-:W-:Y:S01]  /*9d70*/  HMMA.16816.F32 R16, R100.reuse, R110, R16 ;  /* 0x0000006e6410723c */ /* 0x040fe20000001810 */
[----:B------:R-:W3:Y:S03]  /*9d80*/  LDSM.16.MT88.4 R108, [R226+0x5100] ;  /* 0x00510000e26c783b */ /* 0x000ee60000004200 */
[----:B----4-:R-:W-:Y:S04]  /*9d90*/  F2FP.PACK_AB R162, R164, R168 ;  /* 0x000000a8a4a2723e */ /* 0x010fe800000000ff */
[C---:B------:R-:W-:Y:S01]  /*9da0*/  HMMA.16816.F32 R20, R100.reuse, R116, R20 ;  /* 0x000000746414723c */ /* 0x040fe20000001814 */
[----:B------:R-:W-:Y:S07]  /*9db0*/  MUFU.EX2 R143, R143 ;  /* 0x0000008f008f7308 */ /* 0x000fee0000000800 */
[C---:B------:R-:W-:Y:S01]  /*9dc0*/  HMMA.16816.F32 R24, R100.reuse, R118, R24 ;  /* 0x000000766418723c */ /* 0x040fe20000001818 */
[----:B------:R-:W4:Y:S02]  /*9dd0*/  LDSM.16.MT88.4 R116, [R229+0x5100] ;  /* 0x00510000e574783b */ /* 0x000f240000004200 */
[----:B------:R-:W3:Y:S01]  /*9de0*/  MUFU.EX2 R167, R167 ;  /* 0x000000a700a77308 */ /* 0x000ee20000000800 */
[----:B-1----:R-:W-:Y:S04]  /*9df0*/  F2FP.PACK_AB R163, R165, R142 ;  /* 0x0000008ea5a3723e */ /* 0x002fe800000000ff */
[C---:B------:R-:W-:Y:S08]  /*9e00*/  HMMA.16816.F32 R28, R100.reuse, R112, R28 ;  /* 0x00000070641c723c */ /* 0x040ff0000000181c */
[C---:B------:R-:W-:Y:S01]  /*9e10*/  HMMA.16816.F32 R32, R100.reuse, R114, R32 ;  /* 0x000000726420723c */ /* 0x040fe20000001820 */
[----:B------:R-:W1:Y:S07]  /*9e20*/  LDSM.16.MT88.4 R112, [R228+0x5100] ;  /* 0x00510000e470783b */ /* 0x000e6e0000004200 */
[C---:B---3--:R-:W-:Y:S04]  /*9e30*/  HMMA.16816.F32 R36, R100.reuse, R104, R36 ;  /* 0x000000686424723c */ /* 0x048fe80000001824 */
[----:B------:R-:W-:Y:S04]  /*9e40*/  F2FP.PACK_AB R161, R167, R143 ;  /* 0x0000008fa7a1723e */ /* 0x000fe800000000ff */
[C---:B------:R-:W-:Y:S01]  /*9e50*/  HMMA.16816.F32 R40, R100.reuse, R106, R40 ;  /* 0x0000006a6428723c */ /* 0x040fe20000001828 */
[----:B------:R-:W3:Y:S07]  /*9e60*/  LDSM.16.MT88.4 R104, [R225+0x8100] ;  /* 0x00810000e168783b */ /* 0x000eee0000004200 */
[C---:B------:R-:W-:Y:S08]  /*9e70*/  HMMA.16816.F32 R44, R100.reuse, R108, R44 ;  /* 0x0000006c642c723c */ /* 0x040ff0000000182c */
[C---:B------:R-:W-:Y:S01]  /*9e80*/  HMMA.16816.F32 R48, R100.reuse, R110, R48 ;  /* 0x0000006e6430723c */ /* 0x040fe20000001830 */
[----:B------:R-:W3:Y:S03]  /*9e90*/  LDSM.16.MT88.4 R108, [R226+0x8100] ;  /* 0x00810000e26c783b */ /* 0x000ee60000004200 */
[----:B--2---:R-:W-:Y:S02]  /*9ea0*/  FFMA.FTZ R121, R3, R121, R231 ;  /* 0x0000007903797223 */ /* 0x004fe400000100e7 */
[----:B------:R-:W2:Y:S02]  /*9eb0*/  MUFU.EX2 R3, R2 ;  /* 0x0000000200037308 */ /* 0x000ea40000000800 */
[C---:B----4-:R-:W-:Y:S01]  /*9ec0*/  HMMA.16816.F32 R52, R100.reuse, R116, R52 ;  /* 0x000000746434723c */ /* 0x050fe20000001834 */
[----:B------:R4:W5:Y:S04]  /*9ed0*/  LDL.LU R231, [R1+0x54] ;  /* 0x0000540001e77983 */ /* 0x0009680000300800 */
[----:B------:R-:W4:Y:S03]  /*9ee0*/  LDL.LU R130, [R1+0x1c] ;  /* 0x00001c0001827983 */ /* 0x000f260000300800 */
[C---:B------:R-:W-:Y:S01]  /*9ef0*/  HMMA.16816.F32 R56, R100.reuse, R118, R56 ;  /* 0x000000766438723c */ /* 0x040fe20000001838 */
[----:B------:R-:W3:Y:S07]  /*9f00*/  LDSM.16.MT88.4 R116, [R229+0x8100] ;  /* 0x00810000e574783b */ /* 0x000eee0000004200 */
[C---:B-1----:R-:W-:Y:S04]  /*9f10*/  HMMA.16816.F32 R60, R100.reuse, R112, R60 ;  /* 0x00000070643c723c */ /* 0x042fe8000000183c */
[----:B--2---:R-:W-:Y:S04]  /*9f20*/  F2FP.PACK_AB R160, R166, R3 ;  /* 0x00000003a6a0723e */ /* 0x004fe800000000ff */
[C---:B------:R-:W-:Y:S01]  /*9f30*/  HMMA.16816.F32 R64, R100.reuse, R114, R64 ;  /* 0x000000726440723c */ /* 0x040fe20000001840 */
[----:B------:R-:W1:Y:S07]  /*9f40*/  LDSM.16.MT88.4 R112, [R228+0x8100] ;  /* 0x00810000e470783b */ /* 0x000e6e0000004200 */
[C---:B---3--:R-:W-:Y:S08]  /*9f50*/  HMMA.16816.F32 R68, R100.reuse, R104, R68 ;  /* 0x000000686444723c */ /* 0x048ff00000001844 */
[C---:B------:R-:W-:Y:S01]  /*9f60*/  HMMA.16816.F32 R72, R100.reuse, R106, R72 ;  /* 0x0000006a6448723c */ /* 0x040fe20000001848 */
[----:B------:R-:W-:Y:S07]  /*9f70*/  LDSM.16.MT88.4 R104, [R226+0x2900] ;  /* 0x00290000e268783b */ /* 0x000fee0000004200 */
[C---:B------:R-:W-:Y:S07]  /*9f80*/  HMMA.16816.F32 R76, R100.reuse, R108, R76 ;  /* 0x0000006c644c723c */ /* 0x040fee000000184c */
[----:B------:R-:W-:Y:S01]  /*9f90*/  IMAD.MOV.U32 R109, RZ, RZ, R150 ;  /* 0x000000ffff6d7224 */ /* 0x000fe200078e0096 */
[C---:B------:R-:W-:Y:S04]  /*9fa0*/  HMMA.16816.F32 R80, R100.reuse, R110, R80 ;  /* 0x0000006e6450723c */ /* 0x040fe80000001850 */
[----:B------:R-:W-:Y:S03]  /*9fb0*/  MOV R108, R149 ;  /* 0x00000095006c7202 */ /* 0x000fe60000000f00 */
[----:B------:R-:W-:Y:S01]  /*9fc0*/  IMAD.MOV.U32 R111, RZ, RZ, R148 ;  /* 0x000000ffff6f7224 */ /* 0x000fe200078e0094 */
[C---:B------:R-:W-:Y:S01]  /*9fd0*/  HMMA.16816.F32 R84, R100.reuse, R116, R84 ;  /* 0x000000746454723c */ /* 0x040fe20000001854 */
[----:B------:R-:W2:Y:S06]  /*9fe0*/  LDSM.16.MT88.4 R148, [R225+0x2900] ;  /* 0x00290000e194783b */ /* 0x000eac0000004200 */
[----:B------:R-:W-:Y:S01]  /*9ff0*/  IMAD.MOV.U32 R117, RZ, RZ, R123 ;  /* 0x000000ffff757224 */ /* 0x000fe200078e007b */
[C---:B------:R-:W-:Y:S04]  /*a000*/  HMMA.16816.F32 R88, R100.reuse, R118, R88 ;  /* 0x000000766458723c */ /* 0x040fe80000001858 */
[----:B------:R-:W-:Y:S03]  /*a010*/  MOV R116, R128 ;  /* 0x0000008000747202 */ /* 0x000fe60000000f00 */
[----:B------:R-:W-:Y:S01]  /*a020*/  IMAD.MOV.U32 R119, RZ, RZ, R129 ;  /* 0x000000ffff777224 */ /* 0x000fe200078e0081 */
[C---:B-1----:R-:W-:Y:S04]  /*a030*/  HMMA.16816.F32 R92, R100.reuse, R112, R92 ;  /* 0x00000070645c723c */ /* 0x042fe8000000185c */
[----:B------:R-:W-:Y:S02]  /*a040*/  MOV R118, R136 ;  /* 0x0000008800767202 */ /* 0x000fe40000000f00 */
[----:B------:R-:W-:Y:S02]  /*a050*/  LDSM.16.MT88.4 R136, [R226+0x5900] ;  /* 0x00590000e288783b */ /* 0x000fe40000004200 */
[----:B------:R-:W-:Y:S06]  /*a060*/  HMMA.16816.F32 R96, R100, R114, R96 ;  /* 0x000000726460723c */ /* 0x000fec0000001860 */
[----:B------:R-:W1:Y:S01]  /*a070*/  LDSM.16.MT88.4 R112, [R229+0x2900] ;  /* 0x00290000e570783b */ /* 0x000e620000004200 */
[----:B----4-:R-:W-:Y:S02]  /*a080*/  FFMA.FTZ R2, R0, R130, R131 ;  /* 0x0000008200027223 */ /* 0x010fe40000010083 */
[----:B------:R-:W-:Y:S05]  /*a090*/  FADD.FTZ R0, R122, R121 ;  /* 0x000000797a007221 */ /* 0x000fea0000010000 */
[----:B------:R-:W-:Y:S01]  /*a0a0*/  LDSM.16.MT88.4 R128, [R225+0x5900] ;  /* 0x00590000e180783b */ /* 0x000fe20000004200 */
[----:B------:R-:W-:Y:S02]  /*a0b0*/  FADD.FTZ R2, R147, R2 ;  /* 0x0000000293027221 */ /* 0x000fe40000010000 */
[----:B------:R-:W-:Y:S02]  /*a0c0*/  FADD.FTZ R0, R146, R0 ;  /* 0x0000000092007221 */ /* 0x000fe40000010000 */
[----:B------:R-:W-:Y:S02]  /*a0d0*/  FADD.FTZ R169, R169, R2 ;  /* 0x00000002a9a97221 */ /* 0x000fe40000010000 */
[----:B------:R-:W-:Y:S01]  /*a0e0*/  FADD.FTZ R2, R145, R0 ;  /* 0x0000000091027221 */ /* 0x000fe20000010000 */
[----:B------:R-:W-:Y:S01]  /*a0f0*/  MOV R0, R144 ;  /* 0x0000009000007202 */ /* 0x000fe20000000f00 */
[----:B------:R-:W3:Y:S01]  /*a100*/  LDSM.16.MT88.4 R120, [R228+0x2900] ;  /* 0x00290000e478783b */ /* 0x000ee20000004200 */
[C---:B--2---:R-:W-:Y:S05]  /*a110*/  HMMA.16816.F32 R144, R160.reuse, R148, R4 ;  /* 0x00000094a090723c */ /* 0x044fea0000001804 */
[----:B------:R-:W-:Y:S02]  /*a120*/  FADD.FTZ R0, R0, R169 ;  /* 0x000000a900007221 */ /* 0x000fe40000010000 */
[----:B------:R-:W2:Y:S01]  /*a130*/  LDSM.16.MT88.4 R4, [R229+0x5900] ;  /* 0x00590000e504783b */ /* 0x000ea20000004200 */
[C---:B------:R-:W-:Y:S07]  /*a140*/  HMMA.16816.F32 R148, R160.reuse, R150, R8 ;  /* 0x00000096a094723c */ /* 0x040fee0000001808 */
[----:B------:R-:W4:Y:S01]  /*a150*/  LDSM.16.MT88.4 R8, [R228+0x5900] ;  /* 0x00590000e408783b */ /* 0x000f220000004200 */
[C---:B------:R-:W-:Y:S07]  /*a160*/  HMMA.16816.F32 R100, R160.reuse, R104, R12 ;  /* 0x00000068a064723c */ /* 0x040fee000000180c */
[----:B------:R-:W-:Y:S01]  /*a170*/  IMAD.MOV.U32 R13, RZ, RZ, R111 ;  /* 0x000000ffff0d7224 */ /* 0x000fe200078e006f */
[C---:B------:R-:W-:Y:S01]  /*a180*/  HMMA.16816.F32 R104, R160.reuse, R106, R16 ;  /* 0x0000006aa068723c */ /* 0x040fe20000001810 */
[----:B------:R-:W-:Y:S03]  /*a190*/  LDSM.16.MT88.4 R16, [R226+0x8900] ;  /* 0x00890000e210783b */ /* 0x000fe60000004200 */
[----:B------:R-:W-:Y:S01]  /*a1a0*/  MOV R14, R108 ;  /* 0x0000006c000e7202 */ /* 0x000fe20000000f00 */
[----:B------:R-:W-:Y:S03]  /*a1b0*/  IMAD.MOV.U32 R15, RZ, RZ, R109 ;  /* 0x000000ffff0f7224 */ /* 0x000fe600078e006d */
[C---:B-1----:R-:W-:Y:S07]  /*a1c0*/  HMMA.16816.F32 R108, R160.reuse, R112, R20 ;  /* 0x00000070a06c723c */ /* 0x042fee0000001814 */
[----:B------:R-:W-:Y:S01]  /*a1d0*/  MOV R23, R13 ;  /* 0x0000000d00177202 */ /* 0x000fe20000000f00 */
[C---:B------:R-:W-:Y:S04]  /*a1e0*/  HMMA.16816.F32 R112, R160.reuse, R114, R24 ;  /* 0x00000072a070723c */ /* 0x040fe80000001818 */
[----:B------:R-:W-:Y:S01]  /*a1f0*/  IMAD.MOV.U32 R21, RZ, RZ, R118 ;  /* 0x000000ffff157224 */ /* 0x000fe200078e0076 */
[----:B------:R-:W-:Y:S01]  /*a200*/  MOV R20, R15 ;  /* 0x0000000f00147202 */ /* 0x000fe20000000f00 */
[----:B------:R-:W-:Y:S01]  /*a210*/  IMAD.MOV.U32 R22, RZ, RZ, R14 ;  /* 0x000000ffff167224 */ /* 0x000fe200078e000e */
[----:B------:R-:W-:Y:S01]  /*a220*/  MOV R24, R119 ;  /* 0x0000007700187202 */ /* 0x000fe20000000f00 */
[----:B------:R-:W-:Y:S01]  /*a230*/  IMAD.MOV.U32 R25, RZ, RZ, R116 ;  /* 0x000000ffff197224 */ /* 0x000fe200078e0074 */
[----:B------:R-:W-:Y:S01]  /*a240*/  MOV R26, R117 ;  /* 0x00000075001a7202 */ /* 0x000fe20000000f00 */
[----:B------:R-:W1:Y:S01]  /*a250*/  LDSM.16.MT88.4 R12, [R225+0x8900] ;  /* 0x00890000e10c783b */ /* 0x000e620000004200 */
[C---:B---3--:R-:W-:Y:S03]  /*a260*/  HMMA.16816.F32 R116, R160.reuse, R120, R28 ;  /* 0x00000078a074723c */ /* 0x048fe6000000181c */
[----:B------:R-:W-:Y:S04]  /*a270*/  IMAD.MOV.U32 R27, RZ, RZ, R135 ;  /* 0x000000ffff1b7224 */ /* 0x000fe800078e0087 */
[----:B------:R-:W-:Y:S01]  /*a280*/  MOV R28, R134 ;  /* 0x00000086001c7202 */ /* 0x000fe20000000f00 */
[C---:B------:R-:W-:Y:S04]  /*a290*/  HMMA.16816.F32 R120, R160.reuse, R122, R32 ;  /* 0x0000007aa078723c */ /* 0x040fe80000001820 */
[----:B------:R-:W-:Y:S01]  /*a2a0*/  IMAD.MOV.U32 R31, RZ, RZ, R127 ;  /* 0x000000ffff1f7224 */ /* 0x000fe200078e007f */
[----:B------:R-:W-:Y:S01]  /*a2b0*/  MOV R30, R132 ;  /* 0x00000084001e7202 */ /* 0x000fe20000000f00 */
[----:B------:R-:W-:Y:S01]  /*a2c0*/  IMAD.MOV.U32 R29, RZ, RZ, R133 ;  /* 0x000000ffff1d7224 */ /* 0x000fe200078e0085 */
[----:B------:R-:W-:Y:S01]  /*a2d0*/  MOV R33, R126 ;  /* 0x0000007e00217202 */ /* 0x000fe20000000f00 */
[----:B------:R-:W-:Y:S01]  /*a2e0*/  IMAD.MOV.U32 R34, RZ, RZ, R125 ;  /* 0x000000ffff227224 */ /* 0x000fe200078e007d */
[----:B------:R-:W-:Y:S02]  /*a2f0*/  MOV R35, R124 ;  /* 0x0000007c00237202 */ /* 0x000fe40000000f00 */
[C---:B------:R-:W-:Y:S03]  /*a300*/  HMMA.16816.F32 R124, R160.reuse, R128, R36 ;  /* 0x00000080a07c723c */ /* 0x040fe60000001824 */
        /* <DEDUP_REMOVED lines=41> */
[----:B------:R-:W-:Y:S01]  /*a5a0*/  FADD.FTZ R0, R174, R0 ;  /* 0x00000000ae007221 */ /* 0x000fe20000010000 */
[C---:B------:R-:W-:Y:S03]  /*a5b0*/  HMMA.16816.F32 R88, R160.reuse, R6, R88 ;  /* 0x00000006a058723c */ /* 0x040fe60000001858 */
[----:B------:R-:W-:Y:S02]  /*a5c0*/  FADD.FTZ R2, R173, R2 ;  /* 0x00000002ad027221 */ /* 0x000fe40000010000 */
[----:B------:R-:W-:Y:S02]  /*a5d0*/  FADD.FTZ R0, R171, R0 ;  /* 0x00000000ab007221 */ /* 0x000fe40000010000 */
[----:B------:R-:W-:Y:S01]  /*a5e0*/  FADD.FTZ R2, R172, R2 ;  /* 0x00000002ac027221 */ /* 0x000fe20000010000 */
[C---:B---3--:R-:W-:Y:S04]  /*a5f0*/  HMMA.16816.F32 R92, R160.reuse, R8, R92 ;  /* 0x00000008a05c723c */ /* 0x048fe8000000185c */
        /* <DEDUP_REMOVED lines=11> */
[----:B------:R-:W-:Y:S01]  /*a6b0*/  IMAD.MOV.U32 R143, RZ, RZ, R140 ;  /* 0x000000ffff8f7224 */ /* 0x000fe200078e008c */
[----:B------:R1:W-:Y:S04]  /*a6c0*/  STL [R1+0x18], R2 ;  /* 0x0000180201007387 */ /* 0x0003e80000100800 */
[----:B------:R1:W-:Y:S01]  /*a6d0*/  STL [R1+0x1c], R0 ;  /* 0x00001c0001007387 */ /* 0x0003e20000100800 */
[----:B------:R-:W-:-:S05]  /*a6e0*/  @P0 BRA `(.L_x_1788) ;  /* 0xffffbd3000000947 */ /* 0x000fca000383ffff */
.L_x_1787:
[----:B--2---:R-:W-:-:S13]  /*a6f0*/  ISETP.LE.AND P0, PT, RZ, UR20, PT ;  /* 0x00000014ff007c0c */ /* 0x004fda000bf03270 */
        /* <DEDUP_REMOVED lines=25> */
.L_x_1790:
[----:B------:R-:W3:Y:S01]  /*a890*/  LDL.64 R14, [R1+0x10] ;  /* 0x00001000010e7983 */ /* 0x000ee20000100a00 */
        /* <DEDUP_REMOVED lines=8> */
[----:B------:R-:W4:Y:S01]  /*a920*/  LDL.64 R12, [R1+0x8] ;  /* 0x00000800010c7983 */ /* 0x000f220000100a00 */
[----:B------:R-:W-:Y:S01]  /*a930*/  MOV R20, UR20 ;  /* 0x0000001400147c02 */ /* 0x000fe20008000f00 */
[----:B------:R-:W-:Y:S04]  /*a940*/  UIADD3 UR20, UR20, -0x1, URZ ;  /* 0xffffffff14147890 */ /* 0x000fe8000fffe03f */
[----:B------:R-:W-:Y:S02]  /*a950*/  BAR.SYNC.DEFER_BLOCKING 0x0 ;  /* 0x0000000000007b1d */ /* 0x000fe40000010000 */
[----:B------:R-:W-:Y:S06]  /*a960*/  @UP0 USHF.R.S32.HI UR24, URZ, 0x1f, UR20 ;  /* 0x0000001f3f180899 */ /* 0x000fec0008011414 */
[----:B------:R-:W1:Y:S08]  /*a970*/  LDSM.16.M88.4 R8, [R224+0xc100] ;  /* 0x00c10000e008783b */ /* 0x000e700000000200 */
[----:B------:R-:W4:Y:S08]  /*a980*/  LDSM.16.M88.4 R16, [R224+0xc900] ;  /* 0x00c90000e010783b */ /* 0x000f300000000200 */
[----:B------:R-:W4:Y:S08]  /*a990*/  LDSM.16.M88.4 R24, [R224+0xd100] ;  /* 0x00d10000e018783b */ /* 0x000f300000000200 */
[----:B------:R-:W4:Y:S08]  /*a9a0*/  LDSM.16.M88.4 R32, [R224+0xd900] ;  /* 0x00d90000e020783b */ /* 0x000f300000000200 */
[----:B------:R-:W4:Y:S01]  /*a9b0*/  LDSM.16.M88.4 R40, [R224+0xe100] ;  /* 0x00e10000e028783b */ /* 0x000f220000000200 */
[C---:B-1----:R-:W-:Y:S07]  /*a9c0*/  HMMA.16816.F32 R4, R152.reuse, R8, RZ ;  /* 0x000000089804723c */ /* 0x042fee00000018ff */
[----:B------:R-:W1:Y:S01]  /*a9d0*/  LDSM.16.M88.4 R48, [R224+0xe900] ;  /* 0x00e90000e030783b */ /* 0x000e620000000200 */
[C---:B------:R-:W-:Y:S07]  /*a9e0*/  HMMA.16816.F32 R8, R152.reuse, R10, RZ ;  /* 0x0000000a9808723c */ /* 0x040fee00000018ff */
[----:B-----5:R-:W1:Y:S08]  /*a9f0*/  LDSM.16.M88.4 R160, [R231] ;  /* 0x00000000e7a0783b */ /* 0x020e700000000200 */
[----:B------:R-:W1:Y:S08]  /*aa00*/  LDSM.16.M88.4 R164, [R248] ;  /* 0x00000000f8a4783b */ /* 0x000e700000000200 */
[----:B------:R-:W1:Y:S08]  /*aa10*/  LDSM.16.M88.4 R168, [R247] ;  /* 0x00000000f7a8783b */ /* 0x000e700000000200 */
[----:B------:R-:W1:Y:S08]  /*aa20*/  LDSM.16.M88.4 R172, [R246] ;  /* 0x00000000f6ac783b */ /* 0x000e700000000200 */
[----:B------:R-:W1:Y:S08]  /*aa30*/  LDSM.16.M88.4 R176, [R245] ;  /* 0x00000000f5b0783b */ /* 0x000e700000000200 */
[----:B------:R-:W1:Y:S08]  /*aa40*/  LDSM.16.M88.4 R180, [R244] ;  /* 0x00000000f4b4783b */ /* 0x000e700000000200 */
[----:B------:R-:W2:Y:S01]  /*aa50*/  LDL.64 R250, [R1+0x38] ;  /* 0x0000380001fa7983 */ /* 0x000ea20000100a00 */
[----:B---3--:R-:W-:Y:S05]  /*aa60*/  IMAD.WIDE.U32 R22, R22, UR16, R14 ;  /* 0x0000001016167c25 */ /* 0x008fea000f8e000e */
[----:B------:R-:W-:Y:S01]  /*aa70*/  IADD3 R0, R23, UR4, RZ ;  /* 0x0000000417007c10 */ /* 0x000fe2000fffe0ff */
[----:B----4-:R-:W-:Y:S01]  /*aa80*/  IMAD.WIDE.U32 R2, R2, UR16, R28 ;  /* 0x0000001002027c25 */ /* 0x010fe2000f8e001c */
[C---:B------:R-:W-:Y:S04]  /*aa90*/  LEA R28, P5, R22.reuse, c[0x0][0x1f8], 0x1 ;  /* 0x00007e00161c7a11 */ /* 0x040fe800078a08ff */
[----:B------:R-:W-:Y:S01]  /*aaa0*/  LEA.HI.X R29, R22, c[0x0][0x1fc], R0, 0x1, P5 ;  /* 0x00007f00161d7a11 */ /* 0x000fe200028f0c00 */
[----:B------:R-:W-:Y:S01]  /*aab0*/  IMAD.WIDE.U32 R20, R20, UR16, R12 ;  /* 0x0000001014147c25 */ /* 0x000fe2000f8e000c */
        /* <DEDUP_REMOVED lines=28> */
[C---:B---3--:R-:W-:Y:S07]  /*ac80*/  HMMA.16816.F32 R28, R152.reuse, R32, RZ ;  /* 0x00000020981c723c */ /* 0x048fee00000018ff */
[----:B------:R1:W-:Y:S01]  /*ac90*/  LDGSTS.E.BYPASS.LTC128B.128 [R249+0x7100], [R2.64+0x100], !P2 ;  /* 0x0710010002f97fae */ /* 0x0003e2000d101d52 */
[C---:B------:R-:W-:Y:S01]  /*aca0*/  HMMA.16816.F32 R32, R152.reuse, R34, RZ ;  /* 0x000000229820723c */ /* 0x040fe200000018ff */
[C---:B----4-:R-:W-:Y:S06]  /*acb0*/  IADD3 R36, P0, R2.reuse, UR15, RZ ;  /* 0x0000000f02247c10 */ /* 0x050fec000ff1e0ff */
[----:B------:R3:W-:Y:S01]  /*acc0*/  LDGSTS.E.BYPASS.LTC128B.128 [R249+0x2100], [R38.64], !P4 ;  /* 0x0210000026f97fae */ /* 0x0007e2000e101d52 */
[C---:B------:R-:W-:Y:S07]  /*acd0*/  IADD3.X R37, R3.reuse, UR22, RZ, P0, !PT ;  /* 0x0000001603257c10 */ /* 0x040fee00087fe4ff */
[----:B------:R3:W-:Y:S01]  /*ace0*/  LDGSTS.E.BYPASS.LTC128B.128 [R249+0x5100], [R36.64], !P3 ;  /* 0x0510000024f97fae */ /* 0x0007e2000d901d52 */
[----:B-1----:R-:W-:Y:S04]  /*acf0*/  IADD3 R2, P0, R2, UR21, RZ ;  /* 0x0000001502027c10 */ /* 0x002fe8000ff1e0ff */
[----:B------:R-:W-:Y:S02]  /*ad00*/  IADD3.X R3, R3, UR23, RZ, P0, !PT ;  /* 0x0000001703037c10 */ /* 0x000fe400087fe4ff */
[----:B------:R-:W-:Y:S03]  /*ad10*/  PLOP3.LUT P0, PT, PT, PT, UP0, 0x80, 0x0 ;  /* 0x000000000000781c */ /* 0x000fe60003f0f008 */
[----:B------:R1:W-:Y:S01]  /*ad20*/  LDGSTS.E.BYPASS.LTC128B.128 [R249+0x8100], [R2.64], !P2 ;  /* 0x0810000002f97fae */ /* 0x0003e2000d101d52 */
[C---:B---3--:R-:W-:Y:S07]  /*ad30*/  HMMA.16816.F32 R36, R152.reuse, R40, RZ ;  /* 0x000000289824723c */ /* 0x048fee00000018ff */
[----:B------:R-:W0:Y:S01]  /*ad40*/  LDGDEPBAR ;  /* 0x00000000000079af */ /* 0x000e220000000000 */
[C---:B------:R-:W-:Y:S08]  /*ad50*/  HMMA.16816.F32 R40, R152.reuse, R42, RZ ;  /* 0x0000002a9828723c */ /* 0x040ff000000018ff */
[C---:B------:R-:W-:Y:S08]  /*ad60*/  HMMA.16816.F32 R44, R152.reuse, R48, RZ ;  /* 0x00000030982c723c */ /* 0x040ff000000018ff */
[----:B------:R-:W-:Y:S08]  /*ad70*/  HMMA.16816.F32 R48, R152, R50, RZ ;  /* 0x000000329830723c */ /* 0x000ff000000018ff */
        /* <DEDUP_REMOVED lines=15> */
[C---:B------:R-:W-:Y:S01]  /*ae70*/  HMMA.16816.F32 R44, R156.reuse, R180, R44 ;  /* 0x000000b49c2c723c */ /* 0x040fe2000000182c */
[----:B------:R-:W2:Y:S07]  /*ae80*/  LDL.64 R180, [R1+0x28] ;  /* 0x0000280001b47983 */ /* 0x000eae0000100a00 */
[----:B------:R-:W-:Y:S08]  /*ae90*/  HMMA.16816.F32 R48, R156, R182, R48 ;  /* 0x000000b69c30723c */ /* 0x000ff00000001830 */
        /* <DEDUP_REMOVED lines=42> */
[C---:B------:R-:W-:Y:S08]  /*b140*/  HMMA.16816.F32 R20, R192.reuse, R176, R20 ;  /* 0x000000b0c014723c */ /* 0x040ff00000001814 */
        /* <DEDUP_REMOVED lines=13> */
[----:B------:R-:W1:Y:S07]  /*b220*/  LDSM.16.M88.4 R172, [R238] ;  /* 0x00000000eeac783b */ /* 0x000e6e0000000200 */
[C---:B--2---:R-:W-:Y:S08]  /*b230*/  HMMA.16816.F32 R12, R196.reuse, R176, R12 ;  /* 0x000000b0c40c723c */ /* 0x044ff0000000180c */
[C---:B------:R-:W-:Y:S01]  /*b240*/  HMMA.16816.F32 R16, R196.reuse, R178, R16 ;  /* 0x000000b2c410723c */ /* 0x040fe20000001810 */
[----:B------:R-:W-:Y:S07]  /*b250*/  LDSM.16.M88.4 R176, [R230+0xf900] ;  /* 0x00f90000e6b0783b */ /* 0x000fee0000000200 */
[C---:B---3--:R-:W-:Y:S08]  /*b260*/  HMMA.16816.F32 R20, R196.reuse, R160, R20 ;  /* 0x000000a0c414723c */ /* 0x048ff00000001814 */
[C---:B------:R-:W-:Y:S01]  /*b270*/  HMMA.16816.F32 R24, R196.reuse, R162, R24 ;  /* 0x000000a2c418723c */ /* 0x040fe20000001818 */
[----:B------:R-:W2:Y:S07]  /*b280*/  LDSM.16.M88.4 R160, [R230+0xf100] ;  /* 0x00f10000e6a0783b */ /* 0x000eae0000000200 */
        /* <DEDUP_REMOVED lines=48> */
[C---:B-1----:R-:W-:Y:S08]  /*b590*/  HMMA.16816.F32 R12, R208.reuse, R168, R12 ;  /* 0x000000a8d00c723c */ /* 0x042ff0000000180c */
[C---:B------:R-:W-:Y:S01]  /*b5a0*/  HMMA.16816.F32 R16, R208.reuse, R170, R16 ;  /* 0x000000aad010723c */ /* 0x040fe20000001810 */
[----:B------:R-:W1:Y:S07]  /*b5b0*/  LDSM.16.M88.4 R168, [R237] ;  /* 0x00000000eda8783b */ /* 0x000e6e0000000200 */
[C---:B----4-:R-:W-:Y:S08]  /*b5c0*/  HMMA.16816.F32 R20, R208.reuse, R172, R20 ;  /* 0x000000acd014723c */ /* 0x050ff00000001814 */
[C---:B------:R-:W-:Y:S01]  /*b5d0*/  HMMA.16816.F32 R24, R208.reuse, R174, R24 ;  /* 0x000000aed018723c */ /* 0x040fe20000001818 */
[----:B------:R-:W4:Y:S07]  /*b5e0*/  LDSM.16.M88.4 R172, [R236] ;  /* 0x00000000ecac783b */ /* 0x000f2e0000000200 */
[C---:B--2---:R-:W-:Y:S08]  /*b5f0*/  HMMA.16816.F32 R28, R208.reuse, R160, R28 ;  /* 0x000000a0d01c723c */ /* 0x044ff0000000181c */
[C---:B------:R-:W-:Y:S01]  /*b600*/  HMMA.16816.F32 R32, R208.reuse, R162, R32 ;  /* 0x000000a2d020723c */ /* 0x040fe20000001820 */
[----:B------:R-:W2:Y:S07]  /*b610*/  LDSM.16.M88.4 R160, [R235] ;  /* 0x00000000eba0783b */ /* 0x000eae0000000200 */
[C---:B---3--:R-:W-:Y:S08]  /*b620*/  HMMA.16816.F32 R36, R208.reuse, R164, R36 ;  /* 0x000000a4d024723c */ /* 0x048ff00000001824 */
[C---:B------:R-:W-:Y:S01]  /*b630*/  HMMA.16816.F32 R40, R208.reuse, R166, R40 ;  /* 0x000000a6d028723c */ /* 0x040fe20000001828 */
[----:B------:R-:W3:Y:S07]  /*b640*/  LDSM.16.M88.4 R164, [R234] ;  /* 0x00000000eaa4783b */ /* 0x000eee0000000200 */
[C---:B------:R-:W-:Y:S08]  /*b650*/  HMMA.16816.F32 R44, R208.reuse, R176, R44 ;  /* 0x000000b0d02c723c */ /* 0x040ff0000000182c */
[----:B------:R-:W-:Y:S01]  /*b660*/  HMMA.16816.F32 R48, R208, R178, R48 ;  /* 0x000000b2d030723c */ /* 0x000fe20000001830 */
[----:B------:R-:W-:Y:S07]  /*b670*/  LDSM.16.M88.4 R176, [R232] ;  /* 0x00000000e8b0783b */ /* 0x000fee0000000200 */
[C---:B-1----:R-:W-:Y:S08]  /*b680*/  HMMA.16816.F32 R4, R212.reuse, R168, R4 ;  /* 0x000000a8d404723c */ /* 0x042ff00000001804 */
[C---:B------:R-:W-:Y:S01]  /*b690*/  HMMA.16816.F32 R8, R212.reuse, R170, R8 ;  /* 0x000000aad408723c */ /* 0x040fe20000001808 */
[----:B------:R-:W1:Y:S07]  /*b6a0*/  LDSM.16.M88.4 R168, [R233] ;  /* 0x00000000e9a8783b */ /* 0x000e6e0000000200 */
[C---:B----4-:R-:W-:Y:S08]  /*b6b0*/  HMMA.16816.F32 R12, R212.reuse, R172, R12 ;  /* 0x000000acd40c723c */ /* 0x050ff0000000180c */
[C---:B------:R-:W-:Y:S01]  /*b6c0*/  HMMA.16816.F32 R16, R212.reuse, R174, R16 ;  /* 0x000000aed410723c */ /* 0x040fe20000001810 */
[----:B------:R-:W4:Y:S07]  /*b6d0*/  LDSM.16.M88.4 R172, [R230+0x12100] ;  /* 0x01210000e6ac783b */ /* 0x000f2e0000000200 */
        /* <DEDUP_REMOVED lines=25> */
[C---:B------:R-:W-:Y:S08]  /*b870*/  HMMA.16816.F32 R40, R216.reuse, R178, R40 ;  /* 0x000000b2d828723c */ /* 0x040ff00000001828 */
[C---:B----4-:R-:W-:Y:S08]  /*b880*/  HMMA.16816.F32 R44, R216.reuse, R172, R44 ;  /* 0x000000acd82c723c */ /* 0x050ff0000000182c */
[----:B------:R-:W-:Y:S01]  /*b890*/  HMMA.16816.F32 R48, R216, R174, R48 ;  /* 0x000000aed830723c */ /* 0x000fe20000001830 */
[----:B------:R-:W4:Y:S07]  /*b8a0*/  LDSM.16.M88.4 R172, [R227+0x7800] ;  /* 0x00780000e3ac783b */ /* 0x000f2e0000000200 */
[C---:B--2---:R-:W-:Y:S08]  /*b8b0*/  HMMA.16816.F32 R4, R220.reuse, R160, R4 ;  /* 0x000000a0dc04723c */ /* 0x044ff00000001804 */
[C---:B------:R-:W-:Y:S01]  /*b8c0*/  HMMA.16816.F32 R8, R220.reuse, R162, R8 ;  /* 0x000000a2dc08723c */ /* 0x040fe20000001808 */
[----:B------:R-:W2:Y:S07]  /*b8d0*/  LDSM.16.M88.4 R160, [R227+0x8000] ;  /* 0x00800000e3a0783b */ /* 0x000eae0000000200 */
[C---:B---3--:R-:W-:Y:S08]  /*b8e0*/  HMMA.16816.F32 R12, R220.reuse, R164, R12 ;  /* 0x000000a4dc0c723c */ /* 0x048ff0000000180c */
        /* <DEDUP_REMOVED lines=9> */
[----:B------:R-:W-:Y:S02]  /*b980*/  FMNMX.FTZ R0, R8, R0, !PT ;  /* 0x0000000008007209 */ /* 0x000fe40007810000 */
[----:B------:R-:W-:Y:S02]  /*b990*/  FMNMX.FTZ R2, R7, R2, !PT ;  /* 0x0000000207027209 */ /* 0x000fe40007810000 */
[C---:B----4-:R-:W-:Y:S04]  /*b9a0*/  HMMA.16816.F32 R28, R220.reuse, R172, R28 ;  /* 0x000000acdc1c723c */ /* 0x050fe8000000181c */
[----:B------:R-:W-:Y:S02]  /*b9b0*/  FMNMX.FTZ R0, R9, R0, !PT ;  /* 0x0000000009007209 */ /* 0x000fe40007810000 */
[----:B------:R-:W-:Y:S02]  /*b9c0*/  FMNMX.FTZ R2, R10, R2, !PT ;  /* 0x000000020a027209 */ /* 0x000fe40007810000 */
        /* <DEDUP_REMOVED lines=53> */
[C---:B------:R-:W-:Y:S01]  /*bd20*/  FADD.FTZ R2, -R141.reuse, R142 ;  /* 0x0000008e8d027221 */ /* 0x040fe20000010100 */
[----:B------:R-:W-:Y:S01]  /*bd30*/  @P0 MOV R142, R250 ;  /* 0x000000fa008e0202 */ /* 0x000fe20000000f00 */
[----:B------:R-:W-:Y:S01]  /*bd40*/  FMUL.FTZ R172, R141, c[0x0][0x2d0] ;  /* 0x0000b4008dac7a20 */ /* 0x000fe20000410000 */
[----:B--2---:R-:W-:Y:S01]  /*bd50*/  FMNMX.FTZ R140, R0, R3, !PT ;  /* 0x00000003008c7209 */ /* 0x004fe20007810000 */
[----:B------:R-:W-:Y:S01]  /*bd60*/  FMUL.FTZ R0, R2, c[0x0][0x2d0] ;  /* 0x0000b40002007a20 */ /* 0x000fe20000410000 */
[----:B------:R-:W-:Y:S01]  /*bd70*/  MOV R3, UR26 ;  /* 0x0000001a00037c02 */ /* 0x000fe20008000f00 */
[--C-:B------:R-:W-:Y:S02]  /*bd80*/  FFMA.FTZ R4, R4, c[0x0][0x2d0], -R172.reuse ;  /* 0x0000b40004047a23 */ /* 0x100fe400000108ac */
[----:B------:R1:W2:Y:S01]  /*bd90*/  MUFU.EX2 R2, R0 ;  /* 0x0000000000027308 */ /* 0x0002a20000000800 */
[--C-:B------:R-:W-:Y:S02]  /*bda0*/  FFMA.FTZ R5, R5, c[0x0][0x2d0], -R172.reuse ;  /* 0x0000b40005057a23 */ /* 0x100fe400000108ac */
[--C-:B------:R-:W-:Y:S02]  /*bdb0*/  FFMA.FTZ R8, R8, c[0x0][0x2d0], -R172.reuse ;  /* 0x0000b40008087a23 */ /* 0x100fe400000108ac */
[--C-:B------:R-:W-:Y:S02]  /*bdc0*/  FFMA.FTZ R9, R9, c[0x0][0x2d0], -R172.reuse ;  /* 0x0000b40009097a23 */ /* 0x100fe400000108ac */
[--C-:B------:R-:W-:Y:S02]  /*bdd0*/  FFMA.FTZ R12, R12, c[0x0][0x2d0], -R172.reuse ;  /* 0x0000b4000c0c7a23 */ /* 0x100fe400000108ac */
[--C-:B------:R-:W-:Y:S01]  /*bde0*/  FFMA.FTZ R13, R13, c[0x0][0x2d0], -R172.reuse ;  /* 0x0000b4000d0d7a23 */ /* 0x100fe200000108ac */
[----:B------:R3:W-:Y:S01]  /*bdf0*/  MUFU.EX2 R252, R4 ;  /* 0x0000000400fc7308 */ /* 0x0007e20000000800 */
[--C-:B------:R-:W-:Y:S02]  /*be00*/  FFMA.FTZ R17, R17, c[0x0][0x2d0], -R172.reuse ;  /* 0x0000b40011117a23 */ /* 0x100fe400000108ac */
[--C-:B------:R-:W-:Y:S02]  /*be10*/  FFMA.FTZ R20, R20, c[0x0][0x2d0], -R172.reuse ;  /* 0x0000b40014147a23 */ /* 0x100fe400000108ac */
[--C-:B------:R-:W-:Y:S02]  /*be20*/  FFMA.FTZ R21, R21, c[0x0][0x2d0], -R172.reuse ;  /* 0x0000b40015157a23 */ /* 0x100fe400000108ac */
[--C-:B------:R-:W-:Y:S02]  /*be30*/  FFMA.FTZ R24, R24, c[0x0][0x2d0], -R172.reuse ;  /* 0x0000b40018187a23 */ /* 0x100fe400000108ac */
[--C-:B------:R-:W-:Y:S01]  /*be40*/  FFMA.FTZ R25, R25, c[0x0][0x2d0], -R172.reuse ;  /* 0x0000b40019197a23 */ /* 0x100fe200000108ac */
[----:B------:R4:W-:Y:S01]  /*be50*/  MUFU.EX2 R177, R5 ;  /* 0x0000000500b17308 */ /* 0x0009e20000000800 */
[--C-:B------:R-:W-:Y:S02]  /*be60*/  FFMA.FTZ R28, R28, c[0x0][0x2d0], -R172.reuse ;  /* 0x0000b4001c1c7a23 */ /* 0x100fe400000108ac */
[----:B------:R-:W-:Y:S02]  /*be70*/  FFMA.FTZ R29, R29, c[0x0][0x2d0], -R172 ;  /* 0x0000b4001d1d7a23 */ /* 0x000fe400000108ac */
[----:B-1----:R-:W-:Y:S01]  /*be80*/  FADD.FTZ R0, -R140, R143 ;  /* 0x0000008f8c007221 */ /* 0x002fe20000010100 */
[----:B------:R-:W-:Y:S01]  /*be90*/  @P0 MOV R143, R181 ;  /* 0x000000b5008f0202 */ /* 0x000fe20000000f00 */
[----:B--2---:R-:W-:Y:S02]  /*bea0*/  FMUL.FTZ R100, R2, R100 ;  /* 0x0000006402647220 */ /* 0x004fe40000410000 */
[----:B------:R-:W-:Y:S01]  /*beb0*/  FMUL.FTZ R0, R0, c[0x0][0x2d0] ;  /* 0x0000b40000007a20 */ /* 0x000fe20000410000 */
[----:B------:R1:W-:Y:S01]  /*bec0*/  MUFU.EX2 R162, R8 ;  /* 0x0000000800a27308 */ /* 0x0003e20000000800 */
[----:B------:R-:W-:Y:S04]  /*bed0*/  @P0 IMAD.WIDE.U32 R142, R3, 0x60, R142 ;  /* 0x00000060038e0825 */ /* 0x000fe800078e008e */
[C---:B------:R-:W-:Y:S01]  /*bee0*/  FMUL.FTZ R101, R2.reuse, R101 ;  /* 0x0000006502657220 */ /* 0x040fe20000410000 */
[----:B---3--:R-:W-:Y:S01]  /*bef0*/  @P0 IADD3 R4, R143, UR4, RZ ;  /* 0x000000048f040c10 */ /* 0x008fe2000fffe0ff */
[----:B------:R-:W-:Y:S01]  /*bf00*/  FMUL.FTZ R104, R2, R104 ;  /* 0x0000006802687220 */ /* 0x000fe20000410000 */
[----:B------:R-:W-:Y:S01]  /*bf10*/  @P0 SHF.L.U32 R3, R142, 0x1, RZ ;  /* 0x000000018e030819 */ /* 0x000fe200000006ff */
[----:B------:R-:W-:Y:S01]  /*bf20*/  FMUL.FTZ R105, R2, R105 ;  /* 0x0000006902697220 */ /* 0x000fe20000410000 */
[----:B------:R-:W-:Y:S01]  /*bf30*/  @P0 SHF.L.U64.HI R142, R142, 0x1, R4 ;  /* 0x000000018e8e0819 */ /* 0x000fe20000010204 */
[----:B------:R2:W-:Y:S01]  /*bf40*/  MUFU.EX2 R180, R9 ;  /* 0x0000000900b47308 */ /* 0x0005e20000000800 */
[C---:B------:R-:W-:Y:S01]  /*bf50*/  @P0 IADD3 R4, P1, R3.reuse, c[0x0][0x1c8], RZ ;  /* 0x0000720003040a10 */ /* 0x040fe20007f3e0ff */
[C---:B------:R-:W-:Y:S01]  /*bf60*/  FMUL.FTZ R108, R2.reuse, R108 ;  /* 0x0000006c026c7220 */ /* 0x040fe20000410000 */
[C---:B------:R-:W-:Y:S01]  /*bf70*/  @P0 IADD3 R160, P6, R3.reuse, 0x80, RZ ;  /* 0x0000008003a00810 */ /* 0x040fe20007fde0ff */
[----:B------:R-:W-:Y:S01]  /*bf80*/  FMUL.FTZ R109, R2, R109 ;  /* 0x0000006d026d7220 */ /* 0x000fe20000410000 */
[----:B----4-:R-:W-:Y:S01]  /*bf90*/  @P0 IADD3.X R5, R142, c[0x0][0x1cc], RZ, P1, !PT ;  /* 0x000073008e050a10 */ /* 0x010fe20000ffe4ff */
[----:B------:R-:W-:Y:S01]  /*bfa0*/  FMUL.FTZ R112, R2, R112 ;  /* 0x0000007002707220 */ /* 0x000fe20000410000 */
[----:B------:R-:W-:Y:S01]  /*bfb0*/  @P0 IADD3 R160, P5, R160, c[0x0][0x1c8], RZ ;  /* 0x00007200a0a00a10 */ /* 0x000fe20007fbe0ff */
[----:B------:R-:W-:Y:S01]  /*bfc0*/  FMUL.FTZ R113, R2, R113 ;  /* 0x0000007102717220 */ /* 0x000fe20000410000 */
[----:B------:R-:W-:Y:S01]  /*bfd0*/  @P0 IADD3 R3, P1, R3, 0x100, RZ ;  /* 0x0000010003030810 */ /* 0x000fe20007f3e0ff */
[----:B------:R3:W-:Y:S01]  /*bfe0*/  @P0 LDGSTS.E.BYPASS.LTC128B.128 [R249+0xc100], [R4.64], !P4 ;  /* 0x0c10000004f90fae */ /* 0x0007e2000e101d52 */
[--C-:B------:R-:W-:Y:S01]  /*bff0*/  @P0 IADD3.X R161, RZ, c[0x0][0x1cc], R142.reuse, P5, P6 ;  /* 0x00007300ffa10a10 */ /* 0x100fe20002fec48e */
[----:B------:R-:W4:Y:S01]  /*c000*/  MUFU.EX2 R0, R0 ;  /* 0x0000000000007308 */ /* 0x000f220000000800 */
[----:B-1----:R-:W-:Y:S01]  /*c010*/  @P0 IADD3 R8, P5, R3, c[0x0][0x1c8], RZ ;  /* 0x0000720003080a10 */ /* 0x002fe20007fbe0ff */
[----:B------:R-:W-:Y:S02]  /*c020*/  FMUL.FTZ R3, R140, c[0x0][0x2d0] ;  /* 0x0000b4008c037a20 */ /* 0x000fe40000410000 */
[----:B------:R-:W-:Y:S02]  /*c030*/  FMUL.FTZ R116, R2, R116 ;  /* 0x0000007402747220 */ /* 0x000fe40000410000 */
[----:B------:R1:W-:Y:S01]  /*c040*/  @P0 LDGSTS.E.BYPASS.LTC128B.128 [R249+0xf100], [R160.64], !P3 ;  /* 0x0f100000a0f90fae */ /* 0x0003e2000d901d52 */
[--C-:B------:R-:W-:Y:S02]  /*c050*/  FFMA.FTZ R6, R6, c[0x0][0x2d0], -R3.reuse ;  /* 0x0000b40006067a23 */ /* 0x100fe40000010803 */
[--C-:B------:R-:W-:Y:S01]  /*c060*/  FFMA.FTZ R7, R7, c[0x0][0x2d0], -R3.reuse ;  /* 0x0000b40007077a23 */ /* 0x100fe20000010803 */
[----:B------:R-:W-:Y:S01]  /*c070*/  MUFU.EX2 R251, R12 ;  /* 0x0000000c00fb7308 */ /* 0x000fe20000000800 */
[--C-:B------:R-:W-:Y:S01]  /*c080*/  FFMA.FTZ R10, R10, c[0x0][0x2d0], -R3.reuse ;  /* 0x0000b4000a0a7a23 */ /* 0x100fe20000010803 */
[----:B--2---:R-:W-:Y:S01]  /*c090*/  @P0 IADD3.X R9, RZ, c[0x0][0x1cc], R142, P5, P1 ;  /* 0x00007300ff090a10 */ /* 0x004fe20002fe248e */
[--C-:B------:R-:W-:Y:S02]  /*c0a0*/  FFMA.FTZ R11, R11, c[0x0][0x2d0], -R3.reuse ;  /* 0x0000b4000b0b7a23 */ /* 0x100fe40000010803 */
[----:B------:R-:W-:Y:S02]  /*c0b0*/  FMUL.FTZ R117, R2, R117 ;  /* 0x0000007502757220 */ /* 0x000fe40000410000 */
[----:B------:R2:W-:Y:S01]  /*c0c0*/  @P0 LDGSTS.E.BYPASS.LTC128B.128 [R249+0x12100], [R8.64], !P2 ;  /* 0x1210000008f90fae */ /* 0x0005e2000d101d52 */
[--C-:B------:R-:W-:Y:S02]  /*c0d0*/  FFMA.FTZ R14, R14, c[0x0][0x2d0], -R3.reuse ;  /* 0x0000b4000e0e7a23 */ /* 0x100fe40000010803 */
[----:B------:R1:W-:Y:S01]  /*c0e0*/  MUFU.EX2 R173, R6 ;  /* 0x0000000600ad7308 */ /* 0x0003e20000000800 */
[--C-:B------:R-:W-:Y:S02]  /*c0f0*/  FFMA.FTZ R18, R18, c[0x0][0x2d0], -R3.reuse ;  /* 0x0000b40012127a23 */ /* 0x100fe40000010803 */
[--C-:B------:R-:W-:Y:S01]  /*c100*/  FFMA.FTZ R22, R22, c[0x0][0x2d0], -R3.reuse ;  /* 0x0000b40016167a23 */ /* 0x100fe20000010803 */
[----:B---3--:R-:W-:Y:S01]  /*c110*/  @P0 IADD3 R4, P1, R4, UR8, RZ ;  /* 0x0000000804040c10 */ /* 0x008fe2000ff3e0ff */
[C---:B----4-:R-:W-:Y:S02]  /*c120*/  FMUL.FTZ R102, R0.reuse, R102 ;  /* 0x0000006600667220 */ /* 0x050fe40000410000 */
[----:B------:R-:W-:Y:S01]  /*c130*/  FMUL.FTZ R103, R0, R103 ;  /* 0x0000006700677220 */ /* 0x000fe20000410000 */
[----:B------:R-:W-:Y:S02]  /*c140*/  @P0 IADD3.X R5, R5, UR7, RZ, P1, !PT ;  /* 0x0000000705050c10 */ /* 0x000fe40008ffe4ff */
[----:B------:R3:W4:Y:S01]  /*c150*/  MUFU.EX2 R176, R7 ;  /* 0x0000000700b07308 */ /* 0x0007220000000800 */
[----:B------:R-:W-:Y:S01]  /*c160*/  @P0 IADD3 R142, P6, R4, UR8, RZ ;  /* 0x00000008048e0c10 */ /* 0x000fe2000ffde0ff */
[C---:B------:R-:W-:Y:S01]  /*c170*/  FMUL.FTZ R106, R0.reuse, R106 ;  /* 0x0000006a006a7220 */ /* 0x040fe20000410000 */
[----:B------:R4:W-:Y:S02]  /*c180*/  @P0 LDGSTS.E.BYPASS.LTC128B.128 [R249+0xd100], [R4.64], !P4 ;  /* 0x0d10000004f90fae */ /* 0x0009e4000e101d52 */
[C---:B------:R-:W-:Y:S01]  /*c190*/  @P0 IADD3.X R143, R5.reuse, UR7, RZ, P6, !PT ;  /* 0x00000007058f0c10 */ /* 0x040fe2000b7fe4ff */
[C---:B------:R-:W-:Y:S02]  /*c1a0*/  FMUL.FTZ R107, R0.reuse, R107 ;  /* 0x0000006b006b7220 */ /* 0x040fe40000410000 */
[C---:B------:R-:W-:Y:S02]  /*c1b0*/  FMUL.FTZ R110, R0.reuse, R110 ;  /* 0x0000006e006e7220 */ /* 0x040fe40000410000 */
[----:B------:R4:W-:Y:S01]  /*c1c0*/  MUFU.EX2 R175, R10 ;  /* 0x0000000a00af7308 */ /* 0x0009e20000000800 */
[C---:B------:R-:W-:Y:S01]  /*c1d0*/  FMUL.FTZ R111, R0.reuse, R111 ;  /* 0x0000006f006f7220 */ /* 0x040fe20000410000 */
[----:B------:R4:W-:Y:S01]  /*c1e0*/  @P0 LDGSTS.E.BYPASS.LTC128B.128 [R249+0x10100], [R4.64+0x80], !P3 ;  /* 0x1010008004f90fae */ /* 0x0009e2000d901d52 */
[----:B------:R-:W-:Y:S01]  /*c1f0*/  FMUL.FTZ R114, R0, R114 ;  /* 0x0000007200727220 */ /* 0x000fe20000410000 */
[----:B--2---:R-:W-:Y:S01]  /*c200*/  @P0 IADD3 R8, P5, R4, UR6, RZ ;  /* 0x0000000604080c10 */ /* 0x004fe2000ffbe0ff */
[----:B------:R-:W-:Y:S01]  /*c210*/  FMUL.FTZ R115, R0, R115 ;  /* 0x0000007300737220 */ /* 0x000fe20000410000 */
[----:B-1----:R-:W-:Y:S01]  /*c220*/  @P0 IADD3 R6, P1, R4, UR14, RZ ;  /* 0x0000000e04060c10 */ /* 0x002fe2000ff3e0ff */
[C---:B------:R-:W-:Y:S01]  /*c230*/  FMUL.FTZ R118, R0.reuse, R118 ;  /* 0x0000007600767220 */ /* 0x040fe20000410000 */
[----:B------:R-:W-:Y:S01]  /*c240*/  @P0 IADD3.X R9, R5, UR12, RZ, P5, !PT ;  /* 0x0000000c05090c10 */ /* 0x000fe2000affe4ff */
[----:B------:R-:W-:Y:S01]  /*c250*/  FMUL.FTZ R119, R0, R119 ;  /* 0x0000007700777220 */ /* 0x000fe20000410000 */
[----:B------:R1:W-:Y:S01]  /*c260*/  @P0 LDGSTS.E.BYPASS.LTC128B.128 [R249+0x13100], [R4.64+0x100], !P2 ;  /* 0x1310010004f90fae */ /* 0x0003e2000d101d52 */
[----:B------:R2:W1:Y:S01]  /*c270*/  MUFU.EX2 R174, R11 ;  /* 0x0000000b00ae7308 */ /* 0x0004620000000800 */
[--C-:B------:R-:W-:Y:S01]  /*c280*/  FFMA.FTZ R23, R23, c[0x0][0x2d0], -R3.reuse ;  /* 0x0000b40017177a23 */ /* 0x100fe20000010803 */
[----:B---3--:R-:W-:Y:S01]  /*c290*/  @P0 IADD3.X R7, R5, UR9, RZ, P1, !PT ;  /* 0x0000000905070c10 */ /* 0x008fe20008ffe4ff */
[--C-:B------:R-:W-:Y:S02]  /*c2a0*/  FFMA.FTZ R26, R26, c[0x0][0x2d0], -R3.reuse ;  /* 0x0000b4001a1a7a23 */ /* 0x100fe40000010803 */
[--C-:B------:R-:W-:Y:S02]  /*c2b0*/  FFMA.FTZ R27, R27, c[0x0][0x2d0], -R3.reuse ;  /* 0x0000b4001b1b7a23 */ /* 0x100fe40000010803 */
[----:B------:R3:W-:Y:S01]  /*c2c0*/  @P0 LDGSTS.E.BYPASS.LTC128B.128 [R249+0xe100], [R142.64], !P4 ;  /* 0x0e1000008ef90fae */ /* 0x0007e2000e101d52 */
[--C-:B------:R-:W-:Y:S02]  /*c2d0*/  FFMA.FTZ R32, R32, c[0x0][0x2d0], -R172.reuse ;  /* 0x0000b40020207a23 */ /* 0x100fe400000108ac */
[----:B------:R-:W-:Y:S01]  /*c2e0*/  MUFU.EX2 R179, R17 ;  /* 0x0000001100b37308 */ /* 0x000fe20000000800 */
[--C-:B------:R-:W-:Y:S02]  /*c2f0*/  FFMA.FTZ R33, R33, c[0x0][0x2d0], -R172.reuse ;  /* 0x0000b40021217a23 */ /* 0x100fe400000108ac */
[----:B----4-:R-:W-:Y:S02]  /*c300*/  FMUL.FTZ R10, R0, R150 ;  /* 0x00000096000a7220 */ /* 0x010fe40000410000 */
[----:B------:R4:W-:Y:S01]  /*c310*/  @P0 LDGSTS.E.BYPASS.LTC128B.128 [R249+0x11100], [R8.64], !P3 ;  /* 0x1110000008f90fae */ /* 0x0009e2000d901d52 */
[--C-:B------:R-:W-:Y:S02]  /*c320*/  FFMA.FTZ R30, R30, c[0x0][0x2d0], -R3.reuse ;  /* 0x0000b4001e1e7a23 */ /* 0x100fe40000010803 */
[--C-:B------:R-:W-:Y:S02]  /*c330*/  FFMA.FTZ R31, R31, c[0x0][0x2d0], -R3.reuse ;  /* 0x0000b4001f1f7a23 */ /* 0x100fe40000010803 */
[----:B------:R-:W-:Y:S01]  /*c340*/  MUFU.EX2 R183, R20 ;  /* 0x0000001400b77308 */ /* 0x000fe20000000800 */
[--C-:B------:R-:W-:Y:S02]  /*c350*/  FFMA.FTZ R34, R34, c[0x0][0x2d0], -R3.reuse ;  /* 0x0000b40022227a23 */ /* 0x100fe40000010803 */
[----:B------:R4:W-:Y:S01]  /*c360*/  @P0 LDGSTS.E.BYPASS.LTC128B.128 [R249+0x14100], [R6.64], !P2 ;  /* 0x1410000006f90fae */ /* 0x0009e2000d101d52 */
[----:B--2---:R-:W-:Y:S02]  /*c370*/  FMUL.FTZ R11, R0, R151 ;  /* 0x00000097000b7220 */ /* 0x004fe40000410000 */
[C---:B-1----:R-:W-:Y:S01]  /*c380*/  FMUL.FTZ R4, R2.reuse, R144 ;  /* 0x0000009002047220 */ /* 0x042fe20000410000 */
[----:B------:R-:W-:Y:S01]  /*c390*/  F2FP.PACK_AB R144, R177, R252 ;  /* 0x000000fcb190723e */ /* 0x000fe200000000ff */
[----:B------:R-:W-:Y:S01]  /*c3a0*/  FMUL.FTZ R5, R2, R145 ;  /* 0x0000009102057220 */ /* 0x000fe20000410000 */
[----:B------:R-:W-:Y:S01]  /*c3b0*/  F2FP.PACK_AB R145, R176, R173 ;  /* 0x000000adb091723e */ /* 0x000fe200000000ff */
[----:B------:R-:W-:Y:S01]  /*c3c0*/  MUFU.EX2 R182, R21 ;  /* 0x0000001500b67308 */ /* 0x000fe20000000800 */
[----:B------:R-:W-:Y:S01]  /*c3d0*/  LDSM.16.MT88.4 R164, [R226+0x100] ;  /* 0x00010000e2a4783b */ /* 0x000fe20000004200 */
[--C-:B------:R-:W-:Y:S01]  /*c3e0*/  FFMA.FTZ R35, R35, c[0x0][0x2d0], -R3.reuse ;  /* 0x0000b40023237a23 */ /* 0x100fe20000010803 */
[----:B---3--:R-:W-:Y:S01]  /*c3f0*/  MOV R143, R162 ;  /* 0x000000a2008f7202 */ /* 0x008fe20000000f00 */
[--C-:B------:R-:W-:Y:S02]  /*c400*/  FFMA.FTZ R142, R19, c[0x0][0x2d0], -R3.reuse ;  /* 0x0000b400138e7a23 */ /* 0x100fe40000010803 */
[C---:B------:R-:W-:Y:S03]  /*c410*/  FMUL.FTZ R120, R2.reuse, R120 ;  /* 0x0000007802787220 */ /* 0x040fe60000410000 */
[----:B------:R-:W1:Y:S01]  /*c420*/  LDSM.16.MT88.4 R160, [R225+0x100] ;  /* 0x00010000e1a0783b */ /* 0x000e620000004200 */
[----:B------:R-:W-:Y:S01]  /*c430*/  MUFU.EX2 R250, R24 ;  /* 0x0000001800fa7308 */ /* 0x000fe20000000800 */
[C---:B------:R-:W-:Y:S02]  /*c440*/  FMUL.FTZ R121, R2.reuse, R121 ;  /* 0x0000007902797220 */ /* 0x040fe40000410000 */
[C---:B----4-:R-:W-:Y:S02]  /*c450*/  FMUL.FTZ R8, R2.reuse, R148 ;  /* 0x0000009402087220 */ /* 0x050fe40000410000 */
[----:B------:R-:W-:Y:S02]  /*c460*/  FMUL.FTZ R9, R2, R149 ;  /* 0x0000009502097220 */ /* 0x000fe40000410000 */
[----:B------:R-:W2:Y:S01]  /*c470*/  LDSM.16.MT88.4 R168, [R229+0x100] ;  /* 0x00010000e5a8783b */ /* 0x000ea20000004200 */
[C---:B------:R-:W-:Y:S02]  /*c480*/  FMUL.FTZ R122, R0.reuse, R122 ;  /* 0x0000007a007a7220 */ /* 0x040fe40000410000 */
[----:B------:R-:W-:Y:S01]  /*c490*/  FMUL.FTZ R6, R0, R146 ;  /* 0x0000009200067220 */ /* 0x000fe20000410000 */
[----:B------:R-:W-:Y:S01]  /*c4a0*/  F2FP.PACK_AB R146, R180, R143 ;  /* 0x0000008fb492723e */ /* 0x000fe200000000ff */
[----:B------:R-:W-:Y:S01]  /*c4b0*/  FMUL.FTZ R7, R0, R147 ;  /* 0x0000009300077220 */ /* 0x000fe20000410000 */
[----:B------:R-:W-:Y:S01]  /*c4c0*/  F2FP.PACK_AB R147, R174, R175 ;  /* 0x000000afae93723e */ /* 0x000fe200000000ff */
[----:B------:R-:W-:Y:S01]  /*c4d0*/  MUFU.EX2 R181, R25 ;  /* 0x0000001900b57308 */ /* 0x000fe20000000800 */
[----:B------:R-:W3:Y:S01]  /*c4e0*/  LDSM.16.MT88.4 R148, [R228+0x100] ;  /* 0x00010000e494783b */ /* 0x000ee20000004200 */
[----:B------:R-:W-:Y:S02]  /*c4f0*/  FMUL.FTZ R123, R0, R123 ;  /* 0x0000007b007b7220 */ /* 0x000fe40000410000 */
[C---:B------:R-:W-:Y:S02]  /*c500*/  FMUL.FTZ R124, R2.reuse, R124 ;  /* 0x0000007c027c7220 */ /* 0x040fe40000410000 */
[----:B------:R-:W-:Y:S02]  /*c510*/  FMUL.FTZ R125, R2, R125 ;  /* 0x0000007d027d7220 */ /* 0x000fe40000410000 */
[C---:B------:R-:W-:Y:S01]  /*c520*/  FMUL.FTZ R126, R0.reuse, R126 ;  /* 0x0000007e007e7220 */ /* 0x040fe20000410000 */
[----:B------:R-:W0:Y:S01]  /*c530*/  LDGDEPBAR ;  /* 0x00000000000079af */ /* 0x000e220000000000 */
[----:B------:R-:W-:Y:S02]  /*c540*/  FMUL.FTZ R127, R0, R127 ;  /* 0x0000007f007f7220 */ /* 0x000fe40000410000 */
[C---:B------:R-:W-:Y:S02]  /*c550*/  FMUL.FTZ R128, R2.reuse, R128 ;  /* 0x0000008002807220 */ /* 0x040fe40000410000 */
[----:B------:R-:W-:Y:S02]  /*c560*/  FMUL.FTZ R129, R2, R129 ;  /* 0x0000008102817220 */ /* 0x000fe40000410000 */
[C---:B------:R-:W-:Y:S02]  /*c570*/  FMUL.FTZ R130, R0.reuse, R130 ;  /* 0x0000008200827220 */ /* 0x040fe40000410000 */
[----:B------:R-:W-:Y:S02]  /*c580*/  FMUL.FTZ R131, R0, R131 ;  /* 0x0000008300837220 */ /* 0x000fe40000410000 */
[C---:B------:R-:W-:Y:S02]  /*c590*/  FMUL.FTZ R132, R2.reuse, R132 ;  /* 0x0000008402847220 */ /* 0x040fe40000410000 */
[----:B------:R-:W-:Y:S02]  /*c5a0*/  FMUL.FTZ R133, R2, R133 ;  /* 0x0000008502857220 */ /* 0x000fe40000410000 */
[C---:B------:R-:W-:Y:S01]  /*c5b0*/  FMUL.FTZ R134, R0.reuse, R134 ;  /* 0x0000008600867220 */ /* 0x040fe20000410000 */
[C---:B-1----:R-:W-:Y:S05]  /*c5c0*/  HMMA.16816.F32 R4, R144.reuse, R160, R4 ;  /* 0x000000a09004723c */ /* 0x042fea0000001804 */
[----:B------:R-:W-:Y:S02]  /*c5d0*/  FMUL.FTZ R135, R0, R135 ;  /* 0x0000008700877220 */ /* 0x000fe40000410000 */
[C---:B------:R-:W-:Y:S01]  /*c5e0*/  FMUL.FTZ R136, R2.reuse, R136 ;  /* 0x0000008802887220 */ /* 0x040fe20000410000 */
[C---:B------:R-:W-:Y:S01]  /*c5f0*/  HMMA.16816.F32 R8, R144.reuse, R162, R8 ;  /* 0x000000a29008723c */ /* 0x040fe20000001808 */
[----:B------:R-:W1:Y:S03]  /*c600*/  LDSM.16.MT88.4 R160, [R225+0x3100] ;  /* 0x00310000e1a0783b */ /* 0x000e660000004200 */
[----:B------:R-:W-:Y:S02]  /*c610*/  FMUL.FTZ R137, R2, R137 ;  /* 0x0000008902897220 */ /* 0x000fe40000410000 */
[C---:B------:R-:W-:Y:S02]  /*c620*/  FMUL.FTZ R138, R0.reuse, R138 ;  /* 0x0000008a008a7220 */ /* 0x040fe40000410000 */
[C---:B------:R-:W-:Y:S04]  /*c630*/  HMMA.16816.F32 R100, R144.reuse, R164, R100 ;  /* 0x000000a49064723c */ /* 0x040fe80000001864 */
[----:B------:R-:W-:Y:S02]  /*c640*/  FMUL.FTZ R139, R0, R139 ;  /* 0x0000008b008b7220 */ /* 0x000fe40000410000 */
[C---:B------:R-:W-:Y:S02]  /*c650*/  FMUL.FTZ R52, R2.reuse, R52 ;  /* 0x0000003402347220 */ /* 0x040fe40000410000 */
[C---:B------:R-:W-:Y:S01]  /*c660*/  HMMA.16816.F32 R104, R144.reuse, R166, R104 ;  /* 0x000000a69068723c */ /* 0x040fe20000001868 */
[----:B------:R-:W4:Y:S03]  /*c670*/  LDSM.16.MT88.4 R164, [R226+0x3100] ;  /* 0x00310000e2a4783b */ /* 0x000f260000004200 */
[----:B------:R-:W-:Y:S02]  /*c680*/  FMUL.FTZ R53, R2, R53 ;  /* 0x0000003502357220 */ /* 0x000fe40000410000 */
[C---:B------:R-:W-:Y:S02]  /*c690*/  FMUL.FTZ R54, R0.reuse, R54 ;  /* 0x0000003600367220 */ /* 0x040fe40000410000 */
[C---:B--2---:R-:W-:Y:S01]  /*c6a0*/  HMMA.16816.F32 R108, R144.reuse, R168, R108 ;  /* 0x000000a8906c723c */ /* 0x044fe2000000186c */
[----:B------:R-:W-:Y:S03]  /*c6b0*/  MUFU.EX2 R169, R14 ;  /* 0x0000000e00a97308 */ /* 0x000fe60000000800 */
[----:B------:R-:W-:Y:S02]  /*c6c0*/  FMUL.FTZ R55, R0, R55 ;  /* 0x0000003700377220 */ /* 0x000fe40000410000 */
[C---:B------:R-:W-:Y:S02]  /*c6d0*/  FMUL.FTZ R56, R2.reuse, R56 ;  /* 0x0000003802387220 */ /* 0x040fe40000410000 */
[C---:B------:R-:W-:Y:S04]  /*c6e0*/  HMMA.16816.F32 R112, R144.reuse, R170, R112 ;  /* 0x000000aa9070723c */ /* 0x040fe80000001870 */
[----:B------:R-:W-:Y:S02]  /*c6f0*/  FMUL.FTZ R57, R2, R57 ;  /* 0x0000003902397220 */ /* 0x000fe40000410000 */
[C---:B------:R-:W-:Y:S01]  /*c700*/  FMUL.FTZ R58, R0.reuse, R58 ;  /* 0x0000003a003a7220 */ /* 0x040fe20000410000 */
[----:B------:R-:W-:Y:S01]  /*c710*/  MOV R171, R177 ;  /* 0x000000b100ab7202 */ /* 0x000fe20000000f00 */
[C---:B---3--:R-:W-:Y:S01]  /*c720*/  HMMA.16816.F32 R116, R144.reuse, R148, R116 ;  /* 0x000000949074723c */ /* 0x048fe20000001874 */
[----:B------:R-:W2:Y:S03]  /*c730*/  MUFU.EX2 R177, R13 ;  /* 0x0000000d00b17308 */ /* 0x000ea60000000800 */
[----:B------:R-:W-:Y:S02]  /*c740*/  FMUL.FTZ R59, R0, R59 ;  /* 0x0000003b003b7220 */ /* 0x000fe40000410000 */
[C---:B------:R-:W-:Y:S02]  /*c750*/  FMUL.FTZ R60, R2.reuse, R60 ;  /* 0x0000003c023c7220 */ /* 0x040fe40000410000 */
[C---:B------:R-:W-:Y:S01]  /*c760*/  HMMA.16816.F32 R120, R144.reuse, R150, R120 ;  /* 0x000000969078723c */ /* 0x040fe20000001878 */
[----:B------:R-:W3:Y:S03]  /*c770*/  LDSM.16.MT88.4 R148, [R229+0x3100] ;  /* 0x00310000e594783b */ /* 0x000ee60000004200 */
[----:B------:R-:W-:Y:S02]  /*c780*/  FMUL.FTZ R61, R2, R61 ;  /* 0x0000003d023d7220 */ /* 0x000fe40000410000 */
[C---:B------:R-:W-:Y:S02]  /*c790*/  FMUL.FTZ R62, R0.reuse, R62 ;  /* 0x0000003e003e7220 */ /* 0x040fe40000410000 */
[C---:B-1----:R-:W-:Y:S04]  /*c7a0*/  HMMA.16816.F32 R124, R144.reuse, R160, R124 ;  /* 0x000000a0907c723c */ /* 0x042fe8000000187c */
[----:B------:R-:W-:Y:S02]  /*c7b0*/  FMUL.FTZ R63, R0, R63 ;  /* 0x0000003f003f7220 */ /* 0x000fe40000410000 */
[--C-:B------:R-:W-:Y:S02]  /*c7c0*/  FFMA.FTZ R16, R16, c[0x0][0x2d0], -R172.reuse ;  /* 0x0000b40010107a23 */ /* 0x100fe400000108ac */
[C---:B------:R-:W-:Y:S01]  /*c7d0*/  HMMA.16816.F32 R128, R144.reuse, R162, R128 ;  /* 0x000000a29080723c */ /* 0x040fe20000001880 */
[----:B------:R-:W1:Y:S01]  /*c7e0*/  LDSM.16.MT88.4 R160, [R228+0x3100] ;  /* 0x00310000e4a0783b */ /* 0x000e620000004200 */
[----:B------:R2:W-:Y:S02]  /*c7f0*/  MUFU.EX2 R178, R16 ;  /* 0x0000001000b27308 */ /* 0x0005e40000000800 */
[C---:B------:R-:W-:Y:S02]  /*c800*/  FMUL.FTZ R64, R2.reuse, R64 ;  /* 0x0000004002407220 */ /* 0x040fe40000410000 */
[----:B------:R-:W-:Y:S02]  /*c810*/  FMUL.FTZ R65, R2, R65 ;  /* 0x0000004102417220 */ /* 0x000fe40000410000 */
[C---:B----4-:R-:W-:Y:S04]  /*c820*/  HMMA.16816.F32 R132, R144.reuse, R164, R132 ;  /* 0x000000a49084723c */ /* 0x050fe80000001884 */
[C---:B------:R-:W-:Y:S02]  /*c830*/  FMUL.FTZ R66, R0.reuse, R66 ;  /* 0x0000004200427220 */ /* 0x040fe40000410000 */
[----:B------:R-:W-:Y:S02]  /*c840*/  FMUL.FTZ R67, R0, R67 ;  /* 0x0000004300437220 */ /* 0x000fe40000410000 */
[C---:B------:R-:W-:Y:S01]  /*c850*/  HMMA.16816.F32 R136, R144.reuse, R166, R136 ;  /* 0x000000a69088723c */ /* 0x040fe20000001888 */
[----:B------:R-:W4:Y:S03]  /*c860*/  LDSM.16.MT88.4 R164, [R225+0x6100] ;  /* 0x00610000e1a4783b */ /* 0x000f260000004200 */
[C---:B------:R-:W-:Y:S02]  /*c870*/  FMUL.FTZ R68, R2.reuse, R68 ;  /* 0x0000004402447220 */ /* 0x040fe40000410000 */
[----:B------:R-:W-:Y:S02]  /*c880*/  FMUL.FTZ R69, R2, R69 ;  /* 0x0000004502457220 */ /* 0x000fe40000410000 */
[C---:B------:R-:W-:Y:S01]  /*c890*/  FMUL.FTZ R70, R0.reuse, R70 ;  /* 0x0000004600467220 */ /* 0x040fe20000410000 */
[C---:B---3--:R-:W-:Y:S03]  /*c8a0*/  HMMA.16816.F32 R52, R144.reuse, R148, R52 ;  /* 0x000000949034723c */ /* 0x048fe60000001834 */
[--C-:B--2---:R-:W-:Y:S02]  /*c8b0*/  FFMA.FTZ R16, R15, c[0x0][0x2d0], -R3.reuse ;  /* 0x0000b4000f107a23 */ /* 0x104fe40000010803 */
[----:B------:R-:W-:Y:S01]  /*c8c0*/  LDSM.16.MT88.4 R12, [R228+0x6100] ;  /* 0x00610000e40c783b */ /* 0x000fe20000004200 */
[----:B------:R-:W-:Y:S01]  /*c8d0*/  FMUL.FTZ R71, R0, R71 ;  /* 0x0000004700477220 */ /* 0x000fe20000410000 */
[----:B------:R-:W2:Y:S01]  /*c8e0*/  MUFU.EX2 R168, R16 ;  /* 0x0000001000a87308 */ /* 0x000ea20000000800 */
[C---:B------:R-:W-:Y:S04]  /*c8f0*/  HMMA.16816.F32 R56, R144.reuse, R150, R56 ;  /* 0x000000969038723c */ /* 0x040fe80000001838 */
[C---:B------:R-:W-:Y:S01]  /*c900*/  FMUL.FTZ R72, R2.reuse, R72 ;  /* 0x0000004802487220 */ /* 0x040fe20000410000 */
[----:B------:R-:W3:Y:S01]  /*c910*/  LDSM.16.MT88.4 R148, [R226+0x6100] ;  /* 0x00610000e294783b */ /* 0x000ee20000004200 */
        /* <DEDUP_REMOVED lines=8> */
[C---:B----4-:R-:W-:Y:S01]  /*c9a0*/  HMMA.16816.F32 R68, R144.reuse, R164, R68 ;  /* 0x000000a49044723c */ /* 0x050fe20000001844 */
[----:B------:R-:W-:Y:S03]  /*c9b0*/  MUFU.EX2 R165, R22 ;  /* 0x0000001600a57308 */ /* 0x000fe60000000800 */
[C---:B------:R-:W-:Y:S02]  /*c9c0*/  FMUL.FTZ R78, R0.reuse, R78 ;  /* 0x0000004e004e7220 */ /* 0x040fe40000410000 */
[----:B------:R-:W-:Y:S02]  /*c9d0*/  FMUL.FTZ R79, R0, R79 ;  /* 0x0000004f004f7220 */ /* 0x000fe40000410000 */
[C---:B------:R-:W-:Y:S03]  /*c9e0*/  HMMA.16816.F32 R72, R144.reuse, R166, R72 ;  /* 0x000000a69048723c */ /* 0x040fe60000001848 */
[----:B------:R4:W-:Y:S01]  /*c9f0*/  MUFU.EX2 R167, R18 ;  /* 0x0000001200a77308 */ /* 0x0009e20000000800 */
[C---:B------:R-:W-:Y:S02]  /*ca00*/  FMUL.FTZ R80, R2.reuse, R80 ;  /* 0x0000005002507220 */ /* 0x040fe40000410000 */
[----:B------:R-:W-:Y:S02]  /*ca10*/  FMUL.FTZ R81, R2, R81 ;  /* 0x0000005102517220 */ /* 0x000fe40000410000 */
[C---:B------:R-:W-:Y:S04]  /*ca20*/  FMUL.FTZ R82, R0.reuse, R82 ;  /* 0x0000005200527220 */ /* 0x040fe80000410000 */
[----:B------:R-:W-:Y:S01]  /*ca30*/  FMUL.FTZ R83, R0, R83 ;  /* 0x0000005300537220 */ /* 0x000fe20000410000 */
[C---:B---3--:R-:W-:Y:S01]  /*ca40*/  HMMA.16816.F32 R76, R144.reuse, R148, R76 ;  /* 0x00000094904c723c */ /* 0x048fe2000000184c */
[----:B------:R3:W-:Y:S02]  /*ca50*/  MUFU.EX2 R164, R23 ;  /* 0x0000001700a47308 */ /* 0x0007e40000000800 */
[C---:B------:R-:W-:Y:S02]  /*ca60*/  FMUL.FTZ R84, R2.reuse, R84 ;  /* 0x0000005402547220 */ /* 0x040fe40000410000 */
[----:B------:R-:W-:Y:S02]  /*ca70*/  FMUL.FTZ R85, R2, R85 ;  /* 0x0000005502557220 */ /* 0x000fe40000410000 */
[C---:B------:R-:W-:Y:S01]  /*ca80*/  FMUL.FTZ R86, R0.reuse, R86 ;  /* 0x0000005600567220 */ /* 0x040fe20000410000 */
[C---:B------:R-:W-:Y:S01]  /*ca90*/  HMMA.16816.F32 R80, R144.reuse, R150, R80 ;  /* 0x000000969050723c */ /* 0x040fe20000001850 */
[----:B------:R-:W2:Y:S02]  /*caa0*/  LDSM.16.MT88.4 R148, [R225+0x900] ;  /* 0x00090000e194783b */ /* 0x000ea40000004200 */
[----:B------:R-:W2:Y:S01]  /*cab0*/  MUFU.EX2 R166, R142 ;  /* 0x0000008e00a67308 */ /* 0x000ea20000000800 */
[----:B------:R-:W-:Y:S02]  /*cac0*/  FMUL.FTZ R87, R0, R87 ;  /* 0x0000005700577220 */ /* 0x000fe40000410000 */
[C---:B------:R-:W-:Y:S02]  /*cad0*/  FMUL.FTZ R88, R2.reuse, R88 ;  /* 0x0000005802587220 */ /* 0x040fe40000410000 */
[----:B------:R-:W-:Y:S01]  /*cae0*/  FMUL.FTZ R89, R2, R89 ;  /* 0x0000005902597220 */ /* 0x000fe20000410000 */
[----:B----4-:R-:W4:Y:S02]  /*caf0*/  LDSM.16.MT88.4 R16, [R226+0x900] ;  /* 0x00090000e210783b */ /* 0x010f240000004200 */
[C---:B-1----:R-:W-:Y:S02]  /*cb00*/  HMMA.16816.F32 R84, R144.reuse, R160, R84 ;  /* 0x000000a09054723c */ /* 0x042fe40000001854 */
[----:B------:R-:W-:Y:S01]  /*cb10*/  MUFU.EX2 R161, R30 ;  /* 0x0000001e00a17308 */ /* 0x000fe20000000800 */
[C---:B------:R-:W-:Y:S02]  /*cb20*/  FMUL.FTZ R90, R0.reuse, R90 ;  /* 0x0000005a005a7220 */ /* 0x040fe40000410000 */
[----:B------:R-:W-:Y:S01]  /*cb30*/  FMUL.FTZ R91, R0, R91 ;  /* 0x0000005b005b7220 */ /* 0x000fe20000410000 */
[----:B---3--:R-:W-:Y:S01]  /*cb40*/  LDSM.16.MT88.4 R20, [R225+0x1100] ;  /* 0x00110000e114783b */ /* 0x008fe20000004200 */
[C---:B------:R-:W-:Y:S02]  /*cb50*/  FMUL.FTZ R92, R2.reuse, R92 ;  /* 0x0000005c025c7220 */ /* 0x040fe40000410000 */
[----:B------:R-:W-:Y:S03]  /*cb60*/  FMUL.FTZ R93, R2, R93 ;  /* 0x0000005d025d7220 */ /* 0x000fe60000410000 */
[C---:B------:R-:W-:Y:S01]  /*cb70*/  HMMA.16816.F32 R88, R144.reuse, R162, R88 ;  /* 0x000000a29058723c */ /* 0x040fe20000001858 */
[----:B------:R-:W-:Y:S02]  /*cb80*/  MUFU.EX2 R163, R26 ;  /* 0x0000001a00a37308 */ /* 0x000fe40000000800 */
[C---:B------:R-:W-:Y:S02]  /*cb90*/  FMUL.FTZ R94, R0.reuse, R94 ;  /* 0x0000005e005e7220 */ /* 0x040fe40000410000 */
[----:B------:R-:W-:Y:S02]  /*cba0*/  FMUL.FTZ R95, R0, R95 ;  /* 0x0000005f005f7220 */ /* 0x000fe40000410000 */
[C---:B------:R-:W-:Y:S02]  /*cbb0*/  FMUL.FTZ R96, R2.reuse, R96 ;  /* 0x0000006002607220 */ /* 0x040fe40000410000 */
[----:B------:R-:W-:Y:S02]  /*cbc0*/  FMUL.FTZ R97, R2, R97 ;  /* 0x0000006102617220 */ /* 0x000fe40000410000 */
[----:B------:R1:W3:Y:S01]  /*cbd0*/  MUFU.EX2 R162, R27 ;  /* 0x0000001b00a27308 */ /* 0x0002e20000000800 */
[C---:B------:R-:W-:Y:S03]  /*cbe0*/  HMMA.16816.F32 R92, R144.reuse, R12, R92 ;  /* 0x0000000c905c723c */ /* 0x040fe6000000185c */
[C---:B------:R-:W-:Y:S02]  /*cbf0*/  FMUL.FTZ R98, R0.reuse, R98 ;  /* 0x0000006200627220 */ /* 0x040fe40000410000 */
[----:B------:R-:W-:Y:S02]  /*cc00*/  FMUL.FTZ R99, R0, R99 ;  /* 0x0000006300637220 */ /* 0x000fe40000410000 */
[----:B------:R-:W-:Y:S01]  /*cc10*/  F2FP.PACK_AB R12, R177, R251 ;  /* 0x000000fbb10c723e */ /* 0x000fe200000000ff */
[--C-:B------:R-:W-:Y:S01]  /*cc20*/  FFMA.FTZ R40, R40, c[0x0][0x2d0], -R172.reuse ;  /* 0x0000b40028287a23 */ /* 0x100fe200000108ac */
[----:B------:R-:W-:Y:S03]  /*cc30*/  MUFU.EX2 R160, R31 ;  /* 0x0000001f00a07308 */ /* 0x000fe60000000800 */
[----:B------:R-:W-:Y:S01]  /*cc40*/  HMMA.16816.F32 R96, R144, R14, R96 ;  /* 0x0000000e9060723c */ /* 0x000fe20000001860 */
[----:B------:R-:W3:Y:S02]  /*cc50*/  LDSM.16.MT88.4 R144, [R229+0x900] ;  /* 0x00090000e590783b */ /* 0x000ee40000004200 */
[----:B--2---:R-:W-:Y:S01]  /*cc60*/  F2FP.PACK_AB R13, R168, R169 ;  /* 0x000000a9a80d723e */ /* 0x004fe200000000ff */
[--C-:B------:R-:W-:Y:S02]  /*cc70*/  FFMA.FTZ R41, R41, c[0x0][0x2d0], -R172.reuse ;  /* 0x0000b40029297a23 */ /* 0x100fe400000108ac */
[--C-:B------:R-:W-:Y:S01]  /*cc80*/  FFMA.FTZ R36, R36, c[0x0][0x2d0], -R172.reuse ;  /* 0x0000b40024247a23 */ /* 0x100fe200000108ac */
[----:B------:R-:W-:Y:S01]  /*cc90*/  F2FP.PACK_AB R14, R179, R178 ;  /* 0x000000b2b30e723e */ /* 0x000fe200000000ff */
[----:B------:R-:W-:Y:S01]  /*cca0*/  MUFU.EX2 R142, R35 ;  /* 0x00000023008e7308 */ /* 0x000fe20000000800 */
[----:B------:R-:W-:Y:S01]  /*ccb0*/  F2FP.PACK_AB R15, R166, R167 ;  /* 0x000000a7a60f723e */ /* 0x000fe200000000ff */
[----:B-1----:R-:W-:Y:S02]  /*ccc0*/  LDSM.16.MT88.4 R24, [R229+0x1100] ;  /* 0x00110000e518783b */ /* 0x002fe40000004200 */
[--C-:B------:R-:W-:Y:S02]  /*ccd0*/  FFMA.FTZ R37, R37, c[0x0][0x2d0], -R172.reuse ;  /* 0x0000b40025257a23 */ /* 0x100fe400000108ac */
[--C-:B------:R-:W-:Y:S02]  /*cce0*/  FFMA.FTZ R44, R44, c[0x0][0x2d0], -R172.reuse ;  /* 0x0000b4002c2c7a23 */ /* 0x100fe400000108ac */
[C---:B------:R-:W-:Y:S02]  /*ccf0*/  HMMA.16816.F32 R4, R12.reuse, R148, R4 ;  /* 0x000000940c04723c */ /* 0x040fe40000001804 */
[----:B------:R-:W-:Y:S03]  /*cd00*/  MUFU.EX2 R170, R37 ;  /* 0x0000002500aa7308 */ /* 0x000fe60000000800 */
[--C-:B------:R-:W-:Y:S02]  /*cd10*/  FFMA.FTZ R45, R45, c[0x0][0x2d0], -R172.reuse ;  /* 0x0000b4002d2d7a23 */ /* 0x100fe400000108ac */
[--C-:B------:R-:W-:Y:S01]  /*cd20*/  FFMA.FTZ R48, R48, c[0x0][0x2d0], -R172.reuse ;  /* 0x0000b40030307a23 */ /* 0x100fe200000108ac */
[C---:B------:R-:W-:Y:S01]  /*cd30*/  HMMA.16816.F32 R8, R12.reuse, R150, R8 ;  /* 0x000000960c08723c */ /* 0x040fe20000001808 */
[----:B------:R-:W1:Y:S03]  /*cd40*/  LDSM.16.MT88.4 R148, [R228+0x900] ;  /* 0x00090000e494783b */ /* 0x000e660000004200 */
[----:B------:R-:W-:Y:S01]  /*cd50*/  FFMA.FTZ R172, R49, c[0x0][0x2d0], -R172 ;  /* 0x0000b40031ac7a23 */ /* 0x000fe200000108ac */
[----:B------:R-:W-:Y:S01]  /*cd60*/  MUFU.EX2 R40, R40 ;  /* 0x0000002800287308 */ /* 0x000fe20000000800 */
[--C-:B------:R-:W-:Y:S02]  /*cd70*/  FFMA.FTZ R38, R38, c[0x0][0x2d0], -R3.reuse ;  /* 0x0000b40026267a23 */ /* 0x100fe40000010803 */
[C---:B----4-:R-:W-:Y:S04]  /*cd80*/  HMMA.16816.F32 R100, R12.reuse, R16, R100 ;  /* 0x000000100c64723c */ /* 0x050fe80000001864 */
[--C-:B------:R-:W-:Y:S02]  /*cd90*/  FFMA.FTZ R39, R39, c[0x0][0x2d0], -R3.reuse ;  /* 0x0000b40027277a23 */ /* 0x100fe40000010803 */
[--C-:B------:R-:W-:Y:S01]  /*cda0*/  FFMA.FTZ R42, R42, c[0x0][0x2d0], -R3.reuse ;  /* 0x0000b4002a2a7a23 */ /* 0x100fe20000010803 */
[----:B------:R-:W-:Y:S01]  /*cdb0*/  MUFU.EX2 R172, R172 ;  /* 0x000000ac00ac7308 */ /* 0x000fe20000000800 */
[C---:B------:R-:W-:Y:S01]  /*cdc0*/  HMMA.16816.F32 R104, R12.reuse, R18, R104 ;  /* 0x000000120c68723c */ /* 0x040fe20000001868 */
[----:B------:R-:W2:Y:S03]  /*cdd0*/  LDSM.16.MT88.4 R16, [R225+0x3900] ;  /* 0x00390000e110783b */ /* 0x000ea60000004200 */
[--C-:B------:R-:W-:Y:S02]  /*cde0*/  FFMA.FTZ R43, R43, c[0x0][0x2d0], -R3.reuse ;  /* 0x0000b4002b2b7a23 */ /* 0x100fe40000010803 */
[--C-:B------:R-:W-:Y:S02]  /*cdf0*/  FFMA.FTZ R46, R46, c[0x0][0x2d0], -R3.reuse ;  /* 0x0000b4002e2e7a23 */ /* 0x100fe40000010803 */
[C---:B---3--:R-:W-:Y:S01]  /*ce00*/  HMMA.16816.F32 R108, R12.reuse, R144, R108 ;  /* 0x000000900c6c723c */ /* 0x048fe2000000186c */
[----:B------:R-:W-:Y:S03]  /*ce10*/  MUFU.EX2 R38, R38 ;  /* 0x0000002600267308 */ /* 0x000fe60000000800 */
[--C-:B------:R-:W-:Y:S02]  /*ce20*/  FFMA.FTZ R47, R47, c[0x0][0x2d0], -R3.reuse ;  /* 0x0000b4002f2f7a23 */ /* 0x100fe40000010803 */
[--C-:B------:R-:W-:Y:S02]  /*ce30*/  FFMA.FTZ R50, R50, c[0x0][0x2d0], -R3.reuse ;  /* 0x0000b40032327a23 */ /* 0x100fe40000010803 */
[C---:B------:R-:W-:Y:S01]  /*ce40*/  HMMA.16816.F32 R112, R12.reuse, R146, R112 ;  /* 0x000000920c70723c */ /* 0x040fe20000001870 */
[----:B------:R-:W3:Y:S02]  /*ce50*/  LDSM.16.MT88.4 R144, [R226+0x3900] ;  /* 0x00390000e290783b */ /* 0x000ee40000004200 */
[----:B------:R-:W-:Y:S01]  /*ce60*/  MUFU.EX2 R39, R39 ;  /* 0x0000002700277308 */ /* 0x000fe20000000800 */
[----:B------:R-:W-:Y:S04]  /*ce70*/  FFMA.FTZ R3, R51, c[0x0][0x2d0], -R3 ;  /* 0x0000b40033037a23 */ /* 0x000fe80000010803 */
[C---:B-1----:R-:W-:Y:S05]  /*ce80*/  HMMA.16816.F32 R116, R12.reuse, R148, R116 ;  /* 0x000000940c74723c */ /* 0x042fea0000001874 */
[----:B------:R-:W-:Y:S03]  /*ce90*/  MUFU.EX2 R41, R41 ;  /* 0x0000002900297308 */ /* 0x000fe60000000800 */
[C---:B------:R-:W-:Y:S01]  /*cea0*/  HMMA.16816.F32 R120, R12.reuse, R150, R120 ;  /* 0x000000960c78723c */ /* 0x040fe20000001878 */
[----:B------:R-:W1:Y:S06]  /*ceb0*/  LDSM.16.MT88.4 R148, [R229+0x3900] ;  /* 0x00390000e594783b */ /* 0x000e6c0000004200 */
[----:B------:R-:W-:Y:S01]  /*cec0*/  MUFU.EX2 R42, R42 ;  /* 0x0000002a002a7308 */ /* 0x000fe20000000800 */
[C---:B--2---:R-:W-:Y:S08]  /*ced0*/  HMMA.16816.F32 R124, R12.reuse, R16, R124 ;  /* 0x000000100c7c723c */ /* 0x044ff0000000187c */
[C---:B------:R-:W-:Y:S01]  /*cee0*/  HMMA.16816.F32 R128, R12.reuse, R18, R128 ;  /* 0x000000120c80723c */ /* 0x040fe20000001880 */
[----:B------:R-:W2:Y:S01]  /*cef0*/  LDSM.16.MT88.4 R16, [R228+0x3900] ;  /* 0x00390000e410783b */ /* 0x000ea20000004200 */
[----:B------:R-:W-:Y:S06]  /*cf00*/  MUFU.EX2 R43, R43 ;  /* 0x0000002b002b7308 */ /* 0x000fec0000000800 */
[C---:B---3--:R-:W-:Y:S04]  /*cf10*/  HMMA.16816.F32 R132, R12.reuse, R144, R132 ;  /* 0x000000900c84723c */ /* 0x048fe80000001884 */
[----:B------:R-:W-:Y:S04]  /*cf20*/  MUFU.EX2 R44, R44 ;  /* 0x0000002c002c7308 */ /* 0x000fe80000000800 */
[C---:B------:R-:W-:Y:S01]  /*cf30*/  HMMA.16816.F32 R136, R12.reuse, R146, R136 ;  /* 0x000000920c88723c */ /* 0x040fe20000001888 */
[----:B------:R-:W3:Y:S05]  /*cf40*/  LDSM.16.MT88.4 R144, [R225+0x6900] ;  /* 0x00690000e190783b */ /* 0x000eea0000004200 */
[----:B------:R-:W-:Y:S02]  /*cf50*/  MUFU.EX2 R45, R45 ;  /* 0x0000002d002d7308 */ /* 0x000fe40000000800 */
[C---:B-1----:R-:W-:Y:S08]  /*cf60*/  HMMA.16816.F32 R52, R12.reuse, R148, R52 ;  /* 0x000000940c34723c */ /* 0x042ff00000001834 */
[----:B------:R-:W-:Y:S01]  /*cf70*/  MUFU.EX2 R46, R46 ;  /* 0x0000002e002e7308 */ /* 0x000fe20000000800 */
[C---:B------:R-:W-:Y:S01]  /*cf80*/  HMMA.16816.F32 R56, R12.reuse, R150, R56 ;  /* 0x000000960c38723c */ /* 0x040fe20000001838 */
[----:B------:R-:W1:Y:S07]  /*cf90*/  LDSM.16.MT88.4 R148, [R226+0x6900] ;  /* 0x00690000e294783b */ /* 0x000e6e0000004200 */
[C---:B--2---:R-:W-:Y:S01]  /*cfa0*/  HMMA.16816.F32 R60, R12.reuse, R16, R60 ;  /* 0x000000100c3c723c */ /* 0x044fe2000000183c */
[----:B------:R-:W-:Y:S07]  /*cfb0*/  MUFU.EX2 R47, R47 ;  /* 0x0000002f002f7308 */ /* 0x000fee0000000800 */
[C---:B------:R-:W-:Y:S01]  /*cfc0*/  HMMA.16816.F32 R64, R12.reuse, R18, R64 ;  /* 0x000000120c40723c */ /* 0x040fe20000001840 */
[----:B------:R-:W2:Y:S02]  /*cfd0*/  LDSM.16.MT88.4 R16, [R229+0x6900] ;  /* 0x00690000e510783b */ /* 0x000ea40000004200 */
[----:B------:R-:W-:Y:S05]  /*cfe0*/  MUFU.EX2 R48, R48 ;  /* 0x0000003000307308 */ /* 0x000fea0000000800 */
[C---:B---3--:R-:W-:Y:S05]  /*cff0*/  HMMA.16816.F32 R68, R12.reuse, R144, R68 ;  /* 0x000000900c44723c */ /* 0x048fea0000001844 */
[----:B------:R-:W-:Y:S03]  /*d000*/  MUFU.EX2 R50, R50 ;  /* 0x0000003200327308 */ /* 0x000fe60000000800 */
[C---:B------:R-:W-:Y:S01]  /*d010*/  HMMA.16816.F32 R72, R12.reuse, R146, R72 ;  /* 0x000000920c48723c */ /* 0x040fe20000001848 */
[----:B------:R-:W3:Y:S07]  /*d020*/  LDSM.16.MT88.4 R144, [R228+0x6900] ;  /* 0x00690000e490783b */ /* 0x000eee0000004200 */
[C---:B-1----:R-:W-:Y:S07]  /*d030*/  HMMA.16816.F32 R76, R12.reuse, R148, R76 ;  /* 0x000000940c4c723c */ /* 0x042fee000000184c */
[----:B------:R-:W-:Y:S01]  /*d040*/  MOV R148, R143 ;  /* 0x0000008f00947202 */ /* 0x000fe20000000f00 */
[C---:B------:R-:W-:Y:S01]  /*d050*/  HMMA.16816.F32 R80, R12.reuse, R150, R80 ;  /* 0x000000960c50723c */ /* 0x040fe20000001850 */
[----:B------:R-:W-:Y:S03]  /*d060*/  MUFU.EX2 R143, R34 ;  /* 0x00000022008f7308 */ /* 0x000fe60000000800 */
[----:B------:R-:W-:Y:S02]  /*d070*/  MOV R149, R171 ;  /* 0x000000ab00957202 */ /* 0x000fe40000000f00 */
[----:B------:R-:W-:Y:S02]  /*d080*/  MOV R49, R148 ;  /* 0x0000009400317202 */ /* 0x000fe40000000f00 */
[C---:B--2---:R-:W-:Y:S03]  /*d090*/  HMMA.16816.F32 R84, R12.reuse, R16, R84 ;  /* 0x000000100c54723c */ /* 0x044fe60000001854 */
[----:B------:R-:W-:Y:S01]  /*d0a0*/  MUFU.EX2 R171, R36 ;  /* 0x0000002400ab7308 */ /* 0x000fe20000000800 */
[----:B------:R-:W-:Y:S02]  /*d0b0*/  MOV R151, R180 ;  /* 0x000000b400977202 */ /* 0x000fe40000000f00 */
[----:B------:R-:W-:Y:S02]  /*d0c0*/  MOV R150, R179 ;  /* 0x000000b300967202 */ /* 0x000fe40000000f00 */
[C---:B------:R-:W-:Y:S01]  /*d0d0*/  HMMA.16816.F32 R88, R12.reuse, R18, R88 ;  /* 0x000000120c58723c */ /* 0x040fe20000001858 */
[----:B------:R-:W1:Y:S04]  /*d0e0*/  LDSM.16.MT88.4 R16, [R226+0x1100] ;  /* 0x00110000e210783b */ /* 0x000e680000004200 */
[----:B------:R-:W-:Y:S03]  /*d0f0*/  MUFU.EX2 R179, R28 ;  /* 0x0000001c00b37308 */ /* 0x000fe60000000800 */
[C---:B---3--:R-:W-:Y:S07]  /*d100*/  HMMA.16816.F32 R92, R12.reuse, R144, R92 ;  /* 0x000000900c5c723c */ /* 0x048fee000000185c */
[----:B------:R-:W-:Y:S01]  /*d110*/  MUFU.EX2 R180, R32 ;  /* 0x0000002000b47308 */ /* 0x000fe20000000800 */
[----:B------:R-:W-:Y:S01]  /*d120*/  HMMA.16816.F32 R96, R12, R146, R96 ;  /* 0x000000920c60723c */ /* 0x000fe20000001860 */
[----:B------:R-:W2:Y:S03]  /*d130*/  LDL.LU R146, [R1+0x18] ;  /* 0x0000180001927983 */ /* 0x000ea60000300800 */
[----:B------:R-:W-:Y:S01]  /*d140*/  MOV R144, R178 ;  /* 0x000000b200907202 */ /* 0x000fe20000000f00 */
[----:B------:R-:W3:Y:S01]  /*d150*/  LDL.LU R147, [R1+0x1c] ;  /* 0x00001c0001937983 */ /* 0x000ee20000300800 */
[----:B------:R-:W-:Y:S02]  /*d160*/  MOV R145, R177 ;  /* 0x000000b100917202 */ /* 0x000fe40000000f00 */
[----:B------:R-:W-:Y:S01]  /*d170*/  F2FP.PACK_AB R12, R182, R183 ;  /* 0x000000b7b60c723e */ /* 0x000fe200000000ff */
[----:B------:R4:W1:Y:S03]  /*d180*/  MUFU.EX2 R178, R29 ;  /* 0x0000001d00b27308 */ /* 0x0008660000000800 */
[----:B------:R-:W-:Y:S02]  /*d190*/  F2FP.PACK_AB R14, R181, R250 ;  /* 0x000000fab50e723e */ /* 0x000fe400000000ff */
[----:B------:R-:W-:Y:S02]  /*d1a0*/  F2FP.PACK_AB R13, R164, R165 ;  /* 0x000000a5a40d723e */ /* 0x000fe400000000ff */
[----:B------:R-:W-:Y:S03]  /*d1b0*/  F2FP.PACK_AB R15, R162, R163 ;  /* 0x000000a3a20f723e */ /* 0x000fe600000000ff */
[----:B------:R4:W4:Y:S04]  /*d1c0*/  MUFU.EX2 R177, R33 ;  /* 0x0000002100b17308 */ /* 0x0009280000000800 */
[C---:B------:R-:W-:Y:S06]  /*d1d0*/  HMMA.16816.F32 R4, R12.reuse, R20, R4 ;  /* 0x000000140c04723c */ /* 0x040fec0000001804 */
[----:B------:R2:W2:Y:S02]  /*d1e0*/  MUFU.EX2 R36, R3 ;  /* 0x0000000300247308 */ /* 0x0004a40000000800 */
[C---:B------:R-:W-:Y:S01]  /*d1f0*/  HMMA.16816.F32 R8, R12.reuse, R22, R8 ;  /* 0x000000160c08723c */ /* 0x040fe20000001808 */
[----:B------:R-:W4:Y:S07]  /*d200*/  LDSM.16.MT88.4 R20, [R228+0x1100] ;  /* 0x00110000e414783b */ /* 0x000f2e0000004200 */
[C---:B-1----:R-:W-:Y:S01]  /*d210*/  HMMA.16816.F32 R100, R12.reuse, R16, R100 ;  /* 0x000000100c64723c */ /* 0x042fe20000001864 */
[----:B----4-:R-:W-:Y:S07]  /*d220*/  LDSM.16.MT88.4 R28, [R229+0x2100] ;  /* 0x00210000e51c783b */ /* 0x010fee0000004200 */
[C---:B------:R-:W-:Y:S01]  /*d230*/  HMMA.16816.F32 R104, R12.reuse, R18, R104 ;  /* 0x000000120c68723c */ /* 0x040fe20000001868 */
[----:B------:R-:W1:Y:S07]  /*d240*/  LDSM.16.MT88.4 R16, [R225+0x4100] ;  /* 0x00410000e110783b */ /* 0x000e6e0000004200 */
[C---:B------:R-:W-:Y:S01]  /*d250*/  HMMA.16816.F32 R108, R12.reuse, R24, R108 ;  /* 0x000000180c6c723c */ /* 0x040fe2000000186c */
[----:B------:R-:W-:Y:S07]  /*d260*/  LDSM.16.MT88.4 R32, [R226+0x5100] ;  /* 0x00510000e220783b */ /* 0x000fee0000004200 */
        /* <DEDUP_REMOVED lines=27> */
[----:B------:R-:W-:Y:S01]  /*d420*/  HMMA.16816.F32 R96, R12, R26, R96 ;  /* 0x0000001a0c60723c */ /* 0x000fe20000001860 */
[----:B------:R-:W4:Y:S06]  /*d430*/  LDSM.16.MT88.4 R24, [R229+0x1900] ;  /* 0x00190000e518783b */ /* 0x000f2c0000004200 */
        /* <DEDUP_REMOVED lines=16> */
[C---:B-1----:R-:W-:Y:S04]  /*d540*/  HMMA.16816.F32 R124, R12.reuse, R16, R124 ;  /* 0x000000100c7c723c */ /* 0x042fe8000000187c */
[----:B--2---:R-:W-:Y:S01]  /*d550*/  FFMA.FTZ R2, R2, R146, R252 ;  /* 0x0000009202027223 */ /* 0x004fe200000100fc */
[----:B------:R-:W-:Y:S03]  /*d560*/  MOV R146, R151 ;  /* 0x0000009700927202 */ /* 0x000fe60000000f00 */
[C---:B------:R-:W-:Y:S01]  /*d570*/  HMMA.16816.F32 R128, R12.reuse, R18, R128 ;  /* 0x000000120c80723c */ /* 0x040fe20000001880 */
[----:B------:R-:W1:Y:S03]  /*d580*/  LDSM.16.MT88.4 R16, [R228+0x4900] ;  /* 0x00490000e410783b */ /* 0x000e660000004200 */
[----:B------:R-:W-:Y:S01]  /*d590*/  MOV R252, R149 ;  /* 0x0000009500fc7202 */ /* 0x000fe20000000f00 */
[----:B---3--:R-:W-:Y:S01]  /*d5a0*/  FFMA.FTZ R37, R0, R147, R173 ;  /* 0x0000009300257223 */ /* 0x008fe200000100ad */
[----:B------:R-:W-:Y:S02]  /*d5b0*/  MOV R147, R150 ;  /* 0x0000009600937202 */ /* 0x000fe40000000f00 */
[C---:B----4-:R-:W-:Y:S01]  /*d5c0*/  HMMA.16816.F32 R132, R12.reuse, R24, R132 ;  /* 0x000000180c84723c */ /* 0x050fe20000001884 */
[----:B------:R-:W-:Y:S03]  /*d5d0*/  LDSM.16.MT88.4 R148, [R225+0x2900] ;  /* 0x00290000e194783b */ /* 0x000fe60000004200 */
[----:B------:R-:W-:Y:S01]  /*d5e0*/  MOV R173, R145 ;  /* 0x0000009100ad7202 */ /* 0x000fe20000000f00 */
[----:B------:R-:W-:Y:S01]  /*d5f0*/  FADD.FTZ R0, R252, R2 ;  /* 0x00000002fc007221 */ /* 0x000fe20000010000 */
[----:B------:R-:W-:Y:S01]  /*d600*/  MOV R252, R144 ;  /* 0x0000009000fc7202 */ /* 0x000fe20000000f00 */
[----:B------:R-:W-:Y:S01]  /*d610*/  FADD.FTZ R2, R176, R37 ;  /* 0x00000025b0027221 */ /* 0x000fe20000010000 */
[C---:B------:R-:W-:Y:S01]  /*d620*/  HMMA.16816.F32 R136, R12.reuse, R26, R136 ;  /* 0x0000001a0c88723c */ /* 0x040fe20000001888 */
[----:B------:R-:W2:Y:S03]  /*d630*/  LDSM.16.MT88.4 R24, [R225+0x7900] ;  /* 0x00790000e118783b */ /* 0x000ea60000004200 */
[----:B------:R-:W-:Y:S01]  /*d640*/  FADD.FTZ R0, R49, R0 ;  /* 0x0000000031007221 */ /* 0x000fe20000010000 */
[----:B------:R-:W-:Y:S01]  /*d650*/  MOV R49, R147 ;  /* 0x0000009300317202 */ /* 0x000fe20000000f00 */
[----:B------:R-:W-:Y:S02]  /*d660*/  FADD.FTZ R2, R175, R2 ;  /* 0x00000002af027221 */ /* 0x000fe40000010000 */
[----:B------:R-:W-:Y:S01]  /*d670*/  FADD.FTZ R0, R146, R0 ;  /* 0x0000000092007221 */ /* 0x000fe20000010000 */
[C---:B------:R-:W-:Y:S03]  /*d680*/  HMMA.16816.F32 R52, R12.reuse, R20, R52 ;  /* 0x000000140c34723c */ /* 0x040fe60000001834 */
[----:B------:R-:W-:Y:S02]  /*d690*/  FADD.FTZ R3, R174, R2 ;  /* 0x00000002ae037221 */ /* 0x000fe40000010000 */
[----:B------:R-:W-:Y:S02]  /*d6a0*/  FADD.FTZ R2, R251, R0 ;  /* 0x00000000fb027221 */ /* 0x000fe40000010000 */
[----:B------:R-:W-:Y:S01]  /*d6b0*/  FADD.FTZ R0, R169, R3 ;  /* 0x00000003a9007221 */ /* 0x000fe20000010000 */
[C---:B------:R-:W-:Y:S01]  /*d6c0*/  HMMA.16816.F32 R56, R12.reuse, R22, R56 ;  /* 0x000000160c38723c */ /* 0x040fe20000001838 */
[----:B------:R-:W3:Y:S03]  /*d6d0*/  LDSM.16.MT88.4 R20, [R226+0x7900] ;  /* 0x00790000e214783b */ /* 0x000ee60000004200 */
        /* <DEDUP_REMOVED lines=34> */
[----:B------:R-:W-:Y:S01]  /*d900*/  FADD.FTZ R0, R143, R0 ;  /* 0x000000008f007221 */ /* 0x000fe20000010000 */
[----:B------:R-:W-:Y:S01]  /*d910*/  MOV R143, R140 ;  /* 0x0000008c008f7202 */ /* 0x000fe20000000f00 */
[----:B------:R-:W-:Y:S01]  /*d920*/  HMMA.16816.F32 R96, R12, R26, R96 ;  /* 0x0000001a0c60723c */ /* 0x000fe20000001860 */
[----:B------:R-:W2:Y:S03]  /*d930*/  LDSM.16.MT88.4 R24, [R228+0x2100] ;  /* 0x00210000e418783b */ /* 0x000ea60000004200 */
[----:B------:R-:W-:Y:S02]  /*d940*/  FADD.FTZ R2, R170, R2 ;  /* 0x00000002aa027221 */ /* 0x000fe40000010000 */
[----:B------:R-:W-:Y:S01]  /*d950*/  FADD.FTZ R0, R142, R0 ;  /* 0x000000008e007221 */ /* 0x000fe20000010000 */
[----:B------:R-:W-:Y:S01]  /*d960*/  F2FP.PACK_AB R12, R170, R171 ;  /* 0x000000abaa0c723e */ /* 0x000fe200000000ff */
[----:B------:R-:W-:Y:S01]  /*d970*/  FADD.FTZ R2, R40, R2 ;  /* 0x0000000228027221 */ /* 0x000fe20000010000 */
[----:B------:R-:W-:Y:S03]  /*d980*/  F2FP.PACK_AB R13, R39, R38 ;  /* 0x00000026270d723e */ /* 0x000fe600000000ff */
[C---:B------:R-:W-:Y:S01]  /*d990*/  F2FP.PACK_AB R14, R41.reuse, R40 ;  /* 0x00000028290e723e */ /* 0x040fe200000000ff */
[----:B------:R-:W-:Y:S01]  /*d9a0*/  FADD.FTZ R2, R41, R2 ;  /* 0x0000000229027221 */ /* 0x000fe20000010000 */
[----:B------:R-:W-:Y:S01]  /*d9b0*/  F2FP.PACK_AB R15, R43, R42 ;  /* 0x0000002a2b0f723e */ /* 0x000fe200000000ff */
[----:B------:R-:W-:Y:S01]  /*d9c0*/  FADD.FTZ R0, R38, R0 ;  /* 0x0000000026007221 */ /* 0x000fe20000010000 */
[----:B------:R-:W-:Y:S03]  /*d9d0*/  MOV R142, R141 ;  /* 0x0000008d008e7202 */ /* 0x000fe60000000f00 */
[----:B------:R-:W-:Y:S02]  /*d9e0*/  FADD.FTZ R0, R39, R0 ;  /* 0x0000000027007221 */ /* 0x000fe40000010000 */
[C---:B---3--:R-:W-:Y:S03]  /*d9f0*/  HMMA.16816.F32 R4, R12.reuse, R20, R4 ;  /* 0x000000140c04723c */ /* 0x048fe60000001804 */
[----:B------:R-:W-:Y:S04]  /*da00*/  FADD.FTZ R0, R42, R0 ;  /* 0x000000002a007221 */ /* 0x000fe80000010000 */
        /* <DEDUP_REMOVED lines=16> */
[----:B------:R-:W4:Y:S07]  /*db10*/  LDSM.16.MT88.4 R28, [R228+0x5100] ;  /* 0x00510000e41c783b */ /* 0x000f2e0000004200 */
[C---:B--2---:R-:W-:Y:S01]  /*db20*/  HMMA.16816.F32 R116, R12.reuse, R24, R116 ;  /* 0x000000180c74723c */ /* 0x044fe20000001874 */
[----:B------:R-:W-:Y:S04]  /*db30*/  STL [R1+0x18], R2 ;  /* 0x0000180201007387 */ /* 0x000fe80000100800 */
[----:B------:R-:W-:Y:S03]  /*db40*/  STL [R1+0x1c], R0 ;  /* 0x00001c0001007387 */ /* 0x000fe60000100800 */
[C---:B------:R-:W-:Y:S01]  /*db50*/  HMMA.16816.F32 R120, R12.reuse, R26, R120 ;  /* 0x0000001a0c78723c */ /* 0x040fe20000001878 */
[----:B------:R-:W-:Y:S07]  /*db60*/  LDSM.16.MT88.4 R24, [R226+0x8100] ;  /* 0x00810000e218783b */ /* 0x000fee0000004200 */
[C---:B---3--:R-:W-:Y:S08]  /*db70*/  HMMA.16816.F32 R124, R12.reuse, R20, R124 ;  /* 0x000000140c7c723c */ /* 0x048ff0000000187c */
        /* <DEDUP_REMOVED lines=8> */
[C---:B----4-:R-:W-:Y:S08]  /*dc00*/  HMMA.16816.F32 R60, R12.reuse, R28, R60 ;  /* 0x0000001c0c3c723c */ /* 0x050ff0000000183c */
[C---:B------:R-:W-:Y:S01]  /*dc10*/  HMMA.16816.F32 R64, R12.reuse, R30, R64 ;  /* 0x0000001e0c40723c */ /* 0x040fe20000001840 */
[----:B------:R-:W-:Y:S07]  /*dc20*/  LDSM.16.MT88.4 R28, [R229+0x5900] ;  /* 0x00590000e51c783b */ /* 0x000fee0000004200 */
[C---:B--2---:R-:W-:Y:S08]  /*dc30*/  HMMA.16816.F32 R68, R12.reuse, R20, R68 ;  /* 0x000000140c44723c */ /* 0x044ff00000001844 */
[C---:B------:R-:W-:Y:S01]  /*dc40*/  HMMA.16816.F32 R72, R12.reuse, R22, R72 ;  /* 0x000000160c48723c */ /* 0x040fe20000001848 */
[----:B------:R-:W2:Y:S07]  /*dc50*/  LDSM.16.MT88.4 R20, [R226+0x2900] ;  /* 0x00290000e214783b */ /* 0x000eae0000004200 */
[C---:B------:R-:W-:Y:S08]  /*dc60*/  HMMA.16816.F32 R76, R12.reuse, R24, R76 ;  /* 0x000000180c4c723c */ /* 0x040ff0000000184c */
[C---:B------:R-:W-:Y:S01]  /*dc70*/  HMMA.16816.F32 R80, R12.reuse, R26, R80 ;  /* 0x0000001a0c50723c */ /* 0x040fe20000001850 */
[----:B------:R-:W4:Y:S07]  /*dc80*/  LDSM.16.MT88.4 R24, [R229+0x2900] ;  /* 0x00290000e518783b */ /* 0x000f2e0000004200 */
[C---:B---3--:R-:W-:Y:S08]  /*dc90*/  HMMA.16816.F32 R84, R12.reuse, R32, R84 ;  /* 0x000000200c54723c */ /* 0x048ff00000001854 */
[C---:B------:R-:W-:Y:S01]  /*dca0*/  HMMA.16816.F32 R88, R12.reuse, R34, R88 ;  /* 0x000000220c58723c */ /* 0x040fe20000001858 */
[----:B------:R-:W-:Y:S07]  /*dcb0*/  LDSM.16.MT88.4 R32, [R228+0x5900] ;  /* 0x00590000e420783b */ /* 0x000fee0000004200 */
[C---:B-1----:R-:W-:Y:S08]  /*dcc0*/  HMMA.16816.F32 R92, R12.reuse, R16, R92 ;  /* 0x000000100c5c723c */ /* 0x042ff0000000185c */
[----:B------:R-:W-:Y:S01]  /*dcd0*/  HMMA.16816.F32 R96, R12, R18, R96 ;  /* 0x000000120c60723c */ /* 0x000fe20000001860 */
[----:B------:R-:W1:Y:S06]  /*dce0*/  LDSM.16.MT88.4 R16, [R228+0x2900] ;  /* 0x00290000e410783b */ /* 0x000e6c0000004200 */
[----:B------:R-:W-:Y:S02]  /*dcf0*/  F2FP.PACK_AB R12, R45, R44 ;  /* 0x0000002c2d0c723e */ /* 0x000fe400000000ff */
[----:B------:R-:W-:Y:S03]  /*dd00*/  F2FP.PACK_AB R13, R47, R46 ;  /* 0x0000002e2f0d723e */ /* 0x000fe600000000ff */
[----:B------:R-:W-:Y:S02]  /*dd10*/  F2FP.PACK_AB R14, R172, R48 ;  /* 0x00000030ac0e723e */ /* 0x000fe400000000ff */
[----:B------:R-:W-:Y:S07]  /*dd20*/  F2FP.PACK_AB R15, R36, R50 ;  /* 0x00000032240f723e */ /* 0x000fee00000000ff */
[C---:B------:R-:W-:Y:S01]  /*dd30*/  HMMA.16816.F32 R144, R12.reuse, R148, R4 ;  /* 0x000000940c90723c */ /* 0x040fe20000001804 */
[----:B------:R-:W3:Y:S07]  /*dd40*/  LDSM.16.MT88.4 R4, [R225+0x5900] ;  /* 0x00590000e104783b */ /* 0x000eee0000004200 */
[C---:B------:R-:W-:Y:S01]  /*dd50*/  HMMA.16816.F32 R148, R12.reuse, R150, R8 ;  /* 0x000000960c94723c */ /* 0x040fe20000001808 */
[----:B------:R-:W3:Y:S07]  /*dd60*/  LDSM.16.MT88.4 R8, [R226+0x5900] ;  /* 0x00590000e208783b */ /* 0x000eee0000004200 */
[C---:B--2---:R-:W-:Y:S08]  /*dd70*/  HMMA.16816.F32 R100, R12.reuse, R20, R100 ;  /* 0x000000140c64723c */ /* 0x044ff00000001864 */
[C---:B------:R-:W-:Y:S01]  /*dd80*/  HMMA.16816.F32 R104, R12.reuse, R22, R104 ;  /* 0x000000160c68723c */ /* 0x040fe20000001868 */
[----:B------:R-:W2:Y:S07]  /*dd90*/  LDSM.16.MT88.4 R20, [R225+0x8900] ;  /* 0x00890000e114783b */ /* 0x000eae0000004200 */
[C---:B----4-:R-:W-:Y:S08]  /*dda0*/  HMMA.16816.F32 R108, R12.reuse, R24, R108 ;  /* 0x000000180c6c723c */ /* 0x050ff0000000186c */
[C---:B------:R-:W-:Y:S08]  /*ddb0*/  HMMA.16816.F32 R112, R12.reuse, R26, R112 ;  /* 0x0000001a0c70723c */ /* 0x040ff00000001870 */
        /* <DEDUP_REMOVED lines=12> */
[C---:B------:R-:W-:Y:S08]  /*de80*/  HMMA.16816.F32 R64, R12.reuse, R34, R64 ;  /* 0x000000220c40723c */ /* 0x040ff00000001840 */
[C---:B--2---:R-:W-:Y:S08]  /*de90*/  HMMA.16816.F32 R68, R12.reuse, R20, R68 ;  /* 0x000000140c44723c */ /* 0x044ff00000001844 */
[C---:B------:R-:W-:Y:S08]  /*dea0*/  HMMA.16816.F32 R72, R12.reuse, R22, R72 ;  /* 0x000000160c48723c */ /* 0x040ff00000001848 */
[C---:B-1----:R-:W-:Y:S08]  /*deb0*/  HMMA.16816.F32 R76, R12.reuse, R16, R76 ;  /* 0x000000100c4c723c */ /* 0x042ff0000000184c */
[C---:B------:R-:W-:Y:S08]  /*dec0*/  HMMA.16816.F32 R80, R12.reuse, R18, R80 ;  /* 0x000000120c50723c */ /* 0x040ff00000001850 */
[C---:B---3--:R-:W-:Y:S08]  /*ded0*/  HMMA.16816.F32 R84, R12.reuse, R4, R84 ;  /* 0x000000040c54723c */ /* 0x048ff00000001854 */
[C---:B------:R-:W-:Y:S08]  /*dee0*/  HMMA.16816.F32 R88, R12.reuse, R6, R88 ;  /* 0x000000060c58723c */ /* 0x040ff00000001858 */
[C---:B----4-:R-:W-:Y:S08]  /*def0*/  HMMA.16816.F32 R92, R12.reuse, R8, R92 ;  /* 0x000000080c5c723c */ /* 0x050ff0000000185c */
[----:B------:R-:W-:Y:S01]  /*df00*/  HMMA.16816.F32 R96, R12, R10, R96 ;  /* 0x0000000a0c60723c */ /* 0x000fe20000001860 */
[----:B------:R-:W-:-:S07]  /*df10*/  @P0 BRA `(.L_x_1790) ;  /* 0xffffc97000000947 */ /* 0x000fce000383ffff */
.L_x_1789:
        /* <DEDUP_REMOVED lines=125> */
.L_x_1785:
        /* <DEDUP_REMOVED lines=152> */
.L_x_1792:
        /* <DEDUP_REMOVED lines=139> */
.L_x_1794:
[----:B---3--:R-:W-:Y:S05]  /*f920*/  BSYNC B0 ;  /* 0x0000000000007941 */ /* 0x008fea0003800000 */
.L_x_1793:
        /* <DEDUP_REMOVED lines=23> */
.L_x_1796:
[----:B------:R-:W-:Y:S05]  /*faa0*/  BSYNC B0 ;  /* 0x0000000000007941 */ /* 0x000fea0003800000 */
.L_x_1795:
        /* <DEDUP_REMOVED lines=23> */
.L_x_1798:
[----:B------:R-:W-:Y:S05]  /*fc20*/  BSYNC B0 ;  /* 0x0000000000007941 */ /* 0x000fea0003800000 */
.L_x_1797:
        /* <DEDUP_REMOVED lines=24> */
.L_x_1791:
        /* <DEDUP_REMOVED lines=19> */
.L_x_1799:
        /* <DEDUP_REMOVED lines=42> */
.L_x_1801:
[----:B------:R-:W-:Y:S05]  /*10180*/  BSYNC B0 ;  /* 0x0000000000007941 */ /* 0x000fea0003800000 */
.L_x_1800:
        /* <DEDUP_REMOVED lines=66> */
.L_x_1803:
[----:B------:R-:W-:Y:S05]  /*105b0*/  BSYNC B0 ;  /* 0x0000000000007941 */ /* 0x000fea0003800000 */
.L_x_1802:
        /* <DEDUP_REMOVED lines=21> */
.L_x_1805:
[----:B------:R-:W-:Y:S05]  /*10710*/  BSYNC B0 ;  /* 0x0000000000007941 */ /* 0x000fea0003800000 */
.L_x_1804:
        /* <DEDUP_REMOVED lines=21> */
.L_x_1807:
[----:B------:R-:W-:Y:S05]  /*10870*/  BSYNC B0 ;  /* 0x0000000000007941 */ /* 0x000fea0003800000 */
.L_x_1806:
        /* <DEDUP_REMOVED lines=22> */
.L_x_1808:
        /* <DEDUP_REMOVED lines=10> */
.L_x_2597:


//--------------------- .text._ZN7cutlass13device_kernelIN5flash19enable_sm80_to_sm89INS1_16FlashAttnFwdSm80INS1_25CollectiveMainloopFwdSm80ILi8ELi1ELb0EN4cute5tupleIJNS5_1CILi128EEENS7_ILi64EEENS7_ILi192EEEEEELi192ENS_6half_tEfNS_4arch4Sm80ELb1ELb0ELb0ELb1ELb0ELb1ELb1ELb0EEENS1_21CollectiveEpilogueFwdINS6_IJS8_SA_S9_EEENS6_IJNS7_ILi1EEESI_SI_EEESC_SE_Li256ELb1ELb1ELb0ELb0EEENS1_19SingleTileSchedulerILb1ELb0ELb1ELi128EEEEEEEEEvNT_6ParamsE --------------------------
	.section	.text._ZN7cutlass13device_kernelIN5flash19enable_sm80_to_sm89INS1_16FlashAttnFwdSm80INS1_25CollectiveMainloopFwdSm80ILi8ELi1ELb0EN4cute5tupleIJNS5_1CILi128EEENS7_ILi64EEENS7_ILi192EEEEEELi192ENS_6half_tEfNS_4arch4Sm80ELb1ELb0ELb0ELb1ELb0ELb1ELb1ELb0EEENS1_21CollectiveEpilogueFwdINS6_IJS8_SA_S9_EEENS6_IJNS7_ILi1EEESI_SI_EEESC_SE_Li256ELb1ELb1ELb0ELb0EEENS1_19SingleTileSchedulerILb1ELb0ELb1ELi128EEEEEEEEEvNT_6ParamsE,"ax",@progbits
	.sectioninfo	@"SHI_REGISTERS=254"
	.align	128
.text._ZN7cutlass13device_kernelIN5flash19enable_sm80_to_sm89INS1_16FlashAttnFwdSm80INS1_25CollectiveMainloopFwdSm80ILi8ELi1ELb0EN4cute5tupleIJNS5_1CILi128EEENS7_ILi64EEENS7_ILi192EEEEEELi192ENS_6half_tEfNS_4arch4Sm80ELb1ELb0ELb0ELb1ELb0ELb1ELb1ELb0EEENS1_21CollectiveEpilogueFwdINS6_IJS8_SA_S9_EEENS6_IJNS7_ILi1EEESI_SI_EEESC_SE_Li256ELb1ELb1ELb0ELb0EEENS1_19SingleTileSchedulerILb1ELb0ELb1ELi128EEEEEEEEEvNT_6ParamsE:
        .type           _ZN7cutlass13device_kernelIN5flash19enable_sm80_to_sm89INS1_16FlashAttnFwdSm80INS1_25CollectiveMainloopFwdSm80ILi8ELi1ELb0EN4cute5tupleIJNS5_1CILi128EEENS7_ILi64EEENS7_ILi192EEEEEELi192ENS_6half_tEfNS_4arch4Sm80ELb1ELb0ELb0ELb1ELb0ELb1ELb1ELb0EEENS1_21CollectiveEpilogueFwdINS6_IJS8_SA_S9_EEENS6_IJNS7_ILi1EEESI_SI_EEESC_SE_Li256ELb1ELb1ELb0ELb0EEENS1_19SingleTileSchedulerILb1ELb0ELb1ELi128EEEEEEEEEvNT_6ParamsE,@function
        .size           _ZN7cutlass13device_kernelIN5flash19enable_sm80_to_sm89INS1_16FlashAttnFwdSm80INS1_25CollectiveMainloopFwdSm80ILi8ELi1ELb0EN4cute5tupleIJNS5_1CILi128EEENS7_ILi64EEENS7_ILi192EEEEEELi192ENS_6half_tEfNS_4arch4Sm80ELb1ELb0ELb0ELb1ELb0ELb1ELb1ELb0EEENS1_21CollectiveEpilogueFwdINS6_IJS8_SA_S9_EEENS6_IJNS7_ILi1EEESI_SI_EEESC_SE_Li256ELb1ELb1ELb0ELb0EEENS1_19SingleTileSchedulerILb1ELb0ELb1ELi128EEEEEEEEEvNT_6ParamsE,(.L_x_2598 - _ZN7cutlass13device_kernelIN5flash19enable_sm80_to_sm89INS1_16FlashAttnFwdSm80INS1_25CollectiveMainloopFwdSm80ILi8ELi1ELb0EN4cute5tupleIJNS5_1CILi128EEENS7_ILi64EEENS7_ILi192EEEEEELi192ENS_6half_tEfNS_4arch4Sm80ELb1ELb0ELb0ELb1ELb0ELb1ELb1ELb0EEENS1_21CollectiveEpilogueFwdINS6_IJS8_SA_S9_EEENS6_IJNS7_ILi1EEESI_SI_EEESC_SE_Li256ELb1ELb1ELb0ELb0EEENS1_19SingleTileSchedulerILb1ELb0ELb1ELi128EEEEEEEEEvNT_6ParamsE)
        .other          _ZN7cutlass13device_kernelIN5flash19enable_sm80_to_sm89INS1_16FlashAttnFwdSm80INS1_25CollectiveMainloopFwdSm80ILi8ELi1ELb0EN4cute5tupleIJNS5_1CILi128EEENS7_ILi64EEENS7_ILi192EEEEEELi192ENS_6half_tEfNS_4arch4Sm80ELb1ELb0ELb0ELb1ELb0ELb1ELb1ELb0EEENS1_21CollectiveEpilogueFwdINS6_IJS8_SA_S9_EEENS6_IJNS7_ILi1EEESI_SI_EEESC_SE_Li256ELb1ELb1ELb0ELb0EEENS1_19SingleTileSchedulerILb1ELb0ELb1ELi128EEEEEEEEEvNT_6ParamsE,@"STO_CUDA_ENTRY STV_DEFAULT"
_ZN7cutlass13device_kernelIN5flash19enable_sm80_to_sm89INS1_16FlashAttnFwdSm80INS1_25CollectiveMainloopFwdSm80ILi8ELi1ELb0EN4cute5tupleIJNS5_1CILi128EEENS7_ILi64EEENS7_ILi192EEEEEELi192ENS_6half_tEfNS_4arch4Sm80ELb1ELb0ELb0ELb1ELb0ELb1ELb1ELb0EEENS1_21CollectiveEpilogueFwdINS6_IJS8_SA_S9_EEENS6_IJNS7_ILi1EEESI_SI_EEESC_SE_Li256ELb1ELb1ELb0ELb0EEENS1_19SingleTileSchedulerILb1ELb0ELb1ELi128EEEEEEEEEvNT_6ParamsE:
        /* <DEDUP_REMOVED lines=16> */
.L_x_1810:
        /* <DEDUP_REMOVED lines=8> */
.L_x_1812:
[----:B------:R-:W-:-:S04]  /*0180*/  MOV R5, c[0x0][0x54c] ;  /* 0x0001530000057a02 */ /* 0x000fc80000000f00 */
.L_x_1811:
[----:B------:R-:W-:Y:S01]  /*0190*/  USHF.L.U32 UR4, UR4, 0x7, URZ ;  /* 0x0000000704047899 */ /* 0x000fe2000800063f */
[----:B-----5:R-:W-:-:S05]  /*01a0*/  IMAD R5, R5, c[0x0][0x548], RZ ;  /* 0x0001520005057a24 */ /* 0x020fca00078e02ff */
[----:B------:R-:W-:-:S04]  /*01b0*/  MOV R92, UR4 ;  /* 0x00000004005c7c02 */ /* 0x000fc80008000f00 */
[----:B------:R-:W-:-:S04]  /*01c0*/  ISETP.GE.AND P0, PT, R92, R5, PT ;  /* 0x000000055c00720c */ /* 0x000fc80003f06270 */
[----:B------:R-:W-:Y:S01]  /*01d0*/  SEL R200, R200, 0xffffffff, !P0 ;  /* 0xffffffffc8c87807 */ /* 0x000fe20004000000 */
[----:B------:R-:W-:Y:S05]  /*01e0*/  BRA `(.L_x_1813) ;  /* 0x0000013000007947 */ /* 0x000fea0003800000 */
.L_x_1809:
[----:B------:R-:W-:-:S04]  /*01f0*/  ISETP.NE.U32.AND P0, PT, RZ, c[0x0][0x568], PT ;  /* 0x00015a00ff007a0c */ /* 0x000fc80003f05070 */
[----:B------:R-:W-:-:S13]  /*0200*/  ISETP.NE.AND.EX P0, PT, RZ, c[0x0][0x56c], PT, P0 ;  /* 0x00015b00ff007a0c */ /* 0x000fda0003f05300 */
[----:B------:R-:W-:Y:S05]  /*0210*/  @!P0 BRA `(.L_x_1814) ;  /* 0x0000002000008947 */ /* 0x000fea0003800000 */
[----:B------:R1:W5:Y:S01]  /*0220*/  LDG.E R5, [R4.64] ;  /* 0x0000000604057981 */ /* 0x000362000c1e1900 */
[----:B------:R-:W-:Y:S05]  /*0230*/  BRA `(.L_x_1815) ;  /* 0x0000009000007947 */ /* 0x000fea0003800000 */
.L_x_1814:
        /* <DEDUP_REMOVED lines=8> */
.L_x_1816:
[----:B------:R-:W-:-:S04]  /*02c0*/  MOV R5, c[0x0][0x54c] ;  /* 0x0001530000057a02 */ /* 0x000fc80000000f00 */
.L_x_1815:
[----:B------:R-:W-:Y:S01]  /*02d0*/  USHF.L.U32 UR4, UR4, 0x7, URZ ;  /* 0x0000000704047899 */ /* 0x000fe2000800063f */
[----:B-----5:R-:W-:-:S05]  /*02e0*/  IMAD R5, R5, c[0x0][0x548], RZ ;  /* 0x0001520005057a24 */ /* 0x020fca00078e02ff */
[----:B------:R-:W-:-:S04]  /*02f0*/  MOV R92, UR4 ;  /* 0x00000004005c7c02 */ /* 0x000fc80008000f00 */
[----:B------:R-:W-:-:S04]  /*0300*/  ISETP.GE.AND P0, PT, R92, R5, PT ;  /* 0x000000055c00720c */ /* 0x000fc80003f06270 */
[----:B------:R-:W-:-:S04]  /*0310*/  SEL R200, R200, 0xffffffff, !P0 ;  /* 0xffffffffc8c87807 */ /* 0x000fc80004000000 */
.L_x_1813:
        /* <DEDUP_REMOVED lines=14> */
[CC--:B-1----:R-:W-:Y:S01]  /*0400*/  IMAD.WIDE R4, R200.reuse, R3.reuse, c[0x0][0x350] ;  /* 0x0000d400c8047625 */ /* 0x0c2fe200078e0203 */
[----:B------:R-:W-:Y:S02]  /*0410*/  ISETP.NE.AND.EX P1, PT, RZ, c[0x0][0x34c], PT, P1 ;  /* 0x0000d300ff007a0c */ /* 0x000fe40003f25310 */
[----:B------:R-:W-:Y:S01]  /*0420*/  ISETP.NE.AND.EX P6, PT, RZ, c[0x0][0x354], PT, P6 ;  /* 0x0000d500ff007a0c */ /* 0x000fe20003fc5360 */
[----:B------:R-:W-:Y:S01]  /*0430*/  @P2 IMAD.WIDE R12, R200, R3, c[0x0][0x370] ;  /* 0x0000dc00c80c2625 */ /* 0x000fe200078e0203 */
[----:B------:R-:W-:-:S03]  /*0440*/  ISETP.NE.AND.EX P3, PT, RZ, c[0x0][0x35c], PT, P3 ;  /* 0x0000d700ff007a0c */ /* 0x000fc60003f65330 */
[CC--:B------:R-:W-:Y:S01]  /*0450*/  @P0 IMAD.WIDE R10, R200.reuse, R3.reuse, c[0x0][0x360] ;  /* 0x0000d800c80a0625 */ /* 0x0c0fe200078e0203 */
        /* <DEDUP_REMOVED lines=15> */
.L_x_1817:
[----:B-1----:R-:W-:-:S04]  /*0550*/  ISETP.NE.U32.AND P0, PT, RZ, c[0x0][0x368], PT ;  /* 0x0000da00ff007a0c */ /* 0x002fc80003f05070 */
[----:B------:R-:W-:-:S13]  /*0560*/  ISETP.NE.AND.EX P0, PT, RZ, c[0x0][0x36c], PT, P0 ;  /* 0x0000db00ff007a0c */ /* 0x000fda0003f05300 */
[----:B------:R-:W-:Y:S05]  /*0570*/  @!P0 BRA `(.L_x_1818) ;  /* 0x0000003000008947 */ /* 0x000fea0003800000 */
[----:B------:R-:W-:-:S05]  /*0580*/  IMAD.WIDE R4, R200, R3, c[0x0][0x368] ;  /* 0x0000da00c8047625 */ /* 0x000fca00078e0203 */
[----:B------:R1:W5:Y:S01]  /*0590*/  LDG.E R2, [R4.64] ;  /* 0x0000000604027981 */ /* 0x000362000c1e1900 */
[----:B------:R-:W-:Y:S05]  /*05a0*/  BRA `(.L_x_1819) ;  /* 0x0000004000007947 */ /* 0x000fea0003800000 */
.L_x_1818:
[----:B------:R-:W-:Y:S05]  /*05b0*/  @!P6 BRA `(.L_x_1819) ;  /* 0x000000300000e947 */ /* 0x000fea0003800000 */
[----:B------:R-:W2:Y:S04]  /*05c0*/  LDG.E R2, [R4.64] ;  /* 0x0000000604027981 */ /* 0x000ea8000c1e1900 */
[----:B------:R-:W2:Y:S02]  /*05d0*/  LDG.E R9, [R4.64+0x4] ;  /* 0x0000040604097981 */ /* 0x000ea4000c1e1900 */
[----:B--2---:R-:W-:Y:S02]  /*05e0*/  IADD3 R2, -R2, R9, RZ ;  /* 0x0000000902027210 */ /* 0x004fe40007ffe1ff */
.L_x_1819:
[----:B------:R-:W2:Y:S04]  /*05f0*/  @P3 LDG.E R0, [R6.64] ;  /* 0x0000000606003981 */ /* 0x000ea8000c1e1900 */
[----:B-1----:R-:W2:Y:S01]  /*0600*/  @P3 LDG.E R5, [R6.64+0x4] ;  /* 0x0000040606053981 */ /* 0x002ea2000c1e1900 */
[----:B------:R-:W-:Y:S01]  /*0610*/  IMAD.MOV.U32 R173, RZ, RZ, c[0x0][0x2c4] ;  /* 0x0000b100ffad7624 */ /* 0x000fe200078e00ff */
[----:B------:R-:W-:Y:S01]  /*0620*/  ISETP.NE.U32.AND P0, PT, RZ, c[0x0][0x378], PT ;  /* 0x0000de00ff007a0c */ /* 0x000fe20003f05070 */
[----:B-----5:R-:W-:-:S03]  /*0630*/  IMAD.MOV.U32 R79, RZ, RZ, R2 ;  /* 0x000000ffff4f7224 */ /* 0x020fc600078e0002 */
[----:B------:R-:W-:Y:S02]  /*0640*/  ISETP.NE.AND P1, PT, R173, 0x1, PT ;  /* 0x00000001ad00780c */ /* 0x000fe40003f25270 */
[----:B------:R-:W-:-:S11]  /*0650*/  ISETP.NE.AND.EX P0, PT, RZ, c[0x0][0x37c], PT, P0 ;  /* 0x0000df00ff007a0c */ /* 0x000fd60003f05300 */
[----:B------:R-:W-:Y:S02]  /*0660*/  @P1 IADD3 R4, R92, 0x7f, RZ ;  /* 0x0000007f5c041810 */ /* 0x000fe40007ffe0ff */
[----:B------:R-:W-:-:S04]  /*0670*/  @P0 IMAD.WIDE R8, R200, R3, c[0x0][0x378] ;  /* 0x0000de00c8080625 */ /* 0x000fc800078e0203 */
[----:B------:R-:W-:Y:S01]  /*0680*/  @P1 IMAD.HI.U32 R4, R4, c[0x0][0x2c8], RZ ;  /* 0x0000b20004041a27 */ /* 0x000fe200078e00ff */
[----:B------:R1:W5:Y:S03]  /*0690*/  @P0 LDG.E R79, [R8.64] ;  /* 0x00000006084f0981 */ /* 0x000366000c1e1900 */
[----:B--2---:R-:W-:Y:S01]  /*06a0*/  @P3 IMAD.IADD R142, R5, 0x1, -R0 ;  /* 0x00000001058e3824 */ /* 0x004fe200078e0a00 */
[----:B------:R-:W-:Y:S01]  /*06b0*/  P2R R0, PR, RZ, 0x2 ;  /* 0x00000002ff007803 */ /* 0x000fe20000000000 */
[----:B------:R-:W-:Y:S01]  /*06c0*/  IMAD.IADD R5, R2, 0x1, -R141 ;  /* 0x0000000102057824 */ /* 0x000fe200078e0a8d */
[----:B------:R-:W-:Y:S02]  /*06d0*/  IADD3 R0, R92, 0x7f, RZ ;  /* 0x0000007f5c007810 */ /* 0x000fe40007ffe0ff */
[----:B------:R-:W-:Y:S01]  /*06e0*/  @P1 SHF.R.U32.HI R0, RZ, c[0x0][0x2cc], R4 ;  /* 0x0000b300ff001a19 */ /* 0x000fe20000011604 */
[----:B------:R-:W-:-:S05]  /*06f0*/  IMAD.IADD R172, R5, 0x1, R142 ;  /* 0x0000000105ac7824 */ /* 0x000fca00078e028e */
[C---:B------:R-:W-:Y:S02]  /*0700*/  IADD3 R99, R172.reuse, 0x40, -R175 ;  /* 0x00000040ac637810 */ /* 0x040fe40007ffe8af */
[----:B-1----:R-:W-:-:S03]  /*0710*/  IADD3 R9, R172, 0x3f, RZ ;  /* 0x0000003fac097810 */ /* 0x002fc60007ffe0ff */
[----:B------:R-:W-:Y:S01]  /*0720*/  IMAD.IADD R7, R99, 0x1, R0 ;  /* 0x0000000163077824 */ /* 0x000fe200078e0200 */
[----:B------:R-:W-:-:S04]  /*0730*/  SHF.R.S32.HI R4, RZ, 0x1f, R9 ;  /* 0x0000001fff047819 */ /* 0x000fc80000011409 */
[----:B------:R-:W-:Y:S02]  /*0740*/  SHF.R.S32.HI R0, RZ, 0x1f, R7 ;  /* 0x0000001fff007819 */ /* 0x000fe40000011407 */
[----:B------:R-:W-:Y:S02]  /*0750*/  LEA.HI R4, R4, R9, RZ, 0x6 ;  /* 0x0000000904047211 */ /* 0x000fe400078f30ff */
[----:B------:R-:W-:Y:S02]  /*0760*/  LEA.HI R0, R0, R7, RZ, 0x6 ;  /* 0x0000000700007211 */ /* 0x000fe400078f30ff */
[----:B------:R-:W-:Y:S02]  /*0770*/  SHF.R.S32.HI R100, RZ, 0x6, R4 ;  /* 0x00000006ff647819 */ /* 0x000fe40000011404 */
[----:B------:R-:W-:Y:S01]  /*0780*/  SHF.R.S32.HI R7, RZ, 0x6, R0 ;  /* 0x00000006ff077819 */ /* 0x000fe20000011400 */
[----:B------:R-:W-:-:S03]  /*0790*/  IMAD.MOV R0, RZ, RZ, -R5 ;  /* 0x000000ffff007224 */ /* 0x000fc600078e0a05 */
[----:B------:R-:W-:Y:S02]  /*07a0*/  IMNMX R4, R100, R7, PT ;  /* 0x0000000764047217 */ /* 0x000fe40003800200 */
[----:B------:R-:W-:-:S03]  /*07b0*/  IMNMX R0, RZ, R0, !PT ;  /* 0x00000000ff007217 */ /* 0x000fc60007800200 */
[----:B------:R-:W-:Y:S01]  /*07c0*/  IMAD R5, R4, 0x40, -R5 ;  /* 0x0000004004057824 */ /* 0x000fe200078e0a05 */
[----:B------:R-:W-:-:S04]  /*07d0*/  SHF.R.U32.HI R98, RZ, 0x6, R0 ;  /* 0x00000006ff627819 */ /* 0x000fc80000011600 */
[----:B------:R-:W-:Y:S01]  /*07e0*/  IMNMX R5, R5, R142, PT ;  /* 0x0000008e05057217 */ /* 0x000fe20003800200 */
[----:B------:R-:W-:-:S03]  /*07f0*/  IMAD.MOV.U32 R11, RZ, RZ, R98 ;  /* 0x000000ffff0b7224 */ /* 0x000fc600078e0062 */
[----:B------:R-:W-:-:S13]  /*0800*/  ISETP.GT.AND P0, PT, R5, R0, PT ;  /* 0x000000000500720c */ /* 0x000fda0003f04270 */
[----:B------:R-:W-:-:S04]  /*0810*/  @P0 IADD3 R5, R5, 0x3f, RZ ;  /* 0x0000003f05050810 */ /* 0x000fc80007ffe0ff */
[----:B------:R-:W-:-:S04]  /*0820*/  @P0 SHF.R.S32.HI R0, RZ, 0x1f, R5 ;  /* 0x0000001fff000819 */ /* 0x000fc80000011405 */
[----:B------:R-:W-:-:S04]  /*0830*/  @P0 LEA.HI R0, R0, R5, RZ, 0x6 ;  /* 0x0000000500000211 */ /* 0x000fc800078f30ff */
[----:B------:R-:W-:-:S04]  /*0840*/  @P0 SHF.R.S32.HI R11, RZ, 0x6, R0 ;  /* 0x00000006ff0b0819 */ /* 0x000fc80000011400 */
[----:B------:R-:W-:-:S13]  /*0850*/  ISETP.GT.AND P0, PT, R11, R98, PT ;  /* 0x000000620b00720c */ /* 0x000fda0003f04270 */
[----:B------:R-:W-:Y:S05]  /*0860*/  @!P0 BRA `(.L_x_1820) ;  /* 0x0000522000008947 */ /* 0x000fea0003800000 */
[----:B------:R-:W-:Y:S01]  /*0870*/  SHF.R.S32.HI R7, RZ, 0x1f, R78 ;  /* 0x0000001fff077819 */ /* 0x000fe2000001144e */
[----:B------:R-:W-:Y:S01]  /*0880*/  IMAD.MOV.U32 R112, RZ, RZ, c[0x0][0x238] ;  /* 0x00008e00ff707624 */ /* 0x000fe200078e00ff */
[----:B------:R-:W-:Y:S01]  /*0890*/  SHF.R.S32.HI R0, RZ, 0x1f, R96 ;  /* 0x0000001fff007819 */ /* 0x000fe20000011460 */
[----:B------:R-:W-:Y:S01]  /*08a0*/  IMAD.MOV.U32 R107, RZ, RZ, 0x6 ;  /* 0x00000006ff6b7424 */ /* 0x000fe200078e00ff */
[----:B------:R-:W-:Y:S01]  /*08b0*/  LEA.HI R9, R7, R78, RZ, 0x3 ;  /* 0x0000004e07097211 */ /* 0x000fe200078f18ff */
[----:B------:R-:W-:Y:S01]  /*08c0*/  IMAD.SHL.U32 R103, R112, 0x40, RZ ;  /* 0x0000004070677824 */ /* 0x000fe200078e00ff */
[----:B------:R-:W-:Y:S01]  /*08d0*/  IADD3 R135, R11, -0x1, RZ ;  /* 0xffffffff0b877810 */ /* 0x000fe20007ffe0ff */
[----:B------:R-:W-:Y:S01]  /*08e0*/  IMAD.MOV.U32 R111, RZ, RZ, 0x5 ;  /* 0x00000005ff6f7424 */ /* 0x000fe200078e00ff */
[----:B------:R-:W-:Y:S02]  /*08f0*/  LOP3.LUT R5, R9, 0x1ffffff8, RZ, 0xc0, !PT ;  /* 0x1ffffff809057812 */ /* 0x000fe400078ec0ff */
[----:B------:R-:W-:-:S02]  /*0900*/  SHF.R.S32.HI R9, RZ, 0x3, R9 ;  /* 0x00000003ff097819 */ /* 0x000fc40000011409 */
[----:B------:R-:W-:Y:S01]  /*0910*/  SEL R154, R200, RZ, !P3 ;  /* 0x000000ffc89a7207 */ /* 0x000fe20005800000 */
[----:B------:R-:W-:Y:S01]  /*0920*/  IMAD.IADD R24, R78, 0x1, -R5 ;  /* 0x000000014e187824 */ /* 0x000fe200078e0a05 */
[C---:B------:R-:W-:Y:S01]  /*0930*/  IADD3 R96, P0, R9.reuse, R96, RZ ;  /* 0x0000006009607210 */ /* 0x040fe20007f1e0ff */
[----:B------:R-:W-:Y:S01]  /*0940*/  IMAD.IADD R94, R142, 0x1, -R9 ;  /* 0x000000018e5e7824 */ /* 0x000fe200078e0a09 */
[----:B------:R-:W-:Y:S01]  /*0950*/  SHF.L.U64.HI R102, R112, R107, c[0x0][0x23c] ;  /* 0x00008f0070667619 */ /* 0x000fe2000001026b */
[----:B------:R-:W-:Y:S01]  /*0960*/  IMAD.SHL.U32 R24, R24, 0x8, RZ ;  /* 0x0000000818187824 */ /* 0x000fe200078e00ff */
[----:B------:R-:W-:Y:S01]  /*0970*/  LEA.HI.X.SX32 R95, R9, R0, 0x1, P0 ;  /* 0x00000000095f7211 */ /* 0x000fe200000f0eff */
[----:B------:R-:W-:Y:S01]  /*0980*/  IMAD R0, R80, c[0x0][0x240], RZ ;  /* 0x0000900050007a24 */ /* 0x000fe200078e02ff */
[----:B------:R-:W-:Y:S02]  /*0990*/  SHF.R.S32.HI R11, RZ, 0x1f, R135 ;  /* 0x0000001fff0b7819 */ /* 0x000fe40000011487 */
[----:B------:R-:W-:Y:S01]  /*09a0*/  SHF.R.S32.HI R25, RZ, 0x1f, R24 ;  /* 0x0000001fff197819 */ /* 0x000fe20000011418 */
[----:B------:R-:W-:Y:S01]  /*09b0*/  IMAD R5, R95, c[0x0][0x238], RZ ;  /* 0x00008e005f057a24 */ /* 0x000fe200078e02ff */
[----:B------:R-:W-:-:S02]  /*09c0*/  IADD3 R8, R24, 0x40, RZ ;  /* 0x0000004018087810 */ /* 0x000fc40007ffe0ff */
[----:B------:R-:W-:Y:S01]  /*09d0*/  IADD3 R6, R24, 0x80, RZ ;  /* 0x0000008018067810 */ /* 0x000fe20007ffe0ff */
[----:B------:R-:W-:Y:S01]  /*09e0*/  IMAD R4, R96, c[0x0][0x23c], R5 ;  /* 0x00008f0060047a24 */ /* 0x000fe200078e0205 */
[----:B------:R-:W-:Y:S01]  /*09f0*/  ISETP.GE.AND P5, PT, R24, c[0x0][0x1d4], PT ;  /* 0x0000750018007a0c */ /* 0x000fe20003fa6270 */
[----:B------:R-:W-:Y:S01]  /*0a00*/  IMAD.WIDE.U32 R12, R96, c[0x0][0x238], R24 ;  /* 0x00008e00600c7a25 */ /* 0x000fe200078e0018 */
[----:B------:R-:W-:Y:S02]  /*0a10*/  ISETP.GE.AND P4, PT, R8, c[0x0][0x1d4], PT ;  /* 0x0000750008007a0c */ /* 0x000fe40003f86270 */
[----:B------:R-:W-:Y:S01]  /*0a20*/  SHF.L.U64.HI R111, R112, R111, c[0x0][0x23c] ;  /* 0x00008f00706f7619 */ /* 0x000fe2000001026f */
[----:B------:R-:W-:Y:S02]  /*0a30*/  IMAD.IADD R5, R13, 0x1, R4 ;  /* 0x000000010d057824 */ /* 0x000fe400078e0204 */
[----:B------:R-:W-:Y:S02]  /*0a40*/  IMAD.MOV.U32 R4, RZ, RZ, R12 ;  /* 0x000000ffff047224 */ /* 0x000fe400078e000c */
[----:B------:R-:W-:-:S02]  /*0a50*/  IMAD R13, R199, c[0x0][0x244], R0 ;  /* 0x00009100c70d7a24 */ /* 0x000fc400078e0200 */
[----:B------:R-:W-:Y:S01]  /*0a60*/  IMAD.WIDE.U32 R156, R199, c[0x0][0x240], R4 ;  /* 0x00009000c79c7a25 */ /* 0x000fe200078e0004 */
[----:B------:R-:W-:-:S03]  /*0a70*/  SHF.R.S32.HI R5, RZ, 0x1f, R200 ;  /* 0x0000001fff057819 */ /* 0x000fc600000114c8 */
[----:B------:R-:W-:Y:S01]  /*0a80*/  IMAD.IADD R157, R157, 0x1, R13 ;  /* 0x000000019d9d7824 */ /* 0x000fe200078e020d */
[----:B------:R-:W-:Y:S01]  /*0a90*/  SEL R93, R5, RZ, !P3 ;  /* 0x000000ff055d7207 */ /* 0x000fe20005800000 */
[----:B------:R-:W-:Y:S01]  /*0aa0*/  IMAD.SHL.U32 R13, R9, 0x40, RZ ;  /* 0x00000040090d7824 */ /* 0x000fe200078e00ff */
[----:B------:R-:W-:Y:S01]  /*0ab0*/  ISETP.GE.AND P3, PT, R6, c[0x0][0x1d4], PT ;  /* 0x0000750006007a0c */ /* 0x000fe20003f66270 */
[----:B------:R-:W-:Y:S02]  /*0ac0*/  IMAD R4, R135, -0x40, R94 ;  /* 0xffffffc087047824 */ /* 0x000fe400078e025e */
[----:B------:R-:W-:Y:S01]  /*0ad0*/  IMAD R163, R93, c[0x0][0x248], RZ ;  /* 0x000092005da37a24 */ /* 0x000fe200078e02ff */
[----:B------:R-:W-:Y:S01]  /*0ae0*/  LOP3.LUT R13, R13, 0x1c0, RZ, 0xc0, !PT ;  /* 0x000001c00d0d7812 */ /* 0x000fe200078ec0ff */
[----:B------:R-:W-:Y:S01]  /*0af0*/  IMAD.WIDE.U32 R156, R154, c[0x0][0x248], R156 ;  /* 0x000092009a9c7a25 */ /* 0x000fe200078e009c */
[----:B------:R-:W-:Y:S02]  /*0b00*/  ISETP.GE.AND P1, PT, R4, 0x1, PT ;  /* 0x000000010400780c */ /* 0x000fe40003f26270 */
[----:B------:R-:W-:Y:S01]  /*0b10*/  LOP3.LUT R9, R13, 0x38, R24, 0xf8, !PT ;  /* 0x000000380d097812 */ /* 0x000fe200078ef818 */
[----:B------:R-:W-:Y:S01]  /*0b20*/  IMAD R163, R154, c[0x0][0x24c], R163 ;  /* 0x000093009aa37a24 */ /* 0x000fe200078e02a3 */
[----:B------:R-:W-:Y:S01]  /*0b30*/  SHF.R.U32.HI R10, RZ, 0x3, R13 ;  /* 0x00000003ff0a7819 */ /* 0x000fe2000001160d */
[----:B------:R-:W-:-:S02]  /*0b40*/  IMAD R0, R102, R135, RZ ;  /* 0x0000008766007224 */ /* 0x000fc400078e02ff */
[----:B------:R-:W-:Y:S01]  /*0b50*/  IMAD.IADD R163, R157, 0x1, R163 ;  /* 0x000000019da37824 */ /* 0x000fe200078e02a3 */
[----:B------:R-:W-:Y:S01]  /*0b60*/  LOP3.LUT R10, R9, R10, RZ, 0x3c, !PT ;  /* 0x0000000a090a7212 */ /* 0x000fe200078e3cff */
[----:B------:R-:W-:Y:S01]  /*0b70*/  IMAD.MOV.U32 R162, RZ, RZ, R156 ;  /* 0x000000ffffa27224 */ /* 0x000fe200078e009c */
[----:B------:R-:W-:Y:S01]  /*0b80*/  LEA.HI R9, R7, R78, RZ, 0x6 ;  /* 0x0000004e07097211 */ /* 0x000fe200078f30ff */
[-C--:B------:R-:W-:Y:S02]  /*0b90*/  IMAD R11, R11, R103.reuse, R0 ;  /* 0x000000670b0b7224 */ /* 0x080fe400078e0200 */
[----:B------:R-:W-:-:S04]  /*0ba0*/  IMAD.WIDE.U32 R12, R135, R103, R162 ;  /* 0x00000067870c7225 */ /* 0x000fc800078e00a2 */
[----:B------:R-:W-:Y:S01]  /*0bb0*/  IMAD.IADD R0, R13, 0x1, R11 ;  /* 0x000000010d007824 */ /* 0x000fe200078e020b */
[----:B------:R-:W-:Y:S01]  /*0bc0*/  @P1 LEA R14, P0, R12, c[0x0][0x220], 0x1 ;  /* 0x000088000c0e1a11 */ /* 0x000fe200078008ff */
[----:B------:R-:W-:Y:S02]  /*0bd0*/  IMAD.SHL.U32 R9, R9, 0x8, RZ ;  /* 0x0000000809097824 */ /* 0x000fe400078e00ff */
[----:B------:R-:W-:Y:S01]  /*0be0*/  IMAD.SHL.U32 R112, R112, 0x20, RZ ;  /* 0x0000002070707824 */ /* 0x000fe200078e00ff */
[----:B------:R-:W-:Y:S02]  /*0bf0*/  @P1 LEA.HI.X R15, R12, c[0x0][0x224], R0, 0x1, P0 ;  /* 0x000089000c0f1a11 */ /* 0x000fe400000f0c00 */
[----:B------:R-:W-:Y:S02]  /*0c00*/  ISETP.GT.AND P0, PT, R4, 0x20, PT ;  /* 0x000000200400780c */ /* 0x000fe40003f04270 */
        /* <DEDUP_REMOVED lines=17> */
[----:B------:R2:W-:Y:S04]  /*0d20*/  @P0 LDGSTS.E.BYPASS.LTC128B.128 [R133+0x7100], [R12.64], !P5 ;  /* 0x071000000c850fae */ /* 0x0005e8000e901d46 */
[----:B------:R2:W-:Y:S04]  /*0d30*/  @P0 LDGSTS.E.BYPASS.LTC128B.128 [R133+0x9100], [R12.64+0x80], !P4 ;  /* 0x091000800c850fae */ /* 0x0005e8000e101d46 */
[----:B------:R2:W-:Y:S04]  /*0d40*/  @P0 LDGSTS.E.BYPASS.LTC128B.128 [R133+0xb100], [R12.64+0x100], !P3 ;  /* 0x0b1001000c850fae */ /* 0x0005e8000d901d46 */
[----:B------:R-:W-:-:S04]  /*0d50*/  @P1 IMAD.WIDE R16, R200, R3, c[0x0][0x340] ;  /* 0x0000d000c8101625 */ /* 0x000fc800078e0203 */
[----:B-1----:R-:W-:Y:S01]  /*0d60*/  IMAD.WIDE.U32 R14, R20, c[0x0][0x1e0], RZ ;  /* 0x00007800140e7a25 */ /* 0x002fe200078e00ff */
[----:B------:R1:W3:Y:S01]  /*0d70*/  @P1 LDG.E R4, [R16.64] ;  /* 0x0000000610041981 */ /* 0x0002e2000c1e1900 */
[----:B------:R-:W-:Y:S01]  /*0d80*/  SHF.R.S32.HI R3, RZ, 0x1f, R20 ;  /* 0x0000001fff037819 */ /* 0x000fe20000011414 */
[----:B------:R-:W-:Y:S01]  /*0d90*/  ULDC.U8 UR4, c[0x0][0x298] ;  /* 0x0000a60000047ab9 */ /* 0x000fe20000000000 */
[----:B------:R-:W-:Y:S01]  /*0da0*/  ISETP.GE.AND P0, PT, R101, 0x1, PT ;  /* 0x000000016500780c */ /* 0x000fe20003f06270 */
[----:B------:R-:W-:Y:S01]  /*0db0*/  IMAD R158, R80, c[0x0][0x1e8], RZ ;  /* 0x00007a00509e7a24 */ /* 0x000fe200078e02ff */
[----:B------:R-:W-:Y:S01]  /*0dc0*/  SHF.R.S32.HI R139, RZ, 0x2, R0 ;  /* 0x00000002ff8b7819 */ /* 0x000fe20000011400 */
[----:B------:R-:W-:Y:S01]  /*0dd0*/  IMAD R9, R3, c[0x0][0x1e0], RZ ;  /* 0x0000780003097a24 */ /* 0x000fe200078e02ff */
[----:B------:R-:W-:Y:S01]  /*0de0*/  P2R R2, PR, RZ, 0x1 ;  /* 0x00000001ff027803 */ /* 0x000fe20000000000 */
[----:B------:R-:W-:Y:S01]  /*0df0*/  IMAD R158, R199, c[0x0][0x1ec], R158 ;  /* 0x00007b00c79e7a24 */ /* 0x000fe200078e029e */
[----:B------:R-:W0:Y:S01]  /*0e00*/  LDGDEPBAR ;  /* 0x00000000000079af */ /* 0x000e220000000000 */
[----:B------:R-:W-:Y:S01]  /*0e10*/  IMAD R10, R20, c[0x0][0x1e4], R9 ;  /* 0x00007900140a7a24 */ /* 0x000fe200078e0209 */
[----:B------:R-:W-:Y:S01]  /*0e20*/  LOP3.LUT R9, R0, 0xfffffffc, RZ, 0xc0, !PT ;  /* 0xfffffffc00097812 */ /* 0x000fe200078ec0ff */
[----:B------:R-:W-:Y:S01]  /*0e30*/  IMAD.WIDE.U32 R160, R139, c[0x0][0x1e0], RZ ;  /* 0x000078008ba07a25 */ /* 0x000fe200078e00ff */
[----:B------:R-:W-:-:S03]  /*0e40*/  SHF.R.S32.HI R0, RZ, 0x1f, R0 ;  /* 0x0000001fff007819 */ /* 0x000fc60000011400 */
[----:B------:R-:W-:Y:S01]  /*0e50*/  IMAD.IADD R18, R78, 0x1, -R9 ;  /* 0x000000014e127824 */ /* 0x000fe200078e0a09 */
[----:B------:R-:W-:Y:S01]  /*0e60*/  LEA.HI R0, R0, R139, RZ, 0x3 ;  /* 0x0000008b00007211 */ /* 0x000fe200078f18ff */
[----:B------:R-:W-:Y:S02]  /*0e70*/  IMAD.IADD R11, R15, 0x1, R10 ;  /* 0x000000010f0b7824 */ /* 0x000fe400078e020a */
[----:B------:R-:W-:Y:S01]  /*0e80*/  IMAD.MOV.U32 R10, RZ, RZ, R14 ;  /* 0x000000ffff0a7224 */ /* 0x000fe200078e000e */
[----:B------:R-:W-:Y:S01]  /*0e90*/  LOP3.LUT R0, R0, 0xfffffff8, RZ, 0xc0, !PT ;  /* 0xfffffff800007812 */ /* 0x000fe200078ec0ff */
[----:B------:R-:W-:Y:S02]  /*0ea0*/  IMAD R22, R80, c[0x0][0x260], RZ ;  /* 0x0000980050167a24 */ /* 0x000fe400078e02ff */
[----:B------:R-:W-:-:S04]  /*0eb0*/  IMAD.WIDE.U32 R10, R199, c[0x0][0x1e8], R10 ;  /* 0x00007a00c70a7a25 */ /* 0x000fc800078e000a */
[C---:B-1----:R-:W-:Y:S02]  /*0ec0*/  IMAD.SHL.U32 R16, R18.reuse, 0x4, RZ ;  /* 0x0000000412107824 */ /* 0x042fe400078e00ff */
[----:B------:R-:W-:Y:S02]  /*0ed0*/  IMAD.SHL.U32 R18, R18, 0x8, RZ ;  /* 0x0000000812127824 */ /* 0x000fe400078e00ff */
[----:B------:R-:W-:Y:S02]  /*0ee0*/  IMAD.SHL.U32 R17, R101, 0x2, RZ ;  /* 0x0000000265117824 */ /* 0x000fe400078e00ff */
[----:B------:R-:W-:Y:S01]  /*0ef0*/  IMAD.IADD R159, R11, 0x1, R158 ;  /* 0x000000010b9f7824 */ /* 0x000fe200078e029e */
[----:B------:R-:W-:Y:S01]  /*0f00*/  ISETP.GE.AND P0, PT, R18, c[0x0][0x27c], PT ;  /* 0x00009f0012007a0c */ /* 0x000fe20003f06270 */
[----:B------:R-:W-:Y:S01]  /*0f10*/  IMAD.MOV.U32 R158, RZ, RZ, R10 ;  /* 0x000000ffff9e7224 */ /* 0x000fe200078e000a */
[----:B------:R-:W-:Y:S01]  /*0f20*/  IADD3 R6, -R17, c[0x0][0x1d4], RZ ;  /* 0x0000750011067a10 */ /* 0x000fe20007ffe1ff */
[----:B------:R-:W-:Y:S01]  /*0f30*/  IMAD.IADD R113, R139, 0x1, -R0 ;  /* 0x000000018b717824 */ /* 0x000fe200078e0a00 */
[----:B------:R-:W-:Y:S01]  /*0f40*/  SHF.R.S32.HI R10, RZ, 0x1f, R139 ;  /* 0x0000001fff0a7819 */ /* 0x000fe2000001148b */
[----:B------:R-:W-:Y:S01]  /*0f50*/  IMAD R22, R199, c[0x0][0x264], R22 ;  /* 0x00009900c7167a24 */ /* 0x000fe200078e0216 */
[----:B------:R-:W-:Y:S01]  /*0f60*/  SEL R2, R17, R6, !P0 ;  /* 0x0000000611027207 */ /* 0x000fe20004000000 */
[----:B------:R-:W-:Y:S01]  /*0f70*/  IMAD.WIDE.U32 R24, R199, c[0x0][0x260], R24 ;  /* 0x00009800c7187a25 */ /* 0x000fe200078e0018 */
[----:B------:R-:W-:-:S02]  /*0f80*/  SEL R9, RZ, c[0x0][0x27c], !P0 ;  /* 0x00009f00ff097a07 */ /* 0x000fc40004000000 */
[----:B------:R-:W-:Y:S01]  /*0f90*/  SHF.R.S32.HI R129, RZ, 0x1f, R2 ;  /* 0x0000001fff817819 */ /* 0x000fe20000011402 */
[C---:B------:R-:W-:Y:S01]  /*0fa0*/  IMAD R146, R10.reuse, c[0x0][0x280], RZ ;  /* 0x0000a0000a927a24 */ /* 0x040fe200078e02ff */
[----:B------:R-:W-:Y:S01]  /*0fb0*/  SHF.R.S32.HI R19, RZ, 0x1f, R18 ;  /* 0x0000001fff137819 */ /* 0x000fe20000011412 */
[----:B------:R-:W-:Y:S01]  /*0fc0*/  IMAD R144, R10, c[0x0][0x290], RZ ;  /* 0x0000a4000a907a24 */ /* 0x000fe200078e02ff */
[----:B------:R-:W-:Y:S01]  /*0fd0*/  LEA.HI R129, R129, R2, RZ, 0x4 ;  /* 0x0000000281817211 */ /* 0x000fe200078f20ff */
[C---:B------:R-:W-:Y:S01]  /*0fe0*/  IMAD.IADD R9, R18.reuse, 0x1, R9 ;  /* 0x0000000112097824 */ /* 0x040fe200078e0209 */
[----:B------:R-:W-:Y:S01]  /*0ff0*/  IADD3 R137, R18, 0x60, RZ ;  /* 0x0000006012897810 */ /* 0x000fe20007ffe0ff */
[----:B------:R-:W-:Y:S01]  /*1000*/  IMAD R8, R80, c[0x0][0x210], RZ ;  /* 0x0000840050087a24 */ /* 0x000fe200078e02ff */
[----:B------:R-:W-:Y:S01]  /*1010*/  SHF.R.S32.HI R129, RZ, 0x4, R129 ;  /* 0x00000004ff817819 */ /* 0x000fe20000011481 */
[----:B------:R-:W-:Y:S01]  /*1020*/  IMAD.IADD R23, R25, 0x1, R22 ;  /* 0x0000000119177824 */ /* 0x000fe200078e0216 */
[C---:B------:R-:W-:Y:S01]  /*1030*/  IADD3 R136, R18.reuse, 0x80, RZ ;  /* 0x0000008012887810 */ /* 0x040fe20007ffe0ff */
[----:B------:R-:W-:Y:S01]  /*1040*/  IMAD.MOV.U32 R22, RZ, RZ, R24 ;  /* 0x000000ffff167224 */ /* 0x000fe200078e0018 */
[----:B------:R-:W-:Y:S01]  /*1050*/  IADD3 R134, R18, 0xa0, RZ ;  /* 0x000000a012867810 */ /* 0x000fe20007ffe0ff */
[----:B------:R-:W-:Y:S01]  /*1060*/  IMAD R8, R199, c[0x0][0x214], R8 ;  /* 0x00008500c7087a24 */ /* 0x000fe200078e0208 */
[----:B------:R-:W-:Y:S01]  /*1070*/  IADD3 R11, R16, 0x30, RZ ;  /* 0x00000030100b7810 */ /* 0x000fe20007ffe0ff */
[----:B------:R-:W-:-:S02]  /*1080*/  IMAD R146, R139, c[0x0][0x284], R146 ;  /* 0x0000a1008b927a24 */ /* 0x000fc400078e0292 */
[C---:B------:R-:W-:Y:S02]  /*1090*/  IMAD R144, R139.reuse, c[0x0][0x294], R144 ;  /* 0x0000a5008b907a24 */ /* 0x040fe400078e0290 */
[----:B------:R-:W-:-:S04]  /*10a0*/  IMAD.WIDE.U32 R28, R139, c[0x0][0x280], R18 ;  /* 0x0000a0008b1c7a25 */ /* 0x000fc800078e0012 */
[----:B------:R-:W-:-:S04]  /*10b0*/  IMAD.WIDE.U32 R26, R139, c[0x0][0x290], R18 ;  /* 0x0000a4008b1a7a25 */ /* 0x000fc800078e0012 */
[----:B------:R-:W-:-:S04]  /*10c0*/  IMAD.WIDE.U32 R24, R199, c[0x0][0x210], R18 ;  /* 0x00008400c7187a25 */ /* 0x000fc800078e0012 */
[----:B------:R-:W-:Y:S02]  /*10d0*/  IMAD.IADD R147, R146, 0x1, R29 ;  /* 0x0000000192937824 */ /* 0x000fe400078e021d */
[----:B------:R-:W-:Y:S02]  /*10e0*/  IMAD.IADD R145, R144, 0x1, R27 ;  /* 0x0000000190917824 */ /* 0x000fe400078e021b */
[----:B------:R-:W-:Y:S02]  /*10f0*/  IMAD R93, R93, c[0x0][0x268], RZ ;  /* 0x00009a005d5d7a24 */ /* 0x000fe400078e02ff */
[----:B------:R-:W-:Y:S02]  /*1100*/  IMAD.MOV.U32 R106, RZ, RZ, c[0x0][0x1e0] ;  /* 0x00007800ff6a7624 */ /* 0x000fe400078e00ff */
[----:B------:R-:W-:Y:S02]  /*1110*/  IMAD.MOV.U32 R108, RZ, RZ, c[0x0][0x280] ;  /* 0x0000a000ff6c7624 */ /* 0x000fe400078e00ff */
[----:B------:R-:W-:Y:S01]  /*1120*/  IMAD.MOV.U32 R110, RZ, RZ, c[0x0][0x290] ;  /* 0x0000a400ff6e7624 */ /* 0x000fe200078e00ff */
[-C--:B------:R-:W-:Y:S01]  /*1130*/  SHF.L.U64.HI R104, R106, R107.reuse, c[0x0][0x1e4] ;  /* 0x000079006a687619 */ /* 0x080fe2000001026b */
[----:B------:R-:W-:Y:S01]  /*1140*/  IMAD R93, R154, c[0x0][0x26c], R93 ;  /* 0x00009b009a5d7a24 */ /* 0x000fe200078e025d */
[-C--:B------:R-:W-:Y:S01]  /*1150*/  SHF.L.U64.HI R105, R108, R107.reuse, c[0x0][0x284] ;  /* 0x0000a1006c697619 */ /* 0x080fe2000001026b */
[----:B------:R-:W-:Y:S01]  /*1160*/  IMAD.WIDE.U32 R154, R154, c[0x0][0x268], R22 ;  /* 0x00009a009a9a7a25 */ /* 0x000fe200078e0016 */
[----:B------:R-:W-:-:S03]  /*1170*/  SHF.L.U64.HI R107, R110, R107, c[0x0][0x294] ;  /* 0x0000a5006e6b7619 */ /* 0x000fc6000001026b */
[----:B------:R-:W-:Y:S02]  /*1180*/  IMAD.SHL.U32 R106, R106, 0x40, RZ ;  /* 0x000000406a6a7824 */ /* 0x000fe400078e00ff */
[----:B------:R-:W-:Y:S02]  /*1190*/  IMAD.SHL.U32 R108, R108, 0x40, RZ ;  /* 0x000000406c6c7824 */ /* 0x000fe400078e00ff */
[----:B------:R-:W-:Y:S02]  /*11a0*/  IMAD.SHL.U32 R110, R110, 0x40, RZ ;  /* 0x000000406e6e7824 */ /* 0x000fe400078e00ff */
[----:B------:R-:W-:Y:S01]  /*11b0*/  IMAD.IADD R93, R155, 0x1, R93 ;  /* 0x000000019b5d7824 */ /* 0x000fe200078e025d */
[--C-:B---3--:R-:W-:Y:S01]  /*11c0*/  @P1 SHF.R.S32.HI R15, RZ, 0x1f, R4.reuse ;  /* 0x0000001fff0f1819 */ /* 0x108fe20000011404 */
[----:B------:R-:W-:Y:S02]  /*11d0*/  @!P1 IMAD.MOV.U32 R15, RZ, RZ, R5 ;  /* 0x000000ffff0f9224 */ /* 0x000fe400078e0005 */
[----:B------:R-:W-:Y:S01]  /*11e0*/  @P1 IMAD.MOV.U32 R14, RZ, RZ, R4 ;  /* 0x000000ffff0e1224 */ /* 0x000fe200078e0004 */
[----:B------:R-:W-:Y:S01]  /*11f0*/  SHF.R.S32.HI R4, RZ, 0x1f, R9 ;  /* 0x0000001fff047819 */ /* 0x000fe20000011409 */
[----:B------:R-:W-:Y:S01]  /*1200*/  @!P1 IMAD.MOV.U32 R14, RZ, RZ, R200 ;  /* 0x000000ffff0e9224 */ /* 0x000fe200078e00c8 */
[----:B------:R-:W-:-:S02]  /*1210*/  SEL R89, R15, RZ, !P6 ;  /* 0x000000ff0f597207 */ /* 0x000fc40007000000 */
[----:B------:R-:W-:Y:S02]  /*1220*/  IADD3 R15, R16, 0x20, RZ ;  /* 0x00000020100f7810 */ /* 0x000fe40007ffe0ff */
[----:B------:R-:W-:Y:S01]  /*1230*/  SEL R152, R14, RZ, !P6 ;  /* 0x000000ff0e987207 */ /* 0x000fe20007000000 */
[----:B------:R-:W-:Y:S01]  /*1240*/  IMAD R97, R89, c[0x0][0x1f0], RZ ;  /* 0x00007c0059617a24 */ /* 0x000fe200078e02ff */
[C---:B------:R-:W-:Y:S01]  /*1250*/  IADD3 R14, R16.reuse, 0x40, RZ ;  /* 0x00000040100e7810 */ /* 0x040fe20007ffe0ff */
[----:B--2---:R-:W-:Y:S01]  /*1260*/  IMAD.IADD R13, R16, 0x1, R15 ;  /* 0x00000001100d7824 */ /* 0x004fe200078e020f */
[-C--:B------:R-:W-:Y:S01]  /*1270*/  LEA.HI R132, R4, R9.reuse, RZ, 0x3 ;  /* 0x0000000904847211 */ /* 0x080fe200078f18ff */
[----:B------:R-:W-:Y:S01]  /*1280*/  IMAD.WIDE.U32 R158, R152, c[0x0][0x1f0], R158 ;  /* 0x00007c00989e7a25 */ /* 0x000fe200078e009e */
[----:B------:R-:W-:Y:S02]  /*1290*/  LEA.HI R4, R4, R9, RZ, 0x6 ;  /* 0x0000000904047211 */ /* 0x000fe400078f30ff */
[----:B------:R-:W-:Y:S01]  /*12a0*/  ISETP.GE.AND P1, PT, R13, c[0x0][0x27c], PT ;  /* 0x00009f000d007a0c */ /* 0x000fe20003f26270 */
[----:B------:R-:W-:Y:S01]  /*12b0*/  IMAD.IADD R12, R16, 0x1, R14 ;  /* 0x00000001100c7824 */ /* 0x000fe200078e020e */
[----:B------:R-:W-:Y:S01]  /*12c0*/  LEA.HI.SX32 R129, R132, R129, 0x1d ;  /* 0x0000008184817211 */ /* 0x000fe200078feaff */
[----:B------:R-:W-:Y:S01]  /*12d0*/  IMAD R97, R152, c[0x0][0x1f4], R97 ;  /* 0x00007d0098617a24 */ /* 0x000fe200078e0261 */
[-C--:B------:R-:W-:Y:S01]  /*12e0*/  SEL R5, R17, R6.reuse, !P1 ;  /* 0x0000000611057207 */ /* 0x080fe20004800000 */
[----:B------:R-:W-:Y:S01]  /*12f0*/  IMAD.SHL.U32 R4, R4, 0x40, RZ ;  /* 0x0000004004047824 */ /* 0x000fe200078e00ff */
[----:B------:R-:W-:Y:S01]  /*1300*/  SEL R2, RZ, c[0x0][0x27c], !P1 ;  /* 0x00009f00ff027a07 */ /* 0x000fe20004800000 */
[----:B------:R-:W-:Y:S01]  /*1310*/  IMAD.IADD R97, R159, 0x1, R97 ;  /* 0x000000019f617824 */ /* 0x000fe200078e0261 */
[----:B------:R-:W-:Y:S01]  /*1320*/  IADD3 R91, P1, R20, R139, RZ ;  /* 0x0000008b145b7210 */ /* 0x000fe20007f3e0ff */
[----:B------:R-:W-:Y:S01]  /*1330*/  IMAD.IADD R9, R25, 0x1, R8 ;  /* 0x0000000119097824 */ /* 0x000fe200078e0208 */
[----:B------:R-:W-:Y:S01]  /*1340*/  SHF.R.S32.HI R126, RZ, 0x1f, R5 ;  /* 0x0000001fff7e7819 */ /* 0x000fe20000011405 */
[----:B------:R-:W-:Y:S01]  /*1350*/  IMAD.IADD R2, R2, 0x1, R13 ;  /* 0x0000000102027824 */ /* 0x000fe200078e020d */
[----:B------:R-:W-:Y:S01]  /*1360*/  BAR.SYNC.DEFER_BLOCKING 0x0 ;  /* 0x0000000000007b1d */ /* 0x000fe20000010000 */
[----:B------:R-:W-:Y:S01]  /*1370*/  IMAD.X R90, R3, 0x1, R10, P1 ;  /* 0x00000001035a7824 */ /* 0x000fe200008e060a */
[----:B------:R-:W-:Y:S01]  /*1380*/  ISETP.GE.AND P0, PT, R12, c[0x0][0x27c], PT ;  /* 0x00009f000c007a0c */ /* 0x000fe20003f06270 */
[----:B------:R-:W-:Y:S01]  /*1390*/  IMAD R10, R10, c[0x0][0x1e0], RZ ;  /* 0x000078000a0a7a24 */ /* 0x000fe200078e02ff */
[----:B------:R-:W-:Y:S01]  /*13a0*/  LEA.HI R126, R126, R5, RZ, 0x4 ;  /* 0x000000057e7e7211 */ /* 0x000fe200078f20ff */
[----:B------:R-:W-:Y:S01]  /*13b0*/  IMAD R89, R89, c[0x0][0x218], RZ ;  /* 0x0000860059597a24 */ /* 0x000fe200078e02ff */
[----:B------:R-:W-:Y:S01]  /*13c0*/  SEL R6, R17, R6, !P0 ;  /* 0x0000000611067207 */ /* 0x000fe20004000000 */
[----:B------:R-:W-:Y:S01]  /*13d0*/  IMAD R109, R139, c[0x0][0x1e4], R10 ;  /* 0x000079008b6d7a24 */ /* 0x000fe200078e020a */
[----:B------:R-:W-:Y:S01]  /*13e0*/  SEL R5, RZ, c[0x0][0x27c], !P0 ;  /* 0x00009f00ff057a07 */ /* 0x000fe20004000000 */
[----:B------:R-:W-:Y:S01]  /*13f0*/  IMAD.MOV.U32 R8, RZ, RZ, R24 ;  /* 0x000000ffff087224 */ /* 0x000fe200078e0018 */
[----:B------:R-:W-:Y:S01]  /*1400*/  IADD3 R83, P1, P0, R158, R160, R18 ;  /* 0x000000a09e537210 */ /* 0x000fe2000783e012 */
[----:B------:R-:W-:Y:S01]  /*1410*/  IMAD.IADD R109, R161, 0x1, R109 ;  /* 0x00000001a16d7824 */ /* 0x000fe200078e026d */
[----:B------:R-:W-:Y:S01]  /*1420*/  SHF.R.S32.HI R3, RZ, 0x1f, R2 ;  /* 0x0000001fff037819 */ /* 0x000fe20000011402 */
[----:B------:R-:W-:Y:S01]  /*1430*/  IMAD.IADD R5, R5, 0x1, R12 ;  /* 0x0000000105057824 */ /* 0x000fe200078e020c */
[----:B------:R-:W-:Y:S01]  /*1440*/  SHF.R.S32.HI R125, RZ, 0x1f, R6 ;  /* 0x0000001fff7d7819 */ /* 0x000fe20000011406 */
[C---:B------:R-:W-:Y:S01]  /*1450*/  IMAD R89, R152.reuse, c[0x0][0x21c], R89 ;  /* 0x0000870098597a24 */ /* 0x040fe200078e0259 */
[----:B------:R-:W-:Y:S01]  /*1460*/  IADD3.X R82, R97, R109, R19, P1, P0 ;  /* 0x0000006d61527210 */ /* 0x000fe20000fe0413 */
[----:B------:R-:W-:Y:S01]  /*1470*/  IMAD.WIDE.U32 R152, R152, c[0x0][0x218], R8 ;  /* 0x0000860098987a25 */ /* 0x000fe200078e0008 */
[----:B------:R-:W-:-:S02]  /*1480*/  LOP3.LUT P0, RZ, R113, 0x4, RZ, 0xc0, !PT ;  /* 0x0000000471ff7812 */ /* 0x000fc4000780c0ff */
[----:B------:R-:W-:Y:S01]  /*1490*/  SHF.R.S32.HI R0, RZ, 0x1f, R5 ;  /* 0x0000001fff007819 */ /* 0x000fe20000011405 */
[----:B------:R-:W-:Y:S01]  /*14a0*/  IMAD.SHL.U32 R113, R113, 0x40, RZ ;  /* 0x0000004071717824 */ /* 0x000fe200078e00ff */
[-C--:B------:R-:W-:Y:S01]  /*14b0*/  LEA.HI R131, R3, R2.reuse, RZ, 0x3 ;  /* 0x0000000203837211 */ /* 0x080fe200078f18ff */
[----:B------:R-:W-:Y:S01]  /*14c0*/  IMAD.IADD R89, R153, 0x1, R89 ;  /* 0x0000000199597824 */ /* 0x000fe200078e0259 */
[----:B------:R-:W-:Y:S02]  /*14d0*/  LEA.HI R3, R3, R2, RZ, 0x6 ;  /* 0x0000000203037211 */ /* 0x000fe400078f30ff */
[----:B------:R-:W-:Y:S02]  /*14e0*/  LOP3.LUT R113, R113, 0x1c0, RZ, 0xc0, !PT ;  /* 0x000001c071717812 */ /* 0x000fe400078ec0ff */
[----:B------:R-:W-:Y:S01]  /*14f0*/  LEA.HI R2, R7, R78, RZ, 0x5 ;  /* 0x0000004e07027211 */ /* 0x000fe200078f28ff */
[----:B------:R-:W-:Y:S01]  /*1500*/  IMAD.SHL.U32 R3, R3, 0x40, RZ ;  /* 0x0000004003037824 */ /* 0x000fe200078e00ff */
[----:B------:R-:W-:-:S02]  /*1510*/  LEA.HI R130, R0, R5, RZ, 0x3 ;  /* 0x0000000500827211 */ /* 0x000fc400078f18ff */
[----:B------:R-:W-:Y:S01]  /*1520*/  LEA.HI R125, R125, R6, RZ, 0x4 ;  /* 0x000000067d7d7211 */ /* 0x000fe200078f20ff */
[----:B------:R-:W-:Y:S01]  /*1530*/  IMAD.SHL.U32 R2, R2, 0x10, RZ ;  /* 0x0000001002027824 */ /* 0x000fe200078e00ff */
[----:B------:R-:W-:Y:S02]  /*1540*/  LEA.HI R0, R0, R5, RZ, 0x6 ;  /* 0x0000000500007211 */ /* 0x000fe400078f30ff */
[----:B------:R-:W-:Y:S02]  /*1550*/  SHF.R.U32.HI R5, RZ, 0x3, R113 ;  /* 0x00000003ff057819 */ /* 0x000fe40000011671 */
[C---:B------:R-:W-:Y:S01]  /*1560*/  LOP3.LUT R6, R113.reuse, 0x38, R132, 0xf8, !PT ;  /* 0x0000003871067812 */ /* 0x040fe200078ef884 */
[----:B------:R-:W-:Y:S01]  /*1570*/  IMAD.SHL.U32 R0, R0, 0x40, RZ ;  /* 0x0000004000007824 */ /* 0x000fe200078e00ff */
[----:B------:R-:W-:Y:S02]  /*1580*/  LOP3.LUT R10, R113, 0x38, R131, 0xf8, !PT ;  /* 0x00000038710a7812 */ /* 0x000fe400078ef883 */
[----:B------:R-:W-:-:S02]  /*1590*/  LOP3.LUT R123, R6, R5, RZ, 0x3c, !PT ;  /* 0x00000005067b7212 */ /* 0x000fc400078e3cff */
[----:B------:R-:W-:Y:S02]  /*15a0*/  LOP3.LUT R6, R113, 0x38, R130, 0xf8, !PT ;  /* 0x0000003871067812 */ /* 0x000fe400078ef882 */
[----:B------:R-:W-:Y:S02]  /*15b0*/  SHF.R.S32.HI R126, RZ, 0x4, R126 ;  /* 0x00000004ff7e7819 */ /* 0x000fe4000001147e */
[----:B------:R-:W-:Y:S02]  /*15c0*/  SHF.R.S32.HI R125, RZ, 0x4, R125 ;  /* 0x00000004ff7d7819 */ /* 0x000fe4000001147d */
[----:B------:R-:W-:Y:S02]  /*15d0*/  LOP3.LUT R2, R2, 0xfffffe00, RZ, 0xc0, !PT ;  /* 0xfffffe0002027812 */ /* 0x000fe400078ec0ff */
[----:B------:R-:W-:Y:S02]  /*15e0*/  LOP3.LUT R4, R4, 0x7ffff000, RZ, 0xc0, !PT ;  /* 0x7ffff00004047812 */ /* 0x000fe400078ec0ff */
[----:B------:R-:W-:-:S02]  /*15f0*/  LOP3.LUT R3, R3, 0x7ffff000, RZ, 0xc0, !PT ;  /* 0x7ffff00003037812 */ /* 0x000fc400078ec0ff */
[-C--:B------:R-:W-:Y:S02]  /*1600*/  LOP3.LUT R119, R10, R5.reuse, RZ, 0x3c, !PT ;  /* 0x000000050a777212 */ /* 0x080fe400078e3cff */
[----:B------:R-:W-:Y:S02]  /*1610*/  LOP3.LUT R0, R0, 0x7ffff000, RZ, 0xc0, !PT ;  /* 0x7ffff00000007812 */ /* 0x000fe400078ec0ff */
[----:B------:R-:W-:Y:S02]  /*1620*/  LOP3.LUT R115, R6, R5, RZ, 0x3c, !PT ;  /* 0x0000000506737212 */ /* 0x000fe400078e3cff */
[----:B------:R-:W-:Y:S02]  /*1630*/  LEA.HI.SX32 R126, R131, R126, 0x1d ;  /* 0x0000007e837e7211 */ /* 0x000fe400078feaff */
[----:B------:R-:W-:Y:S02]  /*1640*/  LEA.HI.SX32 R125, R130, R125, 0x1d ;  /* 0x0000007d827d7211 */ /* 0x000fe400078feaff */
[----:B------:R-:W-:-:S02]  /*1650*/  IADD3 R123, R123, R4, R2 ;  /* 0x000000047b7b7210 */ /* 0x000fc40007ffe002 */
[--C-:B------:R-:W-:Y:S02]  /*1660*/  IADD3 R119, R119, R3, R2.reuse ;  /* 0x0000000377777210 */ /* 0x100fe40007ffe002 */
[----:B------:R-:W-:Y:S01]  /*1670*/  IADD3 R115, R115, R0, R2 ;  /* 0x0000000073737210 */ /* 0x000fe20007ffe002 */
[----:B------:R-:W-:Y:S01]  /*1680*/  IMAD.SHL.U32 R123, R123, 0x2, RZ ;  /* 0x000000027b7b7824 */ /* 0x000fe200078e00ff */
[----:B------:R-:W-:Y:S01]  /*1690*/  SHF.R.S32.HI R4, RZ, 0x1f, R129 ;  /* 0x0000001fff047819 */ /* 0x000fe20000011481 */
[----:B------:R-:W-:Y:S01]  /*16a0*/  IMAD.SHL.U32 R119, R119, 0x2, RZ ;  /* 0x0000000277777824 */ /* 0x000fe200078e00ff */
[----:B------:R-:W-:Y:S01]  /*16b0*/  SHF.R.S32.HI R3, RZ, 0x1f, R126 ;  /* 0x0000001fff037819 */ /* 0x000fe2000001147e */
[----:B------:R-:W-:Y:S01]  /*16c0*/  IMAD.SHL.U32 R115, R115, 0x2, RZ ;  /* 0x0000000273737824 */ /* 0x000fe200078e00ff */
[----:B------:R-:W-:Y:S02]  /*16d0*/  SHF.R.S32.HI R0, RZ, 0x1f, R125 ;  /* 0x0000001fff007819 */ /* 0x000fe4000001147d */
[----:B------:R-:W-:Y:S01]  /*16e0*/  LEA.HI R4, R4, R129, RZ, 0x3 ;  /* 0x0000008104047211 */ /* 0x000fe200078f18ff */
[----:B------:R-:W-:Y:S01]  /*16f0*/  IMAD.SHL.U32 R129, R129, 0x8, RZ ;  /* 0x0000000881817824 */ /* 0x000fe200078e00ff */
[----:B------:R-:W-:Y:S01]  /*1700*/  LEA.HI R3, R3, R126, RZ, 0x3 ;  /* 0x0000007e03037211 */ /* 0x000fe200078f18ff */
[----:B------:R-:W-:Y:S01]  /*1710*/  IMAD.SHL.U32 R126, R126, 0x8, RZ ;  /* 0x000000087e7e7824 */ /* 0x000fe200078e00ff */
[----:B------:R-:W-:Y:S01]  /*1720*/  LEA.HI R0, R0, R125, RZ, 0x3 ;  /* 0x0000007d00007211 */ /* 0x000fe200078f18ff */
[----:B------:R-:W-:Y:S01]  /*1730*/  IMAD.SHL.U32 R125, R125, 0x8, RZ ;  /* 0x000000087d7d7824 */ /* 0x000fe200078e00ff */
[C---:B------:R-:W-:Y:S01]  /*1740*/  LOP3.LUT R128, R113.reuse, 0x18, R18, 0xf8, !PT ;  /* 0x0000001871807812 */ /* 0x040fe200078ef812 */
[----:B------:R-:W-:Y:S01]  /*1750*/  IMAD.SHL.U32 R4, R4, 0x200, RZ ;  /* 0x0000020004047824 */ /* 0x000fe200078e00ff */
[C---:B------:R-:W-:Y:S01]  /*1760*/  LOP3.LUT R10, R113.reuse, 0x38, R129, 0xf8, !PT ;  /* 0x00000038710a7812 */ /* 0x040fe200078ef881 */
[----:B------:R-:W-:Y:S01]  /*1770*/  IMAD.SHL.U32 R0, R0, 0x200, RZ ;  /* 0x0000020000007824 */ /* 0x000fe200078e00ff */
[----:B------:R-:W-:Y:S01]  /*1780*/  LOP3.LUT R6, R113, 0x38, R126, 0xf8, !PT ;  /* 0x0000003871067812 */ /* 0x000fe200078ef87e */
[----:B------:R-:W-:Y:S01]  /*1790*/  IMAD.SHL.U32 R3, R3, 0x200, RZ ;  /* 0x0000020003037824 */ /* 0x000fe200078e00ff */
[----:B------:R-:W-:-:S02]  /*17a0*/  LOP3.LUT R113, R113, 0x38, R125, 0xf8, !PT ;  /* 0x0000003871717812 */ /* 0x000fc400078ef87d */
[----:B------:R-:W-:Y:S02]  /*17b0*/  LOP3.LUT R0, R0, 0x7ffff000, RZ, 0xc0, !PT ;  /* 0x7ffff00000007812 */ /* 0x000fe400078ec0ff */
[-C--:B------:R-:W-:Y:S02]  /*17c0*/  LOP3.LUT R113, R113, R5.reuse, RZ, 0x3c, !PT ;  /* 0x0000000571717212 */ /* 0x080fe400078e3cff */
[----:B------:R-:W-:Y:S02]  /*17d0*/  SHF.R.S32.HI R17, RZ, 0x1f, R16 ;  /* 0x0000001fff117819 */ /* 0x000fe40000011410 */
[----:B------:R-:W-:Y:S02]  /*17e0*/  IADD3 R113, R113, R0, R2 ;  /* 0x0000000071717210 */ /* 0x000fe40007ffe002 */
[-C--:B------:R-:W-:Y:S01]  /*17f0*/  LOP3.LUT R121, R10, R5.reuse, RZ, 0x3c, !PT ;  /* 0x000000050a797212 */ /* 0x080fe200078e3cff */
[----:B------:R-:W-:Y:S01]  /*1800*/  IMAD.WIDE.U32 R150, R139, c[0x0][0x280], R16 ;  /* 0x0000a0008b967a25 */ /* 0x000fe200078e0010 */
[----:B------:R-:W-:-:S02]  /*1810*/  LOP3.LUT R117, R6, R5, RZ, 0x3c, !PT ;  /* 0x0000000506757212 */ /* 0x000fc400078e3cff */
[----:B------:R-:W-:Y:S01]  /*1820*/  LOP3.LUT R4, R4, 0x7ffff000, RZ, 0xc0, !PT ;  /* 0x7ffff00004047812 */ /* 0x000fe200078ec0ff */
[----:B------:R-:W-:Y:S01]  /*1830*/  IMAD.WIDE.U32 R148, R139, c[0x0][0x290], R16 ;  /* 0x0000a4008b947a25 */ /* 0x000fe200078e0010 */
[----:B------:R-:W-:Y:S02]  /*1840*/  LOP3.LUT R3, R3, 0x7ffff000, RZ, 0xc0, !PT ;  /* 0x7ffff00003037812 */ /* 0x000fe400078ec0ff */
[----:B-----5:R-:W-:Y:S01]  /*1850*/  SHF.R.S32.HI R0, RZ, 0x1f, R79 ;  /* 0x0000001fff007819 */ /* 0x020fe2000001144f */
[----:B------:R-:W-:Y:S01]  /*1860*/  IMAD.IADD R151, R151, 0x1, R146 ;  /* 0x0000000197977824 */ /* 0x000fe200078e0292 */
[----:B------:R-:W-:Y:S01]  /*1870*/  LOP3.LUT R128, R2, R128, R5, 0xf6, !PT ;  /* 0x0000008002807212 */ /* 0x000fe200078ef605 */
[----:B------:R-:W-:Y:S01]  /*1880*/  IMAD.IADD R149, R149, 0x1, R144 ;  /* 0x0000000195957824 */ /* 0x000fe200078e0290 */
[----:B------:R-:W-:Y:S01]  /*1890*/  IADD3 R121, R121, R4, R2 ;  /* 0x0000000479797210 */ /* 0x000fe20007ffe002 */
[----:B------:R-:W-:Y:S01]  /*18a0*/  IMAD.MOV.U32 R146, RZ, RZ, R28 ;  /* 0x000000ffff927224 */ /* 0x000fe200078e001c */
[----:B------:R-:W-:Y:S01]  /*18b0*/  IADD3 R117, R117, R3, R2 ;  /* 0x0000000375757210 */ /* 0x000fe20007ffe002 */
[----:B------:R-:W-:Y:S01]  /*18c0*/  IMAD R2, R0, c[0x0][0x280], RZ ;  /* 0x0000a00000027a24 */ /* 0x000fe200078e02ff */
[----:B------:R-:W-:Y:S01]  /*18d0*/  LEA R128, R128, 0x100, 0x1 ;  /* 0x0000010080807811 */ /* 0x000fe200078e08ff */
[----:B------:R-:W-:Y:S01]  /*18e0*/  IMAD.MOV.U32 R144, RZ, RZ, R26 ;  /* 0x000000ffff907224 */ /* 0x000fe200078e001a */
[----:B------:R-:W-:Y:S01]  /*18f0*/  LOP3.LUT R132, R132, 0xfffffff8, RZ, 0xc0, !PT ;  /* 0xfffffff884847812 */ /* 0x000fe200078ec0ff */
[----:B------:R-:W-:Y:S01]  /*1900*/  IMAD R0, R0, c[0x0][0x290], RZ ;  /* 0x0000a40000007a24 */ /* 0x000fe200078e02ff */
[----:B------:R-:W-:Y:S01]  /*1910*/  LOP3.LUT R131, R131, 0xfffffff8, RZ, 0xc0, !PT ;  /* 0xfffffff883837812 */ /* 0x000fe200078ec0ff */
[C---:B------:R-:W-:Y:S01]  /*1920*/  IMAD R85, R79.reuse, c[0x0][0x284], R2 ;  /* 0x0000a1004f557a24 */ /* 0x040fe200078e0202 */
[----:B------:R-:W-:Y:S01]  /*1930*/  LOP3.LUT R130, R130, 0xfffffff8, RZ, 0xc0, !PT ;  /* 0xfffffff882827812 */ /* 0x000fe200078ec0ff */
[----:B------:R-:W-:Y:S01]  /*1940*/  IMAD.WIDE.U32 R150, R79, c[0x0][0x280], R150 ;  /* 0x0000a0004f967a25 */ /* 0x000fe200078e0096 */
[----:B------:R-:W-:-:S02]  /*1950*/  IADD3 R127, R128, 0x40, RZ ;  /* 0x00000040807f7810 */ /* 0x000fc40007ffe0ff */
[----:B------:R-:W-:Y:S01]  /*1960*/  ISETP.NE.AND P6, PT, RZ, UR4, PT ;  /* 0x00000004ff007c0c */ /* 0x000fe2000bfc5270 */
[C---:B------:R-:W-:Y:S01]  /*1970*/  IMAD R3, R79.reuse, c[0x0][0x294], R0 ;  /* 0x0000a5004f037a24 */ /* 0x040fe200078e0200 */
[C---:B------:R-:W-:Y:S01]  /*1980*/  IADD3 R10, R16.reuse, 0x50, RZ ;  /* 0x00000050100a7810 */ /* 0x040fe20007ffe0ff */
[C---:B------:R-:W-:Y:S01]  /*1990*/  IMAD.WIDE.U32 R146, R79.reuse, c[0x0][0x280], R146 ;  /* 0x0000a0004f927a25 */ /* 0x040fe200078e0092 */
[----:B------:R-:W-:Y:S02]  /*19a0*/  IADD3 R9, R16, 0x10, RZ ;  /* 0x0000001010097810 */ /* 0x000fe40007ffe0ff */
[----:B------:R-:W-:Y:S01]  /*19b0*/  SHF.R.S32.HI R124, RZ, 0x1f, R132 ;  /* 0x0000001fff7c7819 */ /* 0x000fe20000011484 */
[C---:B------:R-:W-:Y:S01]  /*19c0*/  IMAD.WIDE.U32 R148, R79.reuse, c[0x0][0x290], R148 ;  /* 0x0000a4004f947a25 */ /* 0x040fe200078e0094 */
[----:B------:R-:W-:Y:S02]  /*19d0*/  @P0 IADD3 R127, R128, -0x40, RZ ;  /* 0xffffffc0807f0810 */ /* 0x000fe40007ffe0ff */
[----:B------:R-:W-:Y:S01]  /*19e0*/  SHF.R.S32.HI R118, RZ, 0x1f, R129 ;  /* 0x0000001fff767819 */ /* 0x000fe20000011481 */
[----:B------:R-:W-:Y:S01]  /*19f0*/  IMAD.WIDE.U32 R144, R79, c[0x0][0x290], R144 ;  /* 0x0000a4004f907a25 */ /* 0x000fe200078e0090 */
[----:B------:R-:W-:-:S02]  /*1a00*/  SHF.R.S32.HI R122, RZ, 0x1f, R131 ;  /* 0x0000001fff7a7819 */ /* 0x000fc40000011483 */
[----:B------:R-:W-:Y:S01]  /*1a10*/  SHF.R.S32.HI R120, RZ, 0x1f, R130 ;  /* 0x0000001fff787819 */ /* 0x000fe20000011482 */
[----:B------:R-:W-:Y:S01]  /*1a20*/  IMAD.IADD R87, R151, 0x1, R85 ;  /* 0x0000000197577824 */ /* 0x000fe200078e0255 */
[----:B------:R-:W-:Y:S01]  /*1a30*/  SHF.R.S32.HI R116, RZ, 0x1f, R126 ;  /* 0x0000001fff747819 */ /* 0x000fe2000001147e */
[----:B------:R-:W-:Y:S01]  /*1a40*/  IMAD.IADD R85, R85, 0x1, R147 ;  /* 0x0000000155557824 */ /* 0x000fe200078e0293 */
[----:B------:R-:W-:Y:S01]  /*1a50*/  SHF.R.S32.HI R114, RZ, 0x1f, R125 ;  /* 0x0000001fff727819 */ /* 0x000fe2000001147d */
[----:B------:R-:W-:Y:S02]  /*1a60*/  IMAD.IADD R86, R149, 0x1, R3 ;  /* 0x0000000195567824 */ /* 0x000fe400078e0203 */
[----:B------:R-:W-:Y:S02]  /*1a70*/  IMAD.IADD R84, R3, 0x1, R145 ;  /* 0x0000000103547824 */ /* 0x000fe400078e0291 */
[----:B------:R-:W-:Y:S02]  /*1a80*/  IMAD.SHL.U32 R121, R121, 0x2, RZ ;  /* 0x0000000279797824 */ /* 0x000fe400078e00ff */
[----:B------:R-:W-:-:S02]  /*1a90*/  IMAD.SHL.U32 R117, R117, 0x2, RZ ;  /* 0x0000000275757824 */ /* 0x000fc400078e00ff */
[----:B------:R-:W-:Y:S02]  /*1aa0*/  IMAD.SHL.U32 R113, R113, 0x2, RZ ;  /* 0x0000000271717824 */ /* 0x000fe400078e00ff */
.L_x_1845:
        /* <DEDUP_REMOVED lines=84> */
.L_x_1825:
[----:B------:R-:W-:Y:S05]  /*1ff0*/  BSYNC B0 ;  /* 0x0000000000007941 */ /* 0x000fea0003800000 */
.L_x_1824:
        /* <DEDUP_REMOVED lines=89> */
.L_x_1828:
[----:B------:R-:W-:Y:S05]  /*2590*/  BSYNC B0 ;  /* 0x0000000000007941 */ /* 0x000fea0003800000 */
.L_x_1827:
        /* <DEDUP_REMOVED lines=56> */
.L_x_1830:
[----:B------:R-:W-:Y:S05]  /*2920*/  BSYNC B0 ;  /* 0x0000000000007941 */ /* 0x000fea0003800000 */
.L_x_1829:
        /* <DEDUP_REMOVED lines=56> */
.L_x_1832:
[----:B------:R-:W-:Y:S05]  /*2cb0*/  BSYNC B0 ;  /* 0x0000000000007941 */ /* 0x000fea0003800000 */
.L_x_1831:
        /* <DEDUP_REMOVED lines=56> */
.L_x_1834:
[----:B------:R-:W-:Y:S05]  /*3040*/  BSYNC B0 ;  /* 0x0000000000007941 */ /* 0x000fea0003800000 */
.L_x_1833:
        /* <DEDUP_REMOVED lines=56> */
.L_x_1836:
[----:B------:R-:W-:Y:S05]  /*33d0*/  BSYNC B0 ;  /* 0x0000000000007941 */ /* 0x000fea0003800000 */
.L_x_1835:
        /* <DEDUP_REMOVED lines=56> */
.L_x_1823:
        /* <DEDUP_REMOVED lines=47> */
.L_x_1838:
[----:B------:R-:W-:Y:S05]  /*3a50*/  BSYNC B0 ;  /* 0x0000000000007941 */ /* 0x000fea0003800000 */
.L_x_1837:
[----:B------:R-:W-:Y:S04]  /*3a60*/  IADD3 R143, P0, R160, R24, RZ ;  /* 0x00000018a08f7210 */ /* 0x000fe80007f1e0ff */
[----:B------:R-:W-:Y:S01]  /*3a70*/  IADD3.X R88, R109, R88, RZ, P0, !PT ;  /* 0x000000586d587210 */ /* 0x000fe200007fe4ff */
[----:B------:R-:W-:-:S05]  /*3a80*/  @P1 BRA `(.L_x_1826) ;  /* 0x0000199000001947 */ /* 0x000fca0003800000 */
[----:B------:R-:W-:Y:S01]  /*3a90*/  ISETP.GE.AND P0, PT, R18, c[0x0][0x1d4], PT ;  /* 0x0000750012007a0c */ /* 0x000fe20003f06270 */
[----:B-----5:R-:W-:Y:S01]  /*3aa0*/  IMAD.MOV.U32 R8, RZ, RZ, R66 ;  /* 0x000000ffff087224 */ /* 0x020fe200078e0042 */
[----:B------:R-:W-:Y:S01]  /*3ab0*/  MOV R5, R65 ;  /* 0x0000004100057202 */ /* 0x000fe20000000f00 */
[----:B------:R-:W-:Y:S01]  /*3ac0*/  IMAD.MOV.U32 R7, RZ, RZ, R67 ;  /* 0x000000ffff077224 */ /* 0x000fe200078e0043 */
[----:B-1----:R-:W-:Y:S01]  /*3ad0*/  MOV R3, R23 ;  /* 0x0000001700037202 */ /* 0x002fe20000000f00 */
        /* <DEDUP_REMOVED lines=70> */
[--C-:B------:R-:W-:Y:S01]  /*3f40*/  IMAD.MOV.U32 R36, RZ, RZ, R39.reuse ;  /* 0x000000ffff247224 */ /* 0x100fe200078e0027 */
        /* <DEDUP_REMOVED lines=55> */
[C---:B------:R-:W-:Y:S01]  /*42c0*/  @!P0 FMUL.FTZ R8, R36.reuse, R39 ;  /* 0x0000002724088220 */ /* 0x040fe20000410000 */
[----:B------:R-:W-:Y:S01]  /*42d0*/  @!P0 MOV R72, R170 ;  /* 0x000000aa00488202 */ /* 0x000fe20000000f00 */
[----:B------:R-:W-:Y:S02]  /*42e0*/  @!P0 FFMA.FTZ R179, R36, R61, -R179 ;  /* 0x0000003d24b38223 */ /* 0x000fe400000108b3 */
[----:B------:R-:W-:Y:S02]  /*42f0*/  @!P0 FFMA.FTZ R7, R58, R59, R7 ;  /* 0x0000003b3a078223 */ /* 0x000fe40000010007 */
[----:B------:R-:W-:Y:S01]  /*4300*/  @!P0 FFMA.FTZ R8, R60, R61, R8 ;  /* 0x0000003d3c088223 */ /* 0x000fe20000010008 */
[----:B------:R-:W-:Y:S01]  /*4310*/  @!P0 F2FP.PACK_AB R179, R179, R176 ;  /* 0x000000b0b3b3823e */ /* 0x000fe200000000ff */
[----:B------:R-:W-:Y:S01]  /*4320*/  @!P0 IMAD.MOV.U32 R26, RZ, RZ, R174 ;  /* 0x000000ffff1a8224 */ /* 0x000fe200078e00ae */
[----:B------:R-:W-:Y:S01]  /*4330*/  @!P0 F2FP.PACK_AB R176, R6, R5 ;  /* 0x0000000506b0823e */ /* 0x000fe200000000ff */
[----:B------:R-:W-:Y:S01]  /*4340*/  @!P0 IMAD.MOV.U32 R73, RZ, RZ, R171 ;  /* 0x000000ffff498224 */ /* 0x000fe200078e00ab */
[----:B------:R-:W-:Y:S02]  /*4350*/  @!P0 MOV R27, R179 ;  /* 0x000000b3001b8202 */ /* 0x000fe40000000f00 */
[----:B------:R-:W-:Y:S02]  /*4360*/  @!P0 F2FP.PACK_AB R177, R8, R7 ;  /* 0x0000000708b1823e */ /* 0x000fe400000000ff */
[----:B------:R-:W-:Y:S01]  /*4370*/  @!P0 MOV R74, R176 ;  /* 0x000000b0004a8202 */ /* 0x000fe20000000f00 */
[----:B------:R1:W-:Y:S01]  /*4380*/  STG.E.128 [R168.64], R24 ;  /* 0x00000018a8007986 */ /* 0x0003e2000c101d06 */
[----:B------:R-:W-:Y:S07]  /*4390*/  @!P0 MOV R75, R177 ;  /* 0x000000b1004b8202 */ /* 0x000fee0000000f00 */
[----:B------:R1:W-:Y:S02]  /*43a0*/  @!P2 STG.E.128 [R166.64], R72 ;  /* 0x00000048a600a986 */ /* 0x0003e4000c101d06 */
.L_x_1840:
[----:B------:R-:W-:Y:S05]  /*43b0*/  BSYNC B0 ;  /* 0x0000000000007941 */ /* 0x000fea0003800000 */
.L_x_1839:
        /* <DEDUP_REMOVED lines=73> */
[--C-:B------:R-:W-:Y:S02]  /*4850*/  @!P0 HADD2.F32 R46, -RZ, R47.reuse.H0_H0 ;  /* 0x2000002fff2e8230 */ /* 0x100fe40000004100 */
[-C--:B------:R-:W-:Y:S01]  /*4860*/  @!P0 FMUL.FTZ R74, R48, R31.reuse ;  /* 0x0000001f304a8220 */ /* 0x080fe20000410000 */
[----:B------:R-:W-:Y:S01]  /*4870*/  @!P0 HADD2.F32 R47, -RZ, R47.H1_H1 ;  /* 0x3000002fff2f8230 */ /* 0x000fe20000004100 */
[----:B------:R-:W-:Y:S01]  /*4880*/  @!P0 FMUL.FTZ R7, R36, R31 ;  /* 0x0000001f24078220 */ /* 0x000fe20000410000 */
[----:B------:R-:W-:Y:S02]  /*4890*/  @!P0 HADD2.F32 R31, -RZ, R34.H0_H0 ;  /* 0x20000022ff1f8230 */ /* 0x000fe40000004100 */
        /* <DEDUP_REMOVED lines=28> */
[----:B------:R-:W-:Y:S01]  /*4a60*/  @!P0 IMAD.MOV.U32 R26, RZ, RZ, R167 ;  /* 0x000000ffff1a8224 */ /* 0x000fe200078e00a7 */
[----:B------:R-:W-:Y:S01]  /*4a70*/  @!P0 F2FP.PACK_AB R164, R6, R5 ;  /* 0x0000000506a4823e */ /* 0x000fe200000000ff */
[----:B------:R-:W-:Y:S01]  /*4a80*/  @!P0 IMAD.MOV.U32 R57, RZ, RZ, R73 ;  /* 0x000000ffff398224 */ /* 0x000fe200078e0049 */
[----:B------:R-:W-:Y:S02]  /*4a90*/  @!P0 F2FP.PACK_AB R165, R8, R7 ;  /* 0x0000000708a5823e */ /* 0x000fe400000000ff */
[----:B------:R1:W-:Y:S01]  /*4aa0*/  STG.E.128 [R60.64], R24 ;  /* 0x000000183c007986 */ /* 0x0003e2000c101d06 */
[----:B------:R-:W-:Y:S02]  /*4ab0*/  @!P0 MOV R56, R72 ;  /* 0x0000004800388202 */ /* 0x000fe40000000f00 */
[----:B------:R-:W-:Y:S02]  /*4ac0*/  @!P0 MOV R58, R164 ;  /* 0x000000a4003a8202 */ /* 0x000fe40000000f00 */
[----:B------:R-:W-:Y:S05]  /*4ad0*/  @!P0 MOV R59, R165 ;  /* 0x000000a5003b8202 */ /* 0x000fea0000000f00 */
[----:B------:R1:W-:Y:S02]  /*4ae0*/  @!P2 STG.E.128 [R54.64], R56 ;  /* 0x000000383600a986 */ /* 0x0003e4000c101d06 */
.L_x_1842:
[----:B------:R-:W-:Y:S05]  /*4af0*/  BSYNC B0 ;  /* 0x0000000000007941 */ /* 0x000fea0003800000 */
.L_x_1841:
[----:B------:R-:W-:Y:S11]  /*4b00*/  ISETP.GE.AND P0, PT, R12, c[0x0][0x1d4], PT ;  /* 0x000075000c007a0c */ /* 0x000ff60003f06270 */
[----:B------:R-:W-:Y:S02]  /*4b10*/  @!UPT UIADD3 URZ, URZ, URZ, URZ ;  /* 0x0000003f3f3ff290 */ /* 0x000fe4000fffe03f */
[----:B------:R-:W-:-:S05]  /*4b20*/  @P0 BRA `(.L_x_1826) ;  /* 0x000008f000000947 */ /* 0x000fca0003800000 */
[----:B-1----:R-:W1:Y:S01]  /*4b30*/  LDS.128 R52, [R113+0x6100] ;  /* 0x0061000071347984 */ /* 0x002e620000000c00 */
[----:B------:R-:W-:Y:S04]  /*4b40*/  IADD3 R58, P1, P0, R158, R143, R130 ;  /* 0x0000008f9e3a7210 */ /* 0x000fe8000783e082 */
[----:B------:R-:W-:Y:S02]  /*4b50*/  IADD3.X R51, R97, R88, R120, P1, P0 ;  /* 0x0000005861337210 */ /* 0x000fe40000fe0478 */
[C---:B------:R-:W-:Y:S01]  /*4b60*/  LEA R56, P0, R58.reuse, c[0x0][0x1c8], 0x1 ;  /* 0x000072003a387a11 */ /* 0x040fe200078008ff */
[----:B------:R-:W2:Y:S03]  /*4b70*/  LDS.128 R24, [R115+0x6100] ;  /* 0x0061000073187984 */ /* 0x000ea60000000c00 */
[----:B------:R-:W-:Y:S02]  /*4b80*/  LEA.HI.X R57, R58, c[0x0][0x1cc], R51, 0x1, P0 ;  /* 0x000073003a397a11 */ /* 0x000fe400000f0c33 */
[----:B------:R-:W-:Y:S11]  /*4b90*/  ISETP.GE.AND P0, PT, R12, c[0x0][0x27c], PT ;  /* 0x00009f000c007a0c */ /* 0x000ff60003f06270 */
[----:B------:R-:W-:Y:S02]  /*4ba0*/  @!UPT UIADD3 URZ, URZ, URZ, URZ ;  /* 0x0000003f3f3ff290 */ /* 0x000fe4000fffe03f */
[----:B------:R-:W-:Y:S01]  /*4bb0*/  @!P0 HADD2.F32 R30, -RZ, R33.H1_H1 ;  /* 0x30000021ff1e8230 */ /* 0x000fe20000004100 */
[--C-:B------:R-:W-:Y:S01]  /*4bc0*/  @!P0 SHF.R.U32.HI R28, RZ, 0x10, R21.reuse ;  /* 0x00000010ff1c8819 */ /* 0x100fe20000011615 */
[--C-:B------:R-:W-:Y:S01]  /*4bd0*/  @!P0 HADD2.F32 R40, -RZ, R63.reuse.H1_H1 ;  /* 0x3000003fff288230 */ /* 0x100fe20000004100 */
[----:B------:R-:W-:Y:S01]  /*4be0*/  @!P0 SHF.R.U64 R21, R20, 0x10, R21 ;  /* 0x0000001014158819 */ /* 0x000fe20000001215 */
[----:B------:R-:W-:Y:S01]  /*4bf0*/  @!P0 HADD2.F32 R37, -RZ, R63.H0_H0 ;  /* 0x2000003fff258230 */ /* 0x000fe20000004100 */
[--C-:B------:R-:W-:Y:S01]  /*4c00*/  @!P0 SHF.R.U32.HI R20, RZ, 0x10, R23.reuse ;  /* 0x00000010ff148819 */ /* 0x100fe20000011617 */
[--C-:B------:R-:W-:Y:S01]  /*4c10*/  @!P0 HADD2.F32 R44, -RZ, R62.reuse.H1_H1 ;  /* 0x3000003eff2c8230 */ /* 0x100fe20000004100 */
[----:B------:R-:W-:Y:S01]  /*4c20*/  @!P0 SHF.R.U64 R22, R22, 0x10, R23 ;  /* 0x0000001016168819 */ /* 0x000fe20000001217 */
[----:B------:R-:W-:Y:S01]  /*4c30*/  @!P0 HADD2.F32 R47, -RZ, R62.H0_H0 ;  /* 0x2000003eff2f8230 */ /* 0x000fe20000004100 */
        /* <DEDUP_REMOVED lines=8> */
[----:B------:R-:W-:Y:S01]  /*4cc0*/  @!P0 MOV R36, R52 ;  /* 0x0000003400248202 */ /* 0x000fe20000000f00 */
[----:B------:R-:W-:Y:S01]  /*4cd0*/  @!P0 HADD2.F32 R43, -RZ, R43.H0_H0 ;  /* 0x2000002bff2b8230 */ /* 0x000fe20000004100 */
[----:B------:R-:W-:Y:S01]  /*4ce0*/  @!P0 SHF.R.U64 R46, R66, 0x10, R67 ;  /* 0x00000010422e8819 */ /* 0x000fe20000001243 */
[----:B------:R-:W-:Y:S01]  /*4cf0*/  @!P0 HADD2.F32 R38, -RZ, R35.H0_H0 ;  /* 0x20000023ff268230 */ /* 0x000fe20000004100 */
[----:B------:R-:W-:Y:S01]  /*4d00*/  @!P0 MOV R49, R55 ;  /* 0x0000003700318202 */ /* 0x000fe20000000f00 */
[----:B------:R-:W-:Y:S01]  /*4d10*/  @!P0 HADD2.F32 R42, -RZ, R45.H0_H0 ;  /* 0x2000002dff2a8230 */ /* 0x000fe20000004100 */
[----:B--2---:R-:W-:Y:S01]  /*4d20*/  @!P0 MOV R29, R25 ;  /* 0x00000019001d8202 */ /* 0x004fe20000000f00 */
[----:B------:R-:W-:Y:S01]  /*4d30*/  @!P0 HADD2.F32 R50, -RZ, R50.H0_H0 ;  /* 0x20000032ff328230 */ /* 0x000fe20000004100 */
[-C--:B------:R-:W-:Y:S01]  /*4d40*/  @!P0 FMUL.FTZ R51, R38, R30.reuse ;  /* 0x0000001e26338220 */ /* 0x080fe20000410000 */
[----:B------:R-:W-:Y:S02]  /*4d50*/  @!P0 HADD2.F32 R46, -RZ, R46.H0_H0 ;  /* 0x2000002eff2e8230 */ /* 0x000fe40000004100 */
[--C-:B------:R-:W-:Y:S02]  /*4d60*/  @!P0 HADD2.F32 R23, -RZ, R29.reuse.H0_H0 ;  /* 0x2000001dff178230 */ /* 0x100fe40000004100 */
[----:B------:R-:W-:Y:S02]  /*4d70*/  @!P0 HADD2.F32 R34, -RZ, R29.H1_H1 ;  /* 0x3000001dff228230 */ /* 0x000fe40000004100 */
[----:B------:R-:W-:Y:S01]  /*4d80*/  @!P0 HADD2.F32 R41, -RZ, R35.H1_H1 ;  /* 0x30000023ff298230 */ /* 0x000fe20000004100 */
[C---:B------:R-:W-:Y:S01]  /*4d90*/  @!P0 FMUL.FTZ R3, R23.reuse, R30 ;  /* 0x0000001e17038220 */ /* 0x040fe20000410000 */
[----:B------:R-:W-:Y:S01]  /*4da0*/  @!P0 MOV R30, R24 ;  /* 0x00000018001e8202 */ /* 0x000fe20000000f00 */
[----:B------:R-:W-:Y:S01]  /*4db0*/  @!P0 FFMA.FTZ R51, R23, R40, -R51 ;  /* 0x0000002817338223 */ /* 0x000fe20000010833 */
[----:B------:R-:W-:Y:S01]  /*4dc0*/  @!P0 HADD2.F32 R23, -RZ, R33.H0_H0 ;  /* 0x20000021ff178230 */ /* 0x000fe20000004100 */
[-C--:B------:R-:W-:Y:S01]  /*4dd0*/  @!P0 FMUL.FTZ R58, R41, R31.reuse ;  /* 0x0000001f293a8220 */ /* 0x080fe20000410000 */
[----:B------:R-:W-:Y:S01]  /*4de0*/  @!P0 HADD2.F32 R35, -RZ, R36.H0_H0 ;  /* 0x20000024ff238230 */ /* 0x000fe20000004100 */
[C---:B------:R-:W-:Y:S01]  /*4df0*/  @!P0 FMUL.FTZ R4, R34.reuse, R31 ;  /* 0x0000001f22048220 */ /* 0x040fe20000410000 */
[--C-:B------:R-:W-:Y:S01]  /*4e00*/  @!P0 HADD2.F32 R28, -RZ, R30.reuse.H0_H0 ;  /* 0x2000001eff1c8230 */ /* 0x100fe20000004100 */
[----:B------:R-:W-:Y:S01]  /*4e10*/  @!P0 FFMA.FTZ R58, R34, R43, -R58 ;  /* 0x0000002b223a8223 */ /* 0x000fe2000001083a */
[----:B------:R-:W-:Y:S01]  /*4e20*/  @!P0 HADD2.F32 R30, -RZ, R30.H1_H1 ;  /* 0x3000001eff1e8230 */ /* 0x000fe20000004100 */
[CC--:B------:R-:W-:Y:S01]  /*4e30*/  @!P0 FMUL.FTZ R59, R35.reuse, R23.reuse ;  /* 0x00000017233b8220 */ /* 0x0c0fe20000410000 */
[----:B------:R-:W-:Y:S01]  /*4e40*/  @!P0 HADD2.F32 R29, -RZ, R21.H0_H0 ;  /* 0x20000015ff1d8230 */ /* 0x000fe20000004100 */
[C---:B------:R-:W-:Y:S01]  /*4e50*/  @!P0 FMUL.FTZ R0, R28.reuse, R23 ;  /* 0x000000171c008220 */ /* 0x040fe20000410000 */
[----:B------:R-:W-:Y:S01]  /*4e60*/  @!P0 MOV R23, R26 ;  /* 0x0000001a00178202 */ /* 0x000fe20000000f00 */
[----:B------:R-:W-:Y:S01]  /*4e70*/  @!P0 FFMA.FTZ R59, R28, R37, -R59 ;  /* 0x000000251c3b8223 */ /* 0x000fe2000001083b */
[----:B------:R-:W-:Y:S01]  /*4e80*/  @!P0 HADD2.F32 R28, -RZ, R32.H1_H1 ;  /* 0x30000020ff1c8230 */ /* 0x000fe20000004100 */
[----:B------:R-:W-:Y:S01]  /*4e90*/  @!P0 FMUL.FTZ R2, R30, R29 ;  /* 0x0000001d1e028220 */ /* 0x000fe20000410000 */
[----:B------:R-:W-:Y:S01]  /*4ea0*/  @!P0 HADD2.F32 R36, -RZ, R36.H1_H1 ;  /* 0x30000024ff248230 */ /* 0x000fe20000004100 */
[----:B------:R-:W-:Y:S01]  /*4eb0*/  @!P0 FFMA.FTZ R0, R35, R37, R0 ;  /* 0x0000002523008223 */ /* 0x000fe20000010000 */
[--C-:B------:R-:W-:Y:S01]  /*4ec0*/  @!P0 HADD2.F32 R21, -RZ, R23.reuse.H0_H0 ;  /* 0x20000017ff158230 */ /* 0x100fe20000004100 */
[-C--:B------:R-:W-:Y:S01]  /*4ed0*/  @!P0 FMUL.FTZ R61, R42, R28.reuse ;  /* 0x0000001c2a3d8220 */ /* 0x080fe20000410000 */
[----:B------:R-:W-:Y:S01]  /*4ee0*/  @!P0 F2FP.PACK_AB R51, R58, R51 ;  /* 0x000000333a33823e */ /* 0x000fe200000000ff */
[----:B------:R-:W-:Y:S01]  /*4ef0*/  @!P0 FMUL.FTZ R60, R36, R29 ;  /* 0x0000001d243c8220 */ /* 0x000fe20000410000 */
[----:B------:R-:W-:Y:S01]  /*4f00*/  @!P0 HADD2.F32 R29, -RZ, R23.H1_H1 ;  /* 0x30000017ff1d8230 */ /* 0x000fe20000004100 */
[C---:B------:R-:W-:Y:S01]  /*4f10*/  @!P0 FMUL.FTZ R5, R21.reuse, R28 ;  /* 0x0000001c15058220 */ /* 0x040fe20000410000 */
[----:B------:R-:W-:Y:S01]  /*4f20*/  @!P0 MOV R28, R27 ;  /* 0x0000001b001c8202 */ /* 0x000fe20000000f00 */
[----:B------:R-:W-:Y:S01]  /*4f30*/  @!P0 FFMA.FTZ R61, R21, R44, -R61 ;  /* 0x0000002c153d8223 */ /* 0x000fe2000001083d */
[----:B------:R-:W-:Y:S01]  /*4f40*/  @!P0 HADD2.F32 R21, -RZ, R32.H0_H0 ;  /* 0x20000020ff158230 */ /* 0x000fe20000004100 */
[-C--:B------:R-:W-:Y:S01]  /*4f50*/  @!P0 FFMA.FTZ R60, R30, R39.reuse, -R60 ;  /* 0x000000271e3c8223 */ /* 0x080fe2000001083c */
[----:B------:R-:W-:Y:S01]  /*4f60*/  @!P0 HADD2.F32 R22, -RZ, R22.H0_H0 ;  /* 0x20000016ff168230 */ /* 0x000fe20000004100 */
[----:B------:R-:W-:Y:S01]  /*4f70*/  @!P0 FFMA.FTZ R2, R36, R39, R2 ;  /* 0x0000002724028223 */ /* 0x000fe20000010002 */
[--C-:B------:R-:W-:Y:S01]  /*4f80*/  @!P0 HADD2.F32 R48, -RZ, R49.reuse.H0_H0 ;  /* 0x20000031ff308230 */ /* 0x100fe20000004100 */
[----:B------:R-:W-:Y:S01]  /*4f90*/  @!P0 FFMA.FTZ R3, R38, R40, R3 ;  /* 0x0000002826038223 */ /* 0x000fe20000010003 */
[----:B------:R-:W-:Y:S01]  /*4fa0*/  @!P0 HADD2.F32 R49, -RZ, R49.H1_H1 ;  /* 0x30000031ff318230 */ /* 0x000fe20000004100 */
[----:B------:R-:W-:Y:S01]  /*4fb0*/  @!P0 FMUL.FTZ R6, R29, R22 ;  /* 0x000000161d068220 */ /* 0x000fe20000410000 */
[----:B------:R-:W-:Y:S01]  /*4fc0*/  @!P0 HADD2.F32 R45, -RZ, R45.H1_H1 ;  /* 0x3000002dff2d8230 */ /* 0x000fe20000004100 */
[----:B------:R-:W-:Y:S01]  /*4fd0*/  @!P0 FMUL.FTZ R69, R48, R21 ;  /* 0x0000001530458220 */ /* 0x000fe20000410000 */
[----:B------:R-:W-:Y:S01]  /*4fe0*/  @!P0 F2FP.PACK_AB R60, R60, R59 ;  /* 0x0000003b3c3c823e */ /* 0x000fe200000000ff */
[----:B------:R-:W-:Y:S01]  /*4ff0*/  @!P0 FMUL.FTZ R68, R49, R20 ;  /* 0x0000001431448220 */ /* 0x000fe20000410000 */
[----:B------:R-:W-:Y:S01]  /*5000*/  @!P0 MOV R25, R51 ;  /* 0x0000003300198202 */ /* 0x000fe20000000f00 */
[----:B------:R-:W-:Y:S01]  /*5010*/  @!P0 FMUL.FTZ R70, R45, R22 ;  /* 0x000000162d468220 */ /* 0x000fe20000410000 */
[----:B------:R-:W-:Y:S01]  /*5020*/  @!P0 F2FP.PACK_AB R51, R2, R0 ;  /* 0x000000000233823e */ /* 0x000fe200000000ff */
[----:B------:R-:W-:Y:S01]  /*5030*/  @!P0 FFMA.FTZ R4, R41, R43, R4 ;  /* 0x0000002b29048223 */ /* 0x000fe20000010004 */
[--C-:B------:R-:W-:Y:S01]  /*5040*/  @!P0 HADD2.F32 R30, -RZ, R28.reuse.H0_H0 ;  /* 0x2000001cff1e8230 */ /* 0x100fe20000004100 */
[----:B------:R-:W-:Y:S01]  /*5050*/  @!P0 FFMA.FTZ R70, R29, R46, -R70 ;  /* 0x0000002e1d468223 */ /* 0x000fe20000010846 */
[----:B------:R-:W-:Y:S01]  /*5060*/  @!P0 HADD2.F32 R23, -RZ, R28.H1_H1 ;  /* 0x3000001cff178230 */ /* 0x000fe20000004100 */
[----:B------:R-:W-:Y:S01]  /*5070*/  @!P0 FFMA.FTZ R5, R42, R44, R5 ;  /* 0x0000002c2a058223 */ /* 0x000fe20000010005 */
[----:B------:R-:W-:Y:S01]  /*5080*/  @!P0 F2FP.PACK_AB R58, R4, R3 ;  /* 0x00000003043a823e */ /* 0x000fe200000000ff */
[----:B------:R-:W-:Y:S01]  /*5090*/  @!P0 FFMA.FTZ R69, R30, R47, -R69 ;  /* 0x0000002f1e458223 */ /* 0x000fe20000010845 */
[----:B------:R-:W-:Y:S01]  /*50a0*/  @!P0 F2FP.PACK_AB R61, R70, R61 ;  /* 0x0000003d463d823e */ /* 0x000fe200000000ff */
[C---:B------:R-:W-:Y:S01]  /*50b0*/  @!P0 FFMA.FTZ R68, R23.reuse, R50, -R68 ;  /* 0x0000003217448223 */ /* 0x040fe20000010844 */
[----:B------:R-:W-:Y:S01]  /*50c0*/  @!P0 MOV R53, R58 ;  /* 0x0000003a00358202 */ /* 0x000fe20000000f00 */
[----:B------:R-:W-:Y:S01]  /*50d0*/  @!P0 FMUL.FTZ R7, R30, R21 ;  /* 0x000000151e078220 */ /* 0x000fe20000410000 */
[----:B------:R-:W-:Y:S01]  /*50e0*/  @!P0 MOV R26, R61 ;  /* 0x0000003d001a8202 */ /* 0x000fe20000000f00 */
[----:B------:R-:W-:Y:S01]  /*50f0*/  @!P0 IMAD.MOV.U32 R24, RZ, RZ, R60 ;  /* 0x000000ffff188224 */ /* 0x000fe200078e003c */
[----:B------:R-:W-:Y:S01]  /*5100*/  @!P0 F2FP.PACK_AB R68, R68, R69 ;  /* 0x000000454444823e */ /* 0x000fe200000000ff */
[----:B------:R-:W-:Y:S02]  /*5110*/  @!P0 FMUL.FTZ R8, R23, R20 ;  /* 0x0000001417088220 */ /* 0x000fe40000410000 */
[----:B------:R-:W-:Y:S01]  /*5120*/  @!P0 FFMA.FTZ R6, R45, R46, R6 ;  /* 0x0000002e2d068223 */ /* 0x000fe20000010006 */
[----:B------:R-:W-:Y:S01]  /*5130*/  @!P0 MOV R27, R68 ;  /* 0x00000044001b8202 */ /* 0x000fe20000000f00 */
[----:B------:R-:W-:Y:S02]  /*5140*/  @!P0 FFMA.FTZ R7, R48, R47, R7 ;  /* 0x0000002f30078223 */ /* 0x000fe40000010007 */
[----:B------:R-:W-:Y:S01]  /*5150*/  @!P0 FFMA.FTZ R8, R49, R50, R8 ;  /* 0x0000003231088223 */ /* 0x000fe20000010008 */
[----:B------:R-:W-:Y:S01]  /*5160*/  @!P0 F2FP.PACK_AB R59, R6, R5 ;  /* 0x00000005063b823e */ /* 0x000fe200000000ff */
[----:B------:R1:W-:Y:S01]  /*5170*/  STG.E.128 [R56.64], R24 ;  /* 0x0000001838007986 */ /* 0x0003e2000c101d06 */
[----:B------:R-:W-:Y:S02]  /*5180*/  @!P0 IMAD.MOV.U32 R52, RZ, RZ, R51 ;  /* 0x000000ffff348224 */ /* 0x000fe400078e0033 */
        /* <DEDUP_REMOVED lines=12> */
.L_x_1822:
        /* <DEDUP_REMOVED lines=29> */
.L_x_1826:
[----:B------:R-:W-:Y:S05]  /*5420*/  BSYNC B1 ;  /* 0x0000000000017941 */ /* 0x000fea0003800000 */
.L_x_1821:
[C---:B-12---:R-:W-:Y:S01]  /*5430*/  IMAD.SHL.U32 R3, R135.reuse, 0x40, RZ ;  /* 0x0000004087037824 */ /* 0x046fe200078e00ff */
[----:B------:R-:W-:Y:S01]  /*5440*/  SHF.L.U64.HI R81, R135, 0x6, R81 ;  /* 0x0000000687517819 */ /* 0x000fe20000010251 */
[----:B------:R-:W-:Y:S02]  /*5450*/  BSSY B0, `(.L_x_1843) ;  /* 0x000004a000007945 */ /* 0x000fe40003800000 */
[----:B------:R-:W-:Y:S01]  /*5460*/  IMAD.IADD R4, R94, 0x1, -R3 ;  /* 0x000000015e047824 */ /* 0x000fe200078e0a03 */
[----:B------:R-:W-:Y:S04]  /*5470*/  IADD3 R2, P0, R3, R96, RZ ;  /* 0x0000006003027210 */ /* 0x000fe80007f1e0ff */
[----:B------:R-:W-:Y:S02]  /*5480*/  IADD3.X R0, R81, R95, RZ, P0, !PT ;  /* 0x0000005f51007210 */ /* 0x000fe400007fe4ff */
[----:B------:R-:W-:Y:S11]  /*5490*/  ISETP.GE.AND P0, PT, R4, 0x21, PT ;  /* 0x000000210400780c */ /* 0x000ff60003f06270 */
[----:B------:R-:W-:Y:S02]  /*54a0*/  @!UPT UIADD3 URZ, URZ, URZ, URZ ;  /* 0x0000003f3f3ff290 */ /* 0x000fe4000fffe03f */
[----:B------:R-:W-:Y:S05]  /*54b0*/  @P0 IADD3 R6, P1, R2, 0x20, RZ ;  /* 0x0000002002060810 */ /* 0x000fea0007f3e0ff */
[----:B------:R-:W-:Y:S01]  /*54c0*/  @P0 IMAD.X R5, RZ, RZ, R0, P1 ;  /* 0x000000ffff050224 */ /* 0x000fe200008e0600 */
[----:B------:R-:W-:Y:S03]  /*54d0*/  ISETP.GE.AND P1, PT, R4, 0x1, PT ;  /* 0x000000010400780c */ /* 0x000fe60003f26270 */
[----:B------:R-:W-:Y:S04]  /*54e0*/  @P0 IMAD R5, R5, c[0x0][0x258], RZ ;  /* 0x0000960005050a24 */ /* 0x000fe800078e02ff */
[----:B------:R-:W-:Y:S06]  /*54f0*/  @P0 IMAD R5, R6, c[0x0][0x25c], R5 ;  /* 0x0000970006050a24 */ /* 0x000fec00078e0205 */
[-C--:B-----5:R-:W-:Y:S01]  /*5500*/  @P1 MOV R21, R93.reuse ;  /* 0x0000005d00151202 */ /* 0x0a0fe20000000f00 */
[----:B------:R-:W-:Y:S02]  /*5510*/  @P1 IMAD.MOV.U32 R20, RZ, RZ, R154 ;  /* 0x000000ffff141224 */ /* 0x000fe400078e009a */
[----:B------:R-:W-:Y:S01]  /*5520*/  @P1 IMAD R7, R0, c[0x0][0x258], RZ ;  /* 0x0000960000071a24 */ /* 0x000fe200078e02ff */
[----:B------:R-:W-:Y:S01]  /*5530*/  IADD3 R0, -R3, R142, RZ ;  /* 0x0000008e03007210 */ /* 0x000fe20007ffe1ff */
[----:B------:R-:W-:Y:S03]  /*5540*/  @P1 IMAD.WIDE.U32 R20, R2, c[0x0][0x258], R20 ;  /* 0x0000960002141a25 */ /* 0x000fe600078e0014 */
[----:B------:R-:W-:Y:S01]  /*5550*/  IMNMX R0, R0, 0x40, PT ;  /* 0x0000004000007817 */ /* 0x000fe20003800200 */
[----:B------:R-:W-:Y:S01]  /*5560*/  @P1 IMAD R7, R2, c[0x0][0x25c], R7 ;  /* 0x0000970002071a24 */ /* 0x000fe200078e0207 */
[C---:B------:R-:W-:Y:S03]  /*5570*/  @P1 LEA R22, P2, R20.reuse, c[0x0][0x250], 0x1 ;  /* 0x0000940014161a11 */ /* 0x040fe600078408ff */
[----:B------:R-:W-:Y:S01]  /*5580*/  @P1 IMAD.IADD R7, R21, 0x1, R7 ;  /* 0x0000000115071824 */ /* 0x000fe200078e0207 */
[----:B------:R-:W-:Y:S04]  /*5590*/  @P0 MOV R21, R93 ;  /* 0x0000005d00150202 */ /* 0x000fe80000000f00 */
[----:B------:R-:W-:Y:S01]  /*55a0*/  @P1 LEA.HI.X R23, R20, c[0x0][0x254], R7, 0x1, P2 ;  /* 0x0000950014171a11 */ /* 0x000fe200010f0c07 */
[----:B------:R-:W-:Y:S04]  /*55b0*/  @P0 IMAD.MOV.U32 R20, RZ, RZ, R154 ;  /* 0x000000ffff140224 */ /* 0x000fe800078e009a */
[----:B------:R-:W-:Y:S01]  /*55c0*/  @!PT LDS RZ, [RZ] ;  /* 0x00000000fffff984 */ /* 0x000fe20000000800 */
[----:B------:R-:W-:Y:S01]  /*55d0*/  @!PT LDS RZ, [RZ] ;  /* 0x00000000fffff984 */ /* 0x000fe20000000800 */
[----:B------:R-:W-:Y:S01]  /*55e0*/  @!PT LDS RZ, [RZ] ;  /* 0x00000000fffff984 */ /* 0x000fe20000000800 */
[----:B------:R1:W-:Y:S01]  /*55f0*/  @P1 LDGSTS.E.BYPASS.LTC128B.128 [R133+0x100], [R22.64], !P5 ;  /* 0x0010000016851fae */ /* 0x0003e2000e901d46 */
[----:B------:R-:W-:Y:S03]  /*5600*/  @P0 IMAD.WIDE.U32 R20, R6, c[0x0][0x258], R20 ;  /* 0x0000960006140a25 */ /* 0x000fe600078e0014 */
[----:B------:R1:W-:Y:S01]  /*5610*/  @P1 LDGSTS.E.BYPASS.LTC128B.128 [R133+0x2100], [R22.64+0x80], !P4 ;  /* 0x0210008016851fae */ /* 0x0003e2000e101d46 */
[----:B------:R-:W-:Y:S01]  /*5620*/  @P0 IMAD.IADD R5, R21, 0x1, R5 ;  /* 0x0000000115050824 */ /* 0x000fe200078e0205 */
[C---:B------:R-:W-:Y:S02]  /*5630*/  @P0 LEA R6, P2, R20.reuse, c[0x0][0x250], 0x1 ;  /* 0x0000940014060a11 */ /* 0x040fe400078408ff */
[----:B------:R1:W-:Y:S02]  /*5640*/  @P1 LDGSTS.E.BYPASS.LTC128B.128 [R133+0x4100], [R22.64+0x100], !P3 ;  /* 0x0410010016851fae */ /* 0x0003e4000d901d46 */
[----:B------:R-:W-:Y:S05]  /*5650*/  @P0 LEA.HI.X R7, R20, c[0x0][0x254], R5, 0x1, P2 ;  /* 0x0000950014070a11 */ /* 0x000fea00010f0c05 */
        /* <DEDUP_REMOVED lines=9> */
[----:B------:R-:W-:Y:S04]  /*56f0*/  IMAD.MOV.U32 R88, RZ, RZ, R152 ;  /* 0x000000ffff587224 */ /* 0x000fe800078e0098 */
[----:B------:R-:W-:Y:S02]  /*5700*/  IMAD.X R0, R81, 0x1, R90, P0 ;  /* 0x0000000151007824 */ /* 0x000fe400000e065a */
[C---:B------:R-:W-:Y:S04]  /*5710*/  IMAD.WIDE.U32 R24, R3.reuse, c[0x0][0x208], R88 ;  /* 0x0000820003187a25 */ /* 0x040fe800078e0058 */
[----:B------:R-:W-:Y:S01]  /*5720*/  IMAD R0, R0, c[0x0][0x208], RZ ;  /* 0x0000820000007a24 */ /* 0x000fe200078e02ff */
[C---:B------:R-:W-:Y:S03]  /*5730*/  LEA R2, P0, R24.reuse, c[0x0][0x1f8], 0x1 ;  /* 0x00007e0018027a11 */ /* 0x040fe600078008ff */
        /* <DEDUP_REMOVED lines=27> */
.L_x_1844:
[----:B-1----:R-:W-:Y:S05]  /*58f0*/  BSYNC B0 ;  /* 0x0000000000007941 */ /* 0x002fea0003800000 */
.L_x_1843:
        /* <DEDUP_REMOVED lines=25> */
.L_x_1820:
[----:B------:R-:W-:Y:S01]  /*5a90*/  ISETP.NE.AND P3, PT, R173, 0x1, PT ;  /* 0x00000001ad00780c */ /* 0x000fe20003f65270 */
[----:B------:R-:W-:Y:S01]  /*5aa0*/  IMAD.IADD R138, R138, 0x1, R141 ;  /* 0x000000018a8a7824 */ /* 0x000fe200078e028d */
[----:B-1----:R-:W-:Y:S01]  /*5ab0*/  IADD3 R2, R92, 0x7f, RZ ;  /* 0x0000007f5c027810 */ /* 0x002fe20007ffe0ff */
[----:B------:R-:W-:Y:S01]  /*5ac0*/  IMAD.MOV.U32 R98, RZ, RZ, RZ ;  /* 0x000000ffff627224 */ /* 0x000fe200078e00ff */
[----:B------:R-:W-:Y:S01]  /*5ad0*/  PLOP3.LUT P2, PT, PT, PT, PT, 0x80, 0x0 ;  /* 0x000000000000781c */ /* 0x000fe20003f4f070 */
        /* <DEDUP_REMOVED lines=12> */
[----:B------:R-:W-:Y:S01]  /*5ba0*/  IMAD.MOV.U32 R81, RZ, RZ, RZ ;  /* 0x000000ffff517224 */ /* 0x000fe200078e00ff */
[----:B------:R-:W-:Y:S01]  /*5bb0*/  @P3 SHF.R.U32.HI R2, RZ, c[0x0][0x2cc], R0 ;  /* 0x0000b300ff023a19 */ /* 0x000fe20000011600 */
[----:B------:R-:W-:Y:S01]  /*5bc0*/  IMAD.MOV.U32 R6, RZ, RZ, RZ ;  /* 0x000000ffff067224 */ /* 0x000fe200078e00ff */
[----:B------:R-:W-:Y:S01]  /*5bd0*/  CS2R R72, SRZ ;  /* 0x0000000000487805 */ /* 0x000fe2000001ff00 */
[----:B------:R-:W-:Y:S01]  /*5be0*/  IMAD.MOV.U32 R4, RZ, RZ, RZ ;  /* 0x000000ffff047224 */ /* 0x000fe200078e00ff */
        /* <DEDUP_REMOVED lines=15> */
[----:B------:R-:W-:Y:S01]  /*5ce0*/  CS2R R50, SRZ ;  /* 0x0000000000327805 */ /* 0x000fe2000001ff00 */
[----:B------:R-:W-:Y:S01]  /*5cf0*/  CS2R R48, SRZ ;  /* 0x0000000000307805 */ /* 0x000fe2000001ff00 */
[----:B------:R-:W-:Y:S01]  /*5d00*/  CS2R R46, SRZ ;  /* 0x00000000002e7805 */ /* 0x000fe2000001ff00 */
        /* <DEDUP_REMOVED lines=34> */
[CC--:B------:R-:W-:Y:S01]  /*5f30*/  LEA.HI R3, R77.reuse, R78.reuse, RZ, 0x3 ;  /* 0x0000004e4d037211 */ /* 0x0c0fe200078f18ff */
[----:B------:R-:W-:Y:S01]  /*5f40*/  IMAD R4, R80, c[0x0][0x1b8], RZ ;  /* 0x00006e0050047a24 */ /* 0x000fe200078e02ff */
[----:B------:R-:W-:Y:S01]  /*5f50*/  LEA.HI R9, R77, R78, RZ, 0x4 ;  /* 0x0000004e4d097211 */ /* 0x000fe200078f20ff */
[----:B------:R-:W-:Y:S01]  /*5f60*/  IMAD R5, R5, c[0x0][0x178], RZ ;  /* 0x00005e0005057a24 */ /* 0x000fe200078e02ff */
[----:B------:R-:W-:Y:S02]  /*5f70*/  SHF.R.S32.HI R45, RZ, 0x3, R3 ;  /* 0x00000003ff2d7819 */ /* 0x000fe40000011403 */
[----:B------:R-:W-:Y:S01]  /*5f80*/  LOP3.LUT R3, R3, 0xfffffff8, RZ, 0xc0, !PT ;  /* 0xfffffff803037812 */ /* 0x000fe200078ec0ff */
[----:B------:R-:W-:Y:S01]  /*5f90*/  IMAD R5, R140, c[0x0][0x17c], R5 ;  /* 0x00005f008c057a24 */ /* 0x000fe200078e0205 */
[----:B------:R-:W-:-:S02]  /*5fa0*/  SHF.R.S32.HI R6, RZ, 0x4, R9 ;  /* 0x00000004ff067819 */ /* 0x000fc40000011409 */
[----:B------:R-:W-:Y:S01]  /*5fb0*/  ISETP.NE.U32.AND P2, PT, RZ, c[0x0][0x348], PT ;  /* 0x0000d200ff007a0c */ /* 0x000fe20003f45070 */
[----:B------:R-:W-:Y:S01]  /*5fc0*/  IMAD.IADD R0, R78, 0x1, -R3 ;  /* 0x000000014e007824 */ /* 0x000fe200078e0a03 */
[----:B------:R-:W-:Y:S01]  /*5fd0*/  LEA.HI R47, R9, R6, RZ, 0x1 ;  /* 0x00000006092f7211 */ /* 0x000fe200078f08ff */
[----:B------:R-:W-:Y:S01]  /*5fe0*/  IMAD.IADD R25, R25, 0x1, R5 ;  /* 0x0000000119197824 */ /* 0x000fe200078e0205 */
[----:B------:R-:W-:Y:S01]  /*5ff0*/  LOP3.LUT R9, R9, 0xfffffff0, RZ, 0xc0, !PT ;  /* 0xfffffff009097812 */ /* 0x000fe200078ec0ff */
[C---:B------:R-:W-:Y:S01]  /*6000*/  IMAD R3, R199.reuse, c[0x0][0x1bc], R4 ;  /* 0x00006f00c7037a24 */ /* 0x040fe200078e0204 */
[----:B------:R-:W-:Y:S01]  /*6010*/  SHF.L.U32 R16, R0, 0x3, RZ ;  /* 0x0000000300107819 */ /* 0x000fe200000006ff */
[----:B------:R-:W-:Y:S01]  /*6020*/  IMAD.WIDE.U32 R24, R199, c[0x0][0x1b8], R24 ;  /* 0x00006e00c7187a25 */ /* 0x000fe200078e0018 */
[----:B------:R-:W-:Y:S02]  /*6030*/  LOP3.LUT R47, R47, 0xfffffffe, RZ, 0xc0, !PT ;  /* 0xfffffffe2f2f7812 */ /* 0x000fe400078ec0ff */
[----:B------:R-:W-:Y:S01]  /*6040*/  IADD3 R4, R16, 0x80, RZ ;  /* 0x0000008010047810 */ /* 0x000fe20007ffe0ff */
[----:B-1----:R-:W-:Y:S01]  /*6050*/  IMAD.SHL.U32 R11, R45, 0x40, RZ ;  /* 0x000000402d0b7824 */ /* 0x002fe200078e00ff */
[----:B------:R-:W-:Y:S01]  /*6060*/  ISETP.NE.AND.EX P2, PT, RZ, c[0x0][0x34c], PT, P2 ;  /* 0x0000d300ff007a0c */ /* 0x000fe20003f45320 */
[----:B------:R-:W-:Y:S01]  /*6070*/  IMAD.IADD R25, R25, 0x1, R3 ;  /* 0x0000000119197824 */ /* 0x000fe200078e0203 */
[----:B------:R-:W-:Y:S01]  /*6080*/  ISETP.GE.AND P1, PT, R4, c[0x0][0x1d4], PT ;  /* 0x0000750004007a0c */ /* 0x000fe20003f26270 */
[----:B------:R-:W-:Y:S01]  /*6090*/  IMAD R3, R0, 0x20, R45 ;  /* 0x0000002000037824 */ /* 0x000fe200078e022d */
[----:B------:R-:W-:Y:S01]  /*60a0*/  LOP3.LUT R11, R11, 0x1c0, RZ, 0xc0, !PT ;  /* 0x000001c00b0b7812 */ /* 0x000fe200078ec0ff */
[----:B------:R-:W-:Y:S01]  /*60b0*/  IMAD.IADD R14, R78, 0x1, -R9 ;  /* 0x000000014e0e7824 */ /* 0x000fe200078e0a09 */
[----:B------:R-:W-:Y:S01]  /*60c0*/  P2R R203, PR, RZ, 0x2 ;  /* 0x00000002ffcb7803 */ /* 0x000fe20000000000 */
[----:B------:R-:W-:Y:S01]  /*60d0*/  IMAD.IADD R4, R92, 0x1, R3 ;  /* 0x000000015c047824 */ /* 0x000fe200078e0203 */
[----:B------:R-:W-:Y:S01]  /*60e0*/  LOP3.LUT R5, R11, 0x38, R16, 0xf8, !PT ;  /* 0x000000380b057812 */ /* 0x000fe200078ef810 */
[----:B------:R-:W-:Y:S01]  /*60f0*/  IMAD.IADD R47, R6, 0x1, -R47 ;  /* 0x00000001062f7824 */ /* 0x000fe200078e0a2f */
[----:B------:R-:W-:-:S02]  /*6100*/  SHF.R.U32.HI R44, RZ, 0x3, R11 ;  /* 0x00000003ff2c7819 */ /* 0x000fc4000001160b */
[----:B------:R-:W-:Y:S02]  /*6110*/  SHF.R.S32.HI R9, RZ, 0x1f, R14 ;  /* 0x0000001fff097819 */ /* 0x000fe4000001140e */
[----:B------:R-:W-:Y:S01]  /*6120*/  LOP3.LUT R44, R5, R44, RZ, 0x3c, !PT ;  /* 0x0000002c052c7212 */ /* 0x000fe200078e3cff */
[----:B------:R-:W-:Y:S01]  /*6130*/  @P3 IMAD.HI.U32 R5, R4, c[0x0][0x2c8], RZ ;  /* 0x0000b20004053a27 */ /* 0x000fe200078e00ff */
[----:B------:R-:W-:Y:S02]  /*6140*/  SHF.R.S32.HI R3, RZ, 0x1f, R200 ;  /* 0x0000001fff037819 */ /* 0x000fe400000114c8 */
[----:B------:R-:W-:Y:S02]  /*6150*/  MOV R8, R4 ;  /* 0x0000000400087202 */ /* 0x000fe40000000f00 */
[----:B------:R-:W-:Y:S02]  /*6160*/  SHF.R.S32.HI R6, RZ, 0x1f, R138 ;  /* 0x0000001fff067819 */ /* 0x000fe4000001148a */
[----:B------:R-:W-:-:S02]  /*6170*/  IADD3 R21, P1, R45, R138, RZ ;  /* 0x0000008a2d157210 */ /* 0x000fc40007f3e0ff */
[----:B------:R-:W-:Y:S02]  /*6180*/  @P3 SHF.R.U32.HI R8, RZ, c[0x0][0x2cc], R5 ;  /* 0x0000b300ff083a19 */ /* 0x000fe40000011605 */
[----:B------:R-:W-:Y:S02]  /*6190*/  LEA.HI R9, R9, R14, RZ, 0x3 ;  /* 0x0000000e09097211 */ /* 0x000fe400078f18ff */
[----:B------:R-:W-:Y:S02]  /*61a0*/  SEL R5, R3, RZ, !P2 ;  /* 0x000000ff03057207 */ /* 0x000fe40005000000 */
[----:B------:R-:W-:Y:S02]  /*61b0*/  LEA.HI R11, R77, R78, RZ, 0x6 ;  /* 0x0000004e4d0b7211 */ /* 0x000fe400078f30ff */
[----:B------:R-:W-:Y:S01]  /*61c0*/  LEA.HI.X.SX32 R6, R45, R6, 0x1, P1 ;  /* 0x000000062d067211 */ /* 0x000fe200008f0eff */
[----:B------:R-:W-:Y:S01]  /*61d0*/  IMAD R5, R5, c[0x0][0x1c0], RZ ;  /* 0x0000700005057a24 */ /* 0x000fe200078e02ff */
[----:B------:R-:W-:Y:S01]  /*61e0*/  LOP3.LUT R13, R9, 0xfffffff8, RZ, 0xc0, !PT ;  /* 0xfffffff8090d7812 */ /* 0x000fe200078ec0ff */
[----:B------:R-:W-:Y:S01]  /*61f0*/  IMAD.SHL.U32 R11, R11, 0x8, RZ ;  /* 0x000000080b0b7824 */ /* 0x000fe200078e00ff */
[----:B------:R-:W-:Y:S01]  /*6200*/  SEL R18, R200, RZ, !P2 ;  /* 0x000000ffc8127207 */ /* 0x000fe20005000000 */
[----:B------:R-:W-:Y:S01]  /*6210*/  IMAD R12, R6, c[0x0][0x1e0], RZ ;  /* 0x00007800060c7a24 */ /* 0x000fe200078e02ff */
[----:B------:R-:W-:Y:S01]  /*6220*/  SHF.R.S32.HI R17, RZ, 0x1f, R16 ;  /* 0x0000001fff117819 */ /* 0x000fe20000011410 */
[----:B------:R-:W-:Y:S01]  /*6230*/  IMAD.IADD R13, R14, 0x1, -R13 ;  /* 0x000000010e0d7824 */ /* 0x000fe200078e0a0d */
[----:B------:R-:W-:Y:S01]  /*6240*/  LOP3.LUT R44, R44, 0xfffffe00, R11, 0xf8, !PT ;  /* 0xfffffe002c2c7812 */ /* 0x000fe200078ef80b */
[----:B------:R-:W-:Y:S01]  /*6250*/  IMAD R6, R6, c[0x0][0x208], RZ ;  /* 0x0000820006067a24 */ /* 0x000fe200078e02ff */
[----:B------:R-:W-:Y:S01]  /*6260*/  SHF.R.S32.HI R11, RZ, 0x1f, R8 ;  /* 0x0000001fff0b7819 */ /* 0x000fe20000011408 */
[C---:B------:R-:W-:Y:S01]  /*6270*/  IMAD R10, R18.reuse, c[0x0][0x1c4], R5 ;  /* 0x00007100120a7a24 */ /* 0x040fe200078e0205 */
[C---:B------:R-:W-:Y:S01]  /*6280*/  LOP3.LUT P4, RZ, R13.reuse, 0x4, RZ, 0xc0, !PT ;  /* 0x000000040dff7812 */ /* 0x040fe2000788c0ff */
[----:B------:R-:W-:Y:S01]  /*6290*/  IMAD.WIDE.U32 R18, R18, c[0x0][0x1c0], R24 ;  /* 0x0000700012127a25 */ /* 0x000fe200078e0018 */
[----:B------:R-:W-:-:S02]  /*62a0*/  LOP3.LUT P3, RZ, R13, 0x2, RZ, 0xc0, !PT ;  /* 0x000000020dff7812 */ /* 0x000fc4000786c0ff */
[----:B------:R-:W-:Y:S01]  /*62b0*/  ISETP.NE.U32.AND P1, PT, RZ, c[0x0][0x350], PT ;  /* 0x0000d400ff007a0c */ /* 0x000fe20003f25070 */
[----:B------:R-:W-:Y:S01]  /*62c0*/  IMAD.MOV R5, RZ, RZ, -R8 ;  /* 0x000000ffff057224 */ /* 0x000fe200078e0a08 */
[----:B------:R-:W-:Y:S01]  /*62d0*/  IADD3 R19, R19, R10, RZ ;  /* 0x0000000a13137210 */ /* 0x000fe20007ffe0ff */
[C---:B------:R-:W-:Y:S01]  /*62e0*/  IMAD R12, R21.reuse, c[0x0][0x1e4], R12 ;  /* 0x00007900150c7a24 */ /* 0x040fe200078e020c */
[----:B------:R-:W-:Y:S01]  /*62f0*/  ISETP.NE.AND.EX P1, PT, RZ, c[0x0][0x354], PT, P1 ;  /* 0x0000d500ff007a0c */ /* 0x000fe20003f25310 */
[C---:B------:R-:W-:Y:S01]  /*6300*/  IMAD R6, R21.reuse, c[0x0][0x20c], R6 ;  /* 0x0000830015067a24 */ /* 0x040fe200078e0206 */
[C---:B------:R-:W-:Y:S01]  /*6310*/  IADD3 R14, R16.reuse, 0x40, RZ ;  /* 0x00000040100e7810 */ /* 0x040fe20007ffe0ff */
[C-C-:B------:R-:W-:Y:S01]  /*6320*/  IMAD.WIDE.U32 R22, R21.reuse, c[0x0][0x1e0], R16.reuse ;  /* 0x0000780015167a25 */ /* 0x140fe200078e0010 */
[----:B------:R-:W-:Y:S02]  /*6330*/  ISETP.GE.AND P5, PT, R16, c[0x0][0x1d4], PT ;  /* 0x0000750010007a0c */ /* 0x000fe40003fa6270 */
[----:B------:R-:W-:Y:S01]  /*6340*/  ISETP.GE.AND P6, PT, R14, c[0x0][0x1d4], PT ;  /* 0x000075000e007a0c */ /* 0x000fe20003fc6270 */
[----:B------:R-:W-:-:S04]  /*6350*/  IMAD.WIDE.U32 R20, R21, c[0x0][0x208], R16 ;  /* 0x0000820015147a25 */ /* 0x000fc800078e0010 */
[----:B------:R-:W-:Y:S02]  /*6360*/  IMAD R5, R5, c[0x0][0x2c4], R4 ;  /* 0x0000b10005057a24 */ /* 0x000fe400078e0204 */
[----:B------:R-:W-:Y:S02]  /*6370*/  IMAD.SHL.U32 R13, R13, 0x40, RZ ;  /* 0x000000400d0d7824 */ /* 0x000fe400078e00ff */
[----:B------:R-:W-:Y:S02]  /*6380*/  IMAD R11, R11, c[0x0][0x1b0], RZ ;  /* 0x00006c000b0b7a24 */ /* 0x000fe400078e02ff */
[----:B------:R-:W-:Y:S01]  /*6390*/  IMAD.IADD R23, R23, 0x1, R12 ;  /* 0x0000000117177824 */ /* 0x000fe200078e020c */
[----:B------:R-:W-:Y:S01]  /*63a0*/  LOP3.LUT R13, R13, 0x1c0, RZ, 0xc0, !PT ;  /* 0x000001c00d0d7812 */ /* 0x000fe200078ec0ff */
[----:B------:R-:W-:Y:S02]  /*63b0*/  IMAD R4, R80, c[0x0][0x1e8], RZ ;  /* 0x00007a0050047a24 */ /* 0x000fe400078e02ff */
[----:B------:R-:W-:-:S02]  /*63c0*/  IMAD.SHL.U32 R10, R47, 0x8, RZ ;  /* 0x000000082f0a7824 */ /* 0x000fc400078e00ff */
[----:B------:R-:W-:Y:S01]  /*63d0*/  IMAD.IADD R21, R21, 0x1, R6 ;  /* 0x0000000115157824 */ /* 0x000fe200078e0206 */
[----:B------:R-:W-:Y:S01]  /*63e0*/  SHF.R.S32.HI R6, RZ, 0x1f, R5 ;  /* 0x0000001fff067819 */ /* 0x000fe20000011405 */
[C---:B------:R-:W-:Y:S01]  /*63f0*/  IMAD R11, R8.reuse, c[0x0][0x1b4], R11 ;  /* 0x00006d00080b7a24 */ /* 0x040fe200078e020b */
[----:B------:R-:W-:Y:S01]  /*6400*/  LOP3.LUT R10, R13, 0x8, R10, 0xf8, !PT ;  /* 0x000000080d0a7812 */ /* 0x000fe200078ef80a */
[----:B------:R-:W-:Y:S01]  /*6410*/  IMAD.WIDE.U32 R18, R8, c[0x0][0x1b0], R18 ;  /* 0x00006c0008127a25 */ /* 0x000fe200078e0012 */
[----:B------:R-:W-:-:S03]  /*6420*/  SHF.R.U32.HI R13, RZ, 0x3, R13 ;  /* 0x00000003ff0d7819 */ /* 0x000fc6000001160d */
[C---:B------:R-:W-:Y:S02]  /*6430*/  IMAD R4, R199.reuse, c[0x0][0x1ec], R4 ;  /* 0x00007b00c7047a24 */ /* 0x040fe400078e0204 */
[----:B------:R-:W-:-:S04]  /*6440*/  IMAD.WIDE.U32 R208, R199, c[0x0][0x1e8], R22 ;  /* 0x00007a00c7d07a25 */ /* 0x000fc800078e0016 */
[----:B------:R-:W-:Y:S01]  /*6450*/  IMAD.IADD R19, R19, 0x1, R11 ;  /* 0x0000000113137824 */ /* 0x000fe200078e020b */
[----:B------:R-:W-:Y:S01]  /*6460*/  IADD3 R209, R4, R209, RZ ;  /* 0x000000d104d17210 */ /* 0x000fe20007ffe0ff */
[----:B------:R-:W-:Y:S01]  /*6470*/  IMAD R6, R6, c[0x0][0x1a8], RZ ;  /* 0x00006a0006067a24 */ /* 0x000fe200078e02ff */
[----:B------:R-:W-:Y:S01]  /*6480*/  LOP3.LUT R4, R10, R13, RZ, 0x3c, !PT ;  /* 0x0000000d0a047212 */ /* 0x000fe200078e3cff */
[----:B------:R-:W-:Y:S02]  /*6490*/  IMAD.SHL.U32 R9, R9, 0x40, RZ ;  /* 0x0000004009097824 */ /* 0x000fe400078e00ff */
[C---:B------:R-:W-:Y:S02]  /*64a0*/  IMAD R6, R5.reuse, c[0x0][0x1ac], R6 ;  /* 0x00006b0005067a24 */ /* 0x040fe400078e0206 */
[----:B------:R-:W-:Y:S01]  /*64b0*/  IMAD.WIDE.U32 R18, R5, c[0x0][0x1a8], R18 ;  /* 0x00006a0005127a25 */ /* 0x000fe200078e0012 */
[----:B------:R-:W-:-:S03]  /*64c0*/  LOP3.LUT R4, R4, 0xfffffe00, R9, 0xf8, !PT ;  /* 0xfffffe0004047812 */ /* 0x000fc600078ef809 */
[----:B------:R-:W-:Y:S02]  /*64d0*/  IMAD.IADD R6, R19, 0x1, R6 ;  /* 0x0000000113067824 */ /* 0x000fe400078e0206 */
[----:B------:R-:W-:Y:S02]  /*64e0*/  IMAD R9, R175, c[0x0][0x2c4], RZ ;  /* 0x0000b100af097a24 */ /* 0x000fe400078e02ff */
[----:B------:R-:W-:Y:S02]  /*64f0*/  IMAD.IADD R12, R92, 0x1, R45 ;  /* 0x000000015c0c7824 */ /* 0x000fe400078e022d */
[----:B------:R-:W-:Y:S02]  /*6500*/  IMAD R80, R80, c[0x0][0x210], RZ ;  /* 0x0000840050507a24 */ /* 0x000fe400078e02ff */
[----:B------:R-:W-:-:S04]  /*6510*/  IMAD.WIDE.U32 R20, R199, c[0x0][0x210], R20 ;  /* 0x00008400c7147a25 */ /* 0x000fc800078e0014 */
[----:B------:R-:W-:-:S04]  /*6520*/  IMAD R80, R199, c[0x0][0x214], R80 ;  /* 0x00008500c7507a24 */ /* 0x000fc800078e0250 */
[----:B------:R-:W-:Y:S01]  /*6530*/  IMAD.IADD R81, R80, 0x1, R21 ;  /* 0x0000000150517824 */ /* 0x000fe200078e0215 */
[----:B------:R-:W-:Y:S02]  /*6540*/  MOV R80, R20 ;  /* 0x0000001400507202 */ /* 0x000fe40000000f00 */
[--C-:B--2---:R-:W-:Y:S01]  /*6550*/  @P0 SHF.R.S32.HI R11, RZ, 0x1f, R2.reuse ;  /* 0x0000001fff0b0819 */ /* 0x104fe20000011402 */
[----:B------:R-:W-:Y:S01]  /*6560*/  @P0 IMAD.MOV.U32 R10, RZ, RZ, R2 ;  /* 0x000000ffff0a0224 */ /* 0x000fe200078e0002 */
[----:B------:R-:W-:Y:S01]  /*6570*/  @!P0 MOV R11, R3 ;  /* 0x00000003000b8202 */ /* 0x000fe20000000f00 */
[----:B------:R-:W-:Y:S01]  /*6580*/  @!P0 IMAD.MOV.U32 R10, RZ, RZ, R200 ;  /* 0x000000ffff0a8224 */ /* 0x000fe200078e00c8 */
[C---:B------:R-:W-:Y:S01]  /*6590*/  LEA R13, P0, R18.reuse, c[0x0][0x160], 0x1 ;  /* 0x00005800120d7a11 */ /* 0x040fe200078008ff */
[----:B------:R-:W-:Y:S01]  /*65a0*/  IMAD.MOV.U32 R3, RZ, RZ, 0x20 ;  /* 0x00000020ff037424 */ /* 0x000fe200078e00ff */
[----:B------:R-:W-:Y:S02]  /*65b0*/  SEL R2, R11, RZ, !P1 ;  /* 0x000000ff0b027207 */ /* 0x000fe40004800000 */
[----:B------:R-:W-:-:S02]  /*65c0*/  LEA.HI.X R11, R18, c[0x0][0x164], R6, 0x1, P0 ;  /* 0x00005900120b7a11 */ /* 0x000fc400000f0c06 */
[----:B------:R-:W-:Y:S01]  /*65d0*/  ISETP.GE.AND P0, PT, R12, R9, PT ;  /* 0x000000090c00720c */ /* 0x000fe20003f06270 */
[----:B------:R-:W-:Y:S01]  /*65e0*/  IMAD R6, R2, c[0x0][0x1f0], RZ ;  /* 0x00007c0002067a24 */ /* 0x000fe200078e02ff */
[----:B------:R-:W-:Y:S01]  /*65f0*/  SEL R205, R10, RZ, !P1 ;  /* 0x000000ff0acd7207 */ /* 0x000fe20004800000 */
[----:B------:R-:W-:Y:S01]  /*6600*/  IMAD R2, R2, c[0x0][0x218], RZ ;  /* 0x0000860002027a24 */ /* 0x000fe200078e02ff */
[----:B------:R-:W-:Y:S01]  /*6610*/  SHF.L.U32 R10, R0, 0x3, RZ ;  /* 0x00000003000a7819 */ /* 0x000fe200000006ff */
[----:B------:R1:W2:Y:S01]  /*6620*/  SHFL.IDX PT, R18, R13, RZ, 0x181f ;  /* 0x00181fff0d127589 */ /* 0x0002a200000e0000 */
[----:B------:R-:W-:Y:S01]  /*6630*/  SEL R3, R3, 0xffffffe0, !P4 ;  /* 0xffffffe003037807 */ /* 0x000fe20006000000 */
[C---:B------:R-:W-:Y:S01]  /*6640*/  IMAD R211, R205.reuse, c[0x0][0x21c], R2 ;  /* 0x00008700cdd37a24 */ /* 0x040fe200078e0202 */
[C---:B------:R-:W-:Y:S01]  /*6650*/  IADD3 R5, R10.reuse, 0x80, RZ ;  /* 0x000000800a057810 */ /* 0x040fe20007ffe0ff */
[----:B------:R-:W-:Y:S01]  /*6660*/  IMAD.MOV.U32 R2, RZ, RZ, 0x10 ;  /* 0x00000010ff027424 */ /* 0x000fe200078e00ff */
[----:B------:R1:W3:Y:S01]  /*6670*/  SHFL.IDX PT, R19, R11, RZ, 0x181f ;  /* 0x00181fff0b137589 */ /* 0x0002e200000e0000 */
[C---:B------:R-:W-:Y:S01]  /*6680*/  IMAD R213, R205.reuse, c[0x0][0x1f4], R6 ;  /* 0x00007d00cdd57a24 */ /* 0x040fe200078e0206 */
[----:B------:R-:W-:Y:S01]  /*6690*/  ISETP.GE.AND P2, PT, R10, c[0x0][0x198], PT ;  /* 0x000066000a007a0c */ /* 0x000fe20003f46270 */
[----:B------:R-:W-:Y:S01]  /*66a0*/  IMAD.WIDE.U32 R208, R205, c[0x0][0x1f0], R208 ;  /* 0x00007c00cdd07a25 */ /* 0x000fe200078e00d0 */
[----:B------:R-:W-:-:S02]  /*66b0*/  SEL R2, R2, 0xfffffff0, !P3 ;  /* 0xfffffff002027807 */ /* 0x000fc40005800000 */
[----:B------:R-:W-:Y:S01]  /*66c0*/  ISETP.GE.AND P1, PT, R14, c[0x0][0x198], PT ;  /* 0x000066000e007a0c */ /* 0x000fe20003f26270 */
[----:B------:R-:W-:Y:S01]  /*66d0*/  IMAD.WIDE.U32 R204, R205, c[0x0][0x218], R80 ;  /* 0x00008600cdcc7a25 */ /* 0x000fe200078e0050 */
[----:B------:R-:W-:-:S03]  /*66e0*/  ISETP.GE.AND P3, PT, R5, c[0x0][0x198], PT ;  /* 0x0000660005007a0c */ /* 0x000fc60003f66270 */
[----:B------:R-:W-:Y:S02]  /*66f0*/  IMAD.IADD R213, R209, 0x1, R213 ;  /* 0x00000001d1d57824 */ /* 0x000fe400078e02d5 */
[----:B------:R-:W-:Y:S01]  /*6700*/  IMAD.IADD R211, R205, 0x1, R211 ;  /* 0x00000001cdd37824 */ /* 0x000fe200078e02d3 */
[----:B------:R-:W-:Y:S05]  /*6710*/  @P0 BRA `(.L_x_1848) ;  /* 0x000000f000000947 */ /* 0x000fea0003800000 */
[----:B------:R-:W-:Y:S02]  /*6720*/  SHF.R.S32.HI R15, RZ, 0x1f, R14 ;  /* 0x0000001fff0f7819 */ /* 0x000fe4000001140e */
[----:B------:R-:W-:Y:S02]  /*6730*/  SHF.R.S32.HI R6, RZ, 0x1f, R5 ;  /* 0x0000001fff067819 */ /* 0x000fe40000011405 */
[----:B------:R-:W-:Y:S02]  /*6740*/  LEA.HI R8, R15, R14, RZ, 0x3 ;  /* 0x0000000e0f087211 */ /* 0x000fe400078f18ff */
[----:B------:R-:W-:Y:S01]  /*6750*/  LEA.HI R6, R6, R5, RZ, 0x3 ;  /* 0x0000000506067211 */ /* 0x000fe200078f18ff */
[----:B------:R-:W-:Y:S01]  /*6760*/  IMAD.SHL.U32 R5, R44, 0x2, RZ ;  /* 0x000000022c057824 */ /* 0x000fe200078e00ff */
[----:B--2---:R-:W-:-:S02]  /*6770*/  LEA R20, P0, R10, R18, 0x1 ;  /* 0x000000120a147211 */ /* 0x004fc400078008ff */
        /* <DEDUP_REMOVED lines=9> */
.L_x_1848:
[----:B------:R-:W-:Y:S05]  /*6810*/  BSYNC B0 ;  /* 0x0000000000007941 */ /* 0x000fea0003800000 */
.L_x_1847:
[----:B------:R-:W-:Y:S01]  /*6820*/  IADD3 R6, R12, 0x20, RZ ;  /* 0x000000200c067810 */ /* 0x000fe20007ffe0ff */
[----:B--23--:R2:W3:Y:S01]  /*6830*/  SHFL.IDX PT, R19, R11, 0x1, 0x181f ;  /* 0x00381f000b137f89 */ /* 0x00c4e200000e0000 */
        /* <DEDUP_REMOVED lines=20> */
.L_x_1850:
[----:B------:R-:W-:Y:S05]  /*6980*/  BSYNC B0 ;  /* 0x0000000000007941 */ /* 0x000fea0003800000 */
.L_x_1849:
        /* <DEDUP_REMOVED lines=22> */
.L_x_1852:
[----:B------:R-:W-:Y:S05]  /*6af0*/  BSYNC B0 ;  /* 0x0000000000007941 */ /* 0x000fea0003800000 */
.L_x_1851:
[----:B-1--4-:R-:W1:Y:S01]  /*6b00*/  SHFL.IDX PT, R18, R13, 0x3, 0x181f ;  /* 0x00781f000d127f89 */ /* 0x012e6200000e0000 */
[----:B------:R-:W-:Y:S01]  /*6b10*/  IADD3 R12, R12, 0x60, RZ ;  /* 0x000000600c0c7810 */ /* 0x000fe20007ffe0ff */
[----:B------:R-:W-:Y:S01]  /*6b20*/  IMAD.IADD R6, R172, 0x1, -R45 ;  /* 0x00000001ac067824 */ /* 0x000fe200078e0a2d */
[----:B------:R-:W-:Y:S01]  /*6b30*/  IADD3 R85, R7, -0x1, RZ ;  /* 0xffffffff07557810 */ /* 0x000fe20007ffe0ff */
[----:B------:R4:W2:Y:S01]  /*6b40*/  SHFL.IDX PT, R19, R11, 0x3, 0x181f ;  /* 0x00781f000b137f89 */ /* 0x0008a200000e0000 */
[----:B------:R-:W-:Y:S01]  /*6b50*/  ISETP.GE.AND P0, PT, R12, R9, PT ;  /* 0x000000090c00720c */ /* 0x000fe20003f06270 */
[----:B------:R-:W-:Y:S01]  /*6b60*/  IMAD.MOV.U32 R68, RZ, RZ, 0x6 ;  /* 0x00000006ff447424 */ /* 0x000fe200078e00ff */
[----:B------:R-:W-:Y:S01]  /*6b70*/  SHF.R.S32.HI R52, RZ, 0x1f, R85 ;  /* 0x0000001fff347819 */ /* 0x000fe20000011455 */
[----:B------:R-:W-:Y:S01]  /*6b80*/  IMAD.MOV.U32 R212, RZ, RZ, R208 ;  /* 0x000000ffffd47224 */ /* 0x000fe200078e00d0 */
[----:B------:R-:W-:Y:S01]  /*6b90*/  LEA.HI R84, R77, R78, RZ, 0x5 ;  /* 0x0000004e4d547211 */ /* 0x000fe200078f28ff */
[----:B------:R-:W-:Y:S01]  /*6ba0*/  IMAD.MOV.U32 R201, RZ, RZ, 0x5 ;  /* 0x00000005ffc97424 */ /* 0x000fe200078e00ff */
[----:B------:R-:W-:-:S02]  /*6bb0*/  SEL R46, RZ, 0x1, P5 ;  /* 0x00000001ff2e7807 */ /* 0x000fc40002800000 */
[----:B------:R-:W-:-:S05]  /*6bc0*/  SHF.R.S32.HI R87, RZ, 0x5, R84 ;  /* 0x00000005ff577819 */ /* 0x000fca0000011454 */
[----:B------:R-:W-:Y:S01]  /*6bd0*/  @!P0 SHF.R.S32.HI R15, RZ, 0x1f, R14 ;  /* 0x0000001fff0f8819 */ /* 0x000fe2000001140e */
[----:B------:R-:W-:-:S03]  /*6be0*/  @!P0 IMAD.SHL.U32 R16, R44, 0x2, RZ ;  /* 0x000000022c108824 */ /* 0x000fc600078e00ff */
[----:B------:R-:W-:Y:S02]  /*6bf0*/  @!P0 LEA.HI R14, R15, R14, RZ, 0x3 ;  /* 0x0000000e0f0e8211 */ /* 0x000fe400078f18ff */
[----:B-1----:R-:W-:Y:S02]  /*6c00*/  @!P0 LEA R20, P4, R10, R18, 0x1 ;  /* 0x000000120a148211 */ /* 0x002fe400078808ff */
[----:B--234-:R-:W-:Y:S02]  /*6c10*/  @!P0 LOP3.LUT R11, R14, 0xfffffff8, RZ, 0xc0, !PT ;  /* 0xfffffff80e0b8812 */ /* 0x01cfe400078ec0ff */
[C---:B------:R-:W-:Y:S02]  /*6c20*/  @!P0 LEA.HI.X R21, R10.reuse, R19, R17, 0x1, P4 ;  /* 0x000000130a158211 */ /* 0x040fe400020f0c11 */
[----:B------:R-:W-:Y:S01]  /*6c30*/  @!P0 IADD3 R10, R10, 0x80, RZ ;  /* 0x000000800a0a8810 */ /* 0x000fe20007ffe0ff */
[----:B------:R-:W-:Y:S01]  /*6c40*/  @!P0 IMAD.WIDE R12, R11, 0x2, R18 ;  /* 0x000000020b0c8825 */ /* 0x000fe200078e0212 */
[----:B------:R-:W-:Y:S01]  /*6c50*/  ISETP.NE.AND P4, PT, R203, RZ, PT ;  /* 0x000000ffcb00720c */ /* 0x000fe20003f85270 */
[----:B------:R-:W-:Y:S01]  /*6c60*/  @!PT LDS RZ, [RZ] ;  /* 0x00000000fffff984 */ /* 0x000fe20000000800 */
[----:B------:R1:W-:Y:S01]  /*6c70*/  @!P0 LDGSTS.E.BYPASS.LTC128B.128 [R16+0xf100], [R20.64], !P2 ;  /* 0x0f10000014108fae */ /* 0x0003e2000d101d46 */
[----:B------:R-:W-:Y:S01]  /*6c80*/  @!P0 SHF.R.S32.HI R5, RZ, 0x1f, R10 ;  /* 0x0000001fff058819 */ /* 0x000fe2000001140a */
[----:B------:R-:W-:-:S02]  /*6c90*/  IMAD R11, R85, -0x40, R6 ;  /* 0xffffffc0550b7824 */ /* 0x000fc400078e0206 */
[----:B------:R2:W-:Y:S01]  /*6ca0*/  @!P0 LDGSTS.E.BYPASS.LTC128B.128 [R16+0x13100], [R12.64], !P1 ;  /* 0x131000000c108fae */ /* 0x0005e2000c901d46 */
[----:B------:R-:W-:Y:S01]  /*6cb0*/  @!P0 LEA.HI R5, R5, R10, RZ, 0x3 ;  /* 0x0000000a05058211 */ /* 0x000fe200078f18ff */
[----:B------:R-:W-:Y:S01]  /*6cc0*/  IMAD.MOV.U32 R10, RZ, RZ, c[0x0][0x1e0] ;  /* 0x00007800ff0a7624 */ /* 0x000fe200078e00ff */
[----:B------:R-:W-:Y:S02]  /*6cd0*/  ISETP.GE.AND P1, PT, R11, 0x1, PT ;  /* 0x000000010b00780c */ /* 0x000fe40003f26270 */
[----:B------:R-:W-:Y:S01]  /*6ce0*/  @!P0 LOP3.LUT R5, R5, 0xfffffff8, RZ, 0xc0, !PT ;  /* 0xfffffff805058812 */ /* 0x000fe200078ec0ff */
[C---:B------:R-:W-:Y:S01]  /*6cf0*/  IMAD.SHL.U32 R202, R10.reuse, 0x20, RZ ;  /* 0x000000200aca7824 */ /* 0x040fe200078e00ff */
[C---:B------:R-:W-:Y:S02]  /*6d00*/  SHF.L.U64.HI R6, R10.reuse, R68, c[0x0][0x1e4] ;  /* 0x000079000a067619 */ /* 0x040fe40000010244 */
[----:B------:R-:W-:Y:S01]  /*6d10*/  SHF.L.U64.HI R201, R10, R201, c[0x0][0x1e4] ;  /* 0x000079000ac97619 */ /* 0x000fe200000102c9 */
[----:B------:R-:W-:-:S04]  /*6d20*/  @!P0 IMAD.WIDE R18, R5, 0x2, R18 ;  /* 0x0000000205128825 */ /* 0x000fc800078e0212 */
[----:B------:R-:W-:Y:S01]  /*6d30*/  IMAD.SHL.U32 R5, R10, 0x40, RZ ;  /* 0x000000400a057824 */ /* 0x000fe200078e00ff */
[----:B------:R1:W-:Y:S01]  /*6d40*/  @!P0 LDGSTS.E.BYPASS.LTC128B.128 [R16+0x17100], [R18.64], !P3 ;  /* 0x1710000012108fae */ /* 0x0003e2000d901d46 */
[----:B------:R-:W-:Y:S01]  /*6d50*/  IMAD R8, R6, R85, RZ ;  /* 0x0000005506087224 */ /* 0x000fe200078e02ff */
[----:B------:R-:W-:Y:S01]  /*6d60*/  ISETP.GE.AND P0, PT, R11, 0x21, PT ;  /* 0x000000210b00780c */ /* 0x000fe20003f06270 */
[-C--:B------:R-:W-:Y:S01]  /*6d70*/  IMAD.WIDE.U32 R14, R85, R5.reuse, R212 ;  /* 0x00000005550e7225 */ /* 0x080fe200078e00d4 */
[----:B------:R-:W0:Y:S03]  /*6d80*/  LDGDEPBAR ;  /* 0x00000000000079af */ /* 0x000e260000000000 */
[----:B------:R-:W-:-:S04]  /*6d90*/  IMAD R8, R52, R5, R8 ;  /* 0x0000000534087224 */ /* 0x000fc800078e0208 */
[----:B------:R-:W-:Y:S01]  /*6da0*/  IMAD.IADD R8, R15, 0x1, R8 ;  /* 0x000000010f087824 */ /* 0x000fe200078e0208 */
[----:B------:R-:W-:Y:S01]  /*6db0*/  BAR.SYNC.DEFER_BLOCKING 0x0 ;  /* 0x0000000000007b1d */ /* 0x000fe20000010000 */
[----:B--2---:R-:W-:-:S04]  /*6dc0*/  @P1 LEA R12, P2, R14, c[0x0][0x1c8], 0x1 ;  /* 0x000072000e0c1a11 */ /* 0x004fc800078408ff */
[----:B------:R-:W-:Y:S02]  /*6dd0*/  @P1 LEA.HI.X R13, R14, c[0x0][0x1cc], R8, 0x1, P2 ;  /* 0x000073000e0d1a11 */ /* 0x000fe400010f0c08 */
[----:B------:R-:W-:-:S05]  /*6de0*/  @P0 IADD3 R10, P2, R202, R14, RZ ;  /* 0x0000000eca0a0210 */ /* 0x000fca0007f5e0ff */
[----:B------:R-:W-:Y:S01]  /*6df0*/  @P0 IMAD.X R11, R201, 0x1, R8, P2 ;  /* 0x00000001c90b0824 */ /* 0x000fe200010e0608 */
[----:B------:R-:W-:Y:S01]  /*6e00*/  @P0 LEA R14, P2, R10, c[0x0][0x1c8], 0x1 ;  /* 0x000072000a0e0a11 */ /* 0x000fe200078408ff */
[----:B------:R-:W-:-:S03]  /*6e10*/  @P0 IMAD.SHL.U32 R8, R44, 0x2, RZ ;  /* 0x000000022c080824 */ /* 0x000fc600078e00ff */
[----:B------:R-:W-:Y:S01]  /*6e20*/  @P0 LEA.HI.X R15, R10, c[0x0][0x1cc], R11, 0x1, P2 ;  /* 0x000073000a0f0a11 */ /* 0x000fe200010f0c0b */
[----:B------:R-:W-:-:S05]  /*6e30*/  @P1 IMAD.SHL.U32 R10, R44, 0x2, RZ ;  /* 0x000000022c0a1824 */ /* 0x000fca00078e00ff */
        /* <DEDUP_REMOVED lines=14> */
.L_x_1853:
        /* <DEDUP_REMOVED lines=20> */
[----:B------:R-:W-:Y:S01]  /*7060*/  ISETP.NE.AND P1, PT, R173, 0x1, PT ;  /* 0x00000001ad00780c */ /* 0x000fe20003f25270 */
[----:B------:R-:W-:Y:S01]  /*7070*/  IMAD.MOV.U32 R16, RZ, RZ, R14 ;  /* 0x000000ffff107224 */ /* 0x000fe200078e000e */
[----:B------:R-:W-:Y:S01]  /*7080*/  MOV R18, R20 ;  /* 0x0000001400127202 */ /* 0x000fe20000000f00 */
[----:B------:R-:W-:Y:S01]  /*7090*/  BSSY B0, `(.L_x_1856) ;  /* 0x0000062000007945 */ /* 0x000fe20003800000 */
        /* <DEDUP_REMOVED lines=14> */
[----:B------:R-:W-:-:S04]  /*7180*/  @P1 SHF.R.U32.HI R13, RZ, c[0x0][0x2cc], R10 ;  /* 0x0000b300ff0d1a19 */ /* 0x000fc8000001160a */
[----:B------:R-:W-:Y:S01]  /*7190*/  SHF.R.S32.HI R12, RZ, 0x1f, R13 ;  /* 0x0000001fff0c7819 */ /* 0x000fe2000001140d */
[----:B------:R-:W-:-:S04]  /*71a0*/  IMAD.WIDE.U32 R18, R13, c[0x0][0x290], R18 ;  /* 0x0000a4000d127a25 */ /* 0x000fc800078e0012 */
[C---:B------:R-:W-:Y:S02]  /*71b0*/  IMAD R10, R12.reuse, c[0x0][0x280], RZ ;  /* 0x0000a0000c0a7a24 */ /* 0x040fe400078e02ff */
[----:B------:R-:W-:Y:S02]  /*71c0*/  IMAD R12, R12, c[0x0][0x290], RZ ;  /* 0x0000a4000c0c7a24 */ /* 0x000fe400078e02ff */
[----:B------:R-:W-:-:S04]  /*71d0*/  IMAD.WIDE.U32 R16, R13, c[0x0][0x280], R16 ;  /* 0x0000a0000d107a25 */ /* 0x000fc800078e0010 */
[C---:B------:R-:W-:Y:S01]  /*71e0*/  IMAD R11, R13.reuse, c[0x0][0x294], R12 ;  /* 0x0000a5000d0b7a24 */ /* 0x040fe200078e020c */
[----:B------:R-:W-:Y:S01]  /*71f0*/  LEA R15, P1, R16, c[0x0][0x270], 0x1 ;  /* 0x00009c00100f7a11 */ /* 0x000fe200078208ff */
[----:B------:R-:W-:Y:S01]  /*7200*/  IMAD R10, R13, c[0x0][0x284], R10 ;  /* 0x0000a1000d0a7a24 */ /* 0x000fe200078e020a */
[C---:B------:R-:W-:Y:S02]  /*7210*/  LEA R13, P0, R18.reuse, c[0x0][0x288], 0x1 ;  /* 0x0000a200120d7a11 */ /* 0x040fe400078008ff */
[----:B------:R-:W-:Y:S01]  /*7220*/  IADD3 R11, R19, R11, RZ ;  /* 0x0000000b130b7210 */ /* 0x000fe20007ffe0ff */
[----:B------:R-:W-:Y:S01]  /*7230*/  IMAD.IADD R10, R17, 0x1, R10 ;  /* 0x00000001110a7824 */ /* 0x000fe200078e020a */
[----:B------:R1:W2:Y:S02]  /*7240*/  SHFL.IDX PT, R24, R15, RZ, 0x1c1f ;  /* 0x001c1fff0f187589 */ /* 0x0002a400000e0000 */
[----:B------:R-:W-:Y:S02]  /*7250*/  LEA.HI.X R14, R18, c[0x0][0x28c], R11, 0x1, P0 ;  /* 0x0000a300120e7a11 */ /* 0x000fe400000f0c0b */
[----:B------:R-:W-:Y:S01]  /*7260*/  ISETP.GE.AND P0, PT, R8, R9, PT ;  /* 0x000000090800720c */ /* 0x000fe20003f06270 */
[----:B------:R1:W3:Y:S01]  /*7270*/  SHFL.IDX PT, R22, R13, RZ, 0x1c1f ;  /* 0x001c1fff0d167589 */ /* 0x0002e200000e0000 */
[----:B------:R-:W-:Y:S01]  /*7280*/  LEA.HI.X R16, R16, c[0x0][0x274], R10, 0x1, P1 ;  /* 0x00009d0010107a11 */ /* 0x000fe200008f0c0a */
[----:B------:R-:W-:-:S02]  /*7290*/  CS2R R18, SRZ ;  /* 0x0000000000127805 */ /* 0x000fc4000001ff00 */
[----:B------:R1:W4:Y:S04]  /*72a0*/  SHFL.IDX PT, R23, R14, RZ, 0x1c1f ;  /* 0x001c1fff0e177589 */ /* 0x00032800000e0000 */
[----:B------:R1:W1:Y:S04]  /*72b0*/  SHFL.IDX PT, R25, R16, RZ, 0x1c1f ;  /* 0x001c1fff10197589 */ /* 0x00026800000e0000 */
[----:B------:R-:W-:Y:S05]  /*72c0*/  @P0 BRA `(.L_x_1857) ;  /* 0x000003e000000947 */ /* 0x000fea0003800000 */
[C---:B------:R-:W-:Y:S01]  /*72d0*/  IADD3 R17, R90.reuse, 0x10, RZ ;  /* 0x000000105a117810 */ /* 0x040fe20007ffe0ff */
[----:B------:R-:W-:Y:S01]  /*72e0*/  CS2R R96, SRZ ;  /* 0x0000000000607805 */ /* 0x000fe2000001ff00 */
[----:B------:R-:W-:-:S02]  /*72f0*/  IADD3 R11, R90, 0x20, RZ ;  /* 0x000000205a0b7810 */ /* 0x000fc40007ffe0ff */
[----:B------:R-:W-:Y:S02]  /*7300*/  ISETP.GE.AND P1, PT, R17, c[0x0][0x27c], PT ;  /* 0x00009f0011007a0c */ /* 0x000fe40003f26270 */
        /* <DEDUP_REMOVED lines=9> */
[----:B------:R-:W-:Y:S01]  /*73a0*/  CS2R R94, SRZ ;  /* 0x00000000005e7805 */ /* 0x000fe2000001ff00 */
[----:B------:R-:W-:Y:S01]  /*73b0*/  CS2R R110, SRZ ;  /* 0x00000000006e7805 */ /* 0x000fe2000001ff00 */
[----:B------:R-:W-:Y:S01]  /*73c0*/  CS2R R108, SRZ ;  /* 0x00000000006c7805 */ /* 0x000fe2000001ff00 */
[----:B------:R1:W5:Y:S01]  /*73d0*/  @!P2 LD.E.64 R96, [R26.64] ;  /* 0x000000061a60a980 */ /* 0x000362000c101b00 */
[----:B---34-:R-:W-:Y:S01]  /*73e0*/  @!P2 IMAD.WIDE R32, R90, 0x2, R22 ;  /* 0x000000025a20a825 */ /* 0x018fe200078e0216 */
[----:B------:R-:W-:Y:S01]  /*73f0*/  CS2R R100, SRZ ;  /* 0x0000000000647805 */ /* 0x000fe2000001ff00 */
[----:B------:R-:W-:-:S02]  /*7400*/  CS2R R98, SRZ ;  /* 0x0000000000627805 */ /* 0x000fc4000001ff00 */
[C---:B------:R-:W-:Y:S01]  /*7410*/  @!P1 IMAD.WIDE R20, R17.reuse, 0x2, R24 ;  /* 0x0000000211149825 */ /* 0x040fe200078e0218 */
[C---:B------:R-:W-:Y:S01]  /*7420*/  IADD3 R12, R90.reuse, 0x30, RZ ;  /* 0x000000305a0c7810 */ /* 0x040fe20007ffe0ff */
[----:B------:R2:W5:Y:S02]  /*7430*/  @!P2 LD.E.64 R94, [R32.64] ;  /* 0x00000006205ea980 */ /* 0x000564000c101b00 */
[----:B------:R-:W-:Y:S01]  /*7440*/  @!P1 IMAD.WIDE R30, R17, 0x2, R22 ;  /* 0x00000002111e9825 */ /* 0x000fe200078e0216 */
[----:B------:R-:W-:Y:S01]  /*7450*/  IADD3 R10, R90, 0x50, RZ ;  /* 0x000000505a0a7810 */ /* 0x000fe20007ffe0ff */
[----:B------:R3:W5:Y:S02]  /*7460*/  @!P1 LD.E.64 R110, [R20.64] ;  /* 0x00000006146e9980 */ /* 0x000764000c101b00 */
[C---:B------:R-:W-:Y:S01]  /*7470*/  @!P0 IMAD.WIDE R28, R11.reuse, 0x2, R24 ;  /* 0x000000020b1c8825 */ /* 0x040fe200078e0218 */
[----:B------:R-:W-:Y:S01]  /*7480*/  ISETP.GE.AND P2, PT, R12, c[0x0][0x27c], PT ;  /* 0x00009f000c007a0c */ /* 0x000fe20003f46270 */
[----:B------:R4:W5:Y:S04]  /*7490*/  @!P1 LD.E.64 R108, [R30.64] ;  /* 0x000000061e6c9980 */ /* 0x000968000c101b00 */
[----:B------:R2:W5:Y:S01]  /*74a0*/  @!P0 LD.E.64 R100, [R28.64] ;  /* 0x000000061c648980 */ /* 0x000562000c101b00 */
[----:B-1----:R-:W-:Y:S01]  /*74b0*/  @!P0 IMAD.WIDE R26, R11, 0x2, R22 ;  /* 0x000000020b1a8825 */ /* 0x002fe200078e0216 */
[----:B------:R-:W-:-:S04]  /*74c0*/  IADD3 R11, R90, 0x40, RZ ;  /* 0x000000405a0b7810 */ /* 0x000fc80007ffe0ff */
[----:B------:R1:W5:Y:S01]  /*74d0*/  @!P0 LD.E.64 R98, [R26.64] ;  /* 0x000000061a628980 */ /* 0x000362000c101b00 */
[----:B------:R-:W-:Y:S02]  /*74e0*/  ISETP.GE.AND P1, PT, R11, c[0x0][0x27c], PT ;  /* 0x00009f000b007a0c */ /* 0x000fe40003f26270 */
[----:B------:R-:W-:Y:S02]  /*74f0*/  ISETP.GE.AND P0, PT, R10, c[0x0][0x27c], PT ;  /* 0x00009f000a007a0c */ /* 0x000fe40003f06270 */
[----:B---3--:R-:W-:-:S04]  /*7500*/  @!P2 SHF.R.S32.HI R21, RZ, 0x1f, R12 ;  /* 0x0000001fff15a819 */ /* 0x008fc8000001140c */
[----:B------:R-:W-:-:S05]  /*7510*/  @!P2 LEA.HI R12, R21, R12, RZ, 0x2 ;  /* 0x0000000c150ca211 */ /* 0x000fca00078f10ff */
[----:B------:R-:W-:Y:S02]  /*7520*/  @!P1 SHF.R.S32.HI R20, RZ, 0x1f, R11 ;  /* 0x0000001fff149819 */ /* 0x000fe4000001140b */
[----:B------:R-:W-:Y:S02]  /*7530*/  @!P0 SHF.R.S32.HI R17, RZ, 0x1f, R10 ;  /* 0x0000001fff118819 */ /* 0x000fe4000001140a */
[----:B------:R-:W-:Y:S02]  /*7540*/  @!P1 LEA.HI R11, R20, R11, RZ, 0x2 ;  /* 0x0000000b140b9211 */ /* 0x000fe400078f10ff */
[----:B------:R-:W-:Y:S02]  /*7550*/  @!P0 LEA.HI R10, R17, R10, RZ, 0x2 ;  /* 0x0000000a110a8211 */ /* 0x000fe400078f10ff */
[----:B------:R-:W-:Y:S02]  /*7560*/  @!P2 LOP3.LUT R12, R12, 0xfffffffc, RZ, 0xc0, !PT ;  /* 0xfffffffc0c0ca812 */ /* 0x000fe400078ec0ff */
[----:B------:R-:W-:-:S02]  /*7570*/  @!P1 LOP3.LUT R11, R11, 0xfffffffc, RZ, 0xc0, !PT ;  /* 0xfffffffc0b0b9812 */ /* 0x000fc400078ec0ff */
[----:B------:R-:W-:Y:S01]  /*7580*/  @!P0 LOP3.LUT R10, R10, 0xfffffffc, RZ, 0xc0, !PT ;  /* 0xfffffffc0a0a8812 */ /* 0x000fe200078ec0ff */
[--C-:B----4-:R-:W-:Y:S01]  /*7590*/  @!P2 IMAD.WIDE R30, R12, 0x2, R24.reuse ;  /* 0x000000020c1ea825 */ /* 0x110fe200078e0218 */
[----:B------:R-:W-:Y:S01]  /*75a0*/  CS2R R82, SRZ ;  /* 0x0000000000527805 */ /* 0x000fe2000001ff00 */
[----:B------:R-:W-:Y:S01]  /*75b0*/  CS2R R80, SRZ ;  /* 0x0000000000507805 */ /* 0x000fe2000001ff00 */
[----:B------:R-:W-:Y:S01]  /*75c0*/  CS2R R72, SRZ ;  /* 0x0000000000487805 */ /* 0x000fe2000001ff00 */
[C-C-:B------:R-:W-:Y:S01]  /*75d0*/  @!P1 IMAD.WIDE R20, R11.reuse, 0x2, R24.reuse ;  /* 0x000000020b149825 */ /* 0x140fe200078e0218 */
[----:B------:R-:W-:Y:S01]  /*75e0*/  CS2R R66, SRZ ;  /* 0x0000000000427805 */ /* 0x000fe2000001ff00 */
[----:B------:R-:W-:Y:S01]  /*75f0*/  CS2R R70, SRZ ;  /* 0x0000000000467805 */ /* 0x000fe2000001ff00 */
[----:B------:R-:W-:Y:S01]  /*7600*/  CS2R R64, SRZ ;  /* 0x0000000000407805 */ /* 0x000fe2000001ff00 */
[----:B------:R-:W-:Y:S01]  /*7610*/  @!P0 IMAD.WIDE R24, R10, 0x2, R24 ;  /* 0x000000020a188825 */ /* 0x000fe200078e0218 */
[----:B------:R3:W5:Y:S03]  /*7620*/  @!P2 LD.E.64 R82, [R30.64] ;  /* 0x000000061e52a980 */ /* 0x000766000c101b00 */
[--C-:B--2---:R-:W-:Y:S01]  /*7630*/  @!P1 IMAD.WIDE R28, R11, 0x2, R22.reuse ;  /* 0x000000020b1c9825 */ /* 0x104fe200078e0216 */
[----:B------:R3:W5:Y:S03]  /*7640*/  @!P1 LD.E.64 R72, [R20.64] ;  /* 0x0000000614489980 */ /* 0x000766000c101b00 */
[--C-:B-1----:R-:W-:Y:S01]  /*7650*/  @!P2 IMAD.WIDE R26, R12, 0x2, R22.reuse ;  /* 0x000000020c1aa825 */ /* 0x102fe200078e0216 */
[----:B------:R3:W5:Y:S03]  /*7660*/  @!P0 LD.E.64 R66, [R24.64] ;  /* 0x0000000618428980 */ /* 0x000766000c101b00 */
[----:B------:R-:W-:Y:S01]  /*7670*/  @!P0 IMAD.WIDE R10, R10, 0x2, R22 ;  /* 0x000000020a0a8825 */ /* 0x000fe200078e0216 */
[----:B------:R3:W5:Y:S04]  /*7680*/  @!P2 LD.E.64 R80, [R26.64] ;  /* 0x000000061a50a980 */ /* 0x000768000c101b00 */
[----:B------:R3:W5:Y:S04]  /*7690*/  @!P1 LD.E.64 R70, [R28.64] ;  /* 0x000000061c469980 */ /* 0x000768000c101b00 */
[----:B------:R3:W5:Y:S02]  /*76a0*/  @!P0 LD.E.64 R64, [R10.64] ;  /* 0x000000060a408980 */ /* 0x000764000c101b00 */
.L_x_1857:
[----:B------:R-:W-:Y:S05]  /*76b0*/  BSYNC B0 ;  /* 0x0000000000007941 */ /* 0x000fea0003800000 */
.L_x_1856:
[----:B---3--:R-:W-:Y:S01]  /*76c0*/  IADD3 R10, R8, 0x40, RZ ;  /* 0x00000040080a7810 */ /* 0x008fe20007ffe0ff */
[----:B-----5:R-:W-:Y:S01]  /*76d0*/  IMAD.MOV.U32 R8, RZ, RZ, R66 ;  /* 0x000000ffff087224 */ /* 0x020fe200078e0042 */
[----:B-1----:R1:W3:Y:S01]  /*76e0*/  SHFL.IDX PT, R25, R16, 0x1, 0x1c1f ;  /* 0x003c1f0010197f89 */ /* 0x0022e200000e0000 */
[----:B------:R-:W-:Y:S01]  /*76f0*/  IMAD.MOV.U32 R12, RZ, RZ, R67 ;  /* 0x000000ffff0c7224 */ /* 0x000fe200078e0043 */
[----:B------:R-:W-:Y:S01]  /*7700*/  ISETP.GE.AND P0, PT, R10, R9, PT ;  /* 0x000000090a00720c */ /* 0x000fe20003f06270 */
[----:B------:R-:W-:Y:S01]  /*7710*/  IMAD.MOV.U32 R11, RZ, RZ, R72 ;  /* 0x000000ffff0b7224 */ /* 0x000fe200078e0048 */
[----:B--2---:R2:W4:Y:S01]  /*7720*/  SHFL.IDX PT, R24, R15, 0x1, 0x1c1f ;  /* 0x003c1f000f187f89 */ /* 0x00452200000e0000 */
[----:B------:R-:W-:Y:S01]  /*7730*/  IMAD.MOV.U32 R10, RZ, RZ, R73 ;  /* 0x000000ffff0a7224 */ /* 0x000fe200078e0049 */
[----:B------:R-:W-:Y:S01]  /*7740*/  PRMT R53, R12, 0x5410, R8 ;  /* 0x000054100c357816 */ /* 0x000fe20000000008 */
[----:B------:R-:W-:Y:S01]  /*7750*/  IMAD.MOV.U32 R8, RZ, RZ, R82 ;  /* 0x000000ffff087224 */ /* 0x000fe200078e0052 */
[----:B------:R2:W1:Y:S01]  /*7760*/  SHFL.IDX PT, R21, R14, 0x1, 0x1c1f ;  /* 0x003c1f000e157f89 */ /* 0x00046200000e0000 */
[----:B------:R-:W-:Y:S01]  /*7770*/  IMAD.MOV.U32 R12, RZ, RZ, R83 ;  /* 0x000000ffff0c7224 */ /* 0x000fe200078e0053 */
[----:B------:R-:W-:Y:S01]  /*7780*/  PRMT R58, R10, 0x5410, R11 ;  /* 0x000054100a3a7816 */ /* 0x000fe2000000000b */
[----:B------:R-:W-:Y:S01]  /*7790*/  IMAD.MOV.U32 R10, RZ, RZ, R101 ;  /* 0x000000ffff0a7224 */ /* 0x000fe200078e0065 */
[----:B------:R-:W-:Y:S01]  /*77a0*/  PRMT R62, R62, 0x5410, R8 ;  /* 0x000054103e3e7816 */ /* 0x000fe20000000008 */
[----:B------:R-:W-:Y:S01]  /*77b0*/  IMAD.MOV.U32 R8, RZ, RZ, R110 ;  /* 0x000000ffff087224 */ /* 0x000fe200078e006e */
[----:B------:R-:W-:Y:S01]  /*77c0*/  MOV R11, R100 ;  /* 0x00000064000b7202 */ /* 0x000fe20000000f00 */
[----:B------:R2:W1:Y:S01]  /*77d0*/  SHFL.IDX PT, R20, R13, 0x1, 0x1c1f ;  /* 0x003c1f000d147f89 */ /* 0x00046200000e0000 */
        /* <DEDUP_REMOVED lines=32> */
[----:B-1----:R-:W-:Y:S01]  /*79e0*/  CS2R R16, SRZ ;  /* 0x0000000000107805 */ /* 0x002fe2000001ff00 */
        /* <DEDUP_REMOVED lines=8> */
[C---:B--23--:R-:W-:Y:S01]  /*7a70*/  IADD3 R13, R90.reuse, 0x10, RZ ;  /* 0x000000105a0d7810 */ /* 0x04cfe20007ffe0ff */
        /* <DEDUP_REMOVED lines=8> */
[----:B------:R-:W-:Y:S01]  /*7b00*/  @!P2 IMAD.WIDE R14, R90, 0x2, R24 ;  /* 0x000000025a0ea825 */ /* 0x000fe200078e0218 */
[----:B------:R-:W-:Y:S02]  /*7b10*/  @!P0 LEA.HI R8, R8, R11, RZ, 0x2 ;  /* 0x0000000b08088211 */ /* 0x000fe400078f10ff */
[----:B------:R-:W-:Y:S02]  /*7b20*/  @!P1 LOP3.LUT R10, R10, 0xfffffffc, RZ, 0xc0, !PT ;  /* 0xfffffffc0a0a9812 */ /* 0x000fe400078ec0ff */
[----:B------:R-:W-:Y:S01]  /*7b30*/  @!P0 LOP3.LUT R8, R8, 0xfffffffc, RZ, 0xc0, !PT ;  /* 0xfffffffc08088812 */ /* 0x000fe200078ec0ff */
[----:B------:R-:W-:Y:S01]  /*7b40*/  CS2R R54, SRZ ;  /* 0x0000000000367805 */ /* 0x000fe2000001ff00 */
[----:B------:R-:W-:Y:S01]  /*7b50*/  CS2R R50, SRZ ;  /* 0x0000000000327805 */ /* 0x000fe2000001ff00 */
[----:B------:R-:W-:Y:S01]  /*7b60*/  CS2R R42, SRZ ;  /* 0x00000000002a7805 */ /* 0x000fe2000001ff00 */
[----:B------:R-:W-:Y:S01]  /*7b70*/  @!P2 IMAD.WIDE R28, R90, 0x2, R20 ;  /* 0x000000025a1ca825 */ /* 0x000fe200078e0214 */
[----:B------:R1:W5:Y:S01]  /*7b80*/  @!P2 LD.E.64 R60, [R14.64] ;  /* 0x000000060e3ca980 */ /* 0x000362000c101b00 */
[----:B------:R-:W-:Y:S01]  /*7b90*/  CS2R R38, SRZ ;  /* 0x0000000000267805 */ /* 0x000fe2000001ff00 */
[----:B------:R-:W-:Y:S01]  /*7ba0*/  CS2R R36, SRZ ;  /* 0x0000000000247805 */ /* 0x000fe2000001ff00 */
[----:B------:R-:W-:Y:S01]  /*7bb0*/  @!P1 IMAD.WIDE R22, R10, 0x2, R24 ;  /* 0x000000020a169825 */ /* 0x000fe200078e0218 */
[----:B------:R-:W-:Y:S01]  /*7bc0*/  IADD3 R13, R90, 0x40, RZ ;  /* 0x000000405a0d7810 */ /* 0x000fe20007ffe0ff */
[----:B------:R2:W5:Y:S02]  /*7bd0*/  @!P2 LD.E.64 R54, [R28.64] ;  /* 0x000000061c36a980 */ /* 0x000564000c101b00 */
[----:B------:R-:W-:Y:S01]  /*7be0*/  @!P1 IMAD.WIDE R26, R10, 0x2, R20 ;  /* 0x000000020a1a9825 */ /* 0x000fe200078e0214 */
[----:B------:R-:W-:Y:S01]  /*7bf0*/  IADD3 R11, R90, 0x50, RZ ;  /* 0x000000505a0b7810 */ /* 0x000fe20007ffe0ff */
[----:B------:R3:W5:Y:S02]  /*7c00*/  @!P1 LD.E.64 R50, [R22.64] ;  /* 0x0000000616329980 */ /* 0x000764000c101b00 */
[----:B------:R-:W-:-:S02]  /*7c10*/  @!P0 IMAD.WIDE R18, R8, 0x2, R24 ;  /* 0x0000000208128825 */ /* 0x000fc400078e0218 */
[----:B------:R4:W5:Y:S02]  /*7c20*/  @!P1 LD.E.64 R42, [R26.64] ;  /* 0x000000061a2a9980 */ /* 0x000964000c101b00 */
[----:B------:R-:W-:Y:S01]  /*7c30*/  @!P0 IMAD.WIDE R16, R8, 0x2, R20 ;  /* 0x0000000208108825 */ /* 0x000fe200078e0214 */
[----:B------:R-:W-:Y:S01]  /*7c40*/  ISETP.GE.AND P1, PT, R13, c[0x0][0x27c], PT ;  /* 0x00009f000d007a0c */ /* 0x000fe20003f26270 */
[----:B------:R2:W5:Y:S04]  /*7c50*/  @!P0 LD.E.64 R38, [R18.64] ;  /* 0x0000000612268980 */ /* 0x000568000c101b00 */
[----:B------:R2:W5:Y:S01]  /*7c60*/  @!P0 LD.E.64 R36, [R16.64] ;  /* 0x0000000610248980 */ /* 0x000562000c101b00 */
[----:B-1----:R-:W-:Y:S02]  /*7c70*/  IADD3 R15, R90, 0x30, RZ ;  /* 0x000000305a0f7810 */ /* 0x002fe40007ffe0ff */
[----:B------:R-:W-:-:S02]  /*7c80*/  ISETP.GE.AND P0, PT, R11, c[0x0][0x27c], PT ;  /* 0x00009f000b007a0c */ /* 0x000fc40003f06270 */
[----:B------:R-:W-:-:S03]  /*7c90*/  ISETP.GE.AND P2, PT, R15, c[0x0][0x27c], PT ;  /* 0x00009f000f007a0c */ /* 0x000fc60003f46270 */
[----:B------:R-:W-:-:S04]  /*7ca0*/  @!P1 SHF.R.S32.HI R10, RZ, 0x1f, R13 ;  /* 0x0000001fff0a9819 */ /* 0x000fc8000001140d */
[----:B------:R-:W-:-:S04]  /*7cb0*/  @!P1 LEA.HI R10, R10, R13, RZ, 0x2 ;  /* 0x0000000d0a0a9211 */ /* 0x000fc800078f10ff */
[----:B------:R-:W-:Y:S02]  /*7cc0*/  @!P0 SHF.R.S32.HI R8, RZ, 0x1f, R11 ;  /* 0x0000001fff088819 */ /* 0x000fe4000001140b */
[----:B------:R-:W-:Y:S02]  /*7cd0*/  @!P2 SHF.R.S32.HI R12, RZ, 0x1f, R15 ;  /* 0x0000001fff0ca819 */ /* 0x000fe4000001140f */
[----:B------:R-:W-:Y:S02]  /*7ce0*/  @!P0 LEA.HI R8, R8, R11, RZ, 0x2 ;  /* 0x0000000b08088211 */ /* 0x000fe400078f10ff */
[----:B------:R-:W-:Y:S02]  /*7cf0*/  @!P2 LEA.HI R12, R12, R15, RZ, 0x2 ;  /* 0x0000000f0c0ca211 */ /* 0x000fe400078f10ff */
[----:B------:R-:W-:Y:S02]  /*7d00*/  @!P1 LOP3.LUT R10, R10, 0xfffffffc, RZ, 0xc0, !PT ;  /* 0xfffffffc0a0a9812 */ /* 0x000fe400078ec0ff */
[----:B------:R-:W-:-:S02]  /*7d10*/  @!P2 LOP3.LUT R11, R12, 0xfffffffc, RZ, 0xc0, !PT ;  /* 0xfffffffc0c0ba812 */ /* 0x000fc400078ec0ff */
[----:B------:R-:W-:Y:S01]  /*7d20*/  @!P0 LOP3.LUT R8, R8, 0xfffffffc, RZ, 0xc0, !PT ;  /* 0xfffffffc08088812 */ /* 0x000fe200078ec0ff */
[C-C-:B------:R-:W-:Y:S01]  /*7d30*/  @!P1 IMAD.WIDE R12, R10.reuse, 0x2, R24.reuse ;  /* 0x000000020a0c9825 */ /* 0x140fe200078e0218 */
[----:B------:R-:W-:Y:S01]  /*7d40*/  CS2R R32, SRZ ;  /* 0x0000000000207805 */ /* 0x000fe2000001ff00 */
[----:B------:R-:W-:Y:S01]  /*7d50*/  CS2R R30, SRZ ;  /* 0x00000000001e7805 */ /* 0x000fe2000001ff00 */
[----:B----4-:R-:W-:Y:S01]  /*7d60*/  CS2R R26, SRZ ;  /* 0x00000000001a7805 */ /* 0x010fe2000001ff00 */
[C---:B--2---:R-:W-:Y:S01]  /*7d70*/  @!P2 IMAD.WIDE R28, R11.reuse, 0x2, R24 ;  /* 0x000000020b1ca825 */ /* 0x044fe200078e0218 */
[----:B------:R-:W-:Y:S01]  /*7d80*/  CS2R R18, SRZ ;  /* 0x0000000000127805 */ /* 0x000fe2000001ff00 */
[----:B---3--:R-:W-:Y:S01]  /*7d90*/  CS2R R22, SRZ ;  /* 0x0000000000167805 */ /* 0x008fe2000001ff00 */
[----:B------:R-:W-:Y:S01]  /*7da0*/  CS2R R16, SRZ ;  /* 0x0000000000107805 */ /* 0x000fe2000001ff00 */
        /* <DEDUP_REMOVED lines=9> */
[----:B------:R1:W5:Y:S02]  /*7e40*/  @!P0 LD.E.64 R16, [R20.64] ;  /* 0x0000000614108980 */ /* 0x000364000c101b00 */
.L_x_1859:
[----:B--23--:R-:W-:Y:S05]  /*7e50*/  BSYNC B0 ;  /* 0x0000000000007941 */ /* 0x00cfea0003800000 */
.L_x_1858:
[----:B-1---5:R-:W-:Y:S01]  /*7e60*/  IMAD.MOV.U32 R11, RZ, RZ, R18 ;  /* 0x000000ffff0b7224 */ /* 0x022fe200078e0012 */
[----:B------:R-:W-:-:S04]  /*7e70*/  DEPBAR.LE SB0, 0x1 ;  /* 0x000080400000791a */ /* 0x000fc80000000000 */
[----:B------:R-:W-:Y:S01]  /*7e80*/  IMAD.MOV.U32 R8, RZ, RZ, R19 ;  /* 0x000000ffff087224 */ /* 0x000fe200078e0013 */
[----:B------:R-:W-:Y:S01]  /*7e90*/  BSSY B1, `(.L_x_1860) ;  /* 0x0000152000017945 */ /* 0x000fe20003800000 */
[----:B------:R-:W-:Y:S02]  /*7ea0*/  IMAD.MOV.U32 R10, RZ, RZ, R26 ;  /* 0x000000ffff0a7224 */ /* 0x000fe400078e001a */
[----:B------:R-:W-:Y:S01]  /*7eb0*/  IMAD.MOV.U32 R12, RZ, RZ, R17 ;  /* 0x000000ffff0c7224 */ /* 0x000fe200078e0011 */
[----:B------:R-:W-:Y:S01]  /*7ec0*/  PRMT R14, R8, 0x5410, R11 ;  /* 0x00005410080e7816 */ /* 0x000fe2000000000b */
[----:B------:R-:W-:Y:S02]  /*7ed0*/  IMAD.MOV.U32 R11, RZ, RZ, R27 ;  /* 0x000000ffff0b7224 */ /* 0x000fe400078e001b */
[----:B------:R-:W-:Y:S02]  /*7ee0*/  IMAD.MOV.U32 R8, RZ, RZ, R32 ;  /* 0x000000ffff087224 */ /* 0x000fe400078e0020 */
[----:B------:R-:W-:Y:S01]  /*7ef0*/  IMAD.IADD R48, R9, 0x1, -R92 ;  /* 0x0000000109307824 */ /* 0x000fe200078e0a5c */
[----:B------:R-:W-:Y:S01]  /*7f00*/  PRMT R21, R11, 0x5410, R10 ;  /* 0x000054100b157816 */ /* 0x000fe2000000000a */
[----:B------:R-:W-:-:S02]  /*7f10*/  IMAD.MOV.U32 R10, RZ, RZ, R33 ;  /* 0x000000ffff0a7224 */ /* 0x000fc400078e0021 */
[----:B------:R-:W-:Y:S01]  /*7f20*/  IMAD.MOV.U32 R11, RZ, RZ, R39 ;  /* 0x000000ffff0b7224 */ /* 0x000fe200078e0027 */
        /* <DEDUP_REMOVED lines=10> */
[----:B------:R-:W-:-:S04]  /*7fd0*/  ISETP.GE.AND P0, PT, R89, R48, PT ;  /* 0x000000305900720c */ /* 0x000fc80003f06270 */
        /* <DEDUP_REMOVED lines=18> */
[----:B------:R-:W-:Y:S01]  /*8100*/  LOP3.LUT P1, RZ, R10, 0x4, RZ, 0xc0, !PT ;  /* 0x000000040aff7812 */ /* 0x000fe2000782c0ff */
[----:B------:R-:W-:Y:S01]  /*8110*/  IMAD.MOV.U32 R10, RZ, RZ, R42 ;  /* 0x000000ffff0a7224 */ /* 0x000fe200078e002a */
[----:B------:R-:W-:Y:S01]  /*8120*/  PRMT R28, R11, 0x7610, R28 ;  /* 0x000076100b1c7816 */ /* 0x000fe2000000001c */
[----:B------:R-:W-:Y:S01]  /*8130*/  IMAD.MOV.U32 R11, RZ, RZ, R37 ;  /* 0x000000ffff0b7224 */ /* 0x000fe200078e0025 */
[----:B------:R-:W-:-:S02]  /*8140*/  LOP3.LUT R8, R8, 0x1c0, RZ, 0xc0, !PT ;  /* 0x000001c008087812 */ /* 0x000fc400078ec0ff */
[----:B------:R-:W-:Y:S01]  /*8150*/  PRMT R35, R35, 0x5410, R10 ;  /* 0x0000541023237816 */ /* 0x000fe2000000000a */
[----:B------:R-:W-:Y:S01]  /*8160*/  IMAD.MOV.U32 R10, RZ, RZ, R43 ;  /* 0x000000ffff0a7224 */ /* 0x000fe200078e002b */
[----:B------:R-:W-:Y:S02]  /*8170*/  LOP3.LUT R57, R8, 0x18, R57, 0xf8, !PT ;  /* 0x0000001808397812 */ /* 0x000fe400078ef839 */
[----:B------:R-:W-:Y:S02]  /*8180*/  SHF.R.U32.HI R8, RZ, 0x3, R8 ;  /* 0x00000003ff087819 */ /* 0x000fe40000011608 */
[----:B------:R-:W-:Y:S02]  /*8190*/  PRMT R29, R29, 0x5410, R11 ;  /* 0x000054101d1d7816 */ /* 0x000fe4000000000b */
[----:B------:R-:W-:Y:S02]  /*81a0*/  LOP3.LUT R8, R57, R8, RZ, 0x3c, !PT ;  /* 0x0000000839087212 */ /* 0x000fe400078e3cff */
[----:B------:R-:W-:-:S03]  /*81b0*/  PRMT R35, R10, 0x7610, R35 ;  /* 0x000076100a237816 */ /* 0x000fc60000000023 */
[----:B------:R-:W-:Y:S02]  /*81c0*/  IMAD R15, R87, 0x200, R8 ;  /* 0x00000200570f7824 */ /* 0x000fe400078e0208 */
[----:B------:R-:W-:-:S03]  /*81d0*/  IMAD.MOV.U32 R8, RZ, RZ, R55 ;  /* 0x000000ffff087224 */ /* 0x000fc600078e0037 */
        /* <DEDUP_REMOVED lines=10> */
[----:B------:R-:W-:Y:S01]  /*8280*/  SHF.R.U32.HI R91, RZ, 0x10, R95 ;  /* 0x00000010ff5b7819 */ /* 0x000fe2000001165f */
[--C-:B------:R-:W-:Y:S01]  /*8290*/  HADD2.F32 R103, -RZ, R79.reuse.H1_H1 ;  /* 0x3000004fff677230 */ /* 0x100fe20000004100 */
[--C-:B------:R-:W-:Y:S01]  /*82a0*/  SHF.R.U64 R57, R96, 0x10, R97.reuse ;  /* 0x0000001060397819 */ /* 0x100fe20000001261 */
[----:B------:R-:W-:Y:S01]  /*82b0*/  HADD2.F32 R79, -RZ, R79.H0_H0 ;  /* 0x2000004fff4f7230 */ /* 0x000fe20000004100 */
[----:B------:R-:W-:Y:S01]  /*82c0*/  SHF.R.U32.HI R86, RZ, 0x10, R97 ;  /* 0x00000010ff567819 */ /* 0x000fe20000011661 */
[----:B------:R-:W-:Y:S01]  /*82d0*/  HADD2.F32 R96, -RZ, R91.H0_H0 ;  /* 0x2000005bff607230 */ /* 0x000fe20000004100 */
[----:B------:R-:W-:Y:S01]  /*82e0*/  SHF.R.U64 R88, R94, 0x10, R95 ;  /* 0x000000105e587819 */ /* 0x000fe2000000125f */
[----:B------:R-:W-:Y:S02]  /*82f0*/  HADD2.F32 R97, -RZ, R76.H1_H1 ;  /* 0x3000004cff617230 */ /* 0x000fe40000004100 */
        /* <DEDUP_REMOVED lines=32> */
[----:B------:R1:W-:Y:S02]  /*8500*/  STS.128 [R15], R8 ;  /* 0x000000080f007388 */ /* 0x0003e40000000c00 */
.L_x_1863:
[----:B------:R-:W-:Y:S05]  /*8510*/  BSYNC B0 ;  /* 0x0000000000007941 */ /* 0x000fea0003800000 */
.L_x_1862:
[----:B-1----:R-:W-:Y:S01]  /*8520*/  IADD3 R8, R90, 0x10, RZ ;  /* 0x000000105a087810 */ /* 0x002fe20007ffe0ff */
[----:B------:R-:W-:Y:S03]  /*8530*/  BSSY B0, `(.L_x_1864) ;  /* 0x000002d000007945 */ /* 0x000fe60003800000 */
[----:B------:R-:W-:-:S13]  /*8540*/  ISETP.GE.AND P0, PT, R8, c[0x0][0x27c], PT ;  /* 0x00009f0008007a0c */ /* 0x000fda0003f06270 */
[----:B------:R-:W-:Y:S05]  /*8550*/  @P0 BRA `(.L_x_1865) ;  /* 0x000002a000000947 */ /* 0x000fea0003800000 */
[----:B------:R-:W1:Y:S01]  /*8560*/  LDS.128 R8, [R12] ;  /* 0x000000000c087984 */ /* 0x000e620000000c00 */
        /* <DEDUP_REMOVED lines=28> */
[----:B------:R-:W-:Y:S02]  /*8730*/  FMUL.FTZ R79, R8, R79 ;  /* 0x0000004f084f7220 */ /* 0x000fe40000410000 */
        /* <DEDUP_REMOVED lines=12> */
.L_x_1865:
[----:B------:R-:W-:Y:S05]  /*8800*/  BSYNC B0 ;  /* 0x0000000000007941 */ /* 0x000fea0003800000 */
.L_x_1864:
        /* <DEDUP_REMOVED lines=20> */
[----:B------:R-:W-:Y:S01]  /*8950*/  FMUL.FTZ R94, R11, R98 ;  /* 0x000000620b5e7220 */ /* 0x000fe20000410000 */
[--C-:B------:R-:W-:Y:S01]  /*8960*/  HADD2.F32 R8, -RZ, R10.reuse.H0_H0 ;  /* 0x2000000aff087230 */ /* 0x100fe20000004100 */
[----:B------:R-:W-:Y:S01]  /*8970*/  FMUL.FTZ R93, R79, R88 ;  /* 0x000000584f5d7220 */ /* 0x000fe20000410000 */
[--C-:B------:R-:W-:Y:S01]  /*8980*/  HADD2.F32 R86, -RZ, R9.reuse.H0_H0 ;  /* 0x20000009ff567230 */ /* 0x100fe20000004100 */
[C---:B------:R-:W-:Y:S01]  /*8990*/  FMUL.FTZ R98, R75.reuse, R98 ;  /* 0x000000624b627220 */ /* 0x040fe20000410000 */
[----:B------:R-:W-:Y:S01]  /*89a0*/  HADD2.F32 R10, -RZ, R10.H1_H1 ;  /* 0x3000000aff0a7230 */ /* 0x000fe20000004100 */
[----:B------:R-:W-:Y:S01]  /*89b0*/  FFMA.FTZ R94, R75, R100, -R94 ;  /* 0x000000644b5e7223 */ /* 0x000fe2000001085e */
        /* <DEDUP_REMOVED lines=19> */
.L_x_1867:
[----:B------:R-:W-:Y:S05]  /*8af0*/  BSYNC B0 ;  /* 0x0000000000007941 */ /* 0x000fea0003800000 */
.L_x_1866:
        /* <DEDUP_REMOVED lines=29> */
[----:B------:R-:W-:Y:S01]  /*8cd0*/  FFMA.FTZ R88, R75, R81, R88 ;  /* 0x000000514b587223 */ /* 0x000fe20000010058 */
[----:B------:R-:W-:Y:S01]  /*8ce0*/  HADD2.F32 R62, -RZ, R57.H0_H0 ;  /* 0x20000039ff3e7230 */ /* 0x000fe20000004100 */
[----:B------:R-:W-:-:S02]  /*8cf0*/  FMUL.FTZ R57, R10, R59 ;  /* 0x0000003b0a397220 */ /* 0x000fc40000410000 */
[----:B------:R-:W-:Y:S02]  /*8d00*/  FMUL.FTZ R75, R9, R63 ;  /* 0x0000003f094b7220 */ /* 0x000fe40000410000 */
[----:B------:R-:W-:Y:S02]  /*8d10*/  FMUL.FTZ R59, R8, R59 ;  /* 0x0000003b083b7220 */ /* 0x000fe40000410000 */
[C---:B------:R-:W-:Y:S02]  /*8d20*/  FMUL.FTZ R63, R76.reuse, R63 ;  /* 0x0000003f4c3f7220 */ /* 0x040fe40000410000 */
[----:B------:R-:W-:Y:S02]  /*8d30*/  FFMA.FTZ R75, R76, R62, -R75 ;  /* 0x0000003e4c4b7223 */ /* 0x000fe4000001084b */
[----:B------:R-:W-:Y:S02]  /*8d40*/  FFMA.FTZ R11, R11, R86, R80 ;  /* 0x000000560b0b7223 */ /* 0x000fe40000010050 */
[----:B------:R-:W-:-:S02]  /*8d50*/  FFMA.FTZ R83, R74, R81, -R83 ;  /* 0x000000514a537223 */ /* 0x000fc40000010853 */
        /* <DEDUP_REMOVED lines=8> */
.L_x_1869:
[----:B------:R-:W-:Y:S05]  /*8de0*/  BSYNC B0 ;  /* 0x0000000000007941 */ /* 0x000fea0003800000 */
.L_x_1868:
        /* <DEDUP_REMOVED lines=46> */
.L_x_1871:
[----:B------:R-:W-:Y:S05]  /*90d0*/  BSYNC B0 ;  /* 0x0000000000007941 */ /* 0x000fea0003800000 */
.L_x_1870:
        /* <DEDUP_REMOVED lines=22> */
[----:B------:R-:W-:Y:S01]  /*9240*/  HADD2.F32 R10, -RZ, R10.H1_H1 ;  /* 0x3000000aff0a7230 */ /* 0x000fe20000004100 */
[-C--:B------:R-:W-:Y:S01]  /*9250*/  FFMA.FTZ R67, R58, R66.reuse, -R67 ;  /* 0x000000423a437223 */ /* 0x080fe20000010843 */
[--C-:B------:R-:W-:Y:S01]  /*9260*/  HADD2.F32 R63, -RZ, R9.reuse.H0_H0 ;  /* 0x20000009ff3f7230 */ /* 0x100fe20000004100 */
[----:B------:R-:W-:Y:S01]  /*9270*/  FFMA.FTZ R64, R11, R66, R64 ;  /* 0x000000420b407223 */ /* 0x000fe20000010040 */
[----:B------:R-:W-:Y:S01]  /*9280*/  HADD2.F32 R9, -RZ, R9.H1_H1 ;  /* 0x30000009ff097230 */ /* 0x000fe20000004100 */
[----:B------:R-:W-:Y:S01]  /*9290*/  FMUL.FTZ R11, R10, R49 ;  /* 0x000000310a0b7220 */ /* 0x000fe20000410000 */
[----:B------:R-:W-:Y:S01]  /*92a0*/  HADD2.F32 R58, -RZ, R57.H0_H0 ;  /* 0x20000039ff3a7230 */ /* 0x000fe20000004100 */
[----:B------:R-:W-:-:S02]  /*92b0*/  FMUL.FTZ R70, R62, R65 ;  /* 0x000000413e467220 */ /* 0x000fc40000410000 */
[C---:B------:R-:W-:Y:S02]  /*92c0*/  FMUL.FTZ R49, R8.reuse, R49 ;  /* 0x0000003108317220 */ /* 0x040fe40000410000 */
[-C--:B------:R-:W-:Y:S02]  /*92d0*/  FMUL.FTZ R57, R9, R58.reuse ;  /* 0x0000003a09397220 */ /* 0x080fe40000410000 */
[----:B------:R-:W-:Y:S02]  /*92e0*/  FMUL.FTZ R65, R59, R65 ;  /* 0x000000413b417220 */ /* 0x000fe40000410000 */
[----:B------:R-:W-:Y:S02]  /*92f0*/  FMUL.FTZ R58, R63, R58 ;  /* 0x0000003a3f3a7220 */ /* 0x000fe40000410000 */
[----:B------:R-:W-:Y:S01]  /*9300*/  FFMA.FTZ R8, R8, R53, -R11 ;  /* 0x0000003508087223 */ /* 0x000fe2000001080b */
[----:B------:R-:W-:Y:S01]  /*9310*/  F2FP.PACK_AB R11, R64, R67 ;  /* 0x00000043400b723e */ /* 0x000fe200000000ff */
[----:B------:R-:W-:-:S02]  /*9320*/  FFMA.FTZ R49, R10, R53, R49 ;  /* 0x000000350a317223 */ /* 0x000fc40000010031 */
[-C--:B------:R-:W-:Y:S02]  /*9330*/  FFMA.FTZ R70, R59, R69.reuse, -R70 ;  /* 0x000000453b467223 */ /* 0x080fe40000010846 */
[----:B------:R-:W-:Y:S01]  /*9340*/  FFMA.FTZ R65, R62, R69, R65 ;  /* 0x000000453e417223 */ /* 0x000fe20000010041 */
[----:B------:R-:W-:Y:S01]  /*9350*/  F2FP.PACK_AB R10, R49, R8 ;  /* 0x00000008310a723e */ /* 0x000fe200000000ff */
[-C--:B------:R-:W-:Y:S02]  /*9360*/  FFMA.FTZ R57, R63, R56.reuse, -R57 ;  /* 0x000000383f397223 */ /* 0x080fe40000010839 */
[----:B------:R-:W-:Y:S01]  /*9370*/  FFMA.FTZ R58, R9, R56, R58 ;  /* 0x00000038093a7223 */ /* 0x000fe2000001003a */
[----:B------:R-:W-:-:S04]  /*9380*/  F2FP.PACK_AB R8, R65, R70 ;  /* 0x000000464108723e */ /* 0x000fc800000000ff */
[----:B------:R-:W-:-:S05]  /*9390*/  F2FP.PACK_AB R9, R58, R57 ;  /* 0x000000393a09723e */ /* 0x000fca00000000ff */
[----:B------:R1:W-:Y:S02]  /*93a0*/  STS.128 [R12+0x8000], R8 ;  /* 0x008000080c007388 */ /* 0x0003e40000000c00 */
.L_x_1861:
[----:B------:R-:W-:Y:S05]  /*93b0*/  BSYNC B1 ;  /* 0x0000000000017941 */ /* 0x000fea0003800000 */
.L_x_1860:
        /* <DEDUP_REMOVED lines=48> */
.L_x_1874:
[----:B------:R-:W-:Y:S05]  /*96c0*/  BSYNC B0 ;  /* 0x0000000000007941 */ /* 0x000fea0003800000 */
.L_x_1873:
        /* <DEDUP_REMOVED lines=46> */
.L_x_1876:
[----:B------:R-:W-:Y:S05]  /*99b0*/  BSYNC B0 ;  /* 0x0000000000007941 */ /* 0x000fea0003800000 */
.L_x_1875:
        /* <DEDUP_REMOVED lines=46> */
.L_x_1878:
[----:B------:R-:W-:Y:S05]  /*9ca0*/  BSYNC B0 ;  /* 0x0000000000007941 */ /* 0x000fea0003800000 */
.L_x_1877:
        /* <DEDUP_REMOVED lines=46> */
.L_x_1880:
[----:B------:R-:W-:Y:S05]  /*9f90*/  BSYNC B0 ;  /* 0x0000000000007941 */ /* 0x000fea0003800000 */
.L_x_1879:
        /* <DEDUP_REMOVED lines=46> */
.L_x_1882:
[----:B------:R-:W-:Y:S05]  /*a280*/  BSYNC B0 ;  /* 0x0000000000007941 */ /* 0x000fea0003800000 */
.L_x_1881:
        /* <DEDUP_REMOVED lines=46> */
.L_x_1855:
[----:B------:R-:W-:Y:S01]  /*a570*/  ISETP.NE.AND P0, PT, R173, 0x1, PT ;  /* 0x00000001ad00780c */ /* 0x000fe20003f05270 */
[----:B------:R-:W-:Y:S01]  /*a580*/  IMAD.MOV.U32 R11, RZ, RZ, R19 ;  /* 0x000000ffff0b7224 */ /* 0x000fe200078e0013 */
[----:B------:R-:W-:Y:S01]  /*a590*/  BSSY B0, `(.L_x_1883) ;  /* 0x0000048000007945 */ /* 0x000fe20003800000 */
[----:B------:R-:W-:Y:S01]  /*a5a0*/  IMAD.MOV.U32 R15, RZ, RZ, R17 ;  /* 0x000000ffff0f7224 */ /* 0x000fe200078e0011 */
        /* <DEDUP_REMOVED lines=14> */
[----:B------:R-:W-:-:S02]  /*a690*/  @P0 SHF.R.U32.HI R13, RZ, c[0x0][0x2cc], R10 ;  /* 0x0000b300ff0d0a19 */ /* 0x000fc4000001160a */
[----:B------:R-:W-:Y:S02]  /*a6a0*/  MOV R10, R20 ;  /* 0x00000014000a7202 */ /* 0x000fe40000000f00 */
        /* <DEDUP_REMOVED lines=11> */
[----:B------:R-:W-:Y:S02]  /*a760*/  IADD3 R18, R15, R18, RZ ;  /* 0x000000120f127210 */ /* 0x000fe40007ffe0ff */
[----:B------:R-:W-:Y:S02]  /*a770*/  LEA.HI.X R16, R10, c[0x0][0x28c], R16, 0x1, P0 ;  /* 0x0000a3000a107a11 */ /* 0x000fe400000f0c10 */
[----:B------:R-:W-:Y:S02]  /*a780*/  ISETP.GE.AND P0, PT, R8, R9, PT ;  /* 0x000000090800720c */ /* 0x000fe40003f06270 */
[----:B------:R-:W-:Y:S01]  /*a790*/  LEA.HI.X R18, R14, c[0x0][0x274], R18, 0x1, P1 ;  /* 0x00009d000e127a11 */ /* 0x000fe200008f0c12 */
[----:B------:R1:W3:Y:S04]  /*a7a0*/  SHFL.IDX PT, R15, R16, RZ, 0x1c1f ;  /* 0x001c1fff100f7589 */ /* 0x0002e800000e0000 */
[----:B------:R1:W4:Y:S04]  /*a7b0*/  SHFL.IDX PT, R14, R13, RZ, 0x1c1f ;  /* 0x001c1fff0d0e7589 */ /* 0x00032800000e0000 */
[----:B------:R1:W1:Y:S02]  /*a7c0*/  SHFL.IDX PT, R21, R18, RZ, 0x1c1f ;  /* 0x001c1fff12157589 */ /* 0x00026400000e0000 */
[----:B------:R-:W-:Y:S05]  /*a7d0*/  @P0 BRA `(.L_x_1884) ;  /* 0x0000023000000947 */ /* 0x000fea0003800000 */
[C---:B--2---:R-:W-:Y:S01]  /*a7e0*/  IADD3 R12, R57.reuse, 0x20, RZ ;  /* 0x00000020390c7810 */ /* 0x044fe20007ffe0ff */
        /* <DEDUP_REMOVED lines=9> */
[----:B-1----:R-:W-:Y:S01]  /*a880*/  @!P2 IMAD.WIDE R22, R57, 0x2, R20 ;  /* 0x000000023916a825 */ /* 0x002fe200078e0214 */
[----:B------:R-:W-:Y:S02]  /*a890*/  @!P0 LEA.HI R10, R10, R19, RZ, 0x3 ;  /* 0x000000130a0a8211 */ /* 0x000fe400078f18ff */
[----:B------:R-:W-:Y:S02]  /*a8a0*/  @!P1 LOP3.LUT R11, R11, 0xfffffff8, RZ, 0xc0, !PT ;  /* 0xfffffff80b0b9812 */ /* 0x000fe400078ec0ff */
[----:B------:R-:W-:Y:S01]  /*a8b0*/  @!P0 LOP3.LUT R10, R10, 0xfffffff8, RZ, 0xc0, !PT ;  /* 0xfffffff80a0a8812 */ /* 0x000fe200078ec0ff */
[----:B------:R1:W5:Y:S01]  /*a8c0*/  @!P2 LD.E.128 R80, [R22.64] ;  /* 0x000000061650a980 */ /* 0x000362000c101d00 */
[----:B------:R-:W-:Y:S01]  /*a8d0*/  CS2R R74, SRZ ;  /* 0x00000000004a7805 */ /* 0x000fe2000001ff00 */
[----:B---34-:R-:W-:Y:S01]  /*a8e0*/  @!P1 IMAD.WIDE R24, R11, 0x2, R14 ;  /* 0x000000020b189825 */ /* 0x018fe200078e020e */
        /* <DEDUP_REMOVED lines=8> */
[----:B------:R-:W-:-:S02]  /*a970*/  CS2R R40, SRZ ;  /* 0x0000000000287805 */ /* 0x000fc4000001ff00 */
[----:B------:R2:W5:Y:S01]  /*a980*/  @!P1 LD.E.128 R60, [R24.64] ;  /* 0x00000006183c9980 */ /* 0x000562000c101d00 */
[----:B-1----:R-:W-:-:S04]  /*a990*/  @!P1 IMAD.WIDE R22, R11, 0x2, R20 ;  /* 0x000000020b169825 */ /* 0x002fc800078e0214 */
[C---:B------:R-:W-:Y:S01]  /*a9a0*/  @!P0 IMAD.WIDE R20, R10.reuse, 0x2, R20 ;  /* 0x000000020a148825 */ /* 0x040fe200078e0214 */
[----:B------:R2:W5:Y:S03]  /*a9b0*/  @!P1 LD.E.128 R64, [R22.64] ;  /* 0x0000000616409980 */ /* 0x000566000c101d00 */
[--C-:B------:R-:W-:Y:S01]  /*a9c0*/  @!P0 IMAD.WIDE R10, R10, 0x2, R14.reuse ;  /* 0x000000020a0a8825 */ /* 0x100fe200078e020e */
[----:B------:R2:W5:Y:S03]  /*a9d0*/  @!P0 LD.E.128 R48, [R20.64] ;  /* 0x0000000614308980 */ /* 0x000566000c101d00 */
[----:B------:R-:W-:Y:S01]  /*a9e0*/  @!P2 IMAD.WIDE R14, R57, 0x2, R14 ;  /* 0x00000002390ea825 */ /* 0x000fe200078e020e */
[----:B------:R2:W5:Y:S04]  /*a9f0*/  @!P0 LD.E.128 R40, [R10.64] ;  /* 0x000000060a288980 */ /* 0x000568000c101d00 */
[----:B------:R2:W5:Y:S02]  /*aa00*/  @!P2 LD.E.128 R72, [R14.64] ;  /* 0x000000060e48a980 */ /* 0x000564000c101d00 */
.L_x_1884:
[----:B--2---:R-:W-:Y:S05]  /*aa10*/  BSYNC B0 ;  /* 0x0000000000007941 */ /* 0x004fea0003800000 */
.L_x_1883:
[----:B------:R-:W-:Y:S01]  /*aa20*/  IADD3 R10, R8, 0x40, RZ ;  /* 0x00000040080a7810 */ /* 0x000fe20007ffe0ff */
[----:B-----5:R-:W-:Y:S01]  /*aa30*/  IMAD.MOV.U32 R8, RZ, RZ, R50 ;  /* 0x000000ffff087224 */ /* 0x020fe200078e0032 */
[----:B------:R2:W4:Y:S01]  /*aa40*/  SHFL.IDX PT, R55, R18, 0x1, 0x1c1f ;  /* 0x003c1f0012377f89 */ /* 0x00052200000e0000 */
[----:B------:R-:W-:Y:S01]  /*aa50*/  IMAD.MOV.U32 R12, RZ, RZ, R51 ;  /* 0x000000ffff0c7224 */ /* 0x000fe200078e0033 */
[----:B------:R-:W-:Y:S01]  /*aa60*/  ISETP.GE.AND P0, PT, R10, R9, PT ;  /* 0x000000090a00720c */ /* 0x000fe20003f06270 */
[----:B------:R-:W-:Y:S01]  /*aa70*/  IMAD.MOV.U32 R11, RZ, RZ, R48 ;  /* 0x000000ffff0b7224 */ /* 0x000fe200078e0030 */
[----:B------:R-:W3:Y:S01]  /*aa80*/  SHFL.IDX PT, R54, R17, 0x1, 0x1c1f ;  /* 0x003c1f0011367f89 */ /* 0x000ee200000e0000 */
[----:B------:R-:W-:Y:S01]  /*aa90*/  IMAD.MOV.U32 R10, RZ, RZ, R49 ;  /* 0x000000ffff0a7224 */ /* 0x000fe200078e0031 */
[----:B------:R-:W-:Y:S01]  /*aaa0*/  PRMT R95, R12, 0x5410, R8 ;  /* 0x000054100c5f7816 */ /* 0x000fe20000000008 */
[----:B------:R-:W-:Y:S01]  /*aab0*/  IMAD.MOV.U32 R8, RZ, RZ, R66 ;  /* 0x000000ffff087224 */ /* 0x000fe200078e0042 */
[----:B---3--:R3:W1:Y:S01]  /*aac0*/  SHFL.IDX PT, R15, R16, 0x1, 0x1c1f ;  /* 0x003c1f00100f7f89 */ /* 0x00866200000e0000 */
[----:B------:R-:W-:Y:S01]  /*aad0*/  IMAD.MOV.U32 R12, RZ, RZ, R67 ;  /* 0x000000ffff0c7224 */ /* 0x000fe200078e0043 */
[----:B------:R-:W-:Y:S01]  /*aae0*/  PRMT R94, R10, 0x5410, R11 ;  /* 0x000054100a5e7816 */ /* 0x000fe2000000000b */
[----:B------:R-:W-:Y:S01]  /*aaf0*/  IMAD.MOV.U32 R10, RZ, RZ, R65 ;  /* 0x000000ffff0a7224 */ /* 0x000fe200078e0041 */
[----:B------:R-:W-:Y:S01]  /*ab00*/  PRMT R99, R99, 0x5410, R8 ;  /* 0x0000541063637816 */ /* 0x000fe20000000008 */
[----:B------:R-:W-:Y:S01]  /*ab10*/  IMAD.MOV.U32 R8, RZ, RZ, R82 ;  /* 0x000000ffff087224 */ /* 0x000fe200078e0052 */
[----:B------:R-:W-:Y:S01]  /*ab20*/  MOV R11, R64 ;  /* 0x00000040000b7202 */ /* 0x000fe20000000f00 */
[----:B----4-:R4:W1:Y:S01]  /*ab30*/  SHFL.IDX PT, R14, R13, 0x1, 0x1c1f ;  /* 0x003c1f000d0e7f89 */ /* 0x01086200000e0000 */
        /* <DEDUP_REMOVED lines=33> */
[----:B-1----:R-:W-:Y:S01]  /*ad50*/  CS2R R20, SRZ ;  /* 0x0000000000147805 */ /* 0x002fe2000001ff00 */
[----:B------:R-:W-:Y:S01]  /*ad60*/  PRMT R103, R11, 0x5410, R12 ;  /* 0x000054100b677816 */ /* 0x000fe2000000000c */
[----:B--2---:R-:W-:Y:S01]  /*ad70*/  CS2R R18, SRZ ;  /* 0x0000000000127805 */ /* 0x004fe2000001ff00 */
[----:B------:R-:W-:Y:S01]  /*ad80*/  PRMT R102, R8, 0x5410, R10 ;  /* 0x0000541008667816 */ /* 0x000fe2000000000a */
[----:B---3--:R-:W-:Y:S01]  /*ad90*/  CS2R R16, SRZ ;  /* 0x0000000000107805 */ /* 0x008fe2000001ff00 */
[----:B------:R-:W-:Y:S01]  /*ada0*/  CS2R R34, SRZ ;  /* 0x0000000000227805 */ /* 0x000fe2000001ff00 */
[----:B------:R-:W-:Y:S01]  /*adb0*/  CS2R R32, SRZ ;  /* 0x0000000000207805 */ /* 0x000fe2000001ff00 */
[----:B------:R-:W-:Y:S05]  /*adc0*/  @P0 BRA `(.L_x_1886) ;  /* 0x0000023000000947 */ /* 0x000fea0003800000 */
[C---:B----4-:R-:W-:Y:S01]  /*add0*/  IADD3 R13, R57.reuse, 0x20, RZ ;  /* 0x00000020390d7810 */ /* 0x050fe20007ffe0ff */
        /* <DEDUP_REMOVED lines=9> */
[C-C-:B------:R-:W-:Y:S01]  /*ae70*/  @!P2 IMAD.WIDE R20, R57.reuse, 0x2, R54.reuse ;  /* 0x000000023914a825 */ /* 0x140fe200078e0236 */
[----:B------:R-:W-:Y:S02]  /*ae80*/  @!P0 LEA.HI R8, R8, R11, RZ, 0x3 ;  /* 0x0000000b08088211 */ /* 0x000fe400078f18ff */
[----:B------:R-:W-:Y:S02]  /*ae90*/  @!P1 LOP3.LUT R10, R10, 0xfffffff8, RZ, 0xc0, !PT ;  /* 0xfffffff80a0a9812 */ /* 0x000fe400078ec0ff */
[----:B------:R-:W-:Y:S01]  /*aea0*/  @!P0 LOP3.LUT R8, R8, 0xfffffff8, RZ, 0xc0, !PT ;  /* 0xfffffff808088812 */ /* 0x000fe200078ec0ff */
[----:B------:R1:W5:Y:S01]  /*aeb0*/  @!P2 LD.E.128 R36, [R20.64] ;  /* 0x000000061424a980 */ /* 0x000362000c101d00 */
[----:B------:R-:W-:Y:S01]  /*aec0*/  CS2R R34, SRZ ;  /* 0x0000000000227805 */ /* 0x000fe2000001ff00 */
[C---:B------:R-:W-:Y:S01]  /*aed0*/  @!P1 IMAD.WIDE R12, R10.reuse, 0x2, R54 ;  /* 0x000000020a0c9825 */ /* 0x040fe200078e0236 */
[----:B------:R-:W-:Y:S01]  /*aee0*/  CS2R R32, SRZ ;  /* 0x0000000000207805 */ /* 0x000fe2000001ff00 */
[----:B------:R-:W-:Y:S01]  /*aef0*/  CS2R R26, SRZ ;  /* 0x00000000001a7805 */ /* 0x000fe2000001ff00 */
[----:B------:R-:W-:Y:S01]  /*af00*/  CS2R R24, SRZ ;  /* 0x0000000000187805 */ /* 0x000fe2000001ff00 */
[----:B------:R-:W-:Y:S01]  /*af10*/  CS2R R18, SRZ ;  /* 0x0000000000127805 */ /* 0x000fe2000001ff00 */
[----:B------:R-:W-:Y:S01]  /*af20*/  CS2R R16, SRZ ;  /* 0x0000000000107805 */ /* 0x000fe2000001ff00 */
[--C-:B------:R-:W-:Y:S01]  /*af30*/  @!P1 IMAD.WIDE R10, R10, 0x2, R14.reuse ;  /* 0x000000020a0a9825 */ /* 0x100fe200078e020e */
[----:B------:R-:W-:Y:S01]  /*af40*/  CS2R R30, SRZ ;  /* 0x00000000001e7805 */ /* 0x000fe2000001ff00 */
[----:B------:R-:W-:Y:S01]  /*af50*/  CS2R R28, SRZ ;  /* 0x00000000001c7805 */ /* 0x000fe2000001ff00 */
[----:B------:R-:W-:Y:S01]  /*af60*/  CS2R R22, SRZ ;  /* 0x0000000000167805 */ /* 0x000fe2000001ff00 */
[C---:B------:R-:W-:Y:S01]  /*af70*/  @!P0 IMAD.WIDE R58, R8.reuse, 0x2, R14 ;  /* 0x00000002083a8825 */ /* 0x040fe200078e020e */
[----:B------:R2:W5:Y:S03]  /*af80*/  @!P1 LD.E.128 R24, [R12.64] ;  /* 0x000000060c189980 */ /* 0x000566000c101d00 */
[----:B------:R-:W-:Y:S01]  /*af90*/  @!P0 IMAD.WIDE R54, R8, 0x2, R54 ;  /* 0x0000000208368825 */ /* 0x000fe200078e0236 */
[----:B------:R2:W5:Y:S03]  /*afa0*/  @!P1 LD.E.128 R16, [R10.64] ;  /* 0x000000060a109980 */ /* 0x000566000c101d00 */
[----:B------:R-:W-:Y:S01]  /*afb0*/  @!P2 IMAD.WIDE R14, R57, 0x2, R14 ;  /* 0x00000002390ea825 */ /* 0x000fe200078e020e */
[----:B------:R2:W5:Y:S01]  /*afc0*/  @!P0 LD.E.128 R28, [R54.64] ;  /* 0x00000006361c8980 */ /* 0x000562000c101d00 */
[----:B-1----:R-:W-:-:S03]  /*afd0*/  CS2R R20, SRZ ;  /* 0x0000000000147805 */ /* 0x002fc6000001ff00 */
[----:B------:R2:W5:Y:S04]  /*afe0*/  @!P2 LD.E.128 R32, [R14.64] ;  /* 0x000000060e20a980 */ /* 0x000568000c101d00 */
[----:B------:R2:W5:Y:S02]  /*aff0*/  @!P0 LD.E.128 R20, [R58.64] ;  /* 0x000000063a148980 */ /* 0x000564000c101d00 */
.L_x_1886:
[----:B----4-:R-:W-:Y:S05]  /*b000*/  BSYNC B0 ;  /* 0x0000000000007941 */ /* 0x010fea0003800000 */
.L_x_1885:
[----:B-----5:R-:W-:Y:S01]  /*b010*/  IMAD.MOV.U32 R8, RZ, RZ, R30 ;  /* 0x000000ffff087224 */ /* 0x020fe200078e001e */
[----:B------:R-:W-:-:S04]  /*b020*/  DEPBAR.LE SB0, 0x1 ;  /* 0x000080400000791a */ /* 0x000fc80000000000 */
[----:B--2---:R-:W-:Y:S01]  /*b030*/  IMAD.MOV.U32 R12, RZ, RZ, R31 ;  /* 0x000000ffff0c7224 */ /* 0x004fe200078e001f */
[----:B------:R-:W-:Y:S01]  /*b040*/  BSSY B1, `(.L_x_1887) ;  /* 0x000017a000017945 */ /* 0x000fe20003800000 */
[----:B------:R-:W-:Y:S02]  /*b050*/  IMAD.MOV.U32 R11, RZ, RZ, R28 ;  /* 0x000000ffff0b7224 */ /* 0x000fe400078e001c */
[----:B------:R-:W-:Y:S01]  /*b060*/  IMAD.MOV.U32 R10, RZ, RZ, R29 ;  /* 0x000000ffff0a7224 */ /* 0x000fe200078e001d */
[----:B------:R-:W-:Y:S01]  /*b070*/  PRMT R56, R12, 0x5410, R8 ;  /* 0x000054100c387816 */ /* 0x000fe20000000008 */
[----:B------:R-:W-:Y:S01]  /*b080*/  IMAD.MOV.U32 R8, RZ, RZ, R26 ;  /* 0x000000ffff087224 */ /* 0x000fe200078e001a */
[----:B------:R-:W-:Y:S01]  /*b090*/  MOV R12, R27 ;  /* 0x0000001b000c7202 */ /* 0x000fe20000000f00 */
[----:B------:R-:W-:Y:S01]  /*b0a0*/  IMAD.IADD R88, R9, 0x1, -R92 ;  /* 0x0000000109587824 */ /* 0x000fe200078e0a5c */
[----:B------:R-:W-:Y:S01]  /*b0b0*/  PRMT R55, R10, 0x5410, R11 ;  /* 0x000054100a377816 */ /* 0x000fe2000000000b */
[----:B------:R-:W-:Y:S01]  /*b0c0*/  IMAD.MOV.U32 R11, RZ, RZ, R24 ;  /* 0x000000ffff0b7224 */ /* 0x000fe200078e0018 */
[----:B------:R-:W-:Y:S01]  /*b0d0*/  PRMT R70, R70, 0x5410, R8 ;  /* 0x0000541046467816 */ /* 0x000fe20000000008 */
[----:B------:R-:W-:Y:S01]  /*b0e0*/  IMAD.MOV.U32 R10, RZ, RZ, R25 ;  /* 0x000000ffff0a7224 */ /* 0x000fe200078e0019 */
[----:B------:R-:W-:Y:S01]  /*b0f0*/  IMNMX R88, R88, 0x80, PT ;  /* 0x0000008058587817 */ /* 0x000fe20003800200 */
        /* <DEDUP_REMOVED lines=9> */
[----:B------:R-:W-:Y:S01]  /*b190*/  BAR.SYNC.DEFER_BLOCKING 0x0 ;  /* 0x0000000000007b1d */ /* 0x000fe20000010000 */
[----:B------:R-:W-:-:S02]  /*b1a0*/  ISETP.GE.AND P0, PT, R89, R88, PT ;  /* 0x000000585900720c */ /* 0x000fc40003f06270 */
        /* <DEDUP_REMOVED lines=17> */
[----:B------:R-:W-:Y:S02]  /*b2c0*/  PRMT R54, R12, 0x7610, R54 ;  /* 0x000076100c367816 */ /* 0x000fe40000000036 */
        /* <DEDUP_REMOVED lines=108> */
.L_x_1890:
[----:B------:R-:W-:Y:S05]  /*b990*/  BSYNC B0 ;  /* 0x0000000000007941 */ /* 0x000fea0003800000 */
.L_x_1889:
        /* <DEDUP_REMOVED lines=114> */
.L_x_1892:
[----:B------:R-:W-:Y:S05]  /*c0c0*/  BSYNC B0 ;  /* 0x0000000000007941 */ /* 0x000fea0003800000 */
.L_x_1891:
        /* <DEDUP_REMOVED lines=33> */
[----:B------:R-:W-:Y:S01]  /*c2e0*/  SHF.R.U64 R40, R40, 0x10, R41 ;  /* 0x0000001028287819 */ /* 0x000fe20000001229 */
[----:B------:R-:W-:Y:S01]  /*c2f0*/  IMAD.IADD R12, R12, 0x1, R15 ;  /* 0x000000010c0c7824 */ /* 0x000fe200078e020f */
[----:B------:R-:W-:Y:S02]  /*c300*/  SHF.R.U32.HI R62, RZ, 0x10, R41 ;  /* 0x00000010ff3e7819 */ /* 0x000fe40000011629 */
[----:B------:R-:W-:-:S02]  /*c310*/  IADD3 R8, R9, R8, RZ ;  /* 0x0000000809087210 */ /* 0x000fc40007ffe0ff */
[----:B------:R-:W-:Y:S01]  /*c320*/  SHF.L.U32 R61, R12, 0x1, RZ ;  /* 0x000000010c3d7819 */ /* 0x000fe200000006ff */
[----:B------:R-:W-:Y:S01]  /*c330*/  HADD2.F32 R62, -RZ, R62.H0_H0 ;  /* 0x2000003eff3e7230 */ /* 0x000fe20000004100 */
[--C-:B------:R-:W-:Y:S01]  /*c340*/  SHF.R.U64 R41, R50, 0x10, R51.reuse ;  /* 0x0000001032297819 */ /* 0x100fe20000001233 */
[----:B------:R-:W-:Y:S01]  /*c350*/  IMAD.SHL.U32 R60, R8, 0x2, RZ ;  /* 0x00000002083c7824 */ /* 0x000fe200078e00ff */
[----:B------:R-:W-:Y:S01]  /*c360*/  SHF.R.U32.HI R50, RZ, 0x10, R51 ;  /* 0x00000010ff327819 */ /* 0x000fe20000011633 */
[----:B------:R-:W1:Y:S01]  /*c370*/  LDS.128 R12, [R61+0xc100] ;  /* 0x00c100003d0c7984 */ /* 0x000e620000000c00 */
[--C-:B------:R-:W-:Y:S02]  /*c380*/  SHF.R.U64 R48, R48, 0x10, R49.reuse ;  /* 0x0000001030307819 */ /* 0x100fe40000001231 */
[----:B------:R-:W-:Y:S01]  /*c390*/  SHF.R.U32.HI R49, RZ, 0x10, R49 ;  /* 0x00000010ff317819 */ /* 0x000fe20000011631 */
[----:B------:R-:W2:Y:S01]  /*c3a0*/  LDS.128 R8, [R60+0xc100] ;  /* 0x00c100003c087984 */ /* 0x000ea20000000c00 */
[--C-:B------:R-:W-:Y:S01]  /*c3b0*/  SHF.R.U64 R42, R42, 0x10, R43.reuse ;  /* 0x000000102a2a7819 */ /* 0x100fe2000000122b */
[----:B------:R-:W-:Y:S01]  /*c3c0*/  HADD2.F32 R104, -RZ, R50.H0_H0 ;  /* 0x20000032ff687230 */ /* 0x000fe20000004100 */
[----:B------:R-:W-:Y:S01]  /*c3d0*/  SHF.R.U32.HI R43, RZ, 0x10, R43 ;  /* 0x00000010ff2b7819 */ /* 0x000fe2000001162b */
[----:B------:R-:W-:-:S02]  /*c3e0*/  HADD2.F32 R98, -RZ, R49.H0_H0 ;  /* 0x20000031ff627230 */ /* 0x000fc40000004100 */
        /* <DEDUP_REMOVED lines=26> */
[----:B------:R-:W-:Y:S01]  /*c590*/  FFMA.FTZ R80, R67, R82, R80 ;  /* 0x0000005243507223 */ /* 0x000fe20000010050 */
[----:B------:R-:W-:Y:S01]  /*c5a0*/  HADD2.F32 R14, -RZ, R14.H1_H1 ;  /* 0x3000000eff0e7230 */ /* 0x000fe20000004100 */
[----:B------:R-:W-:Y:S01]  /*c5b0*/  FMUL.FTZ R9, R12, R93 ;  /* 0x0000005d0c097220 */ /* 0x000fe20000410000 */
[----:B------:R-:W-:Y:S01]  /*c5c0*/  HADD2.F32 R43, -RZ, R40.H0_H0 ;  /* 0x20000028ff2b7230 */ /* 0x000fe20000004100 */
[----:B------:R-:W-:Y:S01]  /*c5d0*/  FMUL.FTZ R50, R15, R72 ;  /* 0x000000480f327220 */ /* 0x000fe20000410000 */
[----:B------:R-:W-:Y:S01]  /*c5e0*/  HADD2.F32 R67, -RZ, R42.H0_H0 ;  /* 0x2000002aff437230 */ /* 0x000fe20000004100 */
[C---:B------:R-:W-:Y:S01]  /*c5f0*/  FFMA.FTZ R40, R8.reuse, R95, R9 ;  /* 0x0000005f08287223 */ /* 0x040fe20000010009 */
[----:B------:R-:W-:Y:S01]  /*c600*/  HADD2.F32 R11, -RZ, R11.H1_H1 ;  /* 0x3000000bff0b7230 */ /* 0x000fe20000004100 */
[----:B------:R-:W-:Y:S01]  /*c610*/  FMUL.FTZ R93, R8, R93 ;  /* 0x0000005d085d7220 */ /* 0x000fe20000410000 */
[----:B------:R-:W-:Y:S01]  /*c620*/  HADD2.F32 R10, -RZ, R10.H1_H1 ;  /* 0x3000000aff0a7230 */ /* 0x000fe20000004100 */
[----:B------:R-:W-:Y:S01]  /*c630*/  FMUL.FTZ R75, R65, R43 ;  /* 0x0000002b414b7220 */ /* 0x000fe20000410000 */
[----:B------:R-:W-:Y:S01]  /*c640*/  HADD2.F32 R9, -RZ, R41.H0_H0 ;  /* 0x20000029ff097230 */ /* 0x000fe20000004100 */
[----:B------:R-:W-:-:S02]  /*c650*/  FMUL.FTZ R41, R14, R67 ;  /* 0x000000430e297220 */ /* 0x000fc40000410000 */
[----:B------:R-:W-:Y:S02]  /*c660*/  FMUL.FTZ R72, R11, R72 ;  /* 0x000000480b487220 */ /* 0x000fe40000410000 */
        /* <DEDUP_REMOVED lines=23> */
.L_x_1888:
[----:B------:R-:W-:Y:S05]  /*c7e0*/  BSYNC B1 ;  /* 0x0000000000017941 */ /* 0x000fea0003800000 */
.L_x_1887:
        /* <DEDUP_REMOVED lines=23> */
[----:B------:R-:W-:Y:S02]  /*c960*/  LOP3.LUT R12, R10, 0x38, R57, 0xf8, !PT ;  /* 0x000000380a0c7812 */ /* 0x000fe400078ef839 */
        /* <DEDUP_REMOVED lines=87> */
.L_x_1894:
[----:B------:R-:W-:Y:S05]  /*cee0*/  BSYNC B0 ;  /* 0x0000000000007941 */ /* 0x000fea0003800000 */
.L_x_1893:
        /* <DEDUP_REMOVED lines=15> */
[----:B------:R-:W-:Y:S01]  /*cfe0*/  HADD2.F32 R50, -RZ, R69.H0_H0 ;  /* 0x20000045ff327230 */ /* 0x000fe20000004100 */
[----:B------:R-:W-:Y:S01]  /*cff0*/  LEA.HI R13, R13, R10, RZ, 0x1d ;  /* 0x0000000a0d0d7211 */ /* 0x000fe200078fe8ff */
[----:B------:R-:W-:Y:S01]  /*d000*/  HADD2.F32 R58, -RZ, R58.H1_H1 ;  /* 0x3000003aff3a7230 */ /* 0x000fe20000004100 */
        /* <DEDUP_REMOVED lines=8> */
[----:B------:R-:W-:-:S02]  /*d090*/  SHF.R.U32.HI R10, RZ, 0x3, R14 ;  /* 0x00000003ff0a7819 */ /* 0x000fc4000001160e */
[----:B------:R-:W-:Y:S02]  /*d0a0*/  LEA.HI R8, R8, R13, RZ, 0x3 ;  /* 0x0000000d08087211 */ /* 0x000fe400078f18ff */
[----:B------:R-:W-:Y:S02]  /*d0b0*/  LOP3.LUT R12, R12, 0x7fffe000, RZ, 0xc0, !PT ;  /* 0x7fffe0000c0c7812 */ /* 0x000fe400078ec0ff */
[----:B------:R-:W-:Y:S02]  /*d0c0*/  LOP3.LUT R15, R15, R10, RZ, 0x3c, !PT ;  /* 0x0000000a0f0f7212 */ /* 0x000fe400078e3cff */
[----:B------:R-:W-:Y:S02]  /*d0d0*/  LOP3.LUT R9, R9, 0xfffffe00, RZ, 0xc0, !PT ;  /* 0xfffffe0009097812 */ /* 0x000fe400078ec0ff */
[----:B------:R-:W-:Y:S02]  /*d0e0*/  LOP3.LUT R11, R14, 0x38, R11, 0xf8, !PT ;  /* 0x000000380e0b7812 */ /* 0x000fe400078ef80b */
[----:B------:R-:W-:-:S02]  /*d0f0*/  SHF.L.U32 R8, R8, 0xa, RZ ;  /* 0x0000000a08087819 */ /* 0x000fc400000006ff */
[----:B------:R-:W-:Y:S02]  /*d100*/  IADD3 R12, R15, R12, R9 ;  /* 0x0000000c0f0c7210 */ /* 0x000fe40007ffe009 */
        /* <DEDUP_REMOVED lines=13> */
[----:B------:R-:W-:Y:S01]  /*d1e0*/  SHF.R.U64 R16, R16, 0x10, R17 ;  /* 0x0000001010107819 */ /* 0x000fe20000001211 */
[----:B------:R-:W-:Y:S01]  /*d1f0*/  HADD2.F32 R62, -RZ, R25.H0_H0 ;  /* 0x20000019ff3e7230 */ /* 0x000fe20000004100 */
[----:B------:R-:W-:Y:S02]  /*d200*/  SHF.R.U32.HI R19, RZ, 0x10, R19 ;  /* 0x00000010ff137819 */ /* 0x000fe40000011613 */
[--C-:B------:R-:W-:Y:S02]  /*d210*/  SHF.R.U64 R17, R26, 0x10, R27.reuse ;  /* 0x000000101a117819 */ /* 0x100fe4000000121b */
[----:B------:R-:W-:-:S05]  /*d220*/  SHF.R.U32.HI R26, RZ, 0x10, R27 ;  /* 0x00000010ff1a7819 */ /* 0x000fca000001161b */
[----:B------:R-:W-:Y:S02]  /*d230*/  HADD2.F32 R72, -RZ, R26.H0_H0 ;  /* 0x2000001aff487230 */ /* 0x000fe40000004100 */
[--C-:B-1----:R-:W-:Y:S02]  /*d240*/  HADD2.F32 R35, -RZ, R13.reuse.H1_H1 ;  /* 0x3000000dff237230 */ /* 0x102fe40000004100 */
[----:B------:R-:W-:Y:S02]  /*d250*/  HADD2.F32 R27, -RZ, R13.H0_H0 ;  /* 0x2000000dff1b7230 */ /* 0x000fe40000004100 */
[--C-:B------:R-:W-:Y:S01]  /*d260*/  HADD2.F32 R13, -RZ, R15.reuse.H0_H0 ;  /* 0x2000000fff0d7230 */ /* 0x100fe20000004100 */
[----:B------:R-:W-:Y:S01]  /*d270*/  FMUL.FTZ R25, R35, R34 ;  /* 0x0000002223197220 */ /* 0x000fe20000410000 */
[----:B------:R-:W-:Y:S01]  /*d280*/  HADD2.F32 R15, -RZ, R15.H1_H1 ;  /* 0x3000000fff0f7230 */ /* 0x000fe20000004100 */
[----:B------:R-:W-:Y:S01]  /*d290*/  FMUL.FTZ R48, R27, R38 ;  /* 0x000000261b307220 */ /* 0x000fe20000410000 */
[--C-:B--2---:R-:W-:Y:S01]  /*d2a0*/  HADD2.F32 R40, -RZ, R9.reuse.H1_H1 ;  /* 0x30000009ff287230 */ /* 0x104fe20000004100 */
[----:B------:R-:W-:Y:S01]  /*d2b0*/  FMUL.FTZ R64, R13, R60 ;  /* 0x0000003c0d407220 */ /* 0x000fe20000410000 */
[----:B------:R-:W-:-:S02]  /*d2c0*/  HADD2.F32 R39, -RZ, R9.H0_H0 ;  /* 0x20000009ff277230 */ /* 0x000fc40000004100 */
[--C-:B------:R-:W-:Y:S01]  /*d2d0*/  HADD2.F32 R9, -RZ, R11.reuse.H0_H0 ;  /* 0x2000000bff097230 */ /* 0x100fe20000004100 */
[C---:B------:R-:W-:Y:S01]  /*d2e0*/  FMUL.FTZ R34, R40.reuse, R34 ;  /* 0x0000002228227220 */ /* 0x040fe20000410000 */
[----:B------:R-:W-:Y:S01]  /*d2f0*/  HADD2.F32 R11, -RZ, R11.H1_H1 ;  /* 0x3000000bff0b7230 */ /* 0x000fe20000004100 */
[----:B------:R-:W-:Y:S01]  /*d300*/  FFMA.FTZ R25, R40, R62, R25 ;  /* 0x0000003e28197223 */ /* 0x000fe20000010019 */
[----:B------:R-:W-:Y:S01]  /*d310*/  HADD2.F32 R40, -RZ, R19.H0_H0 ;  /* 0x20000013ff287230 */ /* 0x000fe20000004100 */
[C---:B------:R-:W-:Y:S01]  /*d320*/  FMUL.FTZ R60, R9.reuse, R60 ;  /* 0x0000003c093c7220 */ /* 0x040fe20000410000 */
[--C-:B------:R-:W-:Y:S01]  /*d330*/  HADD2.F32 R36, -RZ, R12.reuse.H0_H0 ;  /* 0x2000000cff247230 */ /* 0x100fe20000004100 */
[----:B------:R-:W-:Y:S01]  /*d340*/  FFMA.FTZ R64, R9, R66, R64 ;  /* 0x0000004209407223 */ /* 0x000fe20000010040 */
[----:B------:R-:W-:Y:S01]  /*d350*/  HADD2.F32 R37, -RZ, R12.H1_H1 ;  /* 0x3000000cff257230 */ /* 0x000fe20000004100 */
[-C--:B------:R-:W-:Y:S01]  /*d360*/  FMUL.FTZ R26, R15, R40.reuse ;  /* 0x000000280f1a7220 */ /* 0x080fe20000410000 */
[----:B------:R-:W-:Y:S01]  /*d370*/  HADD2.F32 R12, -RZ, R14.H0_H0 ;  /* 0x2000000eff0c7230 */ /* 0x000fe20000004100 */
[----:B------:R-:W-:Y:S01]  /*d380*/  FMUL.FTZ R40, R11, R40 ;  /* 0x000000280b287220 */ /* 0x000fe20000410000 */
[--C-:B------:R-:W-:Y:S01]  /*d390*/  HADD2.F32 R41, -RZ, R8.reuse.H0_H0 ;  /* 0x20000008ff297230 */ /* 0x100fe20000004100 */
[C---:B------:R-:W-:Y:S01]  /*d3a0*/  FMUL.FTZ R38, R39.reuse, R38 ;  /* 0x0000002627267220 */ /* 0x040fe20000410000 */
[----:B------:R-:W-:Y:S01]  /*d3b0*/  HADD2.F32 R42, -RZ, R8.H1_H1 ;  /* 0x30000008ff2a7230 */ /* 0x000fe20000004100 */
[----:B------:R-:W-:Y:S01]  /*d3c0*/  FFMA.FTZ R48, R39, R50, R48 ;  /* 0x0000003227307223 */ /* 0x000fe20000010030 */
[----:B------:R-:W-:Y:S01]  /*d3d0*/  HADD2.F32 R8, -RZ, R10.H0_H0 ;  /* 0x2000000aff087230 */ /* 0x000fe20000004100 */
[----:B------:R-:W-:Y:S01]  /*d3e0*/  FMUL.FTZ R74, R36, R58 ;  /* 0x0000003a244a7220 */ /* 0x000fe20000410000 */
[----:B------:R-:W-:Y:S01]  /*d3f0*/  HADD2.F32 R9, -RZ, R70.H1_H1 ;  /* 0x30000046ff097230 */ /* 0x000fe20000004100 */
[----:B------:R-:W-:Y:S01]  /*d400*/  FFMA.FTZ R11, R11, R72, R26 ;  /* 0x000000480b0b7223 */ /* 0x000fe2000001001a */
[----:B------:R-:W-:Y:S01]  /*d410*/  HADD2.F32 R14, -RZ, R14.H1_H1 ;  /* 0x3000000eff0e7230 */ /* 0x000fe20000004100 */
[----:B------:R-:W-:Y:S01]  /*d420*/  FMUL.FTZ R19, R12, R59 ;  /* 0x0000003b0c137220 */ /* 0x000fe20000410000 */
[----:B------:R-:W-:Y:S01]  /*d430*/  HADD2.F32 R26, -RZ, R16.H0_H0 ;  /* 0x20000010ff1a7230 */ /* 0x000fe20000004100 */
[C---:B------:R-:W-:Y:S01]  /*d440*/  FMUL.FTZ R58, R41.reuse, R58 ;  /* 0x0000003a293a7220 */ /* 0x040fe20000410000 */
[----:B------:R-:W-:Y:S01]  /*d450*/  HADD2.F32 R39, -RZ, R18.H0_H0 ;  /* 0x20000012ff277230 */ /* 0x000fe20000004100 */
[----:B------:R-:W-:Y:S01]  /*d460*/  FFMA.FTZ R74, R41, R69, R74 ;  /* 0x00000045294a7223 */ /* 0x000fe2000001004a */
        /* <DEDUP_REMOVED lines=8> */
[----:B------:R-:W-:Y:S02]  /*d4f0*/  FMUL.FTZ R39, R10, R39 ;  /* 0x000000270a277220 */ /* 0x000fe40000410000 */
        /* <DEDUP_REMOVED lines=10> */
[-C--:B------:R-:W-:Y:S02]  /*d5a0*/  FFMA.FTZ R14, R14, R41.reuse, -R39 ;  /* 0x000000290e0e7223 */ /* 0x080fe40000010827 */
        /* <DEDUP_REMOVED lines=8> */
.L_x_1896:
[----:B------:R-:W-:Y:S05]  /*d630*/  BSYNC B0 ;  /* 0x0000000000007941 */ /* 0x000fea0003800000 */
.L_x_1895:
        /* <DEDUP_REMOVED lines=10> */
[----:B------:R-:W-:Y:S01]  /*d6e0*/  HADD2.F32 R38, -RZ, R53.H0_H0 ;  /* 0x20000035ff267230 */ /* 0x000fe20000004100 */
[----:B------:R-:W-:Y:S01]  /*d6f0*/  SHF.R.S32.HI R10, RZ, 0x3, R9 ;  /* 0x00000003ff0a7819 */ /* 0x000fe20000011409 */
[----:B------:R-:W-:Y:S01]  /*d700*/  HADD2.F32 R42, -RZ, R55.H0_H0 ;  /* 0x20000037ff2a7230 */ /* 0x000fe20000004100 */
        /* <DEDUP_REMOVED lines=102> */
.L_x_1872:
[----:B------:R-:W-:Y:S05]  /*dd70*/  BSYNC B2 ;  /* 0x0000000000027941 */ /* 0x000fea0003800000 */
.L_x_1854:
[----:B-1----:R-:W-:Y:S01]  /*dd80*/  IMAD.SHL.U32 R8, R0, 0x40, RZ ;  /* 0x0000004000087824 */ /* 0x002fe200078e00ff */
[----:B------:R-:W-:-:S04]  /*dd90*/  DEPBAR.LE SB0, 0x0 ;  /* 0x000080000000791a */ /* 0x000fc80000000000 */
[----:B------:R-:W-:Y:S01]  /*dda0*/  IMAD.SHL.U32 R9, R45, 0x8, RZ ;  /* 0x000000082d097824 */ /* 0x000fe200078e00ff */
[----:B------:R-:W-:Y:S01]  /*ddb0*/  LOP3.LUT R8, R8, 0x1c0, RZ, 0xc0, !PT ;  /* 0x000001c008087812 */ /* 0x000fe200078ec0ff */
[----:B------:R-:W-:Y:S01]  /*ddc0*/  IMAD R52, R52, c[0x0][0x208], RZ ;  /* 0x0000820034347a24 */ /* 0x000fe200078e02ff */
[----:B------:R-:W-:Y:S01]  /*ddd0*/  LOP3.LUT P1, RZ, R0, 0x2, RZ, 0xc0, !PT ;  /* 0x0000000200ff7812 */ /* 0x000fe2000782c0ff */
[C---:B------:R-:W-:Y:S01]  /*dde0*/  IMAD.WIDE.U32 R12, R85.reuse, c[0x0][0x208], RZ ;  /* 0x00008200550c7a25 */ /* 0x040fe200078e00ff */
[----:B------:R-:W-:Y:S02]  /*ddf0*/  LOP3.LUT R9, R8, 0x8, R9, 0xf8, !PT ;  /* 0x0000000808097812 */ /* 0x000fe400078ef809 */
[----:B------:R-:W-:Y:S01]  /*de00*/  SHF.R.U32.HI R8, RZ, 0x3, R8 ;  /* 0x00000003ff087819 */ /* 0x000fe20000011608 */
[C---:B------:R-:W-:Y:S01]  /*de10*/  IMAD R15, R85.reuse, c[0x0][0x20c], R52 ;  /* 0x00008300550f7a24 */ /* 0x040fe200078e0234 */
[----:B------:R-:W-:Y:S01]  /*de20*/  SEL R11, RZ, 0x2, P6 ;  /* 0x00000002ff0b7807 */ /* 0x000fe20003000000 */
[----:B------:R-:W-:Y:S01]  /*de30*/  IMAD R76, R85, -0x40, R172 ;  /* 0xffffffc0554c7824 */ /* 0x000fe200078e02ac */
[----:B------:R-:W-:Y:S01]  /*de40*/  LOP3.LUT R8, R9, R8, RZ, 0x3c, !PT ;  /* 0x0000000809087212 */ /* 0x000fe200078e3cff */
[----:B------:R-:W-:Y:S01]  /*de50*/  IMAD.IADD R13, R13, 0x1, R15 ;  /* 0x000000010d0d7824 */ /* 0x000fe200078e020f */
[----:B------:R-:W-:Y:S01]  /*de60*/  SEL R9, RZ, 0x4, P4 ;  /* 0x00000004ff097807 */ /* 0x000fe20002000000 */
[----:B------:R-:W-:Y:S01]  /*de70*/  IMAD R198, R87, 0x400, R4 ;  /* 0x0000040057c67824 */ /* 0x000fe200078e0204 */
[----:B------:R-:W-:Y:S01]  /*de80*/  LEA.HI R77, R77, R78, RZ, 0x2 ;  /* 0x0000004e4d4d7211 */ /* 0x000fe200078f10ff */
[----:B------:R-:W-:Y:S01]  /*de90*/  IMAD R197, R47, 0x200, R8 ;  /* 0x000002002fc57824 */ /* 0x000fe200078e0208 */
[----:B------:R-:W-:Y:S01]  /*dea0*/  LEA R8, P0, R12, R204, 0x6 ;  /* 0x000000cc0c087211 */ /* 0x000fe200078030ff */
[----:B------:R-:W-:Y:S01]  /*deb0*/  IMAD.SHL.U32 R198, R198, 0x2, RZ ;  /* 0x00000002c6c67824 */ /* 0x000fe200078e00ff */
[----:B------:R-:W-:Y:S01]  /*dec0*/  BAR.SYNC.DEFER_BLOCKING 0x0 ;  /* 0x0000000000007b1d */ /* 0x000fe20000010000 */
[----:B------:R-:W-:Y:S01]  /*ded0*/  IMAD.SHL.U32 R197, R197, 0x2, RZ ;  /* 0x00000002c5c57824 */ /* 0x000fe200078e00ff */
[----:B------:R-:W-:Y:S01]  /*dee0*/  IADD3 R46, R9, R11, R46 ;  /* 0x0000000b092e7210 */ /* 0x000fe20007ffe02e */
[--C-:B------:R-:W-:Y:S01]  /*def0*/  IMAD R194, R2, 0x2, R198.reuse ;  /* 0x0000000202c27824 */ /* 0x100fe200078e02c6 */
[----:B------:R-:W-:Y:S01]  /*df00*/  LEA.HI.X R9, R12, R211, R13, 0x6, P0 ;  /* 0x000000d30c097211 */ /* 0x000fe200000f340d */
[----:B------:R-:W-:Y:S01]  /*df10*/  IMAD.IADD R12, R76, 0x1, -R45 ;  /* 0x000000014c0c7824 */ /* 0x000fe200078e0a2d */
[----:B------:R-:W-:Y:S01]  /*df20*/  IADD3 R10, R197, 0x6100, RZ ;  /* 0x00006100c50a7810 */ /* 0x000fe20007ffe0ff */
[----:B------:R-:W-:Y:S01]  /*df30*/  IMAD.SHL.U32 R206, R44, 0x2, RZ ;  /* 0x000000022cce7824 */ /* 0x000fe200078e00ff */
[----:B------:R-:W-:Y:S01]  /*df40*/  LEA R14, P0, R8, c[0x0][0x1f8], 0x1 ;  /* 0x00007e00080e7a11 */ /* 0x000fe200078008ff */
[----:B------:R-:W-:Y:S01]  /*df50*/  IMAD.MOV.U32 R207, RZ, RZ, c[0x0][0x208] ;  /* 0x00008200ffcf7624 */ /* 0x000fe200078e00ff */
[----:B------:R-:W-:Y:S01]  /*df60*/  LOP3.LUT P4, RZ, R46, 0x2, RZ, 0xc0, !PT ;  /* 0x000000022eff7812 */ /* 0x000fe2000788c0ff */
[----:B------:R-:W-:Y:S01]  /*df70*/  IMAD R193, R3, 0x2, R198 ;  /* 0x0000000203c17824 */ /* 0x000fe200078e02c6 */
[----:B------:R-:W-:Y:S01]  /*df80*/  IADD3 R196, R197, 0x6120, RZ ;  /* 0x00006120c5c47810 */ /* 0x000fe20007ffe0ff */
[----:B------:R-:W-:Y:S01]  /*df90*/  IMAD.SHL.U32 R80, R207, 0x40, RZ ;  /* 0x00000040cf507824 */ /* 0x000fe200078e00ff */
[----:B------:R-:W-:Y:S01]  /*dfa0*/  @P1 IADD3 R196, R10, -0x20, RZ ;  /* 0xffffffe00ac41810 */ /* 0x000fe20007ffe0ff */
[----:B------:R-:W-:Y:S01]  /*dfb0*/  IMAD R191, R3, 0x2, R194 ;  /* 0x0000000203bf7824 */ /* 0x000fe200078e02c2 */
[----:B------:R-:W-:Y:S01]  /*dfc0*/  ISETP.LT.OR P1, PT, R12, 0x1, P5 ;  /* 0x000000010c00780c */ /* 0x000fe20002f21670 */
[----:B------:R-:W-:Y:S01]  /*dfd0*/  IMAD.SHL.U32 R195, R4, 0x2, RZ ;  /* 0x0000000204c37824 */ /* 0x000fe200078e00ff */
[----:B------:R-:W-:-:S02]  /*dfe0*/  LEA.HI.X R15, R8, c[0x0][0x1fc], R9, 0x1, P0 ;  /* 0x00007f00080f7a11 */ /* 0x000fc400000f0c09 */
[----:B------:R-:W-:Y:S01]  /*dff0*/  ISETP.LT.OR P0, PT, R12, 0x1, !P4 ;  /* 0x000000010c00780c */ /* 0x000fe20006701670 */
[--C-:B------:R-:W-:Y:S01]  /*e000*/  IMAD R190, R2, 0x2, R195.reuse ;  /* 0x0000000202be7824 */ /* 0x100fe200078e02c3 */
[----:B------:R-:W-:Y:S01]  /*e010*/  LOP3.LUT P2, RZ, R46, 0x4, RZ, 0xc0, !PT ;  /* 0x000000042eff7812 */ /* 0x000fe2000784c0ff */
[----:B------:R-:W-:Y:S01]  /*e020*/  IMAD R189, R3, 0x2, R195 ;  /* 0x0000000203bd7824 */ /* 0x000fe200078e02c3 */
[----:B------:R-:W-:Y:S01]  /*e030*/  LDSM.16.M88.4 R48, [R198+0xc100] ;  /* 0x00c10000c630783b */ /* 0x000fe20000000200 */
[----:B------:R-:W-:Y:S01]  /*e040*/  SHF.L.U64.HI R207, R207, R68, c[0x0][0x20c] ;  /* 0x00008300cfcf7619 */ /* 0x000fe20000010244 */
[----:B------:R-:W-:Y:S01]  /*e050*/  IMAD R188, R3, 0x2, R190 ;  /* 0x0000000203bc7824 */ /* 0x000fe200078e02be */
[----:B------:R-:W-:Y:S01]  /*e060*/  ISETP.LT.OR P3, PT, R12, 0x21, P5 ;  /* 0x000000210c00780c */ /* 0x000fe20002f61670 */
[----:B------:R-:W1:Y:S01]  /*e070*/  LDSM.16.M88.4 R40, [R197+0x6100] ;  /* 0x00610000c528783b */ /* 0x000e620000000200 */
[----:B------:R-:W-:Y:S02]  /*e080*/  LOP3.LUT R77, R77, 0xfffffffc, RZ, 0xc0, !PT ;  /* 0xfffffffc4d4d7812 */ /* 0x000fe400078ec0ff */
[----:B------:R-:W-:Y:S01]  /*e090*/  IADD3 R217, R7, -0x2, RZ ;  /* 0xfffffffe07d97810 */ /* 0x000fe20007ffe0ff */
[----:B------:R-:W-:Y:S01]  /*e0a0*/  LDSM.16.M88.4 R56, [R194+0xc100] ;  /* 0x00c10000c238783b */ /* 0x000fe20000000200 */
[----:B------:R-:W-:-:S02]  /*e0b0*/  IADD3 R186, R196, 0x1000, RZ ;  /* 0x00001000c4ba7810 */ /* 0x000fc40007ffe0ff */
[C---:B------:R-:W-:Y:S01]  /*e0c0*/  IADD3 R182, R196.reuse, 0x2800, RZ ;  /* 0x00002800c4b67810 */ /* 0x040fe20007ffe0ff */
[----:B------:R-:W2:Y:S01]  /*e0d0*/  LDSM.16.M88.4 R32, [R197+0x6900] ;  /* 0x00690000c520783b */ /* 0x000ea20000000200 */
[C---:B------:R-:W-:Y:S02]  /*e0e0*/  IADD3 R180, R196.reuse, 0x3800, RZ ;  /* 0x00003800c4b47810 */ /* 0x040fe40007ffe0ff */
[C---:B------:R-:W-:Y:S01]  /*e0f0*/  IADD3 R178, R196.reuse, 0x4800, RZ ;  /* 0x00004800c4b27810 */ /* 0x040fe20007ffe0ff */
[----:B------:R-:W3:Y:S01]  /*e100*/  LDSM.16.M88.4 R24, [R197+0x7100] ;  /* 0x00710000c518783b */ /* 0x000ee20000000200 */
[----:B------:R-:W-:-:S03]  /*e110*/  IADD3 R176, R196, 0x5800, RZ ;  /* 0x00005800c4b07810 */ /* 0x000fc60007ffe0ff */
[----:B------:R-:W4:Y:S04]  /*e120*/  LDSM.16.M88.4 R60, [R197+0x7900] ;  /* 0x00790000c53c783b */ /* 0x000f280000000200 */
[----:B------:R-:W3:Y:S04]  /*e130*/  LDSM.16.M88.4 R8, [R196] ;  /* 0x00000000c408783b */ /* 0x000ee80000000200 */
[----:B------:R-:W3:Y:S04]  /*e140*/  LDSM.16.M88.4 R52, [R196+0x800] ;  /* 0x00080000c434783b */ /* 0x000ee80000000200 */
[----:B------:R-:W3:Y:S04]  /*e150*/  LDSM.16.M88.4 R72, [R196+0x1000] ;  /* 0x00100000c448783b */ /* 0x000ee80000000200 */
[----:B------:R-:W3:Y:S04]  /*e160*/  LDSM.16.M88.4 R64, [R196+0x1800] ;  /* 0x00180000c440783b */ /* 0x000ee80000000200 */
[----:B------:R-:W-:Y:S01]  /*e170*/  @!PT LDS RZ, [RZ] ;  /* 0x00000000fffff984 */ /* 0x000fe20000000800 */
[----:B------:R-:W-:Y:S01]  /*e180*/  @!PT LDS RZ, [RZ] ;  /* 0x00000000fffff984 */ /* 0x000fe20000000800 */
[----:B------:R-:W-:Y:S01]  /*e190*/  @!PT LDS RZ, [RZ] ;  /* 0x00000000fffff984 */ /* 0x000fe20000000800 */
[----:B------:R3:W-:Y:S01]  /*e1a0*/  LDGSTS.E.BYPASS.LTC128B.128 [R206+0x100], [R14.64], !P1 ;  /* 0x001000000ece7fae */ /* 0x0007e2000c901d46 */
[----:B------:R-:W-:-:S02]  /*e1b0*/  ISETP.LT.OR P1, PT, R12, 0x21, !P4 ;  /* 0x000000210c00780c */ /* 0x000fc40006721670 */
[----:B------:R-:W-:Y:S01]  /*e1c0*/  ISETP.NE.AND P4, PT, R173, 0x1, PT ;  /* 0x00000001ad00780c */ /* 0x000fe20003f85270 */
[----:B------:R3:W-:Y:S01]  /*e1d0*/  LDGSTS.E.BYPASS.LTC128B.128 [R206+0x2100], [R14.64+0x80], !P0 ;  /* 0x021000800ece7fae */ /* 0x0007e2000c101d46 */
[----:B------:R-:W-:Y:S01]  /*e1e0*/  ISETP.LT.OR P0, PT, R12, 0x1, !P2 ;  /* 0x000000010c00780c */ /* 0x000fe20005701670 */
[C---:B-1----:R-:W-:Y:S08]  /*e1f0*/  HMMA.16816.F32 R44, R48.reuse, R40, RZ ;  /* 0x00000028302c723c */ /* 0x042ff000000018ff */
[----:B------:R-:W-:Y:S04]  /*e200*/  HMMA.16816.F32 R40, R48, R42, RZ ;  /* 0x0000002a3028723c */ /* 0x000fe800000018ff */
[----:B------:R1:W-:Y:S01]  /*e210*/  LDGSTS.E.BYPASS.LTC128B.128 [R206+0x4100], [R14.64+0x100], !P0 ;  /* 0x041001000ece7fae */ /* 0x0003e2000c101d46 */
[----:B------:R-:W-:-:S03]  /*e220*/  IADD3 R80, P0, R80, R14, RZ ;  /* 0x0000000e50507210 */ /* 0x000fc60007f1e0ff */
[----:B--2---:R-:W-:Y:S02]  /*e230*/  HMMA.16816.F32 R36, R48, R32, RZ ;  /* 0x000000203024723c */ /* 0x004fe400000018ff */
[----:B------:R-:W-:Y:S01]  /*e240*/  IMAD.X R81, R207, 0x1, R15, P0 ;  /* 0x00000001cf517824 */ /* 0x000fe200000e060f */
[----:B------:R-:W-:Y:S01]  /*e250*/  LOP3.LUT P0, RZ, R0, 0x4, RZ, 0xc0, !PT ;  /* 0x0000000400ff7812 */ /* 0x000fe2000780c0ff */
[----:B------:R-:W-:-:S03]  /*e260*/  IMAD.MOV.U32 R0, RZ, RZ, 0x40 ;  /* 0x00000040ff007424 */ /* 0x000fc600078e00ff */
[----:B------:R2:W-:Y:S01]  /*e270*/  LDGSTS.E.BYPASS.LTC128B.128 [R206+0x1100], [R80.64], !P3 ;  /* 0x0110000050ce7fae */ /* 0x0005e2000d901d46 */
[C---:B------:R-:W-:Y:S01]  /*e280*/  HMMA.16816.F32 R32, R48.reuse, R34, RZ ;  /* 0x000000223020723c */ /* 0x040fe200000018ff */
[----:B------:R-:W-:Y:S02]  /*e290*/  SEL R0, R0, 0xffffffc0, !P0 ;  /* 0xffffffc000007807 */ /* 0x000fe40004000000 */
[----:B------:R-:W-:Y:S01]  /*e2a0*/  ISETP.LT.OR P0, PT, R12, 0x21, !P2 ;  /* 0x000000210c00780c */ /* 0x000fe20005701670 */
[----:B------:R2:W-:Y:S02]  /*e2b0*/  LDGSTS.E.BYPASS.LTC128B.128 [R206+0x3100], [R80.64+0x80], !P1 ;  /* 0x0310008050ce7fae */ /* 0x0005e4000c901d46 */
[----:B------:R-:W-:Y:S02]  /*e2c0*/  IMAD.IADD R192, R197, 0x1, R0 ;  /* 0x00000001c5c07824 */ /* 0x000fe400078e0200 */
[----:B---3--:R-:W-:Y:S01]  /*e2d0*/  HMMA.16816.F32 R28, R48, R24, RZ ;  /* 0x00000018301c723c */ /* 0x008fe200000018ff */
[----:B------:R-:W-:-:S07]  /*e2e0*/  IMAD.IADD R184, R0, 0x1, R196 ;  /* 0x0000000100b87824 */ /* 0x000fce00078e02c4 */
[----:B------:R2:W-:Y:S01]  /*e2f0*/  LDGSTS.E.BYPASS.LTC128B.128 [R206+0x5100], [R80.64+0x100], !P0 ;  /* 0x0510010050ce7fae */ /* 0x0005e2000c101d46 */
[C---:B------:R-:W-:Y:S03]  /*e300*/  HMMA.16816.F32 R24, R48.reuse, R26, RZ ;  /* 0x0000001a3018723c */ /* 0x040fe600000018ff */
[----:B------:R-:W-:Y:S04]  /*e310*/  LDSM.16.M88.4 R68, [R193+0xc100] ;  /* 0x00c10000c144783b */ /* 0x000fe80000000200 */
[----:B-1----:R-:W1:Y:S01]  /*e320*/  LDSM.16.M88.4 R12, [R192+0x6100] ;  /* 0x00610000c00c783b */ /* 0x002e620000000200 */
[C---:B----4-:R-:W-:Y:S03]  /*e330*/  HMMA.16816.F32 R20, R48.reuse, R60, RZ ;  /* 0x0000003c3014723c */ /* 0x050fe600000018ff */
[----:B------:R-:W3:Y:S04]  /*e340*/  LDSM.16.M88.4 R16, [R192+0x6900] ;  /* 0x00690000c010783b */ /* 0x000ee80000000200 */
[----:B------:R-:W0:Y:S01]  /*e350*/  LDGDEPBAR ;  /* 0x00000000000079af */ /* 0x000e220000000000 */
[----:B------:R-:W-:Y:S03]  /*e360*/  HMMA.16816.F32 R48, R48, R62, RZ ;  /* 0x0000003e3030723c */ /* 0x000fe600000018ff */
[----:B------:R-:W-:Y:S05]  /*e370*/  LDSM.16.M88.4 R60, [R192+0x7900] ;  /* 0x00790000c03c783b */ /* 0x000fea0000000200 */
[C---:B------:R-:W-:Y:S01]  /*e380*/  HMMA.16816.F32 R44, R56.reuse, R8, R44 ;  /* 0x00000008382c723c */ /* 0x040fe2000000182c */
[----:B--2---:R-:W-:Y:S07]  /*e390*/  LDSM.16.M88.4 R80, [R184] ;  /* 0x00000000b850783b */ /* 0x004fee0000000200 */
[C---:B------:R-:W-:Y:S01]  /*e3a0*/  HMMA.16816.F32 R40, R56.reuse, R10, R40 ;  /* 0x0000000a3828723c */ /* 0x040fe20000001828 */
[----:B------:R-:W2:Y:S07]  /*e3b0*/  LDSM.16.M88.4 R8, [R192+0x7100] ;  /* 0x00710000c008783b */ /* 0x000eae0000000200 */
[C---:B------:R-:W-:Y:S08]  /*e3c0*/  HMMA.16816.F32 R36, R56.reuse, R52, R36 ;  /* 0x000000343824723c */ /* 0x040ff00000001824 */
[C---:B------:R-:W-:Y:S01]  /*e3d0*/  HMMA.16816.F32 R32, R56.reuse, R54, R32 ;  /* 0x000000363820723c */ /* 0x040fe20000001820 */
[----:B------:R-:W4:Y:S07]  /*e3e0*/  LDSM.16.M88.4 R52, [R191+0xc100] ;  /* 0x00c10000bf34783b */ /* 0x000f2e0000000200 */
[C---:B------:R-:W-:Y:S08]  /*e3f0*/  HMMA.16816.F32 R28, R56.reuse, R72, R28 ;  /* 0x00000048381c723c */ /* 0x040ff0000000181c */
[C---:B------:R-:W-:Y:S01]  /*e400*/  HMMA.16816.F32 R24, R56.reuse, R74, R24 ;  /* 0x0000004a3818723c */ /* 0x040fe20000001818 */
[----:B------:R-:W-:Y:S07]  /*e410*/  LDSM.16.M88.4 R72, [R184+0x1800] ;  /* 0x00180000b848783b */ /* 0x000fee0000000200 */
[C---:B------:R-:W-:Y:S08]  /*e420*/  HMMA.16816.F32 R20, R56.reuse, R64, R20 ;  /* 0x000000403814723c */ /* 0x040ff00000001814 */
[----:B------:R-:W-:Y:S01]  /*e430*/  HMMA.16816.F32 R48, R56, R66, R48 ;  /* 0x000000423830723c */ /* 0x000fe20000001830 */
[----:B------:R-:W4:Y:S04]  /*e440*/  LDSM.16.M88.4 R56, [R184+0x800] ;  /* 0x00080000b838783b */ /* 0x000f280000000200 */
[----:B------:R-:W-:Y:S03]  /*e450*/  LDSM.16.M88.4 R64, [R197+0x8900] ;  /* 0x00890000c540783b */ /* 0x000fe60000000200 */
[C---:B-1----:R-:W-:Y:S08]  /*e460*/  HMMA.16816.F32 R44, R68.reuse, R12, R44 ;  /* 0x0000000c442c723c */ /* 0x042ff0000000182c */
[C---:B------:R-:W-:Y:S01]  /*e470*/  HMMA.16816.F32 R40, R68.reuse, R14, R40 ;  /* 0x0000000e4428723c */ /* 0x040fe20000001828 */
[----:B------:R-:W1:Y:S07]  /*e480*/  LDSM.16.M88.4 R12, [R184+0x1000] ;  /* 0x00100000b80c783b */ /* 0x000e6e0000000200 */
[C---:B---3--:R-:W-:Y:S08]  /*e490*/  HMMA.16816.F32 R36, R68.reuse, R16, R36 ;  /* 0x000000104424723c */ /* 0x048ff00000001824 */
[C---:B------:R-:W-:Y:S01]  /*e4a0*/  HMMA.16816.F32 R32, R68.reuse, R18, R32 ;  /* 0x000000124420723c */ /* 0x040fe20000001820 */
[----:B------:R-:W-:Y:S07]  /*e4b0*/  LDSM.16.M88.4 R16, [R197+0x8100] ;  /* 0x00810000c510783b */ /* 0x000fee0000000200 */
[C---:B--2---:R-:W-:Y:S08]  /*e4c0*/  HMMA.16816.F32 R28, R68.reuse, R8, R28 ;  /* 0x00000008441c723c */ /* 0x044ff0000000181c */
[C---:B------:R-:W-:Y:S01]  /*e4d0*/  HMMA.16816.F32 R24, R68.reuse, R10, R24 ;  /* 0x0000000a4418723c */ /* 0x040fe20000001818 */
[----:B------:R-:W2:Y:S07]  /*e4e0*/  LDSM.16.M88.4 R8, [R198+0x10100] ;  /* 0x01010000c608783b */ /* 0x000eae0000000200 */
[C---:B------:R-:W-:Y:S08]  /*e4f0*/  HMMA.16816.F32 R20, R68.reuse, R60, R20 ;  /* 0x0000003c4414723c */ /* 0x040ff00000001814 */
[----:B------:R-:W-:Y:S01]  /*e500*/  HMMA.16816.F32 R68, R68, R62, R48 ;  /* 0x0000003e4444723c */ /* 0x000fe20000001830 */
[----:B------:R-:W3:Y:S04]  /*e510*/  LDSM.16.M88.4 R60, [R197+0x9100] ;  /* 0x00910000c53c783b */ /* 0x000ee80000000200 */
[----:B------:R-:W2:Y:S03]  /*e520*/  LDSM.16.M88.4 R48, [R197+0x9900] ;  /* 0x00990000c530783b */ /* 0x000ea60000000200 */
[C---:B----4-:R-:W-:Y:S08]  /*e530*/  HMMA.16816.F32 R44, R52.reuse, R80, R44 ;  /* 0x00000050342c723c */ /* 0x050ff0000000182c */
        /* <DEDUP_REMOVED lines=10> */
[----:B------:R-:W4:Y:S04]  /*e5e0*/  LDSM.16.M88.4 R52, [R196+0x2800] ;  /* 0x00280000c434783b */ /* 0x000f280000000200 */
[----:B------:R-:W-:Y:S03]  /*e5f0*/  LDSM.16.M88.4 R72, [R191+0x10100] ;  /* 0x01010000bf48783b */ /* 0x000fe60000000200 */
        /* <DEDUP_REMOVED lines=8> */
[----:B------:R-:W-:Y:S07]  /*e680*/  LDSM.16.M88.4 R60, [R192+0x8900] ;  /* 0x00890000c03c783b */ /* 0x000fee0000000200 */
[C---:B------:R-:W-:Y:S08]  /*e690*/  HMMA.16816.F32 R20, R8.reuse, R48, R20 ;  /* 0x000000300814723c */ /* 0x040ff00000001814 */
[----:B------:R-:W-:Y:S01]  /*e6a0*/  HMMA.16816.F32 R68, R8, R50, R68 ;  /* 0x000000320844723c */ /* 0x000fe20000001844 */
[----:B------:R-:W-:Y:S04]  /*e6b0*/  LDSM.16.M88.4 R48, [R193+0x10100] ;  /* 0x01010000c130783b */ /* 0x000fe80000000200 */
[----:B------:R-:W3:Y:S03]  /*e6c0*/  LDSM.16.M88.4 R8, [R192+0x8100] ;  /* 0x00810000c008783b */ /* 0x000ee60000000200 */
        /* <DEDUP_REMOVED lines=11> */
[----:B------:R-:W2:Y:S04]  /*e780*/  LDSM.16.M88.4 R12, [R184+0x2800] ;  /* 0x00280000b80c783b */ /* 0x000ea80000000200 */
[----:B------:R-:W-:Y:S03]  /*e790*/  LDSM.16.M88.4 R64, [R198+0x14100] ;  /* 0x01410000c640783b */ /* 0x000fe60000000200 */
[C---:B---3--:R-:W-:Y:S08]  /*e7a0*/  HMMA.16816.F32 R44, R48.reuse, R8, R44 ;  /* 0x00000008302c723c */ /* 0x048ff0000000182c */
[C---:B------:R-:W-:Y:S01]  /*e7b0*/  HMMA.16816.F32 R40, R48.reuse, R10, R40 ;  /* 0x0000000a3028723c */ /* 0x040fe20000001828 */
[----:B------:R-:W3:Y:S07]  /*e7c0*/  LDSM.16.M88.4 R8, [R184+0x3000] ;  /* 0x00300000b808783b */ /* 0x000eee0000000200 */
[C---:B------:R-:W-:Y:S08]  /*e7d0*/  HMMA.16816.F32 R36, R48.reuse, R60, R36 ;  /* 0x0000003c3024723c */ /* 0x040ff00000001824 */
[C---:B------:R-:W-:Y:S01]  /*e7e0*/  HMMA.16816.F32 R32, R48.reuse, R62, R32 ;  /* 0x0000003e3020723c */ /* 0x040fe20000001820 */
[----:B------:R-:W3:Y:S07]  /*e7f0*/  LDSM.16.M88.4 R60, [R197+0xa100] ;  /* 0x00a10000c53c783b */ /* 0x000eee0000000200 */
[C---:B-1----:R-:W-:Y:S08]  /*e800*/  HMMA.16816.F32 R28, R48.reuse, R56, R28 ;  /* 0x00000038301c723c */ /* 0x042ff0000000181c */
[C---:B------:R-:W-:Y:S01]  /*e810*/  HMMA.16816.F32 R24, R48.reuse, R58, R24 ;  /* 0x0000003a3018723c */ /* 0x040fe20000001818 */
[----:B------:R-:W1:Y:S07]  /*e820*/  LDSM.16.M88.4 R56, [R197+0xa900] ;  /* 0x00a90000c538783b */ /* 0x000e6e0000000200 */
[----:B----4-:R-:W-:Y:S08]  /*e830*/  HMMA.16816.F32 R20, R48, R52, R20 ;  /* 0x000000343014723c */ /* 0x010ff00000001814 */
[C---:B--2---:R-:W-:Y:S08]  /*e840*/  HMMA.16816.F32 R44, R72.reuse, R16, R44 ;  /* 0x00000010482c723c */ /* 0x044ff0000000182c */
[----:B------:R-:W-:Y:S01]  /*e850*/  HMMA.16816.F32 R40, R72, R18, R40 ;  /* 0x000000124828723c */ /* 0x000fe20000001828 */
[----:B------:R-:W-:Y:S07]  /*e860*/  LDSM.16.M88.4 R16, [R194+0x14100] ;  /* 0x01410000c210783b */ /* 0x000fee0000000200 */
[----:B------:R-:W-:Y:S01]  /*e870*/  HMMA.16816.F32 R68, R48, R54, R68 ;  /* 0x000000363044723c */ /* 0x000fe20000001844 */
[----:B------:R-:W2:Y:S04]  /*e880*/  LDSM.16.M88.4 R48, [R197+0xb900] ;  /* 0x00b90000c530783b */ /* 0x000ea80000000200 */
[----:B------:R-:W4:Y:S03]  /*e890*/  LDSM.16.M88.4 R52, [R197+0xb100] ;  /* 0x00b10000c534783b */ /* 0x000f260000000200 */
[C---:B------:R-:W-:Y:S08]  /*e8a0*/  HMMA.16816.F32 R36, R72.reuse, R12, R36 ;  /* 0x0000000c4824723c */ /* 0x040ff00000001824 */
[C---:B------:R-:W-:Y:S01]  /*e8b0*/  HMMA.16816.F32 R32, R72.reuse, R14, R32 ;  /* 0x0000000e4820723c */ /* 0x040fe20000001820 */
[----:B------:R-:W1:Y:S07]  /*e8c0*/  LDSM.16.M88.4 R12, [R196+0x4000] ;  /* 0x00400000c40c783b */ /* 0x000e6e0000000200 */
[C---:B---3--:R-:W-:Y:S08]  /*e8d0*/  HMMA.16816.F32 R28, R72.reuse, R8, R28 ;  /* 0x00000008481c723c */ /* 0x048ff0000000181c */
[C---:B------:R-:W-:Y:S01]  /*e8e0*/  HMMA.16816.F32 R24, R72.reuse, R10, R24 ;  /* 0x0000000a4818723c */ /* 0x040fe20000001818 */
[----:B------:R-:W3:Y:S07]  /*e8f0*/  LDSM.16.M88.4 R8, [R196+0x4800] ;  /* 0x00480000c408783b */ /* 0x000eee0000000200 */
[----:B------:R-:W-:Y:S08]  /*e900*/  HMMA.16816.F32 R20, R72, R80, R20 ;  /* 0x000000504814723c */ /* 0x000ff00000001814 */
[C---:B------:R-:W-:Y:S08]  /*e910*/  HMMA.16816.F32 R44, R64.reuse, R60, R44 ;  /* 0x0000003c402c723c */ /* 0x040ff0000000182c */
[C---:B------:R-:W-:Y:S01]  /*e920*/  HMMA.16816.F32 R40, R64.reuse, R62, R40 ;  /* 0x0000003e4028723c */ /* 0x040fe20000001828 */
[----:B------:R-:W-:Y:S07]  /*e930*/  LDSM.16.M88.4 R60, [R193+0x14100] ;  /* 0x01410000c13c783b */ /* 0x000fee0000000200 */
[C---:B-1----:R-:W-:Y:S08]  /*e940*/  HMMA.16816.F32 R36, R64.reuse, R56, R36 ;  /* 0x000000384024723c */ /* 0x042ff00000001824 */
[----:B------:R-:W-:Y:S01]  /*e950*/  HMMA.16816.F32 R32, R64, R58, R32 ;  /* 0x0000003a4020723c */ /* 0x000fe20000001820 */
[----:B------:R-:W1:Y:S07]  /*e960*/  LDSM.16.M88.4 R56, [R196+0x5800] ;  /* 0x00580000c438783b */ /* 0x000e6e0000000200 */
[----:B------:R-:W-:Y:S08]  /*e970*/  HMMA.16816.F32 R68, R72, R82, R68 ;  /* 0x000000524844723c */ /* 0x000ff00000001844 */
[C---:B--2---:R-:W-:Y:S08]  /*e980*/  HMMA.16816.F32 R20, R64.reuse, R48, R20 ;  /* 0x000000304014723c */ /* 0x044ff00000001814 */
[C---:B----4-:R-:W-:Y:S08]  /*e990*/  HMMA.16816.F32 R28, R64.reuse, R52, R28 ;  /* 0x00000034401c723c */ /* 0x050ff0000000181c */
[----:B------:R-:W-:Y:S01]  /*e9a0*/  HMMA.16816.F32 R24, R64, R54, R24 ;  /* 0x000000364018723c */ /* 0x000fe20000001818 */
[----:B------:R-:W2:Y:S07]  /*e9b0*/  LDSM.16.M88.4 R52, [R196+0x5000] ;  /* 0x00500000c434783b */ /* 0x000eae0000000200 */
[C---:B------:R-:W-:Y:S08]  /*e9c0*/  HMMA.16816.F32 R44, R16.reuse, R12, R44 ;  /* 0x0000000c102c723c */ /* 0x040ff0000000182c */
[C---:B------:R-:W-:Y:S01]  /*e9d0*/  HMMA.16816.F32 R40, R16.reuse, R14, R40 ;  /* 0x0000000e1028723c */ /* 0x040fe20000001828 */
[----:B------:R-:W4:Y:S07]  /*e9e0*/  LDSM.16.M88.4 R12, [R192+0xa900] ;  /* 0x00a90000c00c783b */ /* 0x000f2e0000000200 */
[C---:B---3--:R-:W-:Y:S08]  /*e9f0*/  HMMA.16816.F32 R36, R16.reuse, R8, R36 ;  /* 0x000000081024723c */ /* 0x048ff00000001824 */
[----:B------:R-:W-:Y:S01]  /*ea00*/  HMMA.16816.F32 R32, R16, R10, R32 ;  /* 0x0000000a1020723c */ /* 0x000fe20000001820 */
[----:B------:R-:W3:Y:S07]  /*ea10*/  LDSM.16.M88.4 R8, [R192+0xb900] ;  /* 0x00b90000c008783b */ /* 0x000eee0000000200 */
[----:B------:R-:W-:Y:S01]  /*ea20*/  HMMA.16816.F32 R68, R64, R50, R68 ;  /* 0x000000324044723c */ /* 0x000fe20000001844 */
[----:B------:R-:W3:Y:S04]  /*ea30*/  LDSM.16.M88.4 R48, [R192+0xa100] ;  /* 0x00a10000c030783b */ /* 0x000ee80000000200 */
[----:B------:R-:W3:Y:S03]  /*ea40*/  LDSM.16.M88.4 R64, [R192+0xb100] ;  /* 0x00b10000c040783b */ /* 0x000ee60000000200 */
[C---:B-1----:R-:W-:Y:S01]  /*ea50*/  HMMA.16816.F32 R72, R16.reuse, R56, R20 ;  /* 0x000000381048723c */ /* 0x042fe20000001814 */
[----:B------:R-:W-:Y:S07]  /*ea60*/  LDSM.16.M88.4 R20, [R191+0x14100] ;  /* 0x01410000bf14783b */ /* 0x000fee0000000200 */
[C---:B--2---:R-:W-:Y:S08]  /*ea70*/  HMMA.16816.F32 R28, R16.reuse, R52, R28 ;  /* 0x00000034101c723c */ /* 0x044ff0000000181c */
[C---:B------:R-:W-:Y:S01]  /*ea80*/  HMMA.16816.F32 R24, R16.reuse, R54, R24 ;  /* 0x000000361018723c */ /* 0x040fe20000001818 */
[----:B------:R-:W-:Y:S07]  /*ea90*/  LDSM.16.M88.4 R52, [R184+0x4000] ;  /* 0x00400000b834783b */ /* 0x000fee0000000200 */
[----:B------:R-:W-:Y:S07]  /*eaa0*/  HMMA.16816.F32 R68, R16, R58, R68 ;  /* 0x0000003a1044723c */ /* 0x000fee0000001844 */
[----:B------:R-:W-:Y:S01]  /*eab0*/  LOP3.LUT R17, R84, 0xffffffe0, RZ, 0xc0, !PT ;  /* 0xffffffe054117812 */ /* 0x000fe200078ec0ff */
[----:B----4-:R-:W-:Y:S04]  /*eac0*/  HMMA.16816.F32 R36, R60, R12, R36 ;  /* 0x0000000c3c24723c */ /* 0x010fe80000001824 */
[----:B------:R-:W-:-:S02]  /*ead0*/  IMAD.IADD R0, R78, 0x1, -R17 ;  /* 0x000000014e007824 */ /* 0x000fc400078e0a11 */
[----:B------:R-:W-:Y:S02]  /*eae0*/  IMAD.IADD R78, R78, 0x1, -R77 ;  /* 0x000000014e4e7824 */ /* 0x000fe400078e0a4d */
[----:B------:R-:W-:Y:S01]  /*eaf0*/  HMMA.16816.F32 R32, R60, R14, R32 ;  /* 0x0000000e3c20723c */ /* 0x000fe20000001820 */
[----:B------:R-:W1:Y:S02]  /*eb00*/  LDSM.16.M88.4 R12, [R184+0x4800] ;  /* 0x00480000b80c783b */ /* 0x000e640000000200 */
[----:B------:R-:W-:-:S04]  /*eb10*/  LEA.HI R17, R78, R78, RZ, 0x1 ;  /* 0x0000004e4e117211 */ /* 0x000fc800078f08ff */
[----:B------:R-:W-:Y:S01]  /*eb20*/  LOP3.LUT R17, R17, 0x1ffffffe, RZ, 0xc0, !PT ;  /* 0x1ffffffe11117812 */ /* 0x000fe200078ec0ff */
[----:B---3--:R-:W-:Y:S04]  /*eb30*/  HMMA.16816.F32 R72, R60, R8, R72 ;  /* 0x000000083c48723c */ /* 0x008fe80000001848 */
[----:B------:R-:W-:-:S03]  /*eb40*/  IMAD.IADD R17, R78, 0x1, -R17 ;  /* 0x000000014e117824 */ /* 0x000fc600078e0a11 */
[----:B------:R-:W-:Y:S01]  /*eb50*/  SHF.R.S32.HI R8, RZ, 0x1f, R87 ;  /* 0x0000001fff087819 */ /* 0x000fe20000011457 */
[----:B------:R-:W-:Y:S03]  /*eb60*/  HMMA.16816.F32 R44, R60, R48, R44 ;  /* 0x000000303c2c723c */ /* 0x000fe6000000182c */
[----:B------:R-:W-:-:S04]  /*eb70*/  LEA.HI R8, R8, R87, RZ, 0x3 ;  /* 0x0000005708087211 */ /* 0x000fc800078f18ff */
[----:B------:R-:W-:Y:S01]  /*eb80*/  SHF.R.S32.HI R49, RZ, 0x1f, R0 ;  /* 0x0000001fff317819 */ /* 0x000fe20000011400 */
[C---:B------:R-:W-:Y:S01]  /*eb90*/  HMMA.16816.F32 R68, R60.reuse, R10, R68 ;  /* 0x0000000a3c44723c */ /* 0x040fe20000001844 */
[----:B------:R-:W-:Y:S02]  /*eba0*/  LOP3.LUT R16, R8, 0xffffff8, RZ, 0xc0, !PT ;  /* 0x0ffffff808107812 */ /* 0x000fe400078ec0ff */
[----:B------:R-:W-:Y:S01]  /*ebb0*/  LEA.HI R49, R49, R0, RZ, 0x2 ;  /* 0x0000000031317211 */ /* 0x000fe200078f10ff */
[----:B------:R-:W-:Y:S02]  /*ebc0*/  LDSM.16.M88.4 R8, [R184+0x5000] ;  /* 0x00500000b808783b */ /* 0x000fe40000000200 */
[----:B------:R-:W-:Y:S01]  /*ebd0*/  IMAD.IADD R87, R87, 0x1, -R16 ;  /* 0x0000000157577824 */ /* 0x000fe200078e0a10 */
[C---:B------:R-:W-:Y:S01]  /*ebe0*/  LEA.HI.SX32 R16, R49.reuse, R92, 0x1e ;  /* 0x0000005c31107211 */ /* 0x040fe200078ff2ff */
[----:B------:R-:W-:Y:S01]  /*ebf0*/  HMMA.16816.F32 R40, R60, R50, R40 ;  /* 0x000000323c28723c */ /* 0x000fe20000001828 */
[----:B------:R-:W-:-:S03]  /*ec00*/  LOP3.LUT R219, R49, 0x7ffffffc, RZ, 0xc0, !PT ;  /* 0x7ffffffc31db7812 */ /* 0x000fc600078ec0ff */
[----:B------:R-:W-:Y:S02]  /*ec10*/  IMAD R16, R87, 0x10, R16 ;  /* 0x0000001057107824 */ /* 0x000fe400078e0210 */
[----:B------:R-:W-:Y:S02]  /*ec20*/  IMAD.IADD R219, R0, 0x1, -R219 ;  /* 0x0000000100db7824 */ /* 0x000fe400078e0adb */
[----:B------:R-:W-:Y:S01]  /*ec30*/  IMAD R174, R17, 0x8, R16 ;  /* 0x0000000811ae7824 */ /* 0x000fe200078e0210 */
[----:B------:R-:W-:Y:S01]  /*ec40*/  HMMA.16816.F32 R28, R60, R64, R28 ;  /* 0x000000403c1c723c */ /* 0x000fe2000000181c */
[----:B------:R-:W-:Y:S01]  /*ec50*/  LDSM.16.M88.4 R16, [R184+0x5800] ;  /* 0x00580000b810783b */ /* 0x000fe20000000200 */
[----:B------:R-:W-:Y:S01]  /*ec60*/  IMAD.SHL.U32 R219, R219, 0x2, RZ ;  /* 0x00000002dbdb7824 */ /* 0x000fe200078e00ff */
[----:B------:R-:W-:-:S04]  /*ec70*/  DEPBAR.LE SB0, 0x0 ;  /* 0x000080000000791a */ /* 0x000fc80000000000 */
[----:B------:R-:W-:Y:S01]  /*ec80*/  @P4 IMAD.HI.U32 R50, R174, c[0x0][0x2c8], RZ ;  /* 0x0000b200ae324a27 */ /* 0x000fe200078e00ff */
[----:B-1----:R-:W-:Y:S03]  /*ec90*/  HMMA.16816.F32 R36, R20, R12, R36 ;  /* 0x0000000c1424723c */ /* 0x002fe60000001824 */
[----:B------:R-:W-:Y:S01]  /*eca0*/  IMAD.MOV.U32 R48, RZ, RZ, R174 ;  /* 0x000000ffff307224 */ /* 0x000fe200078e00ae */
[----:B------:R-:W-:Y:S01]  /*ecb0*/  @P4 SHF.R.U32.HI R48, RZ, c[0x0][0x2cc], R50 ;  /* 0x0000b300ff304a19 */ /* 0x000fe20000011632 */
[----:B------:R-:W-:-:S03]  /*ecc0*/  IMAD.IADD R76, R76, 0x1, -R219 ;  /* 0x000000014c4c7824 */ /* 0x000fc600078e0adb */
[C---:B------:R-:W-:Y:S01]  /*ecd0*/  HMMA.16816.F32 R32, R20.reuse, R14, R32 ;  /* 0x0000000e1420723c */ /* 0x040fe20000001820 */
[----:B------:R-:W-:Y:S04]  /*ece0*/  SHFL.IDX PT, R12, R48, RZ, 0x1c1f ;  /* 0x001c1fff300c7589 */ /* 0x000fe800000e0000 */
[----:B------:R-:W1:Y:S02]  /*ecf0*/  SHFL.IDX PT, R13, R48, 0x1, 0x1c1f ;  /* 0x003c1f00300d7f89 */ /* 0x000e6400000e0000 */
[----:B------:R-:W-:Y:S01]  /*ed00*/  IMAD.MOV.U32 R14, RZ, RZ, -0x40 ;  /* 0xffffffc0ff0e7424 */ /* 0x000fe200078e00ff */
[----:B------:R-:W-:Y:S03]  /*ed10*/  HMMA.16816.F32 R44, R20, R52, R44 ;  /* 0x00000034142c723c */ /* 0x000fe6000000182c */
[----:B------:R-:W-:-:S05]  /*ed20*/  IMAD R85, R85, R14, 0x1 ;  /* 0x0000000155557424 */ /* 0x000fca00078e020e */
[----:B------:R-:W-:Y:S01]  /*ed30*/  IADD3 R0, -R219, R85, R172 ;  /* 0x00000055db007210 */ /* 0x000fe20007ffe1ac */
[----:B------:R-:W-:Y:S04]  /*ed40*/  HMMA.16816.F32 R24, R60, R66, R24 ;  /* 0x000000423c18723c */ /* 0x000fe80000001818 */
[----:B------:R-:W-:-:S04]  /*ed50*/  IMAD.IADD R0, R0, 0x1, -R175 ;  /* 0x0000000100007824 */ /* 0x000fc800078e0aaf */
[----:B------:R-:W-:Y:S01]  /*ed60*/  HMMA.16816.F32 R40, R20, R54, R40 ;  /* 0x000000361428723c */ /* 0x000fe20000001828 */
[----:B-1----:R-:W-:-:S07]  /*ed70*/  IMAD.IADD R13, R0, 0x1, R13 ;  /* 0x00000001000d7824 */ /* 0x002fce00078e020d */
[C---:B------:R-:W-:Y:S07]  /*ed80*/  HMMA.16816.F32 R28, R20.reuse, R8, R28 ;  /* 0x00000008141c723c */ /* 0x040fee000000181c */
[----:B------:R-:W-:Y:S01]  /*ed90*/  IMAD.IADD R9, R0, 0x1, R12 ;  /* 0x0000000100097824 */ /* 0x000fe200078e020c */
[C---:B------:R-:W-:Y:S01]  /*eda0*/  IMNMX R0, R76.reuse, R13, PT ;  /* 0x0000000d4c007217 */ /* 0x040fe20003800200 */
[----:B------:R-:W-:Y:S03]  /*edb0*/  HMMA.16816.F32 R24, R20, R10, R24 ;  /* 0x0000000a1418723c */ /* 0x000fe60000001818 */
[----:B------:R-:W-:Y:S01]  /*edc0*/  IMNMX R8, R76, R9, PT ;  /* 0x000000094c087217 */ /* 0x000fe20003800200 */
[----:B------:R-:W-:Y:S01]  /*edd0*/  BAR.SYNC.DEFER_BLOCKING 0x0 ;  /* 0x0000000000007b1d */ /* 0x000fe20000010000 */
[----:B------:R-:W-:-:S02]  /*ede0*/  ISETP.GT.AND P2, PT, R0, RZ, PT ;  /* 0x000000ff0000720c */ /* 0x000fc40003f44270 */
[C---:B------:R-:W-:Y:S01]  /*edf0*/  ISETP.GT.AND P0, PT, R8.reuse, RZ, PT ;  /* 0x000000ff0800720c */ /* 0x040fe20003f04270 */
[C---:B------:R-:W-:Y:S01]  /*ee00*/  HMMA.16816.F32 R72, R20.reuse, R16, R72 ;  /* 0x000000101448723c */ /* 0x040fe20000001848 */
[----:B------:R-:W-:Y:S02]  /*ee10*/  ISETP.GT.AND P1, PT, R8, 0x1, PT ;  /* 0x000000010800780c */ /* 0x000fe40003f24270 */
[----:B------:R-:W-:Y:S02]  /*ee20*/  FSEL R44, R44, -INF , P0 ;  /* 0xff8000002c2c7808 */ /* 0x000fe40000000000 */
[C---:B------:R-:W-:Y:S02]  /*ee30*/  ISETP.GT.AND P3, PT, R8.reuse, 0x8, PT ;  /* 0x000000080800780c */ /* 0x040fe40003f64270 */
[----:B------:R-:W-:Y:S01]  /*ee40*/  ISETP.GT.AND P0, PT, R8, 0x9, PT ;  /* 0x000000090800780c */ /* 0x000fe20003f04270 */
[----:B------:R-:W-:Y:S01]  /*ee50*/  HMMA.16816.F32 R68, R20, R18, R68 ;  /* 0x000000121444723c */ /* 0x000fe20000001844 */
[----:B------:R-:W-:-:S02]  /*ee60*/  FSEL R49, R45, -INF , P1 ;  /* 0xff8000002d317808 */ /* 0x000fc40000800000 */
[----:B------:R-:W-:Y:S02]  /*ee70*/  FSEL R45, R40, -INF , P3 ;  /* 0xff800000282d7808 */ /* 0x000fe40001800000 */
[----:B------:R-:W-:Y:S02]  /*ee80*/  FSEL R41, R41, -INF , P0 ;  /* 0xff80000029297808 */ /* 0x000fe40000000000 */
[----:B------:R-:W-:Y:S02]  /*ee90*/  FMNMX.FTZ R10, R44, R49, !PT ;  /* 0x000000312c0a7209 */ /* 0x000fe40007810000 */
[----:B------:R-:W-:Y:S02]  /*eea0*/  ISETP.GT.AND P0, PT, R0, 0x9, PT ;  /* 0x000000090000780c */ /* 0x000fe40003f04270 */
[----:B------:R-:W-:Y:S02]  /*eeb0*/  FSEL R46, R46, -INF , P2 ;  /* 0xff8000002e2e7808 */ /* 0x000fe40001000000 */
[----:B------:R-:W-:-:S02]  /*eec0*/  ISETP.GT.AND P2, PT, R8, 0x10, PT ;  /* 0x000000100800780c */ /* 0x000fc40003f44270 */
[----:B------:R-:W-:Y:S02]  /*eed0*/  FMNMX.FTZ R10, R45, R10, !PT ;  /* 0x0000000a2d0a7209 */ /* 0x000fe40007810000 */
[----:B------:R-:W-:Y:S02]  /*eee0*/  FSEL R43, R43, -INF , P0 ;  /* 0xff8000002b2b7808 */ /* 0x000fe40000000000 */
[----:B------:R-:W-:Y:S02]  /*eef0*/  ISETP.GT.AND P0, PT, R8, 0x11, PT ;  /* 0x000000110800780c */ /* 0x000fe40003f04270 */
[----:B------:R-:W-:Y:S02]  /*ef00*/  FSEL R21, R36, -INF , P2 ;  /* 0xff80000024157808 */ /* 0x000fe40001000000 */
[----:B------:R-:W-:Y:S02]  /*ef10*/  FMNMX.FTZ R10, R41, R10, !PT ;  /* 0x0000000a290a7209 */ /* 0x000fe40007810000 */
[----:B------:R-:W-:-:S02]  /*ef20*/  ISETP.GT.AND P1, PT, R0, 0x8, PT ;  /* 0x000000080000780c */ /* 0x000fc40003f24270 */
[----:B------:R-:W-:Y:S02]  /*ef30*/  FSEL R19, R37, -INF , P0 ;  /* 0xff80000025137808 */ /* 0x000fe40000000000 */
[----:B------:R-:W-:Y:S02]  /*ef40*/  ISETP.GT.AND P0, PT, R0, 0x11, PT ;  /* 0x000000110000780c */ /* 0x000fe40003f04270 */
[----:B------:R-:W-:Y:S02]  /*ef50*/  ISETP.GT.AND P2, PT, R8, 0x18, PT ;  /* 0x000000180800780c */ /* 0x000fe40003f44270 */
[----:B------:R-:W-:Y:S02]  /*ef60*/  FMNMX.FTZ R10, R21, R10, !PT ;  /* 0x0000000a150a7209 */ /* 0x000fe40007810000 */
[----:B------:R-:W-:Y:S02]  /*ef70*/  FSEL R23, R42, -INF , P1 ;  /* 0xff8000002a177808 */ /* 0x000fe40000800000 */
[----:B------:R-:W-:-:S02]  /*ef80*/  ISETP.GT.AND P1, PT, R0, 0x10, PT ;  /* 0x000000100000780c */ /* 0x000fc40003f24270 */
[----:B------:R-:W-:Y:S02]  /*ef90*/  FSEL R13, R39, -INF , P0 ;  /* 0xff800000270d7808 */ /* 0x000fe40000000000 */
[----:B------:R-:W-:Y:S02]  /*efa0*/  ISETP.GT.AND P0, PT, R8, 0x19, PT ;  /* 0x000000190800780c */ /* 0x000fe40003f04270 */
[----:B------:R-:W-:Y:S02]  /*efb0*/  FSEL R17, R32, -INF , P2 ;  /* 0xff80000020117808 */ /* 0x000fe40001000000 */
[----:B------:R-:W-:Y:S02]  /*efc0*/  FMNMX.FTZ R10, R19, R10, !PT ;  /* 0x0000000a130a7209 */ /* 0x000fe40007810000 */
[----:B------:R-:W-:Y:S02]  /*efd0*/  ISETP.GT.AND P3, PT, R0, 0x1, PT ;  /* 0x000000010000780c */ /* 0x000fe40003f64270 */
[----:B------:R-:W-:-:S02]  /*efe0*/  FSEL R15, R38, -INF , P1 ;  /* 0xff800000260f7808 */ /* 0x000fc40000800000 */
[C---:B------:R-:W-:Y:S02]  /*eff0*/  ISETP.GT.AND P1, PT, R8.reuse, 0x20, PT ;  /* 0x000000200800780c */ /* 0x040fe40003f24270 */
[----:B------:R-:W-:Y:S02]  /*f000*/  FSEL R33, R33, -INF , P0 ;  /* 0xff80000021217808 */ /* 0x000fe40000000000 */
[----:B------:R-:W-:Y:S02]  /*f010*/  FMNMX.FTZ R10, R17, R10, !PT ;  /* 0x0000000a110a7209 */ /* 0x000fe40007810000 */
[----:B------:R-:W-:Y:S02]  /*f020*/  FSEL R47, R47, -INF , P3 ;  /* 0xff8000002f2f7808 */ /* 0x000fe40001800000 */
        /* <DEDUP_REMOVED lines=10> */
[----:B------:R-:W-:Y:S02]  /*f0d0*/  ISETP.GT.AND P1, PT, R8, 0x30, PT ;  /* 0x000000300800780c */ /* 0x000fe40003f24270 */
[----:B------:R-:W-:Y:S02]  /*f0e0*/  FMNMX.FTZ R12, R215, R10, !PT ;  /* 0x0000000ad70c7209 */ /* 0x000fe40007810000 */
[----:B------:R-:W-:Y:S02]  /*f0f0*/  FMNMX.FTZ R10, R43, R14, !PT ;  /* 0x0000000e2b0a7209 */ /* 0x000fe40007810000 */
[----:B------:R-:W-:-:S02]  /*f100*/  FSEL R187, R25, -INF , P0 ;  /* 0xff80000019bb7808 */ /* 0x000fc40000000000 */
[----:B------:R-:W-:Y:S02]  /*f110*/  ISETP.GT.AND P0, PT, R8, 0x31, PT ;  /* 0x000000310800780c */ /* 0x000fe40003f04270 */
[----:B------:R-:W-:Y:S02]  /*f120*/  FSEL R181, R72, -INF , P1 ;  /* 0xff80000048b57808 */ /* 0x000fe40000800000 */
[C---:B------:R-:W-:Y:S02]  /*f130*/  ISETP.GT.AND P1, PT, R0.reuse, 0x18, PT ;  /* 0x000000180000780c */ /* 0x040fe40003f24270 */
[----:B------:R-:W-:Y:S02]  /*f140*/  FMNMX.FTZ R10, R15, R10, !PT ;  /* 0x0000000a0f0a7209 */ /* 0x000fe40007810000 */
[----:B------:R-:W-:Y:S02]  /*f150*/  FSEL R179, R73, -INF , P0 ;  /* 0xff80000049b37808 */ /* 0x000fe40000000000 */
[----:B------:R-:W-:-:S02]  /*f160*/  ISETP.GT.AND P0, PT, R0, 0x19, PT ;  /* 0x000000190000780c */ /* 0x000fc40003f04270 */
[----:B------:R-:W-:Y:S02]  /*f170*/  FSEL R11, R34, -INF , P1 ;  /* 0xff800000220b7808 */ /* 0x000fe40000800000 */
[----:B------:R-:W-:Y:S02]  /*f180*/  FMNMX.FTZ R10, R13, R10, !PT ;  /* 0x0000000a0d0a7209 */ /* 0x000fe40007810000 */
[----:B------:R-:W-:Y:S02]  /*f190*/  FSEL R9, R35, -INF , P0 ;  /* 0xff80000023097808 */ /* 0x000fe40000000000 */
[----:B------:R-:W-:Y:S02]  /*f1a0*/  ISETP.GT.AND P1, PT, R0, 0x20, PT ;  /* 0x000000200000780c */ /* 0x000fe40003f24270 */
[----:B------:R-:W-:Y:S02]  /*f1b0*/  FMNMX.FTZ R10, R11, R10, !PT ;  /* 0x0000000a0b0a7209 */ /* 0x000fe40007810000 */
[----:B------:R-:W-:-:S02]  /*f1c0*/  FMNMX.FTZ R12, R157, R12, !PT ;  /* 0x0000000c9d0c7209 */ /* 0x000fc40007810000 */
[C---:B------:R-:W-:Y:S02]  /*f1d0*/  ISETP.GT.AND P3, PT, R8.reuse, 0x38, PT ;  /* 0x000000380800780c */ /* 0x040fe40003f64270 */
[----:B------:R-:W-:Y:S02]  /*f1e0*/  ISETP.GT.AND P2, PT, R8, 0x39, PT ;  /* 0x000000390800780c */ /* 0x000fe40003f44270 */
[----:B------:R-:W-:Y:S02]  /*f1f0*/  ISETP.GT.AND P0, PT, R0, 0x21, PT ;  /* 0x000000210000780c */ /* 0x000fe40003f04270 */
[----:B------:R-:W-:Y:S02]  /*f200*/  FSEL R163, R30, -INF , P1 ;  /* 0xff8000001ea37808 */ /* 0x000fe40000800000 */
[----:B------:R-:W-:Y:S02]  /*f210*/  FMNMX.FTZ R10, R9, R10, !PT ;  /* 0x0000000a090a7209 */ /* 0x000fe40007810000 */
[----:B------:R-:W-:-:S02]  /*f220*/  FMNMX.FTZ R8, R187, R12, !PT ;  /* 0x0000000cbb087209 */ /* 0x000fc40007810000 */
[----:B------:R-:W-:Y:S02]  /*f230*/  FSEL R185, R31, -INF , P0 ;  /* 0xff8000001fb97808 */ /* 0x000fe40000000000 */
[C---:B------:R-:W-:Y:S02]  /*f240*/  ISETP.GT.AND P1, PT, R0.reuse, 0x28, PT ;  /* 0x000000280000780c */ /* 0x040fe40003f24270 */
[----:B------:R-:W-:Y:S02]  /*f250*/  FMNMX.FTZ R10, R163, R10, !PT ;  /* 0x0000000aa30a7209 */ /* 0x000fe40007810000 */
[----:B------:R-:W-:Y:S02]  /*f260*/  FMNMX.FTZ R8, R181, R8, !PT ;  /* 0x00000008b5087209 */ /* 0x000fe40007810000 */
[----:B------:R-:W-:Y:S02]  /*f270*/  ISETP.GT.AND P0, PT, R0, 0x29, PT ;  /* 0x000000290000780c */ /* 0x000fe40003f04270 */
[----:B------:R-:W-:-:S02]  /*f280*/  FSEL R183, R26, -INF , P1 ;  /* 0xff8000001ab77808 */ /* 0x000fc40000800000 */
[----:B------:R-:W-:Y:S02]  /*f290*/  FMNMX.FTZ R10, R185, R10, !PT ;  /* 0x0000000ab90a7209 */ /* 0x000fe40007810000 */
[----:B------:R-:W-:Y:S02]  /*f2a0*/  FSEL R171, R68, -INF , P3 ;  /* 0xff80000044ab7808 */ /* 0x000fe40001800000 */
[----:B------:R-:W-:Y:S02]  /*f2b0*/  FMNMX.FTZ R8, R179, R8, !PT ;  /* 0x00000008b3087209 */ /* 0x000fe40007810000 */
[----:B------:R-:W-:Y:S02]  /*f2c0*/  FSEL R177, R27, -INF , P0 ;  /* 0xff8000001bb17808 */ /* 0x000fe40000000000 */
[----:B------:R-:W-:Y:S02]  /*f2d0*/  ISETP.GT.AND P1, PT, R0, 0x30, PT ;  /* 0x000000300000780c */ /* 0x000fe40003f24270 */
[----:B------:R-:W-:-:S02]  /*f2e0*/  FMNMX.FTZ R10, R183, R10, !PT ;  /* 0x0000000ab70a7209 */ /* 0x000fc40007810000 */
[----:B------:R-:W-:Y:S02]  /*f2f0*/  FSEL R169, R69, -INF , P2 ;  /* 0xff80000045a97808 */ /* 0x000fe40001000000 */
[----:B------:R-:W-:Y:S02]  /*f300*/  FMNMX.FTZ R8, R171, R8, !PT ;  /* 0x00000008ab087209 */ /* 0x000fe40007810000 */
[----:B------:R-:W-:Y:S02]  /*f310*/  ISETP.GT.AND P0, PT, R0, 0x31, PT ;  /* 0x000000310000780c */ /* 0x000fe40003f04270 */
[----:B------:R-:W-:Y:S02]  /*f320*/  FSEL R167, R74, -INF , P1 ;  /* 0xff8000004aa77808 */ /* 0x000fe40000800000 */
[----:B------:R-:W-:Y:S02]  /*f330*/  FMNMX.FTZ R10, R177, R10, !PT ;  /* 0x0000000ab10a7209 */ /* 0x000fe40007810000 */
[----:B------:R-:W-:-:S02]  /*f340*/  FMNMX.FTZ R8, R169, R8, !PT ;  /* 0x00000008a9087209 */ /* 0x000fc40007810000 */
[----:B------:R-:W-:Y:S02]  /*f350*/  FSEL R165, R75, -INF , P0 ;  /* 0xff8000004ba57808 */ /* 0x000fe40000000000 */
[C---:B------:R-:W-:Y:S01]  /*f360*/  ISETP.GT.AND P1, PT, R0.reuse, 0x38, PT ;  /* 0x000000380000780c */ /* 0x040fe20003f24270 */
[----:B------:R-:W1:Y:S01]  /*f370*/  SHFL.BFLY PT, R25, R8, 0x2, 0x1f ;  /* 0x0c401f0008197f89 */ /* 0x000e6200000e0000 */
[----:B------:R-:W-:Y:S02]  /*f380*/  FMNMX.FTZ R10, R167, R10, !PT ;  /* 0x0000000aa70a7209 */ /* 0x000fe40007810000 */
[----:B------:R-:W-:Y:S02]  /*f390*/  ISETP.GT.AND P0, PT, R0, 0x39, PT ;  /* 0x000000390000780c */ /* 0x000fe40003f04270 */
[----:B------:R-:W-:Y:S02]  /*f3a0*/  FSEL R161, R70, -INF , P1 ;  /* 0xff80000046a17808 */ /* 0x000fe40000800000 */
[----:B------:R-:W-:-:S02]  /*f3b0*/  FMNMX.FTZ R10, R165, R10, !PT ;  /* 0x0000000aa50a7209 */ /* 0x000fc40007810000 */
[----:B------:R-:W-:Y:S02]  /*f3c0*/  FSEL R159, R71, -INF , P0 ;  /* 0xff800000479f7808 */ /* 0x000fe40000000000 */
[----:B------:R-:W-:Y:S02]  /*f3d0*/  FMNMX.FTZ R10, R161, R10, !PT ;  /* 0x0000000aa10a7209 */ /* 0x000fe40007810000 */
[----:B------:R-:W-:Y:S02]  /*f3e0*/  ISETP.GE.AND P0, PT, R7, 0x2, PT ;  /* 0x000000020700780c */ /* 0x000fe40003f06270 */
[----:B------:R-:W-:Y:S02]  /*f3f0*/  FMNMX.FTZ R10, R159, R10, !PT ;  /* 0x0000000a9f0a7209 */ /* 0x000fe40007810000 */
[----:B------:R-:W-:-:S03]  /*f400*/  ISETP.NE.AND P3, PT, R203, RZ, PT ;  /* 0x000000ffcb00720c */ /* 0x000fc60003f65270 */
[----:B------:R-:W2:Y:S01]  /*f410*/  SHFL.BFLY PT, R27, R10, 0x2, 0x1f ;  /* 0x0c401f000a1b7f89 */ /* 0x000ea200000e0000 */
[----:B-1----:R-:W-:-:S05]  /*f420*/  FMNMX.FTZ R25, R8, R25, !PT ;  /* 0x0000001908197209 */ /* 0x002fca0007810000 */
[----:B------:R-:W-:Y:S01]  /*f430*/  @P0 SHF.R.S32.HI R8, RZ, 0x1f, R217 ;  /* 0x0000001fff080819 */ /* 0x000fe200000114d9 */
[----:B------:R-:W-:Y:S01]  /*f440*/  @P0 IMAD R6, R6, R217, RZ ;  /* 0x000000d906060224 */ /* 0x000fe200078e02ff */
[----:B------:R-:W1:Y:S03]  /*f450*/  SHFL.BFLY PT, R0, R25, 0x1, 0x1f ;  /* 0x0c201f0019007f89 */ /* 0x000e6600000e0000 */
[----:B------:R-:W-:Y:S01]  /*f460*/  @P0 IMAD R6, R8, R5, R6 ;  /* 0x0000000508060224 */ /* 0x000fe200078e0206 */
[----:B--2---:R-:W-:-:S05]  /*f470*/  FMNMX.FTZ R132, R10, R27, !PT ;  /* 0x0000001b0a847209 */ /* 0x004fca0007810000 */
[----:B------:R-:W2:Y:S01]  /*f480*/  SHFL.BFLY PT, R7, R132, 0x1, 0x1f ;  /* 0x0c201f0084077f89 */ /* 0x000ea200000e0000 */
[----:B-1----:R-:W-:Y:S01]  /*f490*/  FMNMX.FTZ R0, R25, R0, !PT ;  /* 0x0000000019007209 */ /* 0x002fe20007810000 */
[----:B------:R-:W-:-:S03]  /*f4a0*/  @P0 IMAD.WIDE.U32 R24, R217, R5, R212 ;  /* 0x00000005d9180225 */ /* 0x000fc600078e00d4 */
[C---:B------:R-:W-:Y:S01]  /*f4b0*/  FSETP.NEU.FTZ.AND P1, PT, R0.reuse, -INF , PT ;  /* 0xff8000000000780b */ /* 0x040fe20003f3d000 */
[----:B------:R-:W-:Y:S02]  /*f4c0*/  FMUL.FTZ R166, R0, c[0x0][0x2d0] ;  /* 0x0000b40000a67a20 */ /* 0x000fe40000410000 */
[----:B------:R-:W-:-:S03]  /*f4d0*/  @P0 IMAD.IADD R5, R25, 0x1, R6 ;  /* 0x0000000119050824 */ /* 0x000fc600078e0206 */
[----:B------:R-:W-:Y:S02]  /*f4e0*/  FSEL R166, R166, RZ, P1 ;  /* 0x000000ffa6a67208 */ /* 0x000fe40000800000 */
[----:B------:R-:W-:-:S03]  /*f4f0*/  @P0 LEA R26, P1, R24, c[0x0][0x1c8], 0x1 ;  /* 0x00007200181a0a11 */ /* 0x000fc600078208ff */
[--C-:B------:R-:W-:Y:S01]  /*f500*/  FFMA.FTZ R135, R41, c[0x0][0x2d0], -R166.reuse ;  /* 0x0000b40029877a23 */ /* 0x100fe200000108a6 */
[----:B------:R-:W-:Y:S01]  /*f510*/  @P0 LEA.HI.X R27, R24, c[0x0][0x1cc], R5, 0x1, P1 ;  /* 0x00007300181b0a11 */ /* 0x000fe200008f0c05 */
[--C-:B------:R-:W-:Y:S01]  /*f520*/  FFMA.FTZ R154, R44, c[0x0][0x2d0], -R166.reuse ;  /* 0x0000b4002c9a7a23 */ /* 0x100fe200000108a6 */
[----:B------:R-:W-:Y:S01]  /*f530*/  @P0 LEA R6, P1, R202, R26, 0x1 ;  /* 0x0000001aca060211 */ /* 0x000fe200078208ff */
[--C-:B------:R-:W-:Y:S01]  /*f540*/  FFMA.FTZ R151, R49, c[0x0][0x2d0], -R166.reuse ;  /* 0x0000b40031977a23 */ /* 0x100fe200000108a6 */
[----:B--2---:R-:W-:Y:S01]  /*f550*/  FMNMX.FTZ R132, R132, R7, !PT ;  /* 0x0000000784847209 */ /* 0x004fe20007810000 */
[----:B------:R1:W-:Y:S01]  /*f560*/  @P0 LDGSTS.E.BYPASS.LTC128B.128 [R206+0x6100], [R26.64], !P5 ;  /* 0x061000001ace0fae */ /* 0x0003e2000e901d46 */
[----:B------:R-:W-:Y:S01]  /*f570*/  @P0 LEA.HI.X R7, R202, R27, R201, 0x1, P1 ;  /* 0x0000001bca070211 */ /* 0x000fe200008f0cc9 */
[--C-:B------:R-:W-:Y:S01]  /*f580*/  FFMA.FTZ R152, R45, c[0x0][0x2d0], -R166.reuse ;  /* 0x0000b4002d987a23 */ /* 0x100fe200000108a6 */
[C---:B------:R-:W-:Y:S01]  /*f590*/  FSETP.NEU.FTZ.AND P1, PT, R132.reuse, -INF , PT ;  /* 0xff8000008400780b */ /* 0x040fe20003f3d000 */
[----:B------:R-:W-:Y:S01]  /*f5a0*/  FMUL.FTZ R158, R132, c[0x0][0x2d0] ;  /* 0x0000b400849e7a20 */ /* 0x000fe20000410000 */
[----:B------:R1:W-:Y:S01]  /*f5b0*/  @P0 LDGSTS.E.BYPASS.LTC128B.128 [R206+0x8100], [R26.64+0x80], !P6 ;  /* 0x081000801ace0fae */ /* 0x0003e2000f101d46 */
[----:B------:R-:W-:Y:S01]  /*f5c0*/  MUFU.EX2 R154, R154 ;  /* 0x0000009a009a7308 */ /* 0x000fe20000000800 */
[----:B------:R-:W-:-:S02]  /*f5d0*/  FFMA.FTZ R133, R19, c[0x0][0x2d0], -R166 ;  /* 0x0000b40013857a23 */ /* 0x000fc400000108a6 */
[----:B------:R-:W-:Y:S01]  /*f5e0*/  FSEL R158, R158, RZ, P1 ;  /* 0x000000ff9e9e7208 */ /* 0x000fe20000800000 */
[----:B------:R1:W-:Y:S01]  /*f5f0*/  @P0 LDGSTS.E.BYPASS.LTC128B.128 [R206+0xa100], [R26.64+0x100], !P3 ;  /* 0x0a1001001ace0fae */ /* 0x0003e2000d901d46 */
[--C-:B------:R-:W-:Y:S02]  /*f600*/  FFMA.FTZ R3, R17, c[0x0][0x2d0], -R166.reuse ;  /* 0x0000b40011037a23 */ /* 0x100fe400000108a6 */
[----:B------:R-:W-:Y:S01]  /*f610*/  FFMA.FTZ R148, R21, c[0x0][0x2d0], -R166 ;  /* 0x0000b40015947a23 */ /* 0x000fe200000108a6 */
[----:B------:R2:W-:Y:S01]  /*f620*/  @P0 LDGSTS.E.BYPASS.LTC128B.128 [R206+0x7100], [R6.64], !P5 ;  /* 0x0710000006ce0fae */ /* 0x0005e2000e901d46 */
[--C-:B------:R-:W-:Y:S01]  /*f630*/  FFMA.FTZ R149, R43, c[0x0][0x2d0], -R158.reuse ;  /* 0x0000b4002b957a23 */ /* 0x100fe2000001089e */
[----:B------:R-:W3:Y:S01]  /*f640*/  MUFU.EX2 R151, R151 ;  /* 0x0000009700977308 */ /* 0x000ee20000000800 */
[--C-:B------:R-:W-:Y:S01]  /*f650*/  FFMA.FTZ R153, R46, c[0x0][0x2d0], -R158.reuse ;  /* 0x0000b4002e997a23 */ /* 0x100fe2000001089e */
[----:B------:R2:W-:Y:S01]  /*f660*/  @P0 LDGSTS.E.BYPASS.LTC128B.128 [R206+0x9100], [R6.64+0x80], !P6 ;  /* 0x0910008006ce0fae */ /* 0x0005e2000f101d46 */
[----:B------:R-:W-:-:S02]  /*f670*/  FFMA.FTZ R156, R47, c[0x0][0x2d0], -R158 ;  /* 0x0000b4002f9c7a23 */ /* 0x000fc4000001089e */
[----:B------:R-:W-:Y:S01]  /*f680*/  FFMA.FTZ R150, R23, c[0x0][0x2d0], -R158 ;  /* 0x0000b40017967a23 */ /* 0x000fe2000001089e */
[----:B------:R2:W-:Y:S01]  /*f690*/  @P0 LDGSTS.E.BYPASS.LTC128B.128 [R206+0xb100], [R6.64+0x100], !P3 ;  /* 0x0b10010006ce0fae */ /* 0x0005e2000d901d46 */
[----:B------:R-:W-:Y:S01]  /*f6a0*/  FFMA.FTZ R2, R33, c[0x0][0x2d0], -R166 ;  /* 0x0000b40021027a23 */ /* 0x000fe200000108a6 */
[----:B------:R-:W-:Y:S01]  /*f6b0*/  MUFU.EX2 R152, R152 ;  /* 0x0000009800987308 */ /* 0x000fe20000000800 */
[--C-:B------:R-:W-:Y:S01]  /*f6c0*/  FFMA.FTZ R134, R15, c[0x0][0x2d0], -R158.reuse ;  /* 0x0000b4000f867a23 */ /* 0x100fe2000001089e */
[----:B------:R-:W4:Y:S01]  /*f6d0*/  LDSM.16.MT88.4 R40, [R195+0x2100] ;  /* 0x00210000c328783b */ /* 0x000f220000004200 */
[--C-:B------:R-:W-:Y:S02]  /*f6e0*/  FFMA.FTZ R95, R13, c[0x0][0x2d0], -R158.reuse ;  /* 0x0000b4000d5f7a23 */ /* 0x100fe4000001089e */
[--C-:B------:R-:W-:Y:S01]  /*f6f0*/  FFMA.FTZ R93, R11, c[0x0][0x2d0], -R158.reuse ;  /* 0x0000b4000b5d7a23 */ /* 0x100fe2000001089e */
[----:B------:R-:W1:Y:S01]  /*f700*/  LDSM.16.MT88.4 R124, [R195+0x100] ;  /* 0x00010000c37c783b */ /* 0x000e620000004200 */
[----:B------:R-:W-:Y:S01]  /*f710*/  FFMA.FTZ R94, R9, c[0x0][0x2d0], -R158 ;  /* 0x0000b400095e7a23 */ /* 0x000fe2000001089e */
[----:B------:R-:W2:Y:S01]  /*f720*/  MUFU.EX2 R135, R135 ;  /* 0x0000008700877308 */ /* 0x000ea20000000800 */
[----:B---3--:R-:W-:Y:S01]  /*f730*/  F2FP.PACK_AB R96, R151, R154 ;  /* 0x0000009a9760723e */ /* 0x008fe200000000ff */
[----:B------:R-:W3:Y:S01]  /*f740*/  LDSM.16.MT88.4 R104, [R190+0x100] ;  /* 0x00010000be68783b */ /* 0x000ee20000004200 */
[----:B------:R-:W-:-:S02]  /*f750*/  FFMA.FTZ R155, R155, c[0x0][0x2d0], -R166 ;  /* 0x0000b4009b9b7a23 */ /* 0x000fc400000108a6 */
[--C-:B------:R-:W-:Y:S01]  /*f760*/  FFMA.FTZ R160, R215, c[0x0][0x2d0], -R166.reuse ;  /* 0x0000b400d7a07a23 */ /* 0x100fe200000108a6 */
[----:B------:R-:W1:Y:S01]  /*f770*/  LDSM.16.MT88.4 R112, [R189+0x100] ;  /* 0x00010000bd70783b */ /* 0x000e620000004200 */
[--C-:B------:R-:W-:Y:S01]  /*f780*/  FFMA.FTZ R157, R157, c[0x0][0x2d0], -R166.reuse ;  /* 0x0000b4009d9d7a23 */ /* 0x100fe200000108a6 */
[----:B------:R-:W-:Y:S01]  /*f790*/  MUFU.EX2 R153, R153 ;  /* 0x0000009900997308 */ /* 0x000fe20000000800 */
[----:B------:R-:W-:Y:S01]  /*f7a0*/  FFMA.FTZ R162, R187, c[0x0][0x2d0], -R166 ;  /* 0x0000b400bba27a23 */ /* 0x000fe200000108a6 */
[----:B------:R-:W1:Y:S01]  /*f7b0*/  LDSM.16.MT88.4 R120, [R188+0x100] ;  /* 0x00010000bc78783b */ /* 0x000e620000004200 */
[--C-:B------:R-:W-:Y:S01]  /*f7c0*/  FFMA.FTZ R163, R163, c[0x0][0x2d0], -R158.reuse ;  /* 0x0000b400a3a37a23 */ /* 0x100fe2000001089e */
[C---:B------:R-:W-:Y:S01]  /*f7d0*/  IADD3 R187, R196.reuse, 0x800, RZ ;  /* 0x00000800c4bb7810 */ /* 0x040fe20007ffe0ff */
[--C-:B------:R-:W-:Y:S01]  /*f7e0*/  FFMA.FTZ R168, R185, c[0x0][0x2d0], -R158.reuse ;  /* 0x0000b400b9a87a23 */ /* 0x100fe2000001089e */
[----:B------:R-:W1:Y:S01]  /*f7f0*/  LDSM.16.MT88.4 R48, [R190+0x2100] ;  /* 0x00210000be30783b */ /* 0x000e620000004200 */
[--C-:B------:R-:W-:Y:S01]  /*f800*/  FFMA.FTZ R164, R183, c[0x0][0x2d0], -R158.reuse ;  /* 0x0000b400b7a47a23 */ /* 0x100fe2000001089e */
[----:B------:R-:W4:Y:S01]  /*f810*/  MUFU.EX2 R156, R156 ;  /* 0x0000009c009c7308 */ /* 0x000f220000000800 */
[----:B--2---:R-:W-:Y:S01]  /*f820*/  F2FP.PACK_AB R98, R135, R152 ;  /* 0x000000988762723e */ /* 0x004fe200000000ff */
[----:B------:R-:W2:Y:S01]  /*f830*/  LDSM.16.MT88.4 R56, [R189+0x2100] ;  /* 0x00210000bd38783b */ /* 0x000ea20000004200 */
[----:B------:R-:W-:Y:S01]  /*f840*/  FFMA.FTZ R177, R177, c[0x0][0x2d0], -R158 ;  /* 0x0000b400b1b17a23 */ /* 0x000fe2000001089e */
[C---:B------:R-:W-:Y:S01]  /*f850*/  IADD3 R185, R196.reuse, 0x1800, RZ ;  /* 0x00001800c4b97810 */ /* 0x040fe20007ffe0ff */
[--C-:B------:R-:W-:Y:S01]  /*f860*/  FFMA.FTZ R170, R181, c[0x0][0x2d0], -R166.reuse ;  /* 0x0000b400b5aa7a23 */ /* 0x100fe200000108a6 */
[----:B------:R-:W1:Y:S01]  /*f870*/  LDSM.16.MT88.4 R64, [R188+0x2100] ;  /* 0x00210000bc40783b */ /* 0x000e620000004200 */
[--C-:B------:R-:W-:Y:S01]  /*f880*/  FFMA.FTZ R179, R179, c[0x0][0x2d0], -R166.reuse ;  /* 0x0000b400b3b37a23 */ /* 0x100fe200000108a6 */
[----:B------:R-:W-:Y:S01]  /*f890*/  MUFU.EX2 R150, R150 ;  /* 0x0000009600967308 */ /* 0x000fe20000000800 */
[--C-:B------:R-:W-:Y:S01]  /*f8a0*/  FFMA.FTZ R171, R171, c[0x0][0x2d0], -R166.reuse ;  /* 0x0000b400abab7a23 */ /* 0x100fe200000108a6 */
[----:B------:R-:W1:Y:S01]  /*f8b0*/  LDSM.16.MT88.4 R72, [R195+0x4100] ;  /* 0x00410000c348783b */ /* 0x000e620000004200 */
[----:B------:R-:W-:Y:S01]  /*f8c0*/  FFMA.FTZ R214, R169, c[0x0][0x2d0], -R166 ;  /* 0x0000b400a9d67a23 */ /* 0x000fe200000108a6 */
[----:B------:R-:W-:Y:S01]  /*f8d0*/  IADD3 R183, R196, 0x2000, RZ ;  /* 0x00002000c4b77810 */ /* 0x000fe20007ffe0ff */
[--C-:B------:R-:W-:Y:S01]  /*f8e0*/  FFMA.FTZ R166, R167, c[0x0][0x2d0], -R158.reuse ;  /* 0x0000b400a7a67a23 */ /* 0x100fe2000001089e */
[----:B------:R-:W1:Y:S01]  /*f8f0*/  LDSM.16.MT88.4 R80, [R190+0x4100] ;  /* 0x00410000be50783b */ /* 0x000e620000004200 */
[--C-:B------:R-:W-:Y:S01]  /*f900*/  FFMA.FTZ R165, R165, c[0x0][0x2d0], -R158.reuse ;  /* 0x0000b400a5a57a23 */ /* 0x100fe2000001089e */
[----:B------:R-:W3:Y:S01]  /*f910*/  MUFU.EX2 R149, R149 ;  /* 0x0000009500957308 */ /* 0x000ee20000000800 */
[----:B----4-:R-:W-:Y:S01]  /*f920*/  F2FP.PACK_AB R97, R156, R153 ;  /* 0x000000999c61723e */ /* 0x010fe200000000ff */
[----:B------:R-:W4:Y:S01]  /*f930*/  LDSM.16.MT88.4 R88, [R189+0x4100] ;  /* 0x00410000bd58783b */ /* 0x000f220000004200 */
[--C-:B------:R-:W-:Y:S01]  /*f940*/  FFMA.FTZ R161, R161, c[0x0][0x2d0], -R158.reuse ;  /* 0x0000b400a1a17a23 */ /* 0x100fe2000001089e */
[----:B------:R-:W-:Y:S01]  /*f950*/  IADD3 R181, R196, 0x3000, RZ ;  /* 0x00003000c4b57810 */ /* 0x000fe20007ffe0ff */
[----:B------:R-:W-:Y:S01]  /*f960*/  FFMA.FTZ R158, R159, c[0x0][0x2d0], -R158 ;  /* 0x0000b4009f9e7a23 */ /* 0x000fe2000001089e */
[----:B------:R-:W2:Y:S01]  /*f970*/  LDSM.16.MT88.4 R4, [R188+0x4100] ;  /* 0x00410000bc04783b */ /* 0x000ea20000004200 */
[----:B------:R-:W-:Y:S01]  /*f980*/  FADD.FTZ R151, R154, R151 ;  /* 0x000000979a977221 */ /* 0x000fe20000010000 */
[----:B------:R-:W-:Y:S01]  /*f990*/  MUFU.EX2 R148, R148 ;  /* 0x0000009400947308 */ /* 0x000fe20000000800 */
[----:B------:R-:W-:Y:S01]  /*f9a0*/  FADD.FTZ R153, R153, R156 ;  /* 0x0000009c99997221 */ /* 0x000fe20000010000 */
[----:B------:R-:W2:Y:S01]  /*f9b0*/  LDSM.16.MT88.4 R16, [R195+0x2900] ;  /* 0x00290000c310783b */ /* 0x000ea20000004200 */
[----:B------:R-:W-:-:S03]  /*f9c0*/  FADD.FTZ R152, R152, R151 ;  /* 0x0000009798987221 */ /* 0x000fc60000010000 */
[----:B------:R-:W2:Y:S01]  /*f9d0*/  LDSM.16.MT88.4 R20, [R195+0x4900] ;  /* 0x00490000c314783b */ /* 0x000ea20000004200 */
[----:B------:R-:W-:Y:S01]  /*f9e0*/  FADD.FTZ R135, R135, R152 ;  /* 0x0000009887877221 */ /* 0x000fe20000010000 */
[----:B---3--:R-:W-:Y:S01]  /*f9f0*/  F2FP.PACK_AB R99, R149, R150 ;  /* 0x000000969563723e */ /* 0x008fe200000000ff */
[----:B------:R-:W3:Y:S01]  /*fa00*/  MUFU.EX2 R133, R133 ;  /* 0x0000008500857308 */ /* 0x000ee20000000800 */
[----:B------:R-:W2:Y:S01]  /*fa10*/  LDSM.16.MT88.4 R12, [R188+0x2900] ;  /* 0x00290000bc0c783b */ /* 0x000ea20000004200 */
[----:B------:R-:W-:-:S03]  /*fa20*/  FADD.FTZ R150, R150, R153 ;  /* 0x0000009996967221 */ /* 0x000fc60000010000 */
[----:B------:R-:W2:Y:S01]  /*fa30*/  LDSM.16.MT88.4 R144, [R195+0x900] ;  /* 0x00090000c390783b */ /* 0x000ea20000004200 */
[C---:B------:R-:W-:Y:S01]  /*fa40*/  HMMA.16816.F32 R36, R96.reuse, R40, RZ ;  /* 0x000000286024723c */ /* 0x040fe200000018ff */
[----:B------:R-:W-:Y:S01]  /*fa50*/  FADD.FTZ R149, R149, R150 ;  /* 0x0000009695957221 */ /* 0x000fe20000010000 */
[----:B------:R-:W-:Y:S01]  /*fa60*/  MUFU.EX2 R3, R3 ;  /* 0x0000000300037308 */ /* 0x000fe20000000800 */
[----:B------:R-:W-:Y:S04]  /*fa70*/  LDSM.16.MT88.4 R140, [R190+0x900] ;  /* 0x00090000be8c783b */ /* 0x000fe80000004200 */
[----:B------:R-:W-:Y:S01]  /*fa80*/  LDSM.16.MT88.4 R136, [R189+0x900] ;  /* 0x00090000bd88783b */ /* 0x000fe20000004200 */
[C---:B------:R-:W-:Y:S02]  /*fa90*/  HMMA.16816.F32 R40, R96.reuse, R42, RZ ;  /* 0x0000002a6028723c */ /* 0x040fe400000018ff */
[----:B------:R-:W-:Y:S01]  /*faa0*/  MUFU.EX2 R2, R2 ;  /* 0x0000000200027308 */ /* 0x000fe20000000800 */
[----:B------:R-:W-:Y:S04]  /*fab0*/  LDSM.16.MT88.4 R32, [R188+0x900] ;  /* 0x00090000bc20783b */ /* 0x000fe80000004200 */
[----:B------:R-:W-:Y:S01]  /*fac0*/  LDSM.16.MT88.4 R28, [R190+0x2900] ;  /* 0x00290000be1c783b */ /* 0x000fe20000004200 */
[C---:B-1----:R-:W-:Y:S02]  /*fad0*/  HMMA.16816.F32 R128, R96.reuse, R124, RZ ;  /* 0x0000007c6080723c */ /* 0x042fe400000018ff */
[----:B------:R-:W-:Y:S01]  /*fae0*/  MUFU.EX2 R134, R134 ;  /* 0x0000008600867308 */ /* 0x000fe20000000800 */
[----:B------:R-:W-:Y:S04]  /*faf0*/  LDSM.16.MT88.4 R24, [R189+0x2900] ;  /* 0x00290000bd18783b */ /* 0x000fe80000004200 */
[----:B------:R-:W0:Y:S01]  /*fb00*/  LDGDEPBAR ;  /* 0x00000000000079af */ /* 0x000e220000000000 */
        /* <DEDUP_REMOVED lines=8> */
[C---:B--2---:R-:W-:Y:S02]  /*fb90*/  HMMA.16816.F32 R52, R96.reuse, R56, RZ ;  /* 0x000000386034723c */ /* 0x044fe400000018ff */
[----:B------:R-:W2:Y:S06]  /*fba0*/  MUFU.EX2 R160, R160 ;  /* 0x000000a000a07308 */ /* 0x000eac0000000800 */
[C---:B------:R-:W-:Y:S02]  /*fbb0*/  HMMA.16816.F32 R60, R96.reuse, R64, RZ ;  /* 0x00000040603c723c */ /* 0x040fe400000018ff */
[----:B------:R-:W-:Y:S06]  /*fbc0*/  MUFU.EX2 R157, R157 ;  /* 0x0000009d009d7308 */ /* 0x000fec0000000800 */
[C---:B------:R-:W-:Y:S02]  /*fbd0*/  HMMA.16816.F32 R68, R96.reuse, R72, RZ ;  /* 0x000000486044723c */ /* 0x040fe400000018ff */
[----:B------:R-:W1:Y:S06]  /*fbe0*/  MUFU.EX2 R162, R162 ;  /* 0x000000a200a27308 */ /* 0x000e6c0000000800 */
[C---:B-----5:R-:W-:Y:S02]  /*fbf0*/  HMMA.16816.F32 R76, R96.reuse, R80, RZ ;  /* 0x00000050604c723c */ /* 0x060fe400000018ff */
[----:B------:R-:W-:Y:S06]  /*fc00*/  MUFU.EX2 R163, R163 ;  /* 0x000000a300a37308 */ /* 0x000fec0000000800 */
[C---:B----4-:R-:W-:Y:S02]  /*fc10*/  HMMA.16816.F32 R84, R96.reuse, R88, RZ ;  /* 0x000000586054723c */ /* 0x050fe400000018ff */
        /* <DEDUP_REMOVED lines=20> */
[----:B------:R-:W2:Y:S06]  /*fd60*/  MUFU.EX2 R158, R158 ;  /* 0x0000009e009e7308 */ /* 0x000eac0000000800 */
[C---:B------:R-:W-:Y:S07]  /*fd70*/  HMMA.16816.F32 R8, R96.reuse, R4, RZ ;  /* 0x000000046008723c */ /* 0x040fee00000018ff */
[----:B---3--:R-:W-:Y:S01]  /*fd80*/  F2FP.PACK_AB R4, R133, R148 ;  /* 0x000000948504723e */ /* 0x008fe200000000ff */
[----:B------:R-:W-:Y:S01]  /*fd90*/  HMMA.16816.F32 R96, R96, R6, RZ ;  /* 0x000000066060723c */ /* 0x000fe200000018ff */
[----:B-1----:R-:W-:-:S06]  /*fda0*/  F2FP.PACK_AB R5, R95, R134 ;  /* 0x000000865f05723e */ /* 0x002fcc00000000ff */
[----:B------:R-:W-:Y:S02]  /*fdb0*/  F2FP.PACK_AB R6, R2, R3 ;  /* 0x000000030206723e */ /* 0x000fe400000000ff */
[----:B------:R-:W-:-:S07]  /*fdc0*/  F2FP.PACK_AB R7, R94, R93 ;  /* 0x0000005d5e07723e */ /* 0x000fce00000000ff */
[C---:B------:R-:W-:Y:S08]  /*fdd0*/  HMMA.16816.F32 R36, R4.reuse, R16, R36 ;  /* 0x000000100424723c */ /* 0x040ff00000001824 */
[C---:B------:R-:W-:Y:S01]  /*fde0*/  HMMA.16816.F32 R40, R4.reuse, R18, R40 ;  /* 0x000000120428723c */ /* 0x040fe20000001828 */
[----:B------:R-:W1:Y:S07]  /*fdf0*/  LDSM.16.MT88.4 R16, [R190+0x4900] ;  /* 0x00490000be10783b */ /* 0x000e6e0000004200 */
[C---:B------:R-:W-:Y:S08]  /*fe00*/  HMMA.16816.F32 R68, R4.reuse, R20, R68 ;  /* 0x000000140444723c */ /* 0x040ff00000001844 */
[C---:B------:R-:W-:Y:S01]  /*fe10*/  HMMA.16816.F32 R72, R4.reuse, R22, R72 ;  /* 0x000000160448723c */ /* 0x040fe20000001848 */
[----:B------:R-:W3:Y:S07]  /*fe20*/  LDSM.16.MT88.4 R20, [R188+0x4900] ;  /* 0x00490000bc14783b */ /* 0x000eee0000004200 */
[C---:B------:R-:W-:Y:S08]  /*fe30*/  HMMA.16816.F32 R60, R4.reuse, R12, R60 ;  /* 0x0000000c043c723c */ /* 0x040ff0000000183c */
[C---:B------:R-:W-:Y:S01]  /*fe40*/  HMMA.16816.F32 R64, R4.reuse, R14, R64 ;  /* 0x0000000e0440723c */ /* 0x040fe20000001840 */
[----:B------:R-:W2:Y:S07]  /*fe50*/  LDSM.16.MT88.4 R12, [R189+0x4900] ;  /* 0x00490000bd0c783b */ /* 0x000eae0000004200 */
[C---:B------:R-:W-:Y:S08]  /*fe60*/  HMMA.16816.F32 R128, R4.reuse, R144, R128 ;  /* 0x000000900480723c */ /* 0x040ff00000001880 */
[C---:B-1----:R-:W-:Y:S08]  /*fe70*/  HMMA.16816.F32 R76, R4.reuse, R16, R76 ;  /* 0x00000010044c723c */ /* 0x042ff0000000184c */
[C---:B------:R-:W-:Y:S01]  /*fe80*/  HMMA.16816.F32 R80, R4.reuse, R18, R80 ;  /* 0x000000120450723c */ /* 0x040fe20000001850 */
[----:B------:R-:W1:Y:S07]  /*fe90*/  LDSM.16.MT88.4 R16, [R195+0x3100] ;  /* 0x00310000c310783b */ /* 0x000e6e0000004200 */
        /* <DEDUP_REMOVED lines=21> */
[----:B------:R-:W-:Y:S01]  /*fff0*/  HMMA.16816.F32 R88, R4, R14, R88 ;  /* 0x0000000e0458723c */ /* 0x000fe20000001858 */
[----:B------:R-:W2:Y:S06]  /*10000*/  LDSM.16.MT88.4 R12, [R188+0x3100] ;  /* 0x00310000bc0c783b */ /* 0x000eac0000004200 */
[----:B------:R-:W-:-:S02]  /*10010*/  F2FP.PACK_AB R4, R160, R155 ;  /* 0x0000009ba004723e */ /* 0x000fc400000000ff */
[----:B------:R-:W-:Y:S02]  /*10020*/  F2FP.PACK_AB R6, R162, R157 ;  /* 0x0000009da206723e */ /* 0x000fe400000000ff */
[----:B----4-:R-:W-:Y:S02]  /*10030*/  F2FP.PACK_AB R5, R168, R163 ;  /* 0x000000a3a805723e */ /* 0x010fe400000000ff */
[----:B------:R-:W-:-:S07]  /*10040*/  F2FP.PACK_AB R7, R177, R164 ;  /* 0x000000a4b107723e */ /* 0x000fce00000000ff */
        /* <DEDUP_REMOVED lines=9> */
[C---:B------:R-:W-:Y:S08]  /*100e0*/  HMMA.16816.F32 R108, R4.reuse, R136, R108 ;  /* 0x00000088046c723c */ /* 0x040ff0000000186c */
[C---:B-1----:R-:W-:Y:S08]  /*100f0*/  HMMA.16816.F32 R76, R4.reuse, R16, R76 ;  /* 0x00000010044c723c */ /* 0x042ff0000000184c */
[C---:B------:R-:W-:Y:S01]  /*10100*/  HMMA.16816.F32 R80, R4.reuse, R18, R80 ;  /* 0x000000120450723c */ /* 0x040fe20000001850 */
[----:B------:R-:W1:Y:S07]  /*10110*/  LDSM.16.MT88.4 R16, [R189+0x1900] ;  /* 0x00190000bd10783b */ /* 0x000e6e0000004200 */
[C---:B------:R-:W-:Y:S01]  /*10120*/  HMMA.16816.F32 R112, R4.reuse, R138, R112 ;  /* 0x0000008a0470723c */ /* 0x040fe20000001870 */
[----:B------:R-:W-:Y:S07]  /*10130*/  LDSM.16.MT88.4 R136, [R188+0x1900] ;  /* 0x00190000bc88783b */ /* 0x000fee0000004200 */
        /* <DEDUP_REMOVED lines=18> */
[C---:B--2---:R-:W-:Y:S08]  /*10260*/  HMMA.16816.F32 R84, R4.reuse, R12, R84 ;  /* 0x0000000c0454723c */ /* 0x044ff00000001854 */
[----:B------:R-:W-:Y:S01]  /*10270*/  HMMA.16816.F32 R88, R4, R14, R88 ;  /* 0x0000000e0458723c */ /* 0x000fe20000001858 */
[----:B------:R-:W2:Y:S06]  /*10280*/  LDSM.16.MT88.4 R12, [R189+0x3900] ;  /* 0x00390000bd0c783b */ /* 0x000eac0000004200 */
[----:B------:R-:W-:-:S02]  /*10290*/  F2FP.PACK_AB R4, R179, R170 ;  /* 0x000000aab304723e */ /* 0x000fc400000000ff */
[----:B------:R-:W-:Y:S02]  /*102a0*/  F2FP.PACK_AB R6, R214, R171 ;  /* 0x000000abd606723e */ /* 0x000fe400000000ff */
[----:B------:R-:W-:Y:S02]  /*102b0*/  F2FP.PACK_AB R5, R165, R166 ;  /* 0x000000a6a505723e */ /* 0x000fe400000000ff */
[----:B------:R-:W-:-:S07]  /*102c0*/  F2FP.PACK_AB R7, R158, R161 ;  /* 0x000000a19e07723e */ /* 0x000fce00000000ff */
[C---:B-1----:R-:W-:Y:S08]  /*102d0*/  HMMA.16816.F32 R108, R4.reuse, R16, R108 ;  /* 0x00000010046c723c */ /* 0x042ff0000000186c */
[C---:B------:R-:W-:Y:S01]  /*102e0*/  HMMA.16816.F32 R112, R4.reuse, R18, R112 ;  /* 0x000000120470723c */ /* 0x040fe20000001870 */
[----:B------:R-:W1:Y:S07]  /*102f0*/  LDSM.16.MT88.4 R16, [R190+0x5900] ;  /* 0x00590000be10783b */ /* 0x000e6e0000004200 */
[C---:B---3--:R-:W-:Y:S08]  /*10300*/  HMMA.16816.F32 R68, R4.reuse, R20, R68 ;  /* 0x000000140444723c */ /* 0x048ff00000001844 */
[C---:B------:R-:W-:Y:S01]  /*10310*/  HMMA.16816.F32 R72, R4.reuse, R22, R72 ;  /* 0x000000160448723c */ /* 0x040fe20000001848 */
[----:B------:R-:W3:Y:S07]  /*10320*/  LDSM.16.MT88.4 R20, [R188+0x5900] ;  /* 0x00590000bc14783b */ /* 0x000eee0000004200 */
[C---:B----4-:R-:W-:Y:S07]  /*10330*/  HMMA.16816.F32 R60, R4.reuse, R24, R60 ;  /* 0x00000018043c723c */ /* 0x050fee000000183c */
[----:B------:R-:W-:Y:S01]  /*10340*/  FADD.FTZ R24, R134, R149 ;  /* 0x0000009586187221 */ /* 0x000fe20000010000 */
[----:B--2---:R-:W-:Y:S03]  /*10350*/  HMMA.16816.F32 R52, R4, R12, R52 ;  /* 0x0000000c0434723c */ /* 0x004fe60000001834 */
[----:B------:R-:W-:-:S04]  /*10360*/  FADD.FTZ R24, R95, R24 ;  /* 0x000000185f187221 */ /* 0x000fc80000010000 */
[----:B------:R-:W-:Y:S01]  /*10370*/  FADD.FTZ R93, R93, R24 ;  /* 0x000000185d5d7221 */ /* 0x000fe20000010000 */
[----:B------:R-:W-:Y:S01]  /*10380*/  HMMA.16816.F32 R56, R4, R14, R56 ;  /* 0x0000000e0438723c */ /* 0x000fe20000001838 */
[----:B------:R-:W2:Y:S02]  /*10390*/  LDSM.16.MT88.4 R12, [R189+0x5900] ;  /* 0x00590000bd0c783b */ /* 0x000ea40000004200 */
[----:B------:R-:W-:-:S05]  /*103a0*/  FADD.FTZ R94, R94, R93 ;  /* 0x0000005d5e5e7221 */ /* 0x000fca0000010000 */
[C---:B-1----:R-:W-:Y:S07]  /*103b0*/  HMMA.16816.F32 R76, R4.reuse, R16, R76 ;  /* 0x00000010044c723c */ /* 0x042fee000000184c */
[----:B------:R-:W-:Y:S01]  /*103c0*/  FADD.FTZ R16, R148, R135 ;  /* 0x0000008794107221 */ /* 0x000fe20000010000 */
[----:B------:R-:W-:Y:S03]  /*103d0*/  HMMA.16816.F32 R128, R4, R144, R128 ;  /* 0x000000900480723c */ /* 0x000fe60000001880 */
[----:B------:R-:W-:-:S04]  /*103e0*/  FADD.FTZ R16, R133, R16 ;  /* 0x0000001085107221 */ /* 0x000fc80000010000 */
[----:B------:R-:W-:Y:S01]  /*103f0*/  FADD.FTZ R3, R3, R16 ;  /* 0x0000001003037221 */ /* 0x000fe20000010000 */
[C---:B------:R-:W-:Y:S03]  /*10400*/  HMMA.16816.F32 R124, R4.reuse, R146, R124 ;  /* 0x00000092047c723c */ /* 0x040fe6000000187c */
[----:B------:R-:W-:Y:S02]  /*10410*/  FADD.FTZ R2, R2, R3 ;  /* 0x0000000302027221 */ /* 0x000fe40000010000 */
[----:B------:R-:W-:Y:S02]  /*10420*/  FADD.FTZ R3, R163, R94 ;  /* 0x0000005ea3037221 */ /* 0x000fe40000010000 */
[----:B------:R-:W-:Y:S01]  /*10430*/  FADD.FTZ R155, R155, R2 ;  /* 0x000000029b9b7221 */ /* 0x000fe20000010000 */
[----:B------:R-:W-:Y:S01]  /*10440*/  HMMA.16816.F32 R100, R4, R140, R100 ;  /* 0x0000008c0464723c */ /* 0x000fe20000001864 */
[----:B------:R-:W-:-:S04]  /*10450*/  @P4 IMAD.HI.U32 R2, R92, c[0x0][0x2c8], RZ ;  /* 0x0000b2005c024a27 */ /* 0x000fc800078e00ff */
[----:B------:R-:W-:Y:S01]  /*10460*/  FADD.FTZ R160, R160, R155 ;  /* 0x0000009ba0a07221 */ /* 0x000fe20000010000 */
[----:B------:R-:W-:Y:S01]  /*10470*/  @P4 SHF.R.U32.HI R92, RZ, c[0x0][0x2cc], R2 ;  /* 0x0000b300ff5c4a19 */ /* 0x000fe20000011602 */
[----:B------:R-:W-:Y:S01]  /*10480*/  FADD.FTZ R3, R168, R3 ;  /* 0x00000003a8037221 */ /* 0x000fe20000010000 */
[C---:B------:R-:W-:Y:S01]  /*10490*/  HMMA.16816.F32 R104, R4.reuse, R142, R104 ;  /* 0x0000008e0468723c */ /* 0x040fe20000001868 */
[----:B------:R-:W-:Y:S01]  /*104a0*/  FADD.FTZ R157, R157, R160 ;  /* 0x000000a09d9d7221 */ /* 0x000fe20000010000 */
[----:B------:R-:W-:Y:S01]  /*104b0*/  IADD3 R2, R92, R172, -R175 ;  /* 0x000000ac5c027210 */ /* 0x000fe20007ffe8af */
[----:B------:R-:W-:Y:S02]  /*104c0*/  FADD.FTZ R164, R164, R3 ;  /* 0x00000003a4a47221 */ /* 0x000fe40000010000 */
[----:B------:R-:W-:Y:S02]  /*104d0*/  FADD.FTZ R3, R162, R157 ;  /* 0x0000009da2037221 */ /* 0x000fe40000010000 */
[----:B------:R-:W-:Y:S01]  /*104e0*/  FADD.FTZ R177, R177, R164 ;  /* 0x000000a4b1b17221 */ /* 0x000fe20000010000 */
[C---:B---3--:R-:W-:Y:S07]  /*104f0*/  HMMA.16816.F32 R92, R4.reuse, R20, R8 ;  /* 0x00000014045c723c */ /* 0x048fee0000001808 */
        /* <DEDUP_REMOVED lines=13> */
[----:B------:R-:W-:Y:S01]  /*105d0*/  IMNMX R230, RZ, R2, !PT ;  /* 0x00000002ffe67217 */ /* 0x000fe20007800200 */
[----:B------:R-:W-:Y:S01]  /*105e0*/  FADD.FTZ R215, R158, R161 ;  /* 0x000000a19ed77221 */ /* 0x000fe20000010000 */
[----:B------:R-:W-:-:S02]  /*105f0*/  IADD3 R177, R196, 0x5000, RZ ;  /* 0x00005000c4b17810 */ /* 0x000fc40007ffe0ff */
[----:B------:R-:W-:Y:S02]  /*10600*/  ISETP.GE.AND P0, PT, R217, R230, PT ;  /* 0x000000e6d900720c */ /* 0x000fe40003f06270 */
        /* <DEDUP_REMOVED lines=26> */
.L_x_1898:
[----:B------:R-:W-:Y:S04]  /*107b0*/  DEPBAR.LE SB0, 0x0 ;  /* 0x000080000000791a */ /* 0x000fe80000000000 */
[----:B------:R-:W-:Y:S01]  /*107c0*/  BAR.SYNC.DEFER_BLOCKING 0x0 ;  /* 0x0000000000007b1d */ /* 0x000fe20000010000 */
[----:B------:R-:W-:Y:S02]  /*107d0*/  ISETP.GE.AND P0, PT, R229, RZ, PT ;  /* 0x000000ffe500720c */ /* 0x000fe40003f06270 */
[----:B------:R-:W-:Y:S11]  /*107e0*/  ISETP.NE.AND P4, PT, R203, RZ, PT ;  /* 0x000000ffcb00720c */ /* 0x000ff60003f85270 */
[----:B------:R-:W-:Y:S01]  /*107f0*/  @P0 SHF.R.S32.HI R17, RZ, 0x1f, R229 ;  /* 0x0000001fff110819 */ /* 0x000fe200000114e5 */
[----:B------:R-:W-:Y:S04]  /*10800*/  @P0 IMAD.WIDE.U32 R8, R229, c[0x0][0x208], RZ ;  /* 0x00008200e5080a25 */ /* 0x000fe800078e00ff */
[----:B------:R-:W-:Y:S02]  /*10810*/  @P0 IMAD R17, R17, c[0x0][0x208], RZ ;  /* 0x0000820011110a24 */ /* 0x000fe400078e02ff */
[C---:B------:R-:W-:Y:S02]  /*10820*/  @P0 IMAD.SHL.U32 R15, R8.reuse, 0x40, RZ ;  /* 0x00000040080f0824 */ /* 0x040fe400078e00ff */
[----:B------:R-:W-:Y:S01]  /*10830*/  @P0 IMAD R17, R229, c[0x0][0x20c], R17 ;  /* 0x00008300e5110a24 */ /* 0x000fe200078e0211 */
[----:B------:R-:W-:Y:S02]  /*10840*/  LDSM.16.M88.4 R136, [R198+0xc100] ;  /* 0x00c10000c688783b */ /* 0x000fe40000000200 */
[----:B------:R-:W-:Y:S01]  /*10850*/  @P0 IADD3 R11, P1, R15, R222, RZ ;  /* 0x000000de0f0b0210 */ /* 0x000fe20007f3e0ff */
[----:B------:R-:W-:Y:S01]  /*10860*/  @P0 IMAD.IADD R17, R9, 0x1, R17 ;  /* 0x0000000109110824 */ /* 0x000fe200078e0211 */
[-C--:B------:R-:W-:Y:S04]  /*10870*/  @P0 IADD3 R9, P2, R15, R204.reuse, RZ ;  /* 0x000000cc0f090210 */ /* 0x080fe80007f5e0ff */
[----:B------:R-:W1:Y:S01]  /*10880*/  LDSM.16.M88.4 R140, [R197+0x6100] ;  /* 0x00610000c58c783b */ /* 0x000e620000000200 */
[----:B------:R-:W-:Y:S02]  /*10890*/  @P0 SHF.L.U64.HI R17, R8, 0x6, R17 ;  /* 0x0000000608110819 */ /* 0x000fe40000010211 */
[----:B------:R-:W-:Y:S02]  /*108a0*/  @P0 LEA R28, P3, R9, c[0x0][0x1f8], 0x1 ;  /* 0x00007e00091c0a11 */ /* 0x000fe400078608ff */
[C---:B------:R-:W-:Y:S01]  /*108b0*/  @P0 IADD3.X R8, R17.reuse, R211, RZ, P2, !PT ;  /* 0x000000d311080210 */ /* 0x040fe200017fe4ff */
[----:B------:R-:W-:Y:S01]  /*108c0*/  @P0 IMAD.X R0, R17, 0x1, R218, P1 ;  /* 0x0000000111000824 */ /* 0x000fe200008e06da */
[----:B------:R-:W-:Y:S01]  /*108d0*/  @P0 LEA R32, P2, R11, c[0x0][0x1f8], 0x1 ;  /* 0x00007e000b200a11 */ /* 0x000fe200078408ff */
[----:B------:R-:W2:Y:S01]  /*108e0*/  LDSM.16.M88.4 R144, [R197+0x6900] ;  /* 0x00690000c590783b */ /* 0x000ea20000000200 */
[----:B------:R-:W-:Y:S02]  /*108f0*/  @P0 LEA.HI.X R29, R9, c[0x0][0x1fc], R8, 0x1, P3 ;  /* 0x00007f00091d0a11 */ /* 0x000fe400018f0c08 */
[----:B------:R-:W-:Y:S02]  /*10900*/  @P0 LEA R9, P1, R227, R15, 0x5 ;  /* 0x0000000fe3090211 */ /* 0x000fe400078228ff */
[----:B------:R-:W-:Y:S02]  /*10910*/  @P0 LEA.HI.X R33, R11, c[0x0][0x1fc], R0, 0x1, P2 ;  /* 0x00007f000b210a11 */ /* 0x000fe400010f0c00 */
[----:B------:R-:W-:Y:S01]  /*10920*/  @P0 LEA.HI.X R13, R227, R17, R232, 0x5, P1 ;  /* 0x00000011e30d0211 */ /* 0x000fe200008f2ce8 */
[----:B------:R-:W3:Y:S01]  /*10930*/  LDSM.16.M88.4 R148, [R197+0x7100] ;  /* 0x00710000c594783b */ /* 0x000ee20000000200 */
[----:B------:R-:W-:Y:S02]  /*10940*/  @P0 IADD3 R11, P1, R9, R204, RZ ;  /* 0x000000cc090b0210 */ /* 0x000fe40007f3e0ff */
[-C--:B------:R-:W-:Y:S02]  /*10950*/  @P0 IADD3 R15, P2, R15, R221.reuse, RZ ;  /* 0x000000dd0f0f0210 */ /* 0x080fe40007f5e0ff */
[----:B------:R-:W-:Y:S01]  /*10960*/  ISETP.NE.AND P3, PT, R173, 0x1, PT ;  /* 0x00000001ad00780c */ /* 0x000fe20003f65270 */
[----:B------:R-:W-:Y:S01]  /*10970*/  @P0 IMAD.X R0, R13, 0x1, R211, P1 ;  /* 0x000000010d000824 */ /* 0x000fe200008e06d3 */
[----:B------:R-:W-:Y:S01]  /*10980*/  @P0 LEA R238, P1, R11, c[0x0][0x1f8], 0x1 ;  /* 0x00007e000bee0a11 */ /* 0x000fe200078208ff */
[----:B------:R-:W4:Y:S01]  /*10990*/  LDSM.16.M88.4 R152, [R197+0x7900] ;  /* 0x00790000c598783b */ /* 0x000f220000000200 */
[----:B------:R-:W-:Y:S02]  /*109a0*/  @P0 IADD3.X R8, R17, R216, RZ, P2, !PT ;  /* 0x000000d811080210 */ /* 0x000fe400017fe4ff */
[----:B------:R-:W-:Y:S02]  /*109b0*/  @P0 LEA R240, P2, R15, c[0x0][0x1f8], 0x1 ;  /* 0x00007e000ff00a11 */ /* 0x000fe400078408ff */
[----:B------:R-:W-:Y:S02]  /*109c0*/  @P0 LEA.HI.X R239, R11, c[0x0][0x1fc], R0, 0x1, P1 ;  /* 0x00007f000bef0a11 */ /* 0x000fe400008f0c00 */
[----:B------:R-:W-:Y:S01]  /*109d0*/  @P0 LEA.HI.X R241, R15, c[0x0][0x1fc], R8, 0x1, P2 ;  /* 0x00007f000ff10a11 */ /* 0x000fe200010f0c08 */
[----:B------:R-:W-:Y:S01]  /*109e0*/  LDSM.16.M88.4 R132, [R194+0xc100] ;  /* 0x00c10000c284783b */ /* 0x000fe20000000200 */
[C---:B------:R-:W-:Y:S02]  /*109f0*/  @P0 IADD3 R12, P1, R9.reuse, R221, RZ ;  /* 0x000000dd090c0210 */ /* 0x040fe40007f3e0ff */
[----:B------:R-:W-:Y:S04]  /*10a00*/  @P0 IADD3 R0, P2, R9, R222, RZ ;  /* 0x000000de09000210 */ /* 0x000fe80007f5e0ff */
[C---:B------:R-:W-:Y:S01]  /*10a10*/  @P0 IADD3.X R15, R13.reuse, R218, RZ, P2, !PT ;  /* 0x000000da0d0f0210 */ /* 0x040fe200017fe4ff */
[C---:B-1----:R-:W-:Y:S01]  /*10a20*/  HMMA.16816.F32 R4, R136.reuse, R140, RZ ;  /* 0x0000008c8804723c */ /* 0x042fe200000018ff */
[----:B------:R-:W1:Y:S02]  /*10a30*/  LDSM.16.M88.4 R156, [R196] ;  /* 0x00000000c49c783b */ /* 0x000e640000000200 */
[----:B------:R-:W-:Y:S01]  /*10a40*/  @P0 LEA R236, P2, R0, c[0x0][0x1f8], 0x1 ;  /* 0x00007e0000ec0a11 */ /* 0x000fe200078408ff */
[----:B------:R-:W-:Y:S01]  /*10a50*/  @P0 IMAD.X R13, R13, 0x1, R216, P1 ;  /* 0x000000010d0d0824 */ /* 0x000fe200008e06d8 */
[----:B------:R-:W-:Y:S02]  /*10a60*/  @P0 LEA R234, P1, R12, c[0x0][0x1f8], 0x1 ;  /* 0x00007e000cea0a11 */ /* 0x000fe400078208ff */
[----:B------:R-:W-:Y:S01]  /*10a70*/  @P0 LEA.HI.X R237, R0, c[0x0][0x1fc], R15, 0x1, P2 ;  /* 0x00007f0000ed0a11 */ /* 0x000fe200010f0c0f */
[C---:B------:R-:W-:Y:S01]  /*10a80*/  HMMA.16816.F32 R8, R136.reuse, R142, RZ ;  /* 0x0000008e8808723c */ /* 0x040fe200000018ff */
[----:B------:R-:W5:Y:S03]  /*10a90*/  LDSM.16.M88.4 R160, [R187] ;  /* 0x00000000bba0783b */ /* 0x000f660000000200 */
[----:B------:R-:W-:Y:S04]  /*10aa0*/  @P0 LEA.HI.X R235, R12, c[0x0][0x1fc], R13, 0x1, P1 ;  /* 0x00007f000ceb0a11 */ /* 0x000fe800008f0c0d */
[C---:B--2---:R-:W-:Y:S01]  /*10ab0*/  HMMA.16816.F32 R12, R136.reuse, R144, RZ ;  /* 0x00000090880c723c */ /* 0x044fe200000018ff */
[----:B------:R-:W2:Y:S07]  /*10ac0*/  LDSM.16.M88.4 R140, [R186] ;  /* 0x00000000ba8c783b */ /* 0x000eae0000000200 */
[C---:B------:R-:W-:Y:S01]  /*10ad0*/  HMMA.16816.F32 R16, R136.reuse, R146, RZ ;  /* 0x000000928810723c */ /* 0x040fe200000018ff */
[----:B------:R-:W1:Y:S07]  /*10ae0*/  LDSM.16.M88.4 R164, [R185] ;  /* 0x00000000b9a4783b */ /* 0x000e6e0000000200 */
[C---:B---3--:R-:W-:Y:S01]  /*10af0*/  HMMA.16816.F32 R20, R136.reuse, R148, RZ ;  /* 0x000000948814723c */ /* 0x048fe200000018ff */
[----:B------:R-:W-:Y:S01]  /*10b00*/  @!PT LDS RZ, [RZ] ;  /* 0x00000000fffff984 */ /* 0x000fe20000000800 */
[----:B------:R-:W-:Y:S01]  /*10b10*/  @!PT LDS RZ, [RZ] ;  /* 0x00000000fffff984 */ /* 0x000fe20000000800 */
[----:B------:R-:W-:Y:S01]  /*10b20*/  @!PT LDS RZ, [RZ] ;  /* 0x00000000fffff984 */ /* 0x000fe20000000800 */
[----:B------:R4:W-:Y:S07]  /*10b30*/  @P0 LDGSTS.E.BYPASS.LTC128B.128 [R206+0x100], [R28.64], !P5 ;  /* 0x001000001cce0fae */ /* 0x0009ee000e901d46 */
[C---:B------:R-:W-:Y:S01]  /*10b40*/  HMMA.16816.F32 R24, R136.reuse, R150, RZ ;  /* 0x000000968818723c */ /* 0x040fe200000018ff */
[----:B------:R3:W-:Y:S08]  /*10b50*/  @P0 LDGSTS.E.BYPASS.LTC128B.128 [R206+0x2100], [R32.64], !P6 ;  /* 0x0210000020ce0fae */ /* 0x0007f0000f101d46 */
[----:B------:R1:W-:Y:S08]  /*10b60*/  @P0 LDGSTS.E.BYPASS.LTC128B.128 [R206+0x4100], [R240.64], !P4 ;  /* 0x04100000f0ce0fae */ /* 0x0003f0000e101d46 */
[----:B------:R2:W-:Y:S01]  /*10b70*/  @P0 LDGSTS.E.BYPASS.LTC128B.128 [R206+0x1100], [R238.64], !P5 ;  /* 0x01100000eece0fae */ /* 0x0005e2000e901d46 */
[C---:B----4-:R-:W-:Y:S07]  /*10b80*/  HMMA.16816.F32 R28, R136.reuse, R152, RZ ;  /* 0x00000098881c723c */ /* 0x050fee00000018ff */
[----:B------:R4:W-:Y:S01]  /*10b90*/  @P0 LDGSTS.E.BYPASS.LTC128B.128 [R206+0x3100], [R236.64], !P6 ;  /* 0x03100000ecce0fae */ /* 0x0009e2000f101d46 */
[----:B---3--:R-:W-:Y:S07]  /*10ba0*/  HMMA.16816.F32 R32, R136, R154, RZ ;  /* 0x0000009a8820723c */ /* 0x008fee00000018ff */
[----:B------:R3:W-:Y:S01]  /*10bb0*/  @P0 LDGSTS.E.BYPASS.LTC128B.128 [R206+0x5100], [R234.64], !P4 ;  /* 0x05100000eace0fae */ /* 0x0007e2000e101d46 */
[C---:B-1----:R-:W-:Y:S07]  /*10bc0*/  HMMA.16816.F32 R4, R132.reuse, R156, R4 ;  /* 0x0000009c8404723c */ /* 0x042fee0000001804 */
[----:B------:R-:W-:Y:S01]  /*10bd0*/  LDSM.16.M88.4 R144, [R193+0xc100] ;  /* 0x00c10000c190783b */ /* 0x000fe20000000200 */
[C---:B------:R-:W-:Y:S07]  /*10be0*/  HMMA.16816.F32 R8, R132.reuse, R158, R8 ;  /* 0x0000009e8408723c */ /* 0x040fee0000001808 */
[----:B------:R-:W0:Y:S01]  /*10bf0*/  LDGDEPBAR ;  /* 0x00000000000079af */ /* 0x000e220000000000 */
[C---:B-----5:R-:W-:Y:S07]  /*10c00*/  HMMA.16816.F32 R12, R132.reuse, R160, R12 ;  /* 0x000000a0840c723c */ /* 0x060fee000000180c */
[----:B------:R-:W1:Y:S01]  /*10c10*/  LDSM.16.M88.4 R168, [R192+0x6100] ;  /* 0x00610000c0a8783b */ /* 0x000e620000000200 */
[C---:B------:R-:W-:Y:S07]  /*10c20*/  HMMA.16816.F32 R16, R132.reuse, R162, R16 ;  /* 0x000000a28410723c */ /* 0x040fee0000001810 */
[----:B------:R-:W5:Y:S01]  /*10c30*/  LDSM.16.M88.4 R136, [R192+0x6900] ;  /* 0x00690000c088783b */ /* 0x000f620000000200 */
[C---:B--2---:R-:W-:Y:S07]  /*10c40*/  HMMA.16816.F32 R20, R132.reuse, R140, R20 ;  /* 0x0000008c8414723c */ /* 0x044fee0000001814 */
[----:B------:R-:W2:Y:S01]  /*10c50*/  LDSM.16.M88.4 R148, [R192+0x7100] ;  /* 0x00710000c094783b */ /* 0x000ea20000000200 */
[C---:B------:R-:W-:Y:S07]  /*10c60*/  HMMA.16816.F32 R24, R132.reuse, R142, R24 ;  /* 0x0000008e8418723c */ /* 0x040fee0000001818 */
[----:B------:R-:W2:Y:S01]  /*10c70*/  LDSM.16.M88.4 R152, [R192+0x7900] ;  /* 0x00790000c098783b */ /* 0x000ea20000000200 */
[C---:B------:R-:W-:Y:S07]  /*10c80*/  HMMA.16816.F32 R28, R132.reuse, R164, R28 ;  /* 0x000000a4841c723c */ /* 0x040fee000000181c */
[----:B------:R-:W-:Y:S01]  /*10c90*/  LDSM.16.M88.4 R156, [R191+0xc100] ;  /* 0x00c10000bf9c783b */ /* 0x000fe20000000200 */
[----:B------:R-:W-:Y:S07]  /*10ca0*/  HMMA.16816.F32 R32, R132, R166, R32 ;  /* 0x000000a68420723c */ /* 0x000fee0000001820 */
[----:B------:R-:W3:Y:S01]  /*10cb0*/  LDSM.16.M88.4 R160, [R184] ;  /* 0x00000000b8a0783b */ /* 0x000ee20000000200 */
[C---:B-1----:R-:W-:Y:S07]  /*10cc0*/  HMMA.16816.F32 R4, R144.reuse, R168, R4 ;  /* 0x000000a89004723c */ /* 0x042fee0000001804 */
[----:B------:R-:W1:Y:S01]  /*10cd0*/  LDSM.16.M88.4 R132, [R184+0x800] ;  /* 0x00080000b884783b */ /* 0x000e620000000200 */
[C---:B------:R-:W-:Y:S07]  /*10ce0*/  HMMA.16816.F32 R8, R144.reuse, R170, R8 ;  /* 0x000000aa9008723c */ /* 0x040fee0000001808 */
[----:B------:R-:W1:Y:S01]  /*10cf0*/  LDSM.16.M88.4 R140, [R184+0x1000] ;  /* 0x00100000b88c783b */ /* 0x000e620000000200 */
[C---:B-----5:R-:W-:Y:S07]  /*10d00*/  HMMA.16816.F32 R12, R144.reuse, R136, R12 ;  /* 0x00000088900c723c */ /* 0x060fee000000180c */
[----:B------:R-:W5:Y:S01]  /*10d10*/  LDSM.16.M88.4 R164, [R184+0x1800] ;  /* 0x00180000b8a4783b */ /* 0x000f620000000200 */
[C---:B------:R-:W-:Y:S07]  /*10d20*/  HMMA.16816.F32 R16, R144.reuse, R138, R16 ;  /* 0x0000008a9010723c */ /* 0x040fee0000001810 */
[----:B------:R-:W-:Y:S01]  /*10d30*/  LDSM.16.M88.4 R136, [R198+0x10100] ;  /* 0x01010000c688783b */ /* 0x000fe20000000200 */
[C---:B--2---:R-:W-:Y:S07]  /*10d40*/  HMMA.16816.F32 R20, R144.reuse, R148, R20 ;  /* 0x000000949014723c */ /* 0x044fee0000001814 */
[----:B------:R-:W-:Y:S01]  /*10d50*/  LDSM.16.M88.4 R168, [R182] ;  /* 0x00000000b6a8783b */ /* 0x000fe20000000200 */
[C---:B------:R-:W-:Y:S07]  /*10d60*/  HMMA.16816.F32 R24, R144.reuse, R150, R24 ;  /* 0x000000969018723c */ /* 0x040fee0000001818 */
[----:B------:R-:W-:Y:S01]  /*10d70*/  LDSM.16.M88.4 R148, [R197+0x8900] ;  /* 0x00890000c594783b */ /* 0x000fe20000000200 */
[C---:B------:R-:W-:Y:S08]  /*10d80*/  HMMA.16816.F32 R28, R144.reuse, R152, R28 ;  /* 0x00000098901c723c */ /* 0x040ff0000000181c */
[----:B------:R-:W-:Y:S01]  /*10d90*/  HMMA.16816.F32 R32, R144, R154, R32 ;  /* 0x0000009a9020723c */ /* 0x000fe20000001820 */
[----:B------:R-:W2:Y:S07]  /*10da0*/  LDSM.16.M88.4 R144, [R197+0x8100] ;  /* 0x00810000c590783b */ /* 0x000eae0000000200 */
[C---:B---3--:R-:W-:Y:S01]  /*10db0*/  HMMA.16816.F32 R4, R156.reuse, R160, R4 ;  /* 0x000000a09c04723c */ /* 0x048fe20000001804 */
[----:B------:R-:W3:Y:S07]  /*10dc0*/  LDSM.16.M88.4 R152, [R197+0x9100] ;  /* 0x00910000c598783b */ /* 0x000eee0000000200 */
[C---:B------:R-:W-:Y:S01]  /*10dd0*/  HMMA.16816.F32 R8, R156.reuse, R162, R8 ;  /* 0x000000a29c08723c */ /* 0x040fe20000001808 */
[----:B------:R-:W2:Y:S07]  /*10de0*/  LDSM.16.M88.4 R160, [R197+0x9900] ;  /* 0x00990000c5a0783b */ /* 0x000eae0000000200 */
[C---:B-1----:R-:W-:Y:S08]  /*10df0*/  HMMA.16816.F32 R12, R156.reuse, R132, R12 ;  /* 0x000000849c0c723c */ /* 0x042ff0000000180c */
[C---:B------:R-:W-:Y:S01]  /*10e00*/  HMMA.16816.F32 R16, R156.reuse, R134, R16 ;  /* 0x000000869c10723c */ /* 0x040fe20000001810 */
[----:B------:R-:W-:Y:S07]  /*10e10*/  LDSM.16.M88.4 R132, [R194+0x10100] ;  /* 0x01010000c284783b */ /* 0x000fee0000000200 */
[C---:B------:R-:W-:Y:S08]  /*10e20*/  HMMA.16816.F32 R20, R156.reuse, R140, R20 ;  /* 0x0000008c9c14723c */ /* 0x040ff00000001814 */
[C---:B------:R-:W-:Y:S01]  /*10e30*/  HMMA.16816.F32 R24, R156.reuse, R142, R24 ;  /* 0x0000008e9c18723c */ /* 0x040fe20000001818 */
[----:B------:R-:W1:Y:S07]  /*10e40*/  LDSM.16.M88.4 R140, [R183] ;  /* 0x00000000b78c783b */ /* 0x000e6e0000000200 */
[C---:B-----5:R-:W-:Y:S08]  /*10e50*/  HMMA.16816.F32 R28, R156.reuse, R164, R28 ;  /* 0x000000a49c1c723c */ /* 0x060ff0000000181c */
[----:B------:R-:W-:Y:S01]  /*10e60*/  HMMA.16816.F32 R32, R156, R166, R32 ;  /* 0x000000a69c20723c */ /* 0x000fe20000001820 */
[----:B------:R-:W-:Y:S07]  /*10e70*/  LDSM.16.M88.4 R156, [R192+0x9100] ;  /* 0x00910000c09c783b */ /* 0x000fee0000000200 */
[C---:B--2---:R-:W-:Y:S01]  /*10e80*/  HMMA.16816.F32 R4, R136.reuse, R144, R4 ;  /* 0x000000908804723c */ /* 0x044fe20000001804 */
[----:B------:R-:W-:Y:S07]  /*10e90*/  LDSM.16.M88.4 R164, [R184+0x3000] ;  /* 0x00300000b8a4783b */ /* 0x000fee0000000200 */
[C---:B------:R-:W-:Y:S01]  /*10ea0*/  HMMA.16816.F32 R8, R136.reuse, R146, R8 ;  /* 0x000000928808723c */ /* 0x040fe20000001808 */
[----:B------:R-:W2:Y:S07]  /*10eb0*/  LDSM.16.M88.4 R144, [R181] ;  /* 0x00000000b590783b */ /* 0x000eae0000000200 */
[C---:B------:R-:W-:Y:S08]  /*10ec0*/  HMMA.16816.F32 R12, R136.reuse, R148, R12 ;  /* 0x00000094880c723c */ /* 0x040ff0000000180c */
[C---:B------:R-:W-:Y:S01]  /*10ed0*/  HMMA.16816.F32 R16, R136.reuse, R150, R16 ;  /* 0x000000968810723c */ /* 0x040fe20000001810 */
[----:B------:R-:W5:Y:S07]  /*10ee0*/  LDSM.16.M88.4 R148, [R180] ;  /* 0x00000000b494783b */ /* 0x000f6e0000000200 */
[C---:B---3--:R-:W-:Y:S08]  /*10ef0*/  HMMA.16816.F32 R20, R136.reuse, R152, R20 ;  /* 0x000000988814723c */ /* 0x048ff00000001814 */
[C---:B------:R-:W-:Y:S01]  /*10f00*/  HMMA.16816.F32 R24, R136.reuse, R154, R24 ;  /* 0x0000009a8818723c */ /* 0x040fe20000001818 */
[----:B------:R-:W-:Y:S07]  /*10f10*/  LDSM.16.M88.4 R152, [R192+0x8100] ;  /* 0x00810000c098783b */ /* 0x000fee0000000200 */
[C---:B------:R-:W-:Y:S08]  /*10f20*/  HMMA.16816.F32 R28, R136.reuse, R160, R28 ;  /* 0x000000a0881c723c */ /* 0x040ff0000000181c */
[----:B------:R-:W-:Y:S01]  /*10f30*/  HMMA.16816.F32 R32, R136, R162, R32 ;  /* 0x000000a28820723c */ /* 0x000fe20000001820 */
[----:B------:R-:W3:Y:S07]  /*10f40*/  LDSM.16.M88.4 R136, [R193+0x10100] ;  /* 0x01010000c188783b */ /* 0x000eee0000000200 */
[C---:B-1----:R-:W-:Y:S01]  /*10f50*/  HMMA.16816.F32 R4, R132.reuse, R140, R4 ;  /* 0x0000008c8404723c */ /* 0x042fe20000001804 */
[----:B------:R-:W-:Y:S07]  /*10f60*/  LDSM.16.M88.4 R160, [R192+0x9900] ;  /* 0x00990000c0a0783b */ /* 0x000fee0000000200 */
[C---:B------:R-:W-:Y:S01]  /*10f70*/  HMMA.16816.F32 R8, R132.reuse, R142, R8 ;  /* 0x0000008e8408723c */ /* 0x040fe20000001808 */
[----:B------:R-:W1:Y:S07]  /*10f80*/  LDSM.16.M88.4 R140, [R192+0x8900] ;  /* 0x00890000c08c783b */ /* 0x000e6e0000000200 */
[C---:B------:R-:W-:Y:S08]  /*10f90*/  HMMA.16816.F32 R12, R132.reuse, R168, R12 ;  /* 0x000000a8840c723c */ /* 0x040ff0000000180c */
[C---:B------:R-:W-:Y:S08]  /*10fa0*/  HMMA.16816.F32 R16, R132.reuse, R170, R16 ;  /* 0x000000aa8410723c */ /* 0x040ff00000001810 */
[C---:B--2---:R-:W-:Y:S08]  /*10fb0*/  HMMA.16816.F32 R20, R132.reuse, R144, R20 ;  /* 0x000000908414723c */ /* 0x044ff00000001814 */
[C---:B------:R-:W-:Y:S01]  /*10fc0*/  HMMA.16816.F32 R24, R132.reuse, R146, R24 ;  /* 0x000000928418723c */ /* 0x040fe20000001818 */
[----:B------:R-:W-:Y:S07]  /*10fd0*/  LDSM.16.M88.4 R144, [R184+0x2000] ;  /* 0x00200000b890783b */ /* 0x000fee0000000200 */
[C---:B-----5:R-:W-:Y:S08]  /*10fe0*/  HMMA.16816.F32 R28, R132.reuse, R148, R28 ;  /* 0x00000094841c723c */ /* 0x060ff0000000181c */
[----:B------:R-:W-:Y:S01]  /*10ff0*/  HMMA.16816.F32 R32, R132, R150, R32 ;  /* 0x000000968420723c */ /* 0x000fe20000001820 */
[----:B------:R-:W2:Y:S07]  /*11000*/  LDSM.16.M88.4 R132, [R191+0x10100] ;  /* 0x01010000bf84783b */ /* 0x000eae0000000200 */
[C---:B---3--:R-:W-:Y:S01]  /*11010*/  HMMA.16816.F32 R4, R136.reuse, R152, R4 ;  /* 0x000000988804723c */ /* 0x048fe20000001804 */
[----:B------:R-:W3:Y:S07]  /*11020*/  LDSM.16.M88.4 R148, [R184+0x2800] ;  /* 0x00280000b894783b */ /* 0x000eee0000000200 */
[C---:B------:R-:W-:Y:S01]  /*11030*/  HMMA.16816.F32 R8, R136.reuse, R154, R8 ;  /* 0x0000009a8808723c */ /* 0x040fe20000001808 */
[----:B------:R-:W-:Y:S07]  /*11040*/  LDSM.16.M88.4 R152, [R198+0x14100] ;  /* 0x01410000c698783b */ /* 0x000fee0000000200 */
        /* <DEDUP_REMOVED lines=10> */
[----:B------:R-:W-:Y:S07]  /*110f0*/  LDSM.16.M88.4 R160, [R194+0x14100] ;  /* 0x01410000c2a0783b */ /* 0x000fee0000000200 */
[C---:B------:R-:W-:Y:S01]  /*11100*/  HMMA.16816.F32 R8, R132.reuse, R146, R8 ;  /* 0x000000928408723c */ /* 0x040fe20000001808 */
[----:B------:R-:W2:Y:S07]  /*11110*/  LDSM.16.M88.4 R144, [R197+0xb100] ;  /* 0x00b10000c590783b */ /* 0x000eae0000000200 */
[C---:B---3--:R-:W-:Y:S08]  /*11120*/  HMMA.16816.F32 R12, R132.reuse, R148, R12 ;  /* 0x00000094840c723c */ /* 0x048ff0000000180c */
[C---:B------:R-:W-:Y:S01]  /*11130*/  HMMA.16816.F32 R16, R132.reuse, R150, R16 ;  /* 0x000000968410723c */ /* 0x040fe20000001810 */
[----:B------:R-:W3:Y:S07]  /*11140*/  LDSM.16.M88.4 R148, [R197+0xb900] ;  /* 0x00b90000c594783b */ /* 0x000eee0000000200 */
[C---:B------:R-:W-:Y:S08]  /*11150*/  HMMA.16816.F32 R20, R132.reuse, R164, R20 ;  /* 0x000000a48414723c */ /* 0x040ff00000001814 */
[C---:B------:R-:W-:Y:S01]  /*11160*/  HMMA.16816.F32 R24, R132.reuse, R166, R24 ;  /* 0x000000a68418723c */ /* 0x040fe20000001818 */
[----:B------:R-:W2:Y:S07]  /*11170*/  LDSM.16.M88.4 R164, [R179] ;  /* 0x00000000b3a4783b */ /* 0x000eae0000000200 */
[C---:B-1----:R-:W-:Y:S08]  /*11180*/  HMMA.16816.F32 R28, R132.reuse, R140, R28 ;  /* 0x0000008c841c723c */ /* 0x042ff0000000181c */
[----:B------:R-:W-:Y:S01]  /*11190*/  HMMA.16816.F32 R32, R132, R142, R32 ;  /* 0x0000008e8420723c */ /* 0x000fe20000001820 */
[----:B------:R-:W1:Y:S07]  /*111a0*/  LDSM.16.M88.4 R132, [R178] ;  /* 0x00000000b284783b */ /* 0x000e6e0000000200 */
[C---:B-----5:R-:W-:Y:S01]  /*111b0*/  HMMA.16816.F32 R4, R152.reuse, R156, R4 ;  /* 0x0000009c9804723c */ /* 0x060fe20000001804 */
[----:B------:R-:W5:Y:S07]  /*111c0*/  LDSM.16.M88.4 R140, [R177] ;  /* 0x00000000b18c783b */ /* 0x000f6e0000000200 */
[C---:B------:R-:W-:Y:S01]  /*111d0*/  HMMA.16816.F32 R8, R152.reuse, R158, R8 ;  /* 0x0000009e9808723c */ /* 0x040fe20000001808 */
[----:B------:R-:W-:Y:S07]  /*111e0*/  LDSM.16.M88.4 R156, [R192+0xb900] ;  /* 0x00b90000c09c783b */ /* 0x000fee0000000200 */
[C---:B------:R-:W-:Y:S08]  /*111f0*/  HMMA.16816.F32 R12, R152.reuse, R136, R12 ;  /* 0x00000088980c723c */ /* 0x040ff0000000180c */
[C---:B------:R-:W-:Y:S01]  /*11200*/  HMMA.16816.F32 R16, R152.reuse, R138, R16 ;  /* 0x0000008a9810723c */ /* 0x040fe20000001810 */
[----:B------:R-:W1:Y:S07]  /*11210*/  LDSM.16.M88.4 R136, [R176] ;  /* 0x00000000b088783b */ /* 0x000e6e0000000200 */
        /* <DEDUP_REMOVED lines=18> */
[----:B------:R-:W-:Y:S07]  /*11340*/  LDSM.16.M88.4 R136, [R184+0x5000] ;  /* 0x00500000b888783b */ /* 0x000fee0000000200 */
[C---:B--2---:R-:W-:Y:S08]  /*11350*/  HMMA.16816.F32 R4, R144.reuse, R148, R4 ;  /* 0x000000949004723c */ /* 0x044ff00000001804 */
[C---:B------:R-:W-:Y:S08]  /*11360*/  HMMA.16816.F32 R8, R144.reuse, R150, R8 ;  /* 0x000000969008723c */ /* 0x040ff00000001808 */
[C---:B---3--:R-:W-:Y:S08]  /*11370*/  HMMA.16816.F32 R12, R144.reuse, R152, R12 ;  /* 0x00000098900c723c */ /* 0x048ff0000000180c */
[C---:B------:R-:W-:Y:S08]  /*11380*/  HMMA.16816.F32 R16, R144.reuse, R154, R16 ;  /* 0x0000009a9010723c */ /* 0x040ff00000001810 */
[C---:B-1----:R-:W-:Y:S08]  /*11390*/  HMMA.16816.F32 R20, R144.reuse, R132, R20 ;  /* 0x000000849014723c */ /* 0x042ff00000001814 */
[C---:B------:R-:W-:Y:S01]  /*113a0*/  HMMA.16816.F32 R24, R144.reuse, R134, R24 ;  /* 0x000000869018723c */ /* 0x040fe20000001818 */
[----:B------:R-:W1:Y:S07]  /*113b0*/  LDSM.16.M88.4 R132, [R184+0x4800] ;  /* 0x00480000b884783b */ /* 0x000e6e0000000200 */
[C---:B------:R-:W-:Y:S07]  /*113c0*/  HMMA.16816.F32 R28, R144.reuse, R156, R28 ;  /* 0x0000009c901c723c */ /* 0x040fee000000181c */
[----:B------:R-:W-:Y:S01]  /*113d0*/  MOV R157, R174 ;  /* 0x000000ae009d7202 */ /* 0x000fe20000000f00 */
[----:B------:R-:W-:Y:S01]  /*113e0*/  HMMA.16816.F32 R32, R144, R158, R32 ;  /* 0x0000009e9020723c */ /* 0x000fe20000001820 */
[----:B------:R-:W-:Y:S01]  /*113f0*/  LDSM.16.M88.4 R144, [R184+0x5800] ;  /* 0x00580000b890783b */ /* 0x000fe20000000200 */
[----:B------:R-:W-:Y:S04]  /*11400*/  DEPBAR.LE SB0, 0x0 ;  /* 0x000080000000791a */ /* 0x000fe80000000000 */
[----:B------:R-:W-:Y:S01]  /*11410*/  @P3 SHF.R.U32.HI R157, RZ, c[0x0][0x2cc], R226 ;  /* 0x0000b300ff9d3a19 */ /* 0x000fe200000116e2 */
[----:B------:R-:W-:Y:S01]  /*11420*/  IMAD R158, R229, R225, 0x1 ;  /* 0x00000001e59e7424 */ /* 0x000fe200078e02e1 */
[C---:B-----5:R-:W-:Y:S03]  /*11430*/  HMMA.16816.F32 R4, R140.reuse, R164, R4 ;  /* 0x000000a48c04723c */ /* 0x060fe60000001804 */
[----:B------:R-:W2:Y:S02]  /*11440*/  SHFL.IDX PT, R156, R157, RZ, 0x1c1f ;  /* 0x001c1fff9d9c7589 */ /* 0x000ea400000e0000 */
[----:B------:R-:W-:Y:S03]  /*11450*/  IADD3 R158, R172, R158, -R219 ;  /* 0x0000009eac9e7210 */ /* 0x000fe60007ffe8db */
[C---:B------:R-:W-:Y:S03]  /*11460*/  HMMA.16816.F32 R8, R140.reuse, R166, R8 ;  /* 0x000000a68c08723c */ /* 0x040fe60000001808 */
[----:B------:R-:W3:Y:S01]  /*11470*/  SHFL.IDX PT, R0, R157, 0x1, 0x1c1f ;  /* 0x003c1f009d007f89 */ /* 0x000ee200000e0000 */
[----:B------:R-:W-:Y:S04]  /*11480*/  IMAD.IADD R159, R158, 0x1, -R175 ;  /* 0x000000019e9f7824 */ /* 0x000fe800078e0aaf */
[C---:B-1----:R-:W-:Y:S03]  /*11490*/  HMMA.16816.F32 R12, R140.reuse, R132, R12 ;  /* 0x000000848c0c723c */ /* 0x042fe6000000180c */
[----:B------:R-:W-:Y:S05]  /*114a0*/  BAR.SYNC.DEFER_BLOCKING 0x0 ;  /* 0x0000000000007b1d */ /* 0x000fea0000010000 */
[C---:B------:R-:W-:Y:S04]  /*114b0*/  HMMA.16816.F32 R16, R140.reuse, R134, R16 ;  /* 0x000000868c10723c */ /* 0x040fe80000001810 */
[C---:B--2---:R-:W-:Y:S04]  /*114c0*/  IADD3 R132, R159.reuse, R156, RZ ;  /* 0x0000009c9f847210 */ /* 0x044fe80007ffe0ff */
[C---:B------:R-:W-:Y:S03]  /*114d0*/  HMMA.16816.F32 R20, R140.reuse, R136, R20 ;  /* 0x000000888c14723c */ /* 0x040fe60000001814 */
[C---:B------:R-:W-:Y:S01]  /*114e0*/  ISETP.GT.AND P0, PT, R132.reuse, RZ, PT ;  /* 0x000000ff8400720c */ /* 0x040fe20003f04270 */
[----:B---3--:R-:W-:Y:S01]  /*114f0*/  IMAD.IADD R0, R159, 0x1, R0 ;  /* 0x000000019f007824 */ /* 0x008fe200078e0200 */
[----:B------:R-:W-:Y:S02]  /*11500*/  ISETP.GT.AND P2, PT, R132, 0x1, PT ;  /* 0x000000018400780c */ /* 0x000fe40003f44270 */
[----:B------:R-:W-:Y:S01]  /*11510*/  FSEL R134, R4, -INF , P0 ;  /* 0xff80000004867808 */ /* 0x000fe20000000000 */
[C---:B------:R-:W-:Y:S03]  /*11520*/  HMMA.16816.F32 R24, R140.reuse, R138, R24 ;  /* 0x0000008a8c18723c */ /* 0x040fe60000001818 */
[C---:B------:R-:W-:Y:S02]  /*11530*/  ISETP.GT.AND P1, PT, R0.reuse, RZ, PT ;  /* 0x000000ff0000720c */ /* 0x040fe40003f24270 */
[----:B------:R-:W-:Y:S02]  /*11540*/  ISETP.GT.AND P0, PT, R0, 0x1, PT ;  /* 0x000000010000780c */ /* 0x000fe40003f04270 */
[----:B------:R-:W-:Y:S01]  /*11550*/  FSEL R161, R6, -INF , P1 ;  /* 0xff80000006a17808 */ /* 0x000fe20000800000 */
[C---:B------:R-:W-:Y:S03]  /*11560*/  HMMA.16816.F32 R28, R140.reuse, R144, R28 ;  /* 0x000000908c1c723c */ /* 0x040fe6000000181c */
[----:B------:R-:W-:Y:S02]  /*11570*/  ISETP.GT.AND P1, PT, R0, 0x8, PT ;  /* 0x000000080000780c */ /* 0x000fe40003f24270 */
[----:B------:R-:W-:Y:S02]  /*11580*/  FSEL R135, R7, -INF , P0 ;  /* 0xff80000007877808 */ /* 0x000fe40000000000 */
[----:B------:R-:W-:Y:S01]  /*11590*/  FSEL R163, R5, -INF , P2 ;  /* 0xff80000005a37808 */ /* 0x000fe20001000000 */
[----:B------:R-:W-:Y:S03]  /*115a0*/  HMMA.16816.F32 R32, R140, R146, R32 ;  /* 0x000000928c20723c */ /* 0x000fe60000001820 */
[C---:B------:R-:W-:Y:S02]  /*115b0*/  ISETP.GT.AND P2, PT, R132.reuse, 0x9, PT ;  /* 0x000000098400780c */ /* 0x040fe40003f44270 */
[C---:B------:R-:W-:Y:S02]  /*115c0*/  ISETP.GT.AND P0, PT, R132.reuse, 0x8, PT ;  /* 0x000000088400780c */ /* 0x040fe40003f04270 */
[----:B------:R-:W-:Y:S02]  /*115d0*/  ISETP.GT.AND P3, PT, R132, 0x28, PT ;  /* 0x000000288400780c */ /* 0x000fe40003f64270 */
[----:B------:R-:W-:Y:S02]  /*115e0*/  FSEL R156, R8, -INF , P0 ;  /* 0xff800000089c7808 */ /* 0x000fe40000000000 */
[----:B------:R-:W-:Y:S02]  /*115f0*/  ISETP.GT.AND P0, PT, R0, 0x9, PT ;  /* 0x000000090000780c */ /* 0x000fe40003f04270 */
[----:B------:R-:W-:Y:S02]  /*11600*/  FSEL R8, R9, -INF , P2 ;  /* 0xff80000009087808 */ /* 0x000fe40001000000 */
[----:B------:R-:W-:Y:S02]  /*11610*/  FSEL R9, R10, -INF , P1 ;  /* 0xff8000000a097808 */ /* 0x000fe40000800000 */
[----:B------:R-:W-:Y:S02]  /*11620*/  FMNMX.FTZ R10, R134, R3, !PT ;  /* 0x00000003860a7209 */ /* 0x000fe40007810000 */
[----:B------:R-:W-:Y:S02]  /*11630*/  ISETP.GT.AND P2, PT, R132, 0x11, PT ;  /* 0x000000118400780c */ /* 0x000fe40003f44270 */
[----:B------:R-:W-:Y:S02]  /*11640*/  FMNMX.FTZ R133, R163, R10, !PT ;  /* 0x0000000aa3857209 */ /* 0x000fe40007810000 */
[----:B------:R-:W-:Y:S02]  /*11650*/  FSEL R11, R11, -INF , P0 ;  /* 0xff8000000b0b7808 */ /* 0x000fe40000000000 */
[----:B------:R-:W-:Y:S02]  /*11660*/  FSEL R231, R13, -INF , P2 ;  /* 0xff8000000de77808 */ /* 0x000fe40001000000 */
[----:B------:R-:W-:Y:S02]  /*11670*/  FMNMX.FTZ R13, R156, R133, !PT ;  /* 0x000000859c0d7209 */ /* 0x000fe40007810000 */
[----:B------:R-:W-:Y:S02]  /*11680*/  ISETP.GT.AND P0, PT, R132, 0x10, PT ;  /* 0x000000108400780c */ /* 0x000fe40003f04270 */
[----:B------:R-:W-:Y:S02]  /*11690*/  FMNMX.FTZ R13, R8, R13, !PT ;  /* 0x0000000d080d7209 */ /* 0x000fe40007810000 */
[----:B------:R-:W-:Y:S02]  /*116a0*/  FSEL R168, R12, -INF , P0 ;  /* 0xff8000000ca87808 */ /* 0x000fe40000000000 */
[C---:B------:R-:W-:Y:S02]  /*116b0*/  ISETP.GT.AND P0, PT, R0.reuse, 0x11, PT ;  /* 0x000000110000780c */ /* 0x040fe40003f04270 */
[----:B------:R-:W-:Y:S02]  /*116c0*/  ISETP.GT.AND P1, PT, R0, 0x10, PT ;  /* 0x000000100000780c */ /* 0x000fe40003f24270 */
[----:B------:R-:W-:Y:S02]  /*116d0*/  FSEL R233, R15, -INF , P0 ;  /* 0xff8000000fe97808 */ /* 0x000fe40000000000 */
[----:B------:R-:W-:Y:S02]  /*116e0*/  FMNMX.FTZ R10, R168, R13, !PT ;  /* 0x0000000da80a7209 */ /* 0x000fe40007810000 */
[----:B------:R-:W-:Y:S02]  /*116f0*/  ISETP.GT.AND P0, PT, R132, 0x18, PT ;  /* 0x000000188400780c */ /* 0x000fe40003f04270 */
[----:B------:R-:W-:Y:S02]  /*11700*/  FSEL R170, R14, -INF , P1 ;  /* 0xff8000000eaa7808 */ /* 0x000fe40000800000 */
[----:B------:R-:W-:Y:S02]  /*11710*/  ISETP.GT.AND P1, PT, R0, 0x18, PT ;  /* 0x000000180000780c */ /* 0x000fe40003f24270 */
[----:B------:R-:W-:Y:S02]  /*11720*/  ISETP.GT.AND P2, PT, R132, 0x19, PT ;  /* 0x000000198400780c */ /* 0x000fe40003f44270 */
[----:B------:R-:W-:Y:S02]  /*11730*/  FSEL R234, R16, -INF , P0 ;  /* 0xff80000010ea7808 */ /* 0x000fe40000000000 */
[----:B------:R-:W-:Y:S02]  /*11740*/  FMNMX.FTZ R13, R231, R10, !PT ;  /* 0x0000000ae70d7209 */ /* 0x000fe40007810000 */
[----:B----4-:R-:W-:Y:S02]  /*11750*/  FSEL R236, R18, -INF , P1 ;  /* 0xff80000012ec7808 */ /* 0x010fe40000800000 */
[----:B------:R-:W-:Y:S02]  /*11760*/  ISETP.GT.AND P0, PT, R0, 0x19, PT ;  /* 0x000000190000780c */ /* 0x000fe40003f04270 */
[----:B------:R-:W-:Y:S02]  /*11770*/  FSEL R235, R17, -INF , P2 ;  /* 0xff80000011eb7808 */ /* 0x000fe40001000000 */
[----:B------:R-:W-:Y:S02]  /*11780*/  FMNMX.FTZ R10, R234, R13, !PT ;  /* 0x0000000dea0a7209 */ /* 0x000fe40007810000 */
[----:B------:R-:W-:Y:S02]  /*11790*/  ISETP.GT.AND P1, PT, R132, 0x20, PT ;  /* 0x000000208400780c */ /* 0x000fe40003f24270 */
[----:B------:R-:W-:Y:S02]  /*117a0*/  FMNMX.FTZ R12, R161, R2, !PT ;  /* 0x00000002a10c7209 */ /* 0x000fe40007810000 */
[----:B------:R-:W-:Y:S02]  /*117b0*/  FSEL R238, R20, -INF , P1 ;  /* 0xff80000014ee7808 */ /* 0x000fe40000800000 */
[----:B------:R-:W-:Y:S02]  /*117c0*/  FSEL R237, R19, -INF , P0 ;  /* 0xff80000013ed7808 */ /* 0x000fe40000000000 */
[----:B------:R-:W-:Y:S02]  /*117d0*/  ISETP.GT.AND P0, PT, R132, 0x21, PT ;  /* 0x000000218400780c */ /* 0x000fe40003f04270 */
[----:B------:R-:W-:Y:S02]  /*117e0*/  FMNMX.FTZ R13, R235, R10, !PT ;  /* 0x0000000aeb0d7209 */ /* 0x000fe40007810000 */
[----:B------:R-:W-:Y:S02]  /*117f0*/  FMNMX.FTZ R12, R135, R12, !PT ;  /* 0x0000000c870c7209 */ /* 0x000fe40007810000 */
[----:B------:R-:W-:Y:S02]  /*11800*/  FSEL R251, R21, -INF , P0 ;  /* 0xff80000015fb7808 */ /* 0x000fe40000000000 */
[----:B------:R-:W-:Y:S02]  /*11810*/  FMNMX.FTZ R12, R9, R12, !PT ;  /* 0x0000000c090c7209 */ /* 0x000fe40007810000 */
[----:B------:R-:W-:Y:S02]  /*11820*/  FMNMX.FTZ R10, R238, R13, !PT ;  /* 0x0000000dee0a7209 */ /* 0x000fe40007810000 */
[----:B------:R-:W-:Y:S02]  /*11830*/  FSEL R245, R24, -INF , P3 ;  /* 0xff80000018f57808 */ /* 0x000fe40001800000 */
[----:B------:R-:W-:Y:S02]  /*11840*/  FMNMX.FTZ R13, R11, R12, !PT ;  /* 0x0000000c0b0d7209 */ /* 0x000fe40007810000 */
[C---:B------:R-:W-:Y:S02]  /*11850*/  ISETP.GT.AND P1, PT, R132.reuse, 0x29, PT ;  /* 0x000000298400780c */ /* 0x040fe40003f24270 */
[----:B------:R-:W-:Y:S02]  /*11860*/  FMNMX.FTZ R10, R251, R10, !PT ;  /* 0x0000000afb0a7209 */ /* 0x000fe40007810000 */
[----:B------:R-:W-:Y:S02]  /*11870*/  FSEL R241, R25, -INF , P1 ;  /* 0xff80000019f17808 */ /* 0x000fe40000800000 */
[----:B------:R-:W-:Y:S02]  /*11880*/  ISETP.GT.AND P0, PT, R132, 0x30, PT ;  /* 0x000000308400780c */ /* 0x000fe40003f04270 */
[----:B------:R-:W-:Y:S02]  /*11890*/  FMNMX.FTZ R12, R170, R13, !PT ;  /* 0x0000000daa0c7209 */ /* 0x000fe40007810000 */
[----:B------:R-:W-:Y:S02]  /*118a0*/  FMNMX.FTZ R10, R245, R10, !PT ;  /* 0x0000000af50a7209 */ /* 0x000fe40007810000 */
[----:B------:R-:W-:Y:S02]  /*118b0*/  FSEL R217, R28, -INF , P0 ;  /* 0xff8000001cd97808 */ /* 0x000fe40000000000 */
[----:B------:R-:W-:Y:S02]  /*118c0*/  FMNMX.FTZ R10, R241, R10, !PT ;  /* 0x0000000af10a7209 */ /* 0x000fe40007810000 */
[----:B------:R-:W-:Y:S02]  /*118d0*/  FMNMX.FTZ R13, R233, R12, !PT ;  /* 0x0000000ce90d7209 */ /* 0x000fe40007810000 */
[----:B------:R-:W-:Y:S02]  /*118e0*/  ISETP.GT.AND P2, PT, R0, 0x20, PT ;  /* 0x000000200000780c */ /* 0x000fe40003f44270 */
[----:B------:R-:W-:Y:S02]  /*118f0*/  FMNMX.FTZ R12, R217, R10, !PT ;  /* 0x0000000ad90c7209 */ /* 0x000fe40007810000 */
[----:B------:R-:W-:Y:S02]  /*11900*/  FMNMX.FTZ R10, R236, R13, !PT ;  /* 0x0000000dec0a7209 */ /* 0x000fe40007810000 */
[----:B------:R-:W-:Y:S02]  /*11910*/  ISETP.GT.AND P3, PT, R132, 0x31, PT ;  /* 0x000000318400780c */ /* 0x000fe40003f64270 */
[----:B------:R-:W-:Y:S02]  /*11920*/  FSEL R249, R22, -INF , P2 ;  /* 0xff80000016f97808 */ /* 0x000fe40001000000 */
[----:B------:R-:W-:Y:S02]  /*11930*/  ISETP.GT.AND P1, PT, R132, 0x39, PT ;  /* 0x000000398400780c */ /* 0x000fe40003f24270 */
[----:B------:R-:W-:Y:S02]  /*11940*/  ISETP.GT.AND P0, PT, R0, 0x21, PT ;  /* 0x000000210000780c */ /* 0x000fe40003f04270 */
[----:B------:R-:W-:Y:S02]  /*11950*/  FMNMX.FTZ R10, R237, R10, !PT ;  /* 0x0000000aed0a7209 */ /* 0x000fe40007810000 */
[----:B------:R-:W-:Y:S02]  /*11960*/  FSEL R169, R29, -INF , P3 ;  /* 0xff8000001da97808 */ /* 0x000fe40001800000 */
[----:B------:R-:W-:Y:S02]  /*11970*/  ISETP.GT.AND P2, PT, R132, 0x38, PT ;  /* 0x000000388400780c */ /* 0x000fe40003f44270 */
[----:B------:R-:W-:Y:S02]  /*11980*/  FSEL R157, R33, -INF , P1 ;  /* 0xff800000219d7808 */ /* 0x000fe40000800000 */
[----:B------:R-:W-:Y:S02]  /*11990*/  FSEL R247, R23, -INF , P0 ;  /* 0xff80000017f77808 */ /* 0x000fe40000000000 */
        /* <DEDUP_REMOVED lines=8> */
[----:B------:R-:W-:Y:S02]  /*11a20*/  ISETP.GE.AND P2, PT, R229, 0x1, PT ;  /* 0x00000001e500780c */ /* 0x000fe40003f46270 */
[----:B------:R-:W-:Y:S02]  /*11a30*/  ISETP.GT.AND P1, PT, R0, 0x30, PT ;  /* 0x000000300000780c */ /* 0x000fe40003f24270 */
[----:B------:R-:W-:Y:S02]  /*11a40*/  FSEL R239, R27, -INF , P0 ;  /* 0xff8000001bef7808 */ /* 0x000fe40000000000 */
[----:B------:R-:W-:Y:S02]  /*11a50*/  FMNMX.FTZ R14, R243, R14, !PT ;  /* 0x0000000ef30e7209 */ /* 0x000fe40007810000 */
[----:B------:R-:W-:Y:S02]  /*11a60*/  FMNMX.FTZ R19, R157, R12, !PT ;  /* 0x0000000c9d137209 */ /* 0x000fe40007810000 */
[----:B------:R-:W-:Y:S02]  /*11a70*/  FSEL R171, R30, -INF , P1 ;  /* 0xff8000001eab7808 */ /* 0x000fe40000800000 */
[C---:B------:R-:W-:Y:S01]  /*11a80*/  ISETP.GT.AND P0, PT, R0.reuse, 0x31, PT ;  /* 0x000000310000780c */ /* 0x040fe20003f04270 */
[----:B------:R-:W1:Y:S01]  /*11a90*/  SHFL.BFLY PT, R10, R19, 0x2, 0x1f ;  /* 0x0c401f00130a7f89 */ /* 0x000e6200000e0000 */
[----:B------:R-:W-:Y:S02]  /*11aa0*/  FMNMX.FTZ R14, R239, R14, !PT ;  /* 0x0000000eef0e7209 */ /* 0x000fe40007810000 */
[----:B------:R-:W-:Y:S02]  /*11ab0*/  FSEL R167, R31, -INF , P0 ;  /* 0xff8000001fa77808 */ /* 0x000fe40000000000 */
[----:B------:R-:W-:Y:S02]  /*11ac0*/  ISETP.GT.AND P1, PT, R0, 0x38, PT ;  /* 0x000000380000780c */ /* 0x000fe40003f24270 */
[----:B------:R-:W-:Y:S02]  /*11ad0*/  FMNMX.FTZ R14, R171, R14, !PT ;  /* 0x0000000eab0e7209 */ /* 0x000fe40007810000 */
[----:B------:R-:W-:Y:S02]  /*11ae0*/  IADD3 R12, R229, -0x1, RZ ;  /* 0xffffffffe50c7810 */ /* 0x000fe40007ffe0ff */
[----:B------:R-:W-:Y:S02]  /*11af0*/  FSEL R159, R34, -INF , P1 ;  /* 0xff800000229f7808 */ /* 0x000fe40000800000 */
[----:B------:R-:W-:Y:S01]  /*11b00*/  FMNMX.FTZ R14, R167, R14, !PT ;  /* 0x0000000ea70e7209 */ /* 0x000fe20007810000 */
[----:B------:R-:W-:Y:S01]  /*11b10*/  @P2 IMAD.WIDE.U32 R16, R12, c[0x0][0x1e0], RZ ;  /* 0x000078000c102a25 */ /* 0x000fe200078e00ff */
[----:B------:R-:W-:Y:S02]  /*11b20*/  ISETP.GT.AND P0, PT, R0, 0x39, PT ;  /* 0x000000390000780c */ /* 0x000fe40003f04270 */
[----:B------:R-:W-:Y:S02]  /*11b30*/  @P2 SHF.R.S32.HI R13, RZ, 0x1f, R12 ;  /* 0x0000001fff0d2819 */ /* 0x000fe4000001140c */
[----:B------:R-:W-:Y:S02]  /*11b40*/  FMNMX.FTZ R4, R159, R14, !PT ;  /* 0x0000000e9f047209 */ /* 0x000fe40007810000 */
[----:B------:R-:W-:Y:S01]  /*11b50*/  FSEL R133, R35, -INF , P0 ;  /* 0xff80000023857808 */ /* 0x000fe20000000000 */
[----:B------:R-:W-:Y:S01]  /*11b60*/  @P2 IMAD R13, R13, c[0x0][0x1e0], RZ ;  /* 0x000078000d0d2a24 */ /* 0x000fe200078e02ff */
[----:B------:R-:W-:Y:S02]  /*11b70*/  @P2 SHF.L.U32 R15, R16, 0x6, RZ ;  /* 0x00000006100f2819 */ /* 0x000fe400000006ff */
[----:B------:R-:W-:Y:S01]  /*11b80*/  FMNMX.FTZ R0, R133, R4, !PT ;  /* 0x0000000485007209 */ /* 0x000fe20007810000 */
[----:B------:R-:W-:Y:S01]  /*11b90*/  @P2 IMAD R13, R12, c[0x0][0x1e4], R13 ;  /* 0x000079000c0d2a24 */ /* 0x000fe200078e020d */
[----:B-1----:R-:W-:Y:S03]  /*11ba0*/  FMNMX.FTZ R19, R19, R10, !PT ;  /* 0x0000000a13137209 */ /* 0x002fe60007810000 */
[----:B------:R-:W1:Y:S01]  /*11bb0*/  SHFL.BFLY PT, R5, R0, 0x2, 0x1f ;  /* 0x0c401f0000057f89 */ /* 0x000e6200000e0000 */
[----:B------:R-:W-:Y:S01]  /*11bc0*/  @P2 IMAD.IADD R13, R17, 0x1, R13 ;  /* 0x00000001110d2824 */ /* 0x000fe200078e020d */
[----:B------:R-:W-:Y:S04]  /*11bd0*/  @P2 IADD3 R17, P0, R15, R208, RZ ;  /* 0x000000d00f112210 */ /* 0x000fe80007f1e0ff */
[----:B------:R-:W-:Y:S02]  /*11be0*/  @P2 SHF.L.U64.HI R23, R16, 0x6, R13 ;  /* 0x0000000610172819 */ /* 0x000fe4000001020d */
[----:B------:R-:W-:Y:S01]  /*11bf0*/  @P2 LEA R24, P1, R17, c[0x0][0x1c8], 0x1 ;  /* 0x0000720011182a11 */ /* 0x000fe200078208ff */
[----:B------:R-:W2:Y:S01]  /*11c00*/  SHFL.BFLY PT, R14, R19, 0x1, 0x1f ;  /* 0x0c201f00130e7f89 */ /* 0x000ea200000e0000 */
[----:B------:R-:W-:Y:S02]  /*11c10*/  @P2 IADD3.X R10, R23, R213, RZ, P0, !PT ;  /* 0x000000d5170a2210 */ /* 0x000fe400007fe4ff */
[----:B------:R-:W-:Y:S02]  /*11c20*/  @P2 IADD3 R13, P0, R15, R224, RZ ;  /* 0x000000e00f0d2210 */ /* 0x000fe40007f1e0ff */
[----:B------:R-:W-:Y:S02]  /*11c30*/  @P2 LEA.HI.X R25, R17, c[0x0][0x1cc], R10, 0x1, P1 ;  /* 0x0000730011192a11 */ /* 0x000fe400008f0c0a */
[----:B------:R-:W-:Y:S01]  /*11c40*/  @P2 LEA R12, P1, R13, c[0x0][0x1c8], 0x1 ;  /* 0x000072000d0c2a11 */ /* 0x000fe200078208ff */
[----:B------:R-:W-:Y:S01]  /*11c50*/  @P2 IMAD.X R10, R23, 0x1, R223, P0 ;  /* 0x00000001170a2824 */ /* 0x000fe200000e06df */
[----:B------:R-:W-:Y:S01]  /*11c60*/  @P2 IADD3 R17, P0, R15, R220, RZ ;  /* 0x000000dc0f112210 */ /* 0x000fe20007f1e0ff */
[----:B------:R3:W-:Y:S03]  /*11c70*/  @P2 LDGSTS.E.BYPASS.LTC128B.128 [R206+0x6100], [R24.64], !P5 ;  /* 0x0610000018ce2fae */ /* 0x0007e6000e901d46 */
[----:B------:R-:W-:Y:S02]  /*11c80*/  @P2 LEA.HI.X R13, R13, c[0x0][0x1cc], R10, 0x1, P1 ;  /* 0x000073000d0d2a11 */ /* 0x000fe400008f0c0a */
[----:B------:R-:W-:Y:S02]  /*11c90*/  @P2 IADD3.X R10, R23, R228, RZ, P0, !PT ;  /* 0x000000e4170a2210 */ /* 0x000fe400007fe4ff */
[----:B------:R-:W-:Y:S01]  /*11ca0*/  @P2 IADD3 R15, P0, R202, R15, RZ ;  /* 0x0000000fca0f2210 */ /* 0x000fe20007f1e0ff */
[----:B------:R4:W-:Y:S01]  /*11cb0*/  @P2 LDGSTS.E.BYPASS.LTC128B.128 [R206+0x8100], [R12.64], !P6 ;  /* 0x081000000cce2fae */ /* 0x0009e2000f101d46 */
[----:B------:R-:W-:Y:S02]  /*11cc0*/  @P2 LEA R20, P1, R17, c[0x0][0x1c8], 0x1 ;  /* 0x0000720011142a11 */ /* 0x000fe400078208ff */
[----:B-1----:R-:W-:Y:S01]  /*11cd0*/  FMNMX.FTZ R5, R0, R5, !PT ;  /* 0x0000000500057209 */ /* 0x002fe20007810000 */
[----:B------:R-:W-:Y:S01]  /*11ce0*/  @P2 IMAD.X R23, R201, 0x1, R23, P0 ;  /* 0x00000001c9172824 */ /* 0x000fe200000e0617 */
[----:B------:R-:W-:Y:S02]  /*11cf0*/  @P2 LEA.HI.X R21, R17, c[0x0][0x1cc], R10, 0x1, P1 ;  /* 0x0000730011152a11 */ /* 0x000fe400008f0c0a */
[----:B------:R-:W-:Y:S01]  /*11d00*/  @P2 IADD3 R17, P3, R15, R208, RZ ;  /* 0x000000d00f112210 */ /* 0x000fe20007f7e0ff */
[----:B------:R-:W1:Y:S01]  /*11d10*/  SHFL.BFLY PT, R132, R5, 0x1, 0x1f ;  /* 0x0c201f0005847f89 */ /* 0x000e6200000e0000 */
[----:B--2---:R-:W-:Y:S02]  /*11d20*/  FMNMX.FTZ R0, R19, R14, !PT ;  /* 0x0000000e13007209 */ /* 0x004fe40007810000 */
[----:B------:R-:W-:Y:S02]  /*11d30*/  @P2 LEA R18, P0, R17, c[0x0][0x1c8], 0x1 ;  /* 0x0000720011122a11 */ /* 0x000fe400078008ff */
[----:B------:R-:W-:Y:S01]  /*11d40*/  @P2 IADD3.X R10, R23, R213, RZ, P3, !PT ;  /* 0x000000d5170a2210 */ /* 0x000fe20001ffe4ff */
[C---:B------:R-:W-:Y:S01]  /*11d50*/  FMUL.FTZ R166, R0.reuse, c[0x0][0x2d0] ;  /* 0x0000b40000a67a20 */ /* 0x040fe20000410000 */
[----:B------:R-:W-:Y:S01]  /*11d60*/  FSETP.NEU.FTZ.AND P1, PT, R0, -INF , PT ;  /* 0xff8000000000780b */ /* 0x000fe20003f3d000 */
[----:B------:R2:W-:Y:S01]  /*11d70*/  @P2 LDGSTS.E.BYPASS.LTC128B.128 [R206+0xa100], [R20.64], !P4 ;  /* 0x0a10000014ce2fae */ /* 0x0005e2000e101d46 */
[----:B------:R-:W-:Y:S02]  /*11d80*/  @P2 LEA.HI.X R19, R17, c[0x0][0x1cc], R10, 0x1, P0 ;  /* 0x0000730011132a11 */ /* 0x000fe400000f0c0a */
[----:B------:R-:W-:Y:S02]  /*11d90*/  @P2 IADD3 R17, P0, R15, R224, RZ ;  /* 0x000000e00f112210 */ /* 0x000fe40007f1e0ff */
[----:B------:R-:W-:Y:S02]  /*11da0*/  FSEL R166, R166, RZ, P1 ;  /* 0x000000ffa6a67208 */ /* 0x000fe40000800000 */
[----:B------:R-:W-:Y:S01]  /*11db0*/  FSEL R4, R0, RZ, P1 ;  /* 0x000000ff00047208 */ /* 0x000fe20000800000 */
[----:B------:R-:W-:Y:S01]  /*11dc0*/  @P2 IMAD.X R10, R23, 0x1, R223, P0 ;  /* 0x00000001170a2824 */ /* 0x000fe200000e06df */
[C---:B------:R-:W-:Y:S01]  /*11dd0*/  @P2 LEA R16, P0, R17.reuse, c[0x0][0x1c8], 0x1 ;  /* 0x0000720011102a11 */ /* 0x040fe200078008ff */
[----:B------:R5:W-:Y:S01]  /*11de0*/  @P2 LDGSTS.E.BYPASS.LTC128B.128 [R206+0x7100], [R18.64], !P5 ;  /* 0x0710000012ce2fae */ /* 0x000be2000e901d46 */
[----:B------:R-:W-:Y:S02]  /*11df0*/  FFMA.FTZ R164, R156, c[0x0][0x2d0], -R166 ;  /* 0x0000b4009ca47a23 */ /* 0x000fe400000108a6 */
[----:B------:R-:W-:Y:S01]  /*11e00*/  @P2 LEA.HI.X R17, R17, c[0x0][0x1cc], R10, 0x1, P0 ;  /* 0x0000730011112a11 */ /* 0x000fe200000f0c0a */
[----:B------:R-:W-:Y:S01]  /*11e10*/  FADD.FTZ R4, -R4, R3 ;  /* 0x0000000304047221 */ /* 0x000fe20000010100 */
[----:B------:R-:W-:Y:S01]  /*11e20*/  @P2 IADD3 R15, P0, R15, R220, RZ ;  /* 0x000000dc0f0f2210 */ /* 0x000fe20007f1e0ff */
[--C-:B------:R-:W-:Y:S01]  /*11e30*/  FFMA.FTZ R165, R134, c[0x0][0x2d0], -R166.reuse ;  /* 0x0000b40086a57a23 */ /* 0x100fe200000108a6 */
[----:B-1----:R-:W-:Y:S01]  /*11e40*/  FMNMX.FTZ R132, R5, R132, !PT ;  /* 0x0000008405847209 */ /* 0x002fe20007810000 */
[----:B------:R1:W-:Y:S01]  /*11e50*/  @P2 LDGSTS.E.BYPASS.LTC128B.128 [R206+0x9100], [R16.64], !P6 ;  /* 0x0910000010ce2fae */ /* 0x0003e2000f101d46 */
[----:B------:R-:W-:Y:S01]  /*11e60*/  @P2 IADD3.X R10, R23, R228, RZ, P0, !PT ;  /* 0x000000e4170a2210 */ /* 0x000fe200007fe4ff */
[--C-:B------:R-:W-:Y:S01]  /*11e70*/  FFMA.FTZ R134, R163, c[0x0][0x2d0], -R166.reuse ;  /* 0x0000b400a3867a23 */ /* 0x100fe200000108a6 */
[C---:B------:R-:W-:Y:S01]  /*11e80*/  @P2 LEA R26, P0, R15.reuse, c[0x0][0x1c8], 0x1 ;  /* 0x000072000f1a2a11 */ /* 0x040fe200078008ff */
[----:B------:R-:W-:Y:S01]  /*11e90*/  FMUL.FTZ R156, R132, c[0x0][0x2d0] ;  /* 0x0000b400849c7a20 */ /* 0x000fe20000410000 */
[----:B------:R-:W-:Y:S01]  /*11ea0*/  MUFU.EX2 R165, R165 ;  /* 0x000000a500a57308 */ /* 0x000fe20000000800 */
[----:B------:R-:W-:Y:S01]  /*11eb0*/  FFMA.FTZ R163, R8, c[0x0][0x2d0], -R166 ;  /* 0x0000b40008a37a23 */ /* 0x000fe200000108a6 */
[----:B------:R-:W-:Y:S01]  /*11ec0*/  @P2 LEA.HI.X R27, R15, c[0x0][0x1cc], R10, 0x1, P0 ;  /* 0x000073000f1b2a11 */ /* 0x000fe200000f0c0a */
[----:B------:R-:W-:Y:S01]  /*11ed0*/  FMUL.FTZ R3, R4, c[0x0][0x2d0] ;  /* 0x0000b40004037a20 */ /* 0x000fe20000410000 */
[----:B------:R-:W-:Y:S01]  /*11ee0*/  FSETP.NEU.FTZ.AND P0, PT, R132, -INF , PT ;  /* 0xff8000008400780b */ /* 0x000fe20003f1d000 */
[--C-:B------:R-:W-:Y:S02]  /*11ef0*/  FFMA.FTZ R168, R168, c[0x0][0x2d0], -R166.reuse ;  /* 0x0000b400a8a87a23 */ /* 0x100fe400000108a6 */
[----:B------:R1:W-:Y:S01]  /*11f00*/  @P2 LDGSTS.E.BYPASS.LTC128B.128 [R206+0xb100], [R26.64], !P4 ;  /* 0x0b1000001ace2fae */ /* 0x0003e2000e101d46 */
[----:B------:R-:W-:Y:S01]  /*11f10*/  FSEL R5, R132, RZ, P0 ;  /* 0x000000ff84057208 */ /* 0x000fe20000000000 */
[--C-:B------:R-:W-:Y:S01]  /*11f20*/  FFMA.FTZ R231, R231, c[0x0][0x2d0], -R166.reuse ;  /* 0x0000b400e7e77a23 */ /* 0x100fe200000108a6 */
[----:B------:R-:W-:Y:S01]  /*11f30*/  FSEL R156, R156, RZ, P0 ;  /* 0x000000ff9c9c7208 */ /* 0x000fe20000000000 */
[----:B------:R-:W1:Y:S01]  /*11f40*/  MUFU.EX2 R134, R134 ;  /* 0x0000008600867308 */ /* 0x000e620000000800 */
[----:B------:R-:W-:Y:S01]  /*11f50*/  FFMA.FTZ R234, R234, c[0x0][0x2d0], -R166 ;  /* 0x0000b400eaea7a23 */ /* 0x000fe200000108a6 */
[----:B------:R-:W-:Y:S01]  /*11f60*/  ISETP.GT.AND P0, PT, R229, R230, PT ;  /* 0x000000e6e500720c */ /* 0x000fe20003f04270 */
[----:B------:R-:W-:Y:S01]  /*11f70*/  FADD.FTZ R5, -R5, R2 ;  /* 0x0000000205057221 */ /* 0x000fe20000010100 */
[----:B----4-:R-:W4:Y:S01]  /*11f80*/  LDSM.16.MT88.4 R12, [R195+0x100] ;  /* 0x00010000c30c783b */ /* 0x010f220000004200 */
[--C-:B------:R-:W-:Y:S02]  /*11f90*/  FFMA.FTZ R162, R161, c[0x0][0x2d0], -R156.reuse ;  /* 0x0000b400a1a27a23 */ /* 0x100fe4000001089c */
[--C-:B------:R-:W-:Y:S02]  /*11fa0*/  FFMA.FTZ R161, R135, c[0x0][0x2d0], -R156.reuse ;  /* 0x0000b40087a17a23 */ /* 0x100fe4000001089c */
[--C-:B------:R-:W-:Y:S01]  /*11fb0*/  FFMA.FTZ R160, R9, c[0x0][0x2d0], -R156.reuse ;  /* 0x0000b40009a07a23 */ /* 0x100fe2000001089c */
[----:B------:R-:W-:Y:S01]  /*11fc0*/  MUFU.EX2 R164, R164 ;  /* 0x000000a400a47308 */ /* 0x000fe20000000800 */
[--C-:B------:R-:W-:Y:S01]  /*11fd0*/  FFMA.FTZ R135, R11, c[0x0][0x2d0], -R156.reuse ;  /* 0x0000b4000b877a23 */ /* 0x100fe2000001089c */
[----:B--2---:R-:W2:Y:S01]  /*11fe0*/  LDSM.16.MT88.4 R20, [R190+0x100] ;  /* 0x00010000be14783b */ /* 0x004ea20000004200 */
[----:B------:R-:W-:Y:S02]  /*11ff0*/  FMUL.FTZ R2, R5, c[0x0][0x2d0] ;  /* 0x0000b40005027a20 */ /* 0x000fe40000410000 */
[--C-:B------:R-:W-:Y:S02]  /*12000*/  FFMA.FTZ R170, R170, c[0x0][0x2d0], -R156.reuse ;  /* 0x0000b400aaaa7a23 */ /* 0x100fe4000001089c */
[----:B------:R-:W-:Y:S02]  /*12010*/  FFMA.FTZ R233, R233, c[0x0][0x2d0], -R156 ;  /* 0x0000b400e9e97a23 */ /* 0x000fe4000001089c */
[----:B------:R-:W-:Y:S01]  /*12020*/  FFMA.FTZ R235, R235, c[0x0][0x2d0], -R166 ;  /* 0x0000b400ebeb7a23 */ /* 0x000fe200000108a6 */
[----:B------:R-:W3:Y:S01]  /*12030*/  MUFU.EX2 R163, R163 ;  /* 0x000000a300a37308 */ /* 0x000ee20000000800 */
[----:B------:R-:W2:Y:S01]  /*12040*/  LDSM.16.MT88.4 R28, [R189+0x100] ;  /* 0x00010000bd1c783b */ /* 0x000ea20000004200 */
[--C-:B------:R-:W-:Y:S01]  /*12050*/  FFMA.FTZ R236, R236, c[0x0][0x2d0], -R156.reuse ;  /* 0x0000b400ecec7a23 */ /* 0x100fe2000001089c */
[----:B-1----:R-:W-:Y:S01]  /*12060*/  F2FP.PACK_AB R136, R134, R165 ;  /* 0x000000a58688723e */ /* 0x002fe200000000ff */
[----:B------:R-:W-:Y:S02]  /*12070*/  FFMA.FTZ R237, R237, c[0x0][0x2d0], -R156 ;  /* 0x0000b400eded7a23 */ /* 0x000fe4000001089c */
[--C-:B------:R-:W-:Y:S03]  /*12080*/  FFMA.FTZ R238, R238, c[0x0][0x2d0], -R166.reuse ;  /* 0x0000b400eeee7a23 */ /* 0x100fe600000108a6 */
[----:B------:R-:W-:Y:S01]  /*12090*/  LDSM.16.MT88.4 R140, [R189+0x2900] ;  /* 0x00290000bd8c783b */ /* 0x000fe20000004200 */
[----:B------:R-:W-:Y:S01]  /*120a0*/  MUFU.EX2 R162, R162 ;  /* 0x000000a200a27308 */ /* 0x000fe20000000800 */
[----:B------:R-:W-:Y:S02]  /*120b0*/  FFMA.FTZ R251, R251, c[0x0][0x2d0], -R166 ;  /* 0x0000b400fbfb7a23 */ /* 0x000fe400000108a6 */
[--C-:B------:R-:W-:Y:S02]  /*120c0*/  FFMA.FTZ R240, R249, c[0x0][0x2d0], -R156.reuse ;  /* 0x0000b400f9f07a23 */ /* 0x100fe4000001089c */
[----:B------:R-:W-:Y:S02]  /*120d0*/  FFMA.FTZ R247, R247, c[0x0][0x2d0], -R156 ;  /* 0x0000b400f7f77a23 */ /* 0x000fe4000001089c */
[----:B------:R-:W-:Y:S01]  /*120e0*/  LDSM.16.MT88.4 R144, [R190+0x3900] ;  /* 0x00390000be90783b */ /* 0x000fe20000004200 */
[--C-:B------:R-:W-:Y:S02]  /*120f0*/  FFMA.FTZ R242, R245, c[0x0][0x2d0], -R166.reuse ;  /* 0x0000b400f5f27a23 */ /* 0x100fe400000108a6 */
[----:B------:R-:W1:Y:S01]  /*12100*/  MUFU.EX2 R161, R161 ;  /* 0x000000a100a17308 */ /* 0x000e620000000800 */
[----:B------:R-:W-:Y:S02]  /*12110*/  FFMA.FTZ R241, R241, c[0x0][0x2d0], -R166 ;  /* 0x0000b400f1f17a23 */ /* 0x000fe400000108a6 */
[--C-:B------:R-:W-:Y:S01]  /*12120*/  FFMA.FTZ R243, R243, c[0x0][0x2d0], -R156.reuse ;  /* 0x0000b400f3f37a23 */ /* 0x100fe2000001089c */
[----:B---3--:R-:W-:Y:S01]  /*12130*/  F2FP.PACK_AB R138, R163, R164 ;  /* 0x000000a4a38a723e */ /* 0x008fe200000000ff */
[----:B------:R-:W-:Y:S01]  /*12140*/  LDSM.16.MT88.4 R148, [R189+0x3900] ;  /* 0x00390000bd94783b */ /* 0x000fe20000004200 */
[----:B------:R-:W-:Y:S02]  /*12150*/  FFMA.FTZ R244, R239, c[0x0][0x2d0], -R156 ;  /* 0x0000b400eff47a23 */ /* 0x000fe4000001089c */
[--C-:B------:R-:W-:Y:S02]  /*12160*/  FFMA.FTZ R217, R217, c[0x0][0x2d0], -R166.reuse ;  /* 0x0000b400d9d97a23 */ /* 0x100fe400000108a6 */
[----:B------:R-:W-:Y:S01]  /*12170*/  MUFU.EX2 R160, R160 ;  /* 0x000000a000a07308 */ /* 0x000fe20000000800 */
[----:B------:R-:W-:Y:S02]  /*12180*/  FFMA.FTZ R246, R169, c[0x0][0x2d0], -R166 ;  /* 0x0000b400a9f67a23 */ /* 0x000fe400000108a6 */
[----:B------:R-:W-:Y:S01]  /*12190*/  LDSM.16.MT88.4 R152, [R188+0x3900] ;  /* 0x00390000bc98783b */ /* 0x000fe20000004200 */
[--C-:B------:R-:W-:Y:S02]  /*121a0*/  FFMA.FTZ R169, R171, c[0x0][0x2d0], -R156.reuse ;  /* 0x0000b400aba97a23 */ /* 0x100fe4000001089c */
[--C-:B------:R-:W-:Y:S02]  /*121b0*/  FFMA.FTZ R171, R159, c[0x0][0x2d0], -R156.reuse ;  /* 0x0000b4009fab7a23 */ /* 0x100fe4000001089c */
[----:B------:R-:W-:Y:S02]  /*121c0*/  FFMA.FTZ R248, R167, c[0x0][0x2d0], -R156 ;  /* 0x0000b400a7f87a23 */ /* 0x000fe4000001089c */
[----:B------:R-:W3:Y:S01]  /*121d0*/  MUFU.EX2 R135, R135 ;  /* 0x0000008700877308 */ /* 0x000ee20000000800 */
[----:B------:R-:W0:Y:S01]  /*121e0*/  LDGDEPBAR ;  /* 0x00000000000079af */ /* 0x000e220000000000 */
[--C-:B------:R-:W-:Y:S01]  /*121f0*/  FFMA.FTZ R167, R158, c[0x0][0x2d0], -R166.reuse ;  /* 0x0000b4009ea77a23 */ /* 0x100fe200000108a6 */
[----:B-1----:R-:W-:Y:S01]  /*12200*/  F2FP.PACK_AB R137, R161, R162 ;  /* 0x000000a2a189723e */ /* 0x002fe200000000ff */
[----:B------:R-:W-:Y:S02]  /*12210*/  FFMA.FTZ R166, R157, c[0x0][0x2d0], -R166 ;  /* 0x0000b4009da67a23 */ /* 0x000fe400000108a6 */
[----:B------:R-:W-:Y:S04]  /*12220*/  FFMA.FTZ R156, R133, c[0x0][0x2d0], -R156 ;  /* 0x0000b400859c7a23 */ /* 0x000fe8000001089c */
[----:B------:R-:W1:Y:S10]  /*12230*/  MUFU.EX2 R3, R3 ;  /* 0x0000000300037308 */ /* 0x000e740000000800 */
[----:B------:R-:W2:Y:S01]  /*12240*/  MUFU.EX2 R2, R2 ;  /* 0x0000000200027308 */ /* 0x000ea20000000800 */
[----:B---3--:R-:W-:Y:S09]  /*12250*/  F2FP.PACK_AB R139, R135, R160 ;  /* 0x000000a0878b723e */ /* 0x008ff200000000ff */
[----:B------:R3:W-:Y:S01]  /*12260*/  MUFU.EX2 R250, R156 ;  /* 0x0000009c00fa7308 */ /* 0x0007e20000000800 */
[C---:B-1----:R-:W-:Y:S02]  /*12270*/  FMUL.FTZ R4, R3.reuse, R128 ;  /* 0x0000008003047220 */ /* 0x042fe40000410000 */
[C---:B------:R-:W-:Y:S02]  /*12280*/  FMUL.FTZ R5, R3.reuse, R129 ;  /* 0x0000008103057220 */ /* 0x040fe40000410000 */
[C---:B------:R-:W-:Y:S02]  /*12290*/  FMUL.FTZ R8, R3.reuse, R124 ;  /* 0x0000007c03087220 */ /* 0x040fe40000410000 */
[C---:B------:R-:W-:Y:S03]  /*122a0*/  FMUL.FTZ R9, R3.reuse, R125 ;  /* 0x0000007d03097220 */ /* 0x040fe60000410000 */
[----:B------:R-:W-:Y:S01]  /*122b0*/  MUFU.EX2 R168, R168 ;  /* 0x000000a800a87308 */ /* 0x000fe20000000800 */
[C---:B------:R-:W-:Y:S02]  /*122c0*/  FMUL.FTZ R16, R3.reuse, R104 ;  /* 0x0000006803107220 */ /* 0x040fe40000410000 */
[C---:B--2---:R-:W-:Y:S02]  /*122d0*/  FMUL.FTZ R6, R2.reuse, R130 ;  /* 0x0000008202067220 */ /* 0x044fe40000410000 */
[C---:B------:R-:W-:Y:S02]  /*122e0*/  FMUL.FTZ R7, R2.reuse, R131 ;  /* 0x0000008302077220 */ /* 0x040fe40000410000 */
[----:B------:R-:W-:Y:S01]  /*122f0*/  LDSM.16.MT88.4 R128, [R190+0x2900] ;  /* 0x00290000be80783b */ /* 0x000fe20000004200 */
[C---:B------:R-:W-:Y:S02]  /*12300*/  FMUL.FTZ R10, R2.reuse, R126 ;  /* 0x0000007e020a7220 */ /* 0x040fe40000410000 */
[C---:B------:R-:W-:Y:S01]  /*12310*/  FMUL.FTZ R11, R2.reuse, R127 ;  /* 0x0000007f020b7220 */ /* 0x040fe20000410000 */
[----:B------:R-:W1:Y:S01]  /*12320*/  MUFU.EX2 R231, R231 ;  /* 0x000000e700e77308 */ /* 0x000e620000000800 */
[C---:B----4-:R-:W-:Y:S03]  /*12330*/  HMMA.16816.F32 R4, R136.reuse, R12, R4 ;  /* 0x0000000c8804723c */ /* 0x050fe60000001804 */
[----:B------:R-:W-:Y:S02]  /*12340*/  LDSM.16.MT88.4 R124, [R195+0x2900] ;  /* 0x00290000c37c783b */ /* 0x000fe40000004200 */
[C---:B------:R-:W-:Y:S02]  /*12350*/  FMUL.FTZ R17, R3.reuse, R105 ;  /* 0x0000006903117220 */ /* 0x040fe40000410000 */
[C---:B------:R-:W-:Y:S01]  /*12360*/  FMUL.FTZ R12, R3.reuse, R100 ;  /* 0x00000064030c7220 */ /* 0x040fe20000410000 */
[C---:B------:R-:W-:Y:S01]  /*12370*/  HMMA.16816.F32 R8, R136.reuse, R14, R8 ;  /* 0x0000000e8808723c */ /* 0x040fe20000001808 */
[----:B------:R-:W-:Y:S02]  /*12380*/  MUFU.EX2 R170, R170 ;  /* 0x000000aa00aa7308 */ /* 0x000fe40000000800 */
[----:B---3--:R-:W-:Y:S01]  /*12390*/  LDSM.16.MT88.4 R156, [R195+0x5900] ;  /* 0x00590000c39c783b */ /* 0x008fe20000004200 */
[C---:B------:R-:W-:Y:S02]  /*123a0*/  FMUL.FTZ R13, R3.reuse, R101 ;  /* 0x00000065030d7220 */ /* 0x040fe40000410000 */
[C---:B-----5:R-:W-:Y:S02]  /*123b0*/  FMUL.FTZ R18, R2.reuse, R106 ;  /* 0x0000006a02127220 */ /* 0x060fe40000410000 */
[C---:B------:R-:W-:Y:S03]  /*123c0*/  FMUL.FTZ R14, R2.reuse, R102 ;  /* 0x00000066020e7220 */ /* 0x040fe60000410000 */
[----:B------:R-:W2:Y:S01]  /*123d0*/  MUFU.EX2 R233, R233 ;  /* 0x000000e900e97308 */ /* 0x000ea20000000800 */
[C---:B------:R-:W-:Y:S02]  /*123e0*/  FMUL.FTZ R15, R2.reuse, R103 ;  /* 0x00000067020f7220 */ /* 0x040fe40000410000 */
[----:B------:R-:W3:Y:S01]  /*123f0*/  LDSM.16.MT88.4 R100, [R188+0x100] ;  /* 0x00010000bc64783b */ /* 0x000ee20000004200 */
[C---:B------:R-:W-:Y:S02]  /*12400*/  FMUL.FTZ R19, R2.reuse, R107 ;  /* 0x0000006b02137220 */ /* 0x040fe40000410000 */
[C---:B------:R-:W-:Y:S02]  /*12410*/  FMUL.FTZ R24, R3.reuse, R112 ;  /* 0x0000007003187220 */ /* 0x040fe40000410000 */
[C---:B------:R-:W-:Y:S02]  /*12420*/  HMMA.16816.F32 R12, R136.reuse, R20, R12 ;  /* 0x00000014880c723c */ /* 0x040fe4000000180c */
[----:B------:R-:W-:Y:S01]  /*12430*/  MUFU.EX2 R234, R234 ;  /* 0x000000ea00ea7308 */ /* 0x000fe20000000800 */
[----:B------:R-:W4:Y:S01]  /*12440*/  LDSM.16.MT88.4 R104, [R195+0x2100] ;  /* 0x00210000c368783b */ /* 0x000f220000004200 */
[C---:B------:R-:W-:Y:S02]  /*12450*/  FMUL.FTZ R25, R3.reuse, R113 ;  /* 0x0000007103197220 */ /* 0x040fe40000410000 */
[C---:B------:R-:W-:Y:S02]  /*12460*/  FMUL.FTZ R26, R2.reuse, R114 ;  /* 0x00000072021a7220 */ /* 0x040fe40000410000 */
[C---:B------:R-:W-:Y:S04]  /*12470*/  HMMA.16816.F32 R16, R136.reuse, R22, R16 ;  /* 0x000000168810723c */ /* 0x040fe80000001810 */
[C---:B------:R-:W-:Y:S01]  /*12480*/  FMUL.FTZ R20, R3.reuse, R108 ;  /* 0x0000006c03147220 */ /* 0x040fe20000410000 */
[----:B------:R-:W5:Y:S01]  /*12490*/  MUFU.EX2 R235, R235 ;  /* 0x000000eb00eb7308 */ /* 0x000f620000000800 */
[C---:B------:R-:W-:Y:S02]  /*124a0*/  FMUL.FTZ R21, R3.reuse, R109 ;  /* 0x0000006d03157220 */ /* 0x040fe40000410000 */
[C---:B------:R-:W-:Y:S04]  /*124b0*/  FMUL.FTZ R22, R2.reuse, R110 ;  /* 0x0000006e02167220 */ /* 0x040fe80000410000 */
[C---:B------:R-:W-:Y:S02]  /*124c0*/  FMUL.FTZ R23, R2.reuse, R111 ;  /* 0x0000006f02177220 */ /* 0x040fe40000410000 */
[----:B------:R-:W1:Y:S01]  /*124d0*/  LDSM.16.MT88.4 R108, [R190+0x2100] ;  /* 0x00210000be6c783b */ /* 0x000e620000004200 */
[C---:B------:R-:W-:Y:S01]  /*124e0*/  FMUL.FTZ R27, R2.reuse, R115 ;  /* 0x00000073021b7220 */ /* 0x040fe20000410000 */
[----:B------:R-:W-:Y:S01]  /*124f0*/  MUFU.EX2 R236, R236 ;  /* 0x000000ec00ec7308 */ /* 0x000fe20000000800 */
[C---:B------:R-:W-:Y:S02]  /*12500*/  FMUL.FTZ R32, R3.reuse, R120 ;  /* 0x0000007803207220 */ /* 0x040fe40000410000 */
[C---:B------:R-:W-:Y:S03]  /*12510*/  HMMA.16816.F32 R20, R136.reuse, R28, R20 ;  /* 0x0000001c8814723c */ /* 0x040fe60000001814 */
[----:B------:R-:W-:Y:S01]  /*12520*/  LDSM.16.MT88.4 R112, [R195+0x900] ;  /* 0x00090000c370783b */ /* 0x000fe20000004200 */
[C---:B------:R-:W-:Y:S02]  /*12530*/  FMUL.FTZ R33, R3.reuse, R121 ;  /* 0x0000007903217220 */ /* 0x040fe40000410000 */
[C---:B------:R-:W-:Y:S01]  /*12540*/  FMUL.FTZ R34, R2.reuse, R122 ;  /* 0x0000007a02227220 */ /* 0x040fe20000410000 */
[----:B------:R-:W1:Y:S01]  /*12550*/  MUFU.EX2 R237, R237 ;  /* 0x000000ed00ed7308 */ /* 0x000e620000000800 */
[C---:B------:R-:W-:Y:S04]  /*12560*/  HMMA.16816.F32 R24, R136.reuse, R30, R24 ;  /* 0x0000001e8818723c */ /* 0x040fe80000001818 */
[C---:B------:R-:W-:Y:S02]  /*12570*/  FMUL.FTZ R28, R3.reuse, R116 ;  /* 0x00000074031c7220 */ /* 0x040fe40000410000 */
[C---:B------:R-:W-:Y:S02]  /*12580*/  FMUL.FTZ R29, R3.reuse, R117 ;  /* 0x00000075031d7220 */ /* 0x040fe40000410000 */
[C---:B------:R-:W-:Y:S01]  /*12590*/  FMUL.FTZ R30, R2.reuse, R118 ;  /* 0x00000076021e7220 */ /* 0x040fe20000410000 */
[----:B------:R-:W-:Y:S03]  /*125a0*/  MUFU.EX2 R238, R238 ;  /* 0x000000ee00ee7308 */ /* 0x000fe60000000800 */
[C---:B------:R-:W-:Y:S02]  /*125b0*/  FMUL.FTZ R31, R2.reuse, R119 ;  /* 0x00000077021f7220 */ /* 0x040fe40000410000 */
[----:B------:R-:W-:Y:S01]  /*125c0*/  LDSM.16.MT88.4 R116, [R190+0x900] ;  /* 0x00090000be74783b */ /* 0x000fe20000004200 */
[C---:B------:R-:W-:Y:S02]  /*125d0*/  FMUL.FTZ R35, R2.reuse, R123 ;  /* 0x0000007b02237220 */ /* 0x040fe40000410000 */
[C---:B------:R-:W-:Y:S02]  /*125e0*/  FMUL.FTZ R36, R3.reuse, R36 ;  /* 0x0000002403247220 */ /* 0x040fe40000410000 */
[C---:B---3--:R-:W-:Y:S01]  /*125f0*/  HMMA.16816.F32 R28, R136.reuse, R100, R28 ;  /* 0x00000064881c723c */ /* 0x048fe2000000181c */
[----:B------:R-:W-:Y:S02]  /*12600*/  MUFU.EX2 R251, R251 ;  /* 0x000000fb00fb7308 */ /* 0x000fe40000000800 */
[----:B------:R-:W-:Y:S01]  /*12610*/  LDSM.16.MT88.4 R120, [R188+0x900] ;  /* 0x00090000bc78783b */ /* 0x000fe20000004200 */
[C---:B------:R-:W-:Y:S02]  /*12620*/  FMUL.FTZ R37, R3.reuse, R37 ;  /* 0x0000002503257220 */ /* 0x040fe40000410000 */
[C---:B------:R-:W-:Y:S02]  /*12630*/  FMUL.FTZ R38, R2.reuse, R38 ;  /* 0x0000002602267220 */ /* 0x040fe40000410000 */
[C---:B------:R-:W-:Y:S03]  /*12640*/  HMMA.16816.F32 R32, R136.reuse, R102, R32 ;  /* 0x000000668820723c */ /* 0x040fe60000001820 */
[----:B------:R-:W3:Y:S01]  /*12650*/  LDSM.16.MT88.4 R100, [R189+0x2100] ;  /* 0x00210000bd64783b */ /* 0x000ee20000004200 */
[C---:B------:R-:W-:Y:S01]  /*12660*/  FMUL.FTZ R39, R2.reuse, R39 ;  /* 0x0000002702277220 */ /* 0x040fe20000410000 */
[----:B------:R-:W1:Y:S01]  /*12670*/  MUFU.EX2 R240, R240 ;  /* 0x000000f000f07308 */ /* 0x000e620000000800 */
[C---:B------:R-:W-:Y:S02]  /*12680*/  FMUL.FTZ R40, R3.reuse, R40 ;  /* 0x0000002803287220 */ /* 0x040fe40000410000 */
[C---:B------:R-:W-:Y:S03]  /*12690*/  FMUL.FTZ R41, R3.reuse, R41 ;  /* 0x0000002903297220 */ /* 0x040fe60000410000 */
[C---:B----4-:R-:W-:Y:S03]  /*126a0*/  HMMA.16816.F32 R36, R136.reuse, R104, R36 ;  /* 0x000000688824723c */ /* 0x050fe60000001824 */
[C---:B------:R-:W-:Y:S01]  /*126b0*/  FMUL.FTZ R42, R2.reuse, R42 ;  /* 0x0000002a022a7220 */ /* 0x040fe20000410000 */
[----:B------:R-:W4:Y:S01]  /*126c0*/  MUFU.EX2 R247, R247 ;  /* 0x000000f700f77308 */ /* 0x000f220000000800 */
[C---:B------:R-:W-:Y:S02]  /*126d0*/  FMUL.FTZ R43, R2.reuse, R43 ;  /* 0x0000002b022b7220 */ /* 0x040fe40000410000 */
        /* <DEDUP_REMOVED lines=8> */
[C---:B------:R-:W-:Y:S03]  /*12760*/  FMUL.FTZ R49, R3.reuse, R49 ;  /* 0x0000003103317220 */ /* 0x040fe60000410000 */
[C---:B-1----:R-:W-:Y:S01]  /*12770*/  HMMA.16816.F32 R44, R136.reuse, R108, R44 ;  /* 0x0000006c882c723c */ /* 0x042fe2000000182c */
[----:B------:R-:W1:Y:S02]  /*12780*/  MUFU.EX2 R241, R241 ;  /* 0x000000f100f17308 */ /* 0x000e640000000800 */
[C---:B------:R-:W-:Y:S02]  /*12790*/  FMUL.FTZ R50, R2.reuse, R50 ;  /* 0x0000003202327220 */ /* 0x040fe40000410000 */
[C---:B------:R-:W-:Y:S02]  /*127a0*/  FMUL.FTZ R51, R2.reuse, R51 ;  /* 0x0000003302337220 */ /* 0x040fe40000410000 */
[C---:B------:R-:W-:Y:S02]  /*127b0*/  FMUL.FTZ R52, R3.reuse, R52 ;  /* 0x0000003403347220 */ /* 0x040fe40000410000 */
[C---:B------:R-:W-:Y:S02]  /*127c0*/  FMUL.FTZ R53, R3.reuse, R53 ;  /* 0x0000003503357220 */ /* 0x040fe40000410000 */
[----:B------:R-:W-:Y:S01]  /*127d0*/  MUFU.EX2 R243, R243 ;  /* 0x000000f300f37308 */ /* 0x000fe20000000800 */
[C---:B------:R-:W-:Y:S01]  /*127e0*/  HMMA.16816.F32 R48, R136.reuse, R110, R48 ;  /* 0x0000006e8830723c */ /* 0x040fe20000001830 */
[----:B------:R-:W1:Y:S02]  /*127f0*/  LDSM.16.MT88.4 R108, [R195+0x4100] ;  /* 0x00410000c36c783b */ /* 0x000e640000004200 */
[C---:B------:R-:W-:Y:S02]  /*12800*/  FMUL.FTZ R54, R2.reuse, R54 ;  /* 0x0000003602367220 */ /* 0x040fe40000410000 */
[C---:B------:R-:W-:Y:S02]  /*12810*/  FMUL.FTZ R55, R2.reuse, R55 ;  /* 0x0000003702377220 */ /* 0x040fe40000410000 */
[C---:B------:R-:W-:Y:S02]  /*12820*/  FMUL.FTZ R56, R3.reuse, R56 ;  /* 0x0000003803387220 */ /* 0x040fe40000410000 */
[C---:B------:R-:W-:Y:S01]  /*12830*/  FMUL.FTZ R57, R3.reuse, R57 ;  /* 0x0000003903397220 */ /* 0x040fe20000410000 */
[----:B------:R-:W1:Y:S02]  /*12840*/  MUFU.EX2 R244, R244 ;  /* 0x000000f400f47308 */ /* 0x000e640000000800 */
[C---:B---3--:R-:W-:Y:S03]  /*12850*/  HMMA.16816.F32 R52, R136.reuse, R100, R52 ;  /* 0x000000648834723c */ /* 0x048fe60000001834 */
[C---:B------:R-:W-:Y:S02]  /*12860*/  FMUL.FTZ R58, R2.reuse, R58 ;  /* 0x0000003a023a7220 */ /* 0x040fe40000410000 */
[C---:B------:R-:W-:Y:S02]  /*12870*/  FMUL.FTZ R59, R2.reuse, R59 ;  /* 0x0000003b023b7220 */ /* 0x040fe40000410000 */
[C---:B------:R-:W-:Y:S01]  /*12880*/  FMUL.FTZ R60, R3.reuse, R60 ;  /* 0x0000003c033c7220 */ /* 0x040fe20000410000 */
[----:B------:R-:W-:Y:S01]  /*12890*/  MUFU.EX2 R217, R217 ;  /* 0x000000d900d97308 */ /* 0x000fe20000000800 */
[C---:B------:R-:W-:Y:S03]  /*128a0*/  FMUL.FTZ R61, R3.reuse, R61 ;  /* 0x0000003d033d7220 */ /* 0x040fe60000410000 */
[C---:B------:R-:W-:Y:S01]  /*128b0*/  HMMA.16816.F32 R56, R136.reuse, R102, R56 ;  /* 0x000000668838723c */ /* 0x040fe20000001838 */
[----:B------:R-:W3:Y:S02]  /*128c0*/  LDSM.16.MT88.4 R100, [R190+0x4100] ;  /* 0x00410000be64783b */ /* 0x000ee40000004200 */
[C---:B------:R-:W-:Y:S02]  /*128d0*/  FMUL.FTZ R62, R2.reuse, R62 ;  /* 0x0000003e023e7220 */ /* 0x040fe40000410000 */
[C---:B------:R-:W-:Y:S01]  /*128e0*/  FMUL.FTZ R63, R2.reuse, R63 ;  /* 0x0000003f023f7220 */ /* 0x040fe20000410000 */
[----:B------:R-:W1:Y:S01]  /*128f0*/  MUFU.EX2 R246, R246 ;  /* 0x000000f600f67308 */ /* 0x000e620000000800 */
[C---:B------:R-:W-:Y:S02]  /*12900*/  FMUL.FTZ R64, R3.reuse, R64 ;  /* 0x0000004003407220 */ /* 0x040fe40000410000 */
[C---:B------:R-:W-:Y:S03]  /*12910*/  FMUL.FTZ R65, R3.reuse, R65 ;  /* 0x0000004103417220 */ /* 0x040fe60000410000 */
[C---:B--2---:R-:W-:Y:S03]  /*12920*/  HMMA.16816.F32 R60, R136.reuse, R104, R60 ;  /* 0x00000068883c723c */ /* 0x044fe6000000183c */
[C---:B------:R-:W-:Y:S01]  /*12930*/  FMUL.FTZ R66, R2.reuse, R66 ;  /* 0x0000004202427220 */ /* 0x040fe20000410000 */
[----:B------:R-:W-:Y:S01]  /*12940*/  MUFU.EX2 R169, R169 ;  /* 0x000000a900a97308 */ /* 0x000fe20000000800 */
[C---:B------:R-:W-:Y:S02]  /*12950*/  FMUL.FTZ R67, R2.reuse, R67 ;  /* 0x0000004302437220 */ /* 0x040fe40000410000 */
[C---:B------:R-:W-:Y:S02]  /*12960*/  FMUL.FTZ R68, R3.reuse, R68 ;  /* 0x0000004403447220 */ /* 0x040fe40000410000 */
[C---:B------:R-:W-:Y:S03]  /*12970*/  FMUL.FTZ R69, R3.reuse, R69 ;  /* 0x0000004503457220 */ /* 0x040fe60000410000 */
[C---:B------:R-:W-:Y:S01]  /*12980*/  HMMA.16816.F32 R64, R136.reuse, R106, R64 ;  /* 0x0000006a8840723c */ /* 0x040fe20000001840 */
[----:B------:R-:W2:Y:S01]  /*12990*/  LDSM.16.MT88.4 R104, [R189+0x4100] ;  /* 0x00410000bd68783b */ /* 0x000ea20000004200 */
[----:B------:R-:W2:Y:S01]  /*129a0*/  MUFU.EX2 R248, R248 ;  /* 0x000000f800f87308 */ /* 0x000ea20000000800 */
[C---:B------:R-:W-:Y:S02]  /*129b0*/  FMUL.FTZ R70, R2.reuse, R70 ;  /* 0x0000004602467220 */ /* 0x040fe40000410000 */
[C---:B------:R-:W-:Y:S02]  /*129c0*/  FMUL.FTZ R71, R2.reuse, R71 ;  /* 0x0000004702477220 */ /* 0x040fe40000410000 */
[C---:B------:R-:W-:Y:S02]  /*129d0*/  FMUL.FTZ R72, R3.reuse, R72 ;  /* 0x0000004803487220 */ /* 0x040fe40000410000 */
[C---:B------:R-:W-:Y:S03]  /*129e0*/  FMUL.FTZ R73, R3.reuse, R73 ;  /* 0x0000004903497220 */ /* 0x040fe60000410000 */
[C---:B-1----:R-:W-:Y:S01]  /*129f0*/  HMMA.16816.F32 R68, R136.reuse, R108, R68 ;  /* 0x0000006c8844723c */ /* 0x042fe20000001844 */
[----:B------:R-:W-:Y:S02]  /*12a00*/  MUFU.EX2 R167, R167 ;  /* 0x000000a700a77308 */ /* 0x000fe40000000800 */
[C---:B------:R-:W-:Y:S02]  /*12a10*/  FMUL.FTZ R74, R2.reuse, R74 ;  /* 0x0000004a024a7220 */ /* 0x040fe40000410000 */
[C---:B------:R-:W-:Y:S02]  /*12a20*/  FMUL.FTZ R75, R2.reuse, R75 ;  /* 0x0000004b024b7220 */ /* 0x040fe40000410000 */
[C---:B------:R-:W-:Y:S02]  /*12a30*/  FMUL.FTZ R76, R3.reuse, R76 ;  /* 0x0000004c034c7220 */ /* 0x040fe40000410000 */
[C---:B------:R-:W-:Y:S02]  /*12a40*/  FMUL.FTZ R77, R3.reuse, R77 ;  /* 0x0000004d034d7220 */ /* 0x040fe40000410000 */
[----:B------:R-:W1:Y:S01]  /*12a50*/  MUFU.EX2 R166, R166 ;  /* 0x000000a600a67308 */ /* 0x000e620000000800 */
        /* <DEDUP_REMOVED lines=10> */
[----:B------:R-:W-:Y:S01]  /*12b00*/  FMUL.FTZ R84, R3, R84 ;  /* 0x0000005403547220 */ /* 0x000fe20000410000 */
[----:B------:R-:W-:Y:S01]  /*12b10*/  F2FP.PACK_AB R100, R231, R168 ;  /* 0x000000a8e764723e */ /* 0x000fe200000000ff */
[----:B------:R-:W-:Y:S03]  /*12b20*/  FMUL.FTZ R85, R3, R85 ;  /* 0x0000005503557220 */ /* 0x000fe60000410000 */
[C---:B------:R-:W-:Y:S03]  /*12b30*/  HMMA.16816.F32 R80, R136.reuse, R102, R80 ;  /* 0x000000668850723c */ /* 0x040fe60000001850 */
[C---:B------:R-:W-:Y:S01]  /*12b40*/  FMUL.FTZ R86, R2.reuse, R86 ;  /* 0x0000005602567220 */ /* 0x040fe20000410000 */
[----:B------:R-:W-:Y:S01]  /*12b50*/  F2FP.PACK_AB R101, R233, R170 ;  /* 0x000000aae965723e */ /* 0x000fe200000000ff */
[C---:B------:R-:W-:Y:S02]  /*12b60*/  FMUL.FTZ R87, R2.reuse, R87 ;  /* 0x0000005702577220 */ /* 0x040fe40000410000 */
[----:B------:R-:W-:Y:S01]  /*12b70*/  FMUL.FTZ R88, R3, R88 ;  /* 0x0000005803587220 */ /* 0x000fe20000410000 */
[----:B-----5:R-:W-:Y:S01]  /*12b80*/  F2FP.PACK_AB R102, R235, R234 ;  /* 0x000000eaeb66723e */ /* 0x020fe200000000ff */
[----:B------:R-:W-:Y:S03]  /*12b90*/  FMUL.FTZ R89, R3, R89 ;  /* 0x0000005903597220 */ /* 0x000fe60000410000 */
[C---:B--2---:R-:W-:Y:S03]  /*12ba0*/  HMMA.16816.F32 R84, R136.reuse, R104, R84 ;  /* 0x000000688854723c */ /* 0x044fe60000001854 */
[C---:B------:R-:W-:Y:S01]  /*12bb0*/  FMUL.FTZ R90, R2.reuse, R90 ;  /* 0x0000005a025a7220 */ /* 0x040fe20000410000 */
[----:B------:R-:W-:Y:S01]  /*12bc0*/  F2FP.PACK_AB R103, R237, R236 ;  /* 0x000000eced67723e */ /* 0x000fe200000000ff */
        /* <DEDUP_REMOVED lines=12> */
[----:B------:R-:W-:Y:S01]  /*12c90*/  FFMA.FTZ R165, R3, R214, R165 ;  /* 0x000000d603a57223 */ /* 0x000fe200000100a5 */
[----:B------:R-:W-:Y:S01]  /*12ca0*/  MOV R3, R0 ;  /* 0x0000000000037202 */ /* 0x000fe20000000f00 */
[----:B------:R-:W-:Y:S03]  /*12cb0*/  FFMA.FTZ R162, R2, R215, R162 ;  /* 0x000000d702a27223 */ /* 0x000fe600000100a2 */
[----:B------:R-:W-:Y:S01]  /*12cc0*/  HMMA.16816.F32 R96, R136, R110, R96 ;  /* 0x0000006e8860723c */ /* 0x000fe20000001860 */
[----:B------:R-:W1:Y:S02]  /*12cd0*/  LDSM.16.MT88.4 R108, [R188+0x2900] ;  /* 0x00290000bc6c783b */ /* 0x000e640000004200 */
[----:B------:R-:W-:Y:S02]  /*12ce0*/  FADD.FTZ R165, R134, R165 ;  /* 0x000000a586a57221 */ /* 0x000fe40000010000 */
[----:B------:R-:W-:Y:S02]  /*12cf0*/  FADD.FTZ R161, R161, R162 ;  /* 0x000000a2a1a17221 */ /* 0x000fe40000010000 */
[----:B------:R-:W-:Y:S01]  /*12d00*/  FADD.FTZ R164, R164, R165 ;  /* 0x000000a5a4a47221 */ /* 0x000fe20000010000 */
[C---:B------:R-:W-:Y:S01]  /*12d10*/  HMMA.16816.F32 R4, R100.reuse, R112, R4 ;  /* 0x000000706404723c */ /* 0x040fe20000001804 */
[----:B------:R-:W-:Y:S04]  /*12d20*/  LDSM.16.MT88.4 R136, [R189+0x3100] ;  /* 0x00310000bd88783b */ /* 0x000fe80000004200 */
[----:B------:R-:W-:Y:S02]  /*12d30*/  FADD.FTZ R160, R160, R161 ;  /* 0x000000a1a0a07221 */ /* 0x000fe40000010000 */
[----:B------:R-:W-:Y:S01]  /*12d40*/  FADD.FTZ R163, R163, R164 ;  /* 0x000000a4a3a37221 */ /* 0x000fe20000010000 */
[C---:B------:R-:W-:Y:S01]  /*12d50*/  HMMA.16816.F32 R8, R100.reuse, R114, R8 ;  /* 0x000000726408723c */ /* 0x040fe20000001808 */
[----:B------:R-:W-:Y:S03]  /*12d60*/  LDSM.16.MT88.4 R112, [R190+0x4900] ;  /* 0x00490000be70783b */ /* 0x000fe60000004200 */
        /* <DEDUP_REMOVED lines=15> */
[C---:B------:R-:W-:Y:S04]  /*12e60*/  HMMA.16816.F32 R28, R100.reuse, R120, R28 ;  /* 0x00000078641c723c */ /* 0x040fe8000000181c */
[----:B------:R-:W-:Y:S04]  /*12e70*/  FADD.FTZ R2, R240, R237 ;  /* 0x000000edf0027221 */ /* 0x000fe80000010000 */
[C---:B------:R-:W-:Y:S01]  /*12e80*/  HMMA.16816.F32 R32, R100.reuse, R122, R32 ;  /* 0x0000007a6420723c */ /* 0x040fe20000001820 */
[----:B------:R-:W-:Y:S03]  /*12e90*/  LDSM.16.MT88.4 R120, [R190+0x1100] ;  /* 0x00110000be78783b */ /* 0x000fe60000004200 */
[----:B----4-:R-:W-:Y:S04]  /*12ea0*/  FADD.FTZ R2, R247, R2 ;  /* 0x00000002f7027221 */ /* 0x010fe80000010000 */
        /* <DEDUP_REMOVED lines=23> */
[----:B------:R-:W-:Y:S06]  /*13020*/  LDSM.16.MT88.4 R108, [R195+0x5100] ;  /* 0x00510000c36c783b */ /* 0x000fec0000004200 */
[----:B------:R-:W-:Y:S01]  /*13030*/  F2FP.PACK_AB R100, R251, R238 ;  /* 0x000000eefb64723e */ /* 0x000fe200000000ff */
[----:B------:R-:W-:Y:S01]  /*13040*/  FADD.FTZ R238, R238, R235 ;  /* 0x000000ebeeee7221 */ /* 0x000fe20000010000 */
[----:B------:R-:W-:Y:S03]  /*13050*/  F2FP.PACK_AB R101, R247, R240 ;  /* 0x000000f0f765723e */ /* 0x000fe600000000ff */
[----:B------:R-:W-:Y:S01]  /*13060*/  F2FP.PACK_AB R102, R241, R242 ;  /* 0x000000f2f166723e */ /* 0x000fe200000000ff */
[----:B------:R-:W-:Y:S01]  /*13070*/  FADD.FTZ R251, R251, R238 ;  /* 0x000000eefbfb7221 */ /* 0x000fe20000010000 */
[----:B------:R-:W-:Y:S01]  /*13080*/  F2FP.PACK_AB R103, R244, R243 ;  /* 0x000000f3f467723e */ /* 0x000fe200000000ff */
[----:B------:R-:W-:Y:S01]  /*13090*/  FADD.FTZ R243, R243, R2 ;  /* 0x00000002f3f37221 */ /* 0x000fe20000010000 */
[----:B------:R-:W-:Y:S01]  /*130a0*/  MOV R2, R132 ;  /* 0x0000008400027202 */ /* 0x000fe20000000f00 */
[----:B------:R-:W-:Y:S02]  /*130b0*/  FADD.FTZ R242, R242, R251 ;  /* 0x000000fbf2f27221 */ /* 0x000fe40000010000 */
[----:B------:R-:W-:Y:S02]  /*130c0*/  FADD.FTZ R244, R244, R243 ;  /* 0x000000f3f4f47221 */ /* 0x000fe40000010000 */
        /* <DEDUP_REMOVED lines=13> */
[C---:B----4-:R-:W-:Y:S08]  /*131a0*/  HMMA.16816.F32 R36, R100.reuse, R116, R36 ;  /* 0x000000746424723c */ /* 0x050ff00000001824 */
        /* <DEDUP_REMOVED lines=16> */
[----:B------:R-:W-:Y:S01]  /*132b0*/  IADD3 R217, R229, -0x1, RZ ;  /* 0xffffffffe5d97810 */ /* 0x000fe20007ffe0ff */
[----:B------:R-:W-:Y:S02]  /*132c0*/  FADD.FTZ R248, R248, R169 ;  /* 0x000000a9f8f87221 */ /* 0x000fe40000010000 */
[----:B------:R-:W-:Y:S01]  /*132d0*/  FADD.FTZ R167, R167, R246 ;  /* 0x000000f6a7a77221 */ /* 0x000fe20000010000 */
[C---:B------:R-:W-:Y:S04]  /*132e0*/  HMMA.16816.F32 R68, R100.reuse, R108, R68 ;  /* 0x0000006c6444723c */ /* 0x040fe80000001844 */
[----:B------:R-:W-:Y:S02]  /*132f0*/  FADD.FTZ R171, R171, R248 ;  /* 0x000000f8abab7221 */ /* 0x000fe40000010000 */
[----:B------:R-:W-:Y:S02]  /*13300*/  FADD.FTZ R214, R166, R167 ;  /* 0x000000a7a6d67221 */ /* 0x000fe40000010000 */
[C---:B------:R-:W-:Y:S01]  /*13310*/  HMMA.16816.F32 R72, R100.reuse, R110, R72 ;  /* 0x0000006e6448723c */ /* 0x040fe20000001848 */
[----:B------:R-:W4:Y:S03]  /*13320*/  LDSM.16.MT88.4 R108, [R190+0x1900] ;  /* 0x00190000be6c783b */ /* 0x000f260000004200 */
[----:B------:R-:W-:Y:S02]  /*13330*/  FADD.FTZ R215, R250, R171 ;  /* 0x000000abfad77221 */ /* 0x000fe40000010000 */
[----:B------:R-:W-:Y:S02]  /*13340*/  IMAD.MOV.U32 R229, RZ, RZ, R217 ;  /* 0x000000ffffe57224 */ /* 0x000fe400078e00d9 */
[C---:B--2---:R-:W-:Y:S08]  /*13350*/  HMMA.16816.F32 R76, R100.reuse, R112, R76 ;  /* 0x00000070644c723c */ /* 0x044ff0000000184c */
[C---:B------:R-:W-:Y:S01]  /*13360*/  HMMA.16816.F32 R80, R100.reuse, R114, R80 ;  /* 0x000000726450723c */ /* 0x040fe20000001850 */
[----:B------:R-:W2:Y:S07]  /*13370*/  LDSM.16.MT88.4 R112, [R189+0x1900] ;  /* 0x00190000bd70783b */ /* 0x000eae0000004200 */
[C---:B---3--:R-:W-:Y:S08]  /*13380*/  HMMA.16816.F32 R84, R100.reuse, R116, R84 ;  /* 0x000000746454723c */ /* 0x048ff00000001854 */
[C---:B------:R-:W-:Y:S08]  /*13390*/  HMMA.16816.F32 R88, R100.reuse, R118, R88 ;  /* 0x000000766458723c */ /* 0x040ff00000001858 */
[C---:B-1----:R-:W-:Y:S08]  /*133a0*/  HMMA.16816.F32 R92, R100.reuse, R104, R92 ;  /* 0x00000068645c723c */ /* 0x042ff0000000185c */
[----:B------:R-:W-:Y:S08]  /*133b0*/  HMMA.16816.F32 R96, R100, R106, R96 ;  /* 0x0000006a6460723c */ /* 0x000ff00000001860 */
[C---:B------:R-:W-:Y:S08]  /*133c0*/  HMMA.16816.F32 R128, R136.reuse, R124, R4 ;  /* 0x0000007c8880723c */ /* 0x040ff00000001804 */
[C---:B------:R-:W-:Y:S01]  /*133d0*/  HMMA.16816.F32 R124, R136.reuse, R126, R8 ;  /* 0x0000007e887c723c */ /* 0x040fe20000001808 */
[----:B------:R-:W1:Y:S07]  /*133e0*/  LDSM.16.MT88.4 R8, [R190+0x5900] ;  /* 0x00590000be08783b */ /* 0x000e6e0000004200 */
[C---:B----4-:R-:W-:Y:S01]  /*133f0*/  HMMA.16816.F32 R100, R136.reuse, R108, R12 ;  /* 0x0000006c8864723c */ /* 0x050fe2000000180c */
[----:B------:R-:W3:Y:S07]  /*13400*/  LDSM.16.MT88.4 R12, [R189+0x5900] ;  /* 0x00590000bd0c783b */ /* 0x000eee0000004200 */
[C---:B------:R-:W-:Y:S01]  /*13410*/  HMMA.16816.F32 R104, R136.reuse, R110, R16 ;  /* 0x0000006e8868723c */ /* 0x040fe20000001810 */
[----:B------:R-:W4:Y:S07]  /*13420*/  LDSM.16.MT88.4 R16, [R188+0x5900] ;  /* 0x00590000bc10783b */ /* 0x000f2e0000004200 */
        /* <DEDUP_REMOVED lines=21> */
.L_x_1897:
        /* <DEDUP_REMOVED lines=22> */
.L_x_1900:
[----:B------:R-:W-:Y:S04]  /*136e0*/  DEPBAR.LE SB0, 0x0 ;  /* 0x000080000000791a */ /* 0x000fe80000000000 */
[----:B------:R-:W-:Y:S01]  /*136f0*/  BAR.SYNC.DEFER_BLOCKING 0x0 ;  /* 0x0000000000007b1d */ /* 0x000fe20000010000 */
[----:B------:R-:W-:Y:S01]  /*13700*/  SHF.R.S32.HI R0, RZ, 0x1f, R217 ;  /* 0x0000001fff007819 */ /* 0x000fe200000114d9 */
[----:B------:R-:W-:Y:S01]  /*13710*/  IMAD R165, R207, R217, RZ ;  /* 0x000000d9cfa57224 */ /* 0x000fe200078e02ff */
[----:B------:R-:W-:Y:S01]  /*13720*/  MOV R28, UR8 ;  /* 0x00000008001c7c02 */ /* 0x000fe20008000f00 */
[----:B------:R-:W-:Y:S01]  /*13730*/  IMAD.WIDE.U32 R20, R217, UR4, R210 ;  /* 0x00000004d9147c25 */ /* 0x000fe2000f8e00d2 */
[----:B------:R-:W-:Y:S02]  /*13740*/  MOV R29, UR5 ;  /* 0x00000005001d7c02 */ /* 0x000fe40008000f00 */
[----:B------:R-:W-:Y:S01]  /*13750*/  ISETP.NE.AND P3, PT, R203, RZ, PT ;  /* 0x000000ffcb00720c */ /* 0x000fe20003f65270 */
[----:B------:R-:W-:Y:S01]  /*13760*/  IMAD R165, R0, UR4, R165 ;  /* 0x0000000400a57c24 */ /* 0x000fe2000f8e02a5 */
[C---:B------:R-:W-:Y:S01]  /*13770*/  LEA R160, P0, R20.reuse, c[0x0][0x1f8], 0x1 ;  /* 0x00007e0014a07a11 */ /* 0x040fe200078008ff */
[----:B------:R-:W-:Y:S03]  /*13780*/  IMAD.WIDE.U32 R30, R217, UR4, R220 ;  /* 0x00000004d91e7c25 */ /* 0x000fe6000f8e00dc */
[----:B------:R-:W-:Y:S01]  /*13790*/  IADD3 R0, R21, R165, RZ ;  /* 0x000000a515007210 */ /* 0x000fe20007ffe0ff */
[C---:B------:R-:W-:Y:S03]  /*137a0*/  IMAD.WIDE.U32 R28, R217.reuse, UR4, R28 ;  /* 0x00000004d91c7c25 */ /* 0x040fe6000f8e001c */
[----:B------:R-:W-:Y:S01]  /*137b0*/  LEA.HI.X R161, R20, c[0x0][0x1fc], R0, 0x1, P0 ;  /* 0x00007f0014a17a11 */ /* 0x000fe200000f0c00 */
[----:B------:R-:W-:Y:S01]  /*137c0*/  IMAD.WIDE.U32 R20, R217, UR4, R222 ;  /* 0x00000004d9147c25 */ /* 0x000fe2000f8e00de */
[----:B------:R-:W-:Y:S02]  /*137d0*/  LEA R168, P0, R30, c[0x0][0x1f8], 0x1 ;  /* 0x00007e001ea87a11 */ /* 0x000fe400078008ff */
[C---:B------:R-:W-:Y:S02]  /*137e0*/  IADD3 R0, R165.reuse, R31, RZ ;  /* 0x0000001fa5007210 */ /* 0x040fe40007ffe0ff */
[----:B------:R-:W-:Y:S01]  /*137f0*/  LEA R166, P1, R20, c[0x0][0x1f8], 0x1 ;  /* 0x00007e0014a67a11 */ /* 0x000fe200078208ff */
[----:B------:R-:W-:Y:S01]  /*13800*/  LDSM.16.M88.4 R32, [R198+0xc100] ;  /* 0x00c10000c620783b */ /* 0x000fe20000000200 */
[C---:B------:R-:W-:Y:S02]  /*13810*/  IADD3 R2, R165.reuse, R21, RZ ;  /* 0x00000015a5027210 */ /* 0x040fe40007ffe0ff */
[----:B------:R-:W-:Y:S02]  /*13820*/  LEA.HI.X R169, R30, c[0x0][0x1fc], R0, 0x1, P0 ;  /* 0x00007f001ea97a11 */ /* 0x000fe400000f0c00 */
[----:B------:R-:W-:Y:S02]  /*13830*/  LEA.HI.X R167, R20, c[0x0][0x1fc], R2, 0x1, P1 ;  /* 0x00007f0014a77a11 */ /* 0x000fe400008f0c02 */
[----:B------:R-:W-:Y:S01]  /*13840*/  IADD3 R165, R165, R29, RZ ;  /* 0x0000001da5a57210 */ /* 0x000fe20007ffe0ff */
[----:B------:R-:W1:Y:S01]  /*13850*/  LDSM.16.M88.4 R8, [R197+0x6100] ;  /* 0x00610000c508783b */ /* 0x000e620000000200 */
[-C--:B------:R-:W-:Y:S02]  /*13860*/  IADD3 R0, P2, R204, R28.reuse, RZ ;  /* 0x0000001ccc007210 */ /* 0x080fe40007f5e0ff */
[-C--:B------:R-:W-:Y:S02]  /*13870*/  IADD3 R2, P1, R222, R28.reuse, RZ ;  /* 0x0000001cde027210 */ /* 0x080fe40007f3e0ff */
[----:B------:R-:W-:Y:S02]  /*13880*/  IADD3 R132, P0, R220, R28, RZ ;  /* 0x0000001cdc847210 */ /* 0x000fe40007f1e0ff */
[C---:B------:R-:W-:Y:S01]  /*13890*/  IADD3.X R163, R165.reuse, R223, RZ, P1, !PT ;  /* 0x000000dfa5a37210 */ /* 0x040fe20000ffe4ff */
[----:B------:R-:W2:Y:S01]  /*138a0*/  LDSM.16.M88.4 R16, [R197+0x6900] ;  /* 0x00690000c510783b */ /* 0x000ea20000000200 */
[----:B------:R-:W-:Y:S02]  /*138b0*/  LEA R170, P1, R2, c[0x0][0x1f8], 0x1 ;  /* 0x00007e0002aa7a11 */ /* 0x000fe400078208ff */
[C---:B------:R-:W-:Y:S02]  /*138c0*/  IADD3.X R135, R165.reuse, R211, RZ, P2, !PT ;  /* 0x000000d3a5877210 */ /* 0x040fe400017fe4ff */
[----:B------:R-:W-:Y:S02]  /*138d0*/  IADD3.X R165, R165, R221, RZ, P0, !PT ;  /* 0x000000dda5a57210 */ /* 0x000fe400007fe4ff */
[----:B------:R-:W-:Y:S01]  /*138e0*/  LEA R172, P2, R0, c[0x0][0x1f8], 0x1 ;  /* 0x00007e0000ac7a11 */ /* 0x000fe200078408ff */
[----:B------:R-:W3:Y:S01]  /*138f0*/  LDSM.16.M88.4 R24, [R197+0x7100] ;  /* 0x00710000c518783b */ /* 0x000ee20000000200 */
[----:B------:R-:W-:Y:S02]  /*13900*/  LEA.HI.X R171, R2, c[0x0][0x1fc], R163, 0x1, P1 ;  /* 0x00007f0002ab7a11 */ /* 0x000fe400008f0ca3 */
[----:B------:R-:W-:Y:S02]  /*13910*/  LEA.HI.X R173, R0, c[0x0][0x1fc], R135, 0x1, P2 ;  /* 0x00007f0000ad7a11 */ /* 0x000fe400010f0c87 */
[C---:B------:R-:W-:Y:S03]  /*13920*/  LEA R174, P0, R132.reuse, c[0x0][0x1f8], 0x1 ;  /* 0x00007e0084ae7a11 */ /* 0x040fe600078008ff */
[----:B------:R-:W4:Y:S01]  /*13930*/  LDSM.16.M88.4 R136, [R197+0x7900] ;  /* 0x00790000c588783b */ /* 0x000f220000000200 */
[----:B------:R-:W-:Y:S02]  /*13940*/  LEA.HI.X R175, R132, c[0x0][0x1fc], R165, 0x1, P0 ;  /* 0x00007f0084af7a11 */ /* 0x000fe400000f0ca5 */
[C---:B------:R-:W-:Y:S02]  /*13950*/  ISETP.GT.AND P0, PT, R217.reuse, RZ, PT ;  /* 0x000000ffd900720c */ /* 0x040fe40003f04270 */
[----:B------:R-:W-:Y:S03]  /*13960*/  IADD3 R217, R217, -0x1, RZ ;  /* 0xffffffffd9d97810 */ /* 0x000fe60007ffe0ff */
[----:B------:R-:W-:Y:S01]  /*13970*/  LDSM.16.M88.4 R140, [R194+0xc100] ;  /* 0x00c10000c28c783b */ /* 0x000fe20000000200 */
[C---:B-1----:R-:W-:Y:S07]  /*13980*/  HMMA.16816.F32 R4, R32.reuse, R8, RZ ;  /* 0x000000082004723c */ /* 0x042fee00000018ff */
[----:B------:R-:W1:Y:S01]  /*13990*/  LDSM.16.M88.4 R144, [R196] ;  /* 0x00000000c490783b */ /* 0x000e620000000200 */
[C---:B------:R-:W-:Y:S07]  /*139a0*/  HMMA.16816.F32 R8, R32.reuse, R10, RZ ;  /* 0x0000000a2008723c */ /* 0x040fee00000018ff */
[----:B------:R-:W5:Y:S01]  /*139b0*/  LDSM.16.M88.4 R148, [R187] ;  /* 0x00000000bb94783b */ /* 0x000f620000000200 */
[C---:B--2---:R-:W-:Y:S07]  /*139c0*/  HMMA.16816.F32 R12, R32.reuse, R16, RZ ;  /* 0x00000010200c723c */ /* 0x044fee00000018ff */
[----:B------:R-:W2:Y:S01]  /*139d0*/  LDSM.16.M88.4 R152, [R186] ;  /* 0x00000000ba98783b */ /* 0x000ea20000000200 */
[C---:B------:R-:W-:Y:S07]  /*139e0*/  HMMA.16816.F32 R16, R32.reuse, R18, RZ ;  /* 0x000000122010723c */ /* 0x040fee00000018ff */
[----:B------:R-:W2:Y:S01]  /*139f0*/  LDSM.16.M88.4 R156, [R185] ;  /* 0x00000000b99c783b */ /* 0x000ea20000000200 */
[C---:B---3--:R-:W-:Y:S07]  /*13a00*/  HMMA.16816.F32 R20, R32.reuse, R24, RZ ;  /* 0x000000182014723c */ /* 0x048fee00000018ff */
[----:B------:R-:W-:Y:S01]  /*13a10*/  @!PT LDS RZ, [RZ] ;  /* 0x00000000fffff984 */ /* 0x000fe20000000800 */
[----:B------:R-:W-:Y:S01]  /*13a20*/  @!PT LDS RZ, [RZ] ;  /* 0x00000000fffff984 */ /* 0x000fe20000000800 */
[----:B------:R-:W-:Y:S01]  /*13a30*/  @!PT LDS RZ, [RZ] ;  /* 0x00000000fffff984 */ /* 0x000fe20000000800 */
[----:B------:R3:W-:Y:S01]  /*13a40*/  LDGSTS.E.BYPASS.LTC128B.128 [R206+0x100], [R160.64], !P5 ;  /* 0x00100000a0ce7fae */ /* 0x0007e2000e901d46 */
[C---:B------:R-:W-:Y:S07]  /*13a50*/  HMMA.16816.F32 R24, R32.reuse, R26, RZ ;  /* 0x0000001a2018723c */ /* 0x040fee00000018ff */
[----:B------:R2:W-:Y:S01]  /*13a60*/  LDGSTS.E.BYPASS.LTC128B.128 [R206+0x2100], [R166.64], !P6 ;  /* 0x02100000a6ce7fae */ /* 0x0005e2000f101d46 */
[C---:B----4-:R-:W-:Y:S07]  /*13a70*/  HMMA.16816.F32 R28, R32.reuse, R136, RZ ;  /* 0x00000088201c723c */ /* 0x050fee00000018ff */
[----:B------:R4:W-:Y:S01]  /*13a80*/  LDGSTS.E.BYPASS.LTC128B.128 [R206+0x4100], [R168.64], !P3 ;  /* 0x04100000a8ce7fae */ /* 0x0009e2000d901d46 */
[----:B------:R-:W-:Y:S07]  /*13a90*/  HMMA.16816.F32 R32, R32, R138, RZ ;  /* 0x0000008a2020723c */ /* 0x000fee00000018ff */
[----:B------:R2:W-:Y:S01]  /*13aa0*/  LDGSTS.E.BYPASS.LTC128B.128 [R206+0x1100], [R172.64], !P5 ;  /* 0x01100000acce7fae */ /* 0x0005e2000e901d46 */
[C---:B-1----:R-:W-:Y:S07]  /*13ab0*/  HMMA.16816.F32 R4, R140.reuse, R144, R4 ;  /* 0x000000908c04723c */ /* 0x042fee0000001804 */
[----:B------:R4:W-:Y:S01]  /*13ac0*/  LDGSTS.E.BYPASS.LTC128B.128 [R206+0x3100], [R170.64], !P6 ;  /* 0x03100000aace7fae */ /* 0x0009e2000f101d46 */
[C---:B------:R-:W-:Y:S07]  /*13ad0*/  HMMA.16816.F32 R8, R140.reuse, R146, R8 ;  /* 0x000000928c08723c */ /* 0x040fee0000001808 */
[----:B------:R1:W-:Y:S01]  /*13ae0*/  LDGSTS.E.BYPASS.LTC128B.128 [R206+0x5100], [R174.64], !P3 ;  /* 0x05100000aece7fae */ /* 0x0003e2000d901d46 */
[C---:B-----5:R-:W-:Y:S07]  /*13af0*/  HMMA.16816.F32 R12, R140.reuse, R148, R12 ;  /* 0x000000948c0c723c */ /* 0x060fee000000180c */
[----:B------:R-:W-:Y:S01]  /*13b00*/  LDSM.16.M88.4 R136, [R193+0xc100] ;  /* 0x00c10000c188783b */ /* 0x000fe20000000200 */
[C---:B------:R-:W-:Y:S07]  /*13b10*/  HMMA.16816.F32 R16, R140.reuse, R150, R16 ;  /* 0x000000968c10723c */ /* 0x040fee0000001810 */
[----:B---3--:R-:W3:Y:S01]  /*13b20*/  LDSM.16.M88.4 R160, [R192+0x6100] ;  /* 0x00610000c0a0783b */ /* 0x008ee20000000200 */
[C---:B--2---:R-:W-:Y:S07]  /*13b30*/  HMMA.16816.F32 R20, R140.reuse, R152, R20 ;  /* 0x000000988c14723c */ /* 0x044fee0000001814 */
[----:B------:R-:W0:Y:S01]  /*13b40*/  LDGDEPBAR ;  /* 0x00000000000079af */ /* 0x000e220000000000 */
[C---:B------:R-:W-:Y:S07]  /*13b50*/  HMMA.16816.F32 R24, R140.reuse, R154, R24 ;  /* 0x0000009a8c18723c */ /* 0x040fee0000001818 */
[----:B------:R-:W2:Y:S01]  /*13b60*/  LDSM.16.M88.4 R144, [R192+0x6900] ;  /* 0x00690000c090783b */ /* 0x000ea20000000200 */
[C---:B------:R-:W-:Y:S07]  /*13b70*/  HMMA.16816.F32 R28, R140.reuse, R156, R28 ;  /* 0x0000009c8c1c723c */ /* 0x040fee000000181c */
[----:B------:R-:W5:Y:S01]  /*13b80*/  LDSM.16.M88.4 R164, [R192+0x7100] ;  /* 0x00710000c0a4783b */ /* 0x000f620000000200 */
[----:B------:R-:W-:Y:S07]  /*13b90*/  HMMA.16816.F32 R32, R140, R158, R32 ;  /* 0x0000009e8c20723c */ /* 0x000fee0000001820 */
[----:B------:R-:W1:Y:S01]  /*13ba0*/  LDSM.16.M88.4 R148, [R192+0x7900] ;  /* 0x00790000c094783b */ /* 0x000e620000000200 */
[C---:B---3--:R-:W-:Y:S07]  /*13bb0*/  HMMA.16816.F32 R4, R136.reuse, R160, R4 ;  /* 0x000000a08804723c */ /* 0x048fee0000001804 */
[----:B------:R-:W-:Y:S01]  /*13bc0*/  LDSM.16.M88.4 R152, [R191+0xc100] ;  /* 0x00c10000bf98783b */ /* 0x000fe20000000200 */
[C---:B------:R-:W-:Y:S07]  /*13bd0*/  HMMA.16816.F32 R8, R136.reuse, R162, R8 ;  /* 0x000000a28808723c */ /* 0x040fee0000001808 */
[----:B----4-:R-:W3:Y:S01]  /*13be0*/  LDSM.16.M88.4 R168, [R184] ;  /* 0x00000000b8a8783b */ /* 0x010ee20000000200 */
        /* <DEDUP_REMOVED lines=8> */
[C---:B-1----:R-:W-:Y:S07]  /*13c70*/  HMMA.16816.F32 R28, R136.reuse, R148, R28 ;  /* 0x00000094881c723c */ /* 0x042fee000000181c */
[----:B------:R-:W-:Y:S01]  /*13c80*/  LDSM.16.M88.4 R164, [R194+0x10100] ;  /* 0x01010000c2a4783b */ /* 0x000fe20000000200 */
[----:B------:R-:W-:Y:S07]  /*13c90*/  HMMA.16816.F32 R32, R136, R150, R32 ;  /* 0x000000968820723c */ /* 0x000fee0000001820 */
[----:B------:R-:W-:Y:S01]  /*13ca0*/  LDSM.16.M88.4 R136, [R198+0x10100] ;  /* 0x01010000c688783b */ /* 0x000fe20000000200 */
[C---:B---3--:R-:W-:Y:S07]  /*13cb0*/  HMMA.16816.F32 R4, R152.reuse, R168, R4 ;  /* 0x000000a89804723c */ /* 0x048fee0000001804 */
[----:B------:R-:W1:Y:S01]  /*13cc0*/  LDSM.16.M88.4 R148, [R197+0x8100] ;  /* 0x00810000c594783b */ /* 0x000e620000000200 */
[C---:B------:R-:W-:Y:S07]  /*13cd0*/  HMMA.16816.F32 R8, R152.reuse, R170, R8 ;  /* 0x000000aa9808723c */ /* 0x040fee0000001808 */
[----:B------:R-:W-:Y:S01]  /*13ce0*/  LDSM.16.M88.4 R168, [R183] ;  /* 0x00000000b7a8783b */ /* 0x000fe20000000200 */
[C---:B--2---:R-:W-:Y:S07]  /*13cf0*/  HMMA.16816.F32 R12, R152.reuse, R140, R12 ;  /* 0x0000008c980c723c */ /* 0x044fee000000180c */
[----:B------:R-:W-:Y:S01]  /*13d00*/  LDSM.16.M88.4 R172, [R184+0x4000] ;  /* 0x00400000b8ac783b */ /* 0x000fe20000000200 */
[C---:B------:R-:W-:Y:S07]  /*13d10*/  HMMA.16816.F32 R16, R152.reuse, R142, R16 ;  /* 0x0000008e9810723c */ /* 0x040fee0000001810 */
[----:B------:R-:W2:Y:S01]  /*13d20*/  LDSM.16.M88.4 R140, [R197+0x9100] ;  /* 0x00910000c58c783b */ /* 0x000ea20000000200 */
[C---:B----4-:R-:W-:Y:S08]  /*13d30*/  HMMA.16816.F32 R20, R152.reuse, R156, R20 ;  /* 0x0000009c9814723c */ /* 0x050ff00000001814 */
[C---:B------:R-:W-:Y:S01]  /*13d40*/  HMMA.16816.F32 R24, R152.reuse, R158, R24 ;  /* 0x0000009e9818723c */ /* 0x040fe20000001818 */
[----:B------:R-:W3:Y:S07]  /*13d50*/  LDSM.16.M88.4 R156, [R197+0x9900] ;  /* 0x00990000c59c783b */ /* 0x000eee0000000200 */
[C---:B-----5:R-:W-:Y:S08]  /*13d60*/  HMMA.16816.F32 R28, R152.reuse, R144, R28 ;  /* 0x00000090981c723c */ /* 0x060ff0000000181c */
[----:B------:R-:W-:Y:S01]  /*13d70*/  HMMA.16816.F32 R32, R152, R146, R32 ;  /* 0x000000929820723c */ /* 0x000fe20000001820 */
[----:B------:R-:W4:Y:S07]  /*13d80*/  LDSM.16.M88.4 R144, [R182] ;  /* 0x00000000b690783b */ /* 0x000f2e0000000200 */
[C---:B-1----:R-:W-:Y:S01]  /*13d90*/  HMMA.16816.F32 R4, R136.reuse, R148, R4 ;  /* 0x000000948804723c */ /* 0x042fe20000001804 */
[----:B------:R-:W-:Y:S07]  /*13da0*/  LDSM.16.M88.4 R152, [R180] ;  /* 0x00000000b498783b */ /* 0x000fee0000000200 */
[C---:B------:R-:W-:Y:S01]  /*13db0*/  HMMA.16816.F32 R8, R136.reuse, R150, R8 ;  /* 0x000000968808723c */ /* 0x040fe20000001808 */
[----:B------:R-:W1:Y:S07]  /*13dc0*/  LDSM.16.M88.4 R148, [R181] ;  /* 0x00000000b594783b */ /* 0x000e6e0000000200 */
[C---:B------:R-:W-:Y:S08]  /*13dd0*/  HMMA.16816.F32 R12, R136.reuse, R160, R12 ;  /* 0x000000a0880c723c */ /* 0x040ff0000000180c */
[C---:B------:R-:W-:Y:S01]  /*13de0*/  HMMA.16816.F32 R16, R136.reuse, R162, R16 ;  /* 0x000000a28810723c */ /* 0x040fe20000001810 */
[----:B------:R-:W-:Y:S07]  /*13df0*/  LDSM.16.M88.4 R160, [R192+0x8100] ;  /* 0x00810000c0a0783b */ /* 0x000fee0000000200 */
[C---:B--2---:R-:W-:Y:S08]  /*13e00*/  HMMA.16816.F32 R20, R136.reuse, R140, R20 ;  /* 0x0000008c8814723c */ /* 0x044ff00000001814 */
[C---:B------:R-:W-:Y:S01]  /*13e10*/  HMMA.16816.F32 R24, R136.reuse, R142, R24 ;  /* 0x0000008e8818723c */ /* 0x040fe20000001818 */
[----:B------:R-:W2:Y:S07]  /*13e20*/  LDSM.16.M88.4 R140, [R193+0x10100] ;  /* 0x01010000c18c783b */ /* 0x000eae0000000200 */
[C---:B---3--:R-:W-:Y:S08]  /*13e30*/  HMMA.16816.F32 R28, R136.reuse, R156, R28 ;  /* 0x0000009c881c723c */ /* 0x048ff0000000181c */
[----:B------:R-:W-:Y:S01]  /*13e40*/  HMMA.16816.F32 R32, R136, R158, R32 ;  /* 0x0000009e8820723c */ /* 0x000fe20000001820 */
[----:B------:R-:W3:Y:S07]  /*13e50*/  LDSM.16.M88.4 R136, [R192+0x8900] ;  /* 0x00890000c088783b */ /* 0x000eee0000000200 */
[C---:B------:R-:W-:Y:S01]  /*13e60*/  HMMA.16816.F32 R4, R164.reuse, R168, R4 ;  /* 0x000000a8a404723c */ /* 0x040fe20000001804 */
[----:B------:R-:W-:Y:S07]  /*13e70*/  LDSM.16.M88.4 R156, [R191+0x10100] ;  /* 0x01010000bf9c783b */ /* 0x000fee0000000200 */
        /* <DEDUP_REMOVED lines=10> */
[----:B------:R-:W5:Y:S07]  /*13f20*/  LDSM.16.M88.4 R152, [R184+0x2800] ;  /* 0x00280000b898783b */ /* 0x000f6e0000000200 */
[C---:B--2---:R-:W-:Y:S01]  /*13f30*/  HMMA.16816.F32 R4, R140.reuse, R160, R4 ;  /* 0x000000a08c04723c */ /* 0x044fe20000001804 */
[----:B------:R-:W-:Y:S07]  /*13f40*/  LDSM.16.M88.4 R164, [R197+0xb100] ;  /* 0x00b10000c5a4783b */ /* 0x000fee0000000200 */
        /* <DEDUP_REMOVED lines=9> */
[----:B------:R-:W-:Y:S01]  /*13fe0*/  HMMA.16816.F32 R32, R140, R150, R32 ;  /* 0x000000968c20723c */ /* 0x000fe20000001820 */
[----:B------:R-:W-:Y:S07]  /*13ff0*/  LDSM.16.M88.4 R140, [R198+0x14100] ;  /* 0x01410000c68c783b */ /* 0x000fee0000000200 */
[C---:B------:R-:W-:Y:S01]  /*14000*/  HMMA.16816.F32 R4, R156.reuse, R168, R4 ;  /* 0x000000a89c04723c */ /* 0x040fe20000001804 */
        /* <DEDUP_REMOVED lines=91> */
[----:B-1----:R-:W-:Y:S01]  /*145c0*/  FMNMX.FTZ R141, R136, R139, !PT ;  /* 0x0000008b888d7209 */ /* 0x002fe20007810000 */
[----:B------:R-:W-:Y:S01]  /*145d0*/  @P0 IMAD.WIDE.U32 R138, R217, c[0x0][0x1e0], RZ ;  /* 0x00007800d98a0a25 */ /* 0x000fe200078e00ff */
[----:B------:R-:W-:Y:S05]  /*145e0*/  @P0 SHF.R.S32.HI R136, RZ, 0x1f, R217 ;  /* 0x0000001fff880819 */ /* 0x000fea00000114d9 */
[----:B------:R-:W1:Y:S01]  /*145f0*/  SHFL.BFLY PT, R2, R141, 0x1, 0x1f ;  /* 0x0c201f008d027f89 */ /* 0x000e6200000e0000 */
[----:B------:R-:W-:Y:S01]  /*14600*/  @P0 IMAD R136, R136, c[0x0][0x1e0], RZ ;  /* 0x0000780088880a24 */ /* 0x000fe200078e02ff */
[----:B--2---:R-:W-:Y:S02]  /*14610*/  FMNMX.FTZ R135, R137, R0, !PT ;  /* 0x0000000089877209 */ /* 0x004fe40007810000 */
[C---:B------:R-:W-:Y:S01]  /*14620*/  @P0 SHF.L.U32 R137, R138.reuse, 0x6, RZ ;  /* 0x000000068a890819 */ /* 0x040fe200000006ff */
[----:B------:R-:W-:Y:S03]  /*14630*/  @P0 IMAD R136, R217, c[0x0][0x1e4], R136 ;  /* 0x00007900d9880a24 */ /* 0x000fe600078e0288 */
[----:B------:R-:W2:Y:S02]  /*14640*/  SHFL.BFLY PT, R132, R135, 0x1, 0x1f ;  /* 0x0c201f0087847f89 */ /* 0x000ea400000e0000 */
[----:B------:R-:W-:Y:S04]  /*14650*/  @P0 IADD3 R136, R139, R136, RZ ;  /* 0x000000888b880210 */ /* 0x000fe80007ffe0ff */
[----:B------:R-:W-:Y:S02]  /*14660*/  @P0 SHF.L.U64.HI R136, R138, 0x6, R136 ;  /* 0x000000068a880819 */ /* 0x000fe40000010288 */
[----:B-1----:R-:W-:Y:S05]  /*14670*/  FMNMX.FTZ R0, R141, R2, !PT ;  /* 0x000000028d007209 */ /* 0x002fea0007810000 */
[C---:B------:R-:W-:Y:S02]  /*14680*/  FADD.FTZ R2, -R0.reuse, R3 ;  /* 0x0000000300027221 */ /* 0x040fe40000010100 */
[----:B------:R-:W-:Y:S01]  /*14690*/  FMUL.FTZ R167, R0, c[0x0][0x2d0] ;  /* 0x0000b40000a77a20 */ /* 0x000fe20000410000 */
[----:B--2---:R-:W-:Y:S01]  /*146a0*/  FMNMX.FTZ R132, R135, R132, !PT ;  /* 0x0000008487847209 */ /* 0x004fe20007810000 */
[----:B------:R-:W-:Y:S02]  /*146b0*/  FMUL.FTZ R3, R2, c[0x0][0x2d0] ;  /* 0x0000b40002037a20 */ /* 0x000fe40000410000 */
[----:B------:R-:W-:Y:S01]  /*146c0*/  FFMA.FTZ R135, R4, c[0x0][0x2d0], -R167 ;  /* 0x0000b40004877a23 */ /* 0x000fe200000108a7 */
[----:B------:R-:W-:Y:S01]  /*146d0*/  @P0 IADD3 R4, P1, R137, R208, RZ ;  /* 0x000000d089040210 */ /* 0x000fe20007f3e0ff */
[----:B------:R-:W-:Y:S02]  /*146e0*/  FADD.FTZ R2, -R132, R133 ;  /* 0x0000008584027221 */ /* 0x000fe40000010100 */
[--C-:B------:R-:W-:Y:S01]  /*146f0*/  FFMA.FTZ R160, R5, c[0x0][0x2d0], -R167.reuse ;  /* 0x0000b40005a07a23 */ /* 0x100fe200000108a7 */
[----:B------:R-:W-:Y:S01]  /*14700*/  @P0 LEA R140, P2, R4, c[0x0][0x1c8], 0x1 ;  /* 0x00007200048c0a11 */ /* 0x000fe200078408ff */
[----:B------:R-:W-:Y:S01]  /*14710*/  FMUL.FTZ R133, R2, c[0x0][0x2d0] ;  /* 0x0000b40002857a20 */ /* 0x000fe20000410000 */
[----:B------:R-:W-:Y:S01]  /*14720*/  @P0 IADD3 R5, P4, R137, R216, RZ ;  /* 0x000000d889050210 */ /* 0x000fe20007f9e0ff */
[--C-:B------:R-:W-:Y:S01]  /*14730*/  FFMA.FTZ R162, R9, c[0x0][0x2d0], -R167.reuse ;  /* 0x0000b40009a27a23 */ /* 0x100fe200000108a7 */
[----:B------:R-:W1:Y:S01]  /*14740*/  MUFU.EX2 R3, R3 ;  /* 0x0000000300037308 */ /* 0x000e620000000800 */
[--C-:B------:R-:W-:Y:S02]  /*14750*/  FFMA.FTZ R139, R8, c[0x0][0x2d0], -R167.reuse ;  /* 0x0000b400088b7a23 */ /* 0x100fe400000108a7 */
[----:B------:R-:W-:Y:S02]  /*14760*/  FMUL.FTZ R165, R132, c[0x0][0x2d0] ;  /* 0x0000b40084a57a20 */ /* 0x000fe40000410000 */
[----:B------:R-:W-:Y:S02]  /*14770*/  FFMA.FTZ R170, R16, c[0x0][0x2d0], -R167 ;  /* 0x0000b40010aa7a23 */ /* 0x000fe400000108a7 */
[--C-:B------:R-:W-:Y:S02]  /*14780*/  FFMA.FTZ R164, R6, c[0x0][0x2d0], -R165.reuse ;  /* 0x0000b40006a47a23 */ /* 0x100fe400000108a5 */
[--C-:B------:R-:W-:Y:S01]  /*14790*/  FFMA.FTZ R161, R7, c[0x0][0x2d0], -R165.reuse ;  /* 0x0000b40007a17a23 */ /* 0x100fe200000108a5 */
[----:B------:R2:W3:Y:S01]  /*147a0*/  MUFU.EX2 R2, R133 ;  /* 0x0000008500027308 */ /* 0x0004e20000000800 */
[--C-:B------:R-:W-:Y:S02]  /*147b0*/  FFMA.FTZ R163, R10, c[0x0][0x2d0], -R165.reuse ;  /* 0x0000b4000aa37a23 */ /* 0x100fe400000108a5 */
[----:B------:R-:W-:Y:S02]  /*147c0*/  FFMA.FTZ R166, R11, c[0x0][0x2d0], -R165 ;  /* 0x0000b4000ba67a23 */ /* 0x000fe400000108a5 */
[----:B------:R-:W-:Y:S02]  /*147d0*/  FFMA.FTZ R171, R17, c[0x0][0x2d0], -R167 ;  /* 0x0000b40011ab7a23 */ /* 0x000fe400000108a7 */
[--C-:B------:R-:W-:Y:S02]  /*147e0*/  FFMA.FTZ R174, R18, c[0x0][0x2d0], -R165.reuse ;  /* 0x0000b40012ae7a23 */ /* 0x100fe400000108a5 */
[--C-:B------:R-:W-:Y:S01]  /*147f0*/  FFMA.FTZ R175, R19, c[0x0][0x2d0], -R165.reuse ;  /* 0x0000b40013af7a23 */ /* 0x100fe200000108a5 */
[----:B------:R-:W-:Y:S01]  /*14800*/  MUFU.EX2 R135, R135 ;  /* 0x0000008700877308 */ /* 0x000fe20000000800 */
[--C-:B------:R-:W-:Y:S02]  /*14810*/  FFMA.FTZ R224, R31, c[0x0][0x2d0], -R165.reuse ;  /* 0x0000b4001fe07a23 */ /* 0x100fe400000108a5 */
[----:B------:R-:W-:Y:S02]  /*14820*/  FFMA.FTZ R225, R34, c[0x0][0x2d0], -R165 ;  /* 0x0000b40022e17a23 */ /* 0x000fe400000108a5 */
[C---:B-1----:R-:W-:Y:S02]  /*14830*/  FMUL.FTZ R100, R3.reuse, R100 ;  /* 0x0000006403647220 */ /* 0x042fe40000410000 */
[C---:B------:R-:W-:Y:S02]  /*14840*/  FMUL.FTZ R101, R3.reuse, R101 ;  /* 0x0000006503657220 */ /* 0x040fe40000410000 */
[C---:B------:R-:W-:Y:S01]  /*14850*/  FMUL.FTZ R104, R3.reuse, R104 ;  /* 0x0000006803687220 */ /* 0x040fe20000410000 */
[----:B------:R-:W1:Y:S01]  /*14860*/  MUFU.EX2 R160, R160 ;  /* 0x000000a000a07308 */ /* 0x000e620000000800 */
[C---:B------:R-:W-:Y:S02]  /*14870*/  FMUL.FTZ R105, R3.reuse, R105 ;  /* 0x0000006903697220 */ /* 0x040fe40000410000 */
[----:B------:R-:W-:Y:S01]  /*14880*/  FMUL.FTZ R108, R3, R108 ;  /* 0x0000006c036c7220 */ /* 0x000fe20000410000 */
[----:B--2---:R-:W-:Y:S01]  /*14890*/  @P0 IADD3.X R133, R136, R213, RZ, P1, !PT ;  /* 0x000000d588850210 */ /* 0x004fe20000ffe4ff */
[C---:B---3--:R-:W-:Y:S01]  /*148a0*/  FMUL.FTZ R6, R2.reuse, R130 ;  /* 0x0000008202067220 */ /* 0x048fe20000410000 */
[----:B------:R-:W-:Y:S01]  /*148b0*/  @P0 IADD3 R138, P1, R137, R134, RZ ;  /* 0x00000086898a0210 */ /* 0x000fe20007f3e0ff */
[----:B------:R-:W-:Y:S01]  /*148c0*/  FMUL.FTZ R7, R2, R131 ;  /* 0x0000008302077220 */ /* 0x000fe20000410000 */
[----:B------:R-:W-:Y:S01]  /*148d0*/  @P0 LEA.HI.X R141, R4, c[0x0][0x1cc], R133, 0x1, P2 ;  /* 0x00007300048d0a11 */ /* 0x000fe200010f0c85 */
[----:B------:R-:W-:Y:S01]  /*148e0*/  FMUL.FTZ R10, R2, R126 ;  /* 0x0000007e020a7220 */ /* 0x000fe20000410000 */
[----:B------:R-:W-:Y:S01]  /*148f0*/  @P0 LEA R142, P3, R138, c[0x0][0x1c8], 0x1 ;  /* 0x000072008a8e0a11 */ /* 0x000fe200078608ff */
[----:B------:R-:W-:Y:S01]  /*14900*/  MUFU.EX2 R162, R162 ;  /* 0x000000a200a27308 */ /* 0x000fe20000000800 */
[C---:B------:R-:W-:Y:S01]  /*14910*/  @P0 IADD3.X R133, R136.reuse, R219, RZ, P1, !PT ;  /* 0x000000db88850210 */ /* 0x040fe20000ffe4ff */
[----:B------:R2:W-:Y:S01]  /*14920*/  @P0 LDGSTS.E.BYPASS.LTC128B.128 [R206+0x6100], [R140.64], !P5 ;  /* 0x061000008cce0fae */ /* 0x0005e2000e901d46 */
[----:B------:R-:W-:Y:S01]  /*14930*/  @P0 IADD3.X R4, R136, R218, RZ, P4, !PT ;  /* 0x000000da88040210 */ /* 0x000fe200027fe4ff */
[----:B------:R-:W-:Y:S01]  /*14940*/  FMUL.FTZ R11, R2, R127 ;  /* 0x0000007f020b7220 */ /* 0x000fe20000410000 */
[----:B------:R-:W-:Y:S01]  /*14950*/  @P0 LEA.HI.X R143, R138, c[0x0][0x1cc], R133, 0x1, P3 ;  /* 0x000073008a8f0a11 */ /* 0x000fe200018f0c85 */
[C---:B------:R-:W-:Y:S01]  /*14960*/  FMUL.FTZ R102, R2.reuse, R102 ;  /* 0x0000006602667220 */ /* 0x040fe20000410000 */
[----:B------:R-:W-:Y:S01]  /*14970*/  ISETP.NE.AND P4, PT, R203, RZ, PT ;  /* 0x000000ffcb00720c */ /* 0x000fe20003f85270 */
[----:B------:R-:W-:Y:S01]  /*14980*/  FMUL.FTZ R103, R2, R103 ;  /* 0x0000006702677220 */ /* 0x000fe20000410000 */
[C---:B------:R-:W-:Y:S01]  /*14990*/  @P0 LEA R144, P2, R5.reuse, c[0x0][0x1c8], 0x1 ;  /* 0x0000720005900a11 */ /* 0x040fe200078408ff */
[----:B------:R2:W-:Y:S01]  /*149a0*/  @P0 LDGSTS.E.BYPASS.LTC128B.128 [R206+0x8100], [R142.64], !P6 ;  /* 0x081000008ece0fae */ /* 0x0005e2000f101d46 */
[----:B------:R-:W-:Y:S01]  /*149b0*/  @P0 IADD3 R137, P1, R202, R137, RZ ;  /* 0x00000089ca890210 */ /* 0x000fe20007f3e0ff */
[----:B------:R-:W3:Y:S01]  /*149c0*/  MUFU.EX2 R133, R139 ;  /* 0x0000008b00857308 */ /* 0x000ee20000000800 */
[----:B------:R-:W-:Y:S01]  /*149d0*/  @P0 LEA.HI.X R145, R5, c[0x0][0x1cc], R4, 0x1, P2 ;  /* 0x0000730005910a11 */ /* 0x000fe200010f0c04 */
[C---:B------:R-:W-:Y:S01]  /*149e0*/  FMUL.FTZ R106, R2.reuse, R106 ;  /* 0x0000006a026a7220 */ /* 0x040fe20000410000 */
[----:B------:R-:W-:Y:S01]  /*149f0*/  @P0 IADD3.X R5, R201, R136, RZ, P1, !PT ;  /* 0x00000088c9050210 */ /* 0x000fe20000ffe4ff */
[----:B------:R-:W-:Y:S01]  /*14a00*/  FMUL.FTZ R107, R2, R107 ;  /* 0x0000006b026b7220 */ /* 0x000fe20000410000 */
[----:B------:R-:W-:Y:S01]  /*14a10*/  @P0 IADD3 R4, P3, R137, R208, RZ ;  /* 0x000000d089040210 */ /* 0x000fe20007f7e0ff */
[----:B------:R-:W-:Y:S01]  /*14a20*/  FMUL.FTZ R109, R3, R109 ;  /* 0x0000006d036d7220 */ /* 0x000fe20000410000 */
[----:B------:R-:W-:Y:S01]  /*14a30*/  @P0 IADD3 R8, P2, R137, R134, RZ ;  /* 0x0000008689080210 */ /* 0x000fe20007f5e0ff */
[----:B------:R4:W-:Y:S01]  /*14a40*/  @P0 LDGSTS.E.BYPASS.LTC128B.128 [R206+0xa100], [R144.64], !P4 ;  /* 0x0a10000090ce0fae */ /* 0x0009e2000e101d46 */
[----:B------:R-:W-:Y:S01]  /*14a50*/  @P0 IADD3.X R9, R5, R213, RZ, P3, !PT ;  /* 0x000000d505090210 */ /* 0x000fe20001ffe4ff */
[----:B------:R-:W-:Y:S01]  /*14a60*/  MUFU.EX2 R164, R164 ;  /* 0x000000a400a47308 */ /* 0x000fe20000000800 */
[----:B------:R-:W-:Y:S01]  /*14a70*/  @P0 LEA R146, P3, R4, c[0x0][0x1c8], 0x1 ;  /* 0x0000720004920a11 */ /* 0x000fe200078608ff */
[C---:B------:R-:W-:Y:S01]  /*14a80*/  FMUL.FTZ R110, R2.reuse, R110 ;  /* 0x0000006e026e7220 */ /* 0x040fe20000410000 */
[----:B------:R-:W-:Y:S01]  /*14a90*/  @P0 IADD3 R136, P1, R137, R216, RZ ;  /* 0x000000d889880210 */ /* 0x000fe20007f3e0ff */
[----:B------:R-:W-:Y:S01]  /*14aa0*/  FMUL.FTZ R111, R2, R111 ;  /* 0x0000006f026f7220 */ /* 0x000fe20000410000 */
[----:B------:R-:W-:Y:S01]  /*14ab0*/  @P0 LEA.HI.X R147, R4, c[0x0][0x1cc], R9, 0x1, P3 ;  /* 0x0000730004930a11 */ /* 0x000fe200018f0c09 */
[----:B------:R-:W-:Y:S01]  /*14ac0*/  FMUL.FTZ R4, R3, R128 ;  /* 0x0000008003047220 */ /* 0x000fe20000410000 */
[----:B------:R-:W-:Y:S01]  /*14ad0*/  @P0 IADD3.X R137, R5, R219, RZ, P2, !PT ;  /* 0x000000db05890210 */ /* 0x000fe200017fe4ff */
[----:B------:R-:W-:Y:S01]  /*14ae0*/  FMUL.FTZ R9, R3, R125 ;  /* 0x0000007d03097220 */ /* 0x000fe20000410000 */
[C---:B------:R-:W-:Y:S01]  /*14af0*/  @P0 LEA R148, P2, R8.reuse, c[0x0][0x1c8], 0x1 ;  /* 0x0000720008940a11 */ /* 0x040fe200078408ff */
[----:B------:R4:W-:Y:S01]  /*14b00*/  @P0 LDGSTS.E.BYPASS.LTC128B.128 [R206+0x7100], [R146.64], !P5 ;  /* 0x0710000092ce0fae */ /* 0x0009e2000e901d46 */
[----:B------:R-:W-:Y:S01]  /*14b10*/  @P0 IADD3.X R5, R5, R218, RZ, P1, !PT ;  /* 0x000000da05050210 */ /* 0x000fe20000ffe4ff */
[----:B------:R-:W5:Y:S01]  /*14b20*/  MUFU.EX2 R161, R161 ;  /* 0x000000a100a17308 */ /* 0x000f620000000800 */
[----:B------:R-:W-:Y:S01]  /*14b30*/  @P0 LEA.HI.X R149, R8, c[0x0][0x1cc], R137, 0x1, P2 ;  /* 0x0000730008950a11 */ /* 0x000fe200010f0c89 */
[C---:B------:R-:W-:Y:S01]  /*14b40*/  FMUL.FTZ R8, R3.reuse, R124 ;  /* 0x0000007c03087220 */ /* 0x040fe20000410000 */
[----:B------:R-:W-:Y:S01]  /*14b50*/  @P0 LEA R150, P1, R136, c[0x0][0x1c8], 0x1 ;  /* 0x0000720088960a11 */ /* 0x000fe200078208ff */
[C---:B------:R-:W-:Y:S01]  /*14b60*/  FMUL.FTZ R112, R3.reuse, R112 ;  /* 0x0000007003707220 */ /* 0x040fe20000410000 */
[----:B-1----:R-:W-:Y:S01]  /*14b70*/  F2FP.PACK_AB R128, R160, R135 ;  /* 0x00000087a080723e */ /* 0x002fe200000000ff */
[----:B------:R1:W-:Y:S01]  /*14b80*/  @P0 LDGSTS.E.BYPASS.LTC128B.128 [R206+0x9100], [R148.64], !P6 ;  /* 0x0910000094ce0fae */ /* 0x0003e2000f101d46 */
[----:B------:R-:W-:Y:S01]  /*14b90*/  @P0 LEA.HI.X R151, R136, c[0x0][0x1cc], R5, 0x1, P1 ;  /* 0x0000730088970a11 */ /* 0x000fe200008f0c05 */
[C---:B------:R-:W-:Y:S01]  /*14ba0*/  FMUL.FTZ R5, R3.reuse, R129 ;  /* 0x0000008103057220 */ /* 0x040fe20000410000 */
[----:B---3--:R-:W-:Y:S01]  /*14bb0*/  F2FP.PACK_AB R130, R162, R133 ;  /* 0x00000085a282723e */ /* 0x008fe200000000ff */
[----:B------:R-:W-:Y:S01]  /*14bc0*/  MUFU.EX2 R163, R163 ;  /* 0x000000a300a37308 */ /* 0x000fe20000000800 */
[C---:B------:R-:W-:Y:S02]  /*14bd0*/  FMUL.FTZ R113, R3.reuse, R113 ;  /* 0x0000007103717220 */ /* 0x040fe40000410000 */
[C---:B------:R-:W-:Y:S01]  /*14be0*/  FMUL.FTZ R114, R2.reuse, R114 ;  /* 0x0000007202727220 */ /* 0x040fe20000410000 */
[----:B------:R1:W-:Y:S01]  /*14bf0*/  @P0 LDGSTS.E.BYPASS.LTC128B.128 [R206+0xb100], [R150.64], !P4 ;  /* 0x0b10000096ce0fae */ /* 0x0003e2000e101d46 */
[C---:B------:R-:W-:Y:S02]  /*14c00*/  FMUL.FTZ R115, R2.reuse, R115 ;  /* 0x0000007302737220 */ /* 0x040fe40000410000 */
[C---:B------:R-:W-:Y:S02]  /*14c10*/  FMUL.FTZ R116, R3.reuse, R116 ;  /* 0x0000007403747220 */ /* 0x040fe40000410000 */
[----:B------:R-:W-:Y:S01]  /*14c20*/  FMUL.FTZ R117, R3, R117 ;  /* 0x0000007503757220 */ /* 0x000fe20000410000 */
[----:B------:R-:W3:Y:S01]  /*14c30*/  MUFU.EX2 R166, R166 ;  /* 0x000000a600a67308 */ /* 0x000ee20000000800 */
[C---:B------:R-:W-:Y:S01]  /*14c40*/  FMUL.FTZ R118, R2.reuse, R118 ;  /* 0x0000007602767220 */ /* 0x040fe20000410000 */
[----:B------:R-:W1:Y:S01]  /*14c50*/  LDSM.16.MT88.4 R136, [R195+0x100] ;  /* 0x00010000c388783b */ /* 0x000e620000004200 */
[C---:B------:R-:W-:Y:S01]  /*14c60*/  FMUL.FTZ R119, R2.reuse, R119 ;  /* 0x0000007702777220 */ /* 0x040fe20000410000 */
[----:B-----5:R-:W-:Y:S01]  /*14c70*/  F2FP.PACK_AB R129, R161, R164 ;  /* 0x000000a4a181723e */ /* 0x020fe200000000ff */
[C---:B------:R-:W-:Y:S02]  /*14c80*/  FMUL.FTZ R120, R3.reuse, R120 ;  /* 0x0000007803787220 */ /* 0x040fe40000410000 */
[C---:B------:R-:W-:Y:S02]  /*14c90*/  FMUL.FTZ R121, R3.reuse, R121 ;  /* 0x0000007903797220 */ /* 0x040fe40000410000 */
[C---:B------:R-:W-:Y:S01]  /*14ca0*/  FMUL.FTZ R122, R2.reuse, R122 ;  /* 0x0000007a027a7220 */ /* 0x040fe20000410000 */
[----:B--2---:R-:W2:Y:S01]  /*14cb0*/  LDSM.16.MT88.4 R140, [R190+0x100] ;  /* 0x00010000be8c783b */ /* 0x004ea20000004200 */
[C---:B------:R-:W-:Y:S01]  /*14cc0*/  FMUL.FTZ R123, R2.reuse, R123 ;  /* 0x0000007b027b7220 */ /* 0x040fe20000410000 */
[----:B------:R-:W-:Y:S01]  /*14cd0*/  MUFU.EX2 R170, R170 ;  /* 0x000000aa00aa7308 */ /* 0x000fe20000000800 */
[C---:B------:R-:W-:Y:S02]  /*14ce0*/  FMUL.FTZ R36, R3.reuse, R36 ;  /* 0x0000002403247220 */ /* 0x040fe40000410000 */
[C---:B------:R-:W-:Y:S02]  /*14cf0*/  FMUL.FTZ R37, R3.reuse, R37 ;  /* 0x0000002503257220 */ /* 0x040fe40000410000 */
[C---:B------:R-:W-:Y:S01]  /*14d00*/  FMUL.FTZ R38, R2.reuse, R38 ;  /* 0x0000002602267220 */ /* 0x040fe20000410000 */
[----:B----4-:R-:W4:Y:S01]  /*14d10*/  LDSM.16.MT88.4 R144, [R189+0x100] ;  /* 0x00010000bd90783b */ /* 0x010f220000004200 */
[----:B------:R-:W-:Y:S02]  /*14d20*/  FMUL.FTZ R39, R2, R39 ;  /* 0x0000002702277220 */ /* 0x000fe40000410000 */
[C---:B------:R-:W-:Y:S01]  /*14d30*/  FMUL.FTZ R40, R3.reuse, R40 ;  /* 0x0000002803287220 */ /* 0x040fe20000410000 */
[----:B------:R-:W5:Y:S01]  /*14d40*/  MUFU.EX2 R171, R171 ;  /* 0x000000ab00ab7308 */ /* 0x000f620000000800 */
[C---:B------:R-:W-:Y:S01]  /*14d50*/  FMUL.FTZ R41, R3.reuse, R41 ;  /* 0x0000002903297220 */ /* 0x040fe20000410000 */
[----:B---3--:R-:W-:Y:S01]  /*14d60*/  F2FP.PACK_AB R131, R166, R163 ;  /* 0x000000a3a683723e */ /* 0x008fe200000000ff */
[C---:B------:R-:W-:Y:S01]  /*14d70*/  FMUL.FTZ R42, R2.reuse, R42 ;  /* 0x0000002a022a7220 */ /* 0x040fe20000410000 */
[----:B------:R-:W3:Y:S01]  /*14d80*/  LDSM.16.MT88.4 R124, [R188+0x100] ;  /* 0x00010000bc7c783b */ /* 0x000ee20000004200 */
        /* <DEDUP_REMOVED lines=10> */
[C---:B-1----:R-:W-:Y:S01]  /*14e30*/  HMMA.16816.F32 R4, R128.reuse, R136, R4 ;  /* 0x000000888004723c */ /* 0x042fe20000001804 */
[----:B------:R-:W-:Y:S01]  /*14e40*/  LDSM.16.MT88.4 R148, [R195+0x2900] ;  /* 0x00290000c394783b */ /* 0x000fe20000004200 */
[----:B------:R-:W1:Y:S03]  /*14e50*/  MUFU.EX2 R175, R175 ;  /* 0x000000af00af7308 */ /* 0x000e660000000800 */
[C---:B------:R-:W-:Y:S02]  /*14e60*/  FMUL.FTZ R51, R2.reuse, R51 ;  /* 0x0000003302337220 */ /* 0x040fe40000410000 */
[C---:B------:R-:W-:Y:S01]  /*14e70*/  FMUL.FTZ R52, R3.reuse, R52 ;  /* 0x0000003403347220 */ /* 0x040fe20000410000 */
[C---:B------:R-:W-:Y:S01]  /*14e80*/  HMMA.16816.F32 R8, R128.reuse, R138, R8 ;  /* 0x0000008a8008723c */ /* 0x040fe20000001808 */
[----:B------:R-:W1:Y:S03]  /*14e90*/  LDSM.16.MT88.4 R136, [R195+0x2100] ;  /* 0x00210000c388783b */ /* 0x000e660000004200 */
[C---:B------:R-:W-:Y:S01]  /*14ea0*/  FMUL.FTZ R53, R3.reuse, R53 ;  /* 0x0000003503357220 */ /* 0x040fe20000410000 */
[----:B------:R-:W-:Y:S01]  /*14eb0*/  MUFU.EX2 R224, R224 ;  /* 0x000000e000e07308 */ /* 0x000fe20000000800 */
[C---:B------:R-:W-:Y:S02]  /*14ec0*/  FMUL.FTZ R54, R2.reuse, R54 ;  /* 0x0000003602367220 */ /* 0x040fe40000410000 */
[C---:B--2---:R-:W-:Y:S01]  /*14ed0*/  HMMA.16816.F32 R100, R128.reuse, R140, R100 ;  /* 0x0000008c8064723c */ /* 0x044fe20000001864 */
[----:B------:R-:W-:Y:S03]  /*14ee0*/  LDSM.16.MT88.4 R152, [R190+0x2900] ;  /* 0x00290000be98783b */ /* 0x000fe60000004200 */
[C---:B------:R-:W-:Y:S02]  /*14ef0*/  FMUL.FTZ R55, R2.reuse, R55 ;  /* 0x0000003702377220 */ /* 0x040fe40000410000 */
[C---:B------:R-:W-:Y:S01]  /*14f00*/  FMUL.FTZ R56, R3.reuse, R56 ;  /* 0x0000003803387220 */ /* 0x040fe20000410000 */
[----:B------:R-:W-:Y:S01]  /*14f10*/  MUFU.EX2 R225, R225 ;  /* 0x000000e100e17308 */ /* 0x000fe20000000800 */
[C---:B------:R-:W-:Y:S01]  /*14f20*/  HMMA.16816.F32 R104, R128.reuse, R142, R104 ;  /* 0x0000008e8068723c */ /* 0x040fe20000001868 */
[----:B------:R-:W2:Y:S03]  /*14f30*/  LDSM.16.MT88.4 R140, [R190+0x2100] ;  /* 0x00210000be8c783b */ /* 0x000ea60000004200 */
[C---:B------:R-:W-:Y:S02]  /*14f40*/  FMUL.FTZ R57, R3.reuse, R57 ;  /* 0x0000003903397220 */ /* 0x040fe40000410000 */
[C---:B------:R-:W-:Y:S02]  /*14f50*/  FMUL.FTZ R58, R2.reuse, R58 ;  /* 0x0000003a023a7220 */ /* 0x040fe40000410000 */
[C---:B----4-:R-:W-:Y:S01]  /*14f60*/  HMMA.16816.F32 R108, R128.reuse, R144, R108 ;  /* 0x00000090806c723c */ /* 0x050fe2000000186c */
[----:B------:R-:W-:Y:S03]  /*14f70*/  LDSM.16.MT88.4 R156, [R189+0x2900] ;  /* 0x00290000bd9c783b */ /* 0x000fe60000004200 */
[C---:B------:R-:W-:Y:S02]  /*14f80*/  FMUL.FTZ R59, R2.reuse, R59 ;  /* 0x0000003b023b7220 */ /* 0x040fe40000410000 */
[C---:B------:R-:W-:Y:S02]  /*14f90*/  FMUL.FTZ R60, R3.reuse, R60 ;  /* 0x0000003c033c7220 */ /* 0x040fe40000410000 */
[C---:B------:R-:W-:Y:S01]  /*14fa0*/  HMMA.16816.F32 R112, R128.reuse, R146, R112 ;  /* 0x000000928070723c */ /* 0x040fe20000001870 */
[----:B------:R-:W-:Y:S03]  /*14fb0*/  LDSM.16.MT88.4 R144, [R188+0x900] ;  /* 0x00090000bc90783b */ /* 0x000fe60000004200 */
[C---:B------:R-:W-:Y:S02]  /*14fc0*/  FMUL.FTZ R61, R3.reuse, R61 ;  /* 0x0000003d033d7220 */ /* 0x040fe40000410000 */
[C---:B------:R-:W-:Y:S02]  /*14fd0*/  FMUL.FTZ R62, R2.reuse, R62 ;  /* 0x0000003e023e7220 */ /* 0x040fe40000410000 */
[C---:B---3--:R-:W-:Y:S01]  /*14fe0*/  HMMA.16816.F32 R116, R128.reuse, R124, R116 ;  /* 0x0000007c8074723c */ /* 0x048fe20000001874 */
[----:B------:R-:W0:Y:S03]  /*14ff0*/  LDGDEPBAR ;  /* 0x00000000000079af */ /* 0x000e260000000000 */
[C---:B------:R-:W-:Y:S02]  /*15000*/  FMUL.FTZ R63, R2.reuse, R63 ;  /* 0x0000003f023f7220 */ /* 0x040fe40000410000 */
[C---:B------:R-:W-:Y:S02]  /*15010*/  FMUL.FTZ R64, R3.reuse, R64 ;  /* 0x0000004003407220 */ /* 0x040fe40000410000 */
[C---:B------:R-:W-:Y:S01]  /*15020*/  HMMA.16816.F32 R120, R128.reuse, R126, R120 ;  /* 0x0000007e8078723c */ /* 0x040fe20000001878 */
[----:B------:R-:W3:Y:S03]  /*15030*/  LDSM.16.MT88.4 R124, [R189+0x2100] ;  /* 0x00210000bd7c783b */ /* 0x000ee60000004200 */
[C---:B------:R-:W-:Y:S02]  /*15040*/  FMUL.FTZ R65, R3.reuse, R65 ;  /* 0x0000004103417220 */ /* 0x040fe40000410000 */
[C---:B------:R-:W-:Y:S02]  /*15050*/  FMUL.FTZ R66, R2.reuse, R66 ;  /* 0x0000004202427220 */ /* 0x040fe40000410000 */
[C---:B-1----:R-:W-:Y:S04]  /*15060*/  HMMA.16816.F32 R36, R128.reuse, R136, R36 ;  /* 0x000000888024723c */ /* 0x042fe80000001824 */
[C---:B------:R-:W-:Y:S02]  /*15070*/  FMUL.FTZ R67, R2.reuse, R67 ;  /* 0x0000004302437220 */ /* 0x040fe40000410000 */
[C---:B------:R-:W-:Y:S02]  /*15080*/  FMUL.FTZ R68, R3.reuse, R68 ;  /* 0x0000004403447220 */ /* 0x040fe40000410000 */
[C---:B------:R-:W-:Y:S01]  /*15090*/  HMMA.16816.F32 R40, R128.reuse, R138, R40 ;  /* 0x0000008a8028723c */ /* 0x040fe20000001828 */
[----:B------:R-:W1:Y:S03]  /*150a0*/  LDSM.16.MT88.4 R136, [R188+0x2100] ;  /* 0x00210000bc88783b */ /* 0x000e660000004200 */
        /* <DEDUP_REMOVED lines=26> */
[----:B------:R-:W-:Y:S02]  /*15250*/  FMUL.FTZ R85, R3, R85 ;  /* 0x0000005503557220 */ /* 0x000fe40000410000 */
[C---:B------:R-:W-:Y:S02]  /*15260*/  FMUL.FTZ R86, R2.reuse, R86 ;  /* 0x0000005602567220 */ /* 0x040fe40000410000 */
[C---:B------:R-:W-:Y:S01]  /*15270*/  HMMA.16816.F32 R72, R128.reuse, R142, R72 ;  /* 0x0000008e8048723c */ /* 0x040fe20000001848 */
[----:B------:R-:W2:Y:S03]  /*15280*/  LDSM.16.MT88.4 R140, [R188+0x4100] ;  /* 0x00410000bc8c783b */ /* 0x000ea60000004200 */
[----:B------:R-:W-:Y:S02]  /*15290*/  FMUL.FTZ R87, R2, R87 ;  /* 0x0000005702577220 */ /* 0x000fe40000410000 */
[--C-:B------:R-:W-:Y:S02]  /*152a0*/  FFMA.FTZ R168, R12, c[0x0][0x2d0], -R167.reuse ;  /* 0x0000b4000ca87a23 */ /* 0x100fe400000108a7 */
[----:B------:R-:W-:Y:S01]  /*152b0*/  FFMA.FTZ R169, R13, c[0x0][0x2d0], -R167 ;  /* 0x0000b4000da97a23 */ /* 0x000fe200000108a7 */
[C---:B---3--:R-:W-:Y:S03]  /*152c0*/  HMMA.16816.F32 R76, R128.reuse, R124, R76 ;  /* 0x0000007c804c723c */ /* 0x048fe6000000184c */
[--C-:B------:R-:W-:Y:S01]  /*152d0*/  FFMA.FTZ R172, R14, c[0x0][0x2d0], -R165.reuse ;  /* 0x0000b4000eac7a23 */ /* 0x100fe200000108a5 */
[----:B-----5:R-:W-:Y:S01]  /*152e0*/  F2FP.PACK_AB R14, R171, R170 ;  /* 0x000000aaab0e723e */ /* 0x020fe200000000ff */
[----:B------:R-:W-:Y:S01]  /*152f0*/  FFMA.FTZ R173, R15, c[0x0][0x2d0], -R165 ;  /* 0x0000b4000fad7a23 */ /* 0x000fe200000108a5 */
[----:B------:R-:W-:Y:S01]  /*15300*/  F2FP.PACK_AB R15, R175, R174 ;  /* 0x000000aeaf0f723e */ /* 0x000fe200000000ff */
        /* <DEDUP_REMOVED lines=8> */
[----:B------:R-:W1:Y:S01]  /*15390*/  MUFU.EX2 R169, R169 ;  /* 0x000000a900a97308 */ /* 0x000e620000000800 */
[C---:B------:R-:W-:Y:S02]  /*153a0*/  FMUL.FTZ R92, R3.reuse, R92 ;  /* 0x0000005c035c7220 */ /* 0x040fe40000410000 */
[C---:B------:R-:W-:Y:S03]  /*153b0*/  FMUL.FTZ R93, R3.reuse, R93 ;  /* 0x0000005d035d7220 */ /* 0x040fe60000410000 */
[C---:B------:R-:W-:Y:S01]  /*153c0*/  HMMA.16816.F32 R88, R128.reuse, R138, R88 ;  /* 0x0000008a8058723c */ /* 0x040fe20000001858 */
[----:B------:R-:W4:Y:S02]  /*153d0*/  LDSM.16.MT88.4 R136, [R189+0x900] ;  /* 0x00090000bd88783b */ /* 0x000f240000004200 */
[C---:B------:R-:W-:Y:S01]  /*153e0*/  FMUL.FTZ R94, R2.reuse, R94 ;  /* 0x0000005e025e7220 */ /* 0x040fe20000410000 */
[----:B------:R-:W-:Y:S01]  /*153f0*/  MUFU.EX2 R172, R172 ;  /* 0x000000ac00ac7308 */ /* 0x000fe20000000800 */
[C---:B------:R-:W-:Y:S02]  /*15400*/  FMUL.FTZ R95, R2.reuse, R95 ;  /* 0x0000005f025f7220 */ /* 0x040fe40000410000 */
[C---:B------:R-:W-:Y:S02]  /*15410*/  FMUL.FTZ R96, R3.reuse, R96 ;  /* 0x0000006003607220 */ /* 0x040fe40000410000 */
[----:B------:R-:W-:Y:S03]  /*15420*/  FMUL.FTZ R97, R3, R97 ;  /* 0x0000006103617220 */ /* 0x000fe60000410000 */
[C---:B--2---:R-:W-:Y:S02]  /*15430*/  HMMA.16816.F32 R92, R128.reuse, R140, R92 ;  /* 0x0000008c805c723c */ /* 0x044fe4000000185c */
[----:B------:R-:W2:Y:S01]  /*15440*/  MUFU.EX2 R173, R173 ;  /* 0x000000ad00ad7308 */ /* 0x000ea20000000800 */
[C---:B------:R-:W-:Y:S02]  /*15450*/  FMUL.FTZ R98, R2.reuse, R98 ;  /* 0x0000006202627220 */ /* 0x040fe40000410000 */
[C---:B------:R-:W-:Y:S01]  /*15460*/  FMUL.FTZ R99, R2.reuse, R99 ;  /* 0x0000006302637220 */ /* 0x040fe20000410000 */
[----:B-1----:R-:W-:Y:S01]  /*15470*/  F2FP.PACK_AB R12, R169, R168 ;  /* 0x000000a8a90c723e */ /* 0x002fe200000000ff */
[----:B------:R-:W-:Y:S02]  /*15480*/  FFMA.FTZ R135, R3, R214, R135 ;  /* 0x000000d603877223 */ /* 0x000fe40000010087 */
[----:B------:R-:W-:Y:S03]  /*15490*/  FFMA.FTZ R164, R2, R215, R164 ;  /* 0x000000d702a47223 */ /* 0x000fe600000100a4 */
[----:B------:R-:W-:Y:S01]  /*154a0*/  HMMA.16816.F32 R96, R128, R142, R96 ;  /* 0x0000008e8060723c */ /* 0x000fe20000001860 */
[----:B------:R-:W-:Y:S02]  /*154b0*/  LDSM.16.MT88.4 R128, [R190+0x4900] ;  /* 0x00490000be80783b */ /* 0x000fe40000004200 */
[----:B------:R-:W-:Y:S02]  /*154c0*/  FADD.FTZ R160, R160, R135 ;  /* 0x00000087a0a07221 */ /* 0x000fe40000010000 */
[----:B------:R-:W-:Y:S02]  /*154d0*/  FADD.FTZ R164, R161, R164 ;  /* 0x000000a4a1a47221 */ /* 0x000fe40000010000 */
[----:B------:R-:W-:Y:S01]  /*154e0*/  FADD.FTZ R3, R133, R160 ;  /* 0x000000a085037221 */ /* 0x000fe20000010000 */
[----:B------:R-:W-:Y:S01]  /*154f0*/  MOV R133, R132 ;  /* 0x0000008400857202 */ /* 0x000fe20000000f00 */
[----:B------:R-:W-:Y:S03]  /*15500*/  LDSM.16.MT88.4 R140, [R189+0x1100] ;  /* 0x00110000bd8c783b */ /* 0x000fe60000004200 */
[----:B------:R-:W-:Y:S01]  /*15510*/  FADD.FTZ R3, R162, R3 ;  /* 0x00000003a2037221 */ /* 0x000fe20000010000 */
[----:B--2---:R-:W-:Y:S03]  /*15520*/  F2FP.PACK_AB R13, R173, R172 ;  /* 0x000000acad0d723e */ /* 0x004fe600000000ff */
[----:B------:R-:W-:Y:S01]  /*15530*/  FADD.FTZ R168, R168, R3 ;  /* 0x00000003a8a87221 */ /* 0x000fe20000010000 */
[----:B------:R-:W-:Y:S03]  /*15540*/  MOV R3, R0 ;  /* 0x0000000000037202 */ /* 0x000fe60000000f00 */
[----:B------:R-:W-:Y:S01]  /*15550*/  FADD.FTZ R169, R169, R168 ;  /* 0x000000a8a9a97221 */ /* 0x000fe20000010000 */
[C---:B---3--:R-:W-:Y:S05]  /*15560*/  HMMA.16816.F32 R4, R12.reuse, R124, R4 ;  /* 0x0000007c0c04723c */ /* 0x048fea0000001804 */
[----:B------:R-:W-:Y:S03]  /*15570*/  FADD.FTZ R170, R170, R169 ;  /* 0x000000a9aaaa7221 */ /* 0x000fe60000010000 */
[C---:B------:R-:W-:Y:S01]  /*15580*/  HMMA.16816.F32 R8, R12.reuse, R126, R8 ;  /* 0x0000007e0c08723c */ /* 0x040fe20000001808 */
[----:B------:R-:W1:Y:S03]  /*15590*/  LDSM.16.MT88.4 R124, [R188+0x2900] ;  /* 0x00290000bc7c783b */ /* 0x000e660000004200 */
[----:B------:R-:W-:Y:S04]  /*155a0*/  FADD.FTZ R171, R171, R170 ;  /* 0x000000aaabab7221 */ /* 0x000fe80000010000 */
        /* <DEDUP_REMOVED lines=16> */
[----:B------:R-:W-:Y:S03]  /*156b0*/  FFMA.FTZ R151, R25, c[0x0][0x2d0], -R167 ;  /* 0x0000b40019977a23 */ /* 0x000fe600000108a7 */
[--C-:B------:R-:W-:Y:S01]  /*156c0*/  FFMA.FTZ R152, R22, c[0x0][0x2d0], -R165.reuse ;  /* 0x0000b40016987a23 */ /* 0x100fe200000108a5 */
[C---:B------:R-:W-:Y:S01]  /*156d0*/  HMMA.16816.F32 R48, R12.reuse, R154, R48 ;  /* 0x0000009a0c30723c */ /* 0x040fe20000001830 */
[----:B------:R-:W4:Y:S03]  /*156e0*/  MUFU.EX2 R149, R149 ;  /* 0x0000009500957308 */ /* 0x000f260000000800 */
[--C-:B------:R-:W-:Y:S02]  /*156f0*/  FFMA.FTZ R153, R23, c[0x0][0x2d0], -R165.reuse ;  /* 0x0000b40017997a23 */ /* 0x100fe400000108a5 */
[----:B------:R-:W-:Y:S01]  /*15700*/  LDSM.16.MT88.4 R20, [R190+0x1100] ;  /* 0x00110000be14783b */ /* 0x000fe20000004200 */
[--C-:B------:R-:W-:Y:S01]  /*15710*/  FFMA.FTZ R154, R26, c[0x0][0x2d0], -R165.reuse ;  /* 0x0000b4001a9a7a23 */ /* 0x100fe200000108a5 */
[C---:B------:R-:W-:Y:S03]  /*15720*/  HMMA.16816.F32 R52, R12.reuse, R156, R52 ;  /* 0x0000009c0c34723c */ /* 0x040fe60000001834 */
[----:B------:R-:W-:Y:S01]  /*15730*/  MUFU.EX2 R150, R150 ;  /* 0x0000009600967308 */ /* 0x000fe20000000800 */
[----:B------:R-:W-:Y:S02]  /*15740*/  FFMA.FTZ R155, R27, c[0x0][0x2d0], -R165 ;  /* 0x0000b4001b9b7a23 */ /* 0x000fe400000108a5 */
[----:B------:R-:W-:Y:S01]  /*15750*/  LDSM.16.MT88.4 R24, [R188+0x1100] ;  /* 0x00110000bc18783b */ /* 0x000fe20000004200 */
[--C-:B------:R-:W-:Y:S01]  /*15760*/  FFMA.FTZ R156, R28, c[0x0][0x2d0], -R167.reuse ;  /* 0x0000b4001c9c7a23 */ /* 0x100fe200000108a7 */
[C---:B------:R-:W-:Y:S04]  /*15770*/  HMMA.16816.F32 R56, R12.reuse, R158, R56 ;  /* 0x0000009e0c38723c */ /* 0x040fe80000001838 */
[--C-:B------:R-:W-:Y:S01]  /*15780*/  FFMA.FTZ R157, R29, c[0x0][0x2d0], -R167.reuse ;  /* 0x0000b4001d9d7a23 */ /* 0x100fe200000108a7 */
[----:B------:R-:W5:Y:S02]  /*15790*/  MUFU.EX2 R151, R151 ;  /* 0x0000009700977308 */ /* 0x000f640000000800 */
[--C-:B------:R-:W-:Y:S01]  /*157a0*/  FFMA.FTZ R158, R32, c[0x0][0x2d0], -R167.reuse ;  /* 0x0000b400209e7a23 */ /* 0x100fe200000108a7 */
[C---:B-1----:R-:W-:Y:S04]  /*157b0*/  HMMA.16816.F32 R60, R12.reuse, R124, R60 ;  /* 0x0000007c0c3c723c */ /* 0x042fe8000000183c */
[----:B------:R-:W-:Y:S02]  /*157c0*/  FFMA.FTZ R167, R33, c[0x0][0x2d0], -R167 ;  /* 0x0000b40021a77a23 */ /* 0x000fe400000108a7 */
[--C-:B------:R-:W-:Y:S01]  /*157d0*/  FFMA.FTZ R159, R30, c[0x0][0x2d0], -R165.reuse ;  /* 0x0000b4001e9f7a23 */ /* 0x100fe200000108a5 */
[----:B------:R-:W-:Y:S01]  /*157e0*/  MUFU.EX2 R152, R152 ;  /* 0x0000009800987308 */ /* 0x000fe20000000800 */
[C---:B------:R-:W-:Y:S01]  /*157f0*/  HMMA.16816.F32 R64, R12.reuse, R126, R64 ;  /* 0x0000007e0c40723c */ /* 0x040fe20000001840 */
[----:B------:R-:W1:Y:S03]  /*15800*/  LDSM.16.MT88.4 R124, [R188+0x4900] ;  /* 0x00490000bc7c783b */ /* 0x000e660000004200 */
[----:B------:R-:W-:Y:S04]  /*15810*/  FFMA.FTZ R165, R35, c[0x0][0x2d0], -R165 ;  /* 0x0000b40023a57a23 */ /* 0x000fe800000108a5 */
[C---:B--2---:R-:W-:Y:S01]  /*15820*/  HMMA.16816.F32 R68, R12.reuse, R16, R68 ;  /* 0x000000100c44723c */ /* 0x044fe20000001844 */
[----:B------:R-:W-:Y:S01]  /*15830*/  LDSM.16.MT88.4 R28, [R189+0x1900] ;  /* 0x00190000bd1c783b */ /* 0x000fe20000004200 */
[----:B------:R-:W2:Y:S06]  /*15840*/  MUFU.EX2 R153, R153 ;  /* 0x0000009900997308 */ /* 0x000eac0000000800 */
[C---:B------:R-:W-:Y:S01]  /*15850*/  HMMA.16816.F32 R72, R12.reuse, R18, R72 ;  /* 0x000000120c48723c */ /* 0x040fe20000001848 */
[----:B------:R-:W2:Y:S03]  /*15860*/  LDSM.16.MT88.4 R16, [R195+0x1100] ;  /* 0x00110000c310783b */ /* 0x000ea60000004200 */
[----:B------:R-:W-:Y:S04]  /*15870*/  MUFU.EX2 R154, R154 ;  /* 0x0000009a009a7308 */ /* 0x000fe80000000800 */
[C---:B------:R-:W-:Y:S01]  /*15880*/  HMMA.16816.F32 R76, R12.reuse, R128, R76 ;  /* 0x000000800c4c723c */ /* 0x040fe2000000184c */
[----:B------:R-:W-:Y:S05]  /*15890*/  LDSM.16.MT88.4 R32, [R188+0x1900] ;  /* 0x00190000bc20783b */ /* 0x000fea0000004200 */
[----:B------:R-:W1:Y:S02]  /*158a0*/  MUFU.EX2 R155, R155 ;  /* 0x0000009b009b7308 */ /* 0x000e640000000800 */
[C---:B------:R-:W-:Y:S01]  /*158b0*/  HMMA.16816.F32 R80, R12.reuse, R130, R80 ;  /* 0x000000820c50723c */ /* 0x040fe20000001850 */
[----:B------:R-:W2:Y:S07]  /*158c0*/  LDSM.16.MT88.4 R128, [R195+0x3100] ;  /* 0x00310000c380783b */ /* 0x000eae0000004200 */
[C---:B---3--:R-:W-:Y:S01]  /*158d0*/  HMMA.16816.F32 R84, R12.reuse, R136, R84 ;  /* 0x000000880c54723c */ /* 0x048fe20000001854 */
[----:B------:R-:W-:Y:S07]  /*158e0*/  MUFU.EX2 R156, R156 ;  /* 0x0000009c009c7308 */ /* 0x000fee0000000800 */
[C---:B------:R-:W-:Y:S01]  /*158f0*/  HMMA.16816.F32 R88, R12.reuse, R138, R88 ;  /* 0x0000008a0c58723c */ /* 0x040fe20000001858 */
[----:B------:R-:W-:Y:S02]  /*15900*/  LDSM.16.MT88.4 R136, [R189+0x3900] ;  /* 0x00390000bd88783b */ /* 0x000fe40000004200 */
[----:B------:R-:W3:Y:S05]  /*15910*/  MUFU.EX2 R157, R157 ;  /* 0x0000009d009d7308 */ /* 0x000eea0000000800 */
[C---:B-1----:R-:W-:Y:S05]  /*15920*/  HMMA.16816.F32 R92, R12.reuse, R124, R92 ;  /* 0x0000007c0c5c723c */ /* 0x042fea000000185c */
[----:B------:R-:W-:Y:S03]  /*15930*/  MUFU.EX2 R158, R158 ;  /* 0x0000009e009e7308 */ /* 0x000fe60000000800 */
[----:B------:R-:W-:Y:S01]  /*15940*/  HMMA.16816.F32 R96, R12, R126, R96 ;  /* 0x0000007e0c60723c */ /* 0x000fe20000001860 */
[----:B------:R-:W1:Y:S06]  /*15950*/  LDSM.16.MT88.4 R124, [R190+0x3100] ;  /* 0x00310000be7c783b */ /* 0x000e6c0000004200 */
[----:B----4-:R-:W-:Y:S01]  /*15960*/  F2FP.PACK_AB R12, R149, R148 ;  /* 0x00000094950c723e */ /* 0x010fe200000000ff */
[----:B------:R-:W4:Y:S01]  /*15970*/  MUFU.EX2 R167, R167 ;  /* 0x000000a700a77308 */ /* 0x000f220000000800 */
[----:B-----5:R-:W-:Y:S03]  /*15980*/  F2FP.PACK_AB R14, R151, R150 ;  /* 0x00000096970e723e */ /* 0x020fe600000000ff */
[----:B--2---:R-:W-:Y:S01]  /*15990*/  F2FP.PACK_AB R13, R153, R152 ;  /* 0x00000098990d723e */ /* 0x004fe200000000ff */
[----:B------:R-:W-:Y:S01]  /*159a0*/  FADD.FTZ R148, R148, R171 ;  /* 0x000000ab94947221 */ /* 0x000fe20000010000 */
[----:B------:R-:W-:Y:S03]  /*159b0*/  F2FP.PACK_AB R15, R155, R154 ;  /* 0x0000009a9b0f723e */ /* 0x000fe600000000ff */
[----:B------:R-:W-:Y:S01]  /*159c0*/  FADD.FTZ R149, R149, R148 ;  /* 0x0000009495957221 */ /* 0x000fe20000010000 */
[----:B------:R-:W2:Y:S03]  /*159d0*/  MUFU.EX2 R159, R159 ;  /* 0x0000009f009f7308 */ /* 0x000ea60000000800 */
[C---:B------:R-:W-:Y:S03]  /*159e0*/  HMMA.16816.F32 R4, R12.reuse, R16, R4 ;  /* 0x000000100c04723c */ /* 0x040fe60000001804 */
[----:B------:R-:W-:Y:S04]  /*159f0*/  FADD.FTZ R150, R150, R149 ;  /* 0x0000009596967221 */ /* 0x000fe80000010000 */
[----:B------:R-:W5:Y:S01]  /*15a00*/  MUFU.EX2 R226, R165 ;  /* 0x000000a500e27308 */ /* 0x000f620000000800 */
[C---:B------:R-:W-:Y:S01]  /*15a10*/  HMMA.16816.F32 R8, R12.reuse, R18, R8 ;  /* 0x000000120c08723c */ /* 0x040fe20000001808 */
[----:B------:R-:W1:Y:S03]  /*15a20*/  LDSM.16.MT88.4 R16, [R189+0x3100] ;  /* 0x00310000bd10783b */ /* 0x000e660000004200 */
[----:B------:R-:W-:Y:S04]  /*15a30*/  FADD.FTZ R151, R151, R150 ;  /* 0x0000009697977221 */ /* 0x000fe80000010000 */
[C---:B------:R-:W-:Y:S08]  /*15a40*/  HMMA.16816.F32 R100, R12.reuse, R20, R100 ;  /* 0x000000140c64723c */ /* 0x040ff00000001864 */
[C---:B------:R-:W-:Y:S01]  /*15a50*/  HMMA.16816.F32 R104, R12.reuse, R22, R104 ;  /* 0x000000160c68723c */ /* 0x040fe20000001868 */
[----:B------:R-:W1:Y:S07]  /*15a60*/  LDSM.16.MT88.4 R20, [R188+0x3100] ;  /* 0x00310000bc14783b */ /* 0x000e6e0000004200 */
[C---:B------:R-:W-:Y:S08]  /*15a70*/  HMMA.16816.F32 R108, R12.reuse, R140, R108 ;  /* 0x0000008c0c6c723c */ /* 0x040ff0000000186c */
[C---:B------:R-:W-:Y:S01]  /*15a80*/  HMMA.16816.F32 R112, R12.reuse, R142, R112 ;  /* 0x0000008e0c70723c */ /* 0x040fe20000001870 */
[----:B------:R-:W-:Y:S07]  /*15a90*/  LDSM.16.MT88.4 R140, [R188+0x3900] ;  /* 0x00390000bc8c783b */ /* 0x000fee0000004200 */
[C---:B------:R-:W-:Y:S08]  /*15aa0*/  HMMA.16816.F32 R116, R12.reuse, R24, R116 ;  /* 0x000000180c74723c */ /* 0x040ff00000001874 */
[C---:B------:R-:W-:Y:S01]  /*15ab0*/  HMMA.16816.F32 R120, R12.reuse, R26, R120 ;  /* 0x0000001a0c78723c */ /* 0x040fe20000001878 */
[----:B------:R-:W2:Y:S07]  /*15ac0*/  LDSM.16.MT88.4 R24, [R195+0x5100] ;  /* 0x00510000c318783b */ /* 0x000eae0000004200 */
[C---:B------:R-:W-:Y:S08]  /*15ad0*/  HMMA.16816.F32 R36, R12.reuse, R128, R36 ;  /* 0x000000800c24723c */ /* 0x040ff00000001824 */
[C---:B------:R-:W-:Y:S08]  /*15ae0*/  HMMA.16816.F32 R40, R12.reuse, R130, R40 ;  /* 0x000000820c28723c */ /* 0x040ff00000001828 */
        /* <DEDUP_REMOVED lines=15> */
[C---:B---3--:R-:W-:Y:S08]  /*15be0*/  HMMA.16816.F32 R84, R12.reuse, R16, R84 ;  /* 0x000000100c54723c */ /* 0x048ff00000001854 */
[C---:B------:R-:W-:Y:S01]  /*15bf0*/  HMMA.16816.F32 R88, R12.reuse, R18, R88 ;  /* 0x000000120c58723c */ /* 0x040fe20000001858 */
[----:B------:R-:W2:Y:S07]  /*15c00*/  LDSM.16.MT88.4 R16, [R195+0x3900] ;  /* 0x00390000c310783b */ /* 0x000eae0000004200 */
[C---:B----4-:R-:W-:Y:S08]  /*15c10*/  HMMA.16816.F32 R92, R12.reuse, R20, R92 ;  /* 0x000000140c5c723c */ /* 0x050ff0000000185c */
[----:B------:R-:W-:Y:S01]  /*15c20*/  HMMA.16816.F32 R96, R12, R22, R96 ;  /* 0x000000160c60723c */ /* 0x000fe20000001860 */
[----:B------:R-:W3:Y:S06]  /*15c30*/  LDSM.16.MT88.4 R20, [R190+0x3900] ;  /* 0x00390000be14783b */ /* 0x000eec0000004200 */
[----:B------:R-:W-:Y:S01]  /*15c40*/  F2FP.PACK_AB R12, R157, R156 ;  /* 0x0000009c9d0c723e */ /* 0x000fe200000000ff */
[----:B------:R-:W-:Y:S01]  /*15c50*/  FADD.FTZ R156, R156, R151 ;  /* 0x000000979c9c7221 */ /* 0x000fe20000010000 */
[----:B------:R-:W-:Y:S03]  /*15c60*/  F2FP.PACK_AB R14, R167, R158 ;  /* 0x0000009ea70e723e */ /* 0x000fe600000000ff */
[----:B------:R-:W-:Y:S01]  /*15c70*/  F2FP.PACK_AB R13, R224, R159 ;  /* 0x0000009fe00d723e */ /* 0x000fe200000000ff */
[----:B------:R-:W-:Y:S01]  /*15c80*/  FADD.FTZ R157, R157, R156 ;  /* 0x0000009c9d9d7221 */ /* 0x000fe20000010000 */
[----:B-----5:R-:W-:Y:S03]  /*15c90*/  F2FP.PACK_AB R15, R226, R225 ;  /* 0x000000e1e20f723e */ /* 0x020fe600000000ff */
[----:B------:R-:W-:Y:S04]  /*15ca0*/  FADD.FTZ R158, R158, R157 ;  /* 0x0000009d9e9e7221 */ /* 0x000fe80000010000 */
[C---:B-1----:R-:W-:Y:S01]  /*15cb0*/  HMMA.16816.F32 R128, R12.reuse, R124, R4 ;  /* 0x0000007c0c80723c */ /* 0x042fe20000001804 */
[----:B------:R-:W1:Y:S02]  /*15cc0*/  LDSM.16.MT88.4 R4, [R190+0x5900] ;  /* 0x00590000be04783b */ /* 0x000e640000004200 */
[----:B------:R-:W-:Y:S05]  /*15cd0*/  FADD.FTZ R214, R167, R158 ;  /* 0x0000009ea7d67221 */ /* 0x000fea0000010000 */
[C---:B------:R-:W-:Y:S01]  /*15ce0*/  HMMA.16816.F32 R124, R12.reuse, R126, R8 ;  /* 0x0000007e0c7c723c */ /* 0x040fe20000001808 */
[----:B------:R-:W4:Y:S07]  /*15cf0*/  LDSM.16.MT88.4 R8, [R189+0x5900] ;  /* 0x00590000bd08783b */ /* 0x000f2e0000004200 */
        /* <DEDUP_REMOVED lines=21> */
[C---:B----4-:R-:W-:Y:S04]  /*15e50*/  HMMA.16816.F32 R84, R12.reuse, R8, R84 ;  /* 0x000000080c54723c */ /* 0x050fe80000001854 */
        /* <DEDUP_REMOVED lines=16> */
.L_x_1899:
        /* <DEDUP_REMOVED lines=18> */
[----:B------:R-:W2:Y:S08]  /*16080*/  @P0 MUFU.LG2 R7, R2 ;  /* 0x0000000200070308 */ /* 0x000eb00000000c00 */
[----:B------:R-:W3:Y:S01]  /*16090*/  @P1 MUFU.LG2 R5, R5 ;  /* 0x0000000500051308 */ /* 0x000ee20000000c00 */
[----:B-1----:R-:W-:-:S02]  /*160a0*/  FMUL.FTZ R128, R4, R128 ;  /* 0x0000008004807220 */ /* 0x002fc40000410000 */
[C---:B------:R-:W-:Y:S02]  /*160b0*/  FMUL.FTZ R129, R4.reuse, R129 ;  /* 0x0000008104817220 */ /* 0x040fe40000410000 */
[C---:B------:R-:W-:Y:S02]  /*160c0*/  FMUL.FTZ R124, R4.reuse, R124 ;  /* 0x0000007c047c7220 */ /* 0x040fe40000410000 */
[C---:B------:R-:W-:Y:S01]  /*160d0*/  FMUL.FTZ R125, R4.reuse, R125 ;  /* 0x0000007d047d7220 */ /* 0x040fe20000410000 */
[----:B------:R1:W4:Y:S01]  /*160e0*/  @P0 MUFU.RCP R3, R2 ;  /* 0x0000000200030308 */ /* 0x0003220000001000 */
[----:B--2---:R-:W-:Y:S02]  /*160f0*/  @P0 FMUL.FTZ R12, R7, 0.69314718246459960938 ;  /* 0x3f317218070c0820 */ /* 0x004fe40000410000 */
[----:B------:R-:W-:Y:S02]  /*16100*/  @P0 FMUL.FTZ R7, R13, c[0x0][0x2d0] ;  /* 0x0000b4000d070a20 */ /* 0x000fe40000410000 */
[----:B------:R-:W-:-:S02]  /*16110*/  FMUL.FTZ R100, R4, R100 ;  /* 0x0000006404647220 */ /* 0x000fc40000410000 */
        /* <DEDUP_REMOVED lines=95> */
.L_x_1846:
        /* <DEDUP_REMOVED lines=140> */
[----:B--2---:R-:W-:-:S02]  /*16fd0*/  IMAD.MOV.U32 R4, RZ, RZ, c[0x0][0x388] ;  /* 0x0000e200ff047624 */ /* 0x004fc400078e00ff */
[----:B-1----:R-:W-:-:S03]  /*16fe0*/  @P1 IMAD.WIDE R18, R200, R9, c[0x0][0x508] ;  /* 0x00014200c8121625 */ /* 0x002fc600078e0209 */
        /* <DEDUP_REMOVED lines=10> */
.L_x_1902:
[----:B---3--:R-:W-:Y:S01]  /*17090*/  LOP3.LUT R8, R11, 0xffffffe0, RZ, 0xc0, !PT ;  /* 0xffffffe00b087812 */ /* 0x008fe200078ec0ff */
[----:B------:R-:W1:Y:S01]  /*170a0*/  S2R R58, SR_CTAID.X ;  /* 0x00000000003a7919 */ /* 0x000e620000002500 */
[----:B------:R-:W-:Y:S01]  /*170b0*/  SHF.R.S32.HI R18, RZ, 0x1f, R7 ;  /* 0x0000001fff127819 */ /* 0x000fe20000011407 */
[----:B------:R-:W-:Y:S01]  /*170c0*/  IMAD.MOV.U32 R19, RZ, RZ, R15 ;  /* 0x000000ffff137224 */ /* 0x000fe200078e000f */
[----:B------:R-:W-:Y:S01]  /*170d0*/  LEA.HI R3, R16, R16, RZ, 0x1 ;  /* 0x0000001010037211 */ /* 0x000fe200078f08ff */
[----:B------:R-:W-:Y:S01]  /*170e0*/  IMAD.IADD R8, R5, 0x1, -R8 ;  /* 0x0000000105087824 */ /* 0x000fe200078e0a08 */
[----:B------:R-:W-:Y:S01]  /*170f0*/  LEA.HI R18, R18, R7, RZ, 0x3 ;  /* 0x0000000712127211 */ /* 0x000fe200078f18ff */
[----:B------:R-:W-:Y:S01]  /*17100*/  BSSY B0, `(.L_x_1903) ;  /* 0x0000082000007945 */ /* 0x000fe20003800000 */
[----:B------:R-:W-:-:S02]  /*17110*/  LOP3.LUT R3, R3, 0x1ffffffe, RZ, 0xc0, !PT ;  /* 0x1ffffffe03037812 */ /* 0x000fc400078ec0ff */
[----:B------:R-:W-:Y:S02]  /*17120*/  SHF.R.S32.HI R9, RZ, 0x1f, R8 ;  /* 0x0000001fff097819 */ /* 0x000fe40000011408 */
[----:B------:R-:W-:Y:S01]  /*17130*/  LOP3.LUT R18, R18, 0xffffff8, RZ, 0xc0, !PT ;  /* 0x0ffffff812127812 */ /* 0x000fe200078ec0ff */
[----:B------:R-:W-:Y:S01]  /*17140*/  IMAD.IADD R16, R16, 0x1, -R3 ;  /* 0x0000000110107824 */ /* 0x000fe200078e0a03 */
[----:B------:R-:W-:Y:S01]  /*17150*/  LEA.HI R6, R9, R8, RZ, 0x2 ;  /* 0x0000000809067211 */ /* 0x000fe200078f10ff */
[----:B------:R-:W-:Y:S01]  /*17160*/  IMAD.MOV.U32 R9, RZ, RZ, c[0x0][0x4e8] ;  /* 0x00013a00ff097624 */ /* 0x000fe200078e00ff */
[----:B------:R-:W-:Y:S02]  /*17170*/  IADD3 R7, -R18, R7, RZ ;  /* 0x0000000712077210 */ /* 0x000fe40007ffe1ff */
[----:B------:R-:W-:Y:S02]  /*17180*/  SHF.R.S32.HI R6, RZ, 0x2, R6 ;  /* 0x00000002ff067819 */ /* 0x000fe40000011406 */
[----:B------:R-:W-:-:S02]  /*17190*/  ISETP.NE.AND P1, PT, R9, 0x1, PT ;  /* 0x000000010900780c */ /* 0x000fc40003f25270 */
[----:B------:R-:W-:Y:S01]  /*171a0*/  MOV R18, R14 ;  /* 0x0000000e00127202 */ /* 0x000fe20000000f00 */
[----:B------:R-:W-:Y:S01]  /*171b0*/  IMAD R3, R7, 0x10, R6 ;  /* 0x0000001007037824 */ /* 0x000fe200078e0206 */
[----:B------:R-:W-:Y:S01]  /*171c0*/  LOP3.LUT P2, RZ, R8, 0x3, RZ, 0xc0, !PT ;  /* 0x0000000308ff7812 */ /* 0x000fe2000784c0ff */
[----:B------:R-:W-:Y:S01]  /*171d0*/  IMAD R6, R0, c[0x0][0x490], RZ ;  /* 0x0001240000067a24 */ /* 0x000fe200078e02ff */
[-C--:B------:R-:W-:Y:S01]  /*171e0*/  LEA.HI R9, R12, R5.reuse, RZ, 0x3 ;  /* 0x000000050c097211 */ /* 0x080fe200078f18ff */
[----:B------:R-:W-:Y:S01]  /*171f0*/  IMAD R13, R16, 0x8, R3 ;  /* 0x00000008100d7824 */ /* 0x000fe200078e0203 */
[----:B------:R-:W-:Y:S01]  /*17200*/  LEA.HI R12, R12, R5, RZ, 0x6 ;  /* 0x000000050c0c7211 */ /* 0x000fe200078f30ff */
[----:B------:R-:W-:Y:S02]  /*17210*/  IMAD R7, R15, c[0x0][0x3a0], RZ ;  /* 0x0000e8000f077a24 */ /* 0x000fe400078e02ff */
[----:B------:R-:W-:Y:S01]  /*17220*/  IMAD.WIDE.U32 R18, R199, c[0x0][0x490], R18 ;  /* 0x00012400c7127a25 */ /* 0x000fe200078e0012 */
[----:B-1----:R-:W-:-:S02]  /*17230*/  LEA R8, R58, R13, 0x7 ;  /* 0x0000000d3a087211 */ /* 0x002fc400078e38ff */
[----:B------:R-:W-:Y:S01]  /*17240*/  SHF.L.U32 R12, R12, 0x3, RZ ;  /* 0x000000030c0c7819 */ /* 0x000fe200000006ff */
[----:B------:R-:W-:Y:S01]  /*17250*/  IMAD R11, R199, c[0x0][0x494], R6 ;  /* 0x00012500c70b7a24 */ /* 0x000fe200078e0206 */
[----:B------:R-:W-:Y:S01]  /*17260*/  LOP3.LUT R6, R9, 0xfffffff8, RZ, 0xc0, !PT ;  /* 0xfffffff809067812 */ /* 0x000fe200078ec0ff */
        /* <DEDUP_REMOVED lines=42> */
[----:B------:R-:W-:Y:S01]  /*17510*/  IMAD.MOV R19, RZ, RZ, -R7 ;  /* 0x000000ffff137224 */ /* 0x000fe200078e0a07 */
[----:B------:R-:W-:Y:S01]  /*17520*/  LOP3.LUT R5, R6, R5, RZ, 0x3c, !PT ;  /* 0x0000000506057212 */ /* 0x000fe200078e3cff */
[----:B------:R-:W-:Y:S01]  /*17530*/  SHFL.IDX PT, R32, R13, RZ, 0x1c1f ;  /* 0x001c1fff0d207589 */ /* 0x000fe200000e0000 */
[----:B------:R-:W-:Y:S01]  /*17540*/  LEA.HI.X R17, R20, c[0x0][0x454], R17, 0x2, P0 ;  /* 0x0001150014117a11 */ /* 0x000fe200000f1411 */
[----:B------:R-:W-:Y:S01]  /*17550*/  IMAD R19, R19, c[0x0][0x4e8], R8 ;  /* 0x00013a0013137a24 */ /* 0x000fe200078e0208 */
[----:B------:R-:W-:Y:S01]  /*17560*/  SHF.R.S32.HI R6, RZ, 0x1f, R7 ;  /* 0x0000001fff067819 */ /* 0x000fe20000011407 */
[----:B------:R-:W-:Y:S01]  /*17570*/  SHFL.IDX PT, R34, R13, 0x1, 0x1c1f ;  /* 0x003c1f000d227f89 */ /* 0x000fe200000e0000 */
[----:B------:R-:W-:Y:S01]  /*17580*/  IMAD R8, R58, 0x80, R3 ;  /* 0x000000803a087824 */ /* 0x000fe200078e0203 */
[----:B------:R-:W-:Y:S01]  /*17590*/  LOP3.LUT R5, R5, 0x7ffffe00, R12, 0xf8, !PT ;  /* 0x7ffffe0005057812 */ /* 0x000fe200078ef80c */
[----:B------:R-:W-:Y:S01]  /*175a0*/  IMAD R11, R200, c[0x0][0x3f4], R11 ;  /* 0x0000fd00c80b7a24 */ /* 0x000fe200078e020b */
[----:B------:R-:W1:Y:S01]  /*175b0*/  SHFL.IDX PT, R33, R17, RZ, 0x1c1f ;  /* 0x001c1fff11217589 */ /* 0x000e6200000e0000 */
[----:B-----5:R-:W-:Y:S01]  /*175c0*/  IMAD R3, R4, c[0x0][0x4e8], RZ ;  /* 0x00013a0004037a24 */ /* 0x020fe200078e02ff */
[----:B------:R-:W-:Y:S01]  /*175d0*/  IADD3 R4, R8, 0x8, RZ ;  /* 0x0000000808047810 */ /* 0x000fe20007ffe0ff */
[----:B------:R-:W-:Y:S01]  /*175e0*/  IMAD R6, R6, c[0x0][0x3e0], RZ ;  /* 0x0000f80006067a24 */ /* 0x000fe200078e02ff */
[----:B------:R-:W2:Y:S01]  /*175f0*/  SHFL.IDX PT, R35, R17, 0x1, 0x1c1f ;  /* 0x003c1f0011237f89 */ /* 0x000ea200000e0000 */
[----:B------:R-:W-:-:S02]  /*17600*/  IADD3 R15, R15, R11, RZ ;  /* 0x0000000b0f0f7210 */ /* 0x000fc40007ffe0ff */
[-C--:B------:R-:W-:Y:S01]  /*17610*/  ISETP.GE.OR P1, PT, R8, R3.reuse, P2 ;  /* 0x000000030800720c */ /* 0x080fe20001726670 */
[C---:B------:R-:W-:Y:S01]  /*17620*/  IMAD R6, R7.reuse, c[0x0][0x3e4], R6 ;  /* 0x0000f90007067a24 */ /* 0x040fe200078e0206 */
[----:B------:R-:W-:Y:S01]  /*17630*/  ISETP.GE.OR P0, PT, R4, R3, P2 ;  /* 0x000000030400720c */ /* 0x000fe20001706670 */
[----:B------:R-:W-:Y:S01]  /*17640*/  IMAD.WIDE.U32 R14, R7, c[0x0][0x3e0], R14 ;  /* 0x0000f800070e7a25 */ /* 0x000fe200078e000e */
[----:B------:R-:W-:Y:S02]  /*17650*/  SHF.R.S32.HI R7, RZ, 0x1f, R19 ;  /* 0x0000001fff077819 */ /* 0x000fe40000011413 */
[----:B------:R-:W-:Y:S01]  /*17660*/  SHF.L.U32 R57, R5, 0x1, RZ ;  /* 0x0000000105397819 */ /* 0x000fe200000006ff */
[----:B------:R-:W-:Y:S01]  /*17670*/  IMAD.IADD R15, R15, 0x1, R6 ;  /* 0x000000010f0f7824 */ /* 0x000fe200078e0206 */
[----:B------:R-:W-:Y:S01]  /*17680*/  LEA R58, R58, R9, 0x7 ;  /* 0x000000093a3a7211 */ /* 0x000fe200078e38ff */
[----:B------:R-:W-:Y:S02]  /*17690*/  IMAD R8, R7, c[0x0][0x3d8], RZ ;  /* 0x0000f60007087a24 */ /* 0x000fe400078e02ff */
[----:B------:R-:W-:-:S04]  /*176a0*/  IMAD.WIDE.U32 R54, R19, c[0x0][0x3d8], R14 ;  /* 0x0000f60013367a25 */ /* 0x000fc800078e000e */
[----:B------:R-:W-:Y:S01]  /*176b0*/  IMAD R8, R19, c[0x0][0x3dc], R8 ;  /* 0x0000f70013087a24 */ /* 0x000fe200078e0208 */
[----:B-1----:R1:W-:Y:S03]  /*176c0*/  @!P1 ST.E [R32.64], R2 ;  /* 0x0000000220009985 */ /* 0x0023e6000c101906 */
        /* <DEDUP_REMOVED lines=23> */
[----:B------:R-:W5:Y:S01]  /*17840*/  LDS.128 R8, [R57+0x8080] ;  /* 0x0080800039087984 */ /* 0x000f620000000c00 */
[----:B------:R-:W-:-:S09]  /*17850*/  ISETP.GE.AND P2, PT, R0, c[0x0][0x3c8], PT ;  /* 0x0000f20000007a0c */ /* 0x000fd20003f46270 */
[----:B------:R-:W-:Y:S02]  /*17860*/  @!P1 SHF.R.S32.HI R52, RZ, 0x1f, R55 ;  /* 0x0000001fff349819 */ /* 0x000fe40000011437 */
[----:B------:R-:W-:Y:S02]  /*17870*/  @!P0 SHF.R.S32.HI R2, RZ, 0x1f, R53 ;  /* 0x0000001fff028819 */ /* 0x000fe40000011435 */
[----:B------:R-:W-:Y:S01]  /*17880*/  @!P1 LEA.HI R52, R52, R55, RZ, 0x3 ;  /* 0x0000003734349211 */ /* 0x000fe200078f18ff */
[----:B------:R-:W-:Y:S01]  /*17890*/  @!P2 IMAD.WIDE R62, R0, 0x2, R60 ;  /* 0x00000002003ea825 */ /* 0x000fe200078e023c */
[----:B------:R-:W-:Y:S02]  /*178a0*/  @!P0 LEA.HI R2, R2, R53, RZ, 0x3 ;  /* 0x0000003502028211 */ /* 0x000fe400078f18ff */
[----:B------:R-:W-:Y:S02]  /*178b0*/  @!P1 LOP3.LUT R52, R52, 0xfffffff8, RZ, 0xc0, !PT ;  /* 0xfffffff834349812 */ /* 0x000fe400078ec0ff */
[----:B------:R-:W-:-:S03]  /*178c0*/  @!P0 LOP3.LUT R2, R2, 0xfffffff8, RZ, 0xc0, !PT ;  /* 0xfffffff802028812 */ /* 0x000fc600078ec0ff */
[----:B------:R-:W-:-:S04]  /*178d0*/  @!P1 IMAD.WIDE R52, R52, 0x2, R60 ;  /* 0x0000000234349825 */ /* 0x000fc800078e023c */
[----:B------:R-:W-:Y:S01]  /*178e0*/  @!P0 IMAD.WIDE R60, R2, 0x2, R60 ;  /* 0x00000002023c8825 */ /* 0x000fe200078e023c */
[----:B--2---:R2:W-:Y:S04]  /*178f0*/  @!P2 ST.E.128 [R62.64], R48 ;  /* 0x000000303e00a985 */ /* 0x0045e8000c101d06 */
[----:B-1----:R2:W-:Y:S04]  /*17900*/  @!P1 ST.E.128 [R52.64], R32 ;  /* 0x0000002034009985 */ /* 0x0025e8000c101d06 */
[----:B-----5:R2:W-:Y:S02]  /*17910*/  @!P0 ST.E.128 [R60.64], R8 ;  /* 0x000000083c008985 */ /* 0x0205e4000c101d06 */
.L_x_1904:
[----:B--2---:R-:W-:Y:S05]  /*17920*/  BSYNC B0 ;  /* 0x0000000000007941 */ /* 0x004fea0003800000 */
.L_x_1903:
        /* <DEDUP_REMOVED lines=23> */
.L_x_1906:
[----:B------:R-:W-:Y:S05]  /*17aa0*/  BSYNC B0 ;  /* 0x0000000000007941 */ /* 0x000fea0003800000 */
.L_x_1905:
        /* <DEDUP_REMOVED lines=23> */
.L_x_1908:
[----:B------:R-:W-:Y:S05]  /*17c20*/  BSYNC B0 ;  /* 0x0000000000007941 */ /* 0x000fea0003800000 */
.L_x_1907:
        /* <DEDUP_REMOVED lines=24> */
.L_x_1901:
        /* <DEDUP_REMOVED lines=18> */
.L_x_1909:
        /* <DEDUP_REMOVED lines=41> */
.L_x_1911:
[----:B------:R-:W-:Y:S05]  /*18160*/  BSYNC B0 ;  /* 0x0000000000007941 */ /* 0x000fea0003800000 */
.L_x_1910:
        /* <DEDUP_REMOVED lines=64> */
.L_x_1913:
[----:B------:R-:W-:Y:S05]  /*18570*/  BSYNC B0 ;  /* 0x0000000000007941 */ /* 0x000fea0003800000 */
.L_x_1912:
        /* <DEDUP_REMOVED lines=21> */
.L_x_1915:
[----:B------:R-:W-:Y:S05]  /*186d0*/  BSYNC B0 ;  /* 0x0000000000007941 */ /* 0x000fea0003800000 */
.L_x_1914:
        /* <DEDUP_REMOVED lines=21> */
.L_x_1917:
[----:B------:R-:W-:Y:S05]  /*18830*/  BSYNC B0 ;  /* 0x0000000000007941 */ /* 0x000fea0003800000 */
.L_x_1916:
        /* <DEDUP_REMOVED lines=22> */
.L_x_1918:
        /* <DEDUP_REMOVED lines=14> */
.L_x_2598:


//--------------------- .text._ZN7cutlass13device_kernelIN5flash19enable_sm80_to_sm89INS1_16FlashAttnFwdSm80INS1_25CollectiveMainloopFwdSm80ILi8ELi2ELb1EN4cute5tupleIJNS5_1CILi128EEENS7_ILi96EEENS7_ILi192EEEEEELi192ENS_6half_tEfNS_4arch4Sm80ELb0ELb0ELb0ELb0ELb0ELb0ELb1ELb0EEENS1_21CollectiveEpilogueFwdINS6_IJS8_SA_S9_EEENS6_IJNS7_ILi1EEESI_SI_EEESC_SE_Li256ELb0ELb1ELb0ELb0EEENS1_19SingleTileSchedulerILb0ELb0ELb1ELi128EEEEEEEEEvNT_6ParamsE --------------------------
	.section	.text._ZN7cutlass13device_kernelIN5flash19enable_sm80_to_sm89INS1_16FlashAttnFwdSm80INS1_25CollectiveMainloopFwdSm80ILi8ELi2ELb1EN4cute5tupleIJNS5_1CILi128EEENS7_ILi96EEENS7_ILi192EEEEEELi192ENS_6half_tEfNS_4arch4Sm80ELb0ELb0ELb0ELb0ELb0ELb0ELb1ELb0EEENS1_21CollectiveEpilogueFwdINS6_IJS8_SA_S9_EEENS6_IJNS7_ILi1EEESI_SI_EEESC_SE_Li256ELb0ELb1ELb0ELb0EEENS1_19SingleTileSchedulerILb0ELb0ELb1ELi128EEEEEEEEEvNT_6ParamsE,"ax",@progbits
	.sectioninfo	@"SHI_REGISTERS=255"
	.align	128
.text._ZN7cutlass13device_kernelIN5flash19enable_sm80_to_sm89INS1_16FlashAttnFwdSm80INS1_25CollectiveMainloopFwdSm80ILi8ELi2ELb1EN4cute5tupleIJNS5_1CILi128EEENS7_ILi96EEENS7_ILi192EEEEEELi192ENS_6half_tEfNS_4arch4Sm80ELb0ELb0ELb0ELb0ELb0ELb0ELb1ELb0EEENS1_21CollectiveEpilogueFwdINS6_IJS8_SA_S9_EEENS6_IJNS7_ILi1EEESI_SI_EEESC_SE_Li256ELb0ELb1ELb0ELb0EEENS1_19SingleTileSchedulerILb0ELb0ELb1ELi128EEEEEEEEEvNT_6ParamsE:
        .type           _ZN7cutlass13device_kernelIN5flash19enable_sm80_to_sm89INS1_16FlashAttnFwdSm80INS1_25CollectiveMainloopFwdSm80ILi8ELi2ELb1EN4cute5tupleIJNS5_1CILi128EEENS7_ILi96EEENS7_ILi192EEEEEELi192ENS_6half_tEfNS_4arch4Sm80ELb0ELb0ELb0ELb0ELb0ELb0ELb1ELb0EEENS1_21CollectiveEpilogueFwdINS6_IJS8_SA_S9_EEENS6_IJNS7_ILi1EEESI_SI_EEESC_SE_Li256ELb0ELb1ELb0ELb0EEENS1_19SingleTileSchedulerILb0ELb0ELb1ELi128EEEEEEEEEvNT_6ParamsE,@function
        .size           _ZN7cutlass13device_kernelIN5flash19enable_sm80_to_sm89INS1_16FlashAttnFwdSm80INS1_25CollectiveMainloopFwdSm80ILi8ELi2ELb1EN4cute5tupleIJNS5_1CILi128EEENS7_ILi96EEENS7_ILi192EEEEEELi192ENS_6half_tEfNS_4arch4Sm80ELb0ELb0ELb0ELb0ELb0ELb0ELb1ELb0EEENS1_21CollectiveEpilogueFwdINS6_IJS8_SA_S9_EEENS6_IJNS7_ILi1EEESI_SI_EEESC_SE_Li256ELb0ELb1ELb0ELb0EEENS1_19SingleTileSchedulerILb0ELb0ELb1ELi128EEEEEEEEEvNT_6ParamsE,(.L_x_2599 - _ZN7cutlass13device_kernelIN5flash19enable_sm80_to_sm89INS1_16FlashAttnFwdSm80INS1_25CollectiveMainloopFwdSm80ILi8ELi2ELb1EN4cute5tupleIJNS5_1CILi128EEENS7_ILi96EEENS7_ILi192EEEEEELi192ENS_6half_tEfNS_4arch4Sm80ELb0ELb0ELb0ELb0ELb0ELb0ELb1ELb0EEENS1_21CollectiveEpilogueFwdINS6_IJS8_SA_S9_EEENS6_IJNS7_ILi1EEESI_SI_EEESC_SE_Li256ELb0ELb1ELb0ELb0EEENS1_19SingleTileSchedulerILb0ELb0ELb1ELi128EEEEEEEEEvNT_6ParamsE)
        .other          _ZN7cutlass13device_kernelIN5flash19enable_sm80_to_sm89INS1_16FlashAttnFwdSm80INS1_25CollectiveMainloopFwdSm80ILi8ELi2ELb1EN4cute5tupleIJNS5_1CILi128EEENS7_ILi96EEENS7_ILi192EEEEEELi192ENS_6half_tEfNS_4arch4Sm80ELb0ELb0ELb0ELb0ELb0ELb0ELb1ELb0EEENS1_21CollectiveEpilogueFwdINS6_IJS8_SA_S9_EEENS6_IJNS7_ILi1EEESI_SI_EEESC_SE_Li256ELb0ELb1ELb0ELb0EEENS1_19SingleTileSchedulerILb0ELb0ELb1ELi128EEEEEEEEEvNT_6ParamsE,@"STO_CUDA_ENTRY STV_DEFAULT"
_ZN7cutlass13device_kernelIN5flash19enable_sm80_to_sm89INS1_16FlashAttnFwdSm80INS1_25CollectiveMainloopFwdSm80ILi8ELi2ELb1EN4cute5tupleIJNS5_1CILi128EEENS7_ILi96EEENS7_ILi192EEEEEELi192ENS_6half_tEfNS_4arch4Sm80ELb0ELb0ELb0ELb0ELb0ELb0ELb1ELb0EEENS1_21CollectiveEpilogueFwdINS6_IJS8_SA_S9_EEENS6_IJNS7_ILi1EEESI_SI_EEESC_SE_Li256ELb0ELb1ELb0ELb0EEENS1_19SingleTileSchedulerILb0ELb0ELb1ELi128EEEEEEEEEvNT_6ParamsE:
        /* <DEDUP_REMOVED lines=83> */
[----:B------:R-:W-:Y:S01]  /*0530*/  UIADD3 UR9, UR16, -0x1, URZ ;  /* 0xffffffff10097890 */ /* 0x000fe2000fffe03f */
[----:B------:R-:W-:Y:S01]  /*0540*/  LEA.HI R5, R12, R11, RZ, 0x1 ;  /* 0x0000000b0c057211 */ /* 0x000fe200078f08ff */
[----:B------:R-:W-:Y:S01]  /*0550*/  IMAD.WIDE.U32 R2, R0, c[0x0][0x1a8], R2 ;  /* 0x00006a0000027a25 */ /* 0x000fe200078e0002 */
[----:B------:R-:W-:Y:S01]  /*0560*/  SHF.R.S32.HI R4, RZ, 0x1f, R0 ;  /* 0x0000001fff047819 */ /* 0x000fe20000011400 */
[----:B------:R-:W-:Y:S01]  /*0570*/  USHF.R.S32.HI UR12, URZ, 0x1f, UR9 ;  /* 0x0000001f3f0c7899 */ /* 0x000fe20008011409 */
        /* <DEDUP_REMOVED lines=20> */
[----:B------:R-:W-:-:S02]  /*06c0*/  UIMAD UR8, UR5, UR9, URZ ;  /* 0x00000009050872a4 */ /* 0x000fc4000f8e023f */
[----:B------:R-:W2:Y:S01]  /*06d0*/  SHFL.IDX PT, R9, R15, RZ, 0x181f ;  /* 0x00181fff0f097589 */ /* 0x000ea200000e0000 */
[----:B------:R-:W-:Y:S01]  /*06e0*/  IMAD R3, R27, c[0x0][0x1e8], RZ ;  /* 0x00007a001b037a24 */ /* 0x000fe200078e02ff */
[----:B------:R-:W-:Y:S01]  /*06f0*/  LEA.HI R28, R2, R10, RZ, 0x3 ;  /* 0x0000000a021c7211 */ /* 0x000fe200078f18ff */
[----:B------:R-:W-:Y:S01]  /*0700*/  IMAD R0, R13, c[0x0][0x208], RZ ;  /* 0x000082000d007a24 */ /* 0x000fe200078e02ff */
[----:B------:R-:W-:Y:S01]  /*0710*/  UIMAD UR8, UR12, UR18, UR8 ;  /* 0x000000120c0872a4 */ /* 0x000fe2000f8e0208 */
[----:B------:R-:W-:Y:S01]  /*0720*/  IMAD.IADD R5, R5, 0x1, R7 ;  /* 0x0000000105057824 */ /* 0x000fe200078e0207 */
[----:B------:R-:W-:Y:S01]  /*0730*/  LOP3.LUT R12, R28, 0xfffffff8, RZ, 0xc0, !PT ;  /* 0xfffffff81c0c7812 */ /* 0x000fe200078ec0ff */
[----:B------:R-:W-:Y:S01]  /*0740*/  IMAD R13, R24, c[0x0][0x1ec], R3 ;  /* 0x00007b00180d7a24 */ /* 0x000fe200078e0203 */
[----:B------:R-:W-:Y:S01]  /*0750*/  UIMAD UR6, UR6, UR11, URZ ;  /* 0x0000000b060672a4 */ /* 0x000fe2000f8e023f */
[C---:B------:R-:W-:Y:S01]  /*0760*/  IMAD R0, R22.reuse, c[0x0][0x20c], R0 ;  /* 0x0000830016007a24 */ /* 0x040fe200078e0200 */
[----:B------:R-:W-:Y:S01]  /*0770*/  UISETP.GE.AND UP1, UPT, UR4, 0x61, UPT ;  /* 0x000000610400788c */ /* 0x000fe2000bf26270 */
[----:B------:R-:W-:Y:S01]  /*0780*/  IMAD.WIDE.U32 R2, R22, c[0x0][0x208], R246 ;  /* 0x0000820016027a25 */ /* 0x000fe200078e00f6 */
[----:B------:R-:W-:-:S03]  /*0790*/  UIADD3 UR6, UR15, UR6, URZ ;  /* 0x000000060f067290 */ /* 0x000fc6000fffe03f */
[----:B------:R-:W-:-:S04]  /*07a0*/  IMAD.WIDE.U32 R6, R24, c[0x0][0x1e8], R4 ;  /* 0x00007a0018067a25 */ /* 0x000fc800078e0004 */
[----:B------:R-:W-:Y:S02]  /*07b0*/  IMAD R27, R27, c[0x0][0x210], RZ ;  /* 0x000084001b1b7a24 */ /* 0x000fe400078e02ff */
[----:B------:R-:W-:Y:S01]  /*07c0*/  IMAD.IADD R5, R3, 0x1, R0 ;  /* 0x0000000103057824 */ /* 0x000fe200078e0200 */
[----:B------:R-:W-:Y:S01]  /*07d0*/  @!P0 SHF.R.S32.HI R0, RZ, 0x1f, R250 ;  /* 0x0000001fff008819 */ /* 0x000fe200000114fa */
[----:B------:R-:W-:Y:S02]  /*07e0*/  IMAD.MOV.U32 R4, RZ, RZ, R2 ;  /* 0x000000ffff047224 */ /* 0x000fe400078e0002 */
[----:B------:R-:W-:Y:S01]  /*07f0*/  IMAD R27, R24, c[0x0][0x214], R27 ;  /* 0x00008500181b7a24 */ /* 0x000fe200078e021b */
[----:B------:R-:W-:Y:S01]  /*0800*/  @!P0 LEA.HI R0, R0, R250, RZ, 0x3 ;  /* 0x000000fa00008211 */ /* 0x000fe200078f18ff */
[----:B------:R-:W-:Y:S02]  /*0810*/  IMAD.U32 R11, RZ, RZ, UR7 ;  /* 0x00000007ff0b7e24 */ /* 0x000fe4000f8e00ff */
        /* <DEDUP_REMOVED lines=48> */
[----:B------:R4:W-:Y:S01]  /*0b20*/  @!P5 LDGSTS.E.BYPASS.LTC128B.128 [R239+0x5100], [R16.64], !P4 ;  /* 0x0510000010efdfae */ /* 0x0009e2000e101d54 */
        /* <DEDUP_REMOVED lines=93> */
[----:B------:R1:W-:Y:S01]  /*1100*/  STL.64 [R1], R34 ;  /* 0x0000002201007387 */ /* 0x0003e20000100a00 */
        /* <DEDUP_REMOVED lines=96> */
.L_x_1919:
        /* <DEDUP_REMOVED lines=50> */
.L_x_1920:
[----:B--23--:R-:W-:Y:S01]  /*1a30*/  HMMA.16816.F32 R32, R152, R16, RZ ;  /* 0x000000109820723c */ /* 0x00cfe200000018ff */
[----:B------:R-:W-:Y:S01]  /*1a40*/  IMAD.MOV.U32 R3, RZ, RZ, 0x40 ;  /* 0x00000040ff037424 */ /* 0x000fe200078e00ff */
[----:B------:R-:W-:Y:S01]  /*1a50*/  ULDC UR5, c[0x0][0x1d0] ;  /* 0x0000740000057ab9 */ /* 0x000fe20000000800 */
[----:B------:R-:W-:Y:S01]  /*1a60*/  STL [R1+0x24], R239 ;  /* 0x000024ef01007387 */ /* 0x000fe20000100800 */
[----:B------:R-:W-:Y:S01]  /*1a70*/  UIADD3 UR5, UR7, UR5, URZ ;  /* 0x0000000507057290 */ /* 0x000fe2000fffe03f */
[----:B------:R-:W-:-:S02]  /*1a80*/  SHF.L.U32 R135, R2, 0x1, RZ ;  /* 0x0000000102877819 */ /* 0x000fc400000006ff */
[----:B------:R-:W-:Y:S01]  /*1a90*/  SEL R234, R3, 0xffffffc0, !P1 ;  /* 0xffffffc003ea7807 */ /* 0x000fe20004800000 */
[C---:B------:R-:W-:Y:S01]  /*1aa0*/  HMMA.16816.F32 R28, R152.reuse, R18, RZ ;  /* 0x00000012981c723c */ /* 0x040fe200000018ff */
[----:B------:R-:W0:Y:S01]  /*1ab0*/  LDGDEPBAR ;  /* 0x00000000000079af */ /* 0x000e220000000000 */
[C-C-:B------:R-:W-:Y:S01]  /*1ac0*/  IMAD.IADD R2, R235.reuse, 0x1, R135.reuse ;  /* 0x00000001eb027824 */ /* 0x140fe200078e0287 */
[----:B------:R-:W-:Y:S01]  /*1ad0*/  IADD3 R3, R234, R4, RZ ;  /* 0x00000004ea037210 */ /* 0x000fe20007ffe0ff */
[----:B------:R-:W-:Y:S02]  /*1ae0*/  IMAD.IADD R5, R232, 0x1, R234 ;  /* 0x00000001e8057824 */ /* 0x000fe400078e02ea */
[----:B------:R-:W-:Y:S02]  /*1af0*/  IMAD R233, R0, 0x2, R135 ;  /* 0x0000000200e97824 */ /* 0x000fe400078e0287 */
[----:B------:R-:W-:Y:S01]  /*1b00*/  HMMA.16816.F32 R24, R152, R20, RZ ;  /* 0x000000149818723c */ /* 0x000fe200000018ff */
[----:B------:R-:W-:Y:S02]  /*1b10*/  LDSM.16.M88.4 R68, [R5+0x13900] ;  /* 0x013900000544783b */ /* 0x000fe40000000200 */
[----:B------:R-:W-:-:S02]  /*1b20*/  IADD3 R0, R235, R233, RZ ;  /* 0x000000e9eb007210 */ /* 0x000fc40007ffe0ff */
[----:B------:R-:W-:Y:S03]  /*1b30*/  LDSM.16.M88.4 R108, [R3+0x12100] ;  /* 0x01210000036c783b */ /* 0x000fe60000000200 */
[C---:B----4-:R-:W-:Y:S01]  /*1b40*/  HMMA.16816.F32 R16, R152.reuse, R36, RZ ;  /* 0x000000249810723c */ /* 0x050fe200000018ff */
[----:B------:R-:W-:Y:S07]  /*1b50*/  LDSM.16.M88.4 R112, [R3+0x13900] ;  /* 0x013900000370783b */ /* 0x000fee0000000200 */
[C---:B------:R-:W-:Y:S08]  /*1b60*/  HMMA.16816.F32 R12, R152.reuse, R38, RZ ;  /* 0x00000026980c723c */ /* 0x040ff000000018ff */
[C---:B-1----:R-:W-:Y:S08]  /*1b70*/  HMMA.16816.F32 R8, R152.reuse, R40, RZ ;  /* 0x000000289808723c */ /* 0x042ff000000018ff */
[----:B------:R-:W-:Y:S08]  /*1b80*/  HMMA.16816.F32 R20, R152, R22, RZ ;  /* 0x000000169814723c */ /* 0x000ff000000018ff */
[C---:B------:R-:W-:Y:S08]  /*1b90*/  HMMA.16816.F32 R88, R156.reuse, R48, R24 ;  /* 0x000000309c58723c */ /* 0x040ff00000001818 */
[C---:B------:R-:W-:Y:S08]  /*1ba0*/  HMMA.16816.F32 R80, R156.reuse, R44, R16 ;  /* 0x0000002c9c50723c */ /* 0x040ff00000001810 */
[C---:B------:R-:W-:Y:S01]  /*1bb0*/  HMMA.16816.F32 R72, R156.reuse, R46, R12 ;  /* 0x0000002e9c48723c */ /* 0x040fe2000000180c */
[----:B------:R-:W1:Y:S07]  /*1bc0*/  LDSM.16.M88.4 R44, [R5+0x12900] ;  /* 0x01290000052c783b */ /* 0x000e6e0000000200 */
[----:B------:R-:W-:Y:S08]  /*1bd0*/  HMMA.16816.F32 R76, R156, R60, R8 ;  /* 0x0000003c9c4c723c */ /* 0x000ff00000001808 */
[----:B------:R-:W-:Y:S08]  /*1be0*/  HMMA.16816.F32 R24, R152, R42, RZ ;  /* 0x0000002a9818723c */ /* 0x000ff000000018ff */
[C---:B------:R-:W-:Y:S01]  /*1bf0*/  HMMA.16816.F32 R92, R156.reuse, R52, R32 ;  /* 0x000000349c5c723c */ /* 0x040fe20000001820 */
[----:B------:R-:W-:Y:S07]  /*1c00*/  LDSM.16.M88.4 R32, [R5+0x12100] ;  /* 0x012100000520783b */ /* 0x000fee0000000200 */
[----:B------:R-:W-:Y:S01]  /*1c10*/  HMMA.16816.F32 R96, R156, R54, R28 ;  /* 0x000000369c60723c */ /* 0x000fe2000000181c */
[----:B------:R-:W2:Y:S07]  /*1c20*/  LDSM.16.M88.4 R52, [R5+0x13100] ;  /* 0x013100000534783b */ /* 0x000eae0000000200 */
[C---:B------:R-:W-:Y:S08]  /*1c30*/  HMMA.16816.F32 R12, R152.reuse, R64, RZ ;  /* 0x00000040980c723c */ /* 0x040ff000000018ff */
[----:B------:R-:W-:Y:S01]  /*1c40*/  HMMA.16816.F32 R8, R152, R66, RZ ;  /* 0x000000429808723c */ /* 0x000fe200000018ff */
[----:B------:R-:W3:Y:S07]  /*1c50*/  LDSM.16.M88.4 R64, [R5+0x14100] ;  /* 0x014100000540783b */ /* 0x000eee0000000200 */
[----:B------:R-:W-:Y:S08]  /*1c60*/  HMMA.16816.F32 R84, R156, R50, R20 ;  /* 0x000000329c54723c */ /* 0x000ff00000001814 */
[C---:B------:R-:W-:Y:S08]  /*1c70*/  HMMA.16816.F32 R20, R152.reuse, R56, RZ ;  /* 0x000000389814723c */ /* 0x040ff000000018ff */
[----:B------:R-:W-:Y:S08]  /*1c80*/  HMMA.16816.F32 R16, R152, R58, RZ ;  /* 0x0000003a9810723c */ /* 0x000ff000000018ff */
[C---:B------:R-:W-:Y:S01]  /*1c90*/  HMMA.16816.F32 R56, R156.reuse, R62, R24 ;  /* 0x0000003e9c38723c */ /* 0x040fe20000001818 */
[----:B------:R-:W4:Y:S07]  /*1ca0*/  LDSM.16.M88.4 R60, [R5+0x14900] ;  /* 0x01490000053c783b */ /* 0x000f2e0000000200 */
[C---:B------:R-:W-:Y:S08]  /*1cb0*/  HMMA.16816.F32 R36, R156.reuse, R104, R12 ;  /* 0x000000689c24723c */ /* 0x040ff0000000180c */
[C---:B------:R-:W-:Y:S01]  /*1cc0*/  HMMA.16816.F32 R28, R156.reuse, R106, R8 ;  /* 0x0000006a9c1c723c */ /* 0x040fe20000001808 */
[----:B------:R-:W3:Y:S07]  /*1cd0*/  LDSM.16.M88.4 R104, [R3+0x13100] ;  /* 0x013100000368783b */ /* 0x000eee0000000200 */
[C---:B------:R-:W-:Y:S08]  /*1ce0*/  HMMA.16816.F32 R48, R156.reuse, R100, R20 ;  /* 0x000000649c30723c */ /* 0x040ff00000001814 */
[----:B------:R-:W-:Y:S01]  /*1cf0*/  HMMA.16816.F32 R40, R156, R102, R16 ;  /* 0x000000669c28723c */ /* 0x000fe20000001810 */
[----:B------:R-:W3:Y:S07]  /*1d00*/  LDSM.16.M88.4 R100, [R3+0x12900] ;  /* 0x012900000364783b */ /* 0x000eee0000000200 */
[C---:B-1----:R-:W-:Y:S08]  /*1d10*/  HMMA.16816.F32 R16, R184.reuse, R44, R88 ;  /* 0x0000002cb810723c */ /* 0x042ff00000001858 */
[C---:B------:R-:W-:Y:S08]  /*1d20*/  HMMA.16816.F32 R12, R184.reuse, R46, R84 ;  /* 0x0000002eb80c723c */ /* 0x040ff00000001854 */
[C---:B--2---:R-:W-:Y:S08]  /*1d30*/  HMMA.16816.F32 R44, R184.reuse, R54, R72 ;  /* 0x00000036b82c723c */ /* 0x044ff00000001848 */
[C---:B------:R-:W-:Y:S08]  /*1d40*/  HMMA.16816.F32 R24, R184.reuse, R32, R92 ;  /* 0x00000020b818723c */ /* 0x040ff0000000185c */
[C---:B------:R-:W-:Y:S08]  /*1d50*/  HMMA.16816.F32 R20, R184.reuse, R34, R96 ;  /* 0x00000022b814723c */ /* 0x040ff00000001860 */
[C---:B------:R-:W-:Y:S01]  /*1d60*/  HMMA.16816.F32 R8, R184.reuse, R52, R80 ;  /* 0x00000034b808723c */ /* 0x040fe20000001850 */
[----:B------:R-:W-:Y:S07]  /*1d70*/  LDSM.16.M88.4 R52, [R3+0x14100] ;  /* 0x014100000334783b */ /* 0x000fee0000000200 */
[C---:B---3--:R-:W-:Y:S08]  /*1d80*/  HMMA.16816.F32 R92, R184.reuse, R64, R48 ;  /* 0x00000040b85c723c */ /* 0x048ff00000001830 */
[C---:B------:R-:W-:Y:S01]  /*1d90*/  HMMA.16816.F32 R88, R184.reuse, R66, R40 ;  /* 0x00000042b858723c */ /* 0x040fe20000001828 */
[----:B------:R-:W1:Y:S04]  /*1da0*/  LDSM.16.M88.4 R64, [R3+0x14900] ;  /* 0x014900000340783b */ /* 0x000e680000000200 */
[----:B------:R-:W-:Y:S03]  /*1db0*/  LDSM.16.M88.4 R40, [R232+0x16100] ;  /* 0x01610000e828783b */ /* 0x000fe60000000200 */
[C---:B----4-:R-:W-:Y:S01]  /*1dc0*/  HMMA.16816.F32 R84, R184.reuse, R60, R36 ;  /* 0x0000003cb854723c */ /* 0x050fe20000001824 */
[----:B------:R-:W-:Y:S07]  /*1dd0*/  LDSM.16.M88.4 R36, [R232+0x16900] ;  /* 0x01690000e824783b */ /* 0x000fee0000000200 */
[C---:B------:R-:W-:Y:S01]  /*1de0*/  HMMA.16816.F32 R80, R184.reuse, R62, R28 ;  /* 0x0000003eb850723c */ /* 0x040fe2000000181c */
[----:B------:R-:W2:Y:S07]  /*1df0*/  LDSM.16.M88.4 R60, [R232+0x15100] ;  /* 0x01510000e83c783b */ /* 0x000eae0000000200 */
[C---:B------:R-:W-:Y:S08]  /*1e00*/  HMMA.16816.F32 R76, R184.reuse, R68, R76 ;  /* 0x00000044b84c723c */ /* 0x040ff0000000184c */
[----:B------:R-:W-:Y:S08]  /*1e10*/  HMMA.16816.F32 R96, R184, R70, R56 ;  /* 0x00000046b860723c */ /* 0x000ff00000001838 */
        /* <DEDUP_REMOVED lines=8> */
[C---:B------:R-:W-:Y:S01]  /*1ea0*/  HMMA.16816.F32 R32, R188.reuse, R104, R8 ;  /* 0x00000068bc20723c */ /* 0x040fe20000001808 */
[----:B------:R-:W2:Y:S07]  /*1eb0*/  LDSM.16.M88.4 R104, [R4+0x15100] ;  /* 0x015100000468783b */ /* 0x000eae0000000200 */
[C---:B------:R-:W-:Y:S08]  /*1ec0*/  HMMA.16816.F32 R24, R188.reuse, R112, R76 ;  /* 0x00000070bc18723c */ /* 0x040ff0000000184c */
[C---:B------:R-:W-:Y:S01]  /*1ed0*/  HMMA.16816.F32 R20, R188.reuse, R114, R96 ;  /* 0x00000072bc14723c */ /* 0x040fe20000001860 */
[----:B------:R-:W3:Y:S04]  /*1ee0*/  LDSM.16.M88.4 R96, [R4+0x15900] ;  /* 0x015900000460783b */ /* 0x000ee80000000200 */
[----:B------:R-:W3:Y:S03]  /*1ef0*/  LDSM.16.M88.4 R112, [R4+0x16100] ;  /* 0x016100000470783b */ /* 0x000ee60000000200 */
[C---:B-1----:R-:W-:Y:S08]  /*1f00*/  HMMA.16816.F32 R8, R188.reuse, R64, R84 ;  /* 0x00000040bc08723c */ /* 0x042ff00000001854 */
[C---:B------:R-:W-:Y:S08]  /*1f10*/  HMMA.16816.F32 R12, R188.reuse, R54, R88 ;  /* 0x00000036bc0c723c */ /* 0x040ff00000001858 */
[----:B------:R-:W-:Y:S08]  /*1f20*/  HMMA.16816.F32 R80, R188, R66, R80 ;  /* 0x00000042bc50723c */ /* 0x000ff00000001850 */
[C---:B--2---:R-:W-:Y:S08]  /*1f30*/  HMMA.16816.F32 R72, R192.reuse, R60, R72 ;  /* 0x0000003cc048723c */ /* 0x044ff00000001848 */
[C---:B------:R-:W-:Y:S08]  /*1f40*/  HMMA.16816.F32 R76, R192.reuse, R62, R68 ;  /* 0x0000003ec04c723c */ /* 0x040ff00000001844 */
[C---:B---3--:R-:W-:Y:S08]  /*1f50*/  HMMA.16816.F32 R88, R192.reuse, R44, R56 ;  /* 0x0000002cc058723c */ /* 0x048ff00000001838 */
[----:B------:R-:W-:Y:S01]  /*1f60*/  HMMA.16816.F32 R68, R192, R46, R48 ;  /* 0x0000002ec044723c */ /* 0x000fe20000001830 */
[----:B------:R-:W1:Y:S04]  /*1f70*/  LDSM.16.M88.4 R48, [R4+0x16900] ;  /* 0x016900000430783b */ /* 0x000e680000000200 */
[----:B------:R-:W-:Y:S03]  /*1f80*/  LDSM.16.M88.4 R44, [R4+0x17100] ;  /* 0x01710000042c783b */ /* 0x000fe60000000200 */
[----:B------:R-:W-:Y:S08]  /*1f90*/  HMMA.16816.F32 R16, R188, R52, R92 ;  /* 0x00000034bc10723c */ /* 0x000ff0000000185c */
[C---:B------:R-:W-:Y:S08]  /*1fa0*/  HMMA.16816.F32 R84, R192.reuse, R40, R32 ;  /* 0x00000028c054723c */ /* 0x040ff00000001820 */
[C---:B------:R-:W-:Y:S01]  /*1fb0*/  HMMA.16816.F32 R92, R192.reuse, R42, R28 ;  /* 0x0000002ac05c723c */ /* 0x040fe2000000181c */
[----:B------:R-:W2:Y:S04]  /*1fc0*/  LDSM.16.M88.4 R40, [R4+0x17900] ;  /* 0x017900000428783b */ /* 0x000ea80000000200 */
[----:B------:R-:W3:Y:S03]  /*1fd0*/  LDSM.16.M88.4 R28, [R5+0x15100] ;  /* 0x01510000051c783b */ /* 0x000ee60000000200 */
[C---:B------:R-:W-:Y:S01]  /*1fe0*/  HMMA.16816.F32 R64, R192.reuse, R36, R24 ;  /* 0x00000024c040723c */ /* 0x040fe20000001818 */
[----:B------:R-:W1:Y:S07]  /*1ff0*/  LDSM.16.M88.4 R24, [R5+0x15900] ;  /* 0x015900000518783b */ /* 0x000e6e0000000200 */
[C---:B------:R-:W-:Y:S08]  /*2000*/  HMMA.16816.F32 R60, R192.reuse, R38, R20 ;  /* 0x00000026c03c723c */ /* 0x040ff00000001814 */
[C---:B----4-:R-:W-:Y:S08]  /*2010*/  HMMA.16816.F32 R36, R192.reuse, R108, R8 ;  /* 0x0000006cc024723c */ /* 0x050ff00000001808 */
[C---:B------:R-:W-:Y:S08]  /*2020*/  HMMA.16816.F32 R52, R192.reuse, R102, R12 ;  /* 0x00000066c034723c */ /* 0x040ff0000000180c */
[----:B------:R-:W-:Y:S01]  /*2030*/  HMMA.16816.F32 R32, R192, R110, R80 ;  /* 0x0000006ec020723c */ /* 0x000fe20000001850 */
[----:B------:R-:W4:Y:S07]  /*2040*/  LDSM.16.M88.4 R80, [R5+0x16100] ;  /* 0x016100000550783b */ /* 0x000f2e0000000200 */
[C---:B------:R-:W-:Y:S01]  /*2050*/  HMMA.16816.F32 R20, R196.reuse, R104, R72 ;  /* 0x00000068c414723c */ /* 0x040fe20000001848 */
[----:B------:R-:W1:Y:S07]  /*2060*/  LDSM.16.M88.4 R72, [R5+0x16900] ;  /* 0x016900000548783b */ /* 0x000e6e0000000200 */
[C---:B------:R-:W-:Y:S08]  /*2070*/  HMMA.16816.F32 R12, R196.reuse, R96, R88 ;  /* 0x00000060c40c723c */ /* 0x040ff00000001858 */
[----:B------:R-:W-:Y:S08]  /*2080*/  HMMA.16816.F32 R8, R196, R98, R68 ;  /* 0x00000062c408723c */ /* 0x000ff00000001844 */
[----:B------:R-:W-:Y:S08]  /*2090*/  HMMA.16816.F32 R56, R192, R100, R16 ;  /* 0x00000064c038723c */ /* 0x000ff00000001810 */
[C---:B------:R-:W-:Y:S01]  /*20a0*/  HMMA.16816.F32 R16, R196.reuse, R106, R76 ;  /* 0x0000006ac410723c */ /* 0x040fe2000000184c */
[----:B------:R-:W3:Y:S07]  /*20b0*/  LDSM.16.M88.4 R76, [R5+0x17100] ;  /* 0x01710000054c783b */ /* 0x000eee0000000200 */
[C---:B------:R-:W-:Y:S08]  /*20c0*/  HMMA.16816.F32 R68, R196.reuse, R112, R84 ;  /* 0x00000070c444723c */ /* 0x040ff00000001854 */
[C---:B------:R-:W-:Y:S08]  /*20d0*/  HMMA.16816.F32 R100, R196.reuse, R114, R92 ;  /* 0x00000072c464723c */ /* 0x040ff0000000185c */
[C---:B-1----:R-:W-:Y:S08]  /*20e0*/  HMMA.16816.F32 R88, R196.reuse, R48, R64 ;  /* 0x00000030c458723c */ /* 0x042ff00000001840 */
[C---:B------:R-:W-:Y:S08]  /*20f0*/  HMMA.16816.F32 R96, R196.reuse, R50, R60 ;  /* 0x00000032c460723c */ /* 0x040ff0000000183c */
[C---:B--2---:R-:W-:Y:S01]  /*2100*/  HMMA.16816.F32 R84, R196.reuse, R40, R36 ;  /* 0x00000028c454723c */ /* 0x044fe20000001824 */
[----:B------:R-:W1:Y:S07]  /*2110*/  LDSM.16.M88.4 R36, [R5+0x17900] ;  /* 0x017900000524783b */ /* 0x000e6e0000000200 */
[----:B------:R-:W-:Y:S01]  /*2120*/  HMMA.16816.F32 R64, R196, R42, R32 ;  /* 0x0000002ac440723c */ /* 0x000fe20000001820 */
[----:B------:R-:W2:Y:S04]  /*2130*/  LDSM.16.M88.4 R32, [R3+0x15100] ;  /* 0x015100000320783b */ /* 0x000ea80000000200 */
[----:B------:R-:W-:Y:S03]  /*2140*/  LDSM.16.M88.4 R40, [R3+0x16900] ;  /* 0x016900000328783b */ /* 0x000fe60000000200 */
[C---:B---3--:R-:W-:Y:S08]  /*2150*/  HMMA.16816.F32 R60, R200.reuse, R28, R20 ;  /* 0x0000001cc83c723c */ /* 0x048ff00000001814 */
[C---:B------:R-:W-:Y:S08]  /*2160*/  HMMA.16816.F32 R48, R200.reuse, R24, R12 ;  /* 0x00000018c830723c */ /* 0x040ff0000000180c */
[----:B------:R-:W-:Y:S01]  /*2170*/  HMMA.16816.F32 R20, R200, R26, R8 ;  /* 0x0000001ac814723c */ /* 0x000fe20000001808 */
[----:B------:R-:W3:Y:S07]  /*2180*/  LDSM.16.M88.4 R24, [R3+0x16100] ;  /* 0x016100000318783b */ /* 0x000eee0000000200 */
[----:B------:R-:W-:Y:S08]  /*2190*/  HMMA.16816.F32 R104, R196, R44, R56 ;  /* 0x0000002cc468723c */ /* 0x000ff00000001838 */
[----:B------:R-:W-:Y:S01]  /*21a0*/  HMMA.16816.F32 R56, R200, R30, R16 ;  /* 0x0000001ec838723c */ /* 0x000fe20000001810 */
[----:B------:R-:W1:Y:S07]  /*21b0*/  LDSM.16.M88.4 R28, [R3+0x15900] ;  /* 0x01590000031c783b */ /* 0x000e6e0000000200 */
[----:B------:R-:W-:Y:S08]  /*21c0*/  HMMA.16816.F32 R92, R196, R46, R52 ;  /* 0x0000002ec45c723c */ /* 0x000ff00000001834 */
[C---:B----4-:R-:W-:Y:S01]  /*21d0*/  HMMA.16816.F32 R16, R200.reuse, R80, R68 ;  /* 0x00000050c810723c */ /* 0x050fe20000001844 */
[----:B------:R-:W-:Y:S07]  /*21e0*/  LDSM.16.M88.4 R68, [R232+0x18100] ;  /* 0x01810000e844783b */ /* 0x000fee0000000200 */
[C---:B------:R-:W-:Y:S08]  /*21f0*/  HMMA.16816.F32 R12, R200.reuse, R82, R100 ;  /* 0x00000052c80c723c */ /* 0x040ff00000001864 */
[C---:B------:R-:W-:Y:S08]  /*2200*/  HMMA.16816.F32 R8, R200.reuse, R72, R88 ;  /* 0x00000048c808723c */ /* 0x040ff00000001858 */
[C---:B------:R-:W-:Y:S01]  /*2210*/  HMMA.16816.F32 R44, R200.reuse, R74, R96 ;  /* 0x0000004ac82c723c */ /* 0x040fe20000001860 */
[----:B------:R-:W4:Y:S07]  /*2220*/  LDSM.16.M88.4 R72, [R3+0x17100] ;  /* 0x017100000348783b */ /* 0x000f2e0000000200 */
[C---:B------:R-:W-:Y:S01]  /*2230*/  HMMA.16816.F32 R52, R200.reuse, R76, R104 ;  /* 0x0000004cc834723c */ /* 0x040fe20000001868 */
[----:B------:R-:W4:Y:S07]  /*2240*/  LDSM.16.M88.4 R104, [R3+0x17900] ;  /* 0x017900000368783b */ /* 0x000f2e0000000200 */
[C---:B------:R-:W-:Y:S08]  /*2250*/  HMMA.16816.F32 R76, R200.reuse, R78, R92 ;  /* 0x0000004ec84c723c */ /* 0x040ff0000000185c */
[----:B-1----:R-:W-:Y:S01]  /*2260*/  HMMA.16816.F32 R92, R200, R38, R64 ;  /* 0x00000026c85c723c */ /* 0x002fe20000001840 */
[----:B------:R-:W1:Y:S07]  /*2270*/  LDSM.16.M88.4 R64, [R232+0x18900] ;  /* 0x01890000e840783b */ /* 0x000e6e0000000200 */
[C---:B--2---:R-:W-:Y:S08]  /*2280*/  HMMA.16816.F32 R96, R204.reuse, R32, R60 ;  /* 0x00000020cc60723c */ /* 0x044ff0000000183c */
[C---:B------:R-:W-:Y:S01]  /*2290*/  HMMA.16816.F32 R88, R204.reuse, R34, R56 ;  /* 0x00000022cc58723c */ /* 0x040fe20000001838 */
[----:B------:R-:W-:Y:S07]  /*22a0*/  LDSM.16.M88.4 R32, [R232+0x19100] ;  /* 0x01910000e820783b */ /* 0x000fee0000000200 */
[C---:B---3--:R-:W-:Y:S08]  /*22b0*/  HMMA.16816.F32 R60, R204.reuse, R24, R16 ;  /* 0x00000018cc3c723c */ /* 0x048ff00000001810 */
[----:B------:R-:W-:Y:S01]  /*22c0*/  HMMA.16816.F32 R56, R204, R26, R12 ;  /* 0x0000001acc38723c */ /* 0x000fe2000000180c */
[----:B------:R-:W2:Y:S07]  /*22d0*/  LDSM.16.M88.4 R24, [R232+0x1a100] ;  /* 0x01a10000e818783b */ /* 0x000eae0000000200 */
[----:B------:R-:W-:Y:S08]  /*22e0*/  HMMA.16816.F32 R80, R200, R36, R84 ;  /* 0x00000024c850723c */ /* 0x000ff00000001854 */
[C---:B------:R-:W-:Y:S08]  /*22f0*/  HMMA.16816.F32 R84, R204.reuse, R28, R48 ;  /* 0x0000001ccc54723c */ /* 0x040ff00000001830 */
[C---:B------:R-:W-:Y:S01]  /*2300*/  HMMA.16816.F32 R100, R204.reuse, R30, R20 ;  /* 0x0000001ecc64723c */ /* 0x040fe20000001814 */
[----:B------:R-:W3:Y:S07]  /*2310*/  LDSM.16.M88.4 R28, [R232+0x19900] ;  /* 0x01990000e81c783b */ /* 0x000eee0000000200 */
[C---:B------:R-:W-:Y:S08]  /*2320*/  HMMA.16816.F32 R20, R204.reuse, R40, R8 ;  /* 0x00000028cc14723c */ /* 0x040ff00000001808 */
[C---:B----4-:R-:W-:Y:S08]  /*2330*/  HMMA.16816.F32 R12, R204.reuse, R72, R52 ;  /* 0x00000048cc0c723c */ /* 0x050ff00000001834 */
[C---:B------:R-:W-:Y:S01]  /*2340*/  HMMA.16816.F32 R16, R204.reuse, R42, R44 ;  /* 0x0000002acc10723c */ /* 0x040fe2000000182c */
[----:B------:R-:W4:Y:S07]  /*2350*/  LDSM.16.M88.4 R40, [R232+0x1a900] ;  /* 0x01a90000e828783b */ /* 0x000f2e0000000200 */
[C---:B------:R-:W-:Y:S01]  /*2360*/  HMMA.16816.F32 R8, R204.reuse, R74, R76 ;  /* 0x0000004acc08723c */ /* 0x040fe2000000184c */
[----:B------:R-:W2:Y:S07]  /*2370*/  LDSM.16.M88.4 R72, [R4+0x18100] ;  /* 0x018100000448783b */ /* 0x000eae0000000200 */
[C---:B------:R-:W-:Y:S08]  /*2380*/  HMMA.16816.F32 R36, R204.reuse, R104, R80 ;  /* 0x00000068cc24723c */ /* 0x040ff00000001850 */
[----:B------:R-:W-:Y:S01]  /*2390*/  HMMA.16816.F32 R44, R204, R106, R92 ;  /* 0x0000006acc2c723c */ /* 0x000fe2000000185c */
[----:B------:R-:W3:Y:S04]  /*23a0*/  LDSM.16.M88.4 R92, [R4+0x19100] ;  /* 0x01910000045c783b */ /* 0x000ee80000000200 */
[----:B------:R-:W-:Y:S03]  /*23b0*/  LDSM.16.M88.4 R104, [R3+0x1a100] ;  /* 0x01a100000368783b */ /* 0x000fe60000000200 */
[C---:B------:R-:W-:Y:S01]  /*23c0*/  HMMA.16816.F32 R48, R208.reuse, R68, R96 ;  /* 0x00000044d030723c */ /* 0x040fe20000001860 */
[----:B------:R-:W-:Y:S07]  /*23d0*/  LDSM.16.M88.4 R96, [R4+0x19900] ;  /* 0x019900000460783b */ /* 0x000fee0000000200 */
[C---:B-1----:R-:W-:Y:S08]  /*23e0*/  HMMA.16816.F32 R80, R208.reuse, R64, R84 ;  /* 0x00000040d050723c */ /* 0x042ff00000001854 */
[C---:B------:R-:W-:Y:S01]  /*23f0*/  HMMA.16816.F32 R84, R208.reuse, R66, R100 ;  /* 0x00000042d054723c */ /* 0x040fe20000001864 */
[----:B------:R-:W1:Y:S07]  /*2400*/  LDSM.16.M88.4 R100, [R4+0x1a100] ;  /* 0x01a100000464783b */ /* 0x000e6e0000000200 */
[C---:B------:R-:W-:Y:S01]  /*2410*/  HMMA.16816.F32 R68, R208.reuse, R70, R88 ;  /* 0x00000046d044723c */ /* 0x040fe20000001858 */
[----:B------:R-:W1:Y:S07]  /*2420*/  LDSM.16.M88.4 R88, [R4+0x18900] ;  /* 0x018900000458783b */ /* 0x000e6e0000000200 */
[C---:B--2---:R-:W-:Y:S08]  /*2430*/  HMMA.16816.F32 R52, R208.reuse, R24, R12 ;  /* 0x00000018d034723c */ /* 0x044ff0000000180c */
[C---:B------:R-:W-:Y:S08]  /*2440*/  HMMA.16816.F32 R76, R208.reuse, R32, R60 ;  /* 0x00000020d04c723c */ /* 0x040ff0000000183c */
[C---:B------:R-:W-:Y:S08]  /*2450*/  HMMA.16816.F32 R64, R208.reuse, R34, R56 ;  /* 0x00000022d040723c */ /* 0x040ff00000001838 */
        /* <DEDUP_REMOVED lines=9> */
[C---:B------:R-:W-:Y:S08]  /*24f0*/  HMMA.16816.F32 R32, R216.reuse, R74, R68 ;  /* 0x0000004ad820723c */ /* 0x040ff00000001844 */
[C---:B------:R-:W-:Y:S01]  /*2500*/  HMMA.16816.F32 R72, R216.reuse, R92, R76 ;  /* 0x0000005cd848723c */ /* 0x040fe2000000184c */
[----:B------:R-:W-:Y:S07]  /*2510*/  LDSM.16.M88.4 R76, [R3+0x18900] ;  /* 0x01890000034c783b */ /* 0x000fee0000000200 */
[C---:B------:R-:W-:Y:S08]  /*2520*/  HMMA.16816.F32 R68, R216.reuse, R94, R64 ;  /* 0x0000005ed844723c */ /* 0x040ff00000001840 */
[C---:B-1----:R-:W-:Y:S01]  /*2530*/  HMMA.16816.F32 R92, R216.reuse, R100, R52 ;  /* 0x00000064d85c723c */ /* 0x042fe20000001834 */
[----:B------:R-:W1:Y:S07]  /*2540*/  LDSM.16.M88.4 R52, [R5+0x19100] ;  /* 0x019100000534783b */ /* 0x000e6e0000000200 */
[C---:B------:R-:W-:Y:S08]  /*2550*/  HMMA.16816.F32 R64, R216.reuse, R96, R60 ;  /* 0x00000060d840723c */ /* 0x040ff0000000183c */
[C---:B------:R-:W-:Y:S08]  /*2560*/  HMMA.16816.F32 R36, R216.reuse, R88, R80 ;  /* 0x00000058d824723c */ /* 0x040ff00000001850 */
[C---:B------:R-:W-:Y:S01]  /*2570*/  HMMA.16816.F32 R60, R216.reuse, R98, R56 ;  /* 0x00000062d83c723c */ /* 0x040fe20000001838 */
[----:B------:R-:W1:Y:S04]  /*2580*/  LDSM.16.M88.4 R56, [R5+0x19900] ;  /* 0x019900000538783b */ /* 0x000e680000000200 */
[----:B------:R-:W-:Y:S03]  /*2590*/  LDSM.16.M88.4 R96, [R3+0x19100] ;  /* 0x019100000360783b */ /* 0x000fe60000000200 */
[C---:B--2---:R-:W-:Y:S08]  /*25a0*/  HMMA.16816.F32 R80, R216.reuse, R8, R20 ;  /* 0x00000008d850723c */ /* 0x044ff00000001814 */
[----:B------:R-:W-:Y:S01]  /*25b0*/  HMMA.16816.F32 R44, R216, R10, R16 ;  /* 0x0000000ad82c723c */ /* 0x000fe20000001810 */
[----:B------:R-:W2:Y:S07]  /*25c0*/  LDSM.16.M88.4 R16, [R5+0x1a900] ;  /* 0x01a900000510783b */ /* 0x000eae0000000200 */
[----:B---3--:R-:W-:Y:S01]  /*25d0*/  HMMA.16816.F32 R20, R220, R28, R12 ;  /* 0x0000001cdc14723c */ /* 0x008fe2000000180c */
[----:B------:R-:W3:Y:S07]  /*25e0*/  LDSM.16.M88.4 R12, [R3+0x18100] ;  /* 0x01810000030c783b */ /* 0x000eee0000000200 */
[----:B------:R-:W-:Y:S01]  /*25f0*/  HMMA.16816.F32 R48, R216, R90, R84 ;  /* 0x0000005ad830723c */ /* 0x000fe20000001854 */
[----:B------:R4:W2:Y:S07]  /*2600*/  LDSM.16.M88.4 R84, [R5+0x1a100] ;  /* 0x01a100000554783b */ /* 0x0008ae0000000200 */
[----:B------:R-:W-:Y:S08]  /*2610*/  HMMA.16816.F32 R8, R220, R30, R32 ;  /* 0x0000001edc08723c */ /* 0x000ff00000001820 */
[----:B------:R-:W-:Y:S01]  /*2620*/  HMMA.16816.F32 R88, R216, R102, R24 ;  /* 0x00000066d858723c */ /* 0x000fe20000001818 */
[----:B------:R-:W2:Y:S07]  /*2630*/  LDSM.16.M88.4 R100, [R3+0x19900] ;  /* 0x019900000364783b */ /* 0x000eae0000000200 */
[C---:B----4-:R-:W-:Y:S08]  /*2640*/  HMMA.16816.F32 R4, R220.reuse, R40, R36 ;  /* 0x00000028dc04723c */ /* 0x050ff00000001824 */
[C---:B------:R-:W-:Y:S08]  /*2650*/  HMMA.16816.F32 R24, R220.reuse, R42, R48 ;  /* 0x0000002adc18723c */ /* 0x040ff00000001830 */
[----:B-1----:R-:W-:Y:S01]  /*2660*/  HMMA.16816.F32 R32, R220, R54, R68 ;  /* 0x00000036dc20723c */ /* 0x002fe20000001844 */
[----:B------:R1:W4:Y:S01]  /*2670*/  LDSM.16.M88.4 R68, [R3+0x1a900] ;  /* 0x01a900000344783b */ /* 0x0003220000000200 */
[----:B------:R-:W-:-:S06]  /*2680*/  DEPBAR.LE SB0, 0x2 ;  /* 0x000080800000791a */ /* 0x000fcc0000000000 */
[C---:B------:R-:W-:Y:S08]  /*2690*/  HMMA.16816.F32 R40, R220.reuse, R56, R64 ;  /* 0x00000038dc28723c */ /* 0x040ff00000001840 */
[----:B------:R-:W-:Y:S01]  /*26a0*/  HMMA.16816.F32 R48, R220, R58, R60 ;  /* 0x0000003adc30723c */ /* 0x000fe2000000183c */
[----:B-1----:R-:W-:-:S07]  /*26b0*/  SHF.R.S32.HI R3, RZ, 0x1f, R116 ;  /* 0x0000001fff037819 */ /* 0x002fce0000011474 */
[----:B--2---:R-:W-:Y:S01]  /*26c0*/  HMMA.16816.F32 R56, R220, R18, R44 ;  /* 0x00000012dc38723c */ /* 0x004fe2000000182c */
[----:B------:R-:W-:-:S04]  /*26d0*/  LEA.HI R117, R3, R116, RZ, 0x2 ;  /* 0x0000007403757211 */ /* 0x000fc800078f10ff */
[----:B------:R-:W-:-:S03]  /*26e0*/  LOP3.LUT R3, R117, 0x7ffffffc, RZ, 0xc0, !PT ;  /* 0x7ffffffc75037812 */ /* 0x000fc600078ec0ff */
[----:B---3--:R-:W-:Y:S01]  /*26f0*/  HMMA.16816.F32 R44, R224, R12, R20 ;  /* 0x0000000ce02c723c */ /* 0x008fe20000001814 */
[----:B------:R-:W-:Y:S07]  /*2700*/  STL [R1+0x20], R117 ;  /* 0x0000207501007387 */ /* 0x000fee0000100800 */
[----:B------:R-:W-:Y:S08]  /*2710*/  HMMA.16816.F32 R28, R220, R52, R72 ;  /* 0x00000034dc1c723c */ /* 0x000ff00000001848 */
[C---:B------:R-:W-:Y:S08]  /*2720*/  HMMA.16816.F32 R36, R224.reuse, R14, R8 ;  /* 0x0000000ee024723c */ /* 0x040ff00000001808 */
[C---:B------:R-:W-:Y:S07]  /*2730*/  HMMA.16816.F32 R8, R224.reuse, R76, R4 ;  /* 0x0000004ce008723c */ /* 0x040fee0000001804 */
[----:B------:R-:W-:Y:S01]  /*2740*/  IMAD.IADD R4, R116, 0x1, -R3 ;  /* 0x0000000174047824 */ /* 0x000fe200078e0a03 */
[----:B------:R-:W-:Y:S01]  /*2750*/  HMMA.16816.F32 R12, R224, R78, R24 ;  /* 0x0000004ee00c723c */ /* 0x000fe20000001818 */
[----:B------:R-:W-:-:S04]  /*2760*/  IMAD.U32 R3, RZ, RZ, UR5 ;  /* 0x00000005ff037e24 */ /* 0x000fc8000f8e00ff */
[----:B------:R-:W-:-:S03]  /*2770*/  IMAD R3, R4, -0x2, R3 ;  /* 0xfffffffe04037824 */ /* 0x000fc600078e0203 */
[----:B------:R-:W-:Y:S02]  /*2780*/  HMMA.16816.F32 R64, R220, R16, R80 ;  /* 0x00000010dc40723c */ /* 0x000fe40000001850 */
[C---:B------:R-:W-:Y:S02]  /*2790*/  ISETP.GT.AND P5, PT, R3.reuse, RZ, PT ;  /* 0x000000ff0300720c */ /* 0x040fe40003fa4270 */
[C---:B------:R-:W-:Y:S02]  /*27a0*/  ISETP.GT.AND P1, PT, R3.reuse, 0x1, PT ;  /* 0x000000010300780c */ /* 0x040fe40003f24270 */
[----:B------:R-:W-:Y:S02]  /*27b0*/  ISETP.GT.AND P6, PT, R3, 0x8, PT ;  /* 0x000000080300780c */ /* 0x000fe40003fc4270 */
[----:B------:R-:W-:Y:S01]  /*27c0*/  FSEL R6, R44, -INF , P5 ;  /* 0xff8000002c067808 */ /* 0x000fe20002800000 */
[----:B------:R-:W-:Y:S01]  /*27d0*/  HMMA.16816.F32 R16, R224, R96, R28 ;  /* 0x00000060e010723c */ /* 0x000fe2000000181c */
[----:B------:R-:W-:-:S02]  /*27e0*/  FSEL R7, R45, -INF , P1 ;  /* 0xff8000002d077808 */ /* 0x000fc40000800000 */
[----:B------:R-:W-:Y:S02]  /*27f0*/  FSEL R38, R38, -INF , P6 ;  /* 0xff80000026267808 */ /* 0x000fe40003000000 */
[----:B------:R-:W-:Y:S02]  /*2800*/  FMNMX.FTZ R4, R6, R7, !PT ;  /* 0x0000000706047209 */ /* 0x000fe40007810000 */
[----:B------:R-:W-:Y:S01]  /*2810*/  FSEL R31, R47, -INF , P1 ;  /* 0xff8000002f1f7808 */ /* 0x000fe20000800000 */
[----:B------:R-:W-:Y:S01]  /*2820*/  HMMA.16816.F32 R52, R220, R84, R92 ;  /* 0x00000054dc34723c */ /* 0x000fe2000000185c */
[----:B------:R-:W-:Y:S02]  /*2830*/  ISETP.GT.AND P1, PT, R3, 0x9, PT ;  /* 0x000000090300780c */ /* 0x000fe40003f24270 */
[----:B------:R-:W-:Y:S02]  /*2840*/  FSEL R28, R36, -INF , P6 ;  /* 0xff800000241c7808 */ /* 0x000fe40003000000 */
[----:B------:R-:W-:-:S02]  /*2850*/  FSEL R30, R46, -INF , P5 ;  /* 0xff8000002e1e7808 */ /* 0x000fc40002800000 */
[----:B------:R-:W-:Y:S01]  /*2860*/  ISETP.GT.AND P5, PT, R3, 0x10, PT ;  /* 0x000000100300780c */ /* 0x000fe20003fa4270 */
[----:B------:R-:W-:Y:S01]  /*2870*/  HMMA.16816.F32 R20, R224, R98, R32 ;  /* 0x00000062e014723c */ /* 0x000fe20000001820 */
[----:B------:R-:W-:Y:S02]  /*2880*/  FSEL R29, R37, -INF , P1 ;  /* 0xff800000251d7808 */ /* 0x000fe40000800000 */
[----:B------:R-:W-:Y:S02]  /*2890*/  FMNMX.FTZ R4, R28, R4, !PT ;  /* 0x000000041c047209 */ /* 0x000fe40007810000 */
[----:B------:R-:W-:Y:S02]  /*28a0*/  FSEL R39, R39, -INF , P1 ;  /* 0xff80000027277808 */ /* 0x000fe40000800000 */
[----:B------:R-:W-:Y:S01]  /*28b0*/  ISETP.GT.AND P1, PT, R3, 0x11, PT ;  /* 0x000000110300780c */ /* 0x000fe20003f24270 */
[----:B------:R-:W-:Y:S01]  /*28c0*/  HMMA.16816.F32 R60, R220, R86, R88 ;  /* 0x00000056dc3c723c */ /* 0x000fe20000001858 */
[----:B------:R-:W-:-:S02]  /*28d0*/  FSEL R45, R8, -INF , P5 ;  /* 0xff800000082d7808 */ /* 0x000fc40002800000 */
[----:B------:R-:W-:Y:S02]  /*28e0*/  FMNMX.FTZ R4, R29, R4, !PT ;  /* 0x000000041d047209 */ /* 0x000fe40007810000 */
[----:B------:R-:W-:Y:S02]  /*28f0*/  ISETP.GT.AND P6, PT, R3, 0x18, PT ;  /* 0x000000180300780c */ /* 0x000fe40003fc4270 */
[----:B------:R-:W-:Y:S01]  /*2900*/  FSEL R44, R9, -INF , P1 ;  /* 0xff800000092c7808 */ /* 0x000fe20000800000 */
[----:B------:R-:W-:Y:S01]  /*2910*/  HMMA.16816.F32 R24, R224, R100, R40 ;  /* 0x00000064e018723c */ /* 0x000fe20000001828 */
[----:B------:R-:W-:Y:S02]  /*2920*/  FMNMX.FTZ R4, R45, R4, !PT ;  /* 0x000000042d047209 */ /* 0x000fe40007810000 */
[----:B------:R-:W-:Y:S02]  /*2930*/  FSEL R84, R10, -INF , P5 ;  /* 0xff8000000a547808 */ /* 0x000fe40002800000 */
[----:B------:R-:W-:-:S02]  /*2940*/  ISETP.GT.AND P5, PT, R3, 0x19, PT ;  /* 0x000000190300780c */ /* 0x000fc40003fa4270 */
[----:B------:R-:W-:Y:S01]  /*2950*/  FSEL R86, R14, -INF , P6 ;  /* 0xff8000000e567808 */ /* 0x000fe20003000000 */
[C---:B------:R-:W-:Y:S01]  /*2960*/  HMMA.16816.F32 R32, R224.reuse, R102, R48 ;  /* 0x00000066e020723c */ /* 0x040fe20000001830 */
[----:B------:R-:W-:Y:S02]  /*2970*/  FSEL R14, R12, -INF , P6 ;  /* 0xff8000000c0e7808 */ /* 0x000fe40003000000 */
[----:B------:R-:W-:Y:S02]  /*2980*/  FMNMX.FTZ R4, R44, R4, !PT ;  /* 0x000000042c047209 */ /* 0x000fe40007810000 */
[----:B------:R-:W-:Y:S01]  /*2990*/  FSEL R87, R11, -INF , P1 ;  /* 0xff8000000b577808 */ /* 0x000fe20000800000 */
[----:B------:R-:W-:Y:S01]  /*29a0*/  BAR.SYNC.DEFER_BLOCKING 0x0 ;  /* 0x0000000000007b1d */ /* 0x000fe20000010000 */
[----:B------:R-:W-:Y:S01]  /*29b0*/  FSEL R85, R15, -INF , P5 ;  /* 0xff8000000f557808 */ /* 0x000fe20002800000 */
[----:B------:R-:W-:Y:S01]  /*29c0*/  HMMA.16816.F32 R40, R224, R104, R52 ;  /* 0x00000068e028723c */ /* 0x000fe20000001834 */
[----:B------:R-:W-:-:S02]  /*29d0*/  ISETP.GT.AND P1, PT, R3, 0x20, PT ;  /* 0x000000200300780c */ /* 0x000fc40003f24270 */
[----:B------:R-:W-:Y:S02]  /*29e0*/  FSEL R15, R13, -INF , P5 ;  /* 0xff8000000d0f7808 */ /* 0x000fe40002800000 */
[----:B------:R-:W-:Y:S02]  /*29f0*/  FMNMX.FTZ R4, R14, R4, !PT ;  /* 0x000000040e047209 */ /* 0x000fe40007810000 */
[----:B------:R-:W-:Y:S01]  /*2a00*/  ISETP.GT.AND P5, PT, R3, 0x21, PT ;  /* 0x000000210300780c */ /* 0x000fe20003fa4270 */
[----:B------:R-:W-:Y:S01]  /*2a10*/  HMMA.16816.F32 R48, R224, R106, R60 ;  /* 0x0000006ae030723c */ /* 0x000fe2000000183c */
[----:B------:R-:W-:Y:S02]  /*2a20*/  FSEL R127, R16, -INF , P1 ;  /* 0xff800000107f7808 */ /* 0x000fe40000800000 */
[----:B------:R-:W-:Y:S02]  /*2a30*/  FMNMX.FTZ R4, R15, R4, !PT ;  /* 0x000000040f047209 */ /* 0x000fe40007810000 */
[----:B------:R-:W-:-:S02]  /*2a40*/  FMNMX.FTZ R5, R30, R31, !PT ;  /* 0x0000001f1e057209 */ /* 0x000fc40007810000 */
[----:B------:R-:W-:Y:S01]  /*2a50*/  FSEL R126, R17, -INF , P5 ;  /* 0xff800000117e7808 */ /* 0x000fe20002800000 */
[C---:B----4-:R-:W-:Y:S01]  /*2a60*/  HMMA.16816.F32 R52, R224.reuse, R68, R64 ;  /* 0x00000044e034723c */ /* 0x050fe20000001840 */
[----:B------:R-:W-:Y:S02]  /*2a70*/  ISETP.GT.AND P6, PT, R3, 0x28, PT ;  /* 0x000000280300780c */ /* 0x000fe40003fc4270 */
[----:B------:R-:W-:Y:S02]  /*2a80*/  FMNMX.FTZ R4, R127, R4, !PT ;  /* 0x000000047f047209 */ /* 0x000fe40007810000 */
[----:B------:R-:W-:Y:S01]  /*2a90*/  FMNMX.FTZ R5, R38, R5, !PT ;  /* 0x0000000526057209 */ /* 0x000fe20007810000 */
[----:B------:R-:W-:Y:S01]  /*2aa0*/  LDSM.16.MT88.4 R8, [R2+0x6100] ;  /* 0x006100000208783b */ /* 0x000fe20000004200 */
[----:B------:R-:W-:Y:S01]  /*2ab0*/  FSEL R145, R19, -INF , P5 ;  /* 0xff80000013917808 */ /* 0x000fe20002800000 */
[----:B------:R-:W-:Y:S01]  /*2ac0*/  HMMA.16816.F32 R56, R224, R70, R56 ;  /* 0x00000046e038723c */ /* 0x000fe20000001838 */
[----:B------:R-:W-:-:S02]  /*2ad0*/  ISETP.GT.AND P5, PT, R3, 0x29, PT ;  /* 0x000000290300780c */ /* 0x000fc40003fa4270 */
        /* <DEDUP_REMOVED lines=15> */
[----:B------:R-:W-:Y:S02]  /*2bd0*/  FSEL R182, R25, -INF , P5 ;  /* 0xff80000019b67808 */ /* 0x000fe40002800000 */
[----:B------:R-:W-:Y:S02]  /*2be0*/  ISETP.GT.AND P5, PT, R3, 0x38, PT ;  /* 0x000000380300780c */ /* 0x000fe40003fa4270 */
        /* <DEDUP_REMOVED lines=18> */
[----:B------:R-:W-:Y:S02]  /*2d10*/  FSEL R134, R22, -INF , P6 ;  /* 0xff80000016867808 */ /* 0x000fe40003000000 */
[----:B------:R-:W-:Y:S01]  /*2d20*/  FMNMX.FTZ R5, R145, R5, !PT ;  /* 0x0000000591057209 */ /* 0x000fe20007810000 */
[----:B------:R-:W-:Y:S01]  /*2d30*/  LDSM.16.MT88.4 R20, [R2+0x100] ;  /* 0x000100000214783b */ /* 0x000fe20000004200 */
        /* <DEDUP_REMOVED lines=39> */
[----:B------:R-:W-:Y:S02]  /*2fb0*/  FMNMX.FTZ R3, R245, R3, !PT ;  /* 0x00000003f5037209 */ /* 0x000fe40007810000 */
[----:B------:R-:W-:-:S02]  /*2fc0*/  FSEL R239, R59, -INF , P1 ;  /* 0xff8000003bef7808 */ /* 0x000fc40000800000 */
[----:B------:R-:W-:-:S04]  /*2fd0*/  FMNMX.FTZ R3, R160, R3, !PT ;  /* 0x00000003a0037209 */ /* 0x000fc80007810000 */
[----:B------:R-:W-:-:S04]  /*2fe0*/  FMNMX.FTZ R3, R231, R3, !PT ;  /* 0x00000003e7037209 */ /* 0x000fc80007810000 */
        /* <DEDUP_REMOVED lines=17> */
[----:B------:R-:W-:Y:S01]  /*3100*/  FSEL R12, R12, RZ, P1 ;  /* 0x000000ff0c0c7208 */ /* 0x000fe20000800000 */
        /* <DEDUP_REMOVED lines=14> */
[----:B--2---:R-:W-:Y:S02]  /*31f0*/  FFMA.FTZ R4, R39, c[0x0][0x2d0], -R12 ;  /* 0x0000b40027047a23 */ /* 0x004fe4000001080c */
[----:B------:R-:W2:Y:S04]  /*3200*/  LDSM.16.MT88.4 R36, [R135+0x3100] ;  /* 0x003100008724783b */ /* 0x000ea80000004200 */
[----:B------:R3:W4:Y:S02]  /*3210*/  MUFU.EX2 R162, R4 ;  /* 0x0000000400a27308 */ /* 0x0007240000000800 */
[----:B---3--:R-:W-:-:S02]  /*3220*/  F2FP.PACK_AB R4, R146, R129 ;  /* 0x000000819204723e */ /* 0x008fc400000000ff */
[----:B----4-:R-:W-:-:S07]  /*3230*/  F2FP.PACK_AB R7, R162, R131 ;  /* 0x00000083a207723e */ /* 0x010fce00000000ff */
[C---:B------:R-:W-:Y:S08]  /*3240*/  HMMA.16816.F32 R88, R4.reuse, R16, RZ ;  /* 0x000000100458723c */ /* 0x040ff000000018ff */
[C---:B------:R-:W-:Y:S01]  /*3250*/  HMMA.16816.F32 R68, R4.reuse, R18, RZ ;  /* 0x000000120444723c */ /* 0x040fe200000018ff */
[----:B------:R-:W3:Y:S07]  /*3260*/  LDSM.16.MT88.4 R16, [R0+0x3100] ;  /* 0x003100000010783b */ /* 0x000eee0000004200 */
[C---:B------:R-:W-:Y:S07]  /*3270*/  HMMA.16816.F32 R56, R4.reuse, R8, RZ ;  /* 0x000000080438723c */ /* 0x040fee00000018ff */
[--C-:B------:R-:W-:Y:S01]  /*3280*/  FFMA.FTZ R8, R45, c[0x0][0x2d0], -R13.reuse ;  /* 0x0000b4002d087a23 */ /* 0x100fe2000001080d */
[C---:B------:R-:W-:Y:S03]  /*3290*/  HMMA.16816.F32 R104, R4.reuse, R32, RZ ;  /* 0x000000200468723c */ /* 0x040fe600000018ff */
[----:B------:R4:W-:Y:S05]  /*32a0*/  MUFU.EX2 R161, R8 ;  /* 0x0000000800a17308 */ /* 0x0009ea0000000800 */
[C---:B------:R-:W-:Y:S01]  /*32b0*/  HMMA.16816.F32 R80, R4.reuse, R34, RZ ;  /* 0x000000220450723c */ /* 0x040fe200000018ff */
[----:B------:R-:W3:Y:S07]  /*32c0*/  LDSM.16.MT88.4 R32, [R0+0x6100] ;  /* 0x006100000020783b */ /* 0x000eee0000004200 */
[----:B-1----:R-:W-:Y:S01]  /*32d0*/  HMMA.16816.F32 R96, R4, R28, RZ ;  /* 0x0000001c0460723c */ /* 0x002fe200000018ff */
[----:B----4-:R-:W-:-:S04]  /*32e0*/  FFMA.FTZ R8, R44, c[0x0][0x2d0], -R13 ;  /* 0x0000b4002c087a23 */ /* 0x010fc8000001080d */
[----:B------:R1:W4:Y:S03]  /*32f0*/  MUFU.EX2 R228, R8 ;  /* 0x0000000800e47308 */ /* 0x0003260000000800 */
[C---:B------:R-:W-:Y:S01]  /*3300*/  HMMA.16816.F32 R72, R4.reuse, R30, RZ ;  /* 0x0000001e0448723c */ /* 0x040fe200000018ff */
[----:B------:R-:W-:Y:S07]  /*3310*/  LDSM.16.MT88.4 R28, [R233+0x6100] ;  /* 0x00610000e91c783b */ /* 0x000fee0000004200 */
[----:B------:R-:W-:Y:S01]  /*3320*/  HMMA.16816.F32 R100, R4, R20, RZ ;  /* 0x000000140464723c */ /* 0x000fe200000018ff */
[----:B-1----:R-:W-:-:S07]  /*3330*/  FFMA.FTZ R8, R14, c[0x0][0x2d0], -R13 ;  /* 0x0000b4000e087a23 */ /* 0x002fce000001080d */
[C---:B------:R-:W-:Y:S01]  /*3340*/  HMMA.16816.F32 R76, R4.reuse, R22, RZ ;  /* 0x00000016044c723c */ /* 0x040fe200000018ff */
[----:B------:R-:W1:Y:S01]  /*3350*/  LDSM.16.MT88.4 R20, [R135+0x6100] ;  /* 0x006100008714783b */ /* 0x000e620000004200 */
[----:B------:R3:W-:Y:S06]  /*3360*/  MUFU.EX2 R14, R8 ;  /* 0x00000008000e7308 */ /* 0x0007ec0000000800 */
[C---:B--2---:R-:W-:Y:S08]  /*3370*/  HMMA.16816.F32 R92, R4.reuse, R36, RZ ;  /* 0x00000024045c723c */ /* 0x044ff000000018ff */
[----:B------:R-:W-:Y:S01]  /*3380*/  HMMA.16816.F32 R60, R4, R38, RZ ;  /* 0x00000026043c723c */ /* 0x000fe200000018ff */
[----:B---3--:R-:W-:-:S04]  /*3390*/  FFMA.FTZ R8, R15, c[0x0][0x2d0], -R13 ;  /* 0x0000b4000f087a23 */ /* 0x008fc8000001080d */
[----:B------:R2:W-:Y:S03]  /*33a0*/  MUFU.EX2 R138, R8 ;  /* 0x00000008008a7308 */ /* 0x0005e60000000800 */
[C---:B------:R-:W-:Y:S08]  /*33b0*/  HMMA.16816.F32 R36, R4.reuse, R16, RZ ;  /* 0x000000100424723c */ /* 0x040ff000000018ff */
[----:B------:R-:W-:Y:S01]  /*33c0*/  HMMA.16816.F32 R116, R4, R18, RZ ;  /* 0x000000120474723c */ /* 0x000fe200000018ff */
[----:B------:R-:W3:Y:S01]  /*33d0*/  LDSM.16.MT88.4 R16, [R2+0x3900] ;  /* 0x003900000210783b */ /* 0x000ee20000004200 */
[----:B--2---:R-:W-:-:S06]  /*33e0*/  FFMA.FTZ R8, R84, c[0x0][0x2d0], -R12 ;  /* 0x0000b40054087a23 */ /* 0x004fcc000001080c */
[C---:B------:R-:W-:Y:S01]  /*33f0*/  HMMA.16816.F32 R48, R4.reuse, R10, RZ ;  /* 0x0000000a0430723c */ /* 0x040fe200000018ff */
[----:B------:R2:W-:Y:S07]  /*3400*/  MUFU.EX2 R165, R8 ;  /* 0x0000000800a57308 */ /* 0x0005ee0000000800 */
[C---:B------:R-:W-:Y:S08]  /*3410*/  HMMA.16816.F32 R44, R4.reuse, R40, RZ ;  /* 0x00000028042c723c */ /* 0x040ff000000018ff */
[----:B------:R-:W-:Y:S01]  /*3420*/  HMMA.16816.F32 R120, R4, R32, RZ ;  /* 0x000000200478723c */ /* 0x000fe200000018ff */
[----:B--2---:R-:W-:-:S04]  /*3430*/  FFMA.FTZ R8, R87, c[0x0][0x2d0], -R12 ;  /* 0x0000b40057087a23 */ /* 0x004fc8000001080c */
[----:B------:R2:W1:Y:S03]  /*3440*/  MUFU.EX2 R229, R8 ;  /* 0x0000000800e57308 */ /* 0x0004660000000800 */
[C---:B------:R-:W-:Y:S08]  /*3450*/  HMMA.16816.F32 R64, R4.reuse, R24, RZ ;  /* 0x000000180440723c */ /* 0x040ff000000018ff */
[----:B------:R-:W-:Y:S01]  /*3460*/  HMMA.16816.F32 R52, R4, R26, RZ ;  /* 0x0000001a0434723c */ /* 0x000fe200000018ff */
[----:B------:R-:W3:Y:S01]  /*3470*/  LDSM.16.MT88.4 R24, [R2+0x900] ;  /* 0x000900000218783b */ /* 0x000ee20000004200 */
[----:B--2---:R-:W-:-:S06]  /*3480*/  FFMA.FTZ R8, R86, c[0x0][0x2d0], -R12 ;  /* 0x0000b40056087a23 */ /* 0x004fcc000001080c */
[C---:B------:R-:W-:Y:S01]  /*3490*/  HMMA.16816.F32 R40, R4.reuse, R42, RZ ;  /* 0x0000002a0428723c */ /* 0x040fe200000018ff */
[----:B------:R2:W-:Y:S07]  /*34a0*/  MUFU.EX2 R15, R8 ;  /* 0x00000008000f7308 */ /* 0x0005ee0000000800 */
[C---:B-1----:R-:W-:Y:S08]  /*34b0*/  HMMA.16816.F32 R112, R4.reuse, R20, RZ ;  /* 0x000000140470723c */ /* 0x042ff000000018ff */
[----:B------:R-:W-:Y:S01]  /*34c0*/  HMMA.16816.F32 R108, R4, R22, RZ ;  /* 0x00000016046c723c */ /* 0x000fe200000018ff */
[----:B------:R-:W-:Y:S01]  /*34d0*/  LDSM.16.MT88.4 R20, [R135+0x900] ;  /* 0x000900008714783b */ /* 0x000fe20000004200 */
[----:B--2---:R-:W-:-:S04]  /*34e0*/  FFMA.FTZ R8, R85, c[0x0][0x2d0], -R12 ;  /* 0x0000b40055087a23 */ /* 0x004fc8000001080c */
[----:B------:R1:W2:Y:S02]  /*34f0*/  MUFU.EX2 R139, R8 ;  /* 0x00000008008b7308 */ /* 0x0002a40000000800 */
[C---:B------:R-:W-:Y:S08]  /*3500*/  HMMA.16816.F32 R84, R4.reuse, R28, RZ ;  /* 0x0000001c0454723c */ /* 0x040ff000000018ff */
[C---:B------:R-:W-:Y:S01]  /*3510*/  HMMA.16816.F32 R28, R4.reuse, R30, RZ ;  /* 0x0000001e041c723c */ /* 0x040fe200000018ff */
[----:B-1----:R-:W1:Y:S07]  /*3520*/  LDSM.16.MT88.4 R8, [R2+0x6900] ;  /* 0x006900000208783b */ /* 0x002e6e0000004200 */
[----:B------:R-:W-:Y:S07]  /*3530*/  HMMA.16816.F32 R32, R4, R34, RZ ;  /* 0x000000220420723c */ /* 0x000fee00000018ff */
[----:B----4-:R-:W-:-:S02]  /*3540*/  F2FP.PACK_AB R4, R228, R161 ;  /* 0x000000a1e404723e */ /* 0x010fc400000000ff */
[----:B------:R-:W-:Y:S02]  /*3550*/  F2FP.PACK_AB R5, R229, R165 ;  /* 0x000000a5e505723e */ /* 0x000fe400000000ff */
[----:B------:R-:W-:Y:S02]  /*3560*/  F2FP.PACK_AB R6, R138, R14 ;  /* 0x0000000e8a06723e */ /* 0x000fe400000000ff */
[----:B--2---:R-:W-:-:S07]  /*3570*/  F2FP.PACK_AB R7, R139, R15 ;  /* 0x0000000f8b07723e */ /* 0x004fce00000000ff */
[C---:B---3--:R-:W-:Y:S08]  /*3580*/  HMMA.16816.F32 R140, R4.reuse, R16, R88 ;  /* 0x00000010048c723c */ /* 0x048ff00000001858 */
[C---:B------:R-:W-:Y:S01]  /*3590*/  HMMA.16816.F32 R88, R4.reuse, R18, R68 ;  /* 0x000000120458723c */ /* 0x040fe20000001844 */
[----:B------:R-:W2:Y:S06]  /*35a0*/  LDSM.16.MT88.4 R16, [R233+0x900] ;  /* 0x00090000e910783b */ /* 0x000eac0000004200 */
[----:B------:R-:W-:Y:S01]  /*35b0*/  IMAD.MOV.U32 R71, RZ, RZ, R139 ;  /* 0x000000ffff477224 */ /* 0x000fe200078e008b */
[----:B------:R-:W-:Y:S01]  /*35c0*/  MOV R69, R137 ;  /* 0x0000008900457202 */ /* 0x000fe20000000f00 */
[----:B------:R-:W-:Y:S01]  /*35d0*/  IMAD.MOV.U32 R70, RZ, RZ, R138 ;  /* 0x000000ffff467224 */ /* 0x000fe200078e008a */
[----:B------:R-:W-:Y:S01]  /*35e0*/  HMMA.16816.F32 R148, R4, R24, R100 ;  /* 0x000000180494723c */ /* 0x000fe20000001864 */
[----:B------:R-:W-:-:S07]  /*35f0*/  IMAD.MOV.U32 R68, RZ, RZ, R136 ;  /* 0x000000ffff447224 */ /* 0x000fce00078e0088 */
[C---:B-1----:R-:W-:Y:S07]  /*3600*/  HMMA.16816.F32 R136, R4.reuse, R8, R56 ;  /* 0x000000080488723c */ /* 0x042fee0000001838 */
[----:B------:R-:W-:Y:S01]  /*3610*/  IMAD.MOV.U32 R56, RZ, RZ, R131 ;  /* 0x000000ffff387224 */ /* 0x000fe200078e0083 */
[----:B------:R-:W-:Y:S01]  /*3620*/  MOV R57, R130 ;  /* 0x0000008200397202 */ /* 0x000fe20000000f00 */
[----:B------:R-:W-:Y:S01]  /*3630*/  IMAD.MOV.U32 R58, RZ, RZ, R129 ;  /* 0x000000ffff3a7224 */ /* 0x000fe200078e0081 */
[C---:B------:R-:W-:Y:S01]  /*3640*/  HMMA.16816.F32 R76, R4.reuse, R26, R76 ;  /* 0x0000001a044c723c */ /* 0x040fe2000000184c */
[----:B------:R-:W-:Y:S01]  /*3650*/  IMAD.MOV.U32 R59, RZ, RZ, R128 ;  /* 0x000000ffff3b7224 */ /* 0x000fe200078e0080 */
[----:B------:R-:W-:Y:S06]  /*3660*/  LDSM.16.MT88.4 R24, [R135+0x3900] ;  /* 0x003900008718783b */ /* 0x000fec0000004200 */
[C---:B------:R-:W-:Y:S01]  /*3670*/  HMMA.16816.F32 R128, R4.reuse, R10, R48 ;  /* 0x0000000a0480723c */ /* 0x040fe20000001830 */
[----:B------:R-:W1:Y:S06]  /*3680*/  LDSM.16.MT88.4 R8, [R0+0x900] ;  /* 0x000900000008783b */ /* 0x000e6c0000004200 */
[----:B------:R-:W-:Y:S01]  /*3690*/  MOV R50, R165 ;  /* 0x000000a500327202 */ /* 0x000fe20000000f00 */
[----:B------:R-:W-:Y:S01]  /*36a0*/  IMAD.MOV.U32 R51, RZ, RZ, R164 ;  /* 0x000000ffff337224 */ /* 0x000fe200078e00a4 */
[C---:B--2---:R-:W-:Y:S07]  /*36b0*/  HMMA.16816.F32 R168, R4.reuse, R16, R96 ;  /* 0x0000001004a8723c */ /* 0x044fee0000001860 */
[----:B------:R-:W-:Y:S01]  /*36c0*/  IMAD.MOV.U32 R99, RZ, RZ, R163 ;  /* 0x000000ffff637224 */ /* 0x000fe200078e00a3 */
[----:B------:R-:W-:Y:S01]  /*36d0*/  HMMA.16816.F32 R164, R4, R18, R72 ;  /* 0x0000001204a4723c */ /* 0x000fe20000001848 */
[----:B------:R-:W2:Y:S01]  /*36e0*/  LDSM.16.MT88.4 R16, [R0+0x3900] ;  /* 0x003900000010783b */ /* 0x000ea20000004200 */
[----:B------:R-:W-:Y:S01]  /*36f0*/  MOV R98, R162 ;  /* 0x000000a200627202 */ /* 0x000fe20000000f00 */
[----:B------:R-:W-:-:S02]  /*3700*/  IMAD.MOV.U32 R97, RZ, RZ, R161 ;  /* 0x000000ffff617224 */ /* 0x000fc400078e00a1 */
[----:B------:R-:W-:-:S03]  /*3710*/  IMAD.MOV.U32 R96, RZ, RZ, R160 ;  /* 0x000000ffff607224 */ /* 0x000fc600078e00a0 */
[C---:B------:R-:W-:Y:S08]  /*3720*/  HMMA.16816.F32 R172, R4.reuse, R20, R104 ;  /* 0x0000001404ac723c */ /* 0x040ff00000001868 */
[C---:B------:R-:W-:Y:S01]  /*3730*/  HMMA.16816.F32 R176, R4.reuse, R22, R80 ;  /* 0x0000001604b0723c */ /* 0x040fe20000001850 */
[----:B------:R-:W3:Y:S07]  /*3740*/  LDSM.16.MT88.4 R20, [R233+0x3900] ;  /* 0x00390000e914783b */ /* 0x000eee0000004200 */
[C---:B-1----:R-:W-:Y:S08]  /*3750*/  HMMA.16816.F32 R104, R4.reuse, R8, R64 ;  /* 0x000000080468723c */ /* 0x042ff00000001840 */
[C---:B------:R-:W-:Y:S01]  /*3760*/  HMMA.16816.F32 R160, R4.reuse, R10, R52 ;  /* 0x0000000a04a0723c */ /* 0x040fe20000001834 */
[----:B------:R-:W1:Y:S07]  /*3770*/  LDSM.16.MT88.4 R8, [R135+0x6900] ;  /* 0x006900008708783b */ /* 0x000e6e0000004200 */
[C---:B------:R-:W-:Y:S07]  /*3780*/  HMMA.16816.F32 R100, R4.reuse, R24, R92 ;  /* 0x000000180464723c */ /* 0x040fee000000185c */
[----:B------:R-:W-:Y:S01]  /*3790*/  MOV R25, R50 ;  /* 0x0000003200197202 */ /* 0x000fe20000000f00 */
[----:B------:R-:W-:Y:S01]  /*37a0*/  HMMA.16816.F32 R92, R4, R26, R60 ;  /* 0x0000001a045c723c */ /* 0x000fe2000000183c */
[----:B------:R-:W-:-:S06]  /*37b0*/  IMAD.MOV.U32 R24, RZ, RZ, R51 ;  /* 0x000000ffff187224 */ /* 0x000fcc00078e0033 */
[----:B------:R-:W-:Y:S01]  /*37c0*/  IMAD.MOV.U32 R27, RZ, RZ, R56 ;  /* 0x000000ffff1b7224 */ /* 0x000fe200078e0038 */
[----:B--2---:R-:W-:Y:S01]  /*37d0*/  HMMA.16816.F32 R52, R4, R16, R36 ;  /* 0x000000100434723c */ /* 0x004fe20000001824 */
[----:B------:R-:W-:-:S07]  /*37e0*/  MOV R26, R57 ;  /* 0x00000039001a7202 */ /* 0x000fce0000000f00 */
[C---:B------:R-:W-:Y:S01]  /*37f0*/  HMMA.16816.F32 R60, R4.reuse, R18, R116 ;  /* 0x00000012043c723c */ /* 0x040fe20000001874 */
[----:B------:R-:W2:Y:S06]  /*3800*/  LDSM.16.MT88.4 R16, [R0+0x6900] ;  /* 0x006900000010783b */ /* 0x000eac0000004200 */
[----:B------:R-:W-:Y:S01]  /*3810*/  IMAD.MOV.U32 R117, RZ, RZ, R27 ;  /* 0x000000ffff757224 */ /* 0x000fe200078e001b */
[----:B---3--:R-:W-:Y:S01]  /*3820*/  HMMA.16816.F32 R64, R4, R22, R40 ;  /* 0x000000160440723c */ /* 0x008fe20000001828 */
[----:B------:R-:W-:Y:S01]  /*3830*/  MOV R119, R25 ;  /* 0x0000001900777202 */ /* 0x000fe20000000f00 */
[----:B------:R-:W-:-:S02]  /*3840*/  IMAD.MOV.U32 R27, RZ, RZ, R97 ;  /* 0x000000ffff1b7224 */ /* 0x000fc400078e0061 */
[----:B------:R-:W-:-:S03]  /*3850*/  IMAD.MOV.U32 R25, RZ, RZ, R99 ;  /* 0x000000ffff197224 */ /* 0x000fc600078e0063 */
[----:B------:R-:W-:Y:S01]  /*3860*/  MOV R43, R228 ;  /* 0x000000e4002b7202 */ /* 0x000fe20000000f00 */
[----:B-1----:R-:W-:Y:S01]  /*3870*/  HMMA.16816.F32 R72, R4, R8, R112 ;  /* 0x000000080448723c */ /* 0x002fe20000001870 */
[----:B------:R-:W-:Y:S02]  /*3880*/  IMAD.MOV.U32 R41, RZ, RZ, R58 ;  /* 0x000000ffff297224 */ /* 0x000fe400078e003a */
[----:B------:R-:W-:-:S04]  /*3890*/  IMAD.MOV.U32 R42, RZ, RZ, R59 ;  /* 0x000000ffff2a7224 */ /* 0x000fc800078e003b */
[----:B------:R-:W-:Y:S01]  /*38a0*/  FFMA.FTZ R8, R127, c[0x0][0x2d0], -R13 ;  /* 0x0000b4007f087a23 */ /* 0x000fe2000001080d */
[C---:B------:R-:W-:Y:S01]  /*38b0*/  HMMA.16816.F32 R80, R4.reuse, R20, R44 ;  /* 0x000000140450723c */ /* 0x040fe2000000182c */
[----:B------:R-:W1:Y:S01]  /*38c0*/  LDSM.16.MT88.4 R20, [R233+0x6900] ;  /* 0x00690000e914783b */ /* 0x000e620000004200 */
[----:B------:R-:W-:Y:S01]  /*38d0*/  MOV R127, R41 ;  /* 0x00000029007f7202 */ /* 0x000fe20000000f00 */
[----:B------:R3:W4:Y:S01]  /*38e0*/  MUFU.EX2 R40, R8 ;  /* 0x0000000800287308 */ /* 0x0007220000000800 */
[----:B------:R-:W-:Y:S01]  /*38f0*/  IMAD.MOV.U32 R112, RZ, RZ, R42 ;  /* 0x000000ffff707224 */ /* 0x000fe200078e002a */
[----:B------:R-:W-:Y:S01]  /*3900*/  MOV R114, R26 ;  /* 0x0000001a00727202 */ /* 0x000fe20000000f00 */
[----:B------:R-:W-:Y:S02]  /*3910*/  IMAD.MOV.U32 R113, RZ, RZ, R43 ;  /* 0x000000ffff717224 */ /* 0x000fe400078e002b */
[----:B------:R-:W-:Y:S01]  /*3920*/  HMMA.16816.F32 R56, R4, R10, R108 ;  /* 0x0000000a0438723c */ /* 0x000fe2000000186c */
[----:B------:R-:W-:Y:S01]  /*3930*/  IMAD.MOV.U32 R115, RZ, RZ, R24 ;  /* 0x000000ffff737224 */ /* 0x000fe200078e0018 */
[----:B------:R-:W-:Y:S01]  /*3940*/  MOV R24, R98 ;  /* 0x0000006200187202 */ /* 0x000fe20000000f00 */
[----:B------:R-:W-:-:S05]  /*3950*/  IMAD.MOV.U32 R26, RZ, RZ, R96 ;  /* 0x000000ffff1a7224 */ /* 0x000fca00078e0060 */
[----:B--2---:R-:W-:Y:S01]  /*3960*/  HMMA.16816.F32 R36, R4, R18, R32 ;  /* 0x000000120424723c */ /* 0x004fe20000001820 */
[----:B------:R-:W-:Y:S01]  /*3970*/  LDSM.16.MT88.4 R32, [R135+0x1100] ;  /* 0x001100008720783b */ /* 0x000fe20000004200 */
[----:B---3--:R-:W-:-:S04]  /*3980*/  FFMA.FTZ R8, R126, c[0x0][0x2d0], -R13 ;  /* 0x0000b4007e087a23 */ /* 0x008fc8000001080d */
[----:B------:R2:W3:Y:S02]  /*3990*/  MUFU.EX2 R126, R8 ;  /* 0x00000008007e7308 */ /* 0x0004e40000000800 */
[----:B--2---:R-:W-:Y:S01]  /*39a0*/  FFMA.FTZ R8, R125, c[0x0][0x2d0], -R13 ;  /* 0x0000b4007d087a23 */ /* 0x004fe2000001080d */
[C---:B-1----:R-:W-:Y:S05]  /*39b0*/  HMMA.16816.F32 R48, R4.reuse, R20, R84 ;  /* 0x000000140430723c */ /* 0x042fea0000001854 */
[----:B------:R1:W-:Y:S03]  /*39c0*/  MUFU.EX2 R228, R8 ;  /* 0x0000000800e47308 */ /* 0x0003e60000000800 */
[----:B------:R-:W-:Y:S01]  /*39d0*/  HMMA.16816.F32 R44, R4, R22, R28 ;  /* 0x00000016042c723c */ /* 0x000fe2000000181c */
[----:B------:R-:W-:Y:S06]  /*39e0*/  LDSM.16.MT88.4 R20, [R2+0x1100] ;  /* 0x001100000214783b */ /* 0x000fec0000004200 */
[----:B------:R-:W-:Y:S01]  /*39f0*/  IMAD.MOV.U32 R31, RZ, RZ, R68 ;  /* 0x000000ffff1f7224 */ /* 0x000fe200078e0044 */
[----:B------:R-:W-:Y:S01]  /*3a00*/  MOV R30, R69 ;  /* 0x00000045001e7202 */ /* 0x000fe20000000f00 */
[----:B------:R-:W-:-:S02]  /*3a10*/  IMAD.MOV.U32 R29, RZ, RZ, R70 ;  /* 0x000000ffff1d7224 */ /* 0x000fc400078e0046 */
[----:B-1----:R-:W-:Y:S02]  /*3a20*/  FFMA.FTZ R8, R124, c[0x0][0x2d0], -R13 ;  /* 0x0000b4007c087a23 */ /* 0x002fe4000001080d */
[----:B------:R-:W-:Y:S02]  /*3a30*/  IMAD.MOV.U32 R28, RZ, RZ, R71 ;  /* 0x000000ffff1c7224 */ /* 0x000fe400078e0047 */
[----:B------:R1:W2:Y:S02]  /*3a40*/  MUFU.EX2 R118, R8 ;  /* 0x0000000800767308 */ /* 0x0002a40000000800 */
[----:B-1----:R-:W-:Y:S02]  /*3a50*/  FFMA.FTZ R8, R133, c[0x0][0x2d0], -R12 ;  /* 0x0000b40085087a23 */ /* 0x002fe4000001080c */
[----:B----4-:R-:W-:-:S04]  /*3a60*/  IMAD.MOV.U32 R133, RZ, RZ, R40 ;  /* 0x000000ffff857224 */ /* 0x010fc800078e0028 */
[----:B------:R1:W4:Y:S01]  /*3a70*/  MUFU.EX2 R9, R8 ;  /* 0x0000000800097308 */ /* 0x0003220000000800 */
[----:B------:R-:W-:Y:S01]  /*3a80*/  HMMA.16816.F32 R40, R4, R16, R120 ;  /* 0x000000100428723c */ /* 0x000fe20000001878 */
[----:B------:R-:W4:Y:S06]  /*3a90*/  LDSM.16.MT88.4 R16, [R2+0x4100] ;  /* 0x004100000210783b */ /* 0x000f2c0000004200 */
[----:B---3--:R-:W-:Y:S02]  /*3aa0*/  F2FP.PACK_AB R4, R126, R133 ;  /* 0x000000857e04723e */ /* 0x008fe400000000ff */
[----:B--2---:R-:W-:Y:S01]  /*3ab0*/  F2FP.PACK_AB R6, R118, R228 ;  /* 0x000000e47606723e */ /* 0x004fe200000000ff */
[----:B-1----:R-:W-:-:S04]  /*3ac0*/  FFMA.FTZ R8, R145, c[0x0][0x2d0], -R12 ;  /* 0x0000b40091087a23 */ /* 0x002fc8000001080c */
[----:B------:R1:W2:Y:S02]  /*3ad0*/  MUFU.EX2 R124, R8 ;  /* 0x00000008007c7308 */ /* 0x0002a40000000800 */
[----:B-1----:R-:W-:Y:S02]  /*3ae0*/  FFMA.FTZ R8, R134, c[0x0][0x2d0], -R12 ;  /* 0x0000b40086087a23 */ /* 0x002fe4000001080c */
[----:B----4-:R-:W-:-:S04]  /*3af0*/  IMAD.MOV.U32 R134, RZ, RZ, R9 ;  /* 0x000000ffff867224 */ /* 0x010fc800078e0009 */
[----:B------:R1:W-:Y:S01]  /*3b00*/  MUFU.EX2 R125, R8 ;  /* 0x00000008007d7308 */ /* 0x0003e20000000800 */
[----:B--2---:R-:W-:Y:S01]  /*3b10*/  F2FP.PACK_AB R5, R124, R134 ;  /* 0x000000867c05723e */ /* 0x004fe200000000ff */
[----:B-1----:R-:W-:-:S06]  /*3b20*/  FFMA.FTZ R8, R144, c[0x0][0x2d0], -R12 ;  /* 0x0000b40090087a23 */ /* 0x002fcc000001080c */
[----:B------:R1:W2:Y:S02]  /*3b30*/  MUFU.EX2 R116, R8 ;  /* 0x0000000800747308 */ /* 0x0002a40000000800 */
[----:B-1----:R-:W1:Y:S01]  /*3b40*/  LDSM.16.MT88.4 R8, [R2+0x7100] ;  /* 0x007100000208783b */ /* 0x002e620000004200 */
[----:B--2---:R-:W-:-:S07]  /*3b50*/  F2FP.PACK_AB R7, R116, R125 ;  /* 0x0000007d7407723e */ /* 0x004fce00000000ff */
[C---:B------:R-:W-:Y:S07]  /*3b60*/  HMMA.16816.F32 R84, R4.reuse, R16, R140 ;  /* 0x000000100454723c */ /* 0x040fee000000188c */
[----:B------:R-:W-:Y:S01]  /*3b70*/  IMAD.MOV.U32 R143, RZ, RZ, R119 ;  /* 0x000000ffff8f7224 */ /* 0x000fe200078e0077 */
[----:B------:R-:W-:Y:S01]  /*3b80*/  MOV R142, R27 ;  /* 0x0000001b008e7202 */ /* 0x000fe20000000f00 */
[----:B------:R-:W-:Y:S01]  /*3b90*/  IMAD.MOV.U32 R119, RZ, RZ, R26 ;  /* 0x000000ffff777224 */ /* 0x000fe200078e001a */
[----:B------:R-:W-:Y:S01]  /*3ba0*/  HMMA.16816.F32 R88, R4, R18, R88 ;  /* 0x000000120458723c */ /* 0x000fe20000001858 */
[----:B------:R-:W-:Y:S01]  /*3bb0*/  IMAD.MOV.U32 R140, RZ, RZ, R24 ;  /* 0x000000ffff8c7224 */ /* 0x000fe200078e0018 */
[----:B------:R-:W-:Y:S01]  /*3bc0*/  LDSM.16.MT88.4 R16, [R135+0x4100] ;  /* 0x004100008710783b */ /* 0x000fe20000004200 */
[----:B------:R-:W-:-:S03]  /*3bd0*/  IMAD.MOV.U32 R141, RZ, RZ, R25 ;  /* 0x000000ffff8d7224 */ /* 0x000fc600078e0019 */
[----:B------:R-:W2:Y:S02]  /*3be0*/  LDSM.16.MT88.4 R24, [R233+0x1100] ;  /* 0x00110000e918783b */ /* 0x000ea40000004200 */
[C---:B------:R-:W-:Y:S08]  /*3bf0*/  HMMA.16816.F32 R68, R4.reuse, R20, R148 ;  /* 0x000000140444723c */ /* 0x040ff00000001894 */
[C---:B------:R-:W-:Y:S01]  /*3c00*/  HMMA.16816.F32 R76, R4.reuse, R22, R76 ;  /* 0x00000016044c723c */ /* 0x040fe2000000184c */
[----:B------:R-:W3:Y:S07]  /*3c10*/  LDSM.16.MT88.4 R20, [R0+0x1100] ;  /* 0x001100000014783b */ /* 0x000eee0000004200 */
[C---:B-1----:R-:W-:Y:S07]  /*3c20*/  HMMA.16816.F32 R96, R4.reuse, R8, R136 ;  /* 0x000000080460723c */ /* 0x042fee0000001888 */
[----:B------:R-:W-:Y:S01]  /*3c30*/  MOV R139, R112 ;  /* 0x00000070008b7202 */ /* 0x000fe20000000f00 */
        /* <DEDUP_REMOVED lines=8> */
[----:B------:R-:W-:Y:S01]  /*3cc0*/  IMAD.MOV.U32 R177, RZ, RZ, R124 ;  /* 0x000000ffffb17224 */ /* 0x000fe200078e007c */
[----:B------:R-:W-:Y:S01]  /*3cd0*/  HMMA.16816.F32 R112, R4, R32, R172 ;  /* 0x000000200470723c */ /* 0x000fe200000018ac */
[----:B------:R-:W-:-:S06]  /*3ce0*/  IMAD.MOV.U32 R179, RZ, RZ, R127 ;  /* 0x000000ffffb37224 */ /* 0x000fcc00078e007f */
[----:B------:R-:W-:Y:S01]  /*3cf0*/  MOV R172, R28 ;  /* 0x0000001c00ac7202 */ /* 0x000fe20000000f00 */
[C---:B--2---:R-:W-:Y:S01]  /*3d00*/  HMMA.16816.F32 R124, R4.reuse, R24, R168 ;  /* 0x00000018047c723c */ /* 0x044fe200000018a8 */
[----:B------:R-:W-:Y:S01]  /*3d10*/  IMAD.MOV.U32 R173, RZ, RZ, R29 ;  /* 0x000000ffffad7224 */ /* 0x000fe200078e001d */
[----:B------:R-:W-:Y:S01]  /*3d20*/  MOV R175, R31 ;  /* 0x0000001f00af7202 */ /* 0x000fe20000000f00 */
[----:B------:R-:W-:Y:S02]  /*3d30*/  IMAD.MOV.U32 R174, RZ, RZ, R30 ;  /* 0x000000ffffae7224 */ /* 0x000fe400078e001e */
[----:B------:R-:W2:Y:S02]  /*3d40*/  LDSM.16.MT88.4 R28, [R0+0x4100] ;  /* 0x00410000001c783b */ /* 0x000ea40000004200 */
[----:B------:R-:W-:Y:S01]  /*3d50*/  IMAD.MOV.U32 R170, RZ, RZ, R147 ;  /* 0x000000ffffaa7224 */ /* 0x000fe200078e0093 */
[----:B------:R-:W-:Y:S01]  /*3d60*/  MOV R171, R146 ;  /* 0x0000009200ab7202 */ /* 0x000fe20000000f00 */
[----:B---3--:R-:W-:Y:S01]  /*3d70*/  HMMA.16816.F32 R148, R4, R20, R104 ;  /* 0x000000140494723c */ /* 0x008fe20000001868 */
[----:B------:R-:W-:Y:S01]  /*3d80*/  MOV R25, R176 ;  /* 0x000000b000197202 */ /* 0x000fe20000000f00 */
[----:B------:R-:W-:-:S06]  /*3d90*/  IMAD.MOV.U32 R24, RZ, RZ, R177 ;  /* 0x000000ffff187224 */ /* 0x000fcc00078e00b1 */
[C---:B------:R-:W-:Y:S07]  /*3da0*/  HMMA.16816.F32 R144, R4.reuse, R16, R100 ;  /* 0x000000100490723c */ /* 0x040fee0000001864 */
[----:B------:R-:W-:Y:S01]  /*3db0*/  IMAD.MOV.U32 R103, RZ, RZ, R134 ;  /* 0x000000ffff677224 */ /* 0x000fe200078e0086 */
[----:B------:R-:W-:Y:S01]  /*3dc0*/  MOV R101, R118 ;  /* 0x0000007600657202 */ /* 0x000fe20000000f00 */
[----:B------:R-:W-:Y:S01]  /*3dd0*/  IMAD.MOV.U32 R102, RZ, RZ, R117 ;  /* 0x000000ffff667224 */ /* 0x000fe200078e0075 */
[----:B-1----:R-:W-:Y:S01]  /*3de0*/  HMMA.16816.F32 R32, R4, R10, R64 ;  /* 0x0000000a0420723c */ /* 0x002fe20000001840 */
[----:B------:R-:W-:-:S02]  /*3df0*/  IMAD.MOV.U32 R100, RZ, RZ, R116 ;  /* 0x000000ffff647224 */ /* 0x000fc400078e0074 */
[----:B------:R-:W-:-:S04]  /*3e00*/  IMAD.MOV.U32 R134, RZ, RZ, R119 ;  /* 0x000000ffff867224 */ /* 0x000fc800078e0077 */
[----:B------:R-:W-:Y:S01]  /*3e10*/  IMAD.MOV.U32 R64, RZ, RZ, R170 ;  /* 0x000000ffff407224 */ /* 0x000fe200078e00aa */
[----:B------:R-:W-:Y:S01]  /*3e20*/  HMMA.16816.F32 R116, R4, R18, R92 ;  /* 0x000000120474723c */ /* 0x000fe2000000185c */
[----:B------:R-:W1:Y:S01]  /*3e30*/  LDSM.16.MT88.4 R16, [R233+0x7100] ;  /* 0x00710000e910783b */ /* 0x000e620000004200 */
[----:B------:R-:W-:Y:S01]  /*3e40*/  IMAD.MOV.U32 R65, RZ, RZ, R171 ;  /* 0x000000ffff417224 */ /* 0x000fe200078e00ab */
[----:B------:R-:W-:Y:S01]  /*3e50*/  MOV R66, R137 ;  /* 0x0000008900427202 */ /* 0x000fe20000000f00 */
[----:B------:R-:W-:-:S03]  /*3e60*/  IMAD.MOV.U32 R67, RZ, RZ, R136 ;  /* 0x000000ffff437224 */ /* 0x000fc600078e0088 */
[----:B------:R-:W-:Y:S01]  /*3e70*/  MOV R95, R140 ;  /* 0x0000008c005f7202 */ /* 0x000fe20000000f00 */
[----:B------:R-:W-:Y:S01]  /*3e80*/  IMAD.MOV.U32 R94, RZ, RZ, R141 ;  /* 0x000000ffff5e7224 */ /* 0x000fe200078e008d */
[----:B------:R-:W-:Y:S01]  /*3e90*/  MOV R92, R143 ;  /* 0x0000008f005c7202 */ /* 0x000fe20000000f00 */
[----:B------:R-:W-:Y:S01]  /*3ea0*/  IMAD.MOV.U32 R93, RZ, RZ, R142 ;  /* 0x000000ffff5d7224 */ /* 0x000fe200078e008e */
[C---:B------:R-:W-:Y:S01]  /*3eb0*/  HMMA.16816.F32 R160, R4.reuse, R22, R160 ;  /* 0x0000001604a0723c */ /* 0x040fe200000018a0 */
[----:B------:R-:W-:Y:S07]  /*3ec0*/  LDSM.16.MT88.4 R20, [R0+0x7100] ;  /* 0x007100000014783b */ /* 0x000fee0000004200 */
[C---:B------:R-:W-:Y:S01]  /*3ed0*/  HMMA.16816.F32 R140, R4.reuse, R8, R80 ;  /* 0x00000008048c723c */ /* 0x040fe20000001850 */
[----:B------:R-:W3:Y:S06]  /*3ee0*/  LDSM.16.MT88.4 R8, [R135+0x7100] ;  /* 0x007100008708783b */ /* 0x000eec0000004200 */
[----:B------:R-:W-:Y:S01]  /*3ef0*/  IMAD.MOV.U32 R83, RZ, RZ, R172 ;  /* 0x000000ffff537224 */ /* 0x000fe200078e00ac */
[----:B--2---:R-:W-:Y:S01]  /*3f00*/  HMMA.16816.F32 R168, R4, R28, R52 ;  /* 0x0000001c04a8723c */ /* 0x004fe20000001834 */
[----:B------:R-:W-:Y:S01]  /*3f10*/  IMAD.MOV.U32 R82, RZ, RZ, R173 ;  /* 0x000000ffff527224 */ /* 0x000fe200078e00ad */
[----:B------:R-:W-:Y:S01]  /*3f20*/  MOV R81, R174 ;  /* 0x000000ae00517202 */ /* 0x000fe20000000f00 */
[----:B------:R-:W-:-:S04]  /*3f30*/  IMAD.MOV.U32 R80, RZ, RZ, R175 ;  /* 0x000000ffff507224 */ /* 0x000fc800078e00af */
[----:B------:R-:W-:Y:S01]  /*3f40*/  IMAD.MOV.U32 R54, RZ, RZ, R236 ;  /* 0x000000ffff367224 */ /* 0x000fe200078e00ec */
[----:B------:R-:W-:Y:S01]  /*3f50*/  MOV R53, R238 ;  /* 0x000000ee00357202 */ /* 0x000fe20000000f00 */
[----:B------:R-:W-:Y:S01]  /*3f60*/  IMAD.MOV.U32 R29, RZ, RZ, R138 ;  /* 0x000000ffff1d7224 */ /* 0x000fe200078e008a */
[----:B------:R-:W-:Y:S01]  /*3f70*/  HMMA.16816.F32 R128, R4, R26, R164 ;  /* 0x0000001a0480723c */ /* 0x000fe200000018a4 */
[----:B------:R-:W-:Y:S02]  /*3f80*/  IMAD.MOV.U32 R55, RZ, RZ, R231 ;  /* 0x000000ffff377224 */ /* 0x000fe400078e00e7 */
[----:B------:R-:W-:-:S04]  /*3f90*/  IMAD.MOV.U32 R52, RZ, RZ, R139 ;  /* 0x000000ffff347224 */ /* 0x000fc800078e008b */
[----:B------:R-:W-:Y:S01]  /*3fa0*/  IMAD.MOV.U32 R27, RZ, RZ, R178 ;  /* 0x000000ffff1b7224 */ /* 0x000fe200078e00b2 */
[----:B------:R-:W-:Y:S01]  /*3fb0*/  HMMA.16816.F32 R136, R4, R30, R60 ;  /* 0x0000001e0488723c */ /* 0x000fe2000000183c */
[----:B------:R-:W-:-:S06]  /*3fc0*/  MOV R26, R179 ;  /* 0x000000b3001a7202 */ /* 0x000fcc0000000f00 */
[----:B------:R-:W-:Y:S01]  /*3fd0*/  IMAD.MOV.U32 R60, RZ, RZ, R93 ;  /* 0x000000ffff3c7224 */ /* 0x000fe200078e005d */
[----:B------:R-:W-:Y:S01]  /*3fe0*/  MOV R62, R95 ;  /* 0x0000005f003e7202 */ /* 0x000fe20000000f00 */
[----:B------:R-:W-:Y:S01]  /*3ff0*/  IMAD.MOV.U32 R61, RZ, RZ, R94 ;  /* 0x000000ffff3d7224 */ /* 0x000fe200078e005e */
[----:B-1----:R-:W-:Y:S01]  /*4000*/  HMMA.16816.F32 R172, R4, R16, R48 ;  /* 0x0000001004ac723c */ /* 0x002fe20000001830 */
[----:B------:R-:W-:-:S07]  /*4010*/  IMAD.MOV.U32 R63, RZ, RZ, R100 ;  /* 0x000000ffff3f7224 */ /* 0x000fce00078e0064 */
[C---:B---3--:R-:W-:Y:S07]  /*4020*/  HMMA.16816.F32 R104, R4.reuse, R8, R72 ;  /* 0x000000080468723c */ /* 0x048fee0000001848 */
[----:B------:R-:W-:Y:S01]  /*4030*/  FFMA.FTZ R8, R183, c[0x0][0x2d0], -R13 ;  /* 0x0000b400b7087a23 */ /* 0x000fe2000001080d */
[C---:B------:R-:W-:Y:S01]  /*4040*/  HMMA.16816.F32 R176, R4.reuse, R10, R56 ;  /* 0x0000000a04b0723c */ /* 0x040fe20000001838 */
[----:B------:R-:W-:Y:S01]  /*4050*/  IMAD.MOV.U32 R73, RZ, RZ, R55 ;  /* 0x000000ffff497224 */ /* 0x000fe200078e0037 */
[----:B------:R-:W-:Y:S01]  /*4060*/  MOV R72, R54 ;  /* 0x0000003600487202 */ /* 0x000fe20000000f00 */
[----:B------:R1:W-:Y:S01]  /*4070*/  MUFU.EX2 R236, R8 ;  /* 0x0000000800ec7308 */ /* 0x0003e20000000800 */
        /* <DEDUP_REMOVED lines=9> */
[----:B------:R-:W-:Y:S01]  /*4110*/  LDSM.16.MT88.4 R16, [R2+0x4900] ;  /* 0x004900000210783b */ /* 0x000fe20000004200 */
[----:B------:R-:W-:Y:S01]  /*4120*/  IMAD.MOV.U32 R74, RZ, RZ, R64 ;  /* 0x000000ffff4a7224 */ /* 0x000fe200078e0040 */
[----:B------:R-:W-:Y:S01]  /*4130*/  MOV R11, R61 ;  /* 0x0000003d000b7202 */ /* 0x000fe20000000f00 */
[----:B------:R-:W-:-:S02]  /*4140*/  IMAD.MOV.U32 R64, RZ, RZ, R229 ;  /* 0x000000ffff407224 */ /* 0x000fc400078e00e5 */
[----:B------:R-:W-:Y:S01]  /*4150*/  IMAD.MOV.U32 R56, RZ, RZ, R62 ;  /* 0x000000ffff387224 */ /* 0x000fe200078e003e */
[C---:B------:R-:W-:Y:S01]  /*4160*/  HMMA.16816.F32 R100, R4.reuse, R20, R40 ;  /* 0x000000140464723c */ /* 0x040fe20000001828 */
[----:B-1----:R-:W-:Y:S01]  /*4170*/  FFMA.FTZ R8, R182, c[0x0][0x2d0], -R13 ;  /* 0x0000b400b6087a23 */ /* 0x002fe2000001080d */
[----:B------:R-:W-:Y:S01]  /*4180*/  MOV R62, R228 ;  /* 0x000000e4003e7202 */ /* 0x000fe20000000f00 */
[----:B------:R-:W-:Y:S01]  /*4190*/  IMAD.MOV.U32 R58, RZ, RZ, R75 ;  /* 0x000000ffff3a7224 */ /* 0x000fe200078e004b */
[----:B------:R-:W-:Y:S01]  /*41a0*/  MOV R182, R9 ;  /* 0x0000000900b67202 */ /* 0x000fe20000000f00 */
[----:B------:R1:W-:Y:S01]  /*41b0*/  MUFU.EX2 R238, R8 ;  /* 0x0000000800ee7308 */ /* 0x0003e20000000800 */
[----:B------:R-:W-:Y:S01]  /*41c0*/  MOV R10, R74 ;  /* 0x0000004a000a7202 */ /* 0x000fe20000000f00 */
[----:B------:R-:W-:Y:S01]  /*41d0*/  IMAD.MOV.U32 R57, RZ, RZ, R63 ;  /* 0x000000ffff397224 */ /* 0x000fe200078e003f */
[----:B------:R-:W-:Y:S01]  /*41e0*/  HMMA.16816.F32 R92, R4, R22, R36 ;  /* 0x00000016045c723c */ /* 0x000fe20000001824 */
[----:B------:R-:W-:Y:S01]  /*41f0*/  MOV R9, R52 ;  /* 0x0000003400097202 */ /* 0x000fe20000000f00 */
[----:B------:R-:W-:Y:S01]  /*4200*/  IMAD.MOV.U32 R75, RZ, RZ, R64 ;  /* 0x000000ffff4b7224 */ /* 0x000fe200078e0040 */
[----:B------:R-:W-:Y:S01]  /*4210*/  MOV R74, R55 ;  /* 0x00000037004a7202 */ /* 0x000fe20000000f00 */
[----:B------:R-:W-:Y:S01]  /*4220*/  IMAD.MOV.U32 R63, RZ, RZ, R24 ;  /* 0x000000ffff3f7224 */ /* 0x000fe200078e0018 */
[----:B------:R-:W-:Y:S01]  /*4230*/  MOV R64, R27 ;  /* 0x0000001b00407202 */ /* 0x000fe20000000f00 */
[----:B------:R-:W-:Y:S01]  /*4240*/  IMAD.MOV.U32 R61, RZ, RZ, R25 ;  /* 0x000000ffff3d7224 */ /* 0x000fe200078e0019 */
[----:B------:R-:W-:Y:S01]  /*4250*/  LDSM.16.MT88.4 R20, [R233+0x1900] ;  /* 0x00190000e914783b */ /* 0x000fe20000004200 */
[----:B------:R-:W-:-:S02]  /*4260*/  FFMA.FTZ R4, R215, c[0x0][0x2d0], -R12 ;  /* 0x0000b400d7047a23 */ /* 0x000fc4000001080c */
[----:B------:R-:W-:Y:S02]  /*4270*/  IMAD.MOV.U32 R39, RZ, RZ, R73 ;  /* 0x000000ffff277224 */ /* 0x000fe400078e0049 */
[----:B------:R-:W-:Y:S02]  /*4280*/  IMAD.MOV.U32 R73, RZ, RZ, R54 ;  /* 0x000000ffff497224 */ /* 0x000fe400078e0036 */
[----:B-1----:R-:W-:Y:S01]  /*4290*/  FFMA.FTZ R8, R180, c[0x0][0x2d0], -R13 ;  /* 0x0000b400b4087a23 */ /* 0x002fe2000001080d */
[----:B------:R-:W-:Y:S01]  /*42a0*/  MOV R180, R75 ;  /* 0x0000004b00b47202 */ /* 0x000fe20000000f00 */
[----:B------:R-:W-:Y:S02]  /*42b0*/  IMAD.MOV.U32 R36, RZ, RZ, R59 ;  /* 0x000000ffff247224 */ /* 0x000fe400078e003b */
[----:B------:R1:W-:Y:S01]  /*42c0*/  MUFU.EX2 R231, R8 ;  /* 0x0000000800e77308 */ /* 0x0003e20000000800 */
[----:B------:R-:W-:Y:S02]  /*42d0*/  IMAD.MOV.U32 R59, RZ, RZ, R60 ;  /* 0x000000ffff3b7224 */ /* 0x000fe400078e003c */
[----:B------:R-:W-:-:S02]  /*42e0*/  IMAD.MOV.U32 R60, RZ, RZ, R26 ;  /* 0x000000ffff3c7224 */ /* 0x000fc400078e001a */
[----:B------:R-:W-:Y:S01]  /*42f0*/  LDSM.16.MT88.4 R24, [R2+0x7900] ;  /* 0x007900000218783b */ /* 0x000fe20000004200 */
[----:B------:R-:W-:Y:S02]  /*4300*/  IMAD.MOV.U32 R183, RZ, RZ, R66 ;  /* 0x000000ffffb77224 */ /* 0x000fe400078e0042 */
[----:B------:R-:W-:Y:S02]  /*4310*/  IMAD.MOV.U32 R215, RZ, RZ, R57 ;  /* 0x000000ffffd77224 */ /* 0x000fe400078e0039 */
[----:B------:R-:W-:Y:S02]  /*4320*/  IMAD.MOV.U32 R38, RZ, RZ, R60 ;  /* 0x000000ffff267224 */ /* 0x000fe400078e003c */
[----:B-1----:R-:W-:Y:S01]  /*4330*/  FFMA.FTZ R8, R181, c[0x0][0x2d0], -R13 ;  /* 0x0000b400b5087a23 */ /* 0x002fe2000001080d */
[----:B------:R-:W-:Y:S02]  /*4340*/  MOV R181, R29 ;  /* 0x0000001d00b57202 */ /* 0x000fe40000000f00 */
[----:B------:R-:W1:Y:S01]  /*4350*/  LDSM.16.MT88.4 R28, [R2+0x1900] ;  /* 0x00190000021c783b */ /* 0x000e620000004200 */
[----:B------:R2:W3:Y:S02]  /*4360*/  MUFU.EX2 R230, R8 ;  /* 0x0000000800e67308 */ /* 0x0004e40000000800 */
[----:B--2---:R-:W-:Y:S01]  /*4370*/  FFMA.FTZ R8, R212, c[0x0][0x2d0], -R12 ;  /* 0x0000b400d4087a23 */ /* 0x004fe2000001080c */
[----:B---3--:R-:W-:Y:S01]  /*4380*/  F2FP.PACK_AB R6, R230, R231 ;  /* 0x000000e7e606723e */ /* 0x008fe200000000ff */
[----:B------:R-:W-:-:S04]  /*4390*/  IMAD.MOV.U32 R212, RZ, RZ, R72 ;  /* 0x000000ffffd47224 */ /* 0x000fc800078e0048 */
[----:B------:R2:W-:Y:S01]  /*43a0*/  MUFU.EX2 R229, R8 ;  /* 0x0000000800e57308 */ /* 0x0005e20000000800 */
[----:B------:R-:W-:-:S05]  /*43b0*/  IMAD.MOV.U32 R72, RZ, RZ, R53 ;  /* 0x000000ffff487224 */ /* 0x000fca00078e0035 */
[----:B------:R-:W-:Y:S01]  /*43c0*/  MOV R37, R72 ;  /* 0x0000004800257202 */ /* 0x000fe20000000f00 */
[--C-:B--2---:R-:W-:Y:S02]  /*43d0*/  FFMA.FTZ R8, R213, c[0x0][0x2d0], -R12.reuse ;  /* 0x0000b400d5087a23 */ /* 0x104fe4000001080c */
[----:B------:R2:W-:Y:S08]  /*43e0*/  MUFU.EX2 R213, R4 ;  /* 0x0000000400d57308 */ /* 0x0005f00000000800 */
[----:B------:R-:W3:Y:S01]  /*43f0*/  MUFU.EX2 R228, R8 ;  /* 0x0000000800e47308 */ /* 0x000ee20000000800 */
[----:B--2---:R-:W-:-:S07]  /*4400*/  FFMA.FTZ R4, R214, c[0x0][0x2d0], -R12 ;  /* 0x0000b400d6047a23 */ /* 0x004fce000001080c */
[----:B------:R2:W4:Y:S01]  /*4410*/  MUFU.EX2 R214, R4 ;  /* 0x0000000400d67308 */ /* 0x0005220000000800 */
[----:B---3--:R-:W-:Y:S02]  /*4420*/  F2FP.PACK_AB R5, R228, R229 ;  /* 0x000000e5e405723e */ /* 0x008fe400000000ff */
[----:B--2---:R-:W-:Y:S02]  /*4430*/  F2FP.PACK_AB R4, R238, R236 ;  /* 0x000000ecee04723e */ /* 0x004fe400000000ff */
[----:B----4-:R-:W-:-:S07]  /*4440*/  F2FP.PACK_AB R7, R214, R213 ;  /* 0x000000d5d607723e */ /* 0x010fce00000000ff */
[C---:B-1----:R-:W-:Y:S07]  /*4450*/  HMMA.16816.F32 R52, R4.reuse, R28, R68 ;  /* 0x0000001c0434723c */ /* 0x042fee0000001844 */
[----:B------:R-:W-:Y:S01]  /*4460*/  IMAD.MOV.U32 R71, RZ, RZ, R9 ;  /* 0x000000ffff477224 */ /* 0x000fe200078e0009 */
[----:B------:R-:W-:Y:S01]  /*4470*/  HMMA.16816.F32 R40, R4, R30, R76 ;  /* 0x0000001e0428723c */ /* 0x000fe2000000184c */
[----:B------:R-:W1:Y:S01]  /*4480*/  LDSM.16.MT88.4 R28, [R135+0x1900] ;  /* 0x00190000871c783b */ /* 0x000e620000004200 */
[----:B------:R-:W-:-:S05]  /*4490*/  MOV R70, R56 ;  /* 0x0000003800467202 */ /* 0x000fca0000000f00 */
[----:B------:R-:W-:Y:S01]  /*44a0*/  IMAD.MOV.U32 R79, RZ, RZ, R10 ;  /* 0x000000ffff4f7224 */ /* 0x000fe200078e000a */
[C---:B------:R-:W-:Y:S01]  /*44b0*/  HMMA.16816.F32 R84, R4.reuse, R16, R84 ;  /* 0x000000100454723c */ /* 0x040fe20000001854 */
[----:B------:R-:W-:Y:S02]  /*44c0*/  IMAD.MOV.U32 R78, RZ, RZ, R11 ;  /* 0x000000ffff4e7224 */ /* 0x000fe400078e000b */
[----:B------:R-:W2:Y:S01]  /*44d0*/  LDSM.16.MT88.4 R8, [R135+0x4900] ;  /* 0x004900008708783b */ /* 0x000ea20000004200 */
[----:B------:R-:W-:Y:S02]  /*44e0*/  IMAD.MOV.U32 R76, RZ, RZ, R73 ;  /* 0x000000ffff4c7224 */ /* 0x000fe400078e0049 */
[----:B------:R-:W-:Y:S02]  /*44f0*/  IMAD.MOV.U32 R77, RZ, RZ, R74 ;  /* 0x000000ffff4d7224 */ /* 0x000fe400078e004a */
[C---:B------:R-:W-:Y:S01]  /*4500*/  HMMA.16816.F32 R44, R4.reuse, R18, R88 ;  /* 0x00000012042c723c */ /* 0x040fe20000001858 */
[----:B------:R-:W-:Y:S06]  /*4510*/  LDSM.16.MT88.4 R16, [R0+0x1900] ;  /* 0x001900000010783b */ /* 0x000fec0000004200 */
[----:B------:R-:W-:Y:S01]  /*4520*/  IMAD.MOV.U32 R91, RZ, RZ, R64 ;  /* 0x000000ffff5b7224 */ /* 0x000fe200078e0040 */
[----:B------:R-:W-:Y:S01]  /*4530*/  HMMA.16816.F32 R48, R4, R24, R96 ;  /* 0x000000180430723c */ /* 0x000fe20000001860 */
[----:B------:R-:W-:Y:S01]  /*4540*/  IMAD.MOV.U32 R88, RZ, RZ, R61 ;  /* 0x000000ffff587224 */ /* 0x000fe200078e003d */
[----:B------:R-:W-:Y:S01]  /*4550*/  MOV R89, R62 ;  /* 0x0000003e00597202 */ /* 0x000fe20000000f00 */
[----:B------:R-:W-:-:S04]  /*4560*/  IMAD.MOV.U32 R90, RZ, RZ, R63 ;  /* 0x000000ffff5a7224 */ /* 0x000fc800078e003f */
[----:B------:R-:W-:Y:S01]  /*4570*/  IMAD.MOV.U32 R98, RZ, RZ, R182 ;  /* 0x000000ffff627224 */ /* 0x000fe200078e00b6 */
[----:B------:R-:W-:Y:S01]  /*4580*/  MOV R96, R81 ;  /* 0x0000005100607202 */ /* 0x000fe20000000f00 */
[----:B------:R-:W-:Y:S01]  /*4590*/  IMAD.MOV.U32 R97, RZ, RZ, R80 ;  /* 0x000000ffff617224 */ /* 0x000fe200078e0050 */
[----:B------:R-:W-:Y:S01]  /*45a0*/  HMMA.16816.F32 R60, R4, R26, R108 ;  /* 0x0000001a043c723c */ /* 0x000fe2000000186c */
[----:B------:R-:W3:Y:S01]  /*45b0*/  LDSM.16.MT88.4 R24, [R233+0x4900] ;  /* 0x00490000e918783b */ /* 0x000ee20000004200 */
[----:B------:R-:W-:-:S06]  /*45c0*/  MOV R99, R212 ;  /* 0x000000d400637202 */ /* 0x000fcc0000000f00 */
[C---:B-1----:R-:W-:Y:S07]  /*45d0*/  HMMA.16816.F32 R72, R4.reuse, R28, R112 ;  /* 0x0000001c0448723c */ /* 0x042fee0000001870 */
[----:B------:R-:W-:Y:S01]  /*45e0*/  MOV R29, R65 ;  /* 0x00000041001d7202 */ /* 0x000fe20000000f00 */
[----:B------:R-:W-:Y:S01]  /*45f0*/  IMAD.MOV.U32 R28, RZ, RZ, R67 ;  /* 0x000000ffff1c7224 */ /* 0x000fe200078e0043 */
[C---:B--2---:R-:W-:Y:S07]  /*4600*/  HMMA.16816.F32 R112, R4.reuse, R8, R144 ;  /* 0x000000080470723c */ /* 0x044fee0000001890 */
[----:B------:R-:W-:Y:S01]  /*4610*/  FFMA.FTZ R8, R243, c[0x0][0x2d0], -R13 ;  /* 0x0000b400f3087a23 */ /* 0x000fe2000001080d */
[----:B------:R-:W-:Y:S03]  /*4620*/  HMMA.16816.F32 R64, R4, R30, R120 ;  /* 0x0000001e0440723c */ /* 0x000fe60000001878 */
[----:B------:R1:W-:Y:S04]  /*4630*/  MUFU.EX2 R182, R8 ;  /* 0x0000000800b67308 */ /* 0x0003e80000000800 */
[----:B------:R-:W-:Y:S01]  /*4640*/  MOV R31, R58 ;  /* 0x0000003a001f7202 */ /* 0x000fe20000000f00 */
[----:B------:R-:W-:-:S02]  /*4650*/  IMAD.MOV.U32 R30, RZ, RZ, R59 ;  /* 0x000000ffff1e7224 */ /* 0x000fc400078e003b */
[C---:B------:R-:W-:Y:S07]  /*4660*/  HMMA.16816.F32 R56, R4.reuse, R20, R124 ;  /* 0x000000140438723c */ /* 0x040fee000000187c */
[----:B------:R-:W-:Y:S01]  /*4670*/  IMAD.MOV.U32 R127, RZ, RZ, R82 ;  /* 0x000000ffff7f7224 */ /* 0x000fe200078e0052 */
[----:B------:R-:W-:Y:S01]  /*4680*/  MOV R20, R71 ;  /* 0x0000004700147202 */ /* 0x000fe20000000f00 */
[----:B-1----:R-:W-:Y:S01]  /*4690*/  FFMA.FTZ R8, R242, c[0x0][0x2d0], -R13 ;  /* 0x0000b400f2087a23 */ /* 0x002fe2000001080d */
[----:B------:R-:W-:Y:S01]  /*46a0*/  MOV R125, R77 ;  /* 0x0000004d007d7202 */ /* 0x000fe20000000f00 */
[----:B------:R-:W-:Y:S01]  /*46b0*/  IMAD.MOV.U32 R126, RZ, RZ, R83 ;  /* 0x000000ffff7e7224 */ /* 0x000fe200078e0053 */
[----:B---3--:R-:W-:Y:S01]  /*46c0*/  HMMA.16816.F32 R120, R4, R24, R140 ;  /* 0x000000180478723c */ /* 0x008fe2000000188c */
[----:B------:R-:W-:-:S02]  /*46d0*/  IMAD.MOV.U32 R21, RZ, RZ, R70 ;  /* 0x000000ffff157224 */ /* 0x000fc400078e0046 */
[----:B------:R-:W-:-:S05]  /*46e0*/  IMAD.MOV.U32 R124, RZ, RZ, R76 ;  /* 0x000000ffff7c7224 */ /* 0x000fca00078e004c */
[C---:B------:R-:W-:Y:S07]  /*46f0*/  HMMA.16816.F32 R80, R4.reuse, R16, R148 ;  /* 0x000000100450723c */ /* 0x040fee0000001894 */
[----:B------:R-:W-:Y:S01]  /*4700*/  MOV R150, R183 ;  /* 0x000000b700967202 */ /* 0x000fe20000000f00 */
[----:B------:R-:W-:Y:S01]  /*4710*/  HMMA.16816.F32 R68, R4, R22, R128 ;  /* 0x000000160444723c */ /* 0x000fe20000001880 */
[----:B------:R1:W-:Y:S01]  /*4720*/  MUFU.EX2 R183, R8 ;  /* 0x0000000800b77308 */ /* 0x0003e20000000800 */
[----:B------:R-:W-:-:S05]  /*4730*/  IMAD.MOV.U32 R151, RZ, RZ, R244 ;  /* 0x000000ffff977224 */ /* 0x000fca00078e00f4 */
[----:B------:R-:W-:Y:S01]  /*4740*/  IMAD.MOV.U32 R22, RZ, RZ, R78 ;  /* 0x000000ffff167224 */ /* 0x000fe200078e004e */
[----:B------:R-:W-:Y:S01]  /*4750*/  MOV R129, R90 ;  /* 0x0000005a00817202 */ /* 0x000fe20000000f00 */
[----:B------:R-:W-:Y:S01]  /*4760*/  IMAD.MOV.U32 R23, RZ, RZ, R79 ;  /* 0x000000ffff177224 */ /* 0x000fe200078e004f */
[----:B------:R-:W-:Y:S01]  /*4770*/  MOV R149, R151 ;  /* 0x0000009700957202 */ /* 0x000fe20000000f00 */
[----:B------:R-:W-:Y:S01]  /*4780*/  HMMA.16816.F32 R76, R4, R18, R160 ;  /* 0x00000012044c723c */ /* 0x000fe200000018a0 */
[----:B------:R-:W2:Y:S01]  /*4790*/  LDSM.16.MT88.4 R16, [R0+0x4900] ;  /* 0x004900000010783b */ /* 0x000ea20000004200 */
[----:B------:R-:W-:Y:S01]  /*47a0*/  IMAD.MOV.U32 R128, RZ, RZ, R91 ;  /* 0x000000ffff807224 */ /* 0x000fe200078e005b */
[----:B------:R-:W-:Y:S01]  /*47b0*/  MOV R151, R23 ;  /* 0x0000001700977202 */ /* 0x000fe20000000f00 */
[----:B------:R-:W-:Y:S01]  /*47c0*/  IMAD.MOV.U32 R130, RZ, RZ, R89 ;  /* 0x000000ffff827224 */ /* 0x000fe200078e0059 */
[----:B------:R-:W-:Y:S01]  /*47d0*/  MOV R23, R129 ;  /* 0x0000008100177202 */ /* 0x000fe20000000f00 */
[----:B-1----:R-:W-:-:S02]  /*47e0*/  FFMA.FTZ R8, R241, c[0x0][0x2d0], -R13 ;  /* 0x0000b400f1087a23 */ /* 0x002fc4000001080d */
[----:B------:R-:W-:Y:S01]  /*47f0*/  IMAD.MOV.U32 R131, RZ, RZ, R88 ;  /* 0x000000ffff837224 */ /* 0x000fe200078e0058 */
[C---:B------:R-:W-:Y:S01]  /*4800*/  HMMA.16816.F32 R108, R4.reuse, R26, R32 ;  /* 0x0000001a046c723c */ /* 0x040fe20000001820 */
[----:B------:R1:W-:Y:S01]  /*4810*/  MUFU.EX2 R212, R8 ;  /* 0x0000000800d47308 */ /* 0x0003e20000000800 */
[----:B------:R-:W-:Y:S01]  /*4820*/  IMAD.MOV.U32 R163, RZ, RZ, R23 ;  /* 0x000000ffffa37224 */ /* 0x000fe200078e0017 */
[----:B------:R-:W3:Y:S01]  /*4830*/  LDSM.16.MT88.4 R24, [R233+0x7900] ;  /* 0x00790000e918783b */ /* 0x000ee20000004200 */
[----:B------:R-:W-:Y:S02]  /*4840*/  MOV R129, R131 ;  /* 0x0000008300817202 */ /* 0x000fe40000000f00 */
[----:B------:R-:W-:Y:S01]  /*4850*/  MOV R131, R21 ;  /* 0x0000001500837202 */ /* 0x000fe20000000f00 */
[----:B------:R-:W-:Y:S01]  /*4860*/  IMAD.MOV.U32 R161, RZ, RZ, R151 ;  /* 0x000000ffffa17224 */ /* 0x000fe200078e0097 */
[----:B------:R-:W-:Y:S01]  /*4870*/  MOV R21, R31 ;  /* 0x0000001f00157202 */ /* 0x000fe20000000f00 */
[----:B------:R-:W-:Y:S01]  /*4880*/  HMMA.16816.F32 R88, R4, R10, R116 ;  /* 0x0000000a0458723c */ /* 0x000fe20000001874 */
[----:B------:R-:W-:Y:S01]  /*4890*/  MOV R31, R29 ;  /* 0x0000001d001f7202 */ /* 0x000fe20000000f00 */
[----:B------:R-:W4:Y:S01]  /*48a0*/  LDSM.16.MT88.4 R32, [R135+0x7900] ;  /* 0x007900008720783b */ /* 0x000f220000004200 */
[----:B-1----:R-:W-:Y:S01]  /*48b0*/  FFMA.FTZ R8, R240, c[0x0][0x2d0], -R13 ;  /* 0x0000b400f0087a23 */ /* 0x002fe2000001080d */
[----:B------:R-:W-:-:S03]  /*48c0*/  MOV R29, R181 ;  /* 0x000000b5001d7202 */ /* 0x000fc60000000f00 */
[----:B------:R1:W1:Y:S02]  /*48d0*/  MUFU.EX2 R244, R8 ;  /* 0x0000000800f47308 */ /* 0x0002640000000800 */
[----:B-1----:R-:W-:Y:S02]  /*48e0*/  FFMA.FTZ R8, R150, c[0x0][0x2d0], -R12 ;  /* 0x0000b40096087a23 */ /* 0x002fe4000001080c */
        /* <DEDUP_REMOVED lines=8> */
[----:B------:R1:W5:Y:S01]  /*4970*/  LDL.LU R239, [R1+0x24] ;  /* 0x0000240001ef7983 */ /* 0x0003620000300800 */
        /* <DEDUP_REMOVED lines=11> */
[----:B------:R-:W-:Y:S01]  /*4a30*/  IMAD.MOV.U32 R116, RZ, RZ, R23 ;  /* 0x000000ffff747224 */ /* 0x000fe200078e0017 */
[----:B------:R-:W-:Y:S01]  /*4a40*/  MOV R117, R22 ;  /* 0x0000001600757202 */ /* 0x000fe20000000f00 */
        /* <DEDUP_REMOVED lines=8> */
[C---:B---3--:R-:W-:Y:S01]  /*4ad0*/  HMMA.16816.F32 R144, R4.reuse, R24, R172 ;  /* 0x000000180490723c */ /* 0x048fe200000018ac */
[----:B------:R-:W-:Y:S01]  /*4ae0*/  F2FP.PACK_AB R10, R244, R212 ;  /* 0x000000d4f40a723e */ /* 0x000fe200000000ff */
[----:B------:R-:W-:Y:S01]  /*4af0*/  IMAD.MOV.U32 R240, RZ, RZ, R31 ;  /* 0x000000fffff07224 */ /* 0x000fe200078e001f */
[----:B------:R-:W-:Y:S01]  /*4b00*/  MOV R36, R237 ;  /* 0x000000ed00247202 */ /* 0x000fe20000000f00 */
[----:B-1----:R-:W-:Y:S01]  /*4b10*/  FFMA.FTZ R8, R149, c[0x0][0x2d0], -R12 ;  /* 0x0000b40095087a23 */ /* 0x002fe2000001080c */
[----:B------:R-:W-:Y:S01]  /*4b20*/  MOV R243, R128 ;  /* 0x0000008000f37202 */ /* 0x000fe20000000f00 */
[----:B------:R-:W-:Y:S01]  /*4b30*/  IMAD.MOV.U32 R128, RZ, RZ, R129 ;  /* 0x000000ffff807224 */ /* 0x000fe200078e0081 */
[----:B------:R-:W-:Y:S01]  /*4b40*/  MOV R175, R124 ;  /* 0x0000007c00af7202 */ /* 0x000fe20000000f00 */
[C---:B------:R-:W-:Y:S01]  /*4b50*/  HMMA.16816.F32 R148, R4.reuse, R18, R136 ;  /* 0x000000120494723c */ /* 0x040fe20000001888 */
[----:B------:R-:W-:Y:S01]  /*4b60*/  LDSM.16.MT88.4 R16, [R2+0x5100] ;  /* 0x005100000210783b */ /* 0x000fe20000004200 */
[----:B------:R1:W2:Y:S01]  /*4b70*/  MUFU.EX2 R180, R8 ;  /* 0x0000000800b47308 */ /* 0x0002a20000000800 */
[----:B------:R-:W-:Y:S01]  /*4b80*/  IMAD.MOV.U32 R174, RZ, RZ, R125 ;  /* 0x000000ffffae7224 */ /* 0x000fe200078e007d */
[----:B------:R-:W-:Y:S01]  /*4b90*/  MOV R173, R126 ;  /* 0x0000007e00ad7202 */ /* 0x000fe20000000f00 */
[----:B------:R-:W-:Y:S01]  /*4ba0*/  IMAD.MOV.U32 R172, RZ, RZ, R127 ;  /* 0x000000ffffac7224 */ /* 0x000fe200078e007f */
[----:B------:R-:W-:Y:S01]  /*4bb0*/  MOV R129, R36 ;  /* 0x0000002400817202 */ /* 0x000fe20000000f00 */
[----:B------:R-:W-:Y:S01]  /*4bc0*/  IMAD.MOV.U32 R138, RZ, RZ, R21 ;  /* 0x000000ffff8a7224 */ /* 0x000fe200078e0015 */
[----:B------:R-:W-:Y:S01]  /*4bd0*/  MOV R137, R20 ;  /* 0x0000001400897202 */ /* 0x000fe20000000f00 */
[C---:B----4-:R-:W-:Y:S01]  /*4be0*/  HMMA.16816.F32 R140, R4.reuse, R32, R104 ;  /* 0x00000020048c723c */ /* 0x050fe20000001868 */
[----:B------:R-:W3:Y:S01]  /*4bf0*/  LDSM.16.MT88.4 R20, [R0+0x7900] ;  /* 0x007900000014783b */ /* 0x000ee20000004200 */
[----:B------:R-:W-:Y:S01]  /*4c00*/  IMAD.MOV.U32 R136, RZ, RZ, R131 ;  /* 0x000000ffff887224 */ /* 0x000fe200078e0083 */
[----:B------:R-:W-:Y:S01]  /*4c10*/  MOV R139, R30 ;  /* 0x0000001e008b7202 */ /* 0x000fe20000000f00 */
[----:B------:R-:W-:Y:S01]  /*4c20*/  IMAD.MOV.U32 R131, RZ, RZ, R37 ;  /* 0x000000ffff837224 */ /* 0x000fe200078e0025 */
[----:B------:R-:W-:Y:S01]  /*4c30*/  MOV R242, R28 ;  /* 0x0000001c00f27202 */ /* 0x000fe20000000f00 */
[----:B------:R-:W-:Y:S01]  /*4c40*/  IMAD.MOV.U32 R24, RZ, RZ, R240 ;  /* 0x000000ffff187224 */ /* 0x000fe200078e00f0 */
[----:B------:R-:W-:Y:S01]  /*4c50*/  MOV R32, R137 ;  /* 0x0000008900207202 */ /* 0x000fe20000000f00 */
[C---:B------:R-:W-:Y:S01]  /*4c60*/  HMMA.16816.F32 R176, R4.reuse, R34, R176 ;  /* 0x0000002204b0723c */ /* 0x040fe200000018b0 */
[----:B-1----:R-:W-:Y:S01]  /*4c70*/  FFMA.FTZ R8, R160, c[0x0][0x2d0], -R12 ;  /* 0x0000b400a0087a23 */ /* 0x002fe2000001080c */
[----:B--2---:R-:W-:Y:S01]  /*4c80*/  F2FP.PACK_AB R9, R180, R181 ;  /* 0x000000b5b409723e */ /* 0x004fe200000000ff */
[----:B------:R-:W-:Y:S01]  /*4c90*/  IMAD.MOV.U32 R33, RZ, RZ, R136 ;  /* 0x000000ffff217224 */ /* 0x000fe200078e0088 */
[----:B------:R-:W-:Y:S01]  /*4ca0*/  MOV R160, R130 ;  /* 0x0000008200a07202 */ /* 0x000fe20000000f00 */
[----:B------:R1:W-:Y:S01]  /*4cb0*/  MUFU.EX2 R163, R8 ;  /* 0x0000000800a37308 */ /* 0x0003e20000000800 */
[----:B------:R-:W-:Y:S01]  /*4cc0*/  MOV R130, R38 ;  /* 0x0000002600827202 */ /* 0x000fe20000000f00 */
[----:B------:R-:W-:Y:S01]  /*4cd0*/  IMAD.MOV.U32 R35, RZ, RZ, R138 ;  /* 0x000000ffff237224 */ /* 0x000fe200078e008a */
[----:B------:R-:W-:Y:S01]  /*4ce0*/  HMMA.16816.F32 R164, R4, R26, R164 ;  /* 0x0000001a04a4723c */ /* 0x000fe200000018a4 */
[----:B------:R-:W-:Y:S01]  /*4cf0*/  MOV R34, R139 ;  /* 0x0000008b00227202 */ /* 0x000fe20000000f00 */
[----:B------:R-:W-:Y:S01]  /*4d00*/  LDSM.16.MT88.4 R28, [R2+0x2100] ;  /* 0x00210000021c783b */ /* 0x000fe20000004200 */
[----:B------:R-:W-:Y:S01]  /*4d10*/  MOV R240, R118 ;  /* 0x0000007600f07202 */ /* 0x000fe20000000f00 */
[----:B------:R-:W-:Y:S01]  /*4d20*/  UISETP.GE.AND UP0, UPT, UR4, 0xc1, UPT ;  /* 0x000000c10400788c */ /* 0x000fe2000bf06270 */
[----:B------:R-:W-:-:S02]  /*4d30*/  IMAD.MOV.U32 R237, RZ, RZ, 0x20 ;  /* 0x00000020ffed7424 */ /* 0x000fc400078e00ff */
[----:B------:R-:W-:Y:S01]  /*4d40*/  IMAD.MOV.U32 R26, RZ, RZ, R242 ;  /* 0x000000ffff1a7224 */ /* 0x000fe200078e00f2 */
[----:B------:R-:W-:Y:S01]  /*4d50*/  MOV R27, R241 ;  /* 0x000000f1001b7202 */ /* 0x000fe20000000f00 */
[----:B------:R-:W-:Y:S01]  /*4d60*/  IMAD.MOV.U32 R241, RZ, RZ, R117 ;  /* 0x000000fffff17224 */ /* 0x000fe200078e0075 */
[----:B------:R-:W-:Y:S02]  /*4d70*/  MOV R242, R116 ;  /* 0x0000007400f27202 */ /* 0x000fe40000000f00 */
[----:B------:R-:W-:Y:S01]  /*4d80*/  PLOP3.LUT P1, PT, PT, PT, UP0, 0x80, 0x0 ;  /* 0x000000000000781c */ /* 0x000fe20003f2f008 */
[----:B-1----:R-:W-:Y:S02]  /*4d90*/  FFMA.FTZ R8, R245, c[0x0][0x2d0], -R12 ;  /* 0x0000b400f5087a23 */ /* 0x002fe4000001080c */
[----:B------:R-:W-:Y:S02]  /*4da0*/  IMAD.MOV.U32 R245, RZ, RZ, R39 ;  /* 0x000000fffff57224 */ /* 0x000fe400078e0027 */
[----:B------:R1:W2:Y:S01]  /*4db0*/  MUFU.EX2 R162, R8 ;  /* 0x0000000800a27308 */ /* 0x0002a20000000800 */
[----:B------:R-:W4:Y:S02]  /*4dc0*/  LDSM.16.MT88.4 R36, [R2+0x8100] ;  /* 0x008100000224783b */ /* 0x000f240000004200 */
[----:B------:R-:W-:Y:S01]  /*4dd0*/  MOV R25, R245 ;  /* 0x000000f500197202 */ /* 0x000fe20000000f00 */
[----:B------:R-:W-:Y:S01]  /*4de0*/  IMAD.MOV.U32 R245, RZ, RZ, R119 ;  /* 0x000000fffff57224 */ /* 0x000fe200078e0077 */
[C---:B---3--:R-:W-:Y:S07]  /*4df0*/  HMMA.16816.F32 R124, R4.reuse, R20, R100 ;  /* 0x00000014047c723c */ /* 0x048fee0000001864 */
[----:B------:R-:W-:Y:S01]  /*4e00*/  MOV R100, R96 ;  /* 0x0000006000647202 */ /* 0x000fe20000000f00 */
[----:B------:R-:W-:Y:S01]  /*4e10*/  HMMA.16816.F32 R104, R4, R22, R92 ;  /* 0x000000160468723c */ /* 0x000fe2000000185c */
[----:B------:R-:W3:Y:S01]  /*4e20*/  LDSM.16.MT88.4 R4, [R135+0x2100] ;  /* 0x002100008704783b */ /* 0x000ee20000004200 */
[----:B-1----:R-:W-:Y:S01]  /*4e30*/  F2FP.PACK_AB R8, R183, R182 ;  /* 0x000000b6b708723e */ /* 0x002fe200000000ff */
[----:B------:R-:W-:Y:S01]  /*4e40*/  IMAD.MOV.U32 R101, RZ, RZ, R97 ;  /* 0x000000ffff657224 */ /* 0x000fe200078e0061 */
[----:B--2---:R-:W-:Y:S01]  /*4e50*/  F2FP.PACK_AB R11, R162, R163 ;  /* 0x000000a3a20b723e */ /* 0x004fe200000000ff */
[----:B------:R-:W-:Y:S01]  /*4e60*/  IMAD.MOV.U32 R103, RZ, RZ, R99 ;  /* 0x000000ffff677224 */ /* 0x000fe200078e0063 */
[----:B------:R-:W-:Y:S01]  /*4e70*/  MOV R102, R98 ;  /* 0x0000006200667202 */ /* 0x000fe20000000f00 */
[----:B------:R-:W-:Y:S04]  /*4e80*/  LDSM.16.MT88.4 R20, [R0+0x2100] ;  /* 0x002100000014783b */ /* 0x000fe80000004200 */
[C---:B------:R-:W-:Y:S08]  /*4e90*/  HMMA.16816.F32 R84, R8.reuse, R16, R84 ;  /* 0x000000100854723c */ /* 0x040ff00000001854 */
[C---:B------:R-:W-:Y:S01]  /*4ea0*/  HMMA.16816.F32 R96, R8.reuse, R18, R44 ;  /* 0x000000120860723c */ /* 0x040fe2000000182c */
[----:B------:R-:W1:Y:S07]  /*4eb0*/  LDSM.16.MT88.4 R16, [R233+0x2100] ;  /* 0x00210000e910783b */ /* 0x000e6e0000004200 */
[C---:B----4-:R-:W-:Y:S07]  /*4ec0*/  HMMA.16816.F32 R44, R8.reuse, R38, R60 ;  /* 0x00000026082c723c */ /* 0x050fee000000183c */
[----:B------:R-:W-:Y:S01]  /*4ed0*/  IMAD.MOV.U32 R38, RZ, RZ, R25 ;  /* 0x000000ffff267224 */ /* 0x000fe200078e0019 */
[C---:B------:R-:W-:Y:S07]  /*4ee0*/  HMMA.16816.F32 R116, R8.reuse, R36, R48 ;  /* 0x000000240874723c */ /* 0x040fee0000001830 */
[----:B------:R-:W-:Y:S01]  /*4ef0*/  MOV R37, R134 ;  /* 0x0000008600257202 */ /* 0x000fe20000000f00 */
[C---:B---3--:R-:W-:Y:S07]  /*4f00*/  HMMA.16816.F32 R136, R8.reuse, R4, R72 ;  /* 0x000000040888723c */ /* 0x048fee0000001848 */
        /* <DEDUP_REMOVED lines=10> */
[C---:B-1----:R-:W-:Y:S01]  /*4fb0*/  HMMA.16816.F32 R60, R8.reuse, R16, R56 ;  /* 0x00000010083c723c */ /* 0x042fe20000001838 */
[----:B------:R-:W-:Y:S01]  /*4fc0*/  MOV R95, R102 ;  /* 0x00000066005f7202 */ /* 0x000fe20000000f00 */
[----:B------:R-:W-:Y:S01]  /*4fd0*/  IMAD.MOV.U32 R102, RZ, RZ, R27 ;  /* 0x000000ffff667224 */ /* 0x000fe200078e001b */
[----:B------:R-:W-:Y:S01]  /*4fe0*/  MOV R101, R26 ;  /* 0x0000001a00657202 */ /* 0x000fe20000000f00 */
[----:B------:R-:W-:Y:S02]  /*4ff0*/  LDSM.16.MT88.4 R56, [R2+0x2900] ;  /* 0x002900000238783b */ /* 0x000fe40000004200 */
[----:B------:R-:W-:Y:S01]  /*5000*/  IMAD.MOV.U32 R39, RZ, RZ, R95 ;  /* 0x000000ffff277224 */ /* 0x000fe200078e005f */
[----:B------:R-:W-:Y:S01]  /*5010*/  MOV R93, R102 ;  /* 0x00000066005d7202 */ /* 0x000fe20000000f00 */
[----:B------:R-:W-:Y:S01]  /*5020*/  HMMA.16816.F32 R68, R8, R18, R68 ;  /* 0x000000120844723c */ /* 0x000fe20000001844 */
[----:B------:R-:W1:Y:S01]  /*5030*/  LDSM.16.MT88.4 R16, [R233+0x5100] ;  /* 0x00510000e910783b */ /* 0x000e620000004200 */
[----:B------:R-:W-:-:S02]  /*5040*/  IMAD.MOV.U32 R92, RZ, RZ, R101 ;  /* 0x000000ffff5c7224 */ /* 0x000fc400078e0065 */
[----:B--2---:R-:W-:-:S04]  /*5050*/  FFMA.FTZ R4, R100, c[0x0][0x2d0], -R13 ;  /* 0x0000b40064047a23 */ /* 0x004fc8000001080d */
[C---:B------:R-:W-:Y:S01]  /*5060*/  HMMA.16816.F32 R52, R8.reuse, R28, R52 ;  /* 0x0000001c0834723c */ /* 0x040fe20000001834 */
[----:B------:R-:W-:Y:S01]  /*5070*/  IMAD.MOV.U32 R100, RZ, RZ, R103 ;  /* 0x000000ffff647224 */ /* 0x000fe200078e0067 */
[----:B------:R-:W-:Y:S01]  /*5080*/  MOV R103, R34 ;  /* 0x0000002200677202 */ /* 0x000fe20000000f00 */
[----:B------:R-:W-:Y:S01]  /*5090*/  IMAD.MOV.U32 R34, RZ, RZ, R35 ;  /* 0x000000ffff227224 */ /* 0x000fe200078e0023 */
[----:B------:R-:W-:Y:S01]  /*50a0*/  MOV R35, R32 ;  /* 0x0000002000237202 */ /* 0x000fe20000000f00 */
[----:B------:R-:W-:Y:S01]  /*50b0*/  IMAD.MOV.U32 R32, RZ, RZ, R33 ;  /* 0x000000ffff207224 */ /* 0x000fe200078e0021 */
[----:B------:R-:W-:Y:S02]  /*50c0*/  MOV R33, R160 ;  /* 0x000000a000217202 */ /* 0x000fe40000000f00 */
[----:B------:R2:W3:Y:S01]  /*50d0*/  MUFU.EX2 R160, R4 ;  /* 0x0000000400a07308 */ /* 0x0004e20000000800 */
[----:B------:R-:W-:Y:S01]  /*50e0*/  MOV R36, R100 ;  /* 0x0000006400247202 */ /* 0x000fe20000000f00 */
[----:B------:R-:W-:Y:S01]  /*50f0*/  HMMA.16816.F32 R28, R8, R30, R40 ;  /* 0x0000001e081c723c */ /* 0x000fe20000001828 */
[----:B------:R-:W-:Y:S01]  /*5100*/  MOV R95, R34 ;  /* 0x00000022005f7202 */ /* 0x000fe20000000f00 */
[----:B------:R-:W-:Y:S01]  /*5110*/  IMAD.MOV.U32 R100, RZ, RZ, R35 ;  /* 0x000000ffff647224 */ /* 0x000fe200078e0023 */
[----:B------:R-:W-:Y:S01]  /*5120*/  MOV R101, R32 ;  /* 0x0000002000657202 */ /* 0x000fe20000000f00 */
[----:B------:R-:W-:Y:S01]  /*5130*/  IMAD.MOV.U32 R102, RZ, RZ, R33 ;  /* 0x000000ffff667224 */ /* 0x000fe200078e0021 */
[----:B------:R-:W-:Y:S01]  /*5140*/  MOV R74, R95 ;  /* 0x0000005f004a7202 */ /* 0x000fe20000000f00 */
[----:B------:R-:W-:-:S02]  /*5150*/  IMAD.MOV.U32 R73, RZ, RZ, R100 ;  /* 0x000000ffff497224 */ /* 0x000fc400078e0064 */
[----:B------:R-:W-:Y:S01]  /*5160*/  HMMA.16816.F32 R40, R8, R20, R80 ;  /* 0x000000140828723c */ /* 0x000fe20000001850 */
[----:B--2---:R-:W-:-:S06]  /*5170*/  FFMA.FTZ R4, R24, c[0x0][0x2d0], -R13 ;  /* 0x0000b40018047a23 */ /* 0x004fcc000001080d */
[----:B------:R-:W-:Y:S01]  /*5180*/  MOV R81, R93 ;  /* 0x0000005d00517202 */ /* 0x000fe20000000f00 */
[----:B------:R-:W2:Y:S01]  /*5190*/  LDSM.16.MT88.4 R24, [R135+0x5100] ;  /* 0x005100008718783b */ /* 0x000ea20000004200 */
[----:B------:R-:W-:Y:S01]  /*51a0*/  IMAD.MOV.U32 R80, RZ, RZ, R92 ;  /* 0x000000ffff507224 */ /* 0x000fe200078e005c */
[----:B------:R4:W-:Y:S01]  /*51b0*/  MUFU.EX2 R134, R4 ;  /* 0x0000000400867308 */ /* 0x0009e20000000800 */
[----:B------:R-:W-:Y:S01]  /*51c0*/  HMMA.16816.F32 R48, R8, R6, R64 ;  /* 0x000000060830723c */ /* 0x000fe20000001840 */
[----:B------:R-:W-:Y:S01]  /*51d0*/  MOV R82, R101 ;  /* 0x0000006500527202 */ /* 0x000fe20000000f00 */
[----:B------:R-:W-:-:S05]  /*51e0*/  IMAD.MOV.U32 R83, RZ, RZ, R102 ;  /* 0x000000ffff537224 */ /* 0x000fca00078e0066 */
[----:B------:R-:W-:Y:S01]  /*51f0*/  IMAD.MOV.U32 R66, RZ, RZ, R130 ;  /* 0x000000ffff427224 */ /* 0x000fe200078e0082 */
[----:B-1----:R-:W-:Y:S01]  /*5200*/  HMMA.16816.F32 R108, R8, R18, R108 ;  /* 0x00000012086c723c */ /* 0x002fe2000000186c */
[----:B------:R-:W-:Y:S01]  /*5210*/  MOV R67, R131 ;  /* 0x0000008300437202 */ /* 0x000fe20000000f00 */
[----:B----4-:R-:W-:-:S06]  /*5220*/  FFMA.FTZ R4, R94, c[0x0][0x2d0], -R13 ;  /* 0x0000b4005e047a23 */ /* 0x010fcc000001080d */
[C---:B------:R-:W-:Y:S01]  /*5230*/  HMMA.16816.F32 R32, R8.reuse, R22, R76 ;  /* 0x000000160820723c */ /* 0x040fe2000000184c */
[----:B------:R-:W-:Y:S01]  /*5240*/  IMAD.MOV.U32 R94, RZ, RZ, R103 ;  /* 0x000000ffff5e7224 */ /* 0x000fe200078e0067 */
[----:B------:R-:W-:Y:S01]  /*5250*/  MOV R103, R128 ;  /* 0x0000008000677202 */ /* 0x000fe20000000f00 */
[----:B------:R-:W-:Y:S01]  /*5260*/  IMAD.MOV.U32 R128, RZ, RZ, R129 ;  /* 0x000000ffff807224 */ /* 0x000fe200078e0081 */
[----:B------:R-:W-:Y:S01]  /*5270*/  MOV R129, R133 ;  /* 0x0000008500817202 */ /* 0x000fe20000000f00 */
[----:B------:R-:W-:Y:S01]  /*5280*/  IMAD.MOV.U32 R75, RZ, RZ, R94 ;  /* 0x000000ffff4b7224 */ /* 0x000fe200078e005e */
[----:B------:R1:W4:Y:S01]  /*5290*/  MUFU.EX2 R133, R4 ;  /* 0x0000000400857308 */ /* 0x0003220000000800 */
[----:B------:R-:W-:Y:S01]  /*52a0*/  LDSM.16.MT88.4 R20, [R0+0x8100] ;  /* 0x008100000014783b */ /* 0x000fe20000004200 */
[----:B------:R-:W-:Y:S01]  /*52b0*/  HMMA.16816.F32 R92, R8, R16, R120 ;  /* 0x00000010085c723c */ /* 0x000fe20000001878 */
[----:B------:R-:W-:Y:S01]  /*52c0*/  IMAD.MOV.U32 R65, RZ, RZ, R128 ;  /* 0x000000ffff417224 */ /* 0x000fe200078e0080 */
[----:B------:R-:W-:Y:S01]  /*52d0*/  MOV R72, R129 ;  /* 0x0000008100487202 */ /* 0x000fe20000000f00 */
[----:B------:R-:W4:Y:S01]  /*52e0*/  LDSM.16.MT88.4 R16, [R0+0x5100] ;  /* 0x005100000010783b */ /* 0x000f220000004200 */
[----:B------:R-:W-:-:S02]  /*52f0*/  MOV R64, R103 ;  /* 0x0000006700407202 */ /* 0x000fc40000000f00 */
[----:B---3--:R-:W-:Y:S01]  /*5300*/  F2FP.PACK_AB R128, R160, R161 ;  /* 0x000000a1a080723e */ /* 0x008fe200000000ff */
[----:B------:R-:W-:Y:S01]  /*5310*/  LDSM.16.MT88.4 R120, [R2+0x8900] ;  /* 0x008900000278783b */ /* 0x000fe20000004200 */
[----:B--2---:R-:W-:Y:S01]  /*5320*/  HMMA.16816.F32 R76, R8, R24, R112 ;  /* 0x00000018084c723c */ /* 0x004fe20000001870 */
[----:B-1----:R-:W-:Y:S01]  /*5330*/  FFMA.FTZ R4, R37, c[0x0][0x2d0], -R12 ;  /* 0x0000b40025047a23 */ /* 0x002fe2000001080c */
[----:B----4-:R-:W-:-:S03]  /*5340*/  F2FP.PACK_AB R130, R133, R134 ;  /* 0x000000868582723e */ /* 0x010fc600000000ff */
[----:B------:R1:W-:Y:S02]  /*5350*/  MUFU.EX2 R37, R4 ;  /* 0x0000000400257308 */ /* 0x0003e40000000800 */
[----:B------:R-:W-:Y:S01]  /*5360*/  IMAD.MOV.U32 R114, RZ, RZ, R15 ;  /* 0x000000ffff727224 */ /* 0x000fe200078e000f */
[----:B------:R-:W-:Y:S01]  /*5370*/  MOV R115, R14 ;  /* 0x0000000e00737202 */ /* 0x000fe20000000f00 */
[----:B------:R-:W-:Y:S01]  /*5380*/  HMMA.16816.F32 R24, R8, R26, R88 ;  /* 0x0000001a0818723c */ /* 0x000fe20000001858 */
[----:B------:R-:W-:Y:S01]  /*5390*/  LDSM.16.MT88.4 R88, [R2+0x5900] ;  /* 0x005900000258783b */ /* 0x000fe20000004200 */
[----:B-1----:R-:W-:-:S04]  /*53a0*/  FFMA.FTZ R4, R38, c[0x0][0x2d0], -R12 ;  /* 0x0000b40026047a23 */ /* 0x002fc8000001080c */
[----:B------:R1:W2:Y:S02]  /*53b0*/  MUFU.EX2 R38, R4 ;  /* 0x0000000400267308 */ /* 0x0002a40000000800 */
[C---:B------:R-:W-:Y:S07]  /*53c0*/  HMMA.16816.F32 R100, R8.reuse, R16, R168 ;  /* 0x000000100864723c */ /* 0x040fee00000018a8 */
[----:B------:R-:W-:Y:S01]  /*53d0*/  MOV R168, R81 ;  /* 0x0000005100a87202 */ /* 0x000fe20000000f00 */
[----:B------:R-:W-:Y:S01]  /*53e0*/  HMMA.16816.F32 R16, R8, R18, R148 ;  /* 0x000000120810723c */ /* 0x000fe20000001894 */
[----:B------:R-:W-:Y:S01]  /*53f0*/  IMAD.MOV.U32 R169, RZ, RZ, R80 ;  /* 0x000000ffffa97224 */ /* 0x000fe200078e0050 */
[----:B------:R-:W-:Y:S01]  /*5400*/  MOV R170, R115 ;  /* 0x0000007300aa7202 */ /* 0x000fe20000000f00 */
[----:B-1----:R-:W-:Y:S01]  /*5410*/  FFMA.FTZ R4, R39, c[0x0][0x2d0], -R12 ;  /* 0x0000b40027047a23 */ /* 0x002fe2000001080c */
[----:B--2---:R-:W-:Y:S01]  /*5420*/  F2FP.PACK_AB R129, R38, R37 ;  /* 0x000000252681723e */ /* 0x004fe200000000ff */
[----:B------:R-:W-:-:S02]  /*5430*/  IMAD.MOV.U32 R171, RZ, RZ, R114 ;  /* 0x000000ffffab7224 */ /* 0x000fc400078e0072 */
[----:B------:R1:W-:Y:S01]  /*5440*/  MUFU.EX2 R39, R4 ;  /* 0x0000000400277308 */ /* 0x0003e20000000800 */
[C---:B------:R-:W-:Y:S01]  /*5450*/  HMMA.16816.F32 R148, R8.reuse, R20, R124 ;  /* 0x000000140894723c */ /* 0x040fe2000000187c */
[----:B------:R-:W-:Y:S06]  /*5460*/  LDSM.16.MT88.4 R112, [R135+0x8900] ;  /* 0x008900008770783b */ /* 0x000fec0000004200 */
[----:B------:R-:W-:Y:S01]  /*5470*/  IMAD.MOV.U32 R126, RZ, RZ, R74 ;  /* 0x000000ffff7e7224 */ /* 0x000fe200078e004a */
[----:B------:R-:W-:Y:S01]  /*5480*/  MOV R127, R75 ;  /* 0x0000004b007f7202 */ /* 0x000fe20000000f00 */
[----:B------:R-:W-:Y:S01]  /*5490*/  HMMA.16816.F32 R20, R8, R22, R104 ;  /* 0x000000160814723c */ /* 0x000fe20000001868 */
[----:B------:R-:W-:Y:S01]  /*54a0*/  LDSM.16.MT88.4 R104, [R0+0x5900] ;  /* 0x005900000068783b */ /* 0x000fe20000004200 */
[----:B-1----:R-:W-:-:S03]  /*54b0*/  FFMA.FTZ R4, R36, c[0x0][0x2d0], -R12 ;  /* 0x0000b40024047a23 */ /* 0x002fc6000001080c */
[----:B------:R-:W1:Y:S01]  /*54c0*/  LDSM.16.MT88.4 R12, [R135+0x8100] ;  /* 0x00810000870c783b */ /* 0x000e620000004200 */
[----:B------:R2:W3:Y:S03]  /*54d0*/  MUFU.EX2 R36, R4 ;  /* 0x0000000400247308 */ /* 0x0004e60000000800 */
[----:B--2---:R-:W2:Y:S01]  /*54e0*/  LDSM.16.MT88.4 R4, [R233+0x8100] ;  /* 0x00810000e904783b */ /* 0x004ea20000004200 */
[----:B---3--:R-:W-:-:S07]  /*54f0*/  F2FP.PACK_AB R131, R36, R39 ;  /* 0x000000272483723e */ /* 0x008fce00000000ff */
[C---:B------:R-:W-:Y:S08]  /*5500*/  HMMA.16816.F32 R52, R128.reuse, R56, R52 ;  /* 0x000000388034723c */ /* 0x040ff00000001834 */
[----:B------:R-:W-:Y:S08]  /*5510*/  HMMA.16816.F32 R56, R128, R58, R28 ;  /* 0x0000003a8038723c */ /* 0x000ff0000000181c */
[C---:B-1----:R-:W-:Y:S01]  /*5520*/  HMMA.16816.F32 R28, R8.reuse, R12, R140 ;  /* 0x0000000c081c723c */ /* 0x042fe2000000188c */
[----:B------:R-:W1:Y:S07]  /*5530*/  LDSM.16.MT88.4 R140, [R135+0x2900] ;  /* 0x00290000878c783b */ /* 0x000e6e0000004200 */
[C---:B------:R-:W-:Y:S07]  /*5540*/  HMMA.16816.F32 R12, R8.reuse, R14, R176 ;  /* 0x0000000e080c723c */ /* 0x040fee00000018b0 */
[----:B------:R-:W-:Y:S01]  /*5550*/  MOV R176, R65 ;  /* 0x0000004100b07202 */ /* 0x000fe20000000f00 */
[----:B--2---:R-:W-:Y:S01]  /*5560*/  HMMA.16816.F32 R144, R8, R4, R144 ;  /* 0x000000040890723c */ /* 0x004fe20000001890 */
[----:B------:R-:W-:Y:S01]  /*5570*/  IMAD.MOV.U32 R177, RZ, RZ, R64 ;  /* 0x000000ffffb17224 */ /* 0x000fe200078e0040 */
[----:B------:R-:W-:Y:S01]  /*5580*/  MOV R178, R83 ;  /* 0x0000005300b27202 */ /* 0x000fe20000000f00 */
[----:B------:R-:W-:-:S02]  /*5590*/  IMAD.MOV.U32 R179, RZ, RZ, R82 ;  /* 0x000000ffffb37224 */ /* 0x000fc400078e0052 */
[----:B------:R-:W2:Y:S02]  /*55a0*/  LDSM.16.MT88.4 R80, [R135+0x5900] ;  /* 0x005900008750783b */ /* 0x000ea40000004200 */
[----:B------:R-:W-:Y:S01]  /*55b0*/  IMAD.MOV.U32 R4, RZ, RZ, R66 ;  /* 0x000000ffff047224 */ /* 0x000fe200078e0042 */
[----:B------:R-:W-:Y:S01]  /*55c0*/  HMMA.16816.F32 R164, R8, R6, R164 ;  /* 0x0000000608a4723c */ /* 0x000fe200000018a4 */
[----:B------:R-:W-:Y:S01]  /*55d0*/  MOV R5, R67 ;  /* 0x0000004300057202 */ /* 0x000fe20000000f00 */
[----:B------:R-:W-:Y:S01]  /*55e0*/  LDSM.16.MT88.4 R8, [R0+0x8900] ;  /* 0x008900000008783b */ /* 0x000fe20000004200 */
[----:B------:R-:W-:-:S03]  /*55f0*/  FADD.FTZ R4, R4, R126 ;  /* 0x0000007e04047221 */ /* 0x000fc60000010000 */
[----:B------:R-:W3:Y:S01]  /*5600*/  LDSM.16.MT88.4 R64, [R233+0x2900] ;  /* 0x00290000e940783b */ /* 0x000ee20000004200 */
[----:B------:R-:W-:Y:S01]  /*5610*/  IMAD.MOV.U32 R6, RZ, RZ, R72 ;  /* 0x000000ffff067224 */ /* 0x000fe200078e0048 */
[----:B------:R-:W-:Y:S01]  /*5620*/  MOV R7, R73 ;  /* 0x0000004900077202 */ /* 0x000fe20000000f00 */
[C---:B------:R-:W-:Y:S01]  /*5630*/  HMMA.16816.F32 R84, R128.reuse, R88, R84 ;  /* 0x000000588054723c */ /* 0x040fe20000001854 */
[----:B------:R4:W-:Y:S01]  /*5640*/  LDSM.16.MT88.4 R72, [R0+0x2900] ;  /* 0x002900000048783b */ /* 0x0009e20000004200 */
[----:B------:R-:W-:Y:S02]  /*5650*/  FADD.FTZ R2, R6, R127 ;  /* 0x0000007f06027221 */ /* 0x000fe40000010000 */
[----:B------:R-:W-:Y:S01]  /*5660*/  FADD.FTZ R4, R7, R4 ;  /* 0x0000000407047221 */ /* 0x000fe20000010000 */
[----:B------:R-:W-:Y:S01]  /*5670*/  LDSM.16.MT88.4 R124, [R233+0x8900] ;  /* 0x00890000e97c783b */ /* 0x000fe20000004200 */
[----:B------:R-:W-:Y:S02]  /*5680*/  FADD.FTZ R2, R5, R2 ;  /* 0x0000000205027221 */ /* 0x000fe40000010000 */
[----:B------:R-:W-:Y:S01]  /*5690*/  FADD.FTZ R4, R176, R4 ;  /* 0x00000004b0047221 */ /* 0x000fe20000010000 */
[----:B------:R-:W-:Y:S01]  /*56a0*/  HMMA.16816.F32 R88, R128, R90, R96 ;  /* 0x0000005a8058723c */ /* 0x000fe20000001860 */
[----:B------:R-:W-:Y:S01]  /*56b0*/  FADD.FTZ R2, R177, R2 ;  /* 0x00000002b1027221 */ /* 0x000fe20000010000 */
[----:B------:R-:W3:Y:S01]  /*56c0*/  LDSM.16.MT88.4 R96, [R233+0x5900] ;  /* 0x00590000e960783b */ /* 0x000ee20000004200 */
[----:B------:R-:W-:-:S02]  /*56d0*/  FADD.FTZ R4, R178, R4 ;  /* 0x00000004b2047221 */ /* 0x000fc40000010000 */
[----:B------:R-:W-:Y:S02]  /*56e0*/  FADD.FTZ R2, R179, R2 ;  /* 0x00000002b3027221 */ /* 0x000fe40000010000 */
[----:B------:R-:W-:Y:S01]  /*56f0*/  FADD.FTZ R4, R168, R4 ;  /* 0x00000004a8047221 */ /* 0x000fe20000010000 */
[C---:B------:R-:W-:Y:S01]  /*5700*/  HMMA.16816.F32 R116, R128.reuse, R120, R116 ;  /* 0x000000788074723c */ /* 0x040fe20000001874 */
[----:B------:R-:W-:Y:S02]  /*5710*/  FADD.FTZ R2, R169, R2 ;  /* 0x00000002a9027221 */ /* 0x000fe40000010000 */
[----:B------:R-:W-:Y:S02]  /*5720*/  FADD.FTZ R5, R170, R4 ;  /* 0x00000004aa057221 */ /* 0x000fe40000010000 */
[----:B------:R-:W-:Y:S02]  /*5730*/  FADD.FTZ R4, R171, R2 ;  /* 0x00000002ab047221 */ /* 0x000fe40000010000 */
[----:B------:R-:W-:Y:S01]  /*5740*/  FADD.FTZ R2, R172, R5 ;  /* 0x00000005ac027221 */ /* 0x000fe20000010000 */
[----:B-1----:R-:W-:Y:S01]  /*5750*/  HMMA.16816.F32 R136, R128, R140, R136 ;  /* 0x0000008c8088723c */ /* 0x002fe20000001888 */
[----:B----4-:R-:W-:-:S02]  /*5760*/  FADD.FTZ R0, R173, R4 ;  /* 0x00000004ad007221 */ /* 0x010fc40000010000 */
[----:B------:R-:W-:Y:S02]  /*5770*/  FADD.FTZ R2, R174, R2 ;  /* 0x00000002ae027221 */ /* 0x000fe40000010000 */
[----:B------:R-:W-:Y:S02]  /*5780*/  FADD.FTZ R0, R175, R0 ;  /* 0x00000000af007221 */ /* 0x000fe40000010000 */
[----:B------:R-:W-:Y:S01]  /*5790*/  FADD.FTZ R2, R245, R2 ;  /* 0x00000002f5027221 */ /* 0x000fe20000010000 */
[----:B--2---:R-:W-:Y:S01]  /*57a0*/  HMMA.16816.F32 R76, R128, R80, R76 ;  /* 0x00000050804c723c */ /* 0x004fe2000000184c */
[----:B------:R-:W-:Y:S02]  /*57b0*/  FADD.FTZ R0, R240, R0 ;  /* 0x00000000f0007221 */ /* 0x000fe40000010000 */
        /* <DEDUP_REMOVED lines=33> */
[----:B------:R-:W-:Y:S01]  /*59d0*/  HMMA.16816.F32 R108, R128, R112, R28 ;  /* 0x00000070806c723c */ /* 0x000fe2000000181c */
[----:B------:R-:W-:-:S07]  /*59e0*/  FADD.FTZ R245, R36, R245 ;  /* 0x000000f524f57221 */ /* 0x000fce0000010000 */
        /* <DEDUP_REMOVED lines=19> */
[----:B------:R-:W-:Y:S01]  /*5b20*/  IADD3 R0, R5, R0, RZ ;  /* 0x0000000005007210 */ /* 0x000fe20007ffe0ff */
[----:B------:R-:W-:-:S04]  /*5b30*/  IMAD.WIDE.U32 R6, R4, UR5, R248 ;  /* 0x0000000504067c25 */ /* 0x000fc8000f8e00f8 */
[----:B------:R-:W-:-:S04]  /*5b40*/  IMAD R0, R0, UR5, RZ ;  /* 0x0000000500007c24 */ /* 0x000fc8000f8e02ff */
[----:B------:R-:W-:Y:S01]  /*5b50*/  IMAD R0, R4, UR4, R0 ;  /* 0x0000000404007c24 */ /* 0x000fe2000f8e0200 */
[----:B------:R-:W-:-:S04]  /*5b60*/  LEA R4, P1, R6, c[0x0][0x1c8], 0x1 ;  /* 0x0000720006047a11 */ /* 0x000fc800078208ff */
        /* <DEDUP_REMOVED lines=8> */
[----:B-----5:R1:W-:Y:S01]  /*5bf0*/  LDGSTS.E.BYPASS.LTC128B.128 [R239+0x12100], [R4.64], !P4 ;  /* 0x1210000004ef7fae */ /* 0x0203e2000e101d54 */
        /* <DEDUP_REMOVED lines=13> */
.L_x_1921:
[----:B------:R-:W-:Y:S01]  /*5cd0*/  PLOP3.LUT P1, PT, PT, PT, UP1, 0x40, 0x0 ;  /* 0x000000000000781c */ /* 0x000fe20003f2e818 */
        /* <DEDUP_REMOVED lines=10> */
.L_x_1923:
[----:B------:R-:W2:Y:S01]  /*5d80*/  LDL.64 R38, [R1] ;  /* 0x0000000001267983 */ /* 0x000ea20000100a00 */
        /* <DEDUP_REMOVED lines=9> */
[----:B------:R-:W-:Y:S01]  /*5e20*/  UISETP.GE.AND UP1, UPT, UR15, 0x1, UPT ;  /* 0x000000010f00788c */ /* 0x000fe2000bf26270 */
[----:B------:R-:W-:Y:S03]  /*5e30*/  IADD3 R2, R236, R132, RZ ;  /* 0x00000084ec027210 */ /* 0x000fe60007ffe0ff */
[----:B------:R-:W-:Y:S02]  /*5e40*/  @UP0 USHF.R.S32.HI UR10, URZ, 0x1f, UR14 ;  /* 0x0000001f3f0a0899 */ /* 0x000fe4000801140e */
[----:B------:R-:W-:Y:S02]  /*5e50*/  @UP0 UIMAD.WIDE.U32 UR18, UR14, UR8, URZ ;  /* 0x000000080e1202a5 */ /* 0x000fe4000f8e003f */
[----:B------:R-:W-:Y:S04]  /*5e60*/  @UP0 UIMAD UR10, UR10, UR8, URZ ;  /* 0x000000080a0a02a4 */ /* 0x000fe8000f8e023f */
[----:B------:R-:W-:Y:S01]  /*5e70*/  @UP0 UIMAD UR10, UR14, UR9, UR10 ;  /* 0x000000090e0a02a4 */ /* 0x000fe2000f8e020a */
[----:B------:R-:W-:Y:S01]  /*5e80*/  MOV R3, UR18 ;  /* 0x0000001200037c02 */ /* 0x000fe20008000f00 */
[----:B-----5:R-:W-:Y:S02]  /*5e90*/  @P0 IMAD R134, R134, 0x9000, R239 ;  /* 0x0000900086860824 */ /* 0x020fe400078e02ef */
[----:B------:R-:W-:Y:S04]  /*5ea0*/  @UP0 UIADD3 UR10, UR19, UR10, URZ ;  /* 0x0000000a130a0290 */ /* 0x000fe8000fffe03f */
[----:B------:R-:W-:Y:S01]  /*5eb0*/  @UP0 UIMAD UR10, UR10, 0x60, URZ ;  /* 0x000000600a0a08a4 */ /* 0x000fe2000f8e023f */
[----:B-1----:R-:W1:Y:S01]  /*5ec0*/  LDSM.16.M88.4 R8, [R232+UR4+0x12100] ;  /* 0x01210004e808783b */ /* 0x002e620008000200 */
[----:B------:R-:W-:Y:S07]  /*5ed0*/  UISETP.GE.AND UP0, UPT, UR16, 0x2, UPT ;  /* 0x000000021000788c */ /* 0x000fee000bf06270 */
[----:B------:R-:W4:Y:S04]  /*5ee0*/  LDSM.16.M88.4 R16, [R232+UR4+0x12900] ;  /* 0x01290004e810783b */ /* 0x000f280008000200 */
[----:B------:R-:W-:Y:S04]  /*5ef0*/  @UP0 UIADD3 UR13, UR16, -0x2, URZ ;  /* 0xfffffffe100d0890 */ /* 0x000fe8000fffe03f */
[----:B------:R-:W4:Y:S01]  /*5f00*/  LDSM.16.M88.4 R24, [R232+UR4+0x13100] ;  /* 0x01310004e818783b */ /* 0x000f220008000200 */
[----:B------:R-:W-:Y:S07]  /*5f10*/  @UP0 UIMAD.WIDE.U32 UR18, UR13, UR6, URZ ;  /* 0x000000060d1202a5 */ /* 0x000fee000f8e003f */
[----:B------:R-:W4:Y:S08]  /*5f20*/  LDSM.16.M88.4 R32, [R232+UR4+0x13900] ;  /* 0x01390004e820783b */ /* 0x000f300008000200 */
        /* <DEDUP_REMOVED lines=15> */
[C---:B------:R-:W-:Y:S01]  /*6020*/  HMMA.16816.F32 R32, R152.reuse, R34, RZ ;  /* 0x000000229820723c */ /* 0x040fe200000018ff */
[----:B--2---:R-:W-:Y:S03]  /*6030*/  @P0 MOV R45, R39 ;  /* 0x00000027002d0202 */ /* 0x004fe60000000f00 */
[----:B---3--:R-:W-:Y:S04]  /*6040*/  @P0 MOV R44, R36 ;  /* 0x00000024002c0202 */ /* 0x008fe80000000f00 */
[C---:B------:R-:W-:Y:S01]  /*6050*/  HMMA.16816.F32 R36, R152.reuse, R40, RZ ;  /* 0x000000289824723c */ /* 0x040fe200000018ff */
[----:B------:R-:W-:Y:S07]  /*6060*/  @P0 IMAD.WIDE.U32 R44, R3, 0x60, R44 ;  /* 0x00000060032c0825 */ /* 0x000fee00078e002c */
[C---:B------:R-:W-:Y:S01]  /*6070*/  HMMA.16816.F32 R40, R152.reuse, R42, RZ ;  /* 0x0000002a9828723c */ /* 0x040fe200000018ff */
[----:B------:R-:W-:Y:S01]  /*6080*/  @P0 IADD3 R214, R45, UR10, RZ ;  /* 0x0000000a2dd60c10 */ /* 0x000fe2000fffe0ff */
[----:B------:R-:W-:Y:S02]  /*6090*/  @UP0 USHF.R.S32.HI UR10, URZ, 0x1f, UR13 ;  /* 0x0000001f3f0a0899 */ /* 0x000fe4000801140d */
[C---:B------:R-:W-:Y:S02]  /*60a0*/  @P0 SHF.L.U32 R3, R44.reuse, 0x1, RZ ;  /* 0x000000012c030819 */ /* 0x040fe400000006ff */
[----:B------:R-:W-:Y:S01]  /*60b0*/  @P0 SHF.L.U64.HI R214, R44, 0x1, R214 ;  /* 0x000000012cd60819 */ /* 0x000fe200000102d6 */
[----:B------:R-:W-:Y:S01]  /*60c0*/  @UP0 UIMAD UR10, UR10, UR6, URZ ;  /* 0x000000060a0a02a4 */ /* 0x000fe2000f8e023f */
[C---:B-1----:R-:W-:Y:S01]  /*60d0*/  HMMA.16816.F32 R44, R152.reuse, R48, RZ ;  /* 0x00000030982c723c */ /* 0x042fe200000018ff */
[C---:B------:R-:W-:Y:S02]  /*60e0*/  @P0 IADD3 R212, P1, R3.reuse, c[0x0][0x1f8], RZ ;  /* 0x00007e0003d40a10 */ /* 0x040fe40007f3e0ff */
[----:B------:R-:W-:Y:S01]  /*60f0*/  @UP0 UIMAD UR10, UR13, UR7, UR10 ;  /* 0x000000070d0a02a4 */ /* 0x000fe2000f8e020a */
[C---:B------:R-:W-:Y:S01]  /*6100*/  @P0 IADD3 R228, P5, R3.reuse, 0x80, RZ ;  /* 0x0000008003e40810 */ /* 0x040fe20007fbe0ff */
[----:B------:R-:W-:Y:S01]  /*6110*/  UIADD3 UR13, UR15, 0x1, URZ ;  /* 0x000000010f0d7890 */ /* 0x000fe2000fffe03f */
[----:B------:R-:W-:Y:S01]  /*6120*/  @P0 IADD3.X R213, R214, c[0x0][0x1fc], RZ, P1, !PT ;  /* 0x00007f00d6d50a10 */ /* 0x000fe20000ffe4ff */
[----:B------:R-:W-:Y:S01]  /*6130*/  @UP0 UIADD3 UR10, UR19, UR10, URZ ;  /* 0x0000000a130a0290 */ /* 0x000fe2000fffe03f */
[----:B------:R-:W-:Y:S01]  /*6140*/  HMMA.16816.F32 R48, R152, R50, RZ ;  /* 0x000000329830723c */ /* 0x000fe200000018ff */
[----:B------:R-:W-:Y:S01]  /*6150*/  @P0 IADD3 R228, P1, R228, c[0x0][0x1f8], RZ ;  /* 0x00007e00e4e40a10 */ /* 0x000fe20007f3e0ff */
[----:B------:R-:W-:Y:S01]  /*6160*/  USEL UR15, UR13, URZ, !UP1 ;  /* 0x0000003f0d0f7287 */ /* 0x000fe2000c800000 */
[----:B------:R-:W-:Y:S01]  /*6170*/  @!PT LDS RZ, [RZ] ;  /* 0x00000000fffff984 */ /* 0x000fe20000000800 */
[----:B------:R-:W-:Y:S01]  /*6180*/  @!PT LDS RZ, [RZ] ;  /* 0x00000000fffff984 */ /* 0x000fe20000000800 */
[----:B------:R-:W-:Y:S01]  /*6190*/  @!PT LDS RZ, [RZ] ;  /* 0x00000000fffff984 */ /* 0x000fe20000000800 */
[----:B------:R1:W-:Y:S01]  /*61a0*/  @P0 LDGSTS.E.BYPASS.LTC128B.128 [R134+0x100], [R212.64], !P4 ;  /* 0x00100000d4860fae */ /* 0x0003e2000e101d54 */
[----:B------:R-:W-:Y:S01]  /*61b0*/  @P0 IADD3 R3, P6, R3, 0x100, RZ ;  /* 0x0000010003030810 */ /* 0x000fe20007fde0ff */
[----:B------:R-:W-:Y:S01]  /*61c0*/  @UP0 UIMAD UR10, UR10, 0x60, URZ ;  /* 0x000000600a0a08a4 */ /* 0x000fe2000f8e023f */
[--C-:B------:R-:W-:Y:S01]  /*61d0*/  @P0 IADD3.X R229, RZ, c[0x0][0x1fc], R214.reuse, P1, P5 ;  /* 0x00007f00ffe50a10 */ /* 0x100fe20000fea4d6 */
[----:B------:R-:W-:Y:S01]  /*61e0*/  @UP0 UMOV UR13, 0x6 ;  /* 0x00000006000d0882 */ /* 0x000fe20000000000 */
[C---:B------:R-:W-:Y:S01]  /*61f0*/  HMMA.16816.F32 R4, R156.reuse, R160, R4 ;  /* 0x000000a09c04723c */ /* 0x040fe20000001804 */
[----:B------:R-:W-:Y:S02]  /*6200*/  @UP0 USHF.L.U64.HI UR13, UR6, UR13, UR7 ;  /* 0x0000000d060d0299 */ /* 0x000fe40008010207 */
[----:B------:R2:W-:Y:S04]  /*6210*/  @P0 LDGSTS.E.BYPASS.LTC128B.128 [R134+0x3100], [R228.64], !P3 ;  /* 0x03100000e4860fae */ /* 0x0005e8000d901d54 */
[----:B------:R-:W-:Y:S01]  /*6220*/  @P0 IADD3 R160, P1, R212, UR12, RZ ;  /* 0x0000000cd4a00c10 */ /* 0x000fe2000ff3e0ff */
[C---:B------:R-:W-:Y:S04]  /*6230*/  HMMA.16816.F32 R8, R156.reuse, R162, R8 ;  /* 0x000000a29c08723c */ /* 0x040fe80000001808 */
[----:B------:R-:W-:Y:S03]  /*6240*/  @P0 IADD3.X R161, R213, UR11, RZ, P1, !PT ;  /* 0x0000000bd5a10c10 */ /* 0x000fe60008ffe4ff */
[----:B------:R-:W-:Y:S01]  /*6250*/  @P0 IADD3 R162, P1, R160, UR12, RZ ;  /* 0x0000000ca0a20c10 */ /* 0x000fe2000ff3e0ff */
[C---:B----4-:R-:W-:Y:S04]  /*6260*/  HMMA.16816.F32 R12, R156.reuse, R164, R12 ;  /* 0x000000a49c0c723c */ /* 0x050fe8000000180c */
[----:B------:R-:W-:Y:S04]  /*6270*/  @P0 IADD3.X R163, R161, UR11, RZ, P1, !PT ;  /* 0x0000000ba1a30c10 */ /* 0x000fe80008ffe4ff */
[C---:B------:R-:W-:Y:S04]  /*6280*/  HMMA.16816.F32 R16, R156.reuse, R166, R16 ;  /* 0x000000a69c10723c */ /* 0x040fe80000001810 */
[----:B--2---:R-:W-:Y:S04]  /*6290*/  @P0 IADD3 R228, P5, R3, c[0x0][0x1f8], RZ ;  /* 0x00007e0003e40a10 */ /* 0x004fe80007fbe0ff */
[C---:B------:R-:W-:Y:S04]  /*62a0*/  HMMA.16816.F32 R20, R156.reuse, R168, R20 ;  /* 0x000000a89c14723c */ /* 0x040fe80000001814 */
[----:B------:R-:W-:Y:S02]  /*62b0*/  @P0 IADD3.X R229, RZ, c[0x0][0x1fc], R214, P5, P6 ;  /* 0x00007f00ffe50a10 */ /* 0x000fe40002fec4d6 */
[-C--:B------:R-:W-:Y:S02]  /*62c0*/  IADD3 R3, R234, R132.reuse, RZ ;  /* 0x00000084ea037210 */ /* 0x080fe40007ffe0ff */
[C---:B------:R-:W-:Y:S01]  /*62d0*/  HMMA.16816.F32 R24, R156.reuse, R170, R24 ;  /* 0x000000aa9c18723c */ /* 0x040fe20000001818 */
[----:B------:R2:W-:Y:S03]  /*62e0*/  @P0 LDGSTS.E.BYPASS.LTC128B.128 [R134+0x6100], [R228.64], !P2 ;  /* 0x06100000e4860fae */ /* 0x0005e6000d101d54 */
[----:B------:R-:W-:Y:S04]  /*62f0*/  IADD3 R132, R236, R132, R234 ;  /* 0x00000084ec847210 */ /* 0x000fe80007ffe0ea */
        /* <DEDUP_REMOVED lines=16> */
[----:B------:R-:W-:Y:S08]  /*6400*/  LDSM.16.M88.4 R172, [R3+0x13900] ;  /* 0x0139000003ac783b */ /* 0x000ff00000000200 */
[----:B---3--:R-:W2:Y:S08]  /*6410*/  LDSM.16.M88.4 R160, [R3+0x12100] ;  /* 0x0121000003a0783b */ /* 0x008eb00000000200 */
[----:B------:R-:W0:Y:S08]  /*6420*/  LDGDEPBAR ;  /* 0x00000000000079af */ /* 0x000e300000000000 */
[----:B------:R-:W3:Y:S08]  /*6430*/  LDSM.16.M88.4 R176, [R3+0x14100] ;  /* 0x0141000003b0783b */ /* 0x000ef00000000200 */
[----:B------:R-:W-:Y:S08]  /*6440*/  LDSM.16.M88.4 R180, [R3+0x16100] ;  /* 0x0161000003b4783b */ /* 0x000ff00000000200 */
[----:B-1----:R-:W-:Y:S01]  /*6450*/  LDSM.16.M88.4 R212, [R232+UR4+0x18100] ;  /* 0x01810004e8d4783b */ /* 0x002fe20008000200 */
        /* <DEDUP_REMOVED lines=23> */
[----:B------:R-:W4:Y:S07]  /*65d0*/  LDSM.16.M88.4 R168, [R232+UR4+0x15100] ;  /* 0x01510004e8a8783b */ /* 0x000f2e0008000200 */
[C---:B------:R-:W-:Y:S08]  /*65e0*/  HMMA.16816.F32 R20, R188.reuse, R172, R20 ;  /* 0x000000acbc14723c */ /* 0x040ff00000001814 */
[C---:B------:R-:W-:Y:S01]  /*65f0*/  HMMA.16816.F32 R24, R188.reuse, R174, R24 ;  /* 0x000000aebc18723c */ /* 0x040fe20000001818 */
[----:B------:R-:W4:Y:S07]  /*6600*/  LDSM.16.M88.4 R172, [R232+UR4+0x15900] ;  /* 0x01590004e8ac783b */ /* 0x000f2e0008000200 */
[C---:B---3--:R-:W-:Y:S08]  /*6610*/  HMMA.16816.F32 R28, R188.reuse, R176, R28 ;  /* 0x000000b0bc1c723c */ /* 0x048ff0000000181c */
[C---:B------:R-:W-:Y:S01]  /*6620*/  HMMA.16816.F32 R32, R188.reuse, R178, R32 ;  /* 0x000000b2bc20723c */ /* 0x040fe20000001820 */
[----:B------:R-:W3:Y:S07]  /*6630*/  LDSM.16.M88.4 R176, [R232+UR4+0x16100] ;  /* 0x01610004e8b0783b */ /* 0x000eee0008000200 */
[C---:B-1----:R-:W-:Y:S08]  /*6640*/  HMMA.16816.F32 R36, R188.reuse, R160, R36 ;  /* 0x000000a0bc24723c */ /* 0x042ff00000001824 */
[C---:B------:R-:W-:Y:S01]  /*6650*/  HMMA.16816.F32 R40, R188.reuse, R162, R40 ;  /* 0x000000a2bc28723c */ /* 0x040fe20000001828 */
[----:B------:R-:W1:Y:S07]  /*6660*/  LDSM.16.M88.4 R160, [R232+UR4+0x16900] ;  /* 0x01690004e8a0783b */ /* 0x000e6e0008000200 */
[C---:B--2---:R-:W-:Y:S08]  /*6670*/  HMMA.16816.F32 R44, R188.reuse, R164, R44 ;  /* 0x000000a4bc2c723c */ /* 0x044ff0000000182c */
[----:B------:R-:W-:Y:S01]  /*6680*/  HMMA.16816.F32 R48, R188, R166, R48 ;  /* 0x000000a6bc30723c */ /* 0x000fe20000001830 */
[----:B------:R-:W2:Y:S07]  /*6690*/  LDSM.16.M88.4 R164, [R232+UR4+0x17100] ;  /* 0x01710004e8a4783b */ /* 0x000eae0008000200 */
[C---:B----4-:R-:W-:Y:S08]  /*66a0*/  HMMA.16816.F32 R4, R192.reuse, R168, R4 ;  /* 0x000000a8c004723c */ /* 0x050ff00000001804 */
[C---:B------:R-:W-:Y:S01]  /*66b0*/  HMMA.16816.F32 R8, R192.reuse, R170, R8 ;  /* 0x000000aac008723c */ /* 0x040fe20000001808 */
[----:B------:R-:W4:Y:S07]  /*66c0*/  LDSM.16.M88.4 R168, [R232+UR4+0x17900] ;  /* 0x01790004e8a8783b */ /* 0x000f2e0008000200 */
        /* <DEDUP_REMOVED lines=32> */
[----:B------:R-:W-:Y:S07]  /*68d0*/  LDSM.16.M88.4 R172, [R228+0x15100] ;  /* 0x01510000e4ac783b */ /* 0x000fee0000000200 */
[C---:B---3--:R-:W-:Y:S01]  /*68e0*/  HMMA.16816.F32 R4, R200.reuse, R176, R4 ;  /* 0x000000b0c804723c */ /* 0x048fe20000001804 */
[----:B------:R-:W-:Y:S07]  /*68f0*/  LDSM.16.M88.4 R228, [R228+0x18100] ;  /* 0x01810000e4e4783b */ /* 0x000fee0000000200 */
        /* <DEDUP_REMOVED lines=11> */
[C---:B----4-:R-:W-:Y:S08]  /*69b0*/  HMMA.16816.F32 R36, R200.reuse, R168, R36 ;  /* 0x000000a8c824723c */ /* 0x050ff00000001824 */
[C---:B------:R-:W-:Y:S01]  /*69c0*/  HMMA.16816.F32 R40, R200.reuse, R170, R40 ;  /* 0x000000aac828723c */ /* 0x040fe20000001828 */
[----:B------:R-:W3:Y:S07]  /*69d0*/  LDSM.16.M88.4 R168, [R132+0x17100] ;  /* 0x0171000084a8783b */ /* 0x000eee0000000200 */
[C---:B-1----:R-:W-:Y:S08]  /*69e0*/  HMMA.16816.F32 R44, R200.reuse, R160, R44 ;  /* 0x000000a0c82c723c */ /* 0x042ff0000000182c */
[----:B------:R-:W-:Y:S01]  /*69f0*/  HMMA.16816.F32 R48, R200, R162, R48 ;  /* 0x000000a2c830723c */ /* 0x000fe20000001830 */
[----:B------:R-:W1:Y:S07]  /*6a00*/  LDSM.16.M88.4 R160, [R132+0x17900] ;  /* 0x0179000084a0783b */ /* 0x000e6e0000000200 */
[C---:B------:R-:W-:Y:S08]  /*6a10*/  HMMA.16816.F32 R4, R204.reuse, R172, R4 ;  /* 0x000000accc04723c */ /* 0x040ff00000001804 */
[C---:B------:R-:W-:Y:S01]  /*6a20*/  HMMA.16816.F32 R8, R204.reuse, R174, R8 ;  /* 0x000000aecc08723c */ /* 0x040fe20000001808 */
[----:B------:R-:W4:Y:S07]  /*6a30*/  LDSM.16.M88.4 R172, [R232+UR4+0x18900] ;  /* 0x01890004e8ac783b */ /* 0x000f2e0008000200 */
[C---:B------:R-:W-:Y:S08]  /*6a40*/  HMMA.16816.F32 R12, R204.reuse, R176, R12 ;  /* 0x000000b0cc0c723c */ /* 0x040ff0000000180c */
[C---:B------:R-:W-:Y:S01]  /*6a50*/  HMMA.16816.F32 R16, R204.reuse, R178, R16 ;  /* 0x000000b2cc10723c */ /* 0x040fe20000001810 */
[----:B------:R-:W-:Y:S07]  /*6a60*/  LDSM.16.M88.4 R176, [R232+UR4+0x1a900] ;  /* 0x01a90004e8b0783b */ /* 0x000fee0008000200 */
[C---:B--2---:R-:W-:Y:S08]  /*6a70*/  HMMA.16816.F32 R20, R204.reuse, R164, R20 ;  /* 0x000000a4cc14723c */ /* 0x044ff00000001814 */
[C---:B------:R-:W-:Y:S01]  /*6a80*/  HMMA.16816.F32 R24, R204.reuse, R166, R24 ;  /* 0x000000a6cc18723c */ /* 0x040fe20000001818 */
[----:B------:R-:W2:Y:S07]  /*6a90*/  LDSM.16.M88.4 R164, [R232+UR4+0x19100] ;  /* 0x01910004e8a4783b */ /* 0x000eae0008000200 */
[C---:B------:R-:W-:Y:S08]  /*6aa0*/  HMMA.16816.F32 R28, R204.reuse, R180, R28 ;  /* 0x000000b4cc1c723c */ /* 0x040ff0000000181c */
[C---:B------:R-:W-:Y:S01]  /*6ab0*/  HMMA.16816.F32 R32, R204.reuse, R182, R32 ;  /* 0x000000b6cc20723c */ /* 0x040fe20000001820 */
[----:B------:R-:W-:Y:S07]  /*6ac0*/  LDSM.16.M88.4 R180, [R2+0x18100] ;  /* 0x0181000002b4783b */ /* 0x000fee0000000200 */
[C---:B---3--:R-:W-:Y:S08]  /*6ad0*/  HMMA.16816.F32 R36, R204.reuse, R168, R36 ;  /* 0x000000a8cc24723c */ /* 0x048ff00000001824 */
[C---:B------:R-:W-:Y:S01]  /*6ae0*/  HMMA.16816.F32 R40, R204.reuse, R170, R40 ;  /* 0x000000aacc28723c */ /* 0x040fe20000001828 */
[----:B------:R-:W-:Y:S07]  /*6af0*/  LDSM.16.M88.4 R168, [R232+UR4+0x1a100] ;  /* 0x01a10004e8a8783b */ /* 0x000fee0008000200 */
[C---:B-1----:R-:W-:Y:S08]  /*6b00*/  HMMA.16816.F32 R44, R204.reuse, R160, R44 ;  /* 0x000000a0cc2c723c */ /* 0x042ff0000000182c */
[----:B------:R-:W-:Y:S01]  /*6b10*/  HMMA.16816.F32 R48, R204, R162, R48 ;  /* 0x000000a2cc30723c */ /* 0x000fe20000001830 */
[----:B------:R-:W1:Y:S07]  /*6b20*/  LDSM.16.M88.4 R160, [R232+UR4+0x19900] ;  /* 0x01990004e8a0783b */ /* 0x000e6e0008000200 */
[C---:B------:R-:W-:Y:S08]  /*6b30*/  HMMA.16816.F32 R4, R208.reuse, R212, R4 ;  /* 0x000000d4d004723c */ /* 0x040ff00000001804 */
        /* <DEDUP_REMOVED lines=17> */
[C---:B------:R-:W-:Y:S08]  /*6c50*/  HMMA.16816.F32 R4, R216.reuse, R180, R4 ;  /* 0x000000b4d804723c */ /* 0x040ff00000001804 */
[C---:B------:R-:W-:Y:S01]  /*6c60*/  HMMA.16816.F32 R8, R216.reuse, R182, R8 ;  /* 0x000000b6d808723c */ /* 0x040fe20000001808 */
[----:B------:R-:W1:Y:S07]  /*6c70*/  LDSM.16.M88.4 R180, [R3+0x18900] ;  /* 0x0189000003b4783b */ /* 0x000e6e0000000200 */
[C---:B---3--:R-:W-:Y:S08]  /*6c80*/  HMMA.16816.F32 R12, R216.reuse, R212, R12 ;  /* 0x000000d4d80c723c */ /* 0x048ff0000000180c */
[C---:B------:R-:W-:Y:S01]  /*6c90*/  HMMA.16816.F32 R16, R216.reuse, R214, R16 ;  /* 0x000000d6d810723c */ /* 0x040fe20000001810 */
[----:B------:R-:W-:Y:S07]  /*6ca0*/  LDSM.16.M88.4 R212, [R3+0x19900] ;  /* 0x0199000003d4783b */ /* 0x000fee0000000200 */
[C---:B----4-:R-:W-:Y:S08]  /*6cb0*/  HMMA.16816.F32 R20, R216.reuse, R172, R20 ;  /* 0x000000acd814723c */ /* 0x050ff00000001814 */
        /* <DEDUP_REMOVED lines=8> */
[C---:B------:R-:W-:Y:S08]  /*6d40*/  HMMA.16816.F32 R44, R216.reuse, R168, R44 ;  /* 0x000000a8d82c723c */ /* 0x040ff0000000182c */
[----:B------:R-:W-:Y:S01]  /*6d50*/  HMMA.16816.F32 R48, R216, R170, R48 ;  /* 0x000000aad830723c */ /* 0x000fe20000001830 */
[----:B------:R-:W4:Y:S07]  /*6d60*/  LDSM.16.M88.4 R168, [R132+0x18900] ;  /* 0x0189000084a8783b */ /* 0x000f2e0000000200 */
[C---:B------:R-:W-:Y:S08]  /*6d70*/  HMMA.16816.F32 R4, R220.reuse, R176, R4 ;  /* 0x000000b0dc04723c */ /* 0x040ff00000001804 */
[C---:B------:R-:W-:Y:S08]  /*6d80*/  HMMA.16816.F32 R8, R220.reuse, R178, R8 ;  /* 0x000000b2dc08723c */ /* 0x040ff00000001808 */
[C---:B------:R-:W-:Y:S08]  /*6d90*/  HMMA.16816.F32 R12, R220.reuse, R180, R12 ;  /* 0x000000b4dc0c723c */ /* 0x040ff0000000180c */
[C---:B------:R-:W-:Y:S08]  /*6da0*/  HMMA.16816.F32 R16, R220.reuse, R182, R16 ;  /* 0x000000b6dc10723c */ /* 0x040ff00000001810 */
[C---:B---3--:R-:W-:Y:S08]  /*6db0*/  HMMA.16816.F32 R20, R220.reuse, R172, R20 ;  /* 0x000000acdc14723c */ /* 0x048ff00000001814 */
[C---:B------:R-:W-:Y:S08]  /*6dc0*/  HMMA.16816.F32 R24, R220.reuse, R174, R24 ;  /* 0x000000aedc18723c */ /* 0x040ff00000001818 */
[C---:B------:R-:W-:Y:S08]  /*6dd0*/  HMMA.16816.F32 R28, R220.reuse, R212, R28 ;  /* 0x000000d4dc1c723c */ /* 0x040ff0000000181c */
[C---:B------:R-:W-:Y:S08]  /*6de0*/  HMMA.16816.F32 R32, R220.reuse, R214, R32 ;  /* 0x000000d6dc20723c */ /* 0x040ff00000001820 */
[C---:B--2---:R-:W-:Y:S08]  /*6df0*/  HMMA.16816.F32 R36, R220.reuse, R164, R36 ;  /* 0x000000a4dc24723c */ /* 0x044ff00000001824 */
[C---:B------:R-:W-:Y:S01]  /*6e00*/  HMMA.16816.F32 R40, R220.reuse, R166, R40 ;  /* 0x000000a6dc28723c */ /* 0x040fe20000001828 */
[----:B------:R-:W2:Y:S07]  /*6e10*/  LDSM.16.M88.4 R164, [R132+0x19100] ;  /* 0x0191000084a4783b */ /* 0x000eae0000000200 */
[C---:B-1----:R-:W-:Y:S08]  /*6e20*/  HMMA.16816.F32 R44, R220.reuse, R160, R44 ;  /* 0x000000a0dc2c723c */ /* 0x042ff0000000182c */
[----:B------:R-:W-:Y:S01]  /*6e30*/  HMMA.16816.F32 R48, R220, R162, R48 ;  /* 0x000000a2dc30723c */ /* 0x000fe20000001830 */
[----:B------:R-:W1:Y:S07]  /*6e40*/  LDSM.16.M88.4 R160, [R132+0x19900] ;  /* 0x0199000084a0783b */ /* 0x000e6e0000000200 */
[C---:B------:R-:W-:Y:S08]  /*6e50*/  HMMA.16816.F32 R4, R224.reuse, R228, R4 ;  /* 0x000000e4e004723c */ /* 0x040ff00000001804 */
[C---:B------:R-:W-:Y:S08]  /*6e60*/  HMMA.16816.F32 R8, R224.reuse, R230, R8 ;  /* 0x000000e6e008723c */ /* 0x040ff00000001808 */
[C---:B----4-:R-:W-:Y:S08]  /*6e70*/  HMMA.16816.F32 R12, R224.reuse, R168, R12 ;  /* 0x000000a8e00c723c */ /* 0x050ff0000000180c */
[C---:B------:R-:W-:Y:S01]  /*6e80*/  HMMA.16816.F32 R16, R224.reuse, R170, R16 ;  /* 0x000000aae010723c */ /* 0x040fe20000001810 */
[----:B------:R-:W3:Y:S03]  /*6e90*/  LDSM.16.M88.4 R168, [R132+0x1a100] ;  /* 0x01a1000084a8783b */ /* 0x000ee60000000200 */
[----:B------:R-:W-:Y:S02]  /*6ea0*/  FMNMX.FTZ R2, R4, R0, !PT ;  /* 0x0000000004027209 */ /* 0x000fe40007810000 */
[----:B------:R-:W-:Y:S02]  /*6eb0*/  FMNMX.FTZ R3, R6, R133, !PT ;  /* 0x0000008506037209 */ /* 0x000fe40007810000 */
[C---:B--2---:R-:W-:Y:S04]  /*6ec0*/  HMMA.16816.F32 R20, R224.reuse, R164, R20 ;  /* 0x000000a4e014723c */ /* 0x044fe80000001814 */
[----:B------:R-:W-:Y:S02]  /*6ed0*/  FMNMX.FTZ R2, R5, R2, !PT ;  /* 0x0000000205027209 */ /* 0x000fe40007810000 */
[----:B------:R-:W-:Y:S02]  /*6ee0*/  FMNMX.FTZ R3, R7, R3, !PT ;  /* 0x0000000307037209 */ /* 0x000fe40007810000 */
[C---:B------:R-:W-:Y:S01]  /*6ef0*/  HMMA.16816.F32 R24, R224.reuse, R166, R24 ;  /* 0x000000a6e018723c */ /* 0x040fe20000001818 */
[----:B------:R-:W2:Y:S01]  /*6f00*/  LDSM.16.M88.4 R164, [R132+0x1a900] ;  /* 0x01a9000084a4783b */ /* 0x000ea20000000200 */
        /* <DEDUP_REMOVED lines=14> */
[C---:B------:R-:W-:Y:S01]  /*6ff0*/  HMMA.16816.F32 R40, R224.reuse, R170, R40 ;  /* 0x000000aae028723c */ /* 0x040fe20000001828 */
[----:B------:R-:W-:Y:S03]  /*7000*/  LDSM.16.MT88.4 R160, [R135+UR4+0x100] ;  /* 0x0001000487a0783b */ /* 0x000fe60008004200 */
[----:B------:R-:W-:Y:S02]  /*7010*/  FMNMX.FTZ R3, R15, R3, !PT ;  /* 0x000000030f037209 */ /* 0x000fe40007810000 */
[----:B------:R-:W-:Y:S02]  /*7020*/  FMNMX.FTZ R2, R20, R2, !PT ;  /* 0x0000000214027209 */ /* 0x000fe40007810000 */
[C---:B--2---:R-:W-:Y:S01]  /*7030*/  HMMA.16816.F32 R44, R224.reuse, R164, R44 ;  /* 0x000000a4e02c723c */ /* 0x044fe2000000182c */
[----:B------:R-:W-:Y:S03]  /*7040*/  LDSM.16.MT88.4 R168, [R135+UR4+0x3900] ;  /* 0x0039000487a8783b */ /* 0x000fe60008004200 */
        /* <DEDUP_REMOVED lines=41> */
[----:B------:R-:W-:Y:S03]  /*72e0*/  IADD3 R134, R135, UR4, RZ ;  /* 0x0000000487867c10 */ /* 0x000fe6000fffe0ff */
[C---:B------:R-:W-:Y:S01]  /*72f0*/  FADD.FTZ R0, -R132.reuse, R0 ;  /* 0x0000000084007221 */ /* 0x040fe20000010100 */
[----:B------:R-:W-:Y:S01]  /*7300*/  IADD3 R134, R235, R134, RZ ;  /* 0x00000086eb867210 */ /* 0x000fe20007ffe0ff */
[----:B------:R-:W-:Y:S02]  /*7310*/  FMUL.FTZ R172, R132, c[0x0][0x2d0] ;  /* 0x0000b40084ac7a20 */ /* 0x000fe40000410000 */
[----:B------:R-:W-:Y:S01]  /*7320*/  FMUL.FTZ R0, R0, c[0x0][0x2d0] ;  /* 0x0000b40000007a20 */ /* 0x000fe20000410000 */
[----:B--2---:R-:W-:Y:S01]  /*7330*/  FMNMX.FTZ R3, R2, R3, !PT ;  /* 0x0000000302037209 */ /* 0x004fe20007810000 */
[--C-:B------:R-:W-:Y:S01]  /*7340*/  FFMA.FTZ R8, R8, c[0x0][0x2d0], -R172.reuse ;  /* 0x0000b40008087a23 */ /* 0x100fe200000108ac */
[----:B------:R-:W1:Y:S01]  /*7350*/  LDSM.16.MT88.4 R164, [R134+0x100] ;  /* 0x0001000086a4783b */ /* 0x000e620000004200 */
[----:B------:R2:W3:Y:S01]  /*7360*/  MUFU.EX2 R2, R0 ;  /* 0x0000000000027308 */ /* 0x0004e20000000800 */
[--C-:B------:R-:W-:Y:S02]  /*7370*/  FFMA.FTZ R9, R9, c[0x0][0x2d0], -R172.reuse ;  /* 0x0000b40009097a23 */ /* 0x100fe400000108ac */
[----:B------:R-:W-:Y:S02]  /*7380*/  FMUL.FTZ R173, R3, c[0x0][0x2d0] ;  /* 0x0000b40003ad7a20 */ /* 0x000fe40000410000 */
        /* <DEDUP_REMOVED lines=10> */
[----:B------:R-:W-:Y:S02]  /*7430*/  FFMA.FTZ R26, R26, c[0x0][0x2d0], -R173 ;  /* 0x0000b4001a1a7a23 */ /* 0x000fe400000108ad */
[--C-:B------:R-:W-:Y:S02]  /*7440*/  FFMA.FTZ R28, R28, c[0x0][0x2d0], -R172.reuse ;  /* 0x0000b4001c1c7a23 */ /* 0x100fe400000108ac */
[----:B--2---:R-:W-:Y:S01]  /*7450*/  FADD.FTZ R0, -R3, R133 ;  /* 0x0000008503007221 */ /* 0x004fe20000010100 */
[----:B------:R-:W-:Y:S01]  /*7460*/  IADD3 R133, R233, UR4, RZ ;  /* 0x00000004e9857c10 */ /* 0x000fe2000fffe0ff */
[----:B---3--:R-:W-:Y:S02]  /*7470*/  FMUL.FTZ R52, R2, R52 ;  /* 0x0000003402347220 */ /* 0x008fe40000410000 */
[----:B------:R-:W-:Y:S01]  /*7480*/  FMUL.FTZ R0, R0, c[0x0][0x2d0] ;  /* 0x0000b40000007a20 */ /* 0x000fe20000410000 */
[----:B------:R-:W-:Y:S01]  /*7490*/  MUFU.EX2 R229, R10 ;  /* 0x0000000a00e57308 */ /* 0x000fe20000000800 */
[----:B------:R-:W-:Y:S01]  /*74a0*/  IADD3 R133, R235, R133, RZ ;  /* 0x00000085eb857210 */ /* 0x000fe20007ffe0ff */
[C---:B------:R-:W-:Y:S02]  /*74b0*/  FMUL.FTZ R53, R2.reuse, R53 ;  /* 0x0000003502357220 */ /* 0x040fe40000410000 */
[C---:B----4-:R-:W-:Y:S02]  /*74c0*/  FMUL.FTZ R8, R2.reuse, R140 ;  /* 0x0000008c02087220 */ /* 0x050fe40000410000 */
[C---:B------:R-:W-:Y:S02]  /*74d0*/  FMUL.FTZ R56, R2.reuse, R56 ;  /* 0x0000003802387220 */ /* 0x040fe40000410000 */
[C---:B------:R-:W-:Y:S02]  /*74e0*/  FMUL.FTZ R57, R2.reuse, R57 ;  /* 0x0000003902397220 */ /* 0x040fe40000410000 */
[----:B------:R-:W2:Y:S01]  /*74f0*/  MUFU.EX2 R0, R0 ;  /* 0x0000000000007308 */ /* 0x000ea20000000800 */
[C---:B------:R-:W-:Y:S02]  /*7500*/  FMUL.FTZ R60, R2.reuse, R60 ;  /* 0x0000003c023c7220 */ /* 0x040fe40000410000 */
[C---:B------:R-:W-:Y:S02]  /*7510*/  FMUL.FTZ R61, R2.reuse, R61 ;  /* 0x0000003d023d7220 */ /* 0x040fe40000410000 */
[C---:B-1----:R-:W-:Y:S02]  /*7520*/  FMUL.FTZ R9, R2.reuse, R141 ;  /* 0x0000008d02097220 */ /* 0x042fe40000410000 */
        /* <DEDUP_REMOVED lines=10> */
[----:B------:R-:W-:Y:S02]  /*75d0*/  FMUL.FTZ R80, R2, R80 ;  /* 0x0000005002507220 */ /* 0x000fe40000410000 */
[C---:B--2---:R-:W-:Y:S02]  /*75e0*/  FMUL.FTZ R10, R0.reuse, R142 ;  /* 0x0000008e000a7220 */ /* 0x044fe40000410000 */
[C---:B------:R-:W-:Y:S02]  /*75f0*/  FMUL.FTZ R54, R0.reuse, R54 ;  /* 0x0000003600367220 */ /* 0x040fe40000410000 */
[C---:B------:R-:W-:Y:S01]  /*7600*/  FMUL.FTZ R55, R0.reuse, R55 ;  /* 0x0000003700377220 */ /* 0x040fe20000410000 */
[----:B------:R2:W4:Y:S01]  /*7610*/  MUFU.EX2 R243, R4 ;  /* 0x0000000400f37308 */ /* 0x0005220000000800 */
[C---:B------:R-:W-:Y:S02]  /*7620*/  FMUL.FTZ R58, R0.reuse, R58 ;  /* 0x0000003a003a7220 */ /* 0x040fe40000410000 */
[C---:B------:R-:W-:Y:S02]  /*7630*/  FMUL.FTZ R59, R0.reuse, R59 ;  /* 0x0000003b003b7220 */ /* 0x040fe40000410000 */
[C---:B-1----:R-:W-:Y:S02]  /*7640*/  FMUL.FTZ R11, R0.reuse, R143 ;  /* 0x0000008f000b7220 */ /* 0x042fe40000410000 */
[----:B------:R-:W1:Y:S01]  /*7650*/  LDSM.16.MT88.4 R140, [R233+UR4+0x100] ;  /* 0x00010004e98c783b */ /* 0x000e620008004200 */
[C---:B------:R-:W-:Y:S02]  /*7660*/  FMUL.FTZ R62, R0.reuse, R62 ;  /* 0x0000003e003e7220 */ /* 0x040fe40000410000 */
[----:B------:R4:W-:Y:S01]  /*7670*/  MUFU.EX2 R231, R6 ;  /* 0x0000000600e77308 */ /* 0x0009e20000000800 */
[C---:B------:R-:W-:Y:S02]  /*7680*/  FMUL.FTZ R63, R0.reuse, R63 ;  /* 0x0000003f003f7220 */ /* 0x040fe40000410000 */
[----:B------:R-:W-:Y:S02]  /*7690*/  FMUL.FTZ R66, R0, R66 ;  /* 0x0000004200427220 */ /* 0x000fe40000410000 */
[----:B---3--:R-:W-:Y:S02]  /*76a0*/  FMUL.FTZ R5, R2, R137 ;  /* 0x0000008902057220 */ /* 0x008fe40000410000 */
[C---:B------:R-:W-:Y:S02]  /*76b0*/  FMUL.FTZ R67, R0.reuse, R67 ;  /* 0x0000004300437220 */ /* 0x040fe40000410000 */
[C---:B------:R-:W-:Y:S01]  /*76c0*/  FMUL.FTZ R70, R0.reuse, R70 ;  /* 0x0000004600467220 */ /* 0x040fe20000410000 */
[----:B------:R-:W3:Y:S01]  /*76d0*/  MUFU.EX2 R230, R7 ;  /* 0x0000000700e67308 */ /* 0x000ee20000000800 */
[C---:B------:R-:W-:Y:S02]  /*76e0*/  FMUL.FTZ R71, R0.reuse, R71 ;  /* 0x0000004700477220 */ /* 0x040fe40000410000 */
[----:B------:R-:W-:Y:S02]  /*76f0*/  FMUL.FTZ R74, R0, R74 ;  /* 0x0000004a004a7220 */ /* 0x000fe40000410000 */
[----:B--2---:R-:W-:Y:S01]  /*7700*/  FMUL.FTZ R4, R2, R136 ;  /* 0x0000008802047220 */ /* 0x004fe20000410000 */
[----:B----4-:R-:W-:Y:S01]  /*7710*/  F2FP.PACK_AB R136, R242, R243 ;  /* 0x000000f3f288723e */ /* 0x010fe200000000ff */
[C---:B------:R-:W-:Y:S02]  /*7720*/  FMUL.FTZ R75, R0.reuse, R75 ;  /* 0x0000004b004b7220 */ /* 0x040fe40000410000 */
[C---:B------:R-:W-:Y:S01]  /*7730*/  FMUL.FTZ R78, R0.reuse, R78 ;  /* 0x0000004e004e7220 */ /* 0x040fe20000410000 */
[----:B------:R-:W-:Y:S01]  /*7740*/  MUFU.EX2 R178, R24 ;  /* 0x0000001800b27308 */ /* 0x000fe20000000800 */
[----:B------:R-:W-:Y:S02]  /*7750*/  FMUL.FTZ R79, R0, R79 ;  /* 0x0000004f004f7220 */ /* 0x000fe40000410000 */
[----:B------:R-:W-:Y:S02]  /*7760*/  FMUL.FTZ R81, R2, R81 ;  /* 0x0000005102517220 */ /* 0x000fe40000410000 */
[----:B------:R-:W-:Y:S01]  /*7770*/  FMUL.FTZ R6, R0, R138 ;  /* 0x0000008a00067220 */ /* 0x000fe20000410000 */
[----:B------:R-:W-:Y:S01]  /*7780*/  F2FP.PACK_AB R138, R240, R241 ;  /* 0x000000f1f08a723e */ /* 0x000fe200000000ff */
[C---:B------:R-:W-:Y:S02]  /*7790*/  FMUL.FTZ R82, R0.reuse, R82 ;  /* 0x0000005200527220 */ /* 0x040fe40000410000 */
[----:B------:R-:W-:Y:S01]  /*77a0*/  FMUL.FTZ R83, R0, R83 ;  /* 0x0000005300537220 */ /* 0x000fe20000410000 */
[----:B------:R-:W-:Y:S01]  /*77b0*/  MUFU.EX2 R177, R25 ;  /* 0x0000001900b17308 */ /* 0x000fe20000000800 */
[C---:B------:R-:W-:Y:S02]  /*77c0*/  FMUL.FTZ R84, R2.reuse, R84 ;  /* 0x0000005402547220 */ /* 0x040fe40000410000 */
[----:B------:R-:W-:Y:S01]  /*77d0*/  FMUL.FTZ R85, R2, R85 ;  /* 0x0000005502557220 */ /* 0x000fe20000410000 */
[----:B---3--:R-:W-:Y:S01]  /*77e0*/  F2FP.PACK_AB R137, R230, R231 ;  /* 0x000000e7e689723e */ /* 0x008fe200000000ff */
[----:B------:R-:W-:Y:S01]  /*77f0*/  FMUL.FTZ R7, R0, R139 ;  /* 0x0000008b00077220 */ /* 0x000fe20000410000 */
[----:B------:R-:W-:Y:S01]  /*7800*/  F2FP.PACK_AB R139, R238, R229 ;  /* 0x000000e5ee8b723e */ /* 0x000fe200000000ff */
[--C-:B------:R-:W-:Y:S02]  /*7810*/  FFMA.FTZ R29, R29, c[0x0][0x2d0], -R172.reuse ;  /* 0x0000b4001d1d7a23 */ /* 0x100fe400000108ac */
[--C-:B------:R-:W-:Y:S02]  /*7820*/  FFMA.FTZ R30, R30, c[0x0][0x2d0], -R173.reuse ;  /* 0x0000b4001e1e7a23 */ /* 0x100fe400000108ad */
[--C-:B------:R-:W-:Y:S02]  /*7830*/  FFMA.FTZ R31, R31, c[0x0][0x2d0], -R173.reuse ;  /* 0x0000b4001f1f7a23 */ /* 0x100fe400000108ad */
[C---:B------:R-:W-:Y:S05]  /*7840*/  HMMA.16816.F32 R4, R136.reuse, R160, R4 ;  /* 0x000000a08804723c */ /* 0x040fea0000001804 */
[--C-:B------:R-:W-:Y:S02]  /*7850*/  FFMA.FTZ R32, R32, c[0x0][0x2d0], -R172.reuse ;  /* 0x0000b40020207a23 */ /* 0x100fe400000108ac */
[--C-:B------:R-:W-:Y:S01]  /*7860*/  FFMA.FTZ R33, R33, c[0x0][0x2d0], -R172.reuse ;  /* 0x0000b40021217a23 */ /* 0x100fe200000108ac */
[C---:B------:R-:W-:Y:S01]  /*7870*/  HMMA.16816.F32 R8, R136.reuse, R162, R8 ;  /* 0x000000a28808723c */ /* 0x040fe20000001808 */
[----:B------:R-:W2:Y:S03]  /*7880*/  LDSM.16.MT88.4 R160, [R133+0x100] ;  /* 0x0001000085a0783b */ /* 0x000ea60000004200 */
[--C-:B------:R-:W-:Y:S02]  /*7890*/  FFMA.FTZ R34, R34, c[0x0][0x2d0], -R173.reuse ;  /* 0x0000b40022227a23 */ /* 0x100fe400000108ad */
[--C-:B------:R-:W-:Y:S02]  /*78a0*/  FFMA.FTZ R35, R35, c[0x0][0x2d0], -R173.reuse ;  /* 0x0000b40023237a23 */ /* 0x100fe400000108ad */
[C---:B------:R-:W-:Y:S04]  /*78b0*/  HMMA.16816.F32 R52, R136.reuse, R164, R52 ;  /* 0x000000a48834723c */ /* 0x040fe80000001834 */
[--C-:B------:R-:W-:Y:S02]  /*78c0*/  FFMA.FTZ R36, R36, c[0x0][0x2d0], -R172.reuse ;  /* 0x0000b40024247a23 */ /* 0x100fe400000108ac */
[--C-:B------:R-:W-:Y:S02]  /*78d0*/  FFMA.FTZ R37, R37, c[0x0][0x2d0], -R172.reuse ;  /* 0x0000b40025257a23 */ /* 0x100fe400000108ac */
[C---:B------:R-:W-:Y:S01]  /*78e0*/  HMMA.16816.F32 R56, R136.reuse, R166, R56 ;  /* 0x000000a68838723c */ /* 0x040fe20000001838 */
[----:B------:R-:W3:Y:S03]  /*78f0*/  LDSM.16.MT88.4 R164, [R135+UR4+0x3100] ;  /* 0x0031000487a4783b */ /* 0x000ee60008004200 */
[--C-:B------:R-:W-:Y:S02]  /*7900*/  FFMA.FTZ R38, R38, c[0x0][0x2d0], -R173.reuse ;  /* 0x0000b40026267a23 */ /* 0x100fe400000108ad */
[--C-:B------:R-:W-:Y:S02]  /*7910*/  FFMA.FTZ R39, R39, c[0x0][0x2d0], -R173.reuse ;  /* 0x0000b40027277a23 */ /* 0x100fe400000108ad */
[C---:B-1----:R-:W-:Y:S04]  /*7920*/  HMMA.16816.F32 R60, R136.reuse, R140, R60 ;  /* 0x0000008c883c723c */ /* 0x042fe8000000183c */
[--C-:B------:R-:W-:Y:S02]  /*7930*/  FFMA.FTZ R40, R40, c[0x0][0x2d0], -R172.reuse ;  /* 0x0000b40028287a23 */ /* 0x100fe400000108ac */
[--C-:B------:R-:W-:Y:S02]  /*7940*/  FFMA.FTZ R41, R41, c[0x0][0x2d0], -R172.reuse ;  /* 0x0000b40029297a23 */ /* 0x100fe400000108ac */
[C---:B------:R-:W-:Y:S01]  /*7950*/  HMMA.16816.F32 R64, R136.reuse, R142, R64 ;  /* 0x0000008e8840723c */ /* 0x040fe20000001840 */
[----:B------:R-:W1:Y:S03]  /*7960*/  LDSM.16.MT88.4 R140, [R134+0x3100] ;  /* 0x00310000868c783b */ /* 0x000e660000004200 */
[--C-:B------:R-:W-:Y:S02]  /*7970*/  FFMA.FTZ R42, R42, c[0x0][0x2d0], -R173.reuse ;  /* 0x0000b4002a2a7a23 */ /* 0x100fe400000108ad */
[C---:B------:R-:W-:Y:S02]  /*7980*/  FMUL.FTZ R86, R0.reuse, R86 ;  /* 0x0000005600567220 */ /* 0x040fe40000410000 */
[----:B------:R-:W-:Y:S01]  /*7990*/  FMUL.FTZ R87, R0, R87 ;  /* 0x0000005700577220 */ /* 0x000fe20000410000 */
[C---:B--2---:R-:W-:Y:S03]  /*79a0*/  HMMA.16816.F32 R68, R136.reuse, R160, R68 ;  /* 0x000000a08844723c */ /* 0x044fe60000001844 */
[C---:B------:R-:W-:Y:S02]  /*79b0*/  FMUL.FTZ R88, R2.reuse, R88 ;  /* 0x0000005802587220 */ /* 0x040fe40000410000 */
[----:B------:R-:W-:Y:S02]  /*79c0*/  FMUL.FTZ R89, R2, R89 ;  /* 0x0000005902597220 */ /* 0x000fe40000410000 */
[C---:B------:R-:W-:Y:S01]  /*79d0*/  FMUL.FTZ R90, R0.reuse, R90 ;  /* 0x0000005a005a7220 */ /* 0x040fe20000410000 */
[C---:B------:R-:W-:Y:S01]  /*79e0*/  HMMA.16816.F32 R72, R136.reuse, R162, R72 ;  /* 0x000000a28848723c */ /* 0x040fe20000001848 */
[----:B------:R-:W2:Y:S03]  /*79f0*/  LDSM.16.MT88.4 R160, [R233+UR4+0x3100] ;  /* 0x00310004e9a0783b */ /* 0x000ea60008004200 */
[----:B------:R-:W-:Y:S02]  /*7a00*/  FMUL.FTZ R91, R0, R91 ;  /* 0x0000005b005b7220 */ /* 0x000fe40000410000 */
[C---:B------:R-:W-:Y:S02]  /*7a10*/  FMUL.FTZ R92, R2.reuse, R92 ;  /* 0x0000005c025c7220 */ /* 0x040fe40000410000 */
[C---:B---3--:R-:W-:Y:S04]  /*7a20*/  HMMA.16816.F32 R76, R136.reuse, R164, R76 ;  /* 0x000000a4884c723c */ /* 0x048fe8000000184c */
        /* <DEDUP_REMOVED lines=8> */
[C---:B------:R-:W-:Y:S02]  /*7ab0*/  FMUL.FTZ R98, R0.reuse, R98 ;  /* 0x0000006200627220 */ /* 0x040fe40000410000 */
[C---:B------:R-:W-:Y:S01]  /*7ac0*/  HMMA.16816.F32 R88, R136.reuse, R142, R88 ;  /* 0x0000008e8858723c */ /* 0x040fe20000001858 */
[----:B------:R-:W1:Y:S03]  /*7ad0*/  LDSM.16.MT88.4 R140, [R135+UR4+0x6100] ;  /* 0x00610004878c783b */ /* 0x000e660008004200 */
[----:B------:R-:W-:Y:S02]  /*7ae0*/  FMUL.FTZ R99, R0, R99 ;  /* 0x0000006300637220 */ /* 0x000fe40000410000 */
[C---:B------:R-:W-:Y:S02]  /*7af0*/  FMUL.FTZ R100, R2.reuse, R100 ;  /* 0x0000006402647220 */ /* 0x040fe40000410000 */
[----:B------:R-:W-:Y:S01]  /*7b00*/  FMUL.FTZ R101, R2, R101 ;  /* 0x0000006502657220 */ /* 0x000fe20000410000 */
[C---:B--2---:R-:W-:Y:S03]  /*7b10*/  HMMA.16816.F32 R92, R136.reuse, R160, R92 ;  /* 0x000000a0885c723c */ /* 0x044fe6000000185c */
[C---:B------:R-:W-:Y:S02]  /*7b20*/  FMUL.FTZ R102, R0.reuse, R102 ;  /* 0x0000006600667220 */ /* 0x040fe40000410000 */
[----:B------:R-:W-:Y:S02]  /*7b30*/  FMUL.FTZ R103, R0, R103 ;  /* 0x0000006700677220 */ /* 0x000fe40000410000 */
[C---:B------:R-:W-:Y:S01]  /*7b40*/  FMUL.FTZ R104, R2.reuse, R104 ;  /* 0x0000006802687220 */ /* 0x040fe20000410000 */
[C---:B------:R-:W-:Y:S01]  /*7b50*/  HMMA.16816.F32 R96, R136.reuse, R162, R96 ;  /* 0x000000a28860723c */ /* 0x040fe20000001860 */
[----:B------:R-:W2:Y:S03]  /*7b60*/  LDSM.16.MT88.4 R160, [R134+0x6100] ;  /* 0x0061000086a0783b */ /* 0x000ea60000004200 */
[----:B------:R-:W-:Y:S02]  /*7b70*/  FMUL.FTZ R105, R2, R105 ;  /* 0x0000006902697220 */ /* 0x000fe40000410000 */
[C---:B------:R-:W-:Y:S02]  /*7b80*/  FMUL.FTZ R106, R0.reuse, R106 ;  /* 0x0000006a006a7220 */ /* 0x040fe40000410000 */
[C---:B---3--:R-:W-:Y:S04]  /*7b90*/  HMMA.16816.F32 R100, R136.reuse, R164, R100 ;  /* 0x000000a48864723c */ /* 0x048fe80000001864 */
[----:B------:R-:W-:Y:S02]  /*7ba0*/  FMUL.FTZ R107, R0, R107 ;  /* 0x0000006b006b7220 */ /* 0x000fe40000410000 */
[C---:B------:R-:W-:Y:S02]  /*7bb0*/  FMUL.FTZ R108, R2.reuse, R108 ;  /* 0x0000006c026c7220 */ /* 0x040fe40000410000 */
[----:B------:R-:W-:Y:S03]  /*7bc0*/  FMUL.FTZ R109, R2, R109 ;  /* 0x0000006d026d7220 */ /* 0x000fe60000410000 */
[C---:B------:R-:W-:Y:S01]  /*7bd0*/  HMMA.16816.F32 R104, R136.reuse, R166, R104 ;  /* 0x000000a68868723c */ /* 0x040fe20000001868 */
[----:B------:R-:W3:Y:S02]  /*7be0*/  LDSM.16.MT88.4 R164, [R233+UR4+0x6100] ;  /* 0x00610004e9a4783b */ /* 0x000ee40008004200 */
[C---:B------:R-:W-:Y:S02]  /*7bf0*/  FMUL.FTZ R110, R0.reuse, R110 ;  /* 0x0000006e006e7220 */ /* 0x040fe40000410000 */
[----:B------:R-:W-:Y:S02]  /*7c00*/  FMUL.FTZ R111, R0, R111 ;  /* 0x0000006f006f7220 */ /* 0x000fe40000410000 */
[--C-:B------:R-:W-:Y:S02]  /*7c10*/  FFMA.FTZ R12, R12, c[0x0][0x2d0], -R172.reuse ;  /* 0x0000b4000c0c7a23 */ /* 0x100fe400000108ac */
[--C-:B------:R-:W-:Y:S02]  /*7c20*/  FFMA.FTZ R13, R13, c[0x0][0x2d0], -R172.reuse ;  /* 0x0000b4000d0d7a23 */ /* 0x100fe400000108ac */
[----:B------:R4:W-:Y:S01]  /*7c30*/  MUFU.EX2 R228, R12 ;  /* 0x0000000c00e47308 */ /* 0x0009e20000000800 */
[C---:B-1----:R-:W-:Y:S03]  /*7c40*/  HMMA.16816.F32 R108, R136.reuse, R140, R108 ;  /* 0x0000008c886c723c */ /* 0x042fe6000000186c */
[--C-:B------:R-:W-:Y:S02]  /*7c50*/  FFMA.FTZ R14, R14, c[0x0][0x2d0], -R173.reuse ;  /* 0x0000b4000e0e7a23 */ /* 0x100fe400000108ad */
[--C-:B------:R-:W-:Y:S02]  /*7c60*/  FFMA.FTZ R15, R15, c[0x0][0x2d0], -R173.reuse ;  /* 0x0000b4000f0f7a23 */ /* 0x100fe400000108ad */
[C---:B------:R-:W-:Y:S02]  /*7c70*/  FMUL.FTZ R112, R2.reuse, R112 ;  /* 0x0000007002707220 */ /* 0x040fe40000410000 */
[----:B------:R1:W1:Y:S03]  /*7c80*/  MUFU.EX2 R215, R13 ;  /* 0x0000000d00d77308 */ /* 0x0002660000000800 */
[----:B------:R-:W-:Y:S02]  /*7c90*/  FMUL.FTZ R113, R2, R113 ;  /* 0x0000007102717220 */ /* 0x000fe40000410000 */
[C---:B------:R-:W-:Y:S02]  /*7ca0*/  FMUL.FTZ R114, R0.reuse, R114 ;  /* 0x0000007200727220 */ /* 0x040fe40000410000 */
[----:B------:R-:W-:Y:S02]  /*7cb0*/  FMUL.FTZ R115, R0, R115 ;  /* 0x0000007300737220 */ /* 0x000fe40000410000 */
[C---:B------:R-:W-:Y:S01]  /*7cc0*/  FMUL.FTZ R116, R2.reuse, R116 ;  /* 0x0000007402747220 */ /* 0x040fe20000410000 */
[----:B------:R1:W-:Y:S01]  /*7cd0*/  MUFU.EX2 R212, R14 ;  /* 0x0000000e00d47308 */ /* 0x0003e20000000800 */
[----:B------:R-:W-:Y:S02]  /*7ce0*/  FMUL.FTZ R117, R2, R117 ;  /* 0x0000007502757220 */ /* 0x000fe40000410000 */
[C---:B------:R-:W-:Y:S01]  /*7cf0*/  FMUL.FTZ R118, R0.reuse, R118 ;  /* 0x0000007600767220 */ /* 0x040fe20000410000 */
[C---:B------:R-:W-:Y:S01]  /*7d00*/  HMMA.16816.F32 R112, R136.reuse, R142, R112 ;  /* 0x0000008e8870723c */ /* 0x040fe20000001870 */
[----:B------:R-:W3:Y:S02]  /*7d10*/  LDSM.16.MT88.4 R140, [R133+0x6100] ;  /* 0x00610000858c783b */ /* 0x000ee40000004200 */
[----:B------:R-:W-:Y:S02]  /*7d20*/  FMUL.FTZ R119, R0, R119 ;  /* 0x0000007700777220 */ /* 0x000fe40000410000 */
[--C-:B------:R-:W-:Y:S01]  /*7d30*/  FFMA.FTZ R16, R16, c[0x0][0x2d0], -R172.reuse ;  /* 0x0000b40010107a23 */ /* 0x100fe200000108ac */
[----:B------:R1:W-:Y:S01]  /*7d40*/  MUFU.EX2 R183, R15 ;  /* 0x0000000f00b77308 */ /* 0x0003e20000000800 */
[--C-:B------:R-:W-:Y:S02]  /*7d50*/  FFMA.FTZ R17, R17, c[0x0][0x2d0], -R172.reuse ;  /* 0x0000b40011117a23 */ /* 0x100fe400000108ac */
[--C-:B------:R-:W-:Y:S01]  /*7d60*/  FFMA.FTZ R18, R18, c[0x0][0x2d0], -R173.reuse ;  /* 0x0000b40012127a23 */ /* 0x100fe200000108ad */
[C---:B--2---:R-:W-:Y:S03]  /*7d70*/  HMMA.16816.F32 R116, R136.reuse, R160, R116 ;  /* 0x000000a08874723c */ /* 0x044fe60000001874 */
[----:B------:R-:W-:Y:S02]  /*7d80*/  FFMA.FTZ R19, R19, c[0x0][0x2d0], -R173 ;  /* 0x0000b40013137a23 */ /* 0x000fe400000108ad */
[C---:B------:R-:W-:Y:S01]  /*7d90*/  FMUL.FTZ R120, R2.reuse, R120 ;  /* 0x0000007802787220 */ /* 0x040fe20000410000 */
[----:B------:R2:W-:Y:S01]  /*7da0*/  MUFU.EX2 R214, R16 ;  /* 0x0000001000d67308 */ /* 0x0005e20000000800 */
[----:B------:R-:W-:Y:S02]  /*7db0*/  FMUL.FTZ R121, R2, R121 ;  /* 0x0000007902797220 */ /* 0x000fe40000410000 */
[C---:B------:R-:W-:Y:S03]  /*7dc0*/  FMUL.FTZ R122, R0.reuse, R122 ;  /* 0x0000007a007a7220 */ /* 0x040fe60000410000 */
[----:B------:R-:W-:Y:S02]  /*7dd0*/  FMUL.FTZ R123, R0, R123 ;  /* 0x0000007b007b7220 */ /* 0x000fe40000410000 */
[C---:B----4-:R-:W-:Y:S02]  /*7de0*/  FMUL.FTZ R12, R2.reuse, R144 ;  /* 0x00000090020c7220 */ /* 0x050fe40000410000 */
[----:B------:R4:W2:Y:S01]  /*7df0*/  MUFU.EX2 R213, R17 ;  /* 0x0000001100d57308 */ /* 0x0008a20000000800 */
[----:B-1----:R-:W-:Y:S02]  /*7e00*/  FMUL.FTZ R13, R2, R145 ;  /* 0x00000091020d7220 */ /* 0x002fe40000410000 */
[C---:B------:R-:W-:Y:S01]  /*7e10*/  HMMA.16816.F32 R120, R136.reuse, R162, R120 ;  /* 0x000000a28878723c */ /* 0x040fe20000001878 */
[----:B------:R-:W-:Y:S02]  /*7e20*/  LDSM.16.MT88.4 R160, [R134+0x900] ;  /* 0x0009000086a0783b */ /* 0x000fe40000004200 */
[C---:B------:R-:W-:Y:S02]  /*7e30*/  FMUL.FTZ R14, R0.reuse, R146 ;  /* 0x00000092000e7220 */ /* 0x040fe40000410000 */
[----:B------:R-:W-:Y:S02]  /*7e40*/  FMUL.FTZ R15, R0, R147 ;  /* 0x00000093000f7220 */ /* 0x000fe40000410000 */
[----:B------:R1:W-:Y:S01]  /*7e50*/  MUFU.EX2 R182, R18 ;  /* 0x0000001200b67308 */ /* 0x0003e20000000800 */
[C---:B------:R-:W-:Y:S01]  /*7e60*/  FMUL.FTZ R124, R2.reuse, R124 ;  /* 0x0000007c027c7220 */ /* 0x040fe20000410000 */
[----:B------:R-:W1:Y:S03]  /*7e70*/  LDSM.16.MT88.4 R144, [R135+UR4+0x900] ;  /* 0x000900048790783b */ /* 0x000e660008004200 */
[C---:B---3--:R-:W-:Y:S03]  /*7e80*/  HMMA.16816.F32 R12, R136.reuse, R164, R12 ;  /* 0x000000a4880c723c */ /* 0x048fe6000000180c */
[----:B------:R-:W-:Y:S02]  /*7e90*/  FMUL.FTZ R125, R2, R125 ;  /* 0x0000007d027d7220 */ /* 0x000fe40000410000 */
[----:B------:R3:W1:Y:S01]  /*7ea0*/  MUFU.EX2 R181, R19 ;  /* 0x0000001300b57308 */ /* 0x0006620000000800 */
[C---:B------:R-:W-:Y:S02]  /*7eb0*/  FMUL.FTZ R126, R0.reuse, R126 ;  /* 0x0000007e007e7220 */ /* 0x040fe40000410000 */
[----:B------:R-:W-:Y:S04]  /*7ec0*/  FMUL.FTZ R127, R0, R127 ;  /* 0x0000007f007f7220 */ /* 0x000fe80000410000 */
[C---:B--2---:R-:W-:Y:S02]  /*7ed0*/  FMUL.FTZ R16, R2.reuse, R148 ;  /* 0x0000009402107220 */ /* 0x044fe40000410000 */
[C---:B----4-:R-:W-:Y:S01]  /*7ee0*/  FMUL.FTZ R17, R2.reuse, R149 ;  /* 0x0000009502117220 */ /* 0x050fe20000410000 */
[C---:B------:R-:W-:Y:S01]  /*7ef0*/  HMMA.16816.F32 R124, R136.reuse, R166, R124 ;  /* 0x000000a6887c723c */ /* 0x040fe2000000187c */
[----:B------:R-:W-:Y:S02]  /*7f00*/  LDSM.16.MT88.4 R164, [R133+0x900] ;  /* 0x0009000085a4783b */ /* 0x000fe40000004200 */
[----:B------:R-:W-:Y:S02]  /*7f10*/  FMUL.FTZ R128, R2, R128 ;  /* 0x0000008002807220 */ /* 0x000fe40000410000 */
[----:B-1----:R-:W-:Y:S02]  /*7f20*/  FMUL.FTZ R18, R0, R150 ;  /* 0x0000009600127220 */ /* 0x002fe40000410000 */
[----:B------:R-:W-:Y:S02]  /*7f30*/  FMUL.FTZ R129, R2, R129 ;  /* 0x0000008102817220 */ /* 0x000fe40000410000 */
[C---:B------:R-:W-:Y:S03]  /*7f40*/  FMUL.FTZ R130, R0.reuse, R130 ;  /* 0x0000008200827220 */ /* 0x040fe60000410000 */
[C---:B------:R-:W-:Y:S02]  /*7f50*/  FMUL.FTZ R131, R0.reuse, R131 ;  /* 0x0000008300837220 */ /* 0x040fe40000410000 */
[----:B---3--:R-:W-:Y:S02]  /*7f60*/  FMUL.FTZ R19, R0, R151 ;  /* 0x0000009700137220 */ /* 0x008fe40000410000 */
[----:B------:R-:W1:Y:S01]  /*7f70*/  LDSM.16.MT88.4 R148, [R233+UR4+0x900] ;  /* 0x00090004e994783b */ /* 0x000e620008004200 */
[--C-:B------:R-:W-:Y:S02]  /*7f80*/  FFMA.FTZ R20, R20, c[0x0][0x2d0], -R172.reuse ;  /* 0x0000b40014147a23 */ /* 0x100fe400000108ac */
[----:B------:R-:W-:Y:S02]  /*7f90*/  FFMA.FTZ R2, R2, R244, R243 ;  /* 0x000000f402027223 */ /* 0x000fe400000100f3 */
[C---:B------:R-:W-:Y:S01]  /*7fa0*/  HMMA.16816.F32 R16, R136.reuse, R140, R16 ;  /* 0x0000008c8810723c */ /* 0x040fe20000001810 */
[----:B------:R2:W-:Y:S02]  /*7fb0*/  MUFU.EX2 R180, R20 ;  /* 0x0000001400b47308 */ /* 0x0005e40000000800 */
[----:B------:R-:W-:Y:S02]  /*7fc0*/  FFMA.FTZ R0, R0, R245, R231 ;  /* 0x000000f500007223 */ /* 0x000fe400000100e7 */
[--C-:B------:R-:W-:Y:S02]  /*7fd0*/  FFMA.FTZ R21, R21, c[0x0][0x2d0], -R172.reuse ;  /* 0x0000b40015157a23 */ /* 0x100fe400000108ac */
[--C-:B------:R-:W-:Y:S01]  /*7fe0*/  FFMA.FTZ R22, R22, c[0x0][0x2d0], -R173.reuse ;  /* 0x0000b40016167a23 */ /* 0x100fe200000108ad */
[----:B------:R-:W-:Y:S01]  /*7ff0*/  HMMA.16816.F32 R128, R136, R142, R128 ;  /* 0x0000008e8880723c */ /* 0x000fe20000001880 */
[----:B------:R-:W3:Y:S02]  /*8000*/  LDSM.16.MT88.4 R140, [R134+0x3900] ;  /* 0x00390000868c783b */ /* 0x000ee40000004200 */
[----:B------:R-:W-:Y:S01]  /*8010*/  MUFU.EX2 R179, R21 ;  /* 0x0000001500b37308 */ /* 0x000fe20000000800 */
[--C-:B------:R-:W-:Y:S02]  /*8020*/  FFMA.FTZ R23, R23, c[0x0][0x2d0], -R173.reuse ;  /* 0x0000b40017177a23 */ /* 0x100fe400000108ad */
[--C-:B------:R-:W-:Y:S01]  /*8030*/  FFMA.FTZ R44, R44, c[0x0][0x2d0], -R172.reuse ;  /* 0x0000b4002c2c7a23 */ /* 0x100fe200000108ac */
[----:B------:R-:W-:Y:S01]  /*8040*/  F2FP.PACK_AB R136, R215, R228 ;  /* 0x000000e4d788723e */ /* 0x000fe200000000ff */
[--C-:B------:R-:W-:Y:S01]  /*8050*/  FFMA.FTZ R45, R45, c[0x0][0x2d0], -R172.reuse ;  /* 0x0000b4002d2d7a23 */ /* 0x100fe200000108ac */
[----:B------:R-:W-:Y:S03]  /*8060*/  F2FP.PACK_AB R138, R213, R214 ;  /* 0x000000d6d58a723e */ /* 0x000fe600000000ff */
[----:B------:R-:W-:Y:S01]  /*8070*/  F2FP.PACK_AB R137, R183, R212 ;  /* 0x000000d4b789723e */ /* 0x000fe200000000ff */
[----:B------:R4:W-:Y:S01]  /*8080*/  MUFU.EX2 R176, R22 ;  /* 0x0000001600b07308 */ /* 0x0009e20000000800 */
[----:B------:R-:W-:Y:S01]  /*8090*/  F2FP.PACK_AB R139, R181, R182 ;  /* 0x000000b6b58b723e */ /* 0x000fe200000000ff */
[--C-:B------:R-:W-:Y:S02]  /*80a0*/  FFMA.FTZ R46, R46, c[0x0][0x2d0], -R173.reuse ;  /* 0x0000b4002e2e7a23 */ /* 0x100fe400000108ad */
[--C-:B--2---:R-:W-:Y:S02]  /*80b0*/  FFMA.FTZ R20, R27, c[0x0][0x2d0], -R173.reuse ;  /* 0x0000b4001b147a23 */ /* 0x104fe400000108ad */
[--C-:B------:R-:W-:Y:S02]  /*80c0*/  FFMA.FTZ R47, R47, c[0x0][0x2d0], -R173.reuse ;  /* 0x0000b4002f2f7a23 */ /* 0x100fe400000108ad */
[C---:B------:R-:W-:Y:S02]  /*80d0*/  HMMA.16816.F32 R4, R136.reuse, R144, R4 ;  /* 0x000000908804723c */ /* 0x040fe40000001804 */
[----:B------:R-:W2:Y:S01]  /*80e0*/  MUFU.EX2 R175, R23 ;  /* 0x0000001700af7308 */ /* 0x000ea20000000800 */
[--C-:B------:R-:W-:Y:S02]  /*80f0*/  FFMA.FTZ R48, R48, c[0x0][0x2d0], -R172.reuse ;  /* 0x0000b40030307a23 */ /* 0x100fe400000108ac */
[----:B------:R-:W-:Y:S02]  /*8100*/  FFMA.FTZ R49, R49, c[0x0][0x2d0], -R172 ;  /* 0x0000b40031317a23 */ /* 0x000fe400000108ac */
[--C-:B------:R-:W-:Y:S01]  /*8110*/  FFMA.FTZ R50, R50, c[0x0][0x2d0], -R173.reuse ;  /* 0x0000b40032327a23 */ /* 0x100fe200000108ad */
[C---:B------:R-:W-:Y:S01]  /*8120*/  HMMA.16816.F32 R8, R136.reuse, R146, R8 ;  /* 0x000000928808723c */ /* 0x040fe20000001808 */
[----:B------:R-:W3:Y:S03]  /*8130*/  LDSM.16.MT88.4 R144, [R233+UR4+0x3900] ;  /* 0x00390004e990783b */ /* 0x000ee60008004200 */
[----:B------:R1:W-:Y:S01]  /*8140*/  MUFU.EX2 R174, R20 ;  /* 0x0000001400ae7308 */ /* 0x0003e20000000800 */
[--C-:B------:R-:W-:Y:S03]  /*8150*/  FFMA.FTZ R51, R51, c[0x0][0x2d0], -R173.reuse ;  /* 0x0000b40033337a23 */ /* 0x100fe600000108ad */
[C---:B------:R-:W-:Y:S04]  /*8160*/  HMMA.16816.F32 R52, R136.reuse, R160, R52 ;  /* 0x000000a08834723c */ /* 0x040fe80000001834 */
[----:B----4-:R-:W-:Y:S02]  /*8170*/  F2FP.PACK_AB R22, R177, R178 ;  /* 0x000000b2b116723e */ /* 0x010fe400000000ff */
[----:B------:R-:W-:Y:S02]  /*8180*/  MUFU.EX2 R44, R44 ;  /* 0x0000002c002c7308 */ /* 0x000fe40000000800 */
[C---:B------:R-:W-:Y:S01]  /*8190*/  HMMA.16816.F32 R56, R136.reuse, R162, R56 ;  /* 0x000000a28838723c */ /* 0x040fe20000001838 */
[----:B------:R-:W4:Y:S03]  /*81a0*/  LDSM.16.MT88.4 R160, [R133+0x3900] ;  /* 0x0039000085a0783b */ /* 0x000f260000004200 */
[----:B--2---:R-:W-:Y:S04]  /*81b0*/  F2FP.PACK_AB R21, R175, R176 ;  /* 0x000000b0af15723e */ /* 0x004fe800000000ff */
[C---:B-1----:R-:W-:Y:S01]  /*81c0*/  HMMA.16816.F32 R60, R136.reuse, R148, R60 ;  /* 0x00000094883c723c */ /* 0x042fe2000000183c */
[----:B------:R-:W-:Y:S03]  /*81d0*/  MUFU.EX2 R45, R45 ;  /* 0x0000002d002d7308 */ /* 0x000fe60000000800 */
[----:B------:R-:W-:Y:S04]  /*81e0*/  F2FP.PACK_AB R20, R179, R180 ;  /* 0x000000b4b314723e */ /* 0x000fe800000000ff */
[C---:B------:R-:W-:Y:S01]  /*81f0*/  HMMA.16816.F32 R64, R136.reuse, R150, R64 ;  /* 0x000000968840723c */ /* 0x040fe20000001840 */
[----:B------:R-:W1:Y:S02]  /*8200*/  LDSM.16.MT88.4 R148, [R135+UR4+0x6900] ;  /* 0x006900048794783b */ /* 0x000e640008004200 */
[----:B------:R-:W-:Y:S05]  /*8210*/  MUFU.EX2 R46, R46 ;  /* 0x0000002e002e7308 */ /* 0x000fea0000000800 */
[C---:B------:R-:W-:Y:S05]  /*8220*/  HMMA.16816.F32 R68, R136.reuse, R164, R68 ;  /* 0x000000a48844723c */ /* 0x040fea0000001844 */
[----:B------:R-:W-:Y:S03]  /*8230*/  MUFU.EX2 R47, R47 ;  /* 0x0000002f002f7308 */ /* 0x000fe60000000800 */
[C---:B------:R-:W-:Y:S01]  /*8240*/  HMMA.16816.F32 R72, R136.reuse, R166, R72 ;  /* 0x000000a68848723c */ /* 0x040fe20000001848 */
[----:B------:R-:W-:Y:S06]  /*8250*/  LDSM.16.MT88.4 R164, [R133+0x6900] ;  /* 0x0069000085a4783b */ /* 0x000fec0000004200 */
[----:B------:R-:W-:Y:S01]  /*8260*/  MUFU.EX2 R48, R48 ;  /* 0x0000003000307308 */ /* 0x000fe20000000800 */
[C---:B------:R-:W-:Y:S08]  /*8270*/  HMMA.16816.F32 R76, R136.reuse, R168, R76 ;  /* 0x000000a8884c723c */ /* 0x040ff0000000184c */
[C---:B------:R-:W-:Y:S01]  /*8280*/  HMMA.16816.F32 R80, R136.reuse, R170, R80 ;  /* 0x000000aa8850723c */ /* 0x040fe20000001850 */
[----:B------:R2:W1:Y:S07]  /*8290*/  MUFU.EX2 R171, R26 ;  /* 0x0000001a00ab7308 */ /* 0x00046e0000000800 */
[C---:B---3--:R-:W-:Y:S03]  /*82a0*/  HMMA.16816.F32 R84, R136.reuse, R140, R84 ;  /* 0x0000008c8854723c */ /* 0x048fe60000001854 */
[----:B------:R-:W-:Y:S05]  /*82b0*/  MUFU.EX2 R170, R29 ;  /* 0x0000001d00aa7308 */ /* 0x000fea0000000800 */
[C---:B------:R-:W-:Y:S01]  /*82c0*/  HMMA.16816.F32 R88, R136.reuse, R142, R88 ;  /* 0x0000008e8858723c */ /* 0x040fe20000001858 */
[----:B------:R-:W3:Y:S04]  /*82d0*/  LDSM.16.MT88.4 R140, [R134+0x6900] ;  /* 0x00690000868c783b */ /* 0x000ee80000004200 */
[----:B------:R-:W-:Y:S03]  /*82e0*/  MUFU.EX2 R169, R32 ;  /* 0x0000002000a97308 */ /* 0x000fe60000000800 */
[C---:B------:R-:W-:Y:S01]  /*82f0*/  HMMA.16816.F32 R92, R136.reuse, R144, R92 ;  /* 0x00000090885c723c */ /* 0x040fe2000000185c */
[----:B--2---:R-:W-:Y:S03]  /*8300*/  LDSM.16.MT88.4 R24, [R134+0x1100] ;  /* 0x001100008618783b */ /* 0x004fe60000004200 */
[----:B-1----:R-:W-:Y:S03]  /*8310*/  F2FP.PACK_AB R23, R174, R171 ;  /* 0x000000abae17723e */ /* 0x002fe600000000ff */
[----:B------:R-:W-:Y:S01]  /*8320*/  MUFU.EX2 R168, R33 ;  /* 0x0000002100a87308 */ /* 0x000fe20000000800 */
[C---:B------:R-:W-:Y:S01]  /*8330*/  HMMA.16816.F32 R96, R136.reuse, R146, R96 ;  /* 0x000000928860723c */ /* 0x040fe20000001860 */
[----:B------:R-:W1:Y:S07]  /*8340*/  LDSM.16.MT88.4 R144, [R233+UR4+0x6900] ;  /* 0x00690004e990783b */ /* 0x000e6e0008004200 */
[C---:B----4-:R-:W-:Y:S01]  /*8350*/  HMMA.16816.F32 R100, R136.reuse, R160, R100 ;  /* 0x000000a08864723c */ /* 0x050fe20000001864 */
[----:B------:R-:W-:Y:S07]  /*8360*/  MUFU.EX2 R49, R49 ;  /* 0x0000003100317308 */ /* 0x000fee0000000800 */
[C---:B------:R-:W-:Y:S01]  /*8370*/  HMMA.16816.F32 R104, R136.reuse, R162, R104 ;  /* 0x000000a28868723c */ /* 0x040fe20000001868 */
[----:B------:R-:W-:Y:S02]  /*8380*/  LDSM.16.MT88.4 R160, [R233+UR4+0x4100] ;  /* 0x00410004e9a0783b */ /* 0x000fe40008004200 */
[----:B------:R-:W-:Y:S05]  /*8390*/  MUFU.EX2 R50, R50 ;  /* 0x0000003200327308 */ /* 0x000fea0000000800 */
[C---:B------:R-:W-:Y:S05]  /*83a0*/  HMMA.16816.F32 R108, R136.reuse, R148, R108 ;  /* 0x00000094886c723c */ /* 0x040fea000000186c */
[----:B------:R-:W-:Y:S03]  /*83b0*/  MUFU.EX2 R51, R51 ;  /* 0x0000003300337308 */ /* 0x000fe60000000800 */
[C---:B------:R-:W-:Y:S01]  /*83c0*/  HMMA.16816.F32 R112, R136.reuse, R150, R112 ;  /* 0x000000968870723c */ /* 0x040fe20000001870 */
[----:B------:R-:W2:Y:S07]  /*83d0*/  LDSM.16.MT88.4 R148, [R135+UR4+0x1100] ;  /* 0x001100048794783b */ /* 0x000eae0008004200 */
[C---:B---3--:R-:W-:Y:S08]  /*83e0*/  HMMA.16816.F32 R116, R136.reuse, R140, R116 ;  /* 0x0000008c8874723c */ /* 0x048ff00000001874 */
[C---:B------:R-:W-:Y:S01]  /*83f0*/  HMMA.16816.F32 R120, R136.reuse, R142, R120 ;  /* 0x0000008e8878723c */ /* 0x040fe20000001878 */
[----:B------:R-:W3:Y:S07]  /*8400*/  LDSM.16.MT88.4 R140, [R233+UR4+0x1100] ;  /* 0x00110004e98c783b */ /* 0x000eee0008004200 */
[C---:B-1----:R-:W-:Y:S08]  /*8410*/  HMMA.16816.F32 R12, R136.reuse, R144, R12 ;  /* 0x00000090880c723c */ /* 0x042ff0000000180c */
[C---:B------:R-:W-:Y:S01]  /*8420*/  HMMA.16816.F32 R124, R136.reuse, R146, R124 ;  /* 0x00000092887c723c */ /* 0x040fe2000000187c */
[----:B------:R-:W-:Y:S07]  /*8430*/  LDSM.16.MT88.4 R144, [R135+UR4+0x4100] ;  /* 0x004100048790783b */ /* 0x000fee0008004200 */
[C---:B------:R-:W-:Y:S01]  /*8440*/  HMMA.16816.F32 R16, R136.reuse, R164, R16 ;  /* 0x000000a48810723c */ /* 0x040fe20000001810 */
[----:B------:R-:W-:Y:S07]  /*8450*/  MUFU.EX2 R165, R31 ;  /* 0x0000001f00a57308 */ /* 0x000fee0000000800 */
[----:B------:R-:W-:Y:S01]  /*8460*/  HMMA.16816.F32 R128, R136, R166, R128 ;  /* 0x000000a68880723c */ /* 0x000fe20000001880 */
[----:B------:R-:W1:Y:S02]  /*8470*/  LDSM.16.MT88.4 R136, [R133+0x1100] ;  /* 0x001100008588783b */ /* 0x000e640000004200 */
[----:B------:R-:W4:Y:S05]  /*8480*/  MUFU.EX2 R167, R28 ;  /* 0x0000001c00a77308 */ /* 0x000f2a0000000800 */
[C---:B--2---:R-:W-:Y:S05]  /*8490*/  HMMA.16816.F32 R4, R20.reuse, R148, R4 ;  /* 0x000000941404723c */ /* 0x044fea0000001804 */
[----:B------:R2:W1:Y:S03]  /*84a0*/  MUFU.EX2 R166, R30 ;  /* 0x0000001e00a67308 */ /* 0x0004660000000800 */
[C---:B------:R-:W-:Y:S01]  /*84b0*/  HMMA.16816.F32 R8, R20.reuse, R150, R8 ;  /* 0x000000961408723c */ /* 0x040fe20000001808 */
[----:B------:R-:W4:Y:S06]  /*84c0*/  LDSM.16.MT88.4 R148, [R134+0x4100] ;  /* 0x004100008694783b */ /* 0x000f2c0000004200 */
[----:B------:R-:W-:Y:S01]  /*84d0*/  MUFU.EX2 R164, R34 ;  /* 0x0000002200a47308 */ /* 0x000fe20000000800 */
[C---:B------:R-:W-:Y:S08]  /*84e0*/  HMMA.16816.F32 R52, R20.reuse, R24, R52 ;  /* 0x000000181434723c */ /* 0x040ff00000001834 */
[C---:B------:R-:W-:Y:S01]  /*84f0*/  HMMA.16816.F32 R56, R20.reuse, R26, R56 ;  /* 0x0000001a1438723c */ /* 0x040fe20000001838 */
[----:B------:R-:W4:Y:S07]  /*8500*/  LDSM.16.MT88.4 R24, [R133+0x4100] ;  /* 0x004100008518783b */ /* 0x000f2e0000004200 */
[C---:B---3--:R-:W-:Y:S01]  /*8510*/  HMMA.16816.F32 R60, R20.reuse, R140, R60 ;  /* 0x0000008c143c723c */ /* 0x048fe2000000183c */
[----:B--2---:R-:W-:Y:S07]  /*8520*/  LDSM.16.MT88.4 R28, [R135+UR4+0x1900] ;  /* 0x00190004871c783b */ /* 0x004fee0008004200 */
[C---:B------:R-:W-:Y:S01]  /*8530*/  HMMA.16816.F32 R64, R20.reuse, R142, R64 ;  /* 0x0000008e1440723c */ /* 0x040fe20000001840 */
[----:B------:R-:W2:Y:S07]  /*8540*/  LDSM.16.MT88.4 R140, [R135+UR4+0x7100] ;  /* 0x00710004878c783b */ /* 0x000eae0008004200 */
[C---:B-1----:R-:W-:Y:S08]  /*8550*/  HMMA.16816.F32 R68, R20.reuse, R136, R68 ;  /* 0x000000881444723c */ /* 0x042ff00000001844 */
[C---:B------:R-:W-:Y:S01]  /*8560*/  HMMA.16816.F32 R72, R20.reuse, R138, R72 ;  /* 0x0000008a1448723c */ /* 0x040fe20000001848 */
[----:B------:R-:W1:Y:S07]  /*8570*/  LDSM.16.MT88.4 R136, [R134+0x7100] ;  /* 0x007100008688783b */ /* 0x000e6e0000004200 */
[C---:B------:R-:W-:Y:S08]  /*8580*/  HMMA.16816.F32 R76, R20.reuse, R144, R76 ;  /* 0x00000090144c723c */ /* 0x040ff0000000184c */
[C---:B------:R-:W-:Y:S01]  /*8590*/  HMMA.16816.F32 R80, R20.reuse, R146, R80 ;  /* 0x000000921450723c */ /* 0x040fe20000001850 */
[----:B------:R-:W3:Y:S07]  /*85a0*/  LDSM.16.MT88.4 R144, [R233+UR4+0x7100] ;  /* 0x00710004e990783b */ /* 0x000eee0008004200 */
[C---:B----4-:R-:W-:Y:S01]  /*85b0*/  HMMA.16816.F32 R84, R20.reuse, R148, R84 ;  /* 0x000000941454723c */ /* 0x050fe20000001854 */
[----:B------:R-:W-:Y:S07]  /*85c0*/  MUFU.EX2 R149, R39 ;  /* 0x0000002700957308 */ /* 0x000fee0000000800 */
[C---:B------:R-:W-:Y:S03]  /*85d0*/  HMMA.16816.F32 R88, R20.reuse, R150, R88 ;  /* 0x000000961458723c */ /* 0x040fe60000001858 */
[----:B------:R-:W-:Y:S05]  /*85e0*/  MUFU.EX2 R151, R37 ;  /* 0x0000002500977308 */ /* 0x000fea0000000800 */
[C---:B------:R-:W-:Y:S05]  /*85f0*/  HMMA.16816.F32 R92, R20.reuse, R160, R92 ;  /* 0x000000a0145c723c */ /* 0x040fea000000185c */
[----:B------:R-:W-:Y:S03]  /*8600*/  MUFU.EX2 R150, R38 ;  /* 0x0000002600967308 */ /* 0x000fe60000000800 */
[C---:B------:R-:W-:Y:S07]  /*8610*/  HMMA.16816.F32 R96, R20.reuse, R162, R96 ;  /* 0x000000a21460723c */ /* 0x040fee0000001860 */
[----:B------:R4:W1:Y:S01]  /*8620*/  MUFU.EX2 R163, R35 ;  /* 0x0000002300a37308 */ /* 0x0008620000000800 */
[C---:B------:R-:W-:Y:S08]  /*8630*/  HMMA.16816.F32 R100, R20.reuse, R24, R100 ;  /* 0x000000181464723c */ /* 0x040ff00000001864 */
[C---:B------:R-:W-:Y:S01]  /*8640*/  HMMA.16816.F32 R104, R20.reuse, R26, R104 ;  /* 0x0000001a1468723c */ /* 0x040fe20000001868 */
[----:B------:R-:W3:Y:S01]  /*8650*/  LDSM.16.MT88.4 R24, [R133+0x7100] ;  /* 0x007100008518783b */ /* 0x000ee20000004200 */
[----:B------:R-:W-:Y:S06]  /*8660*/  MUFU.EX2 R148, R40 ;  /* 0x0000002800947308 */ /* 0x000fec0000000800 */
[C---:B--2---:R-:W-:Y:S04]  /*8670*/  HMMA.16816.F32 R108, R20.reuse, R140, R108 ;  /* 0x0000008c146c723c */ /* 0x044fe8000000186c */
[----:B------:R-:W-:Y:S01]  /*8680*/  MUFU.EX2 R162, R41 ;  /* 0x0000002900a27308 */ /* 0x000fe20000000800 */
[----:B----4-:R-:W-:Y:S03]  /*8690*/  LDSM.16.MT88.4 R32, [R233+UR4+0x1900] ;  /* 0x00190004e920783b */ /* 0x010fe60008004200 */
[C---:B------:R-:W-:Y:S06]  /*86a0*/  HMMA.16816.F32 R112, R20.reuse, R142, R112 ;  /* 0x0000008e1470723c */ /* 0x040fec0000001870 */
[----:B------:R-:W-:Y:S01]  /*86b0*/  MUFU.EX2 R161, R42 ;  /* 0x0000002a00a17308 */ /* 0x000fe20000000800 */
[----:B------:R-:W-:Y:S01]  /*86c0*/  LDSM.16.MT88.4 R140, [R133+0x1900] ;  /* 0x00190000858c783b */ /* 0x000fe20000004200 */
[C---:B-1----:R-:W-:Y:S08]  /*86d0*/  HMMA.16816.F32 R116, R20.reuse, R136, R116 ;  /* 0x000000881474723c */ /* 0x042ff00000001874 */
[C---:B------:R-:W-:Y:S01]  /*86e0*/  HMMA.16816.F32 R120, R20.reuse, R138, R120 ;  /* 0x0000008a1478723c */ /* 0x040fe20000001878 */
[----:B------:R-:W1:Y:S07]  /*86f0*/  LDSM.16.MT88.4 R136, [R134+0x1900] ;  /* 0x001900008688783b */ /* 0x000e6e0000004200 */
[C---:B---3--:R-:W-:Y:S08]  /*8700*/  HMMA.16816.F32 R12, R20.reuse, R144, R12 ;  /* 0x00000090140c723c */ /* 0x048ff0000000180c */
[C---:B------:R-:W-:Y:S01]  /*8710*/  HMMA.16816.F32 R124, R20.reuse, R146, R124 ;  /* 0x00000092147c723c */ /* 0x040fe2000000187c */
[----:B------:R-:W2:Y:S07]  /*8720*/  LDSM.16.MT88.4 R144, [R135+UR4+0x4900] ;  /* 0x004900048790783b */ /* 0x000eae0008004200 */
[C---:B------:R-:W-:Y:S08]  /*8730*/  HMMA.16816.F32 R16, R20.reuse, R24, R16 ;  /* 0x000000181410723c */ /* 0x040ff00000001810 */
[----:B------:R-:W-:Y:S01]  /*8740*/  HMMA.16816.F32 R128, R20, R26, R128 ;  /* 0x0000001a1480723c */ /* 0x000fe20000001880 */
[----:B------:R-:W3:Y:S06]  /*8750*/  LDSM.16.MT88.4 R24, [R134+0x4900] ;  /* 0x004900008618783b */ /* 0x000eec0000004200 */
[----:B------:R-:W-:Y:S02]  /*8760*/  F2FP.PACK_AB R20, R170, R167 ;  /* 0x000000a7aa14723e */ /* 0x000fe400000000ff */
[----:B------:R-:W-:Y:S03]  /*8770*/  F2FP.PACK_AB R22, R168, R169 ;  /* 0x000000a9a816723e */ /* 0x000fe600000000ff */
[----:B------:R-:W-:Y:S02]  /*8780*/  F2FP.PACK_AB R21, R165, R166 ;  /* 0x000000a6a515723e */ /* 0x000fe400000000ff */
[----:B------:R-:W-:Y:S07]  /*8790*/  F2FP.PACK_AB R23, R163, R164 ;  /* 0x000000a4a317723e */ /* 0x000fee00000000ff */
[C---:B------:R-:W-:Y:S08]  /*87a0*/  HMMA.16816.F32 R4, R20.reuse, R28, R4 ;  /* 0x0000001c1404723c */ /* 0x040ff00000001804 */
[C---:B------:R-:W-:Y:S01]  /*87b0*/  HMMA.16816.F32 R8, R20.reuse, R30, R8 ;  /* 0x0000001e1408723c */ /* 0x040fe20000001808 */
[----:B------:R-:W4:Y:S07]  /*87c0*/  LDSM.16.MT88.4 R28, [R233+UR4+0x4900] ;  /* 0x00490004e91c783b */ /* 0x000f2e0008004200 */
[C---:B-1----:R-:W-:Y:S08]  /*87d0*/  HMMA.16816.F32 R52, R20.reuse, R136, R52 ;  /* 0x000000881434723c */ /* 0x042ff00000001834 */
[C---:B------:R-:W-:Y:S01]  /*87e0*/  HMMA.16816.F32 R56, R20.reuse, R138, R56 ;  /* 0x0000008a1438723c */ /* 0x040fe20000001838 */
[----:B------:R-:W-:Y:S07]  /*87f0*/  LDSM.16.MT88.4 R136, [R135+UR4+0x7900] ;  /* 0x007900048788783b */ /* 0x000fee0008004200 */
[C---:B------:R-:W-:Y:S08]  /*8800*/  HMMA.16816.F32 R60, R20.reuse, R32, R60 ;  /* 0x00000020143c723c */ /* 0x040ff0000000183c */
[C---:B------:R-:W-:Y:S01]  /*8810*/  HMMA.16816.F32 R64, R20.reuse, R34, R64 ;  /* 0x000000221440723c */ /* 0x040fe20000001840 */
[----:B------:R-:W1:Y:S07]  /*8820*/  LDSM.16.MT88.4 R32, [R133+0x4900] ;  /* 0x004900008520783b */ /* 0x000e6e0000004200 */
[C---:B------:R-:W-:Y:S08]  /*8830*/  HMMA.16816.F32 R68, R20.reuse, R140, R68 ;  /* 0x0000008c1444723c */ /* 0x040ff00000001844 */
[C---:B------:R-:W-:Y:S01]  /*8840*/  HMMA.16816.F32 R72, R20.reuse, R142, R72 ;  /* 0x0000008e1448723c */ /* 0x040fe20000001848 */
[----:B------:R-:W-:Y:S07]  /*8850*/  LDSM.16.MT88.4 R140, [R135+UR4+0x2900] ;  /* 0x00290004878c783b */ /* 0x000fee0008004200 */
[C---:B--2---:R-:W-:Y:S01]  /*8860*/  HMMA.16816.F32 R76, R20.reuse, R144, R76 ;  /* 0x00000090144c723c */ /* 0x044fe2000000184c */
[----:B------:R4:W1:Y:S07]  /*8870*/  MUFU.EX2 R144, R36 ;  /* 0x0000002400907308 */ /* 0x00086e0000000800 */
[C---:B------:R-:W-:Y:S01]  /*8880*/  HMMA.16816.F32 R80, R20.reuse, R146, R80 ;  /* 0x000000921450723c */ /* 0x040fe20000001850 */
[----:B------:R-:W2:Y:S07]  /*8890*/  LDL.64 R146, [R1+0x10] ;  /* 0x0000100001927983 */ /* 0x000eae0000100a00 */
[C---:B---3--:R-:W-:Y:S08]  /*88a0*/  HMMA.16816.F32 R84, R20.reuse, R24, R84 ;  /* 0x000000181454723c */ /* 0x048ff00000001854 */
[C---:B------:R-:W-:Y:S01]  /*88b0*/  HMMA.16816.F32 R88, R20.reuse, R26, R88 ;  /* 0x0000001a1458723c */ /* 0x040fe20000001858 */
[----:B------:R-:W3:Y:S07]  /*88c0*/  LDSM.16.MT88.4 R24, [R134+0x7900] ;  /* 0x007900008618783b */ /* 0x000eee0000004200 */
[C---:B----4-:R-:W-:Y:S01]  /*88d0*/  HMMA.16816.F32 R92, R20.reuse, R28, R92 ;  /* 0x0000001c145c723c */ /* 0x050fe2000000185c */
[----:B------:R-:W-:Y:S07]  /*88e0*/  LDSM.16.MT88.4 R36, [R133+0x7900] ;  /* 0x007900008524783b */ /* 0x000fee0000004200 */
[C---:B------:R-:W-:Y:S01]  /*88f0*/  HMMA.16816.F32 R96, R20.reuse, R30, R96 ;  /* 0x0000001e1460723c */ /* 0x040fe20000001860 */
[----:B------:R-:W4:Y:S07]  /*8900*/  LDSM.16.MT88.4 R28, [R233+UR4+0x7900] ;  /* 0x00790004e91c783b */ /* 0x000f2e0008004200 */
[C---:B-1----:R-:W-:Y:S08]  /*8910*/  HMMA.16816.F32 R100, R20.reuse, R32, R100 ;  /* 0x000000201464723c */ /* 0x042ff00000001864 */
[C---:B------:R-:W-:Y:S01]  /*8920*/  HMMA.16816.F32 R104, R20.reuse, R34, R104 ;  /* 0x000000221468723c */ /* 0x040fe20000001868 */
[----:B------:R-:W1:Y:S07]  /*8930*/  LDSM.16.MT88.4 R32, [R135+UR4+0x2100] ;  /* 0x002100048720783b */ /* 0x000e6e0008004200 */
[C---:B------:R-:W-:Y:S07]  /*8940*/  HMMA.16816.F32 R108, R20.reuse, R136, R108 ;  /* 0x00000088146c723c */ /* 0x040fee000000186c */
[----:B------:R-:W-:Y:S01]  /*8950*/  FFMA.FTZ R136, R43, c[0x0][0x2d0], -R173 ;  /* 0x0000b4002b887a23 */ /* 0x000fe200000108ad */
[C---:B------:R-:W-:Y:S01]  /*8960*/  HMMA.16816.F32 R112, R20.reuse, R138, R112 ;  /* 0x0000008a1470723c */ /* 0x040fe20000001870 */
[----:B------:R-:W1:Y:S02]  /*8970*/  LDSM.16.MT88.4 R40, [R134+0x2100] ;  /* 0x002100008628783b */ /* 0x000e640000004200 */
[----:B------:R4:W1:Y:S05]  /*8980*/  MUFU.EX2 R160, R136 ;  /* 0x0000008800a07308 */ /* 0x00086a0000000800 */
[C---:B---3--:R-:W-:Y:S08]  /*8990*/  HMMA.16816.F32 R116, R20.reuse, R24, R116 ;  /* 0x000000181474723c */ /* 0x048ff00000001874 */
[C---:B------:R-:W-:Y:S01]  /*89a0*/  HMMA.16816.F32 R120, R20.reuse, R26, R120 ;  /* 0x0000001a1478723c */ /* 0x040fe20000001878 */
[----:B------:R-:W3:Y:S07]  /*89b0*/  LDSM.16.MT88.4 R24, [R233+UR4+0x2100] ;  /* 0x00210004e918783b */ /* 0x000eee0008004200 */
[C---:B----4-:R-:W-:Y:S01]  /*89c0*/  HMMA.16816.F32 R12, R20.reuse, R28, R12 ;  /* 0x0000001c140c723c */ /* 0x050fe2000000180c */
[----:B------:R-:W-:Y:S07]  /*89d0*/  LDSM.16.MT88.4 R136, [R233+UR4+0x5100] ;  /* 0x00510004e988783b */ /* 0x000fee0008004200 */
[C---:B------:R-:W-:Y:S01]  /*89e0*/  HMMA.16816.F32 R124, R20.reuse, R30, R124 ;  /* 0x0000001e147c723c */ /* 0x040fe2000000187c */
[----:B------:R-:W4:Y:S07]  /*89f0*/  LDSM.16.MT88.4 R28, [R133+0x2100] ;  /* 0x00210000851c783b */ /* 0x000f2e0000004200 */
[C---:B------:R-:W-:Y:S08]  /*8a00*/  HMMA.16816.F32 R16, R20.reuse, R36, R16 ;  /* 0x000000241410723c */ /* 0x040ff00000001810 */
[----:B------:R-:W-:Y:S01]  /*8a10*/  HMMA.16816.F32 R128, R20, R38, R128 ;  /* 0x000000261480723c */ /* 0x000fe20000001880 */
[----:B------:R-:W-:Y:S06]  /*8a20*/  LDSM.16.MT88.4 R36, [R134+0x5100] ;  /* 0x005100008624783b */ /* 0x000fec0000004200 */
[----:B------:R-:W-:Y:S02]  /*8a30*/  F2FP.PACK_AB R20, R151, R144 ;  /* 0x000000909714723e */ /* 0x000fe400000000ff */
[----:B------:R-:W-:Y:S03]  /*8a40*/  F2FP.PACK_AB R21, R149, R150 ;  /* 0x000000969515723e */ /* 0x000fe600000000ff */
[----:B------:R-:W-:Y:S02]  /*8a50*/  F2FP.PACK_AB R22, R162, R148 ;  /* 0x00000094a216723e */ /* 0x000fe400000000ff */
[----:B-1----:R-:W-:Y:S07]  /*8a60*/  F2FP.PACK_AB R23, R160, R161 ;  /* 0x000000a1a017723e */ /* 0x002fee00000000ff */
[C---:B------:R-:W-:Y:S08]  /*8a70*/  HMMA.16816.F32 R4, R20.reuse, R32, R4 ;  /* 0x000000201404723c */ /* 0x040ff00000001804 */
[C---:B------:R-:W-:Y:S01]  /*8a80*/  HMMA.16816.F32 R8, R20.reuse, R34, R8 ;  /* 0x000000221408723c */ /* 0x040fe20000001808 */
[----:B------:R-:W1:Y:S07]  /*8a90*/  LDSM.16.MT88.4 R32, [R135+UR4+0x5100] ;  /* 0x005100048720783b */ /* 0x000e6e0008004200 */
[C---:B------:R-:W-:Y:S08]  /*8aa0*/  HMMA.16816.F32 R52, R20.reuse, R40, R52 ;  /* 0x000000281434723c */ /* 0x040ff00000001834 */
[C---:B------:R-:W-:Y:S01]  /*8ab0*/  HMMA.16816.F32 R56, R20.reuse, R42, R56 ;  /* 0x0000002a1438723c */ /* 0x040fe20000001838 */
[----:B------:R-:W1:Y:S07]  /*8ac0*/  LDSM.16.MT88.4 R40, [R133+0x5100] ;  /* 0x005100008528783b */ /* 0x000e6e0000004200 */
        /* <DEDUP_REMOVED lines=9> */
[C---:B------:R-:W-:Y:S08]  /*8b60*/  HMMA.16816.F32 R84, R20.reuse, R36, R84 ;  /* 0x000000241454723c */ /* 0x040ff00000001854 */
[C---:B------:R-:W-:Y:S01]  /*8b70*/  HMMA.16816.F32 R88, R20.reuse, R38, R88 ;  /* 0x000000261458723c */ /* 0x040fe20000001858 */
[----:B------:R-:W1:Y:S07]  /*8b80*/  LDSM.16.MT88.4 R36, [R133+0x8100] ;  /* 0x008100008524783b */ /* 0x000e6e0000004200 */
[C---:B------:R-:W-:Y:S08]  /*8b90*/  HMMA.16816.F32 R92, R20.reuse, R136, R92 ;  /* 0x00000088145c723c */ /* 0x040ff0000000185c */
[C---:B------:R-:W-:Y:S08]  /*8ba0*/  HMMA.16816.F32 R96, R20.reuse, R138, R96 ;  /* 0x0000008a1460723c */ /* 0x040ff00000001860 */
[C---:B------:R-:W-:Y:S08]  /*8bb0*/  HMMA.16816.F32 R100, R20.reuse, R40, R100 ;  /* 0x000000281464723c */ /* 0x040ff00000001864 */
[C---:B------:R-:W-:Y:S01]  /*8bc0*/  HMMA.16816.F32 R104, R20.reuse, R42, R104 ;  /* 0x0000002a1468723c */ /* 0x040fe20000001868 */
[----:B------:R-:W-:Y:S07]  /*8bd0*/  LDSM.16.MT88.4 R40, [R135+UR4+0x5900] ;  /* 0x005900048728783b */ /* 0x000fee0008004200 */
[C---:B---3--:R-:W-:Y:S08]  /*8be0*/  HMMA.16816.F32 R108, R20.reuse, R24, R108 ;  /* 0x00000018146c723c */ /* 0x048ff0000000186c */
[C---:B------:R-:W-:Y:S01]  /*8bf0*/  HMMA.16816.F32 R112, R20.reuse, R26, R112 ;  /* 0x0000001a1470723c */ /* 0x040fe20000001870 */
[----:B------:R-:W3:Y:S07]  /*8c00*/  LDSM.16.MT88.4 R24, [R134+0x2900] ;  /* 0x002900008618783b */ /* 0x000eee0000004200 */
[C---:B----4-:R-:W-:Y:S08]  /*8c10*/  HMMA.16816.F32 R116, R20.reuse, R28, R116 ;  /* 0x0000001c1474723c */ /* 0x050ff00000001874 */
[C---:B------:R-:W-:Y:S01]  /*8c20*/  HMMA.16816.F32 R120, R20.reuse, R30, R120 ;  /* 0x0000001e1478723c */ /* 0x040fe20000001878 */
[----:B------:R-:W4:Y:S07]  /*8c30*/  LDSM.16.MT88.4 R28, [R233+UR4+0x2900] ;  /* 0x00290004e91c783b */ /* 0x000f2e0008004200 */
        /* <DEDUP_REMOVED lines=10> */
[C---:B------:R-:W-:Y:S01]  /*8ce0*/  HMMA.16816.F32 R136, R20.reuse, R140, R4 ;  /* 0x0000008c1488723c */ /* 0x040fe20000001804 */
[----:B------:R-:W1:Y:S07]  /*8cf0*/  LDSM.16.MT88.4 R4, [R233+UR4+0x5900] ;  /* 0x00590004e904783b */ /* 0x000e6e0008004200 */
[C---:B------:R-:W-:Y:S01]  /*8d00*/  HMMA.16816.F32 R140, R20.reuse, R142, R8 ;  /* 0x0000008e148c723c */ /* 0x040fe20000001808 */
[----:B------:R-:W1:Y:S07]  /*8d10*/  LDSM.16.MT88.4 R8, [R133+0x5900] ;  /* 0x005900008508783b */ /* 0x000e6e0000004200 */
[C---:B---3--:R-:W-:Y:S07]  /*8d20*/  HMMA.16816.F32 R52, R20.reuse, R24, R52 ;  /* 0x000000181434723c */ /* 0x048fee0000001834 */
[----:B------:R-:W-:Y:S01]  /*8d30*/  FADD.FTZ R24, R242, R2 ;  /* 0x00000002f2187221 */ /* 0x000fe20000010000 */
[C---:B------:R-:W-:Y:S04]  /*8d40*/  HMMA.16816.F32 R56, R20.reuse, R26, R56 ;  /* 0x0000001a1438723c */ /* 0x040fe80000001838 */
[----:B------:R-:W-:Y:S02]  /*8d50*/  FADD.FTZ R2, R230, R0 ;  /* 0x00000000e6027221 */ /* 0x000fe40000010000 */
[----:B------:R-:W-:Y:S02]  /*8d60*/  FADD.FTZ R0, R241, R24 ;  /* 0x00000018f1007221 */ /* 0x000fe40000010000 */
[C---:B----4-:R-:W-:Y:S01]  /*8d70*/  HMMA.16816.F32 R60, R20.reuse, R28, R60 ;  /* 0x0000001c143c723c */ /* 0x050fe2000000183c */
[----:B------:R-:W3:Y:S03]  /*8d80*/  LDSM.16.MT88.4 R24, [R135+UR4+0x8900] ;  /* 0x008900048718783b */ /* 0x000ee60008004200 */
[----:B------:R-:W-:Y:S02]  /*8d90*/  FADD.FTZ R2, R229, R2 ;  /* 0x00000002e5027221 */ /* 0x000fe40000010000 */
[----:B------:R-:W-:Y:S02]  /*8da0*/  FADD.FTZ R0, R240, R0 ;  /* 0x00000000f0007221 */ /* 0x000fe40000010000 */
[C---:B------:R-:W-:Y:S04]  /*8db0*/  HMMA.16816.F32 R64, R20.reuse, R30, R64 ;  /* 0x0000001e1440723c */ /* 0x040fe80000001840 */
[----:B------:R-:W-:Y:S02]  /*8dc0*/  FADD.FTZ R2, R238, R2 ;  /* 0x00000002ee027221 */ /* 0x000fe40000010000 */
[----:B------:R-:W-:Y:S01]  /*8dd0*/  FADD.FTZ R0, R228, R0 ;  /* 0x00000000e4007221 */ /* 0x000fe20000010000 */
[----:B--2---:R-:W-:Y:S01]  /*8de0*/  @P0 MOV R30, R146 ;  /* 0x00000092001e0202 */ /* 0x004fe20000000f00 */
[C---:B-1----:R-:W-:Y:S04]  /*8df0*/  HMMA.16816.F32 R68, R20.reuse, R32, R68 ;  /* 0x000000201444723c */ /* 0x042fe80000001844 */
[----:B------:R-:W-:Y:S01]  /*8e00*/  @P0 MOV R31, R249 ;  /* 0x000000f9001f0202 */ /* 0x000fe20000000f00 */
        /* <DEDUP_REMOVED lines=19> */
[----:B------:R-:W-:Y:S01]  /*8f40*/  MOV R0, UR15 ;  /* 0x0000000f00007c02 */ /* 0x000fe20008000f00 */
[----:B------:R-:W-:Y:S01]  /*8f50*/  FADD.FTZ R32, R171, R28 ;  /* 0x0000001cab207221 */ /* 0x000fe20000010000 */
[----:B------:R-:W-:Y:S01]  /*8f60*/  MOV R4, UR18 ;  /* 0x0000001200047c02 */ /* 0x000fe20008000f00 */
[C---:B------:R-:W-:Y:S01]  /*8f70*/  HMMA.16816.F32 R96, R20.reuse, R6, R96 ;  /* 0x000000061460723c */ /* 0x040fe20000001860 */
[----:B------:R-:W-:Y:S03]  /*8f80*/  MOV R5, UR19 ;  /* 0x0000001300057c02 */ /* 0x000fe60008000f00 */
[----:B------:R-:W-:Y:S03]  /*8f90*/  @P0 IMAD.WIDE.U32 R30, R4, 0x60, R30 ;  /* 0x00000060041e0825 */ /* 0x000fe600078e001e */
[----:B------:R-:W1:Y:S01]  /*8fa0*/  LDSM.16.MT88.4 R4, [R134+0x8900] ;  /* 0x008900008604783b */ /* 0x000e620000004200 */
[C---:B------:R-:W-:Y:S04]  /*8fb0*/  HMMA.16816.F32 R100, R20.reuse, R8, R100 ;  /* 0x000000081464723c */ /* 0x040fe80000001864 */
[----:B------:R-:W-:Y:S01]  /*8fc0*/  @P0 IADD3 R28, R31, UR10, RZ ;  /* 0x0000000a1f1c0c10 */ /* 0x000fe2000fffe0ff */
[----:B------:R-:W-:Y:S01]  /*8fd0*/  @P0 IMAD R0, R0, 0x4800, R252 ;  /* 0x0000480000000824 */ /* 0x000fe200078e02fc */
[C---:B------:R-:W-:Y:S01]  /*8fe0*/  @P0 SHF.L.U32 R2, R30.reuse, 0x1, RZ ;  /* 0x000000011e020819 */ /* 0x040fe200000006ff */
[----:B------:R-:W-:Y:S01]  /*8ff0*/  FADD.FTZ R34, R167, R29 ;  /* 0x0000001da7227221 */ /* 0x000fe20000010000 */
[C---:B------:R-:W-:Y:S01]  /*9000*/  HMMA.16816.F32 R104, R20.reuse, R10, R104 ;  /* 0x0000000a1468723c */ /* 0x040fe20000001868 */
[----:B------:R-:W2:Y:S01]  /*9010*/  LDSM.16.MT88.4 R8, [R233+UR4+0x8900] ;  /* 0x00890004e908783b */ /* 0x000ea20008004200 */
[----:B------:R-:W-:Y:S02]  /*9020*/  @UP0 USHF.L.U32 UR10, UR6, 0x6, URZ ;  /* 0x00000006060a0899 */ /* 0x000fe4000800063f */
[----:B------:R-:W-:Y:S01]  /*9030*/  @P0 SHF.L.U64.HI R30, R30, 0x1, R28 ;  /* 0x000000011e1e0819 */ /* 0x000fe2000001021c */
[----:B------:R-:W-:Y:S01]  /*9040*/  FADD.FTZ R31, R174, R32 ;  /* 0x00000020ae1f7221 */ /* 0x000fe20000010000 */
[----:B------:R-:W-:Y:S01]  /*9050*/  @P0 IADD3 R28, P6, R2, c[0x0][0x1c8], RZ ;  /* 0x00007200021c0a10 */ /* 0x000fe20007fde0ff */
[----:B------:R-:W-:Y:S01]  /*9060*/  FADD.FTZ R34, R170, R34 ;  /* 0x00000022aa227221 */ /* 0x000fe20000010000 */
[C---:B---3--:R-:W-:Y:S01]  /*9070*/  HMMA.16816.F32 R108, R20.reuse, R24, R108 ;  /* 0x00000018146c723c */ /* 0x048fe2000000186c */
[----:B------:R-:W-:Y:S03]  /*9080*/  UISETP.GE.AND UP0, UPT, UR5, 0x1, UPT ;  /* 0x000000010500788c */ /* 0x000fe6000bf06270 */
[----:B------:R-:W-:Y:S01]  /*9090*/  @P0 IADD3.X R29, R30, c[0x0][0x1cc], RZ, P6, !PT ;  /* 0x000073001e1d0a10 */ /* 0x000fe200037fe4ff */
[----:B------:R-:W-:Y:S01]  /*90a0*/  FADD.FTZ R31, R166, R31 ;  /* 0x0000001fa61f7221 */ /* 0x000fe20000010000 */
[----:B------:R-:W-:Y:S02]  /*90b0*/  @P0 SHF.L.U32 R0, R0, 0x1, RZ ;  /* 0x0000000100000819 */ /* 0x000fe400000006ff */
[C---:B------:R-:W-:Y:S01]  /*90c0*/  HMMA.16816.F32 R112, R20.reuse, R26, R112 ;  /* 0x0000001a1470723c */ /* 0x040fe20000001870 */
[----:B------:R3:W4:Y:S03]  /*90d0*/  LDSM.16.MT88.4 R24, [R133+0x8900] ;  /* 0x008900008518783b */ /* 0x0007260000004200 */
[----:B------:R-:W-:Y:S04]  /*90e0*/  @P0 IADD3 R32, P5, R2, 0x80, RZ ;  /* 0x0000008002200810 */ /* 0x000fe80007fbe0ff */
[----:B------:R-:W-:Y:S01]  /*90f0*/  @P0 IADD3 R32, P1, R32, c[0x0][0x1c8], RZ ;  /* 0x0000720020200a10 */ /* 0x000fe20007f3e0ff */
[----:B------:R-:W-:Y:S01]  /*9100*/  @!PT LDS RZ, [RZ] ;  /* 0x00000000fffff984 */ /* 0x000fe20000000800 */
[----:B------:R-:W-:Y:S01]  /*9110*/  @!PT LDS RZ, [RZ] ;  /* 0x00000000fffff984 */ /* 0x000fe20000000800 */
[----:B------:R-:W-:Y:S01]  /*9120*/  @!PT LDS RZ, [RZ] ;  /* 0x00000000fffff984 */ /* 0x000fe20000000800 */
[----:B------:R2:W-:Y:S03]  /*9130*/  @P0 LDGSTS.E.BYPASS.LTC128B.128 [R0+0x12100], [R28.64], !P4 ;  /* 0x121000001c000fae */ /* 0x0005e6000e101d54 */
[----:B------:R-:W-:Y:S02]  /*9140*/  @P0 IADD3.X R33, RZ, c[0x0][0x1cc], R30, P1, P5 ;  /* 0x00007300ff210a10 */ /* 0x000fe40000fea41e */
[----:B------:R-:W-:Y:S01]  /*9150*/  @P0 IADD3 R2, P5, R2, 0x100, RZ ;  /* 0x0000010002020810 */ /* 0x000fe20007fbe0ff */
[C---:B-1----:R-:W-:Y:S02]  /*9160*/  HMMA.16816.F32 R116, R20.reuse, R4, R116 ;  /* 0x000000041474723c */ /* 0x042fe40000001874 */
[----:B------:R1:W-:Y:S05]  /*9170*/  @P0 LDGSTS.E.BYPASS.LTC128B.128 [R0+0x15100], [R32.64], !P3 ;  /* 0x1510000020000fae */ /* 0x0003ea000d901d54 */
[----:B------:R-:W-:Y:S01]  /*9180*/  FADD.FTZ R4, R169, R34 ;  /* 0x00000022a9047221 */ /* 0x000fe20000010000 */
[C---:B------:R-:W-:Y:S04]  /*9190*/  HMMA.16816.F32 R120, R20.reuse, R6, R120 ;  /* 0x000000061478723c */ /* 0x040fe80000001878 */
[----:B------:R-:W-:Y:S01]  /*91a0*/  FADD.FTZ R4, R168, R4 ;  /* 0x00000004a8047221 */ /* 0x000fe20000010000 */
[----:B---3--:R-:W-:Y:S01]  /*91b0*/  MOV R133, R3 ;  /* 0x0000000300857202 */ /* 0x008fe20000000f00 */
[----:B------:R-:W-:Y:S01]  /*91c0*/  FADD.FTZ R5, R165, R31 ;  /* 0x0000001fa5057221 */ /* 0x000fe20000010000 */
[----:B------:R-:W-:Y:S05]  /*91d0*/  @P0 IADD3 R6, P1, R2, c[0x0][0x1c8], RZ ;  /* 0x0000720002060a10 */ /* 0x000fea0007f3e0ff */
[----:B------:R-:W-:Y:S01]  /*91e0*/  @P0 IADD3.X R7, RZ, c[0x0][0x1cc], R30, P1, P5 ;  /* 0x00007300ff070a10 */ /* 0x000fe20000fea41e */
[----:B------:R-:W-:Y:S02]  /*91f0*/  FADD.FTZ R5, R164, R5 ;  /* 0x00000005a4057221 */ /* 0x000fe40000010000 */
[----:B------:R-:W-:Y:S01]  /*9200*/  FADD.FTZ R30, R144, R4 ;  /* 0x00000004901e7221 */ /* 0x000fe20000010000 */
[----:B------:R-:W-:Y:S01]  /*9210*/  @P0 IADD3 R4, P1, R28, UR10, RZ ;  /* 0x0000000a1c040c10 */ /* 0x000fe2000ff3e0ff */
[----:B------:R3:W-:Y:S01]  /*9220*/  @P0 LDGSTS.E.BYPASS.LTC128B.128 [R0+0x18100], [R6.64], !P2 ;  /* 0x1810000006000fae */ /* 0x0007e2000d101d54 */
[----:B------:R-:W-:Y:S01]  /*9230*/  FADD.FTZ R2, R163, R5 ;  /* 0x00000005a3027221 */ /* 0x000fe20000010000 */
[C---:B--2---:R-:W-:Y:S03]  /*9240*/  HMMA.16816.F32 R144, R20.reuse, R8, R12 ;  /* 0x000000081490723c */ /* 0x044fe6000000180c */
[----:B------:R-:W-:Y:S01]  /*9250*/  @P0 IADD3.X R5, R29, UR13, RZ, P1, !PT ;  /* 0x0000000d1d050c10 */ /* 0x000fe20008ffe4ff */
[----:B------:R-:W-:Y:S03]  /*9260*/  FADD.FTZ R2, R150, R2 ;  /* 0x0000000296027221 */ /* 0x000fe60000010000 */
[----:B------:R-:W-:Y:S01]  /*9270*/  FADD.FTZ R8, R151, R30 ;  /* 0x0000001e97087221 */ /* 0x000fe20000010000 */
[----:B------:R2:W-:Y:S01]  /*9280*/  @P0 LDGSTS.E.BYPASS.LTC128B.128 [R0+0x13100], [R4.64], !P4 ;  /* 0x1310000004000fae */ /* 0x0005e2000e101d54 */
[C---:B------:R-:W-:Y:S03]  /*9290*/  HMMA.16816.F32 R124, R20.reuse, R10, R124 ;  /* 0x0000000a147c723c */ /* 0x040fe6000000187c */
[----:B------:R-:W-:Y:S04]  /*92a0*/  FADD.FTZ R2, R149, R2 ;  /* 0x0000000295027221 */ /* 0x000fe80000010000 */
[----:B------:R2:W-:Y:S01]  /*92b0*/  @P0 LDGSTS.E.BYPASS.LTC128B.128 [R0+0x16100], [R4.64+0x80], !P3 ;  /* 0x1610008004000fae */ /* 0x0005e2000d901d54 */
[----:B------:R-:W-:Y:S04]  /*92c0*/  FADD.FTZ R2, R161, R2 ;  /* 0x00000002a1027221 */ /* 0x000fe80000010000 */
[----:B------:R-:W-:Y:S03]  /*92d0*/  FADD.FTZ R2, R160, R2 ;  /* 0x00000002a0027221 */ /* 0x000fe60000010000 */
[----:B------:R2:W-:Y:S01]  /*92e0*/  @P0 LDGSTS.E.BYPASS.LTC128B.128 [R0+0x19100], [R4.64+0x100], !P2 ;  /* 0x1910010004000fae */ /* 0x0005e2000d101d54 */
[----:B---3--:R-:W-:Y:S01]  /*92f0*/  @P0 IADD3 R6, P1, R4, UR10, RZ ;  /* 0x0000000a04060c10 */ /* 0x008fe2000ff3e0ff */
[----:B------:R-:W-:Y:S03]  /*9300*/  UIADD3 UR10, UR5, 0x1, URZ ;  /* 0x00000001050a7890 */ /* 0x000fe6000fffe03f */
[----:B------:R-:W-:Y:S01]  /*9310*/  @P0 IADD3.X R7, R5, UR13, RZ, P1, !PT ;  /* 0x0000000d05070c10 */ /* 0x000fe20008ffe4ff */
[----:B------:R-:W-:Y:S04]  /*9320*/  USEL UR5, UR10, URZ, !UP0 ;  /* 0x0000003f0a057287 */ /* 0x000fe8000c000000 */
[----:B------:R1:W-:Y:S08]  /*9330*/  @P0 LDGSTS.E.BYPASS.LTC128B.128 [R0+0x14100], [R6.64], !P4 ;  /* 0x1410000006000fae */ /* 0x0003f0000e101d54 */
[----:B------:R1:W-:Y:S08]  /*9340*/  @P0 LDGSTS.E.BYPASS.LTC128B.128 [R0+0x17100], [R6.64+0x80], !P3 ;  /* 0x1710008006000fae */ /* 0x0003f0000d901d54 */
[----:B------:R1:W-:Y:S01]  /*9350*/  @P0 LDGSTS.E.BYPASS.LTC128B.128 [R0+0x1a100], [R6.64+0x100], !P2 ;  /* 0x1a10010006000fae */ /* 0x0003e2000d101d54 */
[----:B--2---:R-:W-:Y:S01]  /*9360*/  FADD.FTZ R4, R148, R8 ;  /* 0x0000000894047221 */ /* 0x004fe20000010000 */
[----:B------:R-:W-:Y:S01]  /*9370*/  ISETP.LT.AND P0, PT, RZ, UR16, PT ;  /* 0x00000010ff007c0c */ /* 0x000fe2000bf01270 */
[C---:B----4-:R-:W-:Y:S01]  /*9380*/  HMMA.16816.F32 R148, R20.reuse, R24, R16 ;  /* 0x000000181494723c */ /* 0x050fe20000001810 */
[----:B------:R-:W-:Y:S04]  /*9390*/  UMOV UR16, UR14 ;  /* 0x0000000e00107c82 */ /* 0x000fe80008000000 */
[----:B------:R-:W0:Y:S03]  /*93a0*/  LDGDEPBAR ;  /* 0x00000000000079af */ /* 0x000e260000000000 */
[----:B------:R-:W-:Y:S04]  /*93b0*/  HMMA.16816.F32 R128, R20, R26, R128 ;  /* 0x0000001a1480723c */ /* 0x000fe80000001880 */
[----:B-1----:R-:W-:Y:S02]  /*93c0*/  FADD.FTZ R0, R162, R4 ;  /* 0x00000004a2007221 */ /* 0x002fe40000010000 */
[----:B------:R-:W-:Y:S02]  /*93d0*/  FADD.FTZ R4, R46, R2 ;  /* 0x000000022e047221 */ /* 0x000fe40000010000 */
[----:B------:R-:W-:Y:S04]  /*93e0*/  FADD.FTZ R0, R44, R0 ;  /* 0x000000002c007221 */ /* 0x000fe80000010000 */
[----:B------:R-:W-:Y:S02]  /*93f0*/  FADD.FTZ R4, R47, R4 ;  /* 0x000000042f047221 */ /* 0x000fe40000010000 */
[----:B------:R-:W-:Y:S04]  /*9400*/  FADD.FTZ R0, R45, R0 ;  /* 0x000000002d007221 */ /* 0x000fe80000010000 */
[----:B------:R-:W-:Y:S02]  /*9410*/  FADD.FTZ R2, R48, R0 ;  /* 0x0000000030027221 */ /* 0x000fe40000010000 */
[----:B------:R-:W-:Y:S02]  /*9420*/  FADD.FTZ R0, R50, R4 ;  /* 0x0000000432007221 */ /* 0x000fe40000010000 */
[----:B------:R-:W-:Y:S02]  /*9430*/  FADD.FTZ R244, R49, R2 ;  /* 0x0000000231f47221 */ /* 0x000fe40000010000 */
[----:B------:R-:W-:Y:S01]  /*9440*/  FADD.FTZ R245, R51, R0 ;  /* 0x0000000033f57221 */ /* 0x000fe20000010000 */
[----:B------:R-:W-:Y:S01]  /*9450*/  MOV R0, R132 ;  /* 0x0000008400007202 */ /* 0x000fe20000000f00 */
[----:B------:R-:W-:-:S05]  /*9460*/  @P0 BRA `(.L_x_1923) ;  /* 0xffffc91000000947 */ /* 0x000fca000383ffff */
.L_x_1922:
[----:B------:R-:W2:Y:S01]  /*9470*/  LDL.LU R18, [R1+0x18] ;  /* 0x0000180001127983 */ /* 0x000ea20000300800 */
[----:B------:R-:W-:-:S03]  /*9480*/  MOV R152, c[0x0][0x4e8] ;  /* 0x00013a0000987a02 */ /* 0x000fc60000000f00 */
[----:B------:R-:W3:Y:S04]  /*9490*/  LDL.LU R153, [R1+0x20] ;  /* 0x0000200001997983 */ /* 0x000ee80000300800 */
[----:B------:R-:W-:Y:S01]  /*94a0*/  BAR.SYNC.DEFER_BLOCKING 0x1, 0x100 ;  /* 0x0044000000007b1d */ /* 0x000fe20000010000 */
[----:B------:R-:W-:-:S05]  /*94b0*/  ISETP.NE.AND P0, PT, R152, 0x1, PT ;  /* 0x000000019800780c */ /* 0x000fca0003f05270 */
[----:B-1----:R-:W1:Y:S04]  /*94c0*/  SHFL.BFLY PT, R6, R244, 0x2, 0x1f ;  /* 0x0c401f00f4067f89 */ /* 0x002e6800000e0000 */
[----:B------:R-:W4:Y:S04]  /*94d0*/  SHFL.BFLY PT, R7, R245, 0x2, 0x1f ;  /* 0x0c401f00f5077f89 */ /* 0x000f2800000e0000 */
[----:B------:R-:W4:Y:S04]  /*94e0*/  S2R R4, SR_CTAID.Y ;  /* 0x0000000000047919 */ /* 0x000f280000002600 */
[----:B------:R-:W4:Y:S01]  /*94f0*/  S2R R5, SR_TID.X ;  /* 0x0000000000057919 */ /* 0x000f220000002100 */
[----:B-1----:R-:W-:-:S02]  /*9500*/  FADD.FTZ R6, R6, R244 ;  /* 0x000000f406067221 */ /* 0x002fc40000010000 */
[----:B----4-:R-:W-:-:S03]  /*9510*/  FADD.FTZ R7, R7, R245 ;  /* 0x000000f507077221 */ /* 0x010fc60000010000 */
[----:B------:R-:W1:Y:S01]  /*9520*/  SHFL.BFLY PT, R0, R6, 0x1, 0x1f ;  /* 0x0c201f0006007f89 */ /* 0x000e6200000e0000 */
[----:B------:R-:W-:-:S03]  /*9530*/  IMAD.WIDE.U32 R12, R4, c[0x0][0x490], RZ ;  /* 0x00012400040c7a25 */ /* 0x000fc600078e00ff */
[----:B------:R-:W4:Y:S01]  /*9540*/  SHFL.BFLY PT, R2, R7, 0x1, 0x1f ;  /* 0x0c201f0007027f89 */ /* 0x000f2200000e0000 */
[----:B------:R-:W-:Y:S01]  /*9550*/  SHF.R.S32.HI R135, RZ, 0x1f, R5 ;  /* 0x0000001fff877819 */ /* 0x000fe20000011405 */
[----:B------:R-:W-:-:S04]  /*9560*/  IMAD.WIDE.U32 R16, R4, c[0x0][0x3e8], RZ ;  /* 0x0000fa0004107a25 */ /* 0x000fc800078e00ff */
[----:B-1----:R-:W-:Y:S01]  /*9570*/  FADD.FTZ R6, R6, R0 ;  /* 0x0000000006067221 */ /* 0x002fe20000010000 */
[----:B------:R-:W-:Y:S01]  /*9580*/  SHF.R.S32.HI R0, RZ, 0x1f, R4 ;  /* 0x0000001fff007819 */ /* 0x000fe20000011404 */
[----:B----4-:R-:W-:-:S03]  /*9590*/  FADD.FTZ R7, R7, R2 ;  /* 0x0000000207077221 */ /* 0x010fc60000010000 */
[----:B------:R-:W-:Y:S01]  /*95a0*/  FSETP.NE.FTZ.AND P2, PT, R6, RZ, PT ;  /* 0x000000ff0600720b */ /* 0x000fe20003f55000 */
[C---:B------:R-:W-:Y:S01]  /*95b0*/  IMAD R14, R0.reuse, c[0x0][0x490], RZ ;  /* 0x00012400000e7a24 */ /* 0x040fe200078e02ff */
[----:B------:R-:W-:Y:S01]  /*95c0*/  MOV R2, RZ ;  /* 0x000000ff00027202 */ /* 0x000fe20000000f00 */
[----:B------:R-:W-:Y:S01]  /*95d0*/  IMAD R8, R0, c[0x0][0x3e8], RZ ;  /* 0x0000fa0000087a24 */ /* 0x000fe200078e02ff */
[----:B------:R-:W-:Y:S01]  /*95e0*/  FSETP.NE.FTZ.AND P1, PT, R7, RZ, PT ;  /* 0x000000ff0700720b */ /* 0x000fe20003f35000 */
[C---:B------:R-:W-:Y:S02]  /*95f0*/  IMAD R14, R4.reuse, c[0x0][0x494], R14 ;  /* 0x00012500040e7a24 */ /* 0x040fe400078e020e */
[----:B------:R-:W-:Y:S01]  /*9600*/  IMAD R8, R4, c[0x0][0x3ec], R8 ;  /* 0x0000fb0004087a24 */ /* 0x000fe200078e0208 */
[CC--:B------:R-:W-:Y:S02]  /*9610*/  LEA.HI R4, R135.reuse, R5.reuse, RZ, 0x2 ;  /* 0x0000000587047211 */ /* 0x0c0fe400078f10ff */
[----:B------:R-:W-:-:S02]  /*9620*/  LEA.HI R135, R135, R5, RZ, 0x5 ;  /* 0x0000000587877211 */ /* 0x000fc400078f28ff */
[----:B------:R-:W-:Y:S01]  /*9630*/  LOP3.LUT R10, R4, 0xfffffffc, RZ, 0xc0, !PT ;  /* 0xfffffffc040a7812 */ /* 0x000fe200078ec0ff */
[----:B------:R-:W1:Y:S01]  /*9640*/  @P2 MUFU.RCP R2, R6 ;  /* 0x0000000600022308 */ /* 0x000e620000001000 */
[----:B------:R-:W-:Y:S02]  /*9650*/  LOP3.LUT R11, R135, 0xffffffe0, RZ, 0xc0, !PT ;  /* 0xffffffe0870b7812 */ /* 0x000fe400078ec0ff */
[-C--:B------:R-:W-:Y:S02]  /*9660*/  IADD3 R10, -R10, R5.reuse, RZ ;  /* 0x000000050a0a7210 */ /* 0x080fe40007ffe1ff */
[----:B------:R-:W-:Y:S02]  /*9670*/  IADD3 R11, -R11, R5, RZ ;  /* 0x000000050b0b7210 */ /* 0x000fe40007ffe1ff */
[----:B------:R-:W-:Y:S02]  /*9680*/  IADD3 R9, R17, R8, RZ ;  /* 0x0000000811097210 */ /* 0x000fe40007ffe0ff */
[----:B------:R-:W-:-:S02]  /*9690*/  LOP3.LUT P4, RZ, R11, 0x3, RZ, 0xc0, !PT ;  /* 0x000000030bff7812 */ /* 0x000fc4000788c0ff */
[----:B------:R-:W-:Y:S02]  /*96a0*/  MOV R8, R16 ;  /* 0x0000001000087202 */ /* 0x000fe40000000f00 */
[----:B------:R-:W-:Y:S02]  /*96b0*/  IADD3 R15, R13, R14, RZ ;  /* 0x0000000e0d0f7210 */ /* 0x000fe40007ffe0ff */
[----:B------:R-:W-:Y:S01]  /*96c0*/  MOV R14, R12 ;  /* 0x0000000c000e7202 */ /* 0x000fe20000000f00 */
[C---:B-1----:R-:W-:Y:S02]  /*96d0*/  FMUL.FTZ R25, R2.reuse, R64 ;  /* 0x0000004002197220 */ /* 0x042fe40000410000 */
[----:B------:R-:W4:Y:S01]  /*96e0*/  LDL R64, [R1+0x1c] ;  /* 0x00001c0001407983 */ /* 0x000f220000100800 */
        /* <DEDUP_REMOVED lines=45> */
[----:B------:R-:W1:Y:S01]  /*99c0*/  @P2 MUFU.LG2 R6, R6 ;  /* 0x0000000600062308 */ /* 0x000e620000000c00 */
[----:B------:R-:W-:Y:S01]  /*99d0*/  MOV R60, 0xff800000 ;  /* 0xff800000003c7802 */ /* 0x000fe20000000f00 */
[----:B-1----:R-:W-:Y:S02]  /*99e0*/  @P2 FMUL.FTZ R6, R6, 0.69314718246459960938 ;  /* 0x3f31721806062820 */ /* 0x002fe40000410000 */
[----:B--2---:R-:W-:Y:S01]  /*99f0*/  @P0 IMAD.HI.U32 R0, R18, c[0x0][0x4ec], RZ ;  /* 0x00013b0012000a27 */ /* 0x004fe200078e00ff */
[----:B------:R-:W-:-:S04]  /*9a00*/  MOV R23, R18 ;  /* 0x0000001200177202 */ /* 0x000fc80000000f00 */
[----:B------:R-:W-:Y:S02]  /*9a10*/  @P0 SHF.R.U32.HI R23, RZ, c[0x0][0x4f0], R0 ;  /* 0x00013c00ff170a19 */ /* 0x000fe40000011600 */
[----:B------:R-:W-:Y:S02]  /*9a20*/  MOV R0, RZ ;  /* 0x000000ff00007202 */ /* 0x000fe40000000f00 */
[----:B------:R-:W-:-:S04]  /*9a30*/  IADD3 R5, -R23, RZ, RZ ;  /* 0x000000ff17057210 */ /* 0x000fc80007ffe1ff */
[----:B------:R-:W1:Y:S01]  /*9a40*/  @P1 MUFU.RCP R0, R7 ;  /* 0x0000000700001308 */ /* 0x000e620000001000 */
[----:B------:R-:W-:Y:S02]  /*9a50*/  IMAD R133, R5, c[0x0][0x4e8], R18 ;  /* 0x00013a0005857a24 */ /* 0x000fe400078e0212 */
[----:B------:R-:W-:Y:S02]  /*9a60*/  FMUL.FTZ R18, R2, R52 ;  /* 0x0000003402127220 */ /* 0x000fe40000410000 */
[----:B-1----:R-:W-:Y:S02]  /*9a70*/  FMUL.FTZ R21, R0, R54 ;  /* 0x0000003600157220 */ /* 0x002fe40000410000 */
[----:B------:R-:W1:Y:S01]  /*9a80*/  S2R R54, SR_CTAID.Z ;  /* 0x0000000000367919 */ /* 0x000e620000002700 */
[----:B------:R-:W-:Y:S01]  /*9a90*/  FMUL.FTZ R52, R2, R112 ;  /* 0x0000007002347220 */ /* 0x000fe20000410000 */
[--C-:B------:R-:W-:Y:S02]  /*9aa0*/  SHF.R.S32.HI R5, RZ, 0x2, R4.reuse ;  /* 0x00000002ff057819 */ /* 0x100fe40000011404 */
[----:B------:R-:W-:Y:S01]  /*9ab0*/  SHF.R.S32.HI R2, RZ, 0x1f, R4 ;  /* 0x0000001fff027819 */ /* 0x000fe20000011404 */
[----:B------:R-:W2:Y:S03]  /*9ac0*/  @P1 MUFU.LG2 R7, R7 ;  /* 0x0000000700071308 */ /* 0x000ea60000000c00 */
        /* <DEDUP_REMOVED lines=9> */
[C---:B------:R-:W-:Y:S01]  /*9b60*/  FMUL.FTZ R12, R0.reuse, R59 ;  /* 0x0000003b000c7220 */ /* 0x040fe20000410000 */
[----:B-1----:R-:W-:Y:S01]  /*9b70*/  SHF.R.S32.HI R4, RZ, 0x1f, R54 ;  /* 0x0000001fff047819 */ /* 0x002fe20000011436 */
        /* <DEDUP_REMOVED lines=41> */
[----:B------:R-:W-:Y:S01]  /*9e10*/  @P1 MOV R0, 0x3f317218 ;  /* 0x3f31721800001802 */ /* 0x000fe20000000f00 */
[C---:B------:R-:W-:Y:S02]  /*9e20*/  IMAD R62, R4.reuse, c[0x0][0x498], RZ ;  /* 0x00012600043e7a24 */ /* 0x040fe400078e02ff */
[----:B------:R-:W-:-:S02]  /*9e30*/  IMAD R61, R4, c[0x0][0x3f0], RZ ;  /* 0x0000fc00043d7a24 */ /* 0x000fc400078e02ff */
[----:B------:R-:W-:Y:S02]  /*9e40*/  @P2 FMUL.FTZ R4, R2, c[0x0][0x2d0] ;  /* 0x0000b40002042a20 */ /* 0x000fe40000410000 */
[----:B--2---:R-:W-:Y:S02]  /*9e50*/  @P1 FMUL.FTZ R2, R7, 0.69314718246459960938 ;  /* 0x3f31721807021820 */ /* 0x004fe40000410000 */
[----:B------:R-:W-:Y:S01]  /*9e60*/  @P1 FMUL.FTZ R0, R0, c[0x0][0x2d0] ;  /* 0x0000b40000001a20 */ /* 0x000fe20000410000 */
[----:B------:R-:W-:-:S03]  /*9e70*/  MOV R59, 0xff800000 ;  /* 0xff800000003b7802 */ /* 0x000fc60000000f00 */
[----:B------:R-:W-:Y:S01]  /*9e80*/  @P1 FFMA.FTZ R59, R0, R3, R2 ;  /* 0x00000003003b1223 */ /* 0x000fe20000010002 */
[----:B------:R-:W-:Y:S02]  /*9e90*/  SHF.R.S32.HI R0, RZ, 0x5, R135 ;  /* 0x00000005ff007819 */ /* 0x000fe40000011487 */
[----:B------:R-:W-:Y:S02]  /*9ea0*/  F2FP.PACK_AB R24, R63, R24 ;  /* 0x000000183f18723e */ /* 0x000fe400000000ff */
[----:B------:R-:W-:Y:S01]  /*9eb0*/  SHF.R.S32.HI R3, RZ, 0x1f, R0 ;  /* 0x0000001fff037819 */ /* 0x000fe20000011400 */
[----:B------:R-:W1:Y:S01]  /*9ec0*/  S2R R63, SR_CTAID.X ;  /* 0x00000000003f7919 */ /* 0x000e620000002500 */
[----:B------:R-:W-:Y:S02]  /*9ed0*/  LEA.HI R2, R10, R10, RZ, 0x1 ;  /* 0x0000000a0a027211 */ /* 0x000fe400078f08ff */
[----:B------:R-:W-:Y:S02]  /*9ee0*/  LEA.HI R3, R3, R0, RZ, 0x3 ;  /* 0x0000000003037211 */ /* 0x000fe400078f18ff */
[----:B------:R-:W-:-:S02]  /*9ef0*/  LOP3.LUT R2, R2, 0x1ffffffe, RZ, 0xc0, !PT ;  /* 0x1ffffffe02027812 */ /* 0x000fc400078ec0ff */
[----:B------:R-:W-:Y:S02]  /*9f00*/  LOP3.LUT R3, R3, 0xffffff8, RZ, 0xc0, !PT ;  /* 0x0ffffff803037812 */ /* 0x000fe400078ec0ff */
[----:B------:R-:W-:Y:S02]  /*9f10*/  F2FP.PACK_AB R19, R12, R19 ;  /* 0x000000130c13723e */ /* 0x000fe400000000ff */
[C---:B------:R-:W-:Y:S02]  /*9f20*/  IADD3 R7, R0.reuse, -R3, RZ ;  /* 0x8000000300077210 */ /* 0x040fe40007ffe0ff */
[----:B------:R-:W-:Y:S01]  /*9f30*/  LEA R12, R0, R10, 0x9 ;  /* 0x0000000a000c7211 */ /* 0x000fe200078e48ff */
[----:B------:R-:W-:Y:S01]  /*9f40*/  @P2 FFMA.FTZ R60, R4, R132, R6 ;  /* 0x00000084043c2223 */ /* 0x000fe20000010006 */
[----:B------:R-:W-:Y:S02]  /*9f50*/  SHF.R.S32.HI R0, RZ, 0x1f, R23 ;  /* 0x0000001fff007819 */ /* 0x000fe40000011417 */
[----:B------:R-:W-:Y:S01]  /*9f60*/  IADD3 R10, R10, -R2, RZ ;  /* 0x800000020a0a7210 */ /* 0x000fe20007ffe0ff */
[C---:B------:R-:W-:Y:S01]  /*9f70*/  IMAD R61, R54.reuse, c[0x0][0x3f4], R61 ;  /* 0x0000fd00363d7a24 */ /* 0x040fe200078e023d */
[----:B---3--:R-:W-:Y:S01]  /*9f80*/  SHF.R.S32.HI R6, RZ, 0x2, R153 ;  /* 0x00000002ff067819 */ /* 0x008fe20000011499 */
[----:B------:R-:W-:Y:S01]  /*9f90*/  IMAD.WIDE.U32 R8, R54, c[0x0][0x3f0], R8 ;  /* 0x0000fc0036087a25 */ /* 0x000fe200078e0008 */
[----:B------:R-:W-:-:S02]  /*9fa0*/  LOP3.LUT R2, R5, 0x1, RZ, 0xc0, !PT ;  /* 0x0000000105027812 */ /* 0x000fc400078ec0ff */
[C---:B------:R-:W-:Y:S01]  /*9fb0*/  R2P PR, R5.reuse, 0x6 ;  /* 0x0000000605007804 */ /* 0x040fe20000000000 */
[----:B------:R-:W-:Y:S02]  /*9fc0*/  IMAD.SHL.U32 R5, R5, 0x40, RZ ;  /* 0x0000004005057824 */ /* 0x000fe400078e00ff */
[----:B------:R-:W-:Y:S01]  /*9fd0*/  IMAD R4, R0, c[0x0][0x3e0], RZ ;  /* 0x0000f80000047a24 */ /* 0x000fe200078e02ff */
[----:B------:R-:W-:Y:S02]  /*9fe0*/  LEA R0, R7, R6, 0x4 ;  /* 0x0000000607007211 */ /* 0x000fe400078e20ff */
[----:B------:R-:W-:Y:S02]  /*9ff0*/  ISETP.NE.U32.AND P3, PT, R2, 0x1, PT ;  /* 0x000000010200780c */ /* 0x000fe40003f65070 */
[----:B------:R-:W-:Y:S02]  /*a000*/  IADD3 R3, R9, R61, RZ ;  /* 0x0000003d09037210 */ /* 0x000fe40007ffe0ff */
[----:B------:R-:W-:-:S02]  /*a010*/  LOP3.LUT R5, R5, 0x1c0, RZ, 0xc0, !PT ;  /* 0x000001c005057812 */ /* 0x000fc400078ec0ff */
[----:B------:R-:W-:Y:S02]  /*a020*/  MOV R2, R8 ;  /* 0x0000000800027202 */ /* 0x000fe40000000f00 */
[----:B------:R-:W-:Y:S01]  /*a030*/  LEA R10, R10, R0, 0x3 ;  /* 0x000000000a0a7211 */ /* 0x000fe200078e18ff */
[----:B------:R-:W-:Y:S01]  /*a040*/  IMAD R7, R23, c[0x0][0x3e4], R4 ;  /* 0x0000f90017077a24 */ /* 0x000fe200078e0204 */
[----:B------:R-:W-:Y:S01]  /*a050*/  LEA.HI R6, R5, R5, RZ, 0x1d ;  /* 0x0000000505067211 */ /* 0x000fe200078fe8ff */
[----:B------:R-:W-:Y:S01]  /*a060*/  IMAD.WIDE.U32 R4, R23, c[0x0][0x3e0], R2 ;  /* 0x0000f80017047a25 */ /* 0x000fe200078e0002 */
[C---:B-1----:R-:W-:Y:S02]  /*a070*/  LEA R10, R63.reuse, R10, 0x7 ;  /* 0x0000000a3f0a7211 */ /* 0x042fe400078e38ff */
        /* <DEDUP_REMOVED lines=13> */
[----:B------:R-:W-:Y:S01]  /*a150*/  IMAD.WIDE.U32 R14, R54, c[0x0][0x498], R14 ;  /* 0x00012600360e7a25 */ /* 0x000fe200078e000e */
[----:B------:R-:W-:-:S03]  /*a160*/  IADD3 R8, R2, 0x80, RZ ;  /* 0x0000008002087810 */ /* 0x000fc60007ffe0ff */
[----:B------:R-:W-:Y:S01]  /*a170*/  IMAD R6, R6, c[0x0][0x3d8], RZ ;  /* 0x0000f60006067a24 */ /* 0x000fe200078e02ff */
[----:B------:R-:W-:Y:S01]  /*a180*/  ISETP.GE.OR P4, PT, R3, R61, P4 ;  /* 0x0000003d0300720c */ /* 0x000fe20002786670 */
[----:B------:R-:W-:Y:S01]  /*a190*/  IMAD R62, R54, c[0x0][0x49c], R62 ;  /* 0x00012700363e7a24 */ /* 0x000fe200078e023e */
[----:B------:R-:W-:Y:S01]  /*a1a0*/  IADD3 R3, R2, 0x70, RZ ;  /* 0x0000007002037810 */ /* 0x000fe20007ffe0ff */
[C---:B------:R-:W-:Y:S01]  /*a1b0*/  IMAD R23, R133.reuse, c[0x0][0x3dc], R6 ;  /* 0x0000f70085177a24 */ /* 0x040fe200078e0206 */
[----:B------:R-:W-:Y:S02]  /*a1c0*/  @P3 IADD3 R3, R8, 0x10, RZ ;  /* 0x0000001008033810 */ /* 0x000fe40007ffe0ff */
[----:B------:R-:W-:Y:S02]  /*a1d0*/  SHF.R.S32.HI R6, RZ, 0x1f, R0 ;  /* 0x0000001fff067819 */ /* 0x000fe40000011400 */
        /* <DEDUP_REMOVED lines=18> */
[----:B------:R-:W-:Y:S01]  /*a300*/  IADD3 R237, R237, R3, RZ ;  /* 0x00000003eded7210 */ /* 0x000fe20007ffe0ff */
[----:B------:R-:W-:Y:S01]  /*a310*/  STS [R2+0x80], R11 ;  /* 0x0000800b02007388 */ /* 0x000fe20000000800 */
[----:B------:R-:W-:Y:S01]  /*a320*/  F2FP.PACK_AB R22, R43, R22 ;  /* 0x000000162b16723e */ /* 0x000fe200000000ff */
[----:B------:R-:W-:Y:S01]  /*a330*/  IMAD.WIDE.U32 R8, R4, c[0x0][0x488], R8 ;  /* 0x0001220004087a25 */ /* 0x000fe200078e0008 */
[----:B------:R-:W-:Y:S01]  /*a340*/  IADD3 R5, R2, R6, RZ ;  /* 0x0000000602057210 */ /* 0x000fe20007ffe0ff */
[----:B------:R-:W-:Y:S01]  /*a350*/  STS [R3], R16 ;  /* 0x0000001003007388 */ /* 0x000fe20000000800 */
        /* <DEDUP_REMOVED lines=12> */
[----:B------:R-:W-:-:S02]  /*a420*/  IADD3 R6, R237, R6, RZ ;  /* 0x00000006ed067210 */ /* 0x000fc40007ffe0ff */
        /* <DEDUP_REMOVED lines=80> */
[----:B------:R-:W2:Y:S04]  /*a930*/  SHFL.IDX PT, R9, R9, 0x1, 0x1c1f ;  /* 0x003c1f0009097f89 */ /* 0x000ea800000e0000 */
[----:B-1----:R1:W-:Y:S04]  /*a940*/  @!P5 ST.E [R10.64], R60 ;  /* 0x0000003c0a00d985 */ /* 0x0023e8000c101914 */
[----:B--2---:R1:W-:Y:S04]  /*a950*/  @!P4 ST.E [R8.64], R59 ;  /* 0x0000003b0800c985 */ /* 0x0043e8000c101914 */
[----:B-----5:R1:W2:Y:S04]  /*a960*/  LDS.128 R32, [R239+0x1080] ;  /* 0x00108000ef207984 */ /* 0x0202a80000000c00 */
[----:B------:R1:W3:Y:S04]  /*a970*/  LDS.128 R44, [R239+0x2080] ;  /* 0x00208000ef2c7984 */ /* 0x0002e80000000c00 */
        /* <DEDUP_REMOVED lines=10> */
[----:B----4-:R-:W-:Y:S01]  /*aa20*/  ISETP.GE.AND P0, PT, R64, R61, PT ;  /* 0x0000003d4000720c */ /* 0x010fe20003f06270 */
[----:B------:R4:W1:Y:S01]  /*aa30*/  SHFL.IDX PT, R2, R21, RZ, 0x181f ;  /* 0x00181fff15027589 */ /* 0x00086200000e0000 */
[----:B------:R-:W-:Y:S03]  /*aa40*/  BSSY B0, `(.L_x_1924) ;  /* 0x0000015000007945 */ /* 0x000fe60003800000 */
[----:B------:R4:W1:Y:S08]  /*aa50*/  SHFL.IDX PT, R3, R20, RZ, 0x181f ;  /* 0x00181fff14037589 */ /* 0x00087000000e0000 */
[----:B------:R-:W-:Y:S05]  /*aa60*/  @P0 BRA `(.L_x_1925) ;  /* 0x0000012000000947 */ /* 0x000fea0003800000 */
[----:B--23--:R-:W2:Y:S01]  /*aa70*/  LDS.128 R16, [R239+0x80] ;  /* 0x00008000ef107984 */ /* 0x00cea20000000c00 */
[----:B------:R-:W-:-:S02]  /*aa80*/  ISETP.GE.AND P1, PT, R251, c[0x0][0x3c8], PT ;  /* 0x0000f200fb007a0c */ /* 0x000fc40003f26270 */
[----:B------:R-:W-:Y:S01]  /*aa90*/  ISETP.GE.AND P0, PT, R250, c[0x0][0x3c8], PT ;  /* 0x0000f200fa007a0c */ /* 0x000fe20003f06270 */
[----:B------:R-:W3:Y:S01]  /*aaa0*/  LDS.128 R12, [R239+0x4080] ;  /* 0x00408000ef0c7984 */ /* 0x000ee20000000c00 */
[----:B------:R-:W-:-:S03]  /*aab0*/  ISETP.GE.AND P2, PT, R246, c[0x0][0x3c8], PT ;  /* 0x0000f200f6007a0c */ /* 0x000fc60003f46270 */
[----:B-1----:R-:W1:Y:S06]  /*aac0*/  LDS.128 R8, [R239+0x8080] ;  /* 0x00808000ef087984 */ /* 0x002e6c0000000c00 */
[----:B------:R-:W-:Y:S02]  /*aad0*/  @!P1 SHF.R.S32.HI R4, RZ, 0x1f, R251 ;  /* 0x0000001fff049819 */ /* 0x000fe400000114fb */
[----:B------:R-:W-:Y:S02]  /*aae0*/  @!P0 SHF.R.S32.HI R0, RZ, 0x1f, R250 ;  /* 0x0000001fff008819 */ /* 0x000fe400000114fa */
[----:B------:R-:W-:Y:S01]  /*aaf0*/  @!P1 LEA.HI R4, R4, R251, RZ, 0x3 ;  /* 0x000000fb04049211 */ /* 0x000fe200078f18ff */
[----:B------:R-:W-:Y:S01]  /*ab00*/  @!P2 IMAD.WIDE R6, R246, 0x2, R2 ;  /* 0x00000002f606a825 */ /* 0x000fe200078e0202 */
[----:B------:R-:W-:-:S02]  /*ab10*/  @!P0 LEA.HI R0, R0, R250, RZ, 0x3 ;  /* 0x000000fa00008211 */ /* 0x000fc400078f18ff */
[----:B------:R-:W-:Y:S02]  /*ab20*/  @!P1 LOP3.LUT R4, R4, 0xfffffff8, RZ, 0xc0, !PT ;  /* 0xfffffff804049812 */ /* 0x000fe400078ec0ff */
[----:B------:R-:W-:-:S03]  /*ab30*/  @!P0 LOP3.LUT R0, R0, 0xfffffff8, RZ, 0xc0, !PT ;  /* 0xfffffff800008812 */ /* 0x000fc600078ec0ff */
[----:B------:R-:W-:-:S04]  /*ab40*/  @!P1 IMAD.WIDE R4, R4, 0x2, R2 ;  /* 0x0000000204049825 */ /* 0x000fc800078e0202 */
[----:B------:R-:W-:Y:S01]  /*ab50*/  @!P0 IMAD.WIDE R2, R0, 0x2, R2 ;  /* 0x0000000200028825 */ /* 0x000fe200078e0202 */
[----:B--2---:R2:W-:Y:S04]  /*ab60*/  @!P2 ST.E.128 [R6.64], R16 ;  /* 0x000000100600a985 */ /* 0x0045e8000c101d14 */
[----:B---3--:R2:W-:Y:S04]  /*ab70*/  @!P1 ST.E.128 [R4.64], R12 ;  /* 0x0000000c04009985 */ /* 0x0085e8000c101d14 */
[----:B-1----:R2:W-:Y:S02]  /*ab80*/  @!P0 ST.E.128 [R2.64], R8 ;  /* 0x0000000802008985 */ /* 0x0025e4000c101d14 */
.L_x_1925:
[----:B--23--:R-:W-:Y:S05]  /*ab90*/  BSYNC B0 ;  /* 0x0000000000007941 */ /* 0x00cfea0003800000 */
.L_x_1924:
[----:B------:R-:W-:Y:S01]  /*aba0*/  IADD3 R0, R64, 0x20, RZ ;  /* 0x0000002040007810 */ /* 0x000fe20007ffe0ff */
[----:B-1----:R1:W2:Y:S01]  /*abb0*/  SHFL.IDX PT, R3, R20, 0x1, 0x181f ;  /* 0x00381f0014037f89 */ /* 0x0022a200000e0000 */
[----:B------:R-:W-:Y:S02]  /*abc0*/  BSSY B0, `(.L_x_1926) ;  /* 0x0000013000007945 */ /* 0x000fe40003800000 */
[----:B------:R-:W-:Y:S01]  /*abd0*/  ISETP.GE.AND P0, PT, R0, R61, PT ;  /* 0x0000003d0000720c */ /* 0x000fe20003f06270 */
[----:B------:R1:W3:-:S12]  /*abe0*/  SHFL.IDX PT, R2, R21, 0x1, 0x181f ;  /* 0x00381f0015027f89 */ /* 0x0002d800000e0000 */
        /* <DEDUP_REMOVED lines=16> */
.L_x_1927:
[----:B------:R-:W-:Y:S05]  /*acf0*/  BSYNC B0 ;  /* 0x0000000000007941 */ /* 0x000fea0003800000 */
.L_x_1926:
[----:B------:R-:W-:Y:S01]  /*ad00*/  IADD3 R0, R64, 0x40, RZ ;  /* 0x0000004040007810 */ /* 0x000fe20007ffe0ff */
[----:B--2---:R2:W1:Y:S01]  /*ad10*/  SHFL.IDX PT, R3, R20, 0x2, 0x181f ;  /* 0x00581f0014037f89 */ /* 0x00446200000e0000 */
[----:B------:R-:W-:Y:S02]  /*ad20*/  BSSY B0, `(.L_x_1928) ;  /* 0x0000013000007945 */ /* 0x000fe40003800000 */
[----:B------:R-:W-:Y:S01]  /*ad30*/  ISETP.GE.AND P0, PT, R0, R61, PT ;  /* 0x0000003d0000720c */ /* 0x000fe20003f06270 */
[----:B---3--:R2:W3:-:S12]  /*ad40*/  SHFL.IDX PT, R2, R21, 0x2, 0x181f ;  /* 0x00581f0015027f89 */ /* 0x0084d800000e0000 */
[----:B------:R-:W-:Y:S05]  /*ad50*/  @P0 BRA `(.L_x_1929) ;  /* 0x000000f000000947 */ /* 0x000fea0003800000 */
        /* <DEDUP_REMOVED lines=15> */
.L_x_1929:
[----:B------:R-:W-:Y:S05]  /*ae50*/  BSYNC B0 ;  /* 0x0000000000007941 */ /* 0x000fea0003800000 */
.L_x_1928:
[----:B------:R-:W-:Y:S01]  /*ae60*/  IADD3 R0, R64, 0x60, RZ ;  /* 0x0000006040007810 */ /* 0x000fe20007ffe0ff */
[----:B-1----:R1:W2:Y:S03]  /*ae70*/  SHFL.IDX PT, R7, R20, 0x3, 0x181f ;  /* 0x00781f0014077f89 */ /* 0x0022a600000e0000 */
[----:B------:R-:W-:Y:S01]  /*ae80*/  ISETP.GE.AND P0, PT, R0, R61, PT ;  /* 0x0000003d0000720c */ /* 0x000fe20003f06270 */
[----:B------:R1:W4:-:S12]  /*ae90*/  SHFL.IDX PT, R6, R21, 0x3, 0x181f ;  /* 0x00781f0015067f89 */ /* 0x00031800000e0000 */
[----:B------:R-:W-:Y:S05]  /*aea0*/  @P0 EXIT ;  /* 0x000000000000094d */ /* 0x000fea0003800000 */
[----:B------:R-:W-:Y:S02]  /*aeb0*/  ISETP.GE.AND P0, PT, R251, c[0x0][0x3c8], PT ;  /* 0x0000f200fb007a0c */ /* 0x000fe40003f06270 */
[----:B------:R-:W-:-:S11]  /*aec0*/  ISETP.GE.AND P1, PT, R246, c[0x0][0x3c8], PT ;  /* 0x0000f200f6007a0c */ /* 0x000fd60003f26270 */
[----:B------:R-:W-:Y:S02]  /*aed0*/  @!P0 SHF.R.S32.HI R0, RZ, 0x1f, R251 ;  /* 0x0000001fff008819 */ /* 0x000fe400000114fb */
[----:B--2-4-:R-:W-:Y:S02]  /*aee0*/  @!P1 IMAD.WIDE R4, R246, 0x2, R6 ;  /* 0x00000002f6049825 */ /* 0x014fe400078e0206 */
[----:B------:R-:W-:-:S03]  /*aef0*/  @!P0 LEA.HI R0, R0, R251, RZ, 0x3 ;  /* 0x000000fb00008211 */ /* 0x000fc600078f18ff */
[----:B------:R2:W-:Y:S01]  /*af00*/  @!P1 ST.E.128 [R4.64], R52 ;  /* 0x0000003404009985 */ /* 0x0005e2000c101d14 */
[----:B------:R-:W-:-:S05]  /*af10*/  @!P0 LOP3.LUT R0, R0, 0xfffffff8, RZ, 0xc0, !PT ;  /* 0xfffffff800008812 */ /* 0x000fca00078ec0ff */
[----:B---3--:R-:W-:-:S05]  /*af20*/  @!P0 IMAD.WIDE R2, R0, 0x2, R6 ;  /* 0x0000000200028825 */ /* 0x008fca00078e0206 */
        /* <DEDUP_REMOVED lines=9> */
.L_x_1930:
        /* <DEDUP_REMOVED lines=12> */
.L_x_2599:


//--------------------- .text._ZN7cutlass13device_kernelIN5flash19enable_sm80_to_sm89INS1_16FlashAttnFwdSm80INS1_25CollectiveMainloopFwdSm80ILi8ELi2ELb1EN4cute5tupleIJNS5_1CILi128EEENS7_ILi96EEENS7_ILi192EEEEEELi192ENS_6half_tEfNS_4arch4Sm80ELb0ELb0ELb0ELb1ELb0ELb0ELb1ELb0EEENS1_21CollectiveEpilogueFwdINS6_IJS8_SA_S9_EEENS6_IJNS7_ILi1EEESI_SI_EEESC_SE_Li256ELb1ELb1ELb0ELb0EEENS1_19SingleTileSchedulerILb1ELb0ELb1ELi128EEEEEEEEEvNT_6ParamsE --------------------------
	.section	.text._ZN7cutlass13device_kernelIN5flash19enable_sm80_to_sm89INS1_16FlashAttnFwdSm80INS1_25CollectiveMainloopFwdSm80ILi8ELi2ELb1EN4cute5tupleIJNS5_1CILi128EEENS7_ILi96EEENS7_ILi192EEEEEELi192ENS_6half_tEfNS_4arch4Sm80ELb0ELb0ELb0ELb1ELb0ELb0ELb1ELb0EEENS1_21CollectiveEpilogueFwdINS6_IJS8_SA_S9_EEENS6_IJNS7_ILi1EEESI_SI_EEESC_SE_Li256ELb1ELb1ELb0ELb0EEENS1_19SingleTileSchedulerILb1ELb0ELb1ELi128EEEEEEEEEvNT_6ParamsE,"ax",@progbits
	.sectioninfo	@"SHI_REGISTERS=255"
	.align	128
.text._ZN7cutlass13device_kernelIN5flash19enable_sm80_to_sm89INS1_16FlashAttnFwdSm80INS1_25CollectiveMainloopFwdSm80ILi8ELi2ELb1EN4cute5tupleIJNS5_1CILi128EEENS7_ILi96EEENS7_ILi192EEEEEELi192ENS_6half_tEfNS_4arch4Sm80ELb0ELb0ELb0ELb1ELb0ELb0ELb1ELb0EEENS1_21CollectiveEpilogueFwdINS6_IJS8_SA_S9_EEENS6_IJNS7_ILi1EEESI_SI_EEESC_SE_Li256ELb1ELb1ELb0ELb0EEENS1_19SingleTileSchedulerILb1ELb0ELb1ELi128EEEEEEEEEvNT_6ParamsE:
        .type           _ZN7cutlass13device_kernelIN5flash19enable_sm80_to_sm89INS1_16FlashAttnFwdSm80INS1_25CollectiveMainloopFwdSm80ILi8ELi2ELb1EN4cute5tupleIJNS5_1CILi128EEENS7_ILi96EEENS7_ILi192EEEEEELi192ENS_6half_tEfNS_4arch4Sm80ELb0ELb0ELb0ELb1ELb0ELb0ELb1ELb0EEENS1_21CollectiveEpilogueFwdINS6_IJS8_SA_S9_EEENS6_IJNS7_ILi1EEESI_SI_EEESC_SE_Li256ELb1ELb1ELb0ELb0EEENS1_19SingleTileSchedulerILb1ELb0ELb1ELi128EEEEEEEEEvNT_6ParamsE,@function
        .size           _ZN7cutlass13device_kernelIN5flash19enable_sm80_to_sm89INS1_16FlashAttnFwdSm80INS1_25CollectiveMainloopFwdSm80ILi8ELi2ELb1EN4cute5tupleIJNS5_1CILi128EEENS7_ILi96EEENS7_ILi192EEEEEELi192ENS_6half_tEfNS_4arch4Sm80ELb0ELb0ELb0ELb1ELb0ELb0ELb1ELb0EEENS1_21CollectiveEpilogueFwdINS6_IJS8_SA_S9_EEENS6_IJNS7_ILi1EEESI_SI_EEESC_SE_Li256ELb1ELb1ELb0ELb0EEENS1_19SingleTileSchedulerILb1ELb0ELb1ELi128EEEEEEEEEvNT_6ParamsE,(.L_x_2600 - _ZN7cutlass13device_kernelIN5flash19enable_sm80_to_sm89INS1_16FlashAttnFwdSm80INS1_25CollectiveMainloopFwdSm80ILi8ELi2ELb1EN4cute5tupleIJNS5_1CILi128EEENS7_ILi96EEENS7_ILi192EEEEEELi192ENS_6half_tEfNS_4arch4Sm80ELb0ELb0ELb0ELb1ELb0ELb0ELb1ELb0EEENS1_21CollectiveEpilogueFwdINS6_IJS8_SA_S9_EEENS6_IJNS7_ILi1EEESI_SI_EEESC_SE_Li256ELb1ELb1ELb0ELb0EEENS1_19SingleTileSchedulerILb1ELb0ELb1ELi128EEEEEEEEEvNT_6ParamsE)
        .other          _ZN7cutlass13device_kernelIN5flash19enable_sm80_to_sm89INS1_16FlashAttnFwdSm80INS1_25CollectiveMainloopFwdSm80ILi8ELi2ELb1EN4cute5tupleIJNS5_1CILi128EEENS7_ILi96EEENS7_ILi192EEEEEELi192ENS_6half_tEfNS_4arch4Sm80ELb0ELb0ELb0ELb1ELb0ELb0ELb1ELb0EEENS1_21CollectiveEpilogueFwdINS6_IJS8_SA_S9_EEENS6_IJNS7_ILi1EEESI_SI_EEESC_SE_Li256ELb1ELb1ELb0ELb0EEENS1_19SingleTileSchedulerILb1ELb0ELb1ELi128EEEEEEEEEvNT_6ParamsE,@"STO_CUDA_ENTRY STV_DEFAULT"
_ZN7cutlass13device_kernelIN5flash19enable_sm80_to_sm89INS1_16FlashAttnFwdSm80INS1_25CollectiveMainloopFwdSm80ILi8ELi2ELb1EN4cute5tupleIJNS5_1CILi128EEENS7_ILi96EEENS7_ILi192EEEEEELi192ENS_6half_tEfNS_4arch4Sm80ELb0ELb0ELb0ELb1ELb0ELb0ELb1ELb0EEENS1_21CollectiveEpilogueFwdINS6_IJS8_SA_S9_EEENS6_IJNS7_ILi1EEESI_SI_EEESC_SE_Li256ELb1ELb1ELb0ELb0EEENS1_19SingleTileSchedulerILb1ELb0ELb1ELi128EEEEEEEEEvNT_6ParamsE:
        /* <DEDUP_REMOVED lines=17> */
.L_x_1932:
        /* <DEDUP_REMOVED lines=8> */
.L_x_1934:
[----:B------:R-:W-:-:S05]  /*0190*/  MOV R0, c[0x0][0x54c] ;  /* 0x0001530000007a02 */ /* 0x000fca0000000f00 */
.L_x_1933:
[----:B-----5:R-:W-:Y:S01]  /*01a0*/  IMAD R0, R0, c[0x0][0x548], RZ ;  /* 0x0001520000007a24 */ /* 0x020fe200078e02ff */
[----:B-1----:R-:W-:-:S04]  /*01b0*/  SHF.L.U32 R2, R40, 0x7, RZ ;  /* 0x0000000728027819 */ /* 0x002fc800000006ff */
[----:B------:R-:W-:-:S04]  /*01c0*/  ISETP.GE.AND P0, PT, R2, R0, PT ;  /* 0x000000000200720c */ /* 0x000fc80003f06270 */
[----:B------:R-:W-:Y:S01]  /*01d0*/  SEL R252, R5, 0xffffffff, !P0 ;  /* 0xffffffff05fc7807 */ /* 0x000fe20004000000 */
[----:B------:R-:W-:Y:S05]  /*01e0*/  BRA `(.L_x_1935) ;  /* 0x0000012000007947 */ /* 0x000fea0003800000 */
.L_x_1931:
[----:B---3--:R-:W-:-:S04]  /*01f0*/  ISETP.NE.U32.AND P0, PT, RZ, c[0x0][0x568], PT ;  /* 0x00015a00ff007a0c */ /* 0x008fc80003f05070 */
[----:B------:R-:W-:-:S13]  /*0200*/  ISETP.NE.AND.EX P0, PT, RZ, c[0x0][0x56c], PT, P0 ;  /* 0x00015b00ff007a0c */ /* 0x000fda0003f05300 */
[----:B------:R-:W-:Y:S05]  /*0210*/  @!P0 BRA `(.L_x_1936) ;  /* 0x0000002000008947 */ /* 0x000fea0003800000 */
[----:B------:R1:W5:Y:S01]  /*0220*/  LDG.E R0, [R2.64] ;  /* 0x0000001402007981 */ /* 0x000362000c1e1900 */
[----:B------:R-:W-:Y:S05]  /*0230*/  BRA `(.L_x_1937) ;  /* 0x0000009000007947 */ /* 0x000fea0003800000 */
.L_x_1936:
        /* <DEDUP_REMOVED lines=8> */
.L_x_1938:
[----:B------:R-:W-:-:S05]  /*02c0*/  MOV R0, c[0x0][0x54c] ;  /* 0x0001530000007a02 */ /* 0x000fca0000000f00 */
.L_x_1937:
[----:B-----5:R-:W-:Y:S01]  /*02d0*/  IMAD R0, R0, c[0x0][0x548], RZ ;  /* 0x0001520000007a24 */ /* 0x020fe200078e02ff */
[----:B-1----:R-:W-:-:S04]  /*02e0*/  SHF.L.U32 R2, R40, 0x7, RZ ;  /* 0x0000000728027819 */ /* 0x002fc800000006ff */
[----:B------:R-:W-:-:S04]  /*02f0*/  ISETP.GE.AND P0, PT, R2, R0, PT ;  /* 0x000000000200720c */ /* 0x000fc80003f06270 */
[----:B------:R-:W-:-:S04]  /*0300*/  SEL R252, R5, 0xffffffff, !P0 ;  /* 0xffffffff05fc7807 */ /* 0x000fc80004000000 */
.L_x_1935:
        /* <DEDUP_REMOVED lines=13> */
[----:B------:R1:W2:Y:S01]  /*03e0*/  @P2 LDG.E R0, [R2.64] ;  /* 0x0000001402002981 */ /* 0x0002a2000c1e1900 */
        /* <DEDUP_REMOVED lines=14> */
.L_x_1939:
[----:B------:R-:W-:-:S04]  /*04d0*/  ISETP.NE.U32.AND P1, PT, RZ, c[0x0][0x368], PT ;  /* 0x0000da00ff007a0c */ /* 0x000fc80003f25070 */
[----:B------:R-:W-:-:S13]  /*04e0*/  ISETP.NE.AND.EX P1, PT, RZ, c[0x0][0x36c], PT, P1 ;  /* 0x0000db00ff007a0c */ /* 0x000fda0003f25310 */
[----:B------:R-:W-:Y:S05]  /*04f0*/  @!P1 BRA `(.L_x_1940) ;  /* 0x0000004000009947 */ /* 0x000fea0003800000 */
[----:B------:R-:W-:-:S05]  /*0500*/  IMAD.WIDE R2, R252, R27, c[0x0][0x368] ;  /* 0x0000da00fc027625 */ /* 0x000fca00078e021b */
[----:B------:R-:W2:Y:S02]  /*0510*/  LDG.E R0, [R2.64] ;  /* 0x0000001402007981 */ /* 0x000ea4000c1e1900 */
[----:B--2---:R1:W2:Y:S02]  /*0520*/  R2UR UR6, R0 ;  /* 0x00000000000673c2 */ /* 0x0042a400000e0000 */
[----:B-12---:R-:W-:Y:S05]  /*0530*/  BRA `(.L_x_1941) ;  /* 0x0000006000007947 */ /* 0x006fea0003800000 */
.L_x_1940:
[----:B------:R-:W-:Y:S05]  /*0540*/  @!P6 BRA `(.L_x_1941) ;  /* 0x000000500000e947 */ /* 0x000fea0003800000 */
[----:B------:R1:W2:Y:S04]  /*0550*/  LDG.E R0, [R2.64] ;  /* 0x0000001402007981 */ /* 0x0002a8000c1e1900 */
[----:B-1----:R-:W3:Y:S01]  /*0560*/  LDG.E R2, [R2.64+0x4] ;  /* 0x0000041402027981 */ /* 0x002ee2000c1e1900 */
[----:B--2---:R-:W1:Y:S08]  /*0570*/  R2UR UR5, R0 ;  /* 0x00000000000573c2 */ /* 0x004e7000000e0000 */
[----:B---3--:R-:W1:Y:S02]  /*0580*/  R2UR UR6, R2 ;  /* 0x00000000020673c2 */ /* 0x008e6400000e0000 */
[----:B-1----:R-:W-:-:S06]  /*0590*/  UIADD3 UR6, -UR5, UR6, URZ ;  /* 0x0000000605067290 */ /* 0x002fcc000fffe13f */
.L_x_1941:
        /* <DEDUP_REMOVED lines=211> */
[----:B---3--:R-:W-:-:S03]  /*12d0*/  @P4 SHF.R.S32.HI R7, RZ, 0x1f, R18 ;  /* 0x0000001fff074819 */ /* 0x008fc60000011412 */
        /* <DEDUP_REMOVED lines=58> */
[----:B------:R-:W-:Y:S01]  /*1680*/  ISETP.GE.AND P6, PT, R22, 0x1, PT ;  /* 0x000000011600780c */ /* 0x000fe20003fc6270 */
        /* <DEDUP_REMOVED lines=62> */
[----:B------:R1:W-:Y:S01]  /*1a70*/  STL.64 [R1], R68 ;  /* 0x0000004401007387 */ /* 0x0003e20000100a00 */
        /* <DEDUP_REMOVED lines=101> */
.L_x_1943:
        /* <DEDUP_REMOVED lines=50> */
.L_x_1944:
[----:B--23--:R-:W-:Y:S01]  /*23f0*/  HMMA.16816.F32 R32, R152, R16, RZ ;  /* 0x000000109820723c */ /* 0x00cfe200000018ff */
[----:B------:R-:W-:Y:S01]  /*2400*/  IMAD.MOV.U32 R3, RZ, RZ, 0x40 ;  /* 0x00000040ff037424 */ /* 0x000fe200078e00ff */
[----:B------:R-:W-:Y:S01]  /*2410*/  UIADD3 UR4, UR6, UR4, URZ ;  /* 0x0000000406047290 */ /* 0x000fe2000fffe03f */
[----:B------:R-:W0:Y:S01]  /*2420*/  LDGDEPBAR ;  /* 0x00000000000079af */ /* 0x000e220000000000 */
[----:B------:R-:W-:-:S02]  /*2430*/  IMAD.SHL.U32 R135, R2, 0x2, RZ ;  /* 0x0000000202877824 */ /* 0x000fc400078e00ff */
[----:B------:R-:W-:Y:S01]  /*2440*/  SEL R238, R3, 0xffffffc0, !P1 ;  /* 0xffffffc003ee7807 */ /* 0x000fe20004800000 */
[----:B------:R-:W-:Y:S01]  /*2450*/  STL [R1+0x28], R252 ;  /* 0x000028fc01007387 */ /* 0x000fe20000100800 */
[----:B------:R-:W-:Y:S01]  /*2460*/  HMMA.16816.F32 R28, R152, R18, RZ ;  /* 0x00000012981c723c */ /* 0x000fe200000018ff */
[--C-:B------:R-:W-:Y:S01]  /*2470*/  IMAD.IADD R2, R239, 0x1, R135.reuse ;  /* 0x00000001ef027824 */ /* 0x100fe200078e0287 */
[----:B------:R-:W-:Y:S01]  /*2480*/  IADD3 R3, R238, R4, RZ ;  /* 0x00000004ee037210 */ /* 0x000fe20007ffe0ff */
[----:B------:R-:W-:Y:S01]  /*2490*/  IMAD.IADD R5, R236, 0x1, R238 ;  /* 0x00000001ec057824 */ /* 0x000fe200078e02ee */
[----:B------:R-:W-:Y:S01]  /*24a0*/  STL [R1+0x24], R251 ;  /* 0x000024fb01007387 */ /* 0x000fe20000100800 */
[----:B------:R-:W-:-:S03]  /*24b0*/  IMAD R237, R0, 0x2, R135 ;  /* 0x0000000200ed7824 */ /* 0x000fc600078e0287 */
[----:B-1----:R-:W-:Y:S01]  /*24c0*/  HMMA.16816.F32 R8, R152, R40, RZ ;  /* 0x000000289808723c */ /* 0x002fe200000018ff */
[----:B------:R-:W-:Y:S01]  /*24d0*/  STL [R1+0x20], R250 ;  /* 0x000020fa01007387 */ /* 0x000fe20000100800 */
[----:B------:R-:W-:-:S03]  /*24e0*/  IMAD.IADD R0, R239, 0x1, R237 ;  /* 0x00000001ef007824 */ /* 0x000fc600078e02ed */
[----:B------:R-:W-:Y:S03]  /*24f0*/  STL [R1+0x1c], R241 ;  /* 0x00001cf101007387 */ /* 0x000fe60000100800 */
[C---:B------:R-:W-:Y:S01]  /*2500*/  HMMA.16816.F32 R24, R152.reuse, R20, RZ ;  /* 0x000000149818723c */ /* 0x040fe200000018ff */
[----:B------:R-:W-:Y:S07]  /*2510*/  STL [R1+0x2c], R155 ;  /* 0x00002c9b01007387 */ /* 0x000fee0000100800 */
[C---:B------:R-:W-:Y:S08]  /*2520*/  HMMA.16816.F32 R20, R152.reuse, R22, RZ ;  /* 0x000000169814723c */ /* 0x040ff000000018ff */
[C---:B----4-:R-:W-:Y:S08]  /*2530*/  HMMA.16816.F32 R16, R152.reuse, R36, RZ ;  /* 0x000000249810723c */ /* 0x050ff000000018ff */
[----:B------:R-:W-:Y:S01]  /*2540*/  HMMA.16816.F32 R12, R152, R38, RZ ;  /* 0x00000026980c723c */ /* 0x000fe200000018ff */
[----:B------:R-:W1:Y:S07]  /*2550*/  LDSM.16.M88.4 R36, [R5+0x12100] ;  /* 0x012100000524783b */ /* 0x000e6e0000000200 */
[C---:B------:R-:W-:Y:S01]  /*2560*/  HMMA.16816.F32 R68, R156.reuse, R52, R32 ;  /* 0x000000349c44723c */ /* 0x040fe20000001820 */
[----:B------:R-:W2:Y:S07]  /*2570*/  LDSM.16.M88.4 R32, [R5+0x12900] ;  /* 0x012900000520783b */ /* 0x000eae0000000200 */
[C---:B------:R-:W-:Y:S08]  /*2580*/  HMMA.16816.F32 R84, R156.reuse, R54, R28 ;  /* 0x000000369c54723c */ /* 0x040ff0000000181c */
[----:B------:R-:W-:Y:S08]  /*2590*/  HMMA.16816.F32 R52, R156, R60, R8 ;  /* 0x0000003c9c34723c */ /* 0x000ff00000001808 */
[----:B------:R-:W-:Y:S01]  /*25a0*/  HMMA.16816.F32 R8, R152, R42, RZ ;  /* 0x0000002a9808723c */ /* 0x000fe200000018ff */
[----:B------:R-:W3:Y:S07]  /*25b0*/  LDSM.16.M88.4 R40, [R5+0x13100] ;  /* 0x013100000528783b */ /* 0x000eee0000000200 */
[C---:B------:R-:W-:Y:S08]  /*25c0*/  HMMA.16816.F32 R76, R156.reuse, R50, R20 ;  /* 0x000000329c4c723c */ /* 0x040ff00000001814 */
[C---:B------:R-:W-:Y:S08]  /*25d0*/  HMMA.16816.F32 R80, R156.reuse, R44, R16 ;  /* 0x0000002c9c50723c */ /* 0x040ff00000001810 */
[----:B------:R-:W-:Y:S08]  /*25e0*/  HMMA.16816.F32 R88, R156, R46, R12 ;  /* 0x0000002e9c58723c */ /* 0x000ff0000000180c */
[C---:B------:R-:W-:Y:S08]  /*25f0*/  HMMA.16816.F32 R20, R152.reuse, R56, RZ ;  /* 0x000000389814723c */ /* 0x040ff000000018ff */
[C---:B------:R-:W-:Y:S08]  /*2600*/  HMMA.16816.F32 R16, R152.reuse, R58, RZ ;  /* 0x0000003a9810723c */ /* 0x040ff000000018ff */
[----:B------:R-:W-:Y:S08]  /*2610*/  HMMA.16816.F32 R12, R152, R64, RZ ;  /* 0x00000040980c723c */ /* 0x000ff000000018ff */
[C---:B------:R-:W-:Y:S01]  /*2620*/  HMMA.16816.F32 R72, R156.reuse, R48, R24 ;  /* 0x000000309c48723c */ /* 0x040fe20000001818 */
[----:B------:R-:W4:Y:S07]  /*2630*/  LDSM.16.M88.4 R24, [R5+0x13900] ;  /* 0x013900000518783b */ /* 0x000f2e0000000200 */
[----:B------:R-:W-:Y:S01]  /*2640*/  HMMA.16816.F32 R48, R156, R62, R8 ;  /* 0x0000003e9c30723c */ /* 0x000fe20000001808 */
[----:B------:R-:W-:Y:S07]  /*2650*/  LDSM.16.M88.4 R60, [R3+0x12900] ;  /* 0x01290000033c783b */ /* 0x000fee0000000200 */
[----:B------:R-:W-:Y:S08]  /*2660*/  HMMA.16816.F32 R8, R152, R66, RZ ;  /* 0x000000429808723c */ /* 0x000ff000000018ff */
[C---:B------:R-:W-:Y:S08]  /*2670*/  HMMA.16816.F32 R44, R156.reuse, R92, R20 ;  /* 0x0000005c9c2c723c */ /* 0x040ff00000001814 */
[C---:B------:R-:W-:Y:S01]  /*2680*/  HMMA.16816.F32 R28, R156.reuse, R94, R16 ;  /* 0x0000005e9c1c723c */ /* 0x040fe20000001810 */
[----:B------:R-:W3:Y:S07]  /*2690*/  LDSM.16.M88.4 R16, [R5+0x14100] ;  /* 0x014100000510783b */ /* 0x000eee0000000200 */
[----:B------:R-:W-:Y:S01]  /*26a0*/  HMMA.16816.F32 R20, R156, R96, R12 ;  /* 0x000000609c14723c */ /* 0x000fe2000000180c */
[----:B------:R-:W3:Y:S07]  /*26b0*/  LDSM.16.M88.4 R12, [R5+0x14900] ;  /* 0x01490000050c783b */ /* 0x000eee0000000200 */
[C---:B-1----:R-:W-:Y:S08]  /*26c0*/  HMMA.16816.F32 R64, R184.reuse, R36, R68 ;  /* 0x00000024b840723c */ /* 0x042ff00000001844 */
[----:B------:R-:W-:Y:S01]  /*26d0*/  HMMA.16816.F32 R68, R184, R38, R84 ;  /* 0x00000026b844723c */ /* 0x000fe20000001854 */
[----:B------:R-:W1:Y:S07]  /*26e0*/  LDSM.16.M88.4 R36, [R3+0x12100] ;  /* 0x012100000324783b */ /* 0x000e6e0000000200 */
[----:B------:R-:W-:Y:S08]  /*26f0*/  HMMA.16816.F32 R8, R156, R98, R8 ;  /* 0x000000629c08723c */ /* 0x000ff00000001808 */
[C---:B--2---:R-:W-:Y:S08]  /*2700*/  HMMA.16816.F32 R72, R184.reuse, R32, R72 ;  /* 0x00000020b848723c */ /* 0x044ff00000001848 */
[C---:B------:R-:W-:Y:S01]  /*2710*/  HMMA.16816.F32 R76, R184.reuse, R34, R76 ;  /* 0x00000022b84c723c */ /* 0x040fe2000000184c */
[----:B------:R-:W-:Y:S07]  /*2720*/  LDSM.16.M88.4 R32, [R3+0x14100] ;  /* 0x014100000320783b */ /* 0x000fee0000000200 */
[C---:B---3--:R-:W-:Y:S08]  /*2730*/  HMMA.16816.F32 R84, R184.reuse, R40, R80 ;  /* 0x00000028b854723c */ /* 0x048ff00000001850 */
[C---:B----4-:R-:W-:Y:S01]  /*2740*/  HMMA.16816.F32 R96, R184.reuse, R24, R52 ;  /* 0x00000018b860723c */ /* 0x050fe20000001834 */
[----:B------:R-:W2:Y:S07]  /*2750*/  LDSM.16.M88.4 R52, [R3+0x13100] ;  /* 0x013100000334783b */ /* 0x000eae0000000200 */
[C---:B------:R-:W-:Y:S08]  /*2760*/  HMMA.16816.F32 R88, R184.reuse, R42, R88 ;  /* 0x0000002ab858723c */ /* 0x040ff00000001858 */
[C---:B------:R-:W-:Y:S08]  /*2770*/  HMMA.16816.F32 R80, R184.reuse, R26, R48 ;  /* 0x0000001ab850723c */ /* 0x040ff00000001830 */
[C---:B------:R-:W-:Y:S01]  /*2780*/  HMMA.16816.F32 R56, R184.reuse, R16, R44 ;  /* 0x00000010b838723c */ /* 0x040fe2000000182c */
[----:B------:R-:W3:Y:S07]  /*2790*/  LDSM.16.M88.4 R44, [R3+0x13900] ;  /* 0x01390000032c783b */ /* 0x000eee0000000200 */
[C---:B------:R-:W-:Y:S01]  /*27a0*/  HMMA.16816.F32 R48, R184.reuse, R18, R28 ;  /* 0x00000012b830723c */ /* 0x040fe2000000181c */
[----:B------:R-:W4:Y:S07]  /*27b0*/  LDSM.16.M88.4 R28, [R3+0x14900] ;  /* 0x01490000031c783b */ /* 0x000f2e0000000200 */
[C---:B------:R-:W-:Y:S01]  /*27c0*/  HMMA.16816.F32 R40, R184.reuse, R12, R20 ;  /* 0x0000000cb828723c */ /* 0x040fe20000001814 */
[----:B------:R-:W2:Y:S07]  /*27d0*/  LDSM.16.M88.4 R20, [R236+0x15100] ;  /* 0x01510000ec14783b */ /* 0x000eae0000000200 */
[----:B------:R-:W-:Y:S08]  /*27e0*/  HMMA.16816.F32 R24, R184, R14, R8 ;  /* 0x0000000eb818723c */ /* 0x000ff00000001808 */
[C---:B-1----:R-:W-:Y:S08]  /*27f0*/  HMMA.16816.F32 R16, R188.reuse, R36, R64 ;  /* 0x00000024bc10723c */ /* 0x042ff00000001840 */
[C---:B------:R-:W-:Y:S01]  /*2800*/  HMMA.16816.F32 R12, R188.reuse, R38, R68 ;  /* 0x00000026bc0c723c */ /* 0x040fe20000001844 */
[----:B------:R-:W1:Y:S07]  /*2810*/  LDSM.16.M88.4 R36, [R236+0x15900] ;  /* 0x01590000ec24783b */ /* 0x000e6e0000000200 */
[C---:B------:R-:W-:Y:S08]  /*2820*/  HMMA.16816.F32 R8, R188.reuse, R60, R72 ;  /* 0x0000003cbc08723c */ /* 0x040ff00000001848 */
[C---:B------:R-:W-:Y:S01]  /*2830*/  HMMA.16816.F32 R64, R188.reuse, R62, R76 ;  /* 0x0000003ebc40723c */ /* 0x040fe2000000184c */
[----:B------:R-:W1:Y:S07]  /*2840*/  LDSM.16.M88.4 R60, [R236+0x16100] ;  /* 0x01610000ec3c783b */ /* 0x000e6e0000000200 */
[C---:B--2---:R-:W-:Y:S08]  /*2850*/  HMMA.16816.F32 R68, R188.reuse, R52, R84 ;  /* 0x00000034bc44723c */ /* 0x044ff00000001854 */
[C---:B------:R-:W-:Y:S08]  /*2860*/  HMMA.16816.F32 R76, R188.reuse, R54, R88 ;  /* 0x00000036bc4c723c */ /* 0x040ff00000001858 */
[C---:B------:R-:W-:Y:S01]  /*2870*/  HMMA.16816.F32 R92, R188.reuse, R32, R56 ;  /* 0x00000020bc5c723c */ /* 0x040fe20000001838 */
[----:B------:R-:W2:Y:S07]  /*2880*/  LDSM.16.M88.4 R56, [R236+0x16900] ;  /* 0x01690000ec38783b */ /* 0x000eae0000000200 */
[C---:B---3--:R-:W-:Y:S08]  /*2890*/  HMMA.16816.F32 R96, R188.reuse, R44, R96 ;  /* 0x0000002cbc60723c */ /* 0x048ff00000001860 */
[C---:B------:R-:W-:Y:S08]  /*28a0*/  HMMA.16816.F32 R88, R188.reuse, R46, R80 ;  /* 0x0000002ebc58723c */ /* 0x040ff00000001850 */
[C---:B------:R-:W-:Y:S01]  /*28b0*/  HMMA.16816.F32 R84, R188.reuse, R34, R48 ;  /* 0x00000022bc54723c */ /* 0x040fe20000001830 */
[----:B------:R-:W3:Y:S04]  /*28c0*/  LDSM.16.M88.4 R48, [R236+0x17100] ;  /* 0x01710000ec30783b */ /* 0x000ee80000000200 */
[----:B------:R-:W-:Y:S03]  /*28d0*/  LDSM.16.M88.4 R32, [R4+0x15900] ;  /* 0x015900000420783b */ /* 0x000fe60000000200 */
[----:B----4-:R-:W-:Y:S08]  /*28e0*/  HMMA.16816.F32 R72, R188, R30, R24 ;  /* 0x0000001ebc48723c */ /* 0x010ff00000001818 */
[C---:B------:R-:W-:Y:S08]  /*28f0*/  HMMA.16816.F32 R52, R196.reuse, R20, R16 ;  /* 0x00000014c434723c */ /* 0x040ff00000001810 */
[C---:B------:R-:W-:Y:S08]  /*2900*/  HMMA.16816.F32 R44, R196.reuse, R22, R12 ;  /* 0x00000016c42c723c */ /* 0x040ff0000000180c */
[C---:B-1----:R-:W-:Y:S08]  /*2910*/  HMMA.16816.F32 R24, R196.reuse, R36, R8 ;  /* 0x00000024c418723c */ /* 0x042ff00000001808 */
[----:B------:R-:W-:Y:S01]  /*2920*/  HMMA.16816.F32 R20, R196, R38, R64 ;  /* 0x00000026c414723c */ /* 0x000fe20000001840 */
[----:B------:R-:W1:Y:S04]  /*2930*/  LDSM.16.M88.4 R36, [R4+0x15100] ;  /* 0x015100000424783b */ /* 0x000e680000000200 */
[----:B------:R-:W-:Y:S03]  /*2940*/  LDSM.16.M88.4 R64, [R4+0x17100] ;  /* 0x017100000440783b */ /* 0x000fe60000000200 */
[----:B------:R-:W-:Y:S01]  /*2950*/  HMMA.16816.F32 R80, R188, R28, R40 ;  /* 0x0000001cbc50723c */ /* 0x000fe20000001828 */
[----:B------:R-:W4:Y:S04]  /*2960*/  LDSM.16.M88.4 R40, [R236+0x17900] ;  /* 0x01790000ec28783b */ /* 0x000f280000000200 */
[----:B------:R-:W1:Y:S03]  /*2970*/  LDSM.16.M88.4 R28, [R4+0x16100] ;  /* 0x01610000041c783b */ /* 0x000e660000000200 */
[C---:B------:R-:W-:Y:S08]  /*2980*/  HMMA.16816.F32 R16, R196.reuse, R60, R68 ;  /* 0x0000003cc410723c */ /* 0x040ff00000001844 */
[C---:B------:R-:W-:Y:S01]  /*2990*/  HMMA.16816.F32 R12, R196.reuse, R62, R76 ;  /* 0x0000003ec40c723c */ /* 0x040fe2000000184c */
[----:B------:R-:W-:Y:S07]  /*29a0*/  LDSM.16.M88.4 R60, [R4+0x17900] ;  /* 0x01790000043c783b */ /* 0x000fee0000000200 */
[C---:B--2---:R-:W-:Y:S08]  /*29b0*/  HMMA.16816.F32 R68, R196.reuse, R58, R88 ;  /* 0x0000003ac444723c */ /* 0x044ff00000001858 */
[C---:B---3--:R-:W-:Y:S08]  /*29c0*/  HMMA.16816.F32 R100, R196.reuse, R48, R92 ;  /* 0x00000030c464723c */ /* 0x048ff0000000185c */
[----:B------:R-:W-:Y:S01]  /*29d0*/  HMMA.16816.F32 R88, R196, R50, R84 ;  /* 0x00000032c458723c */ /* 0x000fe20000001854 */
[----:B------:R-:W2:Y:S07]  /*29e0*/  LDSM.16.M88.4 R48, [R4+0x16900] ;  /* 0x016900000430783b */ /* 0x000eae0000000200 */
[----:B-1----:R-:W-:Y:S01]  /*29f0*/  HMMA.16816.F32 R92, R204, R36, R52 ;  /* 0x00000024cc5c723c */ /* 0x002fe20000001834 */
[----:B------:R-:W1:Y:S07]  /*2a00*/  LDSM.16.M88.4 R52, [R5+0x15100] ;  /* 0x015100000534783b */ /* 0x000e6e0000000200 */
[C---:B------:R-:W-:Y:S08]  /*2a10*/  HMMA.16816.F32 R8, R196.reuse, R56, R96 ;  /* 0x00000038c408723c */ /* 0x040ff00000001860 */
[----:B----4-:R-:W-:Y:S08]  /*2a20*/  HMMA.16816.F32 R96, R196, R40, R80 ;  /* 0x00000028c460723c */ /* 0x010ff00000001850 */
[----:B------:R-:W-:Y:S01]  /*2a30*/  HMMA.16816.F32 R80, R204, R38, R44 ;  /* 0x00000026cc50723c */ /* 0x000fe2000000182c */
[----:B------:R-:W3:Y:S07]  /*2a40*/  LDSM.16.M88.4 R36, [R5+0x16100] ;  /* 0x016100000524783b */ /* 0x000eee0000000200 */
[----:B------:R-:W-:Y:S01]  /*2a50*/  HMMA.16816.F32 R84, R196, R42, R72 ;  /* 0x0000002ac454723c */ /* 0x000fe20000001848 */
[----:B------:R-:W4:Y:S07]  /*2a60*/  LDSM.16.M88.4 R40, [R5+0x15900] ;  /* 0x015900000528783b */ /* 0x000f2e0000000200 */
[C---:B------:R-:W-:Y:S08]  /*2a70*/  HMMA.16816.F32 R44, R204.reuse, R30, R12 ;  /* 0x0000001ecc2c723c */ /* 0x040ff0000000180c */
[C---:B------:R-:W-:Y:S08]  /*2a80*/  HMMA.16816.F32 R76, R204.reuse, R32, R24 ;  /* 0x00000020cc4c723c */ /* 0x040ff00000001818 */
[C---:B------:R-:W-:Y:S01]  /*2a90*/  HMMA.16816.F32 R72, R204.reuse, R34, R20 ;  /* 0x00000022cc48723c */ /* 0x040fe20000001814 */
[----:B------:R-:W1:Y:S07]  /*2aa0*/  LDSM.16.M88.4 R32, [R5+0x16900] ;  /* 0x016900000520783b */ /* 0x000e6e0000000200 */
[C---:B------:R-:W-:Y:S01]  /*2ab0*/  HMMA.16816.F32 R56, R204.reuse, R28, R16 ;  /* 0x0000001ccc38723c */ /* 0x040fe20000001810 */
[----:B------:R-:W3:Y:S07]  /*2ac0*/  LDSM.16.M88.4 R28, [R5+0x17100] ;  /* 0x01710000051c783b */ /* 0x000eee0000000200 */
[C---:B--2---:R-:W-:Y:S08]  /*2ad0*/  HMMA.16816.F32 R24, R204.reuse, R48, R8 ;  /* 0x00000030cc18723c */ /* 0x044ff00000001808 */
[C---:B------:R-:W-:Y:S08]  /*2ae0*/  HMMA.16816.F32 R20, R204.reuse, R50, R68 ;  /* 0x00000032cc14723c */ /* 0x040ff00000001844 */
[C---:B------:R-:W-:Y:S08]  /*2af0*/  HMMA.16816.F32 R16, R204.reuse, R64, R100 ;  /* 0x00000040cc10723c */ /* 0x040ff00000001864 */
[----:B------:R-:W-:Y:S01]  /*2b00*/  HMMA.16816.F32 R12, R204, R66, R88 ;  /* 0x00000042cc0c723c */ /* 0x000fe20000001858 */
[----:B------:R-:W2:Y:S07]  /*2b10*/  LDSM.16.M88.4 R64, [R3+0x15100] ;  /* 0x015100000340783b */ /* 0x000eae0000000200 */
[C---:B-1----:R-:W-:Y:S08]  /*2b20*/  HMMA.16816.F32 R100, R208.reuse, R52, R92 ;  /* 0x00000034d064723c */ /* 0x042ff0000000185c */
[----:B------:R-:W-:Y:S01]  /*2b30*/  HMMA.16816.F32 R88, R208, R54, R80 ;  /* 0x00000036d058723c */ /* 0x000fe20000001850 */
[----:B------:R-:W1:Y:S07]  /*2b40*/  LDSM.16.M88.4 R52, [R5+0x17900] ;  /* 0x017900000534783b */ /* 0x000e6e0000000200 */
[C---:B------:R-:W-:Y:S08]  /*2b50*/  HMMA.16816.F32 R8, R204.reuse, R60, R96 ;  /* 0x0000003ccc08723c */ /* 0x040ff00000001860 */
[----:B------:R-:W-:Y:S01]  /*2b60*/  HMMA.16816.F32 R68, R204, R62, R84 ;  /* 0x0000003ecc44723c */ /* 0x000fe20000001854 */
[----:B------:R-:W1:Y:S07]  /*2b70*/  LDSM.16.M88.4 R60, [R3+0x15900] ;  /* 0x01590000033c783b */ /* 0x000e6e0000000200 */
[C---:B---3--:R-:W-:Y:S01]  /*2b80*/  HMMA.16816.F32 R80, R208.reuse, R38, R44 ;  /* 0x00000026d050723c */ /* 0x048fe2000000182c */
[----:B------:R-:W3:Y:S07]  /*2b90*/  LDSM.16.M88.4 R44, [R3+0x16100] ;  /* 0x01610000032c783b */ /* 0x000eee0000000200 */
[C---:B----4-:R-:W-:Y:S08]  /*2ba0*/  HMMA.16816.F32 R96, R208.reuse, R40, R76 ;  /* 0x00000028d060723c */ /* 0x050ff0000000184c */
[C---:B------:R-:W-:Y:S01]  /*2bb0*/  HMMA.16816.F32 R84, R208.reuse, R42, R72 ;  /* 0x0000002ad054723c */ /* 0x040fe20000001848 */
[----:B------:R-:W4:Y:S07]  /*2bc0*/  LDSM.16.M88.4 R40, [R3+0x16900] ;  /* 0x016900000328783b */ /* 0x000f2e0000000200 */
[C---:B------:R-:W-:Y:S01]  /*2bd0*/  HMMA.16816.F32 R92, R208.reuse, R36, R56 ;  /* 0x00000024d05c723c */ /* 0x040fe20000001838 */
[----:B------:R-:W1:Y:S07]  /*2be0*/  LDSM.16.M88.4 R36, [R3+0x17100] ;  /* 0x017100000324783b */ /* 0x000e6e0000000200 */
[C---:B------:R-:W-:Y:S08]  /*2bf0*/  HMMA.16816.F32 R76, R208.reuse, R32, R24 ;  /* 0x00000020d04c723c */ /* 0x040ff00000001818 */
[C---:B------:R-:W-:Y:S01]  /*2c00*/  HMMA.16816.F32 R72, R208.reuse, R34, R20 ;  /* 0x00000022d048723c */ /* 0x040fe20000001814 */
[----:B------:R-:W3:Y:S04]  /*2c10*/  LDSM.16.M88.4 R20, [R236+0x18100] ;  /* 0x01810000ec14783b */ /* 0x000ee80000000200 */
[----:B------:R-:W3:Y:S03]  /*2c20*/  LDSM.16.M88.4 R32, [R3+0x17900] ;  /* 0x017900000320783b */ /* 0x000ee60000000200 */
[C---:B------:R-:W-:Y:S08]  /*2c30*/  HMMA.16816.F32 R56, R208.reuse, R28, R16 ;  /* 0x0000001cd038723c */ /* 0x040ff00000001810 */
[----:B------:R-:W-:Y:S08]  /*2c40*/  HMMA.16816.F32 R48, R208, R30, R12 ;  /* 0x0000001ed030723c */ /* 0x000ff0000000180c */
[----:B--2---:R-:W-:Y:S08]  /*2c50*/  HMMA.16816.F32 R16, R212, R64, R100 ;  /* 0x00000040d410723c */ /* 0x004ff00000001864 */
[C---:B-1----:R-:W-:Y:S08]  /*2c60*/  HMMA.16816.F32 R28, R208.reuse, R52, R8 ;  /* 0x00000034d01c723c */ /* 0x042ff00000001808 */
[----:B------:R-:W-:Y:S01]  /*2c70*/  HMMA.16816.F32 R24, R208, R54, R68 ;  /* 0x00000036d018723c */ /* 0x000fe20000001844 */
[----:B------:R-:W-:Y:S07]  /*2c80*/  LDSM.16.M88.4 R52, [R236+0x19900] ;  /* 0x01990000ec34783b */ /* 0x000fee0000000200 */
[C---:B------:R-:W-:Y:S08]  /*2c90*/  HMMA.16816.F32 R12, R212.reuse, R66, R88 ;  /* 0x00000042d40c723c */ /* 0x040ff00000001858 */
[C---:B------:R-:W-:Y:S08]  /*2ca0*/  HMMA.16816.F32 R64, R212.reuse, R62, R84 ;  /* 0x0000003ed440723c */ /* 0x040ff00000001854 */
[C---:B---3--:R-:W-:Y:S08]  /*2cb0*/  HMMA.16816.F32 R92, R212.reuse, R44, R92 ;  /* 0x0000002cd45c723c */ /* 0x048ff0000000185c */
[C---:B------:R-:W-:Y:S01]  /*2cc0*/  HMMA.16816.F32 R84, R212.reuse, R46, R80 ;  /* 0x0000002ed454723c */ /* 0x040fe20000001850 */
[----:B------:R-:W1:Y:S07]  /*2cd0*/  LDSM.16.M88.4 R44, [R236+0x18900] ;  /* 0x01890000ec2c783b */ /* 0x000e6e0000000200 */
[C---:B------:R-:W-:Y:S01]  /*2ce0*/  HMMA.16816.F32 R8, R212.reuse, R60, R96 ;  /* 0x0000003cd408723c */ /* 0x040fe20000001860 */
[----:B------:R-:W-:Y:S07]  /*2cf0*/  LDSM.16.M88.4 R60, [R236+0x1a100] ;  /* 0x01a10000ec3c783b */ /* 0x000fee0000000200 */
[C---:B----4-:R-:W-:Y:S08]  /*2d00*/  HMMA.16816.F32 R88, R212.reuse, R40, R76 ;  /* 0x00000028d458723c */ /* 0x050ff0000000184c */
[C---:B------:R-:W-:Y:S08]  /*2d10*/  HMMA.16816.F32 R76, R212.reuse, R36, R56 ;  /* 0x00000024d44c723c */ /* 0x040ff00000001838 */
[C---:B------:R-:W-:Y:S01]  /*2d20*/  HMMA.16816.F32 R96, R212.reuse, R38, R48 ;  /* 0x00000026d460723c */ /* 0x040fe20000001830 */
[----:B------:R-:W2:Y:S04]  /*2d30*/  LDSM.16.M88.4 R36, [R4+0x18100] ;  /* 0x018100000424783b */ /* 0x000ea80000000200 */
[----:B------:R-:W3:Y:S03]  /*2d40*/  LDSM.16.M88.4 R48, [R236+0x19100] ;  /* 0x01910000ec30783b */ /* 0x000ee60000000200 */
[----:B------:R-:W-:Y:S01]  /*2d50*/  HMMA.16816.F32 R100, R212, R42, R72 ;  /* 0x0000002ad464723c */ /* 0x000fe20000001848 */
[----:B------:R-:W4:Y:S07]  /*2d60*/  LDSM.16.M88.4 R40, [R236+0x1a900] ;  /* 0x01a90000ec28783b */ /* 0x000f2e0000000200 */
[----:B------:R-:W-:Y:S08]  /*2d70*/  HMMA.16816.F32 R68, R216, R20, R16 ;  /* 0x00000014d844723c */ /* 0x000ff00000001810 */
[C---:B------:R-:W-:Y:S01]  /*2d80*/  HMMA.16816.F32 R80, R212.reuse, R32, R28 ;  /* 0x00000020d450723c */ /* 0x040fe2000000181c */
[----:B------:R-:W-:Y:S07]  /*2d90*/  LDSM.16.M88.4 R28, [R4+0x19100] ;  /* 0x01910000041c783b */ /* 0x000fee0000000200 */
[----:B------:R-:W-:Y:S01]  /*2da0*/  HMMA.16816.F32 R72, R212, R34, R24 ;  /* 0x00000022d448723c */ /* 0x000fe20000001818 */
[----:B------:R-:W3:Y:S07]  /*2db0*/  LDSM.16.M88.4 R32, [R4+0x18900] ;  /* 0x018900000420783b */ /* 0x000eee0000000200 */
[C---:B------:R-:W-:Y:S08]  /*2dc0*/  HMMA.16816.F32 R56, R216.reuse, R22, R12 ;  /* 0x00000016d838723c */ /* 0x040ff0000000180c */
[C---:B-1----:R-:W-:Y:S08]  /*2dd0*/  HMMA.16816.F32 R24, R216.reuse, R44, R8 ;  /* 0x0000002cd818723c */ /* 0x042ff00000001808 */
[C---:B------:R-:W-:Y:S08]  /*2de0*/  HMMA.16816.F32 R8, R216.reuse, R52, R88 ;  /* 0x00000034d808723c */ /* 0x040ff00000001858 */
[----:B------:R-:W-:Y:S01]  /*2df0*/  HMMA.16816.F32 R20, R216, R46, R64 ;  /* 0x0000002ed814723c */ /* 0x000fe20000001840 */
[----:B------:R-:W1:Y:S04]  /*2e00*/  LDSM.16.M88.4 R44, [R4+0x19900] ;  /* 0x01990000042c783b */ /* 0x000e680000000200 */
[----:B------:R-:W-:Y:S03]  /*2e10*/  LDSM.16.M88.4 R64, [R4+0x1a900] ;  /* 0x01a900000440783b */ /* 0x000fe60000000200 */
[----:B--2---:R-:W-:Y:S08]  /*2e20*/  HMMA.16816.F32 R88, R220, R36, R68 ;  /* 0x00000024dc58723c */ /* 0x004ff00000001844 */
[C---:B---3--:R-:W-:Y:S08]  /*2e30*/  HMMA.16816.F32 R16, R216.reuse, R48, R92 ;  /* 0x00000030d810723c */ /* 0x048ff0000000185c */
[C---:B------:R-:W-:Y:S08]  /*2e40*/  HMMA.16816.F32 R12, R216.reuse, R50, R84 ;  /* 0x00000032d80c723c */ /* 0x040ff00000001854 */
[C---:B----4-:R-:W-:Y:S08]  /*2e50*/  HMMA.16816.F32 R80, R216.reuse, R40, R80 ;  /* 0x00000028d850723c */ /* 0x050ff00000001850 */
[----:B------:R-:W-:Y:S01]  /*2e60*/  HMMA.16816.F32 R72, R216, R42, R72 ;  /* 0x0000002ad848723c */ /* 0x000fe20000001848 */
[----:B------:R-:W2:Y:S07]  /*2e70*/  LDSM.16.M88.4 R40, [R4+0x1a100] ;  /* 0x01a100000428783b */ /* 0x000eae0000000200 */
[----:B------:R-:W-:Y:S01]  /*2e80*/  HMMA.16816.F32 R68, R220, R38, R56 ;  /* 0x00000026dc44723c */ /* 0x000fe20000001838 */
[----:B------:R-:W3:Y:S04]  /*2e90*/  LDSM.16.M88.4 R56, [R5+0x18100] ;  /* 0x018100000538783b */ /* 0x000ee80000000200 */
[----:B------:R-:W-:Y:S03]  /*2ea0*/  LDSM.16.M88.4 R36, [R5+0x19100] ;  /* 0x019100000524783b */ /* 0x000fe60000000200 */
[C---:B------:R-:W-:Y:S01]  /*2eb0*/  HMMA.16816.F32 R52, R216.reuse, R54, R100 ;  /* 0x00000036d834723c */ /* 0x040fe20000001864 */
[----:B------:R-:W-:Y:S07]  /*2ec0*/  LDSM.16.M88.4 R100, [R3+0x19100] ;  /* 0x019100000364783b */ /* 0x000fee0000000200 */
[C---:B------:R-:W-:Y:S08]  /*2ed0*/  HMMA.16816.F32 R76, R216.reuse, R60, R76 ;  /* 0x0000003cd84c723c */ /* 0x040ff0000000184c */
[----:B------:R-:W-:Y:S01]  /*2ee0*/  HMMA.16816.F32 R84, R216, R62, R96 ;  /* 0x0000003ed854723c */ /* 0x000fe20000001860 */
[----:B------:R-:W4:Y:S07]  /*2ef0*/  LDSM.16.M88.4 R60, [R5+0x18900] ;  /* 0x01890000053c783b */ /* 0x000f2e0000000200 */
[C---:B------:R-:W-:Y:S08]  /*2f00*/  HMMA.16816.F32 R104, R220.reuse, R32, R24 ;  /* 0x00000020dc68723c */ /* 0x040ff00000001818 */
[C---:B------:R-:W-:Y:S01]  /*2f10*/  HMMA.16816.F32 R96, R220.reuse, R34, R20 ;  /* 0x00000022dc60723c */ /* 0x040fe20000001814 */
[----:B------:R-:W-:Y:S07]  /*2f20*/  LDSM.16.M88.4 R32, [R5+0x19900] ;  /* 0x019900000520783b */ /* 0x000fee0000000200 */
[C---:B------:R-:W-:Y:S08]  /*2f30*/  HMMA.16816.F32 R92, R220.reuse, R28, R16 ;  /* 0x0000001cdc5c723c */ /* 0x040ff00000001810 */
[C---:B------:R-:W-:Y:S01]  /*2f40*/  HMMA.16816.F32 R48, R220.reuse, R30, R12 ;  /* 0x0000001edc30723c */ /* 0x040fe2000000180c */
[----:B------:R-:W4:Y:S04]  /*2f50*/  LDSM.16.M88.4 R28, [R5+0x1a100] ;  /* 0x01a10000051c783b */ /* 0x000f280000000200 */
[----:B------:R-:W4:Y:S03]  /*2f60*/  LDSM.16.M88.4 R4, [R5+0x1a900] ;  /* 0x01a900000504783b */ /* 0x000f260000000200 */
[C---:B-1----:R-:W-:Y:S08]  /*2f70*/  HMMA.16816.F32 R20, R220.reuse, R46, R52 ;  /* 0x0000002edc14723c */ /* 0x042ff00000001834 */
[C---:B------:R-:W-:Y:S08]  /*2f80*/  HMMA.16816.F32 R24, R220.reuse, R44, R8 ;  /* 0x0000002cdc18723c */ /* 0x040ff00000001808 */
[----:B--2---:R-:W-:Y:S08]  /*2f90*/  HMMA.16816.F32 R16, R220, R40, R76 ;  /* 0x00000028dc10723c */ /* 0x004ff0000000184c */
[C---:B---3--:R-:W-:Y:S01]  /*2fa0*/  HMMA.16816.F32 R52, R224.reuse, R56, R88 ;  /* 0x00000038e034723c */ /* 0x048fe20000001858 */
[----:B------:R-:W-:Y:S07]  /*2fb0*/  LDSM.16.M88.4 R88, [R3+0x18900] ;  /* 0x018900000358783b */ /* 0x000fee0000000200 */
[----:B------:R-:W-:Y:S01]  /*2fc0*/  HMMA.16816.F32 R68, R224, R58, R68 ;  /* 0x0000003ae044723c */ /* 0x000fe20000001844 */
[----:B------:R-:W1:Y:S07]  /*2fd0*/  LDSM.16.M88.4 R56, [R3+0x18100] ;  /* 0x018100000338783b */ /* 0x000e6e0000000200 */
[C---:B------:R-:W-:Y:S08]  /*2fe0*/  HMMA.16816.F32 R8, R220.reuse, R64, R80 ;  /* 0x00000040dc08723c */ /* 0x040ff00000001850 */
[C---:B------:R-:W-:Y:S08]  /*2ff0*/  HMMA.16816.F32 R12, R220.reuse, R42, R84 ;  /* 0x0000002adc0c723c */ /* 0x040ff00000001854 */
[----:B------:R-:W-:Y:S08]  /*3000*/  HMMA.16816.F32 R40, R220, R66, R72 ;  /* 0x00000042dc28723c */ /* 0x000ff00000001848 */
[C---:B----4-:R-:W-:Y:S01]  /*3010*/  HMMA.16816.F32 R72, R224.reuse, R60, R104 ;  /* 0x0000003ce048723c */ /* 0x050fe20000001868 */
[----:B------:R-:W-:Y:S07]  /*3020*/  LDSM.16.M88.4 R104, [R3+0x19900] ;  /* 0x019900000368783b */ /* 0x000fee0000000200 */
[C---:B------:R-:W-:Y:S08]  /*3030*/  HMMA.16816.F32 R80, R224.reuse, R62, R96 ;  /* 0x0000003ee050723c */ /* 0x040ff00000001860 */
[C---:B------:R-:W-:Y:S08]  /*3040*/  HMMA.16816.F32 R60, R224.reuse, R28, R16 ;  /* 0x0000001ce03c723c */ /* 0x040ff00000001810 */
[C---:B------:R-:W-:Y:S01]  /*3050*/  HMMA.16816.F32 R84, R224.reuse, R36, R92 ;  /* 0x00000024e054723c */ /* 0x040fe2000000185c */
[----:B------:R-:W-:Y:S07]  /*3060*/  LDSM.16.M88.4 R92, [R3+0x1a100] ;  /* 0x01a10000035c783b */ /* 0x000fee0000000200 */
[----:B------:R-:W-:Y:S01]  /*3070*/  HMMA.16816.F32 R16, R224, R4, R8 ;  /* 0x00000004e010723c */ /* 0x000fe20000001808 */
[----:B------:R2:W3:Y:S01]  /*3080*/  LDSM.16.M88.4 R8, [R3+0x1a900] ;  /* 0x01a900000308783b */ /* 0x0004e20000000200 */
[----:B------:R-:W-:-:S06]  /*3090*/  DEPBAR.LE SB0, 0x2 ;  /* 0x000080800000791a */ /* 0x000fcc0000000000 */
[----:B------:R-:W-:Y:S08]  /*30a0*/  HMMA.16816.F32 R44, R224, R30, R12 ;  /* 0x0000001ee02c723c */ /* 0x000ff0000000180c */
[----:B-1----:R-:W-:Y:S01]  /*30b0*/  HMMA.16816.F32 R12, R228, R56, R52 ;  /* 0x00000038e40c723c */ /* 0x002fe20000001834 */
[----:B--2---:R-:W-:-:S07]  /*30c0*/  LOP3.LUT R3, R108, 0xffffffe0, RZ, 0xc0, !PT ;  /* 0xffffffe06c037812 */ /* 0x004fce00078ec0ff */
[----:B------:R-:W-:Y:S01]  /*30d0*/  HMMA.16816.F32 R64, R224, R34, R20 ;  /* 0x00000022e040723c */ /* 0x000fe20000001814 */
[----:B------:R-:W-:-:S07]  /*30e0*/  IMAD.IADD R3, R109, 0x1, -R3 ;  /* 0x000000016d037824 */ /* 0x000fce00078e0a03 */
[----:B------:R-:W-:Y:S01]  /*30f0*/  HMMA.16816.F32 R76, R224, R38, R48 ;  /* 0x00000026e04c723c */ /* 0x000fe20000001830 */
[----:B------:R-:W-:-:S04]  /*3100*/  SHF.R.S32.HI R4, RZ, 0x1f, R3 ;  /* 0x0000001fff047819 */ /* 0x000fc80000011403 */
[----:B------:R-:W-:-:S03]  /*3110*/  LEA.HI R4, R4, R3, RZ, 0x2 ;  /* 0x0000000304047211 */ /* 0x000fc600078f10ff */
[----:B------:R-:W-:Y:S01]  /*3120*/  HMMA.16816.F32 R20, R224, R6, R40 ;  /* 0x00000006e014723c */ /* 0x000fe20000001828 */
[----:B------:R-:W-:-:S05]  /*3130*/  LOP3.LUT R4, R4, 0x7ffffffc, RZ, 0xc0, !PT ;  /* 0x7ffffffc04047812 */ /* 0x000fca00078ec0ff */
[----:B------:R-:W-:Y:S01]  /*3140*/  IMAD.IADD R3, R3, 0x1, -R4 ;  /* 0x0000000103037824 */ /* 0x000fe200078e0a04 */
[----:B------:R-:W-:Y:S01]  /*3150*/  MOV R4, UR4 ;  /* 0x0000000400047c02 */ /* 0x000fe20008000f00 */
[----:B------:R-:W-:Y:S04]  /*3160*/  HMMA.16816.F32 R48, R224, R32, R24 ;  /* 0x00000020e030723c */ /* 0x000fe80000001818 */
[----:B------:R-:W-:-:S04]  /*3170*/  IMAD R3, R3, -0x2, R4 ;  /* 0xfffffffe03037824 */ /* 0x000fc800078e0204 */
[C---:B------:R-:W-:Y:S01]  /*3180*/  HMMA.16816.F32 R24, R228.reuse, R58, R68 ;  /* 0x0000003ae418723c */ /* 0x040fe20000001844 */
[C---:B------:R-:W-:Y:S02]  /*3190*/  ISETP.GT.AND P5, PT, R3.reuse, RZ, PT ;  /* 0x000000ff0300720c */ /* 0x040fe40003fa4270 */
[C---:B------:R-:W-:Y:S02]  /*31a0*/  ISETP.GT.AND P1, PT, R3.reuse, 0x1, PT ;  /* 0x000000010300780c */ /* 0x040fe40003f24270 */
[----:B------:R-:W-:Y:S02]  /*31b0*/  ISETP.GT.AND P6, PT, R3, 0x8, PT ;  /* 0x000000080300780c */ /* 0x000fe40003fc4270 */
[----:B------:R-:W-:Y:S01]  /*31c0*/  FSEL R7, R12, -INF , P5 ;  /* 0xff8000000c077808 */ /* 0x000fe20002800000 */
[----:B------:R-:W-:Y:S01]  /*31d0*/  HMMA.16816.F32 R28, R228, R88, R72 ;  /* 0x00000058e41c723c */ /* 0x000fe20000001848 */
[----:B------:R-:W-:Y:S02]  /*31e0*/  FSEL R6, R13, -INF , P1 ;  /* 0xff8000000d067808 */ /* 0x000fe40000800000 */
[----:B------:R-:W-:-:S02]  /*31f0*/  FSEL R14, R14, -INF , P5 ;  /* 0xff8000000e0e7808 */ /* 0x000fc40002800000 */
[----:B------:R-:W-:Y:S02]  /*3200*/  FMNMX.FTZ R4, R7, R6, !PT ;  /* 0x0000000607047209 */ /* 0x000fe40007810000 */
[----:B------:R-:W-:Y:S01]  /*3210*/  ISETP.GT.AND P5, PT, R3, 0x10, PT ;  /* 0x000000100300780c */ /* 0x000fe20003fa4270 */
[C---:B------:R-:W-:Y:S08]  /*3220*/  HMMA.16816.F32 R32, R228.reuse, R90, R80 ;  /* 0x0000005ae420723c */ /* 0x040ff00000001850 */
[----:B---3--:R-:W-:Y:S01]  /*3230*/  HMMA.16816.F32 R20, R228, R10, R20 ;  /* 0x0000000ae414723c */ /* 0x008fe20000001814 */
[----:B------:R-:W-:-:S06]  /*3240*/  FSEL R12, R26, -INF , P6 ;  /* 0xff8000001a0c7808 */ /* 0x000fcc0003000000 */
[----:B------:R-:W-:Y:S01]  /*3250*/  FSEL R11, R15, -INF , P1 ;  /* 0xff8000000f0b7808 */ /* 0x000fe20000800000 */
[C---:B------:R-:W-:Y:S01]  /*3260*/  HMMA.16816.F32 R16, R228.reuse, R8, R16 ;  /* 0x00000008e410723c */ /* 0x040fe20000001810 */
[----:B------:R-:W-:Y:S02]  /*3270*/  ISETP.GT.AND P1, PT, R3, 0x9, PT ;  /* 0x000000090300780c */ /* 0x000fe40003f24270 */
[----:B------:R-:W-:Y:S02]  /*3280*/  FMNMX.FTZ R5, R14, R11, !PT ;  /* 0x0000000b0e057209 */ /* 0x000fe40007810000 */
[----:B------:R-:W-:Y:S02]  /*3290*/  FSEL R10, R25, -INF , P1 ;  /* 0xff800000190a7808 */ /* 0x000fe40000800000 */
[----:B------:R-:W-:Y:S01]  /*32a0*/  FSEL R8, R24, -INF , P6 ;  /* 0xff80000018087808 */ /* 0x000fe20003000000 */
[----:B------:R-:W-:Y:S01]  /*32b0*/  HMMA.16816.F32 R36, R228, R100, R84 ;  /* 0x00000064e424723c */ /* 0x000fe20000001854 */
[----:B------:R-:W-:Y:S01]  /*32c0*/  FSEL R13, R27, -INF , P1 ;  /* 0xff8000001b0d7808 */ /* 0x000fe20000800000 */
[----:B------:R-:W-:Y:S01]  /*32d0*/  BAR.SYNC.DEFER_BLOCKING 0x0 ;  /* 0x0000000000007b1d */ /* 0x000fe20000010000 */
[----:B------:R-:W-:-:S02]  /*32e0*/  FMNMX.FTZ R4, R8, R4, !PT ;  /* 0x0000000408047209 */ /* 0x000fc40007810000 */
[C---:B------:R-:W-:Y:S02]  /*32f0*/  ISETP.GT.AND P1, PT, R3.reuse, 0x11, PT ;  /* 0x000000110300780c */ /* 0x040fe40003f24270 */
[----:B------:R-:W-:Y:S01]  /*3300*/  FMNMX.FTZ R4, R10, R4, !PT ;  /* 0x000000040a047209 */ /* 0x000fe20007810000 */
[C---:B------:R-:W-:Y:S01]  /*3310*/  HMMA.16816.F32 R56, R228.reuse, R94, R44 ;  /* 0x0000005ee438723c */ /* 0x040fe2000000182c */
[----:B------:R-:W-:Y:S02]  /*3320*/  ISETP.GT.AND P6, PT, R3, 0x18, PT ;  /* 0x000000180300780c */ /* 0x000fe40003fc4270 */
[----:B------:R-:W-:Y:S02]  /*3330*/  FMNMX.FTZ R5, R12, R5, !PT ;  /* 0x000000050c057209 */ /* 0x000fe40007810000 */
[----:B------:R-:W-:Y:S02]  /*3340*/  FSEL R89, R34, -INF , P6 ;  /* 0xff80000022597808 */ /* 0x000fe40003000000 */
[----:B------:R-:W-:Y:S01]  /*3350*/  FSEL R45, R28, -INF , P5 ;  /* 0xff8000001c2d7808 */ /* 0x000fe20002800000 */
[----:B------:R-:W-:Y:S01]  /*3360*/  HMMA.16816.F32 R40, R228, R102, R76 ;  /* 0x00000066e428723c */ /* 0x000fe2000000184c */
[----:B------:R-:W-:-:S02]  /*3370*/  FSEL R44, R29, -INF , P1 ;  /* 0xff8000001d2c7808 */ /* 0x000fc40000800000 */
[----:B------:R-:W-:Y:S02]  /*3380*/  FMNMX.FTZ R4, R45, R4, !PT ;  /* 0x000000042d047209 */ /* 0x000fe40007810000 */
[----:B------:R-:W-:Y:S02]  /*3390*/  FMNMX.FTZ R5, R13, R5, !PT ;  /* 0x000000050d057209 */ /* 0x000fe40007810000 */
[----:B------:R-:W-:Y:S01]  /*33a0*/  FMNMX.FTZ R4, R44, R4, !PT ;  /* 0x000000042c047209 */ /* 0x000fe20007810000 */
[C---:B------:R-:W-:Y:S01]  /*33b0*/  HMMA.16816.F32 R52, R228.reuse, R106, R64 ;  /* 0x0000006ae434723c */ /* 0x040fe20000001840 */
[----:B------:R-:W-:Y:S06]  /*33c0*/  LDSM.16.MT88.4 R24, [R0+0x100] ;  /* 0x000100000018783b */ /* 0x000fec0000004200 */
[----:B------:R-:W-:Y:S01]  /*33d0*/  FSEL R66, R30, -INF , P5 ;  /* 0xff8000001e427808 */ /* 0x000fe20002800000 */
[----:B------:R-:W-:Y:S01]  /*33e0*/  HMMA.16816.F32 R48, R228, R104, R48 ;  /* 0x00000068e430723c */ /* 0x000fe20000001830 */
[----:B------:R-:W-:-:S02]  /*33f0*/  ISETP.GT.AND P5, PT, R3, 0x19, PT ;  /* 0x000000190300780c */ /* 0x000fc40003fa4270 */
[----:B------:R-:W-:Y:S02]  /*3400*/  FSEL R64, R32, -INF , P6 ;  /* 0xff80000020407808 */ /* 0x000fe40003000000 */
[----:B------:R-:W-:Y:S02]  /*3410*/  FSEL R67, R31, -INF , P1 ;  /* 0xff8000001f437808 */ /* 0x000fe40000800000 */
[----:B------:R-:W-:Y:S01]  /*3420*/  ISETP.GT.AND P1, PT, R3, 0x20, PT ;  /* 0x000000200300780c */ /* 0x000fe20003f24270 */
[----:B------:R-:W-:Y:S01]  /*3430*/  HMMA.16816.F32 R60, R228, R92, R60 ;  /* 0x0000005ce43c723c */ /* 0x000fe2000000183c */
[----:B------:R-:W-:Y:S01]  /*3440*/  FSEL R65, R33, -INF , P5 ;  /* 0xff80000021417808 */ /* 0x000fe20002800000 */
[----:B------:R-:W-:Y:S01]  /*3450*/  LDSM.16.MT88.4 R28, [R2+0x3100] ;  /* 0x00310000021c783b */ /* 0x000fe20000004200 */
        /* <DEDUP_REMOVED lines=8> */
[----:B------:R-:W-:-:S02]  /*34e0*/  FMNMX.FTZ R4, R124, R4, !PT ;  /* 0x000000047c047209 */ /* 0x000fc40007810000 */
[----:B------:R-:W-:Y:S02]  /*34f0*/  FSEL R134, R39, -INF , P5 ;  /* 0xff80000027867808 */ /* 0x000fe40002800000 */
        /* <DEDUP_REMOVED lines=30> */
[----:B------:R-:W-:-:S02]  /*36e0*/  ISETP.GT.AND P1, PT, R3, 0x41, PT ;  /* 0x000000410300780c */ /* 0x000fc40003f24270 */
[----:B------:R-:W-:Y:S02]  /*36f0*/  FSEL R247, R60, -INF , P5 ;  /* 0xff8000003cf77808 */ /* 0x000fe40002800000 */
[----:B------:R-:W-:Y:S02]  /*3700*/  FMNMX.FTZ R4, R240, R4, !PT ;  /* 0x00000004f0047209 */ /* 0x000fe40007810000 */
[----:B------:R-:W-:Y:S02]  /*3710*/  FSEL R161, R42, -INF , P6 ;  /* 0xff8000002aa17808 */ /* 0x000fe40003000000 */
[----:B------:R-:W-:Y:S01]  /*3720*/  FMNMX.FTZ R5, R134, R5, !PT ;  /* 0x0000000586057209 */ /* 0x000fe20007810000 */
[----:B------:R-:W-:Y:S01]  /*3730*/  LDSM.16.MT88.4 R40, [R135+0x6100] ;  /* 0x006100008728783b */ /* 0x000fe20000004200 */
        /* <DEDUP_REMOVED lines=40> */
[----:B------:R-:W-:Y:S02]  /*39c0*/  FSEL R149, R23, -INF , P1 ;  /* 0xff80000017957808 */ /* 0x000fe40000800000 */
[----:B------:R-:W-:Y:S01]  /*39d0*/  FMNMX.FTZ R3, R193, R3, !PT ;  /* 0x00000003c1037209 */ /* 0x000fe20007810000 */
[----:B------:R-:W-:Y:S03]  /*39e0*/  LDSM.16.MT88.4 R20, [R2+0x6100] ;  /* 0x006100000214783b */ /* 0x000fe60000004200 */
        /* <DEDUP_REMOVED lines=20> */
[----:B------:R1:W2:Y:S01]  /*3b30*/  MUFU.EX2 R110, R4 ;  /* 0x00000004006e7308 */ /* 0x0002a20000000800 */
[----:B------:R-:W-:Y:S01]  /*3b40*/  FSEL R8, R8, RZ, P1 ;  /* 0x000000ff08087208 */ /* 0x000fe20000800000 */
[--C-:B-1----:R-:W-:Y:S02]  /*3b50*/  FFMA.FTZ R4, R10, c[0x0][0x2d0], -R9.reuse ;  /* 0x0000b4000a047a23 */ /* 0x102fe40000010809 */
[----:B------:R-:W-:-:S04]  /*3b60*/  FFMA.FTZ R10, R45, c[0x0][0x2d0], -R9 ;  /* 0x0000b4002d0a7a23 */ /* 0x000fc80000010809 */
[----:B------:R1:W3:Y:S08]  /*3b70*/  MUFU.EX2 R201, R4 ;  /* 0x0000000400c97308 */ /* 0x0002f00000000800 */
[----:B------:R4:W-:Y:S01]  /*3b80*/  MUFU.EX2 R142, R10 ;  /* 0x0000000a008e7308 */ /* 0x0009e20000000800 */
[----:B-1----:R-:W-:-:S07]  /*3b90*/  FFMA.FTZ R4, R14, c[0x0][0x2d0], -R8 ;  /* 0x0000b4000e047a23 */ /* 0x002fce0000010808 */
[----:B------:R1:W-:Y:S01]  /*3ba0*/  MUFU.EX2 R251, R4 ;  /* 0x0000000400fb7308 */ /* 0x0003e20000000800 */
[----:B----4-:R-:W-:-:S07]  /*3bb0*/  FFMA.FTZ R10, R44, c[0x0][0x2d0], -R9 ;  /* 0x0000b4002c0a7a23 */ /* 0x010fce0000010809 */
[----:B------:R4:W-:Y:S01]  /*3bc0*/  MUFU.EX2 R144, R10 ;  /* 0x0000000a00907308 */ /* 0x0009e20000000800 */
[----:B-1----:R-:W-:Y:S01]  /*3bd0*/  FFMA.FTZ R4, R11, c[0x0][0x2d0], -R8 ;  /* 0x0000b4000b047a23 */ /* 0x002fe20000010808 */
[----:B--2---:R-:W-:-:S06]  /*3be0*/  MOV R11, R110 ;  /* 0x0000006e000b7202 */ /* 0x004fcc0000000f00 */
[----:B------:R1:W2:Y:S01]  /*3bf0*/  MUFU.EX2 R194, R4 ;  /* 0x0000000400c27308 */ /* 0x0002a20000000800 */
[----:B---3--:R-:W-:Y:S01]  /*3c00*/  F2FP.PACK_AB R6, R201, R11 ;  /* 0x0000000bc906723e */ /* 0x008fe200000000ff */
[----:B----4-:R-:W-:-:S06]  /*3c10*/  FFMA.FTZ R10, R64, c[0x0][0x2d0], -R9 ;  /* 0x0000b400400a7a23 */ /* 0x010fcc0000010809 */
[----:B------:R3:W-:Y:S01]  /*3c20*/  MUFU.EX2 R120, R10 ;  /* 0x0000000a00787308 */ /* 0x0007e20000000800 */
[----:B-1----:R-:W-:Y:S01]  /*3c30*/  FFMA.FTZ R4, R12, c[0x0][0x2d0], -R8 ;  /* 0x0000b4000c047a23 */ /* 0x002fe20000010808 */
[----:B--2---:R-:W-:-:S06]  /*3c40*/  F2FP.PACK_AB R5, R194, R251 ;  /* 0x000000fbc205723e */ /* 0x004fcc00000000ff */
[----:B------:R1:W-:Y:S01]  /*3c50*/  MUFU.EX2 R241, R4 ;  /* 0x0000000400f17308 */ /* 0x0003e20000000800 */
[----:B---3--:R-:W-:-:S07]  /*3c60*/  FFMA.FTZ R10, R65, c[0x0][0x2d0], -R9 ;  /* 0x0000b400410a7a23 */ /* 0x008fce0000010809 */
[----:B------:R2:W-:Y:S01]  /*3c70*/  MUFU.EX2 R169, R10 ;  /* 0x0000000a00a97308 */ /* 0x0005e20000000800 */
[--C-:B-1----:R-:W-:Y:S02]  /*3c80*/  FFMA.FTZ R4, R13, c[0x0][0x2d0], -R8.reuse ;  /* 0x0000b4000d047a23 */ /* 0x102fe40000010808 */
        /* <DEDUP_REMOVED lines=8> */
[----:B------:R2:W3:Y:S07]  /*3d10*/  MUFU.EX2 R252, R10 ;  /* 0x0000000a00fc7308 */ /* 0x0004ee0000000800 */
[C---:B------:R-:W-:Y:S01]  /*3d20*/  HMMA.16816.F32 R72, R4.reuse, R30, RZ ;  /* 0x0000001e0448723c */ /* 0x040fe200000018ff */
[----:B------:R-:W4:Y:S07]  /*3d30*/  LDSM.16.MT88.4 R28, [R237+0x3100] ;  /* 0x00310000ed1c783b */ /* 0x000f2e0000004200 */
        /* <DEDUP_REMOVED lines=13> */
[----:B---3--:R-:W-:-:S06]  /*3e10*/  IMAD.MOV.U32 R10, RZ, RZ, R143 ;  /* 0x000000ffff0a7224 */ /* 0x008fcc00078e008f */
[C---:B------:R-:W-:Y:S08]  /*3e20*/  HMMA.16816.F32 R96, R4.reuse, R24, RZ ;  /* 0x000000180460723c */ /* 0x040ff000000018ff */
[C---:B------:R-:W-:Y:S01]  /*3e30*/  HMMA.16816.F32 R60, R4.reuse, R26, RZ ;  /* 0x0000001a043c723c */ /* 0x040fe200000018ff */
[----:B------:R-:W3:Y:S07]  /*3e40*/  LDSM.16.MT88.4 R24, [R2+0x900] ;  /* 0x000900000218783b */ /* 0x000eee0000004200 */
[C---:B------:R-:W-:Y:S08]  /*3e50*/  HMMA.16816.F32 R44, R4.reuse, R36, RZ ;  /* 0x00000024042c723c */ /* 0x040ff000000018ff */
[C---:B------:R-:W-:Y:S08]  /*3e60*/  HMMA.16816.F32 R92, R4.reuse, R38, RZ ;  /* 0x00000026045c723c */ /* 0x040ff000000018ff */
[C---:B----4-:R-:W-:Y:S08]  /*3e70*/  HMMA.16816.F32 R36, R4.reuse, R28, RZ ;  /* 0x0000001c0424723c */ /* 0x050ff000000018ff */
[C---:B------:R-:W-:Y:S01]  /*3e80*/  HMMA.16816.F32 R108, R4.reuse, R30, RZ ;  /* 0x0000001e046c723c */ /* 0x040fe200000018ff */
[----:B------:R-:W4:Y:S07]  /*3e90*/  LDSM.16.MT88.4 R28, [R2+0x3900] ;  /* 0x00390000021c783b */ /* 0x000f2e0000004200 */
[C---:B--2---:R-:W-:Y:S08]  /*3ea0*/  HMMA.16816.F32 R64, R4.reuse, R12, RZ ;  /* 0x0000000c0440723c */ /* 0x044ff000000018ff */
[C---:B------:R-:W-:Y:S01]  /*3eb0*/  HMMA.16816.F32 R112, R4.reuse, R14, RZ ;  /* 0x0000000e0470723c */ /* 0x040fe200000018ff */
[----:B------:R-:W2:Y:S07]  /*3ec0*/  LDSM.16.MT88.4 R12, [R2+0x6900] ;  /* 0x00690000020c783b */ /* 0x000eae0000004200 */
[C---:B------:R-:W-:Y:S08]  /*3ed0*/  HMMA.16816.F32 R104, R4.reuse, R32, RZ ;  /* 0x000000200468723c */ /* 0x040ff000000018ff */
[C---:B------:R-:W-:Y:S01]  /*3ee0*/  HMMA.16816.F32 R80, R4.reuse, R34, RZ ;  /* 0x000000220450723c */ /* 0x040fe200000018ff */
[----:B------:R-:W2:Y:S07]  /*3ef0*/  LDSM.16.MT88.4 R32, [R135+0x900] ;  /* 0x000900008720783b */ /* 0x000eae0000004200 */
[C---:B------:R-:W-:Y:S07]  /*3f00*/  HMMA.16816.F32 R116, R4.reuse, R42, RZ ;  /* 0x0000002a0474723c */ /* 0x040fee00000018ff */
[----:B------:R-:W-:Y:S01]  /*3f10*/  MOV R43, R120 ;  /* 0x00000078002b7202 */ /* 0x000fe20000000f00 */
[C---:B-1----:R-:W-:Y:S08]  /*3f20*/  HMMA.16816.F32 R128, R4.reuse, R22, RZ ;  /* 0x000000160480723c */ /* 0x042ff000000018ff */
[C---:B------:R-:W-:Y:S01]  /*3f30*/  HMMA.16816.F32 R120, R4.reuse, R20, RZ ;  /* 0x000000140478723c */ /* 0x040fe200000018ff */
[----:B------:R-:W-:Y:S07]  /*3f40*/  LDSM.16.MT88.4 R20, [R237+0x900] ;  /* 0x00090000ed14783b */ /* 0x000fee0000004200 */
[C---:B------:R-:W-:Y:S08]  /*3f50*/  HMMA.16816.F32 R136, R4.reuse, R16, RZ ;  /* 0x000000100488723c */ /* 0x040ff000000018ff */
[C---:B------:R-:W-:Y:S01]  /*3f60*/  HMMA.16816.F32 R180, R4.reuse, R18, RZ ;  /* 0x0000001204b4723c */ /* 0x040fe200000018ff */
[----:B------:R-:W1:Y:S07]  /*3f70*/  LDSM.16.MT88.4 R16, [R0+0x900] ;  /* 0x000900000010783b */ /* 0x000e6e0000004200 */
[----:B------:R-:W-:Y:S07]  /*3f80*/  HMMA.16816.F32 R88, R4, R40, RZ ;  /* 0x000000280458723c */ /* 0x000fee00000018ff */
[----:B------:R-:W-:Y:S01]  /*3f90*/  F2FP.PACK_AB R4, R144, R142 ;  /* 0x0000008e9004723e */ /* 0x000fe200000000ff */
[----:B------:R-:W-:Y:S01]  /*3fa0*/  IMAD.MOV.U32 R41, RZ, RZ, R148 ;  /* 0x000000ffff297224 */ /* 0x000fe200078e0094 */
[----:B------:R-:W-:-:S02]  /*3fb0*/  F2FP.PACK_AB R5, R252, R150 ;  /* 0x00000096fc05723e */ /* 0x000fc400000000ff */
[----:B------:R-:W-:Y:S02]  /*3fc0*/  F2FP.PACK_AB R6, R169, R43 ;  /* 0x0000002ba906723e */ /* 0x000fe400000000ff */
[----:B------:R-:W-:Y:S02]  /*3fd0*/  F2FP.PACK_AB R7, R168, R155 ;  /* 0x0000009ba807723e */ /* 0x000fe400000000ff */
[----:B------:R-:W-:-:S05]  /*3fe0*/  MOV R40, R149 ;  /* 0x0000009500287202 */ /* 0x000fca0000000f00 */
[C---:B---3--:R-:W-:Y:S07]  /*3ff0*/  HMMA.16816.F32 R172, R4.reuse, R26, R80 ;  /* 0x0000001a04ac723c */ /* 0x048fee0000001850 */
[----:B------:R-:W-:Y:S01]  /*4000*/  IMAD.MOV.U32 R83, RZ, RZ, R147 ;  /* 0x000000ffff537224 */ /* 0x000fe200078e0093 */
[----:B------:R-:W-:Y:S01]  /*4010*/  MOV R81, R145 ;  /* 0x0000009100517202 */ /* 0x000fe20000000f00 */
[----:B------:R-:W-:Y:S01]  /*4020*/  IMAD.MOV.U32 R82, RZ, RZ, R146 ;  /* 0x000000ffff527224 */ /* 0x000fe200078e0092 */
[----:B----4-:R-:W-:Y:S01]  /*4030*/  HMMA.16816.F32 R164, R4, R30, R72 ;  /* 0x0000001e04a4723c */ /* 0x010fe20000001848 */
[----:B------:R-:W-:-:S06]  /*4040*/  IMAD.MOV.U32 R80, RZ, RZ, R144 ;  /* 0x000000ffff507224 */ /* 0x000fcc00078e0090 */
[----:B------:R-:W-:Y:S01]  /*4050*/  IMAD.MOV.U32 R31, RZ, RZ, R141 ;  /* 0x000000ffff1f7224 */ /* 0x000fe200078e008d */
[----:B------:R-:W-:Y:S01]  /*4060*/  HMMA.16816.F32 R144, R4, R28, R56 ;  /* 0x0000001c0490723c */ /* 0x000fe20000001838 */
[----:B------:R-:W-:-:S06]  /*4070*/  IMAD.MOV.U32 R30, RZ, RZ, R140 ;  /* 0x000000ffff1e7224 */ /* 0x000fcc00078e008c */
[----:B------:R-:W-:Y:S01]  /*4080*/  MOV R28, R142 ;  /* 0x0000008e001c7202 */ /* 0x000fe20000000f00 */
[----:B------:R-:W-:Y:S01]  /*4090*/  HMMA.16816.F32 R232, R4, R24, R104 ;  /* 0x0000001804e8723c */ /* 0x000fe20000001868 */
[----:B------:R-:W-:Y:S01]  /*40a0*/  LDSM.16.MT88.4 R24, [R237+0x3900] ;  /* 0x00390000ed18783b */ /* 0x000fe20000004200 */
[----:B------:R-:W-:-:S06]  /*40b0*/  IMAD.MOV.U32 R29, RZ, RZ, R150 ;  /* 0x000000ffff1d7224 */ /* 0x000fcc00078e0096 */
[C---:B--2---:R-:W-:Y:S08]  /*40c0*/  HMMA.16816.F32 R140, R4.reuse, R12, R52 ;  /* 0x0000000c048c723c */ /* 0x044ff00000001834 */
[C---:B------:R-:W-:Y:S01]  /*40d0*/  HMMA.16816.F32 R104, R4.reuse, R14, R48 ;  /* 0x0000000e0468723c */ /* 0x040fe20000001830 */
[----:B------:R-:W2:Y:S07]  /*40e0*/  LDSM.16.MT88.4 R12, [R135+0x3900] ;  /* 0x00390000870c783b */ /* 0x000eae0000004200 */
[C---:B------:R-:W-:Y:S07]  /*40f0*/  HMMA.16816.F32 R176, R4.reuse, R34, R84 ;  /* 0x0000002204b0723c */ /* 0x040fee0000001854 */
[----:B------:R-:W-:Y:S01]  /*4100*/  MOV R87, R202 ;  /* 0x000000ca00577202 */ /* 0x000fe20000000f00 */
[----:B------:R-:W-:Y:S01]  /*4110*/  IMAD.MOV.U32 R86, RZ, RZ, R201 ;  /* 0x000000ffff567224 */ /* 0x000fe200078e00c9 */
[----:B------:R-:W-:Y:S01]  /*4120*/  MOV R84, R171 ;  /* 0x000000ab00547202 */ /* 0x000fe20000000f00 */
[----:B------:R-:W-:Y:S01]  /*4130*/  IMAD.MOV.U32 R85, RZ, RZ, R200 ;  /* 0x000000ffff557224 */ /* 0x000fe200078e00c8 */
[C---:B-1----:R-:W-:Y:S08]  /*4140*/  HMMA.16816.F32 R60, R4.reuse, R18, R60 ;  /* 0x00000012043c723c */ /* 0x042ff0000000183c */
[C---:B------:R-:W-:Y:S07]  /*4150*/  HMMA.16816.F32 R200, R4.reuse, R20, R100 ;  /* 0x0000001404c8723c */ /* 0x040fee0000001864 */
[----:B------:R-:W-:Y:S01]  /*4160*/  IMAD.MOV.U32 R102, RZ, RZ, R170 ;  /* 0x000000ffff667224 */ /* 0x000fe200078e00aa */
[----:B------:R-:W-:Y:S01]  /*4170*/  MOV R100, R168 ;  /* 0x000000a800647202 */ /* 0x000fe20000000f00 */
[----:B------:R-:W-:Y:S01]  /*4180*/  IMAD.MOV.U32 R101, RZ, RZ, R169 ;  /* 0x000000ffff657224 */ /* 0x000fe200078e00a9 */
[C---:B------:R-:W-:Y:S01]  /*4190*/  HMMA.16816.F32 R148, R4.reuse, R32, R68 ;  /* 0x000000200494723c */ /* 0x040fe20000001844 */
[----:B------:R-:W-:Y:S07]  /*41a0*/  LDSM.16.MT88.4 R32, [R0+0x6900] ;  /* 0x006900000020783b */ /* 0x000fee0000004200 */
[C---:B------:R-:W-:Y:S01]  /*41b0*/  HMMA.16816.F32 R168, R4.reuse, R22, R76 ;  /* 0x0000001604a8723c */ /* 0x040fe2000000184c */
[----:B------:R-:W1:Y:S06]  /*41c0*/  LDSM.16.MT88.4 R20, [R0+0x3900] ;  /* 0x003900000014783b */ /* 0x000e6c0000004200 */
[----:B------:R-:W-:Y:S01]  /*41d0*/  IMAD.MOV.U32 R79, RZ, RZ, R195 ;  /* 0x000000ffff4f7224 */ /* 0x000fe200078e00c3 */
[----:B------:R-:W-:Y:S01]  /*41e0*/  MOV R77, R193 ;  /* 0x000000c1004d7202 */ /* 0x000fe20000000f00 */
[----:B------:R-:W-:Y:S01]  /*41f0*/  IMAD.MOV.U32 R78, RZ, RZ, R194 ;  /* 0x000000ffff4e7224 */ /* 0x000fe200078e00c2 */
[----:B--2---:R-:W-:Y:S01]  /*4200*/  HMMA.16816.F32 R44, R4, R12, R44 ;  /* 0x0000000c042c723c */ /* 0x004fe2000000182c */
[----:B------:R-:W-:-:S07]  /*4210*/  IMAD.MOV.U32 R76, RZ, RZ, R192 ;  /* 0x000000ffff4c7224 */ /* 0x000fce00078e00c0 */
[C---:B------:R-:W-:Y:S01]  /*4220*/  HMMA.16816.F32 R192, R4.reuse, R16, R96 ;  /* 0x0000001004c0723c */ /* 0x040fe20000001860 */
[----:B------:R-:W2:Y:S06]  /*4230*/  LDSM.16.MT88.4 R16, [R135+0x6900] ;  /* 0x006900008710783b */ /* 0x000eac0000004200 */
[----:B------:R-:W-:Y:S01]  /*4240*/  IMAD.MOV.U32 R99, RZ, RZ, R10 ;  /* 0x000000ffff637224 */ /* 0x000fe200078e000a */
[C---:B------:R-:W-:Y:S01]  /*4250*/  HMMA.16816.F32 R48, R4.reuse, R14, R92 ;  /* 0x0000000e0430723c */ /* 0x040fe2000000185c */
[----:B------:R-:W-:Y:S01]  /*4260*/  FFMA.FTZ R10, R124, c[0x0][0x2d0], -R9 ;  /* 0x0000b4007c0a7a23 */ /* 0x000fe20000010809 */
[----:B------:R-:W3:Y:S01]  /*4270*/  LDSM.16.MT88.4 R12, [R237+0x6900] ;  /* 0x00690000ed0c783b */ /* 0x000ee20000004200 */
[----:B------:R-:W-:Y:S01]  /*4280*/  IMAD.MOV.U32 R98, RZ, RZ, R43 ;  /* 0x000000ffff627224 */ /* 0x000fe200078e002b */
[----:B------:R-:W-:Y:S01]  /*4290*/  MOV R97, R40 ;  /* 0x0000002800617202 */ /* 0x000fe20000000f00 */
[----:B------:R4:W-:Y:S01]  /*42a0*/  MUFU.EX2 R103, R10 ;  /* 0x0000000a00677308 */ /* 0x0009e20000000800 */
[----:B------:R-:W-:Y:S01]  /*42b0*/  IMAD.MOV.U32 R96, RZ, RZ, R41 ;  /* 0x000000ffff607224 */ /* 0x000fe200078e0029 */
[----:B------:R-:W-:Y:S01]  /*42c0*/  MOV R95, R155 ;  /* 0x0000009b005f7202 */ /* 0x000fe20000000f00 */
[----:B------:R-:W-:Y:S01]  /*42d0*/  HMMA.16816.F32 R40, R4, R26, R108 ;  /* 0x0000001a0428723c */ /* 0x000fe2000000186c */
[----:B------:R-:W-:Y:S01]  /*42e0*/  MOV R93, R76 ;  /* 0x0000004c005d7202 */ /* 0x000fe20000000f00 */
[----:B------:R-:W-:Y:S01]  /*42f0*/  IMAD.MOV.U32 R94, RZ, RZ, R99 ;  /* 0x000000ffff5e7224 */ /* 0x000fe200078e0063 */
[----:B------:R-:W-:Y:S01]  /*4300*/  MOV R124, R86 ;  /* 0x00000056007c7202 */ /* 0x000fe20000000f00 */
[----:B------:R-:W-:-:S02]  /*4310*/  IMAD.MOV.U32 R99, RZ, RZ, R100 ;  /* 0x000000ffff637224 */ /* 0x000fc400078e0064 */
[----:B------:R-:W-:Y:S01]  /*4320*/  IMAD.MOV.U32 R100, RZ, RZ, R101 ;  /* 0x000000ffff647224 */ /* 0x000fe200078e0065 */
[----:B------:R-:W-:Y:S01]  /*4330*/  MOV R110, R79 ;  /* 0x0000004f006e7202 */ /* 0x000fe20000000f00 */
[C---:B-1----:R-:W-:Y:S01]  /*4340*/  HMMA.16816.F32 R52, R4.reuse, R20, R64 ;  /* 0x000000140434723c */ /* 0x042fe20000001840 */
[----:B------:R-:W-:Y:S01]  /*4350*/  IMAD.MOV.U32 R108, RZ, RZ, R252 ;  /* 0x000000ffff6c7224 */ /* 0x000fe200078e00fc */
[----:B------:R-:W-:Y:S01]  /*4360*/  MOV R101, R102 ;  /* 0x0000006600657202 */ /* 0x000fe20000000f00 */
[----:B------:R-:W-:Y:S02]  /*4370*/  IMAD.MOV.U32 R111, RZ, RZ, R78 ;  /* 0x000000ffff6f7224 */ /* 0x000fe400078e004e */
[----:B----4-:R-:W-:Y:S02]  /*4380*/  FFMA.FTZ R10, R125, c[0x0][0x2d0], -R9 ;  /* 0x0000b4007d0a7a23 */ /* 0x010fe40000010809 */
[----:B------:R-:W-:Y:S01]  /*4390*/  IMAD.MOV.U32 R102, RZ, RZ, R84 ;  /* 0x000000ffff667224 */ /* 0x000fe200078e0054 */
[----:B------:R-:W-:Y:S01]  /*43a0*/  HMMA.16816.F32 R56, R4, R22, R112 ;  /* 0x000000160438723c */ /* 0x000fe20000001870 */
[----:B------:R1:W-:Y:S01]  /*43b0*/  MUFU.EX2 R155, R10 ;  /* 0x0000000a009b7308 */ /* 0x0003e20000000800 */
[----:B------:R-:W-:Y:S01]  /*43c0*/  IMAD.MOV.U32 R109, RZ, RZ, R85 ;  /* 0x000000ffff6d7224 */ /* 0x000fe200078e0055 */
[----:B------:R-:W-:Y:S01]  /*43d0*/  MOV R21, R83 ;  /* 0x0000005300157202 */ /* 0x000fe20000000f00 */
[----:B------:R-:W-:-:S02]  /*43e0*/  IMAD.MOV.U32 R125, RZ, RZ, R87 ;  /* 0x000000ffff7d7224 */ /* 0x000fc400078e0057 */
[----:B------:R-:W-:Y:S01]  /*43f0*/  IMAD.MOV.U32 R20, RZ, RZ, R82 ;  /* 0x000000ffff147224 */ /* 0x000fe200078e0052 */
[----:B------:R-:W-:Y:S01]  /*4400*/  MOV R22, R80 ;  /* 0x0000005000167202 */ /* 0x000fe20000000f00 */
[C---:B------:R-:W-:Y:S01]  /*4410*/  HMMA.16816.F32 R84, R4.reuse, R34, R180 ;  /* 0x000000220454723c */ /* 0x040fe200000018b4 */
[----:B------:R-:W-:Y:S01]  /*4420*/  IMAD.MOV.U32 R23, RZ, RZ, R81 ;  /* 0x000000ffff177224 */ /* 0x000fe200078e0051 */
[----:B------:R-:W-:Y:S01]  /*4430*/  MOV R114, R31 ;  /* 0x0000001f00727202 */ /* 0x000fe20000000f00 */
[----:B------:R-:W-:Y:S02]  /*4440*/  IMAD.MOV.U32 R115, RZ, RZ, R30 ;  /* 0x000000ffff737224 */ /* 0x000fe400078e001e */
[----:B------:R-:W-:Y:S02]  /*4450*/  IMAD.MOV.U32 R113, RZ, RZ, R28 ;  /* 0x000000ffff717224 */ /* 0x000fe400078e001c */
[----:B------:R-:W-:Y:S01]  /*4460*/  IMAD.MOV.U32 R112, RZ, RZ, R29 ;  /* 0x000000ffff707224 */ /* 0x000fe200078e001d */
[C---:B--2---:R-:W-:Y:S01]  /*4470*/  HMMA.16816.F32 R64, R4.reuse, R16, R88 ;  /* 0x000000100440723c */ /* 0x044fe20000001858 */
[----:B-1----:R-:W-:Y:S01]  /*4480*/  FFMA.FTZ R10, R126, c[0x0][0x2d0], -R9 ;  /* 0x0000b4007e0a7a23 */ /* 0x002fe20000010809 */
[----:B------:R-:W-:Y:S01]  /*4490*/  LDSM.16.MT88.4 R28, [R135+0x1100] ;  /* 0x00110000871c783b */ /* 0x000fe20000004200 */
[----:B------:R-:W-:Y:S01]  /*44a0*/  IMAD.MOV.U32 R35, RZ, RZ, R93 ;  /* 0x000000ffff237224 */ /* 0x000fe200078e005d */
[----:B------:R-:W-:Y:S01]  /*44b0*/  MOV R181, R94 ;  /* 0x0000005e00b57202 */ /* 0x000fe20000000f00 */
[----:B------:R1:W2:Y:S03]  /*44c0*/  MUFU.EX2 R126, R10 ;  /* 0x0000000a007e7308 */ /* 0x0002a60000000800 */
[C---:B------:R-:W-:Y:S01]  /*44d0*/  HMMA.16816.F32 R68, R4.reuse, R18, R116 ;  /* 0x000000120444723c */ /* 0x040fe20000001874 */
[----:B------:R-:W4:Y:S07]  /*44e0*/  LDSM.16.MT88.4 R16, [R2+0x1100] ;  /* 0x001100000210783b */ /* 0x000f2e0000004200 */
[----:B---3--:R-:W-:Y:S01]  /*44f0*/  HMMA.16816.F32 R72, R4, R12, R120 ;  /* 0x0000000c0448723c */ /* 0x008fe20000001878 */
[----:B-1----:R-:W-:Y:S01]  /*4500*/  FFMA.FTZ R10, R127, c[0x0][0x2d0], -R9 ;  /* 0x0000b4007f0a7a23 */ /* 0x002fe20000010809 */
[----:B------:R-:W-:Y:S01]  /*4510*/  MOV R127, R23 ;  /* 0x00000017007f7202 */ /* 0x000fe20000000f00 */
[----:B--2---:R-:W-:-:S05]  /*4520*/  IMAD.MOV.U32 R180, RZ, RZ, R126 ;  /* 0x000000ffffb47224 */ /* 0x004fca00078e007e */
[----:B------:R-:W-:Y:S01]  /*4530*/  HMMA.16816.F32 R36, R4, R24, R36 ;  /* 0x000000180424723c */ /* 0x000fe20000001824 */
[----:B------:R1:W2:Y:S01]  /*4540*/  MUFU.EX2 R91, R10 ;  /* 0x0000000a005b7308 */ /* 0x0002a20000000800 */
[----:B------:R-:W-:Y:S01]  /*4550*/  LDSM.16.MT88.4 R24, [R2+0x4100] ;  /* 0x004100000218783b */ /* 0x000fe20000004200 */
[----:B------:R-:W-:-:S05]  /*4560*/  IMAD.MOV.U32 R126, RZ, RZ, R22 ;  /* 0x000000ffff7e7224 */ /* 0x000fca00078e0016 */
[----:B------:R-:W-:Y:S07]  /*4570*/  HMMA.16816.F32 R80, R4, R32, R136 ;  /* 0x000000200450723c */ /* 0x000fee0000001888 */
[----:B------:R-:W-:Y:S01]  /*4580*/  MOV R32, R97 ;  /* 0x0000006100207202 */ /* 0x000fe20000000f00 */
[----:B------:R-:W-:Y:S02]  /*4590*/  IMAD.MOV.U32 R33, RZ, RZ, R98 ;  /* 0x000000ffff217224 */ /* 0x000fe400078e0062 */
[----:B-1----:R-:W-:-:S02]  /*45a0*/  FFMA.FTZ R10, R133, c[0x0][0x2d0], -R8 ;  /* 0x0000b400850a7a23 */ /* 0x002fc40000010808 */
[----:B--2---:R-:W-:Y:S02]  /*45b0*/  IMAD.MOV.U32 R183, RZ, RZ, R91 ;  /* 0x000000ffffb77224 */ /* 0x004fe400078e005b */
[----:B------:R1:W2:Y:S01]  /*45c0*/  MUFU.EX2 R92, R10 ;  /* 0x0000000a005c7308 */ /* 0x0002a20000000800 */
[----:B------:R-:W-:Y:S02]  /*45d0*/  IMAD.MOV.U32 R133, RZ, RZ, R20 ;  /* 0x000000ffff857224 */ /* 0x000fe400078e0014 */
[----:B-1----:R-:W-:Y:S01]  /*45e0*/  FFMA.FTZ R10, R134, c[0x0][0x2d0], -R8 ;  /* 0x0000b400860a7a23 */ /* 0x002fe20000010808 */
[----:B------:R-:W-:Y:S01]  /*45f0*/  MOV R134, R111 ;  /* 0x0000006f00867202 */ /* 0x000fe20000000f00 */
[----:B--2---:R-:W-:-:S03]  /*4600*/  IMAD.MOV.U32 R123, RZ, RZ, R92 ;  /* 0x000000ffff7b7224 */ /* 0x004fc600078e005c */
[----:B------:R-:W1:Y:S01]  /*4610*/  MUFU.EX2 R88, R10 ;  /* 0x0000000a00587308 */ /* 0x000e620000000800 */
[----:B------:R-:W-:Y:S02]  /*4620*/  IMAD.MOV.U32 R92, RZ, RZ, R77 ;  /* 0x000000ffff5c7224 */ /* 0x000fe400078e004d */
[----:B------:R-:W-:Y:S01]  /*4630*/  HMMA.16816.F32 R76, R4, R14, R128 ;  /* 0x0000000e044c723c */ /* 0x000fe20000001880 */
[----:B------:R-:W2:Y:S01]  /*4640*/  LDSM.16.MT88.4 R12, [R2+0x7100] ;  /* 0x00710000020c783b */ /* 0x000ea20000004200 */
[----:B------:R-:W-:-:S05]  /*4650*/  IMAD.MOV.U32 R34, RZ, RZ, R92 ;  /* 0x000000ffff227224 */ /* 0x000fca00078e005c */
[----:B------:R-:W-:Y:S01]  /*4660*/  F2FP.PACK_AB R4, R155, R103 ;  /* 0x000000679b04723e */ /* 0x000fe200000000ff */
[----:B------:R-:W-:Y:S01]  /*4670*/  IMAD.MOV.U32 R131, RZ, RZ, R21 ;  /* 0x000000ffff837224 */ /* 0x000fe200078e0015 */
[----:B------:R-:W-:Y:S01]  /*4680*/  F2FP.PACK_AB R6, R183, R180 ;  /* 0x000000b4b706723e */ /* 0x000fe200000000ff */
[----:B------:R-:W3:Y:S01]  /*4690*/  LDSM.16.MT88.4 R20, [R237+0x1100] ;  /* 0x00110000ed14783b */ /* 0x000ee20000004200 */
[----:B------:R-:W-:Y:S01]  /*46a0*/  MOV R130, R108 ;  /* 0x0000006c00827202 */ /* 0x000fe20000000f00 */
[----:B------:R-:W-:Y:S01]  /*46b0*/  IMAD.MOV.U32 R129, RZ, RZ, R109 ;  /* 0x000000ffff817224 */ /* 0x000fe200078e006d */
[----:B-1----:R-:W-:Y:S01]  /*46c0*/  MOV R182, R88 ;  /* 0x0000005800b67202 */ /* 0x002fe20000000f00 */
[----:B------:R-:W-:Y:S02]  /*46d0*/  FFMA.FTZ R10, R161, c[0x0][0x2d0], -R8 ;  /* 0x0000b400a10a7a23 */ /* 0x000fe40000010808 */
[----:B------:R-:W-:Y:S01]  /*46e0*/  IMAD.MOV.U32 R161, RZ, RZ, R96 ;  /* 0x000000ffffa17224 */ /* 0x000fe200078e0060 */
[----:B------:R-:W-:Y:S01]  /*46f0*/  F2FP.PACK_AB R5, R182, R123 ;  /* 0x0000007bb605723e */ /* 0x000fe200000000ff */
[----:B------:R1:W-:Y:S01]  /*4700*/  MUFU.EX2 R252, R10 ;  /* 0x0000000a00fc7308 */ /* 0x0003e20000000800 */
[----:B------:R-:W-:-:S02]  /*4710*/  IMAD.MOV.U32 R128, RZ, RZ, R110 ;  /* 0x000000ffff807224 */ /* 0x000fc400078e006e */
[----:B-1----:R-:W-:Y:S02]  /*4720*/  FFMA.FTZ R10, R160, c[0x0][0x2d0], -R8 ;  /* 0x0000b400a00a7a23 */ /* 0x002fe40000010808 */
[----:B------:R-:W-:-:S04]  /*4730*/  IMAD.MOV.U32 R160, RZ, RZ, R95 ;  /* 0x000000ffffa07224 */ /* 0x000fc800078e005f */
[----:B------:R-:W1:Y:S02]  /*4740*/  MUFU.EX2 R10, R10 ;  /* 0x0000000a000a7308 */ /* 0x000e640000000800 */
[----:B-1----:R-:W-:-:S07]  /*4750*/  F2FP.PACK_AB R7, R10, R252 ;  /* 0x000000fc0a07723e */ /* 0x002fce00000000ff */
[C---:B----4-:R-:W-:Y:S07]  /*4760*/  HMMA.16816.F32 R88, R4.reuse, R16, R232 ;  /* 0x000000100458723c */ /* 0x050fee00000018e8 */
[----:B------:R-:W-:Y:S01]  /*4770*/  IMAD.MOV.U32 R232, RZ, RZ, R99 ;  /* 0x000000ffffe87224 */ /* 0x000fe200078e0063 */
[----:B------:R-:W-:Y:S01]  /*4780*/  HMMA.16816.F32 R92, R4, R18, R172 ;  /* 0x00000012045c723c */ /* 0x000fe200000018ac */
[----:B------:R-:W1:Y:S01]  /*4790*/  LDSM.16.MT88.4 R16, [R0+0x1100] ;  /* 0x001100000010783b */ /* 0x000e620000004200 */
[----:B------:R-:W-:Y:S01]  /*47a0*/  MOV R233, R100 ;  /* 0x0000006400e97202 */ /* 0x000fe20000000f00 */
[----:B------:R-:W-:-:S02]  /*47b0*/  IMAD.MOV.U32 R234, RZ, RZ, R101 ;  /* 0x000000ffffea7224 */ /* 0x000fc400078e0065 */
[----:B------:R-:W-:Y:S02]  /*47c0*/  IMAD.MOV.U32 R235, RZ, RZ, R102 ;  /* 0x000000ffffeb7224 */ /* 0x000fe400078e0066 */
[----:B------:R-:W-:Y:S01]  /*47d0*/  MOV R175, R103 ;  /* 0x0000006700af7202 */ /* 0x000fe20000000f00 */
[----:B--2---:R-:W-:Y:S01]  /*47e0*/  HMMA.16816.F32 R116, R4, R12, R140 ;  /* 0x0000000c0474723c */ /* 0x004fe2000000188c */
[----:B------:R-:W-:Y:S01]  /*47f0*/  MOV R172, R126 ;  /* 0x0000007e00ac7202 */ /* 0x000fe20000000f00 */
[----:B------:R-:W-:Y:S02]  /*4800*/  IMAD.MOV.U32 R173, RZ, RZ, R112 ;  /* 0x000000ffffad7224 */ /* 0x000fe400078e0070 */
[----:B------:R-:W-:-:S04]  /*4810*/  IMAD.MOV.U32 R174, RZ, RZ, R113 ;  /* 0x000000ffffae7224 */ /* 0x000fc800078e0071 */
[C---:B------:R-:W-:Y:S01]  /*4820*/  HMMA.16816.F32 R104, R4.reuse, R14, R104 ;  /* 0x0000000e0468723c */ /* 0x040fe20000001868 */
[----:B------:R-:W2:Y:S07]  /*4830*/  LDSM.16.MT88.4 R12, [R135+0x4100] ;  /* 0x00410000870c783b */ /* 0x000eae0000004200 */
[C---:B------:R-:W-:Y:S08]  /*4840*/  HMMA.16816.F32 R96, R4.reuse, R24, R144 ;  /* 0x000000180460723c */ /* 0x040ff00000001890 */
[C---:B------:R-:W-:Y:S01]  /*4850*/  HMMA.16816.F32 R100, R4.reuse, R26, R164 ;  /* 0x0000001a0464723c */ /* 0x040fe200000018a4 */
[----:B------:R-:W4:Y:S06]  /*4860*/  LDSM.16.MT88.4 R24, [R237+0x4100] ;  /* 0x00410000ed18783b */ /* 0x000f2c0000004200 */
[----:B------:R-:W-:Y:S01]  /*4870*/  MOV R164, R181 ;  /* 0x000000b500a47202 */ /* 0x000fe20000000f00 */
[----:B------:R-:W-:Y:S01]  /*4880*/  HMMA.16816.F32 R108, R4, R30, R176 ;  /* 0x0000001e046c723c */ /* 0x000fe200000018b0 */
[----:B------:R-:W-:Y:S01]  /*4890*/  MOV R181, R131 ;  /* 0x0000008300b57202 */ /* 0x000fe20000000f00 */
[----:B------:R-:W-:Y:S01]  /*48a0*/  IMAD.MOV.U32 R165, RZ, RZ, R35 ;  /* 0x000000ffffa57224 */ /* 0x000fe200078e0023 */
[----:B------:R-:W-:Y:S01]  /*48b0*/  MOV R167, R235 ;  /* 0x000000eb00a77202 */ /* 0x000fe20000000f00 */
[----:B------:R-:W-:Y:S01]  /*48c0*/  IMAD.MOV.U32 R235, RZ, RZ, R10 ;  /* 0x000000ffffeb7224 */ /* 0x000fe200078e000a */
[----:B------:R-:W-:Y:S01]  /*48d0*/  MOV R35, R124 ;  /* 0x0000007c00237202 */ /* 0x000fe20000000f00 */
[----:B------:R-:W-:-:S02]  /*48e0*/  FFMA.FTZ R10, R162, c[0x0][0x2d0], -R9 ;  /* 0x0000b400a20a7a23 */ /* 0x000fc40000010809 */
[----:B------:R-:W-:Y:S01]  /*48f0*/  IMAD.MOV.U32 R177, RZ, RZ, R123 ;  /* 0x000000ffffb17224 */ /* 0x000fe200078e007b */
[C---:B------:R-:W-:Y:S01]  /*4900*/  HMMA.16816.F32 R136, R4.reuse, R28, R148 ;  /* 0x0000001c0488723c */ /* 0x040fe20000001894 */
[----:B------:R-:W-:Y:S02]  /*4910*/  IMAD.MOV.U32 R179, RZ, RZ, R160 ;  /* 0x000000ffffb37224 */ /* 0x000fe400078e00a0 */
[----:B------:R-:W-:Y:S02]  /*4920*/  IMAD.MOV.U32 R160, RZ, RZ, R127 ;  /* 0x000000ffffa07224 */ /* 0x000fe400078e007f */
[----:B------:R-:W-:Y:S02]  /*4930*/  IMAD.MOV.U32 R166, RZ, RZ, R34 ;  /* 0x000000ffffa67224 */ /* 0x000fe400078e0022 */
[----:B------:R-:W-:Y:S01]  /*4940*/  IMAD.MOV.U32 R28, RZ, RZ, R33 ;  /* 0x000000ffff1c7224 */ /* 0x000fe200078e0021 */
[----:B---3--:R-:W-:Y:S01]  /*4950*/  HMMA.16816.F32 R120, R4, R20, R200 ;  /* 0x000000140478723c */ /* 0x008fe200000018c8 */
[----:B------:R-:W-:Y:S01]  /*4960*/  MOV R33, R128 ;  /* 0x0000008000217202 */ /* 0x000fe20000000f00 */
[----:B------:R-:W-:Y:S01]  /*4970*/  IMAD.MOV.U32 R29, RZ, RZ, R130 ;  /* 0x000000ffff1d7224 */ /* 0x000fe200078e0082 */
[----:B------:R3:W-:Y:S01]  /*4980*/  MUFU.EX2 R200, R10 ;  /* 0x0000000a00c87308 */ /* 0x0007e20000000800 */
[----:B------:R-:W-:Y:S01]  /*4990*/  IMAD.MOV.U32 R34, RZ, RZ, R115 ;  /* 0x000000ffff227224 */ /* 0x000fe200078e0073 */
[----:B------:R-:W-:-:S02]  /*49a0*/  MOV R178, R33 ;  /* 0x0000002100b27202 */ /* 0x000fc40000000f00 */
[----:B------:R-:W-:Y:S01]  /*49b0*/  IMAD.MOV.U32 R201, RZ, RZ, R233 ;  /* 0x000000ffffc97224 */ /* 0x000fe200078e00e9 */
[----:B------:R-:W-:Y:S01]  /*49c0*/  MOV R233, R32 ;  /* 0x0000002000e97202 */ /* 0x000fe20000000f00 */
[----:B------:R-:W-:Y:S01]  /*49d0*/  IMAD.MOV.U32 R32, RZ, RZ, R129 ;  /* 0x000000ffff207224 */ /* 0x000fe200078e0081 */
[C---:B-1----:R-:W-:Y:S01]  /*49e0*/  HMMA.16816.F32 R148, R4.reuse, R16, R192 ;  /* 0x000000100494723c */ /* 0x042fe200000018c0 */
[----:B------:R-:W-:Y:S01]  /*49f0*/  MOV R202, R232 ;  /* 0x000000e800ca7202 */ /* 0x000fe20000000f00 */
[----:B------:R-:W-:Y:S02]  /*4a00*/  IMAD.MOV.U32 R232, RZ, RZ, R234 ;  /* 0x000000ffffe87224 */ /* 0x000fe400078e00ea */
[----:B------:R-:W-:Y:S02]  /*4a10*/  IMAD.MOV.U32 R234, RZ, RZ, R183 ;  /* 0x000000ffffea7224 */ /* 0x000fe400078e00b7 */
[----:B------:R-:W-:Y:S02]  /*4a20*/  IMAD.MOV.U32 R183, RZ, RZ, R133 ;  /* 0x000000ffffb77224 */ /* 0x000fe400078e0085 */
[----:B------:R-:W-:Y:S01]  /*4a30*/  HMMA.16816.F32 R128, R4, R22, R168 ;  /* 0x000000160480723c */ /* 0x000fe200000018a8 */
[----:B------:R-:W1:Y:S01]  /*4a40*/  LDSM.16.MT88.4 R20, [R0+0x4100] ;  /* 0x004100000014783b */ /* 0x000e620000004200 */
[----:B------:R-:W-:-:S02]  /*4a50*/  IMAD.MOV.U32 R133, RZ, RZ, R125 ;  /* 0x000000ffff857224 */ /* 0x000fc400078e007d */
[----:B---3--:R-:W-:Y:S02]  /*4a60*/  FFMA.FTZ R10, R242, c[0x0][0x2d0], -R9 ;  /* 0x0000b400f20a7a23 */ /* 0x008fe40000010809 */
[----:B------:R-:W-:Y:S01]  /*4a70*/  IMAD.MOV.U32 R203, RZ, RZ, R175 ;  /* 0x000000ffffcb7224 */ /* 0x000fe200078e00af */
[----:B------:R-:W-:Y:S01]  /*4a80*/  MOV R175, R114 ;  /* 0x0000007200af7202 */ /* 0x000fe20000000f00 */
[C---:B------:R-:W-:Y:S01]  /*4a90*/  HMMA.16816.F32 R144, R4.reuse, R18, R60 ;  /* 0x000000120490723c */ /* 0x040fe2000000183c */
[----:B------:R-:W3:Y:S01]  /*4aa0*/  LDSM.16.MT88.4 R16, [R135+0x7100] ;  /* 0x007100008710783b */ /* 0x000ee20000004200 */
[----:B------:R4:W1:Y:S01]  /*4ab0*/  MUFU.EX2 R195, R10 ;  /* 0x0000000a00c37308 */ /* 0x0008620000000800 */
[----:B------:R-:W-:Y:S02]  /*4ac0*/  IMAD.MOV.U32 R162, RZ, RZ, R183 ;  /* 0x000000ffffa27224 */ /* 0x000fe400078e00b7 */
[----:B------:R-:W-:Y:S02]  /*4ad0*/  IMAD.MOV.U32 R242, RZ, RZ, R179 ;  /* 0x000000fffff27224 */ /* 0x000fe400078e00b3 */
[----:B------:R-:W-:Y:S01]  /*4ae0*/  IMAD.MOV.U32 R179, RZ, RZ, R34 ;  /* 0x000000ffffb37224 */ /* 0x000fe200078e0022 */
[----:B--2---:R-:W-:Y:S01]  /*4af0*/  HMMA.16816.F32 R140, R4, R12, R44 ;  /* 0x0000000c048c723c */ /* 0x004fe2000000182c */
[----:B------:R-:W-:-:S07]  /*4b00*/  IMAD.MOV.U32 R176, RZ, RZ, R32 ;  /* 0x000000ffffb07224 */ /* 0x000fce00078e0020 */
[----:B------:R-:W-:Y:S01]  /*4b10*/  HMMA.16816.F32 R124, R4, R14, R48 ;  /* 0x0000000e047c723c */ /* 0x000fe20000001830 */
[----:B------:R-:W2:Y:S01]  /*4b20*/  LDSM.16.MT88.4 R12, [R237+0x7100] ;  /* 0x00710000ed0c783b */ /* 0x000ea20000004200 */
[----:B----4-:R-:W-:-:S04]  /*4b30*/  FFMA.FTZ R10, R163, c[0x0][0x2d0], -R9 ;  /* 0x0000b400a30a7a23 */ /* 0x010fc80000010809 */
[----:B------:R4:W-:Y:S02]  /*4b40*/  MUFU.EX2 R194, R10 ;  /* 0x0000000a00c27308 */ /* 0x0009e40000000800 */
[C---:B------:R-:W-:Y:S08]  /*4b50*/  HMMA.16816.F32 R112, R4.reuse, R24, R36 ;  /* 0x000000180470723c */ /* 0x040ff00000001824 */
[----:B------:R-:W-:Y:S01]  /*4b60*/  HMMA.16816.F32 R36, R4, R26, R40 ;  /* 0x0000001a0424723c */ /* 0x000fe20000001828 */
[----:B------:R-:W2:Y:S01]  /*4b70*/  LDSM.16.MT88.4 R24, [R0+0x7100] ;  /* 0x007100000018783b */ /* 0x000ea20000004200 */
[----:B----4-:R-:W-:-:S06]  /*4b80*/  FFMA.FTZ R10, R240, c[0x0][0x2d0], -R9 ;  /* 0x0000b400f00a7a23 */ /* 0x010fcc0000010809 */
[C---:B-1----:R-:W-:Y:S01]  /*4b90*/  HMMA.16816.F32 R48, R4.reuse, R20, R52 ;  /* 0x000000140430723c */ /* 0x042fe20000001834 */
[----:B------:R-:W-:Y:S01]  /*4ba0*/  IMAD.MOV.U32 R240, RZ, RZ, R28 ;  /* 0x000000fffff07224 */ /* 0x000fe200078e001c */
[----:B------:R1:W-:Y:S06]  /*4bb0*/  MUFU.EX2 R193, R10 ;  /* 0x0000000a00c17308 */ /* 0x0003ec0000000800 */
[C---:B---3--:R-:W-:Y:S08]  /*4bc0*/  HMMA.16816.F32 R52, R4.reuse, R16, R64 ;  /* 0x000000100434723c */ /* 0x048ff00000001840 */
[----:B------:R-:W-:Y:S01]  /*4bd0*/  HMMA.16816.F32 R40, R4, R18, R68 ;  /* 0x000000120428723c */ /* 0x000fe20000001844 */
[----:B------:R-:W3:Y:S01]  /*4be0*/  LDSM.16.MT88.4 R16, [R2+0x7900] ;  /* 0x007900000210783b */ /* 0x000ee20000004200 */
[----:B-1----:R-:W-:Y:S01]  /*4bf0*/  FFMA.FTZ R10, R244, c[0x0][0x2d0], -R8 ;  /* 0x0000b400f40a7a23 */ /* 0x002fe20000010808 */
[----:B------:R-:W-:-:S02]  /*4c00*/  MOV R244, R29 ;  /* 0x0000001d00f47202 */ /* 0x000fc40000000f00 */
[----:B------:R-:W-:Y:S01]  /*4c10*/  LDSM.16.MT88.4 R28, [R237+0x1900] ;  /* 0x00190000ed1c783b */ /* 0x000fe20000004200 */
[----:B------:R1:W-:Y:S02]  /*4c20*/  MUFU.EX2 R192, R10 ;  /* 0x0000000a00c07308 */ /* 0x0003e40000000800 */
[C---:B------:R-:W-:Y:S01]  /*4c30*/  HMMA.16816.F32 R44, R4.reuse, R22, R56 ;  /* 0x00000016042c723c */ /* 0x040fe20000001838 */
[----:B------:R-:W-:Y:S07]  /*4c40*/  LDSM.16.MT88.4 R20, [R2+0x4900] ;  /* 0x004900000214783b */ /* 0x000fee0000004200 */
[----:B--2---:R-:W-:Y:S01]  /*4c50*/  HMMA.16816.F32 R56, R4, R12, R72 ;  /* 0x0000000c0438723c */ /* 0x004fe20000001848 */
[----:B-1----:R-:W-:-:S02]  /*4c60*/  FFMA.FTZ R10, R243, c[0x0][0x2d0], -R8 ;  /* 0x0000b400f30a7a23 */ /* 0x002fc40000010808 */
[----:B------:R-:W-:-:S05]  /*4c70*/  IMAD.MOV.U32 R243, RZ, RZ, R172 ;  /* 0x000000fffff37224 */ /* 0x000fca00078e00ac */
[C---:B------:R-:W-:Y:S01]  /*4c80*/  HMMA.16816.F32 R168, R4.reuse, R14, R76 ;  /* 0x0000000e04a8723c */ /* 0x040fe2000000184c */
[----:B------:R1:W2:Y:S01]  /*4c90*/  MUFU.EX2 R183, R10 ;  /* 0x0000000a00b77308 */ /* 0x0002a20000000800 */
[----:B------:R-:W-:Y:S01]  /*4ca0*/  IMAD.MOV.U32 R172, RZ, RZ, R173 ;  /* 0x000000ffffac7224 */ /* 0x000fe200078e00ad */
[----:B------:R-:W-:Y:S01]  /*4cb0*/  MOV R173, R174 ;  /* 0x000000ae00ad7202 */ /* 0x000fe20000000f00 */
[----:B------:R-:W-:Y:S01]  /*4cc0*/  IMAD.MOV.U32 R174, RZ, RZ, R175 ;  /* 0x000000ffffae7224 */ /* 0x000fe200078e00af */
[----:B------:R-:W-:Y:S01]  /*4cd0*/  MOV R175, R35 ;  /* 0x0000002300af7202 */ /* 0x000fe20000000f00 */
[----:B------:R-:W-:Y:S02]  /*4ce0*/  LDSM.16.MT88.4 R12, [R135+0x1900] ;  /* 0x00190000870c783b */ /* 0x000fe40000004200 */
[C---:B------:R-:W-:Y:S02]  /*4cf0*/  HMMA.16816.F32 R64, R4.reuse, R24, R80 ;  /* 0x000000180440723c */ /* 0x040fe40000001850 */
[----:B------:R-:W4:Y:S06]  /*4d00*/  LDSM.16.MT88.4 R32, [R2+0x1900] ;  /* 0x001900000220783b */ /* 0x000f2c0000004200 */
[----:B------:R-:W-:Y:S01]  /*4d10*/  HMMA.16816.F32 R60, R4, R26, R84 ;  /* 0x0000001a043c723c */ /* 0x000fe20000001854 */
[----:B-1----:R-:W-:Y:S01]  /*4d20*/  FFMA.FTZ R10, R246, c[0x0][0x2d0], -R8 ;  /* 0x0000b400f60a7a23 */ /* 0x002fe20000010808 */
[----:B------:R-:W1:Y:S01]  /*4d30*/  LDSM.16.MT88.4 R24, [R0+0x1900] ;  /* 0x001900000018783b */ /* 0x000e620000004200 */
[----:B------:R-:W-:-:S02]  /*4d40*/  IMAD.MOV.U32 R246, RZ, RZ, R164 ;  /* 0x000000fffff67224 */ /* 0x000fc400078e00a4 */
[----:B------:R-:W-:Y:S01]  /*4d50*/  IMAD.MOV.U32 R164, RZ, RZ, R165 ;  /* 0x000000ffffa47224 */ /* 0x000fe200078e00a5 */
[----:B------:R-:W-:Y:S01]  /*4d60*/  MOV R165, R166 ;  /* 0x000000a600a57202 */ /* 0x000fe20000000f00 */
[----:B------:R-:W-:Y:S01]  /*4d70*/  IMAD.MOV.U32 R166, RZ, RZ, R167 ;  /* 0x000000ffffa67224 */ /* 0x000fe200078e00a7 */
[----:B------:R-:W-:Y:S01]  /*4d80*/  F2FP.PACK_AB R4, R195, R200 ;  /* 0x000000c8c304723e */ /* 0x000fe200000000ff */
[----:B------:R-:W-:Y:S01]  /*4d90*/  IMAD.MOV.U32 R167, RZ, RZ, R232 ;  /* 0x000000ffffa77224 */ /* 0x000fe200078e00e8 */
[----:B------:R-:W-:Y:S01]  /*4da0*/  MOV R232, R233 ;  /* 0x000000e900e87202 */ /* 0x000fe20000000f00 */
[----:B------:R-:W-:Y:S01]  /*4db0*/  IMAD.MOV.U32 R233, RZ, RZ, R182 ;  /* 0x000000ffffe97224 */ /* 0x000fe200078e00b6 */
[----:B--2---:R-:W-:Y:S01]  /*4dc0*/  F2FP.PACK_AB R5, R183, R192 ;  /* 0x000000c0b705723e */ /* 0x004fe200000000ff */
[----:B------:R2:W-:Y:S01]  /*4dd0*/  MUFU.EX2 R182, R10 ;  /* 0x0000000a00b67308 */ /* 0x0005e20000000800 */
[----:B------:R-:W-:Y:S01]  /*4de0*/  F2FP.PACK_AB R6, R193, R194 ;  /* 0x000000c2c106723e */ /* 0x000fe200000000ff */
[----:B--2---:R-:W-:-:S02]  /*4df0*/  FFMA.FTZ R10, R245, c[0x0][0x2d0], -R8 ;  /* 0x0000b400f50a7a23 */ /* 0x004fc40000010808 */
[----:B------:R-:W-:-:S04]  /*4e00*/  IMAD.MOV.U32 R245, RZ, RZ, R181 ;  /* 0x000000fffff57224 */ /* 0x000fc800078e00b5 */
[----:B------:R-:W2:Y:S02]  /*4e10*/  MUFU.EX2 R181, R10 ;  /* 0x0000000a00b57308 */ /* 0x000ea40000000800 */
[----:B--2---:R-:W-:Y:S01]  /*4e20*/  F2FP.PACK_AB R7, R181, R182 ;  /* 0x000000b6b507723e */ /* 0x004fe200000000ff */
[----:B------:R-:W-:-:S06]  /*4e30*/  FFMA.FTZ R10, R247, c[0x0][0x2d0], -R9 ;  /* 0x0000b400f70a7a23 */ /* 0x000fcc0000010809 */
[C---:B---3--:R-:W-:Y:S08]  /*4e40*/  HMMA.16816.F32 R116, R4.reuse, R16, R116 ;  /* 0x000000100474723c */ /* 0x048ff00000001874 */
[C---:B------:R-:W-:Y:S01]  /*4e50*/  HMMA.16816.F32 R80, R4.reuse, R18, R104 ;  /* 0x000000120450723c */ /* 0x040fe20000001868 */
[----:B------:R-:W2:Y:S07]  /*4e60*/  LDSM.16.MT88.4 R16, [R135+0x4900] ;  /* 0x004900008710783b */ /* 0x000eae0000004200 */
[C---:B----4-:R-:W-:Y:S07]  /*4e70*/  HMMA.16816.F32 R68, R4.reuse, R32, R88 ;  /* 0x000000200444723c */ /* 0x050fee0000001858 */
[----:B------:R-:W-:Y:S01]  /*4e80*/  IMAD.MOV.U32 R32, RZ, RZ, R176 ;  /* 0x000000ffff207224 */ /* 0x000fe200078e00b0 */
[----:B------:R-:W-:Y:S01]  /*4e90*/  HMMA.16816.F32 R136, R4, R12, R136 ;  /* 0x0000000c0488723c */ /* 0x000fe20000001888 */
[----:B------:R-:W-:Y:S01]  /*4ea0*/  MOV R33, R162 ;  /* 0x000000a200217202 */ /* 0x000fe20000000f00 */
[----:B------:R-:W-:Y:S01]  /*4eb0*/  IMAD.MOV.U32 R176, RZ, RZ, R232 ;  /* 0x000000ffffb07224 */ /* 0x000fe200078e00e8 */
[----:B------:R-:W-:Y:S01]  /*4ec0*/  MOV R232, R233 ;  /* 0x000000e900e87202 */ /* 0x000fe20000000f00 */
[----:B------:R-:W-:-:S04]  /*4ed0*/  IMAD.MOV.U32 R233, RZ, RZ, R180 ;  /* 0x000000ffffe97224 */ /* 0x000fc800078e00b4 */
[C---:B------:R-:W-:Y:S01]  /*4ee0*/  HMMA.16816.F32 R88, R4.reuse, R14, R108 ;  /* 0x0000000e0458723c */ /* 0x040fe2000000186c */
[----:B------:R-:W3:Y:S07]  /*4ef0*/  LDSM.16.MT88.4 R12, [R237+0x4900] ;  /* 0x00490000ed0c783b */ /* 0x000eee0000004200 */
[C---:B------:R-:W-:Y:S07]  /*4f00*/  HMMA.16816.F32 R84, R4.reuse, R20, R96 ;  /* 0x000000140454723c */ /* 0x040fee0000001860 */
[----:B------:R-:W-:Y:S01]  /*4f10*/  IMAD.MOV.U32 R99, RZ, RZ, R164 ;  /* 0x000000ffff637224 */ /* 0x000fe200078e00a4 */
[----:B------:R-:W-:Y:S01]  /*4f20*/  MOV R97, R166 ;  /* 0x000000a600617202 */ /* 0x000fe20000000f00 */
[----:B------:R-:W-:Y:S01]  /*4f30*/  IMAD.MOV.U32 R98, RZ, RZ, R165 ;  /* 0x000000ffff627224 */ /* 0x000fe200078e00a5 */
[----:B------:R-:W-:Y:S01]  /*4f40*/  HMMA.16816.F32 R72, R4, R34, R92 ;  /* 0x000000220448723c */ /* 0x000fe2000000185c */
[----:B------:R-:W-:-:S06]  /*4f50*/  IMAD.MOV.U32 R96, RZ, RZ, R167 ;  /* 0x000000ffff607224 */ /* 0x000fcc00078e00a7 */
[----:B------:R-:W-:Y:S01]  /*4f60*/  MOV R34, R179 ;  /* 0x000000b300227202 */ /* 0x000fe20000000f00 */
[C---:B------:R-:W-:Y:S01]  /*4f70*/  HMMA.16816.F32 R76, R4.reuse, R22, R100 ;  /* 0x00000016044c723c */ /* 0x040fe20000001864 */
[----:B------:R-:W-:Y:S01]  /*4f80*/  IMAD.MOV.U32 R35, RZ, RZ, R178 ;  /* 0x000000ffff237224 */ /* 0x000fe200078e00b2 */
[----:B------:R4:W-:Y:S01]  /*4f90*/  MUFU.EX2 R179, R10 ;  /* 0x0000000a00b37308 */ /* 0x0009e20000000800 */
[----:B------:R-:W3:Y:S05]  /*4fa0*/  LDSM.16.MT88.4 R20, [R0+0x4900] ;  /* 0x004900000014783b */ /* 0x000eea0000004200 */
[C---:B-1----:R-:W-:Y:S08]  /*4fb0*/  HMMA.16816.F32 R108, R4.reuse, R24, R148 ;  /* 0x00000018046c723c */ /* 0x042ff00000001894 */
[----:B------:R-:W-:Y:S01]  /*4fc0*/  HMMA.16816.F32 R164, R4, R26, R144 ;  /* 0x0000001a04a4723c */ /* 0x000fe20000001890 */
[----:B------:R-:W1:Y:S01]  /*4fd0*/  LDSM.16.MT88.4 R24, [R135+0x7900] ;  /* 0x007900008718783b */ /* 0x000e620000004200 */
[----:B----4-:R-:W-:-:S04]  /*4fe0*/  FFMA.FTZ R10, R249, c[0x0][0x2d0], -R9 ;  /* 0x0000b400f90a7a23 */ /* 0x010fc80000010809 */
[----:B------:R4:W1:Y:S02]  /*4ff0*/  MUFU.EX2 R180, R10 ;  /* 0x0000000a00b47308 */ /* 0x0008640000000800 */
[C---:B------:R-:W-:Y:S08]  /*5000*/  HMMA.16816.F32 R92, R4.reuse, R28, R120 ;  /* 0x0000001c045c723c */ /* 0x040ff00000001878 */
[----:B------:R-:W-:Y:S01]  /*5010*/  HMMA.16816.F32 R100, R4, R30, R128 ;  /* 0x0000001e0464723c */ /* 0x000fe20000001880 */
[----:B------:R-:W1:Y:S01]  /*5020*/  LDSM.16.MT88.4 R28, [R237+0x7900] ;  /* 0x00790000ed1c783b */ /* 0x000e620000004200 */
[----:B----4-:R-:W-:-:S06]  /*5030*/  FFMA.FTZ R10, R248, c[0x0][0x2d0], -R9 ;  /* 0x0000b400f80a7a23 */ /* 0x010fcc0000010809 */
[C---:B--2---:R-:W-:Y:S01]  /*5040*/  HMMA.16816.F32 R128, R4.reuse, R16, R140 ;  /* 0x000000100480723c */ /* 0x044fe2000000188c */
[----:B------:R2:W-:Y:S06]  /*5050*/  MUFU.EX2 R178, R10 ;  /* 0x0000000a00b27308 */ /* 0x0005ec0000000800 */
[----:B------:R-:W-:Y:S01]  /*5060*/  MOV R143, R161 ;  /* 0x000000a1008f7202 */ /* 0x000fe20000000f00 */
[----:B------:R-:W-:Y:S01]  /*5070*/  IMAD.MOV.U32 R142, RZ, RZ, R160 ;  /* 0x000000ffff8e7224 */ /* 0x000fe200078e00a0 */
[----:B------:R-:W-:Y:S01]  /*5080*/  MOV R140, R97 ;  /* 0x00000061008c7202 */ /* 0x000fe20000000f00 */
[----:B------:R-:W-:Y:S01]  /*5090*/  IMAD.MOV.U32 R17, RZ, RZ, R96 ;  /* 0x000000ffff117224 */ /* 0x000fe200078e0060 */
[----:B------:R-:W-:Y:S01]  /*50a0*/  HMMA.16816.F32 R144, R4, R18, R124 ;  /* 0x000000120490723c */ /* 0x000fe2000000187c */
[----:B------:R-:W-:Y:S01]  /*50b0*/  IMAD.MOV.U32 R16, RZ, RZ, R143 ;  /* 0x000000ffff107224 */ /* 0x000fe200078e008f */
[----:B------:R-:W-:Y:S01]  /*50c0*/  MOV R143, R34 ;  /* 0x00000022008f7202 */ /* 0x000fe20000000f00 */
[----:B------:R-:W-:-:S02]  /*50d0*/  IMAD.MOV.U32 R34, RZ, RZ, R35 ;  /* 0x000000ffff227224 */ /* 0x000fc400078e0023 */
[----:B------:R-:W-:Y:S01]  /*50e0*/  IMAD.MOV.U32 R35, RZ, RZ, R32 ;  /* 0x000000ffff237224 */ /* 0x000fe200078e0020 */
[----:B------:R-:W-:Y:S01]  /*50f0*/  MOV R32, R33 ;  /* 0x0000002100207202 */ /* 0x000fe20000000f00 */
[----:B------:R-:W-:Y:S01]  /*5100*/  IMAD.MOV.U32 R33, RZ, RZ, R245 ;  /* 0x000000ffff217224 */ /* 0x000fe200078e00f5 */
[C---:B---3--:R-:W-:Y:S01]  /*5110*/  HMMA.16816.F32 R148, R4.reuse, R12, R112 ;  /* 0x0000000c0494723c */ /* 0x048fe20000001870 */
[----:B------:R-:W-:Y:S01]  /*5120*/  IMAD.MOV.U32 R245, RZ, RZ, R246 ;  /* 0x000000fffff57224 */ /* 0x000fe200078e00f6 */
[----:B------:R-:W-:Y:S01]  /*5130*/  MOV R246, R243 ;  /* 0x000000f300f67202 */ /* 0x000fe20000000f00 */
[----:B------:R-:W-:Y:S02]  /*5140*/  IMAD.MOV.U32 R243, RZ, RZ, R244 ;  /* 0x000000fffff37224 */ /* 0x000fe400078e00f4 */
[----:B--2---:R-:W-:Y:S02]  /*5150*/  FFMA.FTZ R10, R142, c[0x0][0x2d0], -R9 ;  /* 0x0000b4008e0a7a23 */ /* 0x004fe40000010809 */
[----:B------:R-:W-:Y:S01]  /*5160*/  IMAD.MOV.U32 R244, RZ, RZ, R240 ;  /* 0x000000fffff47224 */ /* 0x000fe200078e00f0 */
[----:B------:R-:W-:Y:S01]  /*5170*/  MOV R240, R242 ;  /* 0x000000f200f07202 */ /* 0x000fe20000000f00 */
[----:B------:R-:W-:Y:S01]  /*5180*/  IMAD.MOV.U32 R142, RZ, RZ, R99 ;  /* 0x000000ffff8e7224 */ /* 0x000fe200078e0063 */
[C---:B------:R-:W-:Y:S01]  /*5190*/  HMMA.16816.F32 R160, R4.reuse, R14, R36 ;  /* 0x0000000e04a0723c */ /* 0x040fe20000001824 */
        /* <DEDUP_REMOVED lines=18> */
[----:B--2---:R-:W-:Y:S01]  /*52c0*/  FFMA.FTZ R10, R16, c[0x0][0x2d0], -R8 ;  /* 0x0000b400100a7a23 */ /* 0x004fe20000010808 */
[----:B------:R-:W-:Y:S01]  /*52d0*/  MOV R242, R202 ;  /* 0x000000ca00f27202 */ /* 0x000fe20000000f00 */
[----:B------:R-:W-:Y:S01]  /*52e0*/  IMAD.MOV.U32 R141, RZ, RZ, R245 ;  /* 0x000000ffff8d7224 */ /* 0x000fe200078e00f5 */
[----:B------:R-:W-:Y:S01]  /*52f0*/  MOV R202, R177 ;  /* 0x000000b100ca7202 */ /* 0x000fe20000000f00 */
[----:B------:R2:W5:Y:S01]  /*5300*/  LDL.LU R155, [R1+0x2c] ;  /* 0x00002c00019b7983 */ /* 0x0005620000300800 */
[----:B------:R3:W-:Y:S01]  /*5310*/  MUFU.EX2 R177, R10 ;  /* 0x0000000a00b17308 */ /* 0x0007e20000000800 */
[----:B------:R-:W-:Y:S01]  /*5320*/  MOV R112, R114 ;  /* 0x0000007200707202 */ /* 0x000fe20000000f00 */
[----:B------:R-:W-:Y:S01]  /*5330*/  IMAD.MOV.U32 R114, RZ, RZ, R124 ;  /* 0x000000ffff727224 */ /* 0x000fe200078e007c */
[----:B------:R-:W4:Y:S01]  /*5340*/  LDSM.16.MT88.4 R12, [R0+0x7900] ;  /* 0x00790000000c783b */ /* 0x000f220000004200 */
[----:B------:R-:W-:Y:S01]  /*5350*/  IMAD.MOV.U32 R245, RZ, RZ, R243 ;  /* 0x000000fffff57224 */ /* 0x000fe200078e00f3 */
[----:B------:R-:W-:Y:S01]  /*5360*/  HMMA.16816.F32 R120, R4, R20, R48 ;  /* 0x000000140478723c */ /* 0x000fe20000001830 */
[----:B------:R-:W-:Y:S01]  /*5370*/  IMAD.MOV.U32 R124, RZ, RZ, R126 ;  /* 0x000000ffff7c7224 */ /* 0x000fe200078e007e */
[----:B------:R-:W2:Y:S01]  /*5380*/  LDSM.16.MT88.4 R16, [R2+0x2100] ;  /* 0x002100000210783b */ /* 0x000ea20000004200 */
[----:B------:R-:W-:-:S02]  /*5390*/  IMAD.MOV.U32 R243, RZ, RZ, R240 ;  /* 0x000000fffff37224 */ /* 0x000fc400078e00f0 */
[----:B------:R-:W-:Y:S02]  /*53a0*/  IMAD.MOV.U32 R126, RZ, RZ, R140 ;  /* 0x000000ffff7e7224 */ /* 0x000fe400078e008c */
[----:B------:R-:W-:Y:S01]  /*53b0*/  IMAD.MOV.U32 R240, RZ, RZ, R201 ;  /* 0x000000fffff07224 */ /* 0x000fe200078e00c9 */
[C---:B------:R-:W-:Y:S01]  /*53c0*/  HMMA.16816.F32 R104, R4.reuse, R22, R44 ;  /* 0x000000160468723c */ /* 0x040fe2000000182c */
        /* <DEDUP_REMOVED lines=9> */
[----:B------:R3:W2:Y:S01]  /*5460*/  MUFU.EX2 R176, R10 ;  /* 0x0000000a00b07308 */ /* 0x0006a20000000800 */
[----:B------:R-:W-:Y:S01]  /*5470*/  MOV R232, R233 ;  /* 0x000000e900e87202 */ /* 0x000fe20000000f00 */
[----:B------:R-:W-:Y:S01]  /*5480*/  IMAD.MOV.U32 R143, RZ, RZ, R32 ;  /* 0x000000ffff8f7224 */ /* 0x000fe200078e0020 */
[C---:B-1----:R-:W-:Y:S01]  /*5490*/  HMMA.16816.F32 R96, R4.reuse, R24, R52 ;  /* 0x000000180460723c */ /* 0x042fe20000001834 */
[----:B------:R-:W-:Y:S01]  /*54a0*/  IMAD.MOV.U32 R233, RZ, RZ, R252 ;  /* 0x000000ffffe97224 */ /* 0x000fe200078e00fc */
[----:B------:R-:W-:Y:S04]  /*54b0*/  LDSM.16.MT88.4 R20, [R2+0x5100] ;  /* 0x005100000214783b */ /* 0x000fe80000004200 */
[----:B------:R1:W5:Y:S02]  /*54c0*/  LDL.LU R252, [R1+0x28] ;  /* 0x0000280001fc7983 */ /* 0x0003640000300800 */
[----:B------:R-:W-:Y:S02]  /*54d0*/  HMMA.16816.F32 R32, R4, R26, R40 ;  /* 0x0000001a0420723c */ /* 0x000fe40000001828 */
[----:B------:R1:W5:Y:S01]  /*54e0*/  LDL.LU R251, [R1+0x24] ;  /* 0x0000240001fb7983 */ /* 0x0003620000300800 */
[----:B---3--:R-:W-:Y:S01]  /*54f0*/  FFMA.FTZ R10, R112, c[0x0][0x2d0], -R8 ;  /* 0x0000b400700a7a23 */ /* 0x008fe20000010808 */
[----:B------:R-:W-:Y:S01]  /*5500*/  MOV R39, R113 ;  /* 0x0000007100277202 */ /* 0x000fe20000000f00 */
[----:B------:R-:W-:-:S03]  /*5510*/  IMAD.MOV.U32 R112, RZ, RZ, R140 ;  /* 0x000000ffff707224 */ /* 0x000fc600078e008c */
[----:B------:R-:W-:Y:S01]  /*5520*/  HMMA.16816.F32 R40, R4, R28, R56 ;  /* 0x0000001c0428723c */ /* 0x000fe20000001838 */
[----:B------:R-:W-:Y:S01]  /*5530*/  IMAD.MOV.U32 R140, RZ, RZ, R142 ;  /* 0x000000ffff8c7224 */ /* 0x000fe200078e008e */
[----:B------:R-:W3:Y:S01]  /*5540*/  LDSM.16.MT88.4 R24, [R2+0x8100] ;  /* 0x008100000218783b */ /* 0x000ee20000004200 */
[----:B------:R-:W-:-:S03]  /*5550*/  IMAD.MOV.U32 R142, RZ, RZ, R250 ;  /* 0x000000ffff8e7224 */ /* 0x000fc600078e00fa */
[----:B------:R1:W5:Y:S01]  /*5560*/  LDL.LU R250, [R1+0x20] ;  /* 0x0000200001fa7983 */ /* 0x0003620000300800 */
[----:B------:R-:W-:-:S03]  /*5570*/  MOV R59, R241 ;  /* 0x000000f1003b7202 */ /* 0x000fc60000000f00 */
[----:B------:R1:W5:Y:S01]  /*5580*/  LDL.LU R241, [R1+0x1c] ;  /* 0x00001c0001f17983 */ /* 0x0003620000300800 */
[----:B------:R-:W-:Y:S02]  /*5590*/  MOV R113, R141 ;  /* 0x0000008d00717202 */ /* 0x000fe40000000f00 */
[----:B------:R-:W-:Y:S02]  /*55a0*/  MOV R141, R134 ;  /* 0x00000086008d7202 */ /* 0x000fe40000000f00 */
[----:B------:R2:W-:Y:S01]  /*55b0*/  MUFU.EX2 R134, R10 ;  /* 0x0000000a00867308 */ /* 0x0005e20000000800 */
[----:B----4-:R-:W-:Y:S01]  /*55c0*/  HMMA.16816.F32 R44, R4, R12, R64 ;  /* 0x0000000c042c723c */ /* 0x010fe20000001840 */
[----:B--2---:R-:W-:-:S07]  /*55d0*/  FFMA.FTZ R10, R39, c[0x0][0x2d0], -R8 ;  /* 0x0000b400270a7a23 */ /* 0x004fce0000010808 */
[C---:B------:R-:W-:Y:S01]  /*55e0*/  HMMA.16816.F32 R36, R4.reuse, R30, R168 ;  /* 0x0000001e0424723c */ /* 0x040fe200000018a8 */
[----:B------:R-:W2:Y:S07]  /*55f0*/  MUFU.EX2 R249, R10 ;  /* 0x0000000a00f97308 */ /* 0x000eae0000000800 */
[----:B------:R-:W-:Y:S01]  /*5600*/  HMMA.16816.F32 R28, R4, R14, R60 ;  /* 0x0000000e041c723c */ /* 0x000fe2000000183c */
[----:B------:R-:W4:Y:S06]  /*5610*/  LDSM.16.MT88.4 R12, [R135+0x2100] ;  /* 0x00210000870c783b */ /* 0x000f2c0000004200 */
[----:B------:R-:W-:-:S02]  /*5620*/  F2FP.PACK_AB R4, R180, R179 ;  /* 0x000000b3b404723e */ /* 0x000fc400000000ff */
[----:B------:R-:W-:Y:S02]  /*5630*/  F2FP.PACK_AB R5, R176, R177 ;  /* 0x000000b1b005723e */ /* 0x000fe400000000ff */
[----:B------:R-:W-:Y:S02]  /*5640*/  F2FP.PACK_AB R6, R248, R178 ;  /* 0x000000b2f806723e */ /* 0x000fe400000000ff */
[----:B--2---:R-:W-:-:S07]  /*5650*/  F2FP.PACK_AB R7, R249, R134 ;  /* 0x00000086f907723e */ /* 0x004fce00000000ff */
        /* <DEDUP_REMOVED lines=8> */
[----:B------:R-:W1:Y:S07]  /*56e0*/  LDSM.16.MT88.4 R20, [R0+0x2100] ;  /* 0x002100000014783b */ /* 0x000e6e0000004200 */
[C---:B----4-:R-:W-:Y:S08]  /*56f0*/  HMMA.16816.F32 R136, R4.reuse, R12, R136 ;  /* 0x0000000c0488723c */ /* 0x050ff00000001888 */
[C---:B------:R-:W-:Y:S01]  /*5700*/  HMMA.16816.F32 R76, R4.reuse, R14, R88 ;  /* 0x0000000e044c723c */ /* 0x040fe20000001858 */
[----:B------:R-:W4:Y:S01]  /*5710*/  LDSM.16.MT88.4 R12, [R237+0x5100] ;  /* 0x00510000ed0c783b */ /* 0x000f220000004200 */
[----:B------:R-:W-:Y:S01]  /*5720*/  IMAD.MOV.U32 R170, RZ, RZ, R124 ;  /* 0x000000ffffaa7224 */ /* 0x000fe200078e007c */
[----:B------:R-:W-:Y:S01]  /*5730*/  MOV R169, R125 ;  /* 0x0000007d00a97202 */ /* 0x000fe20000000f00 */
[----:B------:R-:W-:Y:S01]  /*5740*/  IMAD.MOV.U32 R171, RZ, RZ, R126 ;  /* 0x000000ffffab7224 */ /* 0x000fe200078e007e */
[----:B------:R-:W-:Y:S01]  /*5750*/  MOV R168, R127 ;  /* 0x0000007f00a87202 */ /* 0x000fe20000000f00 */
[----:B------:R-:W-:Y:S01]  /*5760*/  IMAD.MOV.U32 R58, RZ, RZ, R113 ;  /* 0x000000ffff3a7224 */ /* 0x000fe200078e0071 */
[----:B------:R-:W-:Y:S01]  /*5770*/  MOV R247, R112 ;  /* 0x0000007000f77202 */ /* 0x000fe20000000f00 */
[C---:B--2---:R-:W-:Y:S01]  /*5780*/  HMMA.16816.F32 R92, R4.reuse, R16, R92 ;  /* 0x00000010045c723c */ /* 0x044fe2000000185c */
[----:B------:R-:W-:Y:S01]  /*5790*/  MOV R57, R114 ;  /* 0x0000007200397202 */ /* 0x000fe20000000f00 */
[----:B------:R-:W-:Y:S01]  /*57a0*/  IMAD.MOV.U32 R56, RZ, RZ, R115 ;  /* 0x000000ffff387224 */ /* 0x000fe200078e0073 */
[----:B------:R-:W-:Y:S05]  /*57b0*/  LDSM.16.MT88.4 R88, [R2+0x5900] ;  /* 0x005900000258783b */ /* 0x000fea0000004200 */
        /* <DEDUP_REMOVED lines=8> */
[C---:B----4-:R-:W-:Y:S08]  /*5840*/  HMMA.16816.F32 R148, R4.reuse, R12, R148 ;  /* 0x0000000c0494723c */ /* 0x050ff00000001894 */
[----:B------:R-:W-:Y:S01]  /*5850*/  HMMA.16816.F32 R160, R4, R14, R160 ;  /* 0x0000000e04a0723c */ /* 0x000fe200000018a0 */
[----:B------:R-:W4:Y:S01]  /*5860*/  LDSM.16.MT88.4 R12, [R0+0x8100] ;  /* 0x00810000000c783b */ /* 0x000f220000004200 */
[----:B------:R-:W-:-:S02]  /*5870*/  FFMA.FTZ R10, R168, c[0x0][0x2d0], -R9 ;  /* 0x0000b400a80a7a23 */ /* 0x000fc40000010809 */
[----:B------:R-:W-:Y:S01]  /*5880*/  IMAD.MOV.U32 R168, RZ, RZ, R169 ;  /* 0x000000ffffa87224 */ /* 0x000fe200078e00a9 */
[----:B------:R-:W-:Y:S01]  /*5890*/  MOV R169, R170 ;  /* 0x000000aa00a97202 */ /* 0x000fe20000000f00 */
[----:B------:R-:W-:Y:S02]  /*58a0*/  IMAD.MOV.U32 R170, RZ, RZ, R133 ;  /* 0x000000ffffaa7224 */ /* 0x000fe400078e0085 */
[----:B------:R3:W-:Y:S01]  /*58b0*/  MUFU.EX2 R133, R10 ;  /* 0x0000000a00857308 */ /* 0x0007e20000000800 */
[----:B------:R-:W-:Y:S02]  /*58c0*/  MOV R67, R169 ;  /* 0x000000a900437202 */ /* 0x000fe40000000f00 */
[----:B------:R-:W-:Y:S01]  /*58d0*/  MOV R74, R171 ;  /* 0x000000ab004a7202 */ /* 0x000fe20000000f00 */
[----:B--2---:R-:W-:Y:S01]  /*58e0*/  HMMA.16816.F32 R164, R4, R16, R120 ;  /* 0x0000001004a4723c */ /* 0x004fe20000001878 */
[----:B------:R-:W-:Y:S01]  /*58f0*/  IMAD.MOV.U32 R75, RZ, RZ, R170 ;  /* 0x000000ffff4b7224 */ /* 0x000fe200078e00aa */
[----:B------:R-:W-:Y:S01]  /*5900*/  MOV R65, R57 ;  /* 0x0000003900417202 */ /* 0x000fe20000000f00 */
[----:B------:R-:W-:-:S02]  /*5910*/  IMAD.MOV.U32 R64, RZ, RZ, R56 ;  /* 0x000000ffff407224 */ /* 0x000fc400078e0038 */
[----:B---3--:R-:W-:Y:S01]  /*5920*/  FFMA.FTZ R10, R168, c[0x0][0x2d0], -R9 ;  /* 0x0000b400a80a7a23 */ /* 0x008fe20000010809 */
[----:B------:R-:W2:Y:S03]  /*5930*/  LDSM.16.MT88.4 R120, [R2+0x8900] ;  /* 0x008900000278783b */ /* 0x000ea60000004200 */
[----:B------:R3:W1:Y:S01]  /*5940*/  MUFU.EX2 R17, R10 ;  /* 0x0000000a00117308 */ /* 0x0006620000000800 */
[----:B------:R-:W-:Y:S01]  /*5950*/  IMAD.MOV.U32 R66, RZ, RZ, R58 ;  /* 0x000000ffff427224 */ /* 0x000fe200078e003a */
[----:B------:R-:W-:Y:S01]  /*5960*/  MOV R57, R174 ;  /* 0x000000ae00397202 */ /* 0x000fe20000000f00 */
[----:B------:R-:W-:Y:S02]  /*5970*/  IMAD.MOV.U32 R56, RZ, RZ, R173 ;  /* 0x000000ffff387224 */ /* 0x000fe400078e00ad */
[----:B------:R-:W-:Y:S01]  /*5980*/  IMAD.MOV.U32 R58, RZ, RZ, R175 ;  /* 0x000000ffff3a7224 */ /* 0x000fe200078e00af */
[----:B------:R-:W-:Y:S01]  /*5990*/  MOV R83, R75 ;  /* 0x0000004b00537202 */ /* 0x000fe20000000f00 */
[----:B------:R-:W-:Y:S01]  /*59a0*/  IMAD.MOV.U32 R72, RZ, RZ, R65 ;  /* 0x000000ffff487224 */ /* 0x000fe200078e0041 */
[----:B------:R-:W-:Y:S01]  /*59b0*/  MOV R73, R66 ;  /* 0x0000004200497202 */ /* 0x000fe20000000f00 */
[----:B---3--:R-:W-:-:S02]  /*59c0*/  FFMA.FTZ R10, R67, c[0x0][0x2d0], -R9 ;  /* 0x0000b400430a7a23 */ /* 0x008fc40000010809 */
[----:B------:R-:W-:Y:S01]  /*59d0*/  FFMA.FTZ R9, R74, c[0x0][0x2d0], -R9 ;  /* 0x0000b4004a097a23 */ /* 0x000fe20000010809 */
[----:B------:R-:W-:-:S03]  /*59e0*/  MOV R67, R172 ;  /* 0x000000ac00437202 */ /* 0x000fc60000000f00 */
[----:B------:R3:W-:Y:S01]  /*59f0*/  MUFU.EX2 R16, R9 ;  /* 0x0000000900107308 */ /* 0x0007e20000000800 */
[----:B------:R-:W-:Y:S01]  /*5a00*/  MOV R75, R56 ;  /* 0x00000038004b7202 */ /* 0x000fe20000000f00 */
[----:B------:R-:W-:Y:S01]  /*5a10*/  IMAD.MOV.U32 R74, RZ, RZ, R67 ;  /* 0x000000ffff4a7224 */ /* 0x000fe200078e0043 */
[----:B------:R-:W-:Y:S01]  /*5a20*/  MOV R65, R58 ;  /* 0x0000003a00417202 */ /* 0x000fe20000000f00 */
[----:B------:R-:W-:Y:S01]  /*5a30*/  IMAD.MOV.U32 R66, RZ, RZ, R59 ;  /* 0x000000ffff427224 */ /* 0x000fe200078e003b */
[----:B------:R-:W-:Y:S01]  /*5a40*/  MOV R67, R11 ;  /* 0x0000000b00437202 */ /* 0x000fe20000000f00 */
[C---:B------:R-:W-:Y:S01]  /*5a50*/  HMMA.16816.F32 R36, R4.reuse, R26, R36 ;  /* 0x0000001a0424723c */ /* 0x040fe20000001824 */
[----:B---3--:R-:W-:Y:S02]  /*5a60*/  FFMA.FTZ R9, R64, c[0x0][0x2d0], -R8 ;  /* 0x0000b40040097a23 */ /* 0x008fe40000010808 */
[----:B------:R-:W-:Y:S02]  /*5a70*/  IMAD.MOV.U32 R64, RZ, RZ, R57 ;  /* 0x000000ffff407224 */ /* 0x000fe400078e0039 */
[----:B------:R3:W-:Y:S01]  /*5a80*/  MUFU.EX2 R11, R9 ;  /* 0x00000009000b7308 */ /* 0x0007e20000000800 */
[----:B------:R2:W-:Y:S02]  /*5a90*/  LDSM.16.MT88.4 R56, [R2+0x2900] ;  /* 0x002900000238783b */ /* 0x0005e40000004200 */
[----:B------:R-:W-:Y:S01]  /*5aa0*/  HMMA.16816.F32 R40, R4, R24, R40 ;  /* 0x000000180428723c */ /* 0x000fe20000001828 */
[----:B------:R-:W-:Y:S01]  /*5ab0*/  MOV R27, R141 ;  /* 0x0000008d001b7202 */ /* 0x000fe20000000f00 */
[----:B------:R-:W-:-:S05]  /*5ac0*/  IMAD.MOV.U32 R26, RZ, RZ, R142 ;  /* 0x000000ffff1a7224 */ /* 0x000fca00078e008e */
[----:B------:R-:W-:Y:S01]  /*5ad0*/  IMAD.MOV.U32 R24, RZ, RZ, R140 ;  /* 0x000000ffff187224 */ /* 0x000fe200078e008c */
[----:B------:R-:W-:Y:S01]  /*5ae0*/  HMMA.16816.F32 R168, R4, R18, R104 ;  /* 0x0000001204a8723c */ /* 0x000fe20000001868 */
[----:B------:R-:W4:Y:S01]  /*5af0*/  MUFU.EX2 R18, R10 ;  /* 0x0000000a00127308 */ /* 0x000f220000000800 */
[----:B------:R-:W-:Y:S01]  /*5b00*/  MOV R25, R67 ;  /* 0x0000004300197202 */ /* 0x000fe20000000f00 */
[----:B------:R-:W-:Y:S01]  /*5b10*/  LDSM.16.MT88.4 R104, [R0+0x5900] ;  /* 0x005900000068783b */ /* 0x000fe20000004200 */
[----:B---3--:R-:W-:-:S04]  /*5b20*/  FFMA.FTZ R9, R83, c[0x0][0x2d0], -R8 ;  /* 0x0000b40053097a23 */ /* 0x008fc80000010808 */
[C---:B-1----:R-:W-:Y:S01]  /*5b30*/  HMMA.16816.F32 R172, R4.reuse, R20, R96 ;  /* 0x0000001404ac723c */ /* 0x042fe20000001860 */
[----:B--2---:R-:W-:Y:S01]  /*5b40*/  MOV R2, R143 ;  /* 0x0000008f00027202 */ /* 0x004fe20000000f00 */
[----:B------:R1:W2:Y:S06]  /*5b50*/  MUFU.EX2 R10, R9 ;  /* 0x00000009000a7308 */ /* 0x0002ac0000000800 */
[----:B------:R-:W-:Y:S01]  /*5b60*/  HMMA.16816.F32 R32, R4, R22, R32 ;  /* 0x000000160420723c */ /* 0x000fe20000001820 */
[----:B------:R-:W3:Y:S01]  /*5b70*/  LDSM.16.MT88.4 R140, [R135+0x2900] ;  /* 0x00290000878c783b */ /* 0x000ee20000004200 */
[----:B------:R-:W-:Y:S01]  /*5b80*/  IMAD.MOV.U32 R19, RZ, RZ, R74 ;  /* 0x000000ffff137224 */ /* 0x000fe200078e004a */
[----:B------:R-:W-:-:S02]  /*5b90*/  MOV R21, R75 ;  /* 0x0000004b00157202 */ /* 0x000fc40000000f00 */
[----:B------:R-:W-:Y:S03]  /*5ba0*/  LDSM.16.MT88.4 R80, [R135+0x5900] ;  /* 0x005900008750783b */ /* 0x000fe60000004200 */
[----:B----4-:R-:W-:Y:S01]  /*5bb0*/  HMMA.16816.F32 R44, R4, R12, R44 ;  /* 0x0000000c042c723c */ /* 0x010fe2000000182c */
[----:B------:R-:W-:Y:S01]  /*5bc0*/  IMAD.MOV.U32 R22, RZ, RZ, R66 ;  /* 0x000000ffff167224 */ /* 0x000fe200078e0042 */
[----:B------:R-:W-:-:S06]  /*5bd0*/  MOV R23, R65 ;  /* 0x0000004100177202 */ /* 0x000fcc0000000f00 */
[----:B------:R-:W-:Y:S01]  /*5be0*/  HMMA.16816.F32 R28, R4, R14, R28 ;  /* 0x0000000e041c723c */ /* 0x000fe2000000181c */
[--C-:B-1----:R-:W-:Y:S01]  /*5bf0*/  FFMA.FTZ R9, R72, c[0x0][0x2d0], -R8.reuse ;  /* 0x0000b40048097a23 */ /* 0x102fe20000010808 */
[----:B------:R-:W-:Y:S01]  /*5c00*/  LDSM.16.MT88.4 R12, [R0+0x8900] ;  /* 0x00890000000c783b */ /* 0x000fe20000004200 */
[----:B------:R-:W-:-:S03]  /*5c10*/  FFMA.FTZ R8, R73, c[0x0][0x2d0], -R8 ;  /* 0x0000b40049087a23 */ /* 0x000fc60000010808 */
[----:B------:R1:W4:Y:S01]  /*5c20*/  LDSM.16.MT88.4 R72, [R0+0x2900] ;  /* 0x002900000048783b */ /* 0x0003220000004200 */
[----:B------:R-:W-:Y:S02]  /*5c30*/  FADD.FTZ R4, R26, R2 ;  /* 0x000000021a047221 */ /* 0x000fe40000010000 */
[----:B------:R-:W-:Y:S01]  /*5c40*/  FADD.FTZ R2, R24, R27 ;  /* 0x0000001b18027221 */ /* 0x000fe20000010000 */
[----:B------:R-:W-:Y:S01]  /*5c50*/  F2FP.PACK_AB R128, R17, R133 ;  /* 0x000000851180723e */ /* 0x000fe200000000ff */
[----:B------:R-:W-:Y:S01]  /*5c60*/  FADD.FTZ R4, R25, R4 ;  /* 0x0000000419047221 */ /* 0x000fe20000010000 */
[----:B------:R-:W-:Y:S01]  /*5c70*/  F2FP.PACK_AB R130, R16, R18 ;  /* 0x000000121082723e */ /* 0x000fe200000000ff */
[----:B------:R-:W-:Y:S01]  /*5c80*/  IMAD.MOV.U32 R20, RZ, RZ, R64 ;  /* 0x000000ffff147224 */ /* 0x000fe200078e0040 */
[----:B------:R-:W-:Y:S01]  /*5c90*/  LDSM.16.MT88.4 R96, [R237+0x5900] ;  /* 0x00590000ed60783b */ /* 0x000fe20000004200 */
[----:B------:R-:W-:Y:S02]  /*5ca0*/  FADD.FTZ R2, R22, R2 ;  /* 0x0000000216027221 */ /* 0x000fe40000010000 */
[----:B------:R-:W-:Y:S01]  /*5cb0*/  FADD.FTZ R4, R23, R4 ;  /* 0x0000000417047221 */ /* 0x000fe20000010000 */
[----:B------:R-:W-:Y:S01]  /*5cc0*/  MUFU.EX2 R9, R9 ;  /* 0x0000000900097308 */ /* 0x000fe20000000800 */
[----:B------:R-:W-:Y:S01]  /*5cd0*/  FADD.FTZ R2, R20, R2 ;  /* 0x0000000214027221 */ /* 0x000fe20000010000 */
[----:B--2---:R-:W-:Y:S01]  /*5ce0*/  F2FP.PACK_AB R129, R10, R11 ;  /* 0x0000000b0a81723e */ /* 0x004fe200000000ff */
[----:B------:R-:W-:Y:S01]  /*5cf0*/  FADD.FTZ R4, R21, R4 ;  /* 0x0000000415047221 */ /* 0x000fe20000010000 */
[----:B------:R-:W2:Y:S01]  /*5d00*/  LDSM.16.MT88.4 R64, [R237+0x2900] ;  /* 0x00290000ed40783b */ /* 0x000ea20000004200 */
[----:B------:R-:W-:-:S02]  /*5d10*/  FADD.FTZ R2, R19, R2 ;  /* 0x0000000213027221 */ /* 0x000fc40000010000 */
[----:B------:R-:W-:Y:S01]  /*5d20*/  FADD.FTZ R4, R247, R4 ;  /* 0x00000004f7047221 */ /* 0x000fe20000010000 */
[----:B------:R-:W3:Y:S01]  /*5d30*/  MUFU.EX2 R8, R8 ;  /* 0x0000000800087308 */ /* 0x000ee20000000800 */
[----:B------:R-:W-:Y:S02]  /*5d40*/  FADD.FTZ R2, R245, R2 ;  /* 0x00000002f5027221 */ /* 0x000fe40000010000 */
[----:B------:R-:W-:Y:S02]  /*5d50*/  FADD.FTZ R5, R246, R4 ;  /* 0x00000004f6057221 */ /* 0x000fe40000010000 */
[----:B------:R-:W-:Y:S02]  /*5d60*/  FADD.FTZ R4, R243, R2 ;  /* 0x00000002f3047221 */ /* 0x000fe40000010000 */
[----:B------:R-:W-:Y:S02]  /*5d70*/  FADD.FTZ R2, R244, R5 ;  /* 0x00000005f4027221 */ /* 0x000fe40000010000 */
[----:B-1----:R-:W-:-:S02]  /*5d80*/  FADD.FTZ R0, R240, R4 ;  /* 0x00000004f0007221 */ /* 0x002fc40000010000 */
[----:B------:R-:W-:Y:S02]  /*5d90*/  FADD.FTZ R2, R242, R2 ;  /* 0x00000002f2027221 */ /* 0x000fe40000010000 */
[----:B------:R-:W-:Y:S02]  /*5da0*/  FADD.FTZ R0, R201, R0 ;  /* 0x00000000c9007221 */ /* 0x000fe40000010000 */
[----:B------:R-:W-:Y:S01]  /*5db0*/  FADD.FTZ R2, R202, R2 ;  /* 0x00000002ca027221 */ /* 0x000fe20000010000 */
[----:B---3--:R-:W-:Y:S01]  /*5dc0*/  F2FP.PACK_AB R131, R8, R9 ;  /* 0x000000090883723e */ /* 0x008fe200000000ff */
[----:B------:R-:W-:Y:S02]  /*5dd0*/  FADD.FTZ R0, R203, R0 ;  /* 0x00000000cb007221 */ /* 0x000fe40000010000 */
[----:B------:R-:W-:Y:S02]  /*5de0*/  FADD.FTZ R2, R232, R2 ;  /* 0x00000002e8027221 */ /* 0x000fe40000010000 */
[----:B------:R-:W-:-:S02]  /*5df0*/  FADD.FTZ R0, R233, R0 ;  /* 0x00000000e9007221 */ /* 0x000fc40000010000 */
[----:B------:R-:W-:Y:S01]  /*5e00*/  HMMA.16816.F32 R116, R128, R120, R116 ;  /* 0x000000788074723c */ /* 0x000fe20000001874 */
[----:B------:R-:W-:Y:S02]  /*5e10*/  FADD.FTZ R2, R234, R2 ;  /* 0x00000002ea027221 */ /* 0x000fe40000010000 */
[----:B------:R-:W-:-:S05]  /*5e20*/  FADD.FTZ R0, R235, R0 ;  /* 0x00000000eb007221 */ /* 0x000fca0000010000 */
[----:B------:R-:W-:Y:S01]  /*5e30*/  HMMA.16816.F32 R136, R128, R140, R136 ;  /* 0x0000008c8088723c */ /* 0x000fe20000001888 */
[----:B------:R-:W-:Y:S02]  /*5e40*/  FADD.FTZ R2, R200, R2 ;  /* 0x00000002c8027221 */ /* 0x000fe40000010000 */
[----:B------:R-:W-:-:S05]  /*5e50*/  FADD.FTZ R0, R192, R0 ;  /* 0x00000000c0007221 */ /* 0x000fca0000010000 */
[C---:B------:R-:W-:Y:S08]  /*5e60*/  HMMA.16816.F32 R120, R128.reuse, R122, R68 ;  /* 0x0000007a8078723c */ /* 0x040ff00000001844 */
[----:B------:R-:W-:Y:S01]  /*5e70*/  HMMA.16816.F32 R140, R128, R142, R76 ;  /* 0x0000008e808c723c */ /* 0x000fe2000000184c */
[----:B------:R-:W-:-:S07]  /*5e80*/  FADD.FTZ R2, R195, R2 ;  /* 0x00000002c3027221 */ /* 0x000fce0000010000 */
[----:B----4-:R-:W-:Y:S01]  /*5e90*/  HMMA.16816.F32 R68, R128, R72, R108 ;  /* 0x000000488044723c */ /* 0x010fe2000000186c */
[----:B------:R-:W-:-:S07]  /*5ea0*/  FADD.FTZ R0, R183, R0 ;  /* 0x00000000b7007221 */ /* 0x000fce0000010000 */
[C---:B------:R-:W-:Y:S08]  /*5eb0*/  HMMA.16816.F32 R76, R128.reuse, R80, R124 ;  /* 0x00000050804c723c */ /* 0x040ff0000000187c */
[C---:B------:R-:W-:Y:S01]  /*5ec0*/  HMMA.16816.F32 R72, R128.reuse, R74, R112 ;  /* 0x0000004a8048723c */ /* 0x040fe20000001870 */
[----:B------:R-:W1:Y:S07]  /*5ed0*/  LDSM.16.MT88.4 R112, [R135+0x8900] ;  /* 0x008900008770783b */ /* 0x000e6e0000004200 */
[----:B------:R-:W-:Y:S01]  /*5ee0*/  HMMA.16816.F32 R80, R128, R82, R144 ;  /* 0x000000528050723c */ /* 0x000fe20000001890 */
[----:B------:R-:W3:Y:S01]  /*5ef0*/  LDSM.16.MT88.4 R144, [R237+0x8900] ;  /* 0x00890000ed90783b */ /* 0x000ee20000004200 */
        /* <DEDUP_REMOVED lines=8> */
[----:B------:R-:W-:Y:S01]  /*5f80*/  UISETP.GE.AND UP1, UPT, UR6, 0xc1, UPT ;  /* 0x000000c10600788c */ /* 0x000fe2000bf26270 */
[----:B------:R-:W-:Y:S02]  /*5f90*/  FADD.FTZ R2, R178, R2 ;  /* 0x00000002b2027221 */ /* 0x000fe40000010000 */
[----:B------:R-:W-:Y:S02]  /*5fa0*/  FADD.FTZ R0, R134, R0 ;  /* 0x0000000086007221 */ /* 0x000fe40000010000 */
[----:B------:R-:W-:Y:S01]  /*5fb0*/  FADD.FTZ R248, R248, R2 ;  /* 0x00000002f8f87221 */ /* 0x000fe20000010000 */
[----:B------:R-:W-:Y:S01]  /*5fc0*/  PLOP3.LUT P1, PT, PT, PT, UP1, 0x80, 0x0 ;  /* 0x000000000000781c */ /* 0x000fe20003f2f018 */
[----:B------:R-:W-:Y:S02]  /*5fd0*/  FADD.FTZ R249, R249, R0 ;  /* 0x00000000f9f97221 */ /* 0x000fe40000010000 */
[----:B------:R-:W-:-:S02]  /*5fe0*/  FADD.FTZ R248, R133, R248 ;  /* 0x000000f885f87221 */ /* 0x000fc40000010000 */
[----:B------:R-:W-:Y:S01]  /*5ff0*/  FADD.FTZ R249, R11, R249 ;  /* 0x000000f90bf97221 */ /* 0x000fe20000010000 */
[----:B------:R-:W-:Y:S01]  /*6000*/  HMMA.16816.F32 R84, R128, R88, R84 ;  /* 0x000000588054723c */ /* 0x000fe20000001854 */
[----:B------:R-:W-:Y:S02]  /*6010*/  FADD.FTZ R248, R17, R248 ;  /* 0x000000f811f87221 */ /* 0x000fe40000010000 */
[----:B------:R-:W-:-:S05]  /*6020*/  FADD.FTZ R249, R10, R249 ;  /* 0x000000f90af97221 */ /* 0x000fca0000010000 */
[----:B------:R-:W-:Y:S01]  /*6030*/  HMMA.16816.F32 R88, R128, R90, R60 ;  /* 0x0000005a8058723c */ /* 0x000fe2000000183c */
[----:B------:R-:W-:Y:S02]  /*6040*/  FADD.FTZ R248, R18, R248 ;  /* 0x000000f812f87221 */ /* 0x000fe40000010000 */
[----:B------:R-:W-:-:S05]  /*6050*/  FADD.FTZ R249, R9, R249 ;  /* 0x000000f909f97221 */ /* 0x000fca0000010000 */
[----:B--2---:R-:W-:Y:S01]  /*6060*/  HMMA.16816.F32 R60, R128, R64, R92 ;  /* 0x00000040803c723c */ /* 0x004fe2000000185c */
[----:B------:R-:W-:-:S07]  /*6070*/  FADD.FTZ R248, R16, R248 ;  /* 0x000000f810f87221 */ /* 0x000fce0000010000 */
[----:B------:R-:W-:Y:S01]  /*6080*/  HMMA.16816.F32 R64, R128, R66, R100 ;  /* 0x000000428040723c */ /* 0x000fe20000001864 */
[----:B------:R-:W-:-:S07]  /*6090*/  FADD.FTZ R249, R8, R249 ;  /* 0x000000f908f97221 */ /* 0x000fce0000010000 */
[C---:B------:R-:W-:Y:S08]  /*60a0*/  HMMA.16816.F32 R52, R128.reuse, R56, R52 ;  /* 0x000000388034723c */ /* 0x040ff00000001834 */
[C---:B------:R-:W-:Y:S08]  /*60b0*/  HMMA.16816.F32 R92, R128.reuse, R96, R148 ;  /* 0x00000060805c723c */ /* 0x040ff00000001894 */
[C---:B------:R-:W-:Y:S08]  /*60c0*/  HMMA.16816.F32 R100, R128.reuse, R104, R164 ;  /* 0x000000688064723c */ /* 0x040ff000000018a4 */
[C---:B-1----:R-:W-:Y:S08]  /*60d0*/  HMMA.16816.F32 R108, R128.reuse, R112, R172 ;  /* 0x00000070806c723c */ /* 0x042ff000000018ac */
[C---:B---3--:R-:W-:Y:S08]  /*60e0*/  HMMA.16816.F32 R124, R128.reuse, R144, R40 ;  /* 0x00000090807c723c */ /* 0x048ff00000001828 */
        /* <DEDUP_REMOVED lines=17> */
[----:B-----5:R-:W-:-:S04]  /*6200*/  IMAD.WIDE.U32 R6, R4, UR5, R250 ;  /* 0x0000000504067c25 */ /* 0x020fc8000f8e00fa */
        /* <DEDUP_REMOVED lines=25> */
.L_x_1945:
[----:B------:R-:W-:Y:S01]  /*63a0*/  PLOP3.LUT P1, PT, PT, PT, UP0, 0x40, 0x0 ;  /* 0x000000000000781c */ /* 0x000fe20003f2e808 */
        /* <DEDUP_REMOVED lines=11> */
.L_x_1947:
[----:B------:R-:W2:Y:S01]  /*6460*/  LDL.64 R170, [R1] ;  /* 0x0000000001aa7983 */ /* 0x000ea20000100a00 */
[----:B------:R-:W-:Y:S04]  /*6470*/  DEPBAR.LE SB0, 0x2 ;  /* 0x000080800000791a */ /* 0x000fe80000000000 */
[----:B------:R-:W-:Y:S01]  /*6480*/  UIMAD UR4, UR5, 0x9000, URZ ;  /* 0x00009000050478a4 */ /* 0x000fe2000f8e023f */
[----:B------:R-:W2:Y:S01]  /*6490*/  LDL.64 R168, [R1+0x8] ;  /* 0x0000080001a87983 */ /* 0x000ea20000100a00 */
        /* <DEDUP_REMOVED lines=8> */
[----:B------:R-:W-:Y:S01]  /*6520*/  @UP0 USHF.R.S32.HI UR10, URZ, 0x1f, UR14 ;  /* 0x0000001f3f0a0899 */ /* 0x000fe2000801140e */
[----:B------:R-:W-:Y:S01]  /*6530*/  IADD3 R232, R238, R2, RZ ;  /* 0x00000002eee87210 */ /* 0x000fe20007ffe0ff */
        /* <DEDUP_REMOVED lines=9> */
[----:B------:R-:W3:Y:S04]  /*65d0*/  LDSM.16.M88.4 R16, [R236+UR4+0x12900] ;  /* 0x01290004ec10783b */ /* 0x000ee80008000200 */
[----:B------:R-:W-:Y:S04]  /*65e0*/  @UP0 UIADD3 UR13, UR16, -0x2, URZ ;  /* 0xfffffffe100d0890 */ /* 0x000fe8000fffe03f */
[----:B------:R-:W4:Y:S01]  /*65f0*/  LDSM.16.M88.4 R24, [R236+UR4+0x13100] ;  /* 0x01310004ec18783b */ /* 0x000f220008000200 */
[----:B------:R-:W-:Y:S07]  /*6600*/  @UP0 UIMAD.WIDE.U32 UR18, UR13, UR6, URZ ;  /* 0x000000060d1202a5 */ /* 0x000fee000f8e003f */
[----:B------:R-:W4:Y:S08]  /*6610*/  LDSM.16.M88.4 R32, [R236+UR4+0x13900] ;  /* 0x01390004ec20783b */ /* 0x000f300008000200 */
[----:B------:R-:W4:Y:S01]  /*6620*/  LDSM.16.M88.4 R40, [R236+UR4+0x14100] ;  /* 0x01410004ec28783b */ /* 0x000f220008000200 */
[C---:B-1----:R-:W-:Y:S07]  /*6630*/  HMMA.16816.F32 R4, R152.reuse, R8, RZ ;  /* 0x000000089804723c */ /* 0x042fee00000018ff */
[----:B------:R-:W1:Y:S01]  /*6640*/  LDSM.16.M88.4 R48, [R236+UR4+0x14900] ;  /* 0x01490004ec30783b */ /* 0x000e620008000200 */
[C---:B------:R-:W-:Y:S07]  /*6650*/  HMMA.16816.F32 R8, R152.reuse, R10, RZ ;  /* 0x0000000a9808723c */ /* 0x040fee00000018ff */
[----:B------:R-:W1:Y:S01]  /*6660*/  LDSM.16.M88.4 R160, [R2+0x12100] ;  /* 0x0121000002a0783b */ /* 0x000e620000000200 */
[C---:B---3--:R-:W-:Y:S07]  /*6670*/  HMMA.16816.F32 R12, R152.reuse, R16, RZ ;  /* 0x00000010980c723c */ /* 0x048fee00000018ff */
[----:B------:R-:W3:Y:S01]  /*6680*/  LDSM.16.M88.4 R164, [R2+0x12900] ;  /* 0x0129000002a4783b */ /* 0x000ee20000000200 */
[C---:B------:R-:W-:Y:S07]  /*6690*/  HMMA.16816.F32 R16, R152.reuse, R18, RZ ;  /* 0x000000129810723c */ /* 0x040fee00000018ff */
[----:B------:R-:W-:Y:S01]  /*66a0*/  LDSM.16.M88.4 R172, [R2+0x13900] ;  /* 0x0139000002ac783b */ /* 0x000fe20000000200 */
[C---:B----4-:R-:W-:Y:S07]  /*66b0*/  HMMA.16816.F32 R20, R152.reuse, R24, RZ ;  /* 0x000000189814723c */ /* 0x050fee00000018ff */
[----:B------:R-:W-:Y:S01]  /*66c0*/  LDSM.16.M88.4 R176, [R2+0x14100] ;  /* 0x0141000002b0783b */ /* 0x000fe20000000200 */
[C---:B------:R-:W-:Y:S07]  /*66d0*/  HMMA.16816.F32 R24, R152.reuse, R26, RZ ;  /* 0x0000001a9818723c */ /* 0x040fee00000018ff */
[----:B------:R-:W-:Y:S01]  /*66e0*/  LDSM.16.M88.4 R180, [R2+0x14900] ;  /* 0x0149000002b4783b */ /* 0x000fe20000000200 */
[C---:B------:R-:W-:Y:S08]  /*66f0*/  HMMA.16816.F32 R28, R152.reuse, R32, RZ ;  /* 0x00000020981c723c */ /* 0x040ff000000018ff */
[C---:B------:R-:W-:Y:S08]  /*6700*/  HMMA.16816.F32 R32, R152.reuse, R34, RZ ;  /* 0x000000229820723c */ /* 0x040ff000000018ff */
[C---:B------:R-:W-:Y:S08]  /*6710*/  HMMA.16816.F32 R36, R152.reuse, R40, RZ ;  /* 0x000000289824723c */ /* 0x040ff000000018ff */
[C---:B------:R-:W-:Y:S08]  /*6720*/  HMMA.16816.F32 R40, R152.reuse, R42, RZ ;  /* 0x0000002a9828723c */ /* 0x040ff000000018ff */
[C---:B-1----:R-:W-:Y:S08]  /*6730*/  HMMA.16816.F32 R44, R152.reuse, R48, RZ ;  /* 0x00000030982c723c */ /* 0x042ff000000018ff */
[----:B------:R-:W-:Y:S08]  /*6740*/  HMMA.16816.F32 R48, R152, R50, RZ ;  /* 0x000000329830723c */ /* 0x000ff000000018ff */
[C---:B------:R-:W-:Y:S08]  /*6750*/  HMMA.16816.F32 R4, R156.reuse, R160, R4 ;  /* 0x000000a09c04723c */ /* 0x040ff00000001804 */
[C---:B------:R-:W-:Y:S08]  /*6760*/  HMMA.16816.F32 R8, R156.reuse, R162, R8 ;  /* 0x000000a29c08723c */ /* 0x040ff00000001808 */
[C---:B---3--:R-:W-:Y:S08]  /*6770*/  HMMA.16816.F32 R12, R156.reuse, R164, R12 ;  /* 0x000000a49c0c723c */ /* 0x048ff0000000180c */
[C---:B------:R-:W-:Y:S04]  /*6780*/  HMMA.16816.F32 R16, R156.reuse, R166, R16 ;  /* 0x000000a69c10723c */ /* 0x040fe80000001810 */
[----:B--2---:R-:W-:Y:S05]  /*6790*/  @P0 MOV R169, R171 ;  /* 0x000000ab00a90202 */ /* 0x004fea0000000f00 */
[----:B------:R-:W-:Y:S05]  /*67a0*/  @P0 IMAD.WIDE.U32 R168, R3, 0x60, R168 ;  /* 0x0000006003a80825 */ /* 0x000fea00078e00a8 */
[----:B------:R-:W-:Y:S01]  /*67b0*/  @P0 IADD3 R192, R169, UR10, RZ ;  /* 0x0000000aa9c00c10 */ /* 0x000fe2000fffe0ff */
[----:B------:R-:W-:Y:S01]  /*67c0*/  @UP0 USHF.R.S32.HI UR10, URZ, 0x1f, UR13 ;  /* 0x0000001f3f0a0899 */ /* 0x000fe2000801140d */
[C---:B------:R-:W-:Y:S02]  /*67d0*/  @P0 SHF.L.U32 R3, R168.reuse, 0x1, RZ ;  /* 0x00000001a8030819 */ /* 0x040fe400000006ff */
[----:B------:R-:W-:Y:S01]  /*67e0*/  @P0 SHF.L.U64.HI R192, R168, 0x1, R192 ;  /* 0x00000001a8c00819 */ /* 0x000fe200000102c0 */
[----:B------:R-:W-:Y:S01]  /*67f0*/  @UP0 UIMAD UR10, UR10, UR6, URZ ;  /* 0x000000060a0a02a4 */ /* 0x000fe2000f8e023f */
[C---:B------:R-:W-:Y:S01]  /*6800*/  @P0 IADD3 R160, P6, R3.reuse, c[0x0][0x1f8], RZ ;  /* 0x00007e0003a00a10 */ /* 0x040fe20007fde0ff */
[----:B------:R-:W1:Y:S01]  /*6810*/  LDSM.16.M88.4 R168, [R2+0x13100] ;  /* 0x0131000002a8783b */ /* 0x000e620000000200 */
[C---:B------:R-:W-:Y:S01]  /*6820*/  @P0 IADD3 R200, P5, R3.reuse, 0x80, RZ ;  /* 0x0000008003c80810 */ /* 0x040fe20007fbe0ff */
[----:B------:R-:W-:Y:S01]  /*6830*/  @UP0 UIMAD UR10, UR13, UR7, UR10 ;  /* 0x000000070d0a02a4 */ /* 0x000fe2000f8e020a */
[----:B------:R-:W-:Y:S01]  /*6840*/  @P0 IADD3.X R161, R192, c[0x0][0x1fc], RZ, P6, !PT ;  /* 0x00007f00c0a10a10 */ /* 0x000fe200037fe4ff */
[----:B------:R-:W-:Y:S01]  /*6850*/  UIADD3 UR13, UR15, 0x1, URZ ;  /* 0x000000010f0d7890 */ /* 0x000fe2000fffe03f */
[----:B------:R-:W-:Y:S01]  /*6860*/  @P0 IADD3 R200, P1, R200, c[0x0][0x1f8], RZ ;  /* 0x00007e00c8c80a10 */ /* 0x000fe20007f3e0ff */
[----:B------:R-:W-:Y:S01]  /*6870*/  @UP0 UIADD3 UR10, UR19, UR10, URZ ;  /* 0x0000000a130a0290 */ /* 0x000fe2000fffe03f */
[----:B------:R-:W-:Y:S01]  /*6880*/  @P0 IADD3 R3, P6, R3, 0x100, RZ ;  /* 0x0000010003030810 */ /* 0x000fe20007fde0ff */
[----:B------:R-:W-:Y:S01]  /*6890*/  @!PT LDS RZ, [RZ] ;  /* 0x00000000fffff984 */ /* 0x000fe20000000800 */
[----:B------:R-:W-:Y:S01]  /*68a0*/  @!PT LDS RZ, [RZ] ;  /* 0x00000000fffff984 */ /* 0x000fe20000000800 */
[----:B------:R-:W-:Y:S01]  /*68b0*/  @!PT LDS RZ, [RZ] ;  /* 0x00000000fffff984 */ /* 0x000fe20000000800 */
[----:B------:R2:W-:Y:S01]  /*68c0*/  @P0 LDGSTS.E.BYPASS.LTC128B.128 [R134+0x100], [R160.64], !P4 ;  /* 0x00100000a0860fae */ /* 0x0005e2000e101d54 */
[--C-:B------:R-:W-:Y:S01]  /*68d0*/  @P0 IADD3.X R201, RZ, c[0x0][0x1fc], R192.reuse, P1, P5 ;  /* 0x00007f00ffc90a10 */ /* 0x100fe20000fea4c0 */
[----:B------:R-:W-:Y:S01]  /*68e0*/  @UP0 UIMAD UR10, UR10, 0x60, URZ ;  /* 0x000000600a0a08a4 */ /* 0x000fe2000f8e023f */
[----:B------:R-:W-:Y:S01]  /*68f0*/  @P0 IADD3 R194, P5, R3, c[0x0][0x1f8], RZ ;  /* 0x00007e0003c20a10 */ /* 0x000fe20007fbe0ff */
[----:B------:R-:W-:Y:S01]  /*6900*/  USEL UR15, UR13, URZ, !UP1 ;  /* 0x0000003f0d0f7287 */ /* 0x000fe2000c800000 */
[-C--:B------:R-:W-:Y:S01]  /*6910*/  IADD3 R3, R238, R132.reuse, RZ ;  /* 0x00000084ee037210 */ /* 0x080fe20007ffe0ff */
[----:B------:R-:W-:Y:S01]  /*6920*/  @UP0 USHF.L.U64.HI UR13, UR6, 0x6, UR7 ;  /* 0x00000006060d0899 */ /* 0x000fe20008010207 */
[----:B------:R-:W-:Y:S01]  /*6930*/  @P0 IADD3.X R195, RZ, c[0x0][0x1fc], R192, P5, P6 ;  /* 0x00007f00ffc30a10 */ /* 0x000fe20002fec4c0 */
[----:B------:R3:W-:Y:S01]  /*6940*/  @P0 LDGSTS.E.BYPASS.LTC128B.128 [R134+0x3100], [R200.64], !P3 ;  /* 0x03100000c8860fae */ /* 0x0007e2000d901d54 */
[----:B------:R-:W-:Y:S07]  /*6950*/  IADD3 R132, R240, R132, R238 ;  /* 0x00000084f0847210 */ /* 0x000fee0007ffe0ee */
[----:B------:R4:W-:Y:S01]  /*6960*/  @P0 LDGSTS.E.BYPASS.LTC128B.128 [R134+0x6100], [R194.64], !P2 ;  /* 0x06100000c2860fae */ /* 0x0009e2000d101d54 */
[----:B--2---:R-:W-:Y:S04]  /*6970*/  @P0 IADD3 R160, P1, R160, UR12, RZ ;  /* 0x0000000ca0a00c10 */ /* 0x004fe8000ff3e0ff */
[----:B------:R-:W-:Y:S01]  /*6980*/  @P0 IADD3.X R161, R161, UR11, RZ, P1, !PT ;  /* 0x0000000ba1a10c10 */ /* 0x000fe20008ffe4ff */
[C---:B-1----:R-:W-:Y:S03]  /*6990*/  HMMA.16816.F32 R20, R156.reuse, R168, R20 ;  /* 0x000000a89c14723c */ /* 0x042fe60000001814 */
[----:B------:R-:W-:Y:S01]  /*69a0*/  @P0 IADD3 R162, P1, R160, UR12, RZ ;  /* 0x0000000ca0a20c10 */ /* 0x000fe2000ff3e0ff */
[----:B------:R1:W-:Y:S03]  /*69b0*/  @P0 LDGSTS.E.BYPASS.LTC128B.128 [R134+0x1100], [R160.64], !P4 ;  /* 0x01100000a0860fae */ /* 0x0003e6000e101d54 */
[----:B------:R-:W-:Y:S01]  /*69c0*/  @P0 IADD3.X R163, R161, UR11, RZ, P1, !PT ;  /* 0x0000000ba1a30c10 */ /* 0x000fe20008ffe4ff */
[C---:B------:R-:W-:Y:S04]  /*69d0*/  HMMA.16816.F32 R24, R156.reuse, R170, R24 ;  /* 0x000000aa9c18723c */ /* 0x040fe80000001818 */
[----:B------:R1:W-:Y:S04]  /*69e0*/  @P0 LDGSTS.E.BYPASS.LTC128B.128 [R134+0x4100], [R160.64+0x80], !P3 ;  /* 0x04100080a0860fae */ /* 0x0003e8000d901d54 */
[C---:B------:R-:W-:Y:S04]  /*69f0*/  HMMA.16816.F32 R28, R156.reuse, R172, R28 ;  /* 0x000000ac9c1c723c */ /* 0x040fe8000000181c */
[----:B------:R1:W-:Y:S04]  /*6a00*/  @P0 LDGSTS.E.BYPASS.LTC128B.128 [R134+0x7100], [R160.64+0x100], !P2 ;  /* 0x07100100a0860fae */ /* 0x0003e8000d101d54 */
[C---:B------:R-:W-:Y:S04]  /*6a10*/  HMMA.16816.F32 R32, R156.reuse, R174, R32 ;  /* 0x000000ae9c20723c */ /* 0x040fe80000001820 */
[----:B------:R1:W-:Y:S04]  /*6a20*/  @P0 LDGSTS.E.BYPASS.LTC128B.128 [R134+0x2100], [R162.64], !P4 ;  /* 0x02100000a2860fae */ /* 0x0003e8000e101d54 */
[C---:B------:R-:W-:Y:S04]  /*6a30*/  HMMA.16816.F32 R36, R156.reuse, R176, R36 ;  /* 0x000000b09c24723c */ /* 0x040fe80000001824 */
[----:B------:R1:W-:Y:S04]  /*6a40*/  @P0 LDGSTS.E.BYPASS.LTC128B.128 [R134+0x5100], [R162.64+0x80], !P3 ;  /* 0x05100080a2860fae */ /* 0x0003e8000d901d54 */
[C---:B------:R-:W-:Y:S04]  /*6a50*/  HMMA.16816.F32 R40, R156.reuse, R178, R40 ;  /* 0x000000b29c28723c */ /* 0x040fe80000001828 */
[----:B------:R1:W-:Y:S01]  /*6a60*/  @P0 LDGSTS.E.BYPASS.LTC128B.128 [R134+0x8100], [R162.64+0x100], !P2 ;  /* 0x08100100a2860fae */ /* 0x0003e2000d101d54 */
[----:B------:R-:W-:Y:S03]  /*6a70*/  PLOP3.LUT P0, PT, PT, PT, UP0, 0x80, 0x0 ;  /* 0x000000000000781c */ /* 0x000fe60003f0f008 */
[C---:B------:R-:W-:Y:S04]  /*6a80*/  HMMA.16816.F32 R44, R156.reuse, R180, R44 ;  /* 0x000000b49c2c723c */ /* 0x040fe8000000182c */
[----:B------:R-:W-:Y:S04]  /*6a90*/  LDSM.16.M88.4 R164, [R3+0x12900] ;  /* 0x0129000003a4783b */ /* 0x000fe80000000200 */
[----:B------:R-:W-:Y:S04]  /*6aa0*/  HMMA.16816.F32 R48, R156, R182, R48 ;  /* 0x000000b69c30723c */ /* 0x000fe80000001830 */
[----:B------:R-:W-:Y:S08]  /*6ab0*/  LDSM.16.M88.4 R168, [R3+0x13100] ;  /* 0x0131000003a8783b */ /* 0x000ff00000000200 */
[----:B------:R-:W-:Y:S08]  /*6ac0*/  LDSM.16.M88.4 R172, [R3+0x13900] ;  /* 0x0139000003ac783b */ /* 0x000ff00000000200 */
[----:B-1----:R-:W1:Y:S08]  /*6ad0*/  LDSM.16.M88.4 R160, [R3+0x12100] ;  /* 0x0121000003a0783b */ /* 0x002e700000000200 */
[----:B------:R-:W0:Y:S08]  /*6ae0*/  LDGDEPBAR ;  /* 0x00000000000079af */ /* 0x000e300000000000 */
[----:B------:R-:W2:Y:S08]  /*6af0*/  LDSM.16.M88.4 R176, [R3+0x14100] ;  /* 0x0141000003b0783b */ /* 0x000eb00000000200 */
[----:B------:R-:W2:Y:S08]  /*6b00*/  LDSM.16.M88.4 R180, [R3+0x14900] ;  /* 0x0149000003b4783b */ /* 0x000eb00000000200 */
[----:B----4-:R-:W4:Y:S01]  /*6b10*/  LDSM.16.M88.4 R192, [R232+0x12100] ;  /* 0x01210000e8c0783b */ /* 0x010f220000000200 */
[C---:B-1----:R-:W-:Y:S07]  /*6b20*/  HMMA.16816.F32 R4, R184.reuse, R160, R4 ;  /* 0x000000a0b804723c */ /* 0x042fee0000001804 */
[----:B---3--:R-:W-:Y:S01]  /*6b30*/  LDSM.16.M88.4 R200, [R236+UR4+0x17900] ;  /* 0x01790004ecc8783b */ /* 0x008fe20008000200 */
[C---:B------:R-:W-:Y:S07]  /*6b40*/  HMMA.16816.F32 R8, R184.reuse, R162, R8 ;  /* 0x000000a2b808723c */ /* 0x040fee0000001808 */
[----:B------:R-:W1:Y:S01]  /*6b50*/  LDSM.16.M88.4 R160, [R232+0x12900] ;  /* 0x01290000e8a0783b */ /* 0x000e620000000200 */
[C---:B------:R-:W-:Y:S08]  /*6b60*/  HMMA.16816.F32 R12, R184.reuse, R164, R12 ;  /* 0x000000a4b80c723c */ /* 0x040ff0000000180c */
        /* <DEDUP_REMOVED lines=13> */
[----:B------:R-:W2:Y:S07]  /*6c40*/  LDSM.16.M88.4 R180, [R236+UR4+0x15100] ;  /* 0x01510004ecb4783b */ /* 0x000eae0008000200 */
[C---:B----4-:R-:W-:Y:S08]  /*6c50*/  HMMA.16816.F32 R4, R188.reuse, R192, R4 ;  /* 0x000000c0bc04723c */ /* 0x050ff00000001804 */
[C---:B------:R-:W-:Y:S01]  /*6c60*/  HMMA.16816.F32 R8, R188.reuse, R194, R8 ;  /* 0x000000c2bc08723c */ /* 0x040fe20000001808 */
[----:B------:R-:W4:Y:S07]  /*6c70*/  LDSM.16.M88.4 R192, [R236+UR4+0x15900] ;  /* 0x01590004ecc0783b */ /* 0x000f2e0008000200 */
[C---:B-1----:R-:W-:Y:S08]  /*6c80*/  HMMA.16816.F32 R12, R188.reuse, R160, R12 ;  /* 0x000000a0bc0c723c */ /* 0x042ff0000000180c */
[C---:B------:R-:W-:Y:S01]  /*6c90*/  HMMA.16816.F32 R16, R188.reuse, R162, R16 ;  /* 0x000000a2bc10723c */ /* 0x040fe20000001810 */
[----:B------:R-:W1:Y:S07]  /*6ca0*/  LDSM.16.M88.4 R160, [R236+UR4+0x16100] ;  /* 0x01610004eca0783b */ /* 0x000e6e0008000200 */
[C---:B---3--:R-:W-:Y:S08]  /*6cb0*/  HMMA.16816.F32 R20, R188.reuse, R164, R20 ;  /* 0x000000a4bc14723c */ /* 0x048ff00000001814 */
[C---:B------:R-:W-:Y:S01]  /*6cc0*/  HMMA.16816.F32 R24, R188.reuse, R166, R24 ;  /* 0x000000a6bc18723c */ /* 0x040fe20000001818 */
[----:B------:R-:W3:Y:S07]  /*6cd0*/  LDSM.16.M88.4 R164, [R236+UR4+0x16900] ;  /* 0x01690004eca4783b */ /* 0x000eee0008000200 */
[C---:B------:R-:W-:Y:S08]  /*6ce0*/  HMMA.16816.F32 R28, R188.reuse, R168, R28 ;  /* 0x000000a8bc1c723c */ /* 0x040ff0000000181c */
[C---:B------:R-:W-:Y:S01]  /*6cf0*/  HMMA.16816.F32 R32, R188.reuse, R170, R32 ;  /* 0x000000aabc20723c */ /* 0x040fe20000001820 */
[----:B------:R-:W1:Y:S07]  /*6d00*/  LDSM.16.M88.4 R168, [R236+UR4+0x17100] ;  /* 0x01710004eca8783b */ /* 0x000e6e0008000200 */
[C---:B------:R-:W-:Y:S08]  /*6d10*/  HMMA.16816.F32 R36, R188.reuse, R172, R36 ;  /* 0x000000acbc24723c */ /* 0x040ff00000001824 */
[C---:B------:R-:W-:Y:S01]  /*6d20*/  HMMA.16816.F32 R40, R188.reuse, R174, R40 ;  /* 0x000000aebc28723c */ /* 0x040fe20000001828 */
[----:B------:R-:W-:Y:S07]  /*6d30*/  LDSM.16.M88.4 R172, [R2+0x16900] ;  /* 0x0169000002ac783b */ /* 0x000fee0000000200 */
[C---:B--2---:R-:W-:Y:S08]  /*6d40*/  HMMA.16816.F32 R44, R188.reuse, R176, R44 ;  /* 0x000000b0bc2c723c */ /* 0x044ff0000000182c */
[----:B------:R-:W-:Y:S01]  /*6d50*/  HMMA.16816.F32 R48, R188, R178, R48 ;  /* 0x000000b2bc30723c */ /* 0x000fe20000001830 */
[----:B------:R-:W-:Y:S07]  /*6d60*/  LDSM.16.M88.4 R176, [R2+0x17100] ;  /* 0x0171000002b0783b */ /* 0x000fee0000000200 */
[C---:B------:R-:W-:Y:S08]  /*6d70*/  HMMA.16816.F32 R4, R196.reuse, R180, R4 ;  /* 0x000000b4c404723c */ /* 0x040ff00000001804 */
[C---:B------:R-:W-:Y:S01]  /*6d80*/  HMMA.16816.F32 R8, R196.reuse, R182, R8 ;  /* 0x000000b6c408723c */ /* 0x040fe20000001808 */
[----:B------:R-:W-:Y:S07]  /*6d90*/  LDSM.16.M88.4 R180, [R2+0x17900] ;  /* 0x0179000002b4783b */ /* 0x000fee0000000200 */
        /* <DEDUP_REMOVED lines=8> */
[----:B------:R-:W2:Y:S07]  /*6e20*/  LDSM.16.M88.4 R164, [R2+0x15900] ;  /* 0x0159000002a4783b */ /* 0x000eae0000000200 */
[C---:B------:R-:W-:Y:S08]  /*6e30*/  HMMA.16816.F32 R36, R196.reuse, R168, R36 ;  /* 0x000000a8c424723c */ /* 0x040ff00000001824 */
        /* <DEDUP_REMOVED lines=21> */
[----:B------:R-:W-:Y:S01]  /*6f90*/  HMMA.16816.F32 R48, R204, R182, R48 ;  /* 0x000000b6cc30723c */ /* 0x000fe20000001830 */
[----:B------:R-:W-:Y:S07]  /*6fa0*/  LDSM.16.M88.4 R180, [R132+0x15900] ;  /* 0x0159000084b4783b */ /* 0x000fee0000000200 */
[C---:B------:R-:W-:Y:S08]  /*6fb0*/  HMMA.16816.F32 R4, R208.reuse, R192, R4 ;  /* 0x000000c0d004723c */ /* 0x040ff00000001804 */
[C---:B------:R-:W-:Y:S01]  /*6fc0*/  HMMA.16816.F32 R8, R208.reuse, R194, R8 ;  /* 0x000000c2d008723c */ /* 0x040fe20000001808 */
[----:B------:R-:W-:Y:S07]  /*6fd0*/  LDSM.16.M88.4 R192, [R132+0x17100] ;  /* 0x0171000084c0783b */ /* 0x000fee0000000200 */
[C---:B-1----:R-:W-:Y:S08]  /*6fe0*/  HMMA.16816.F32 R12, R208.reuse, R160, R12 ;  /* 0x000000a0d00c723c */ /* 0x042ff0000000180c */
[C---:B------:R-:W-:Y:S01]  /*6ff0*/  HMMA.16816.F32 R16, R208.reuse, R162, R16 ;  /* 0x000000a2d010723c */ /* 0x040fe20000001810 */
        /* <DEDUP_REMOVED lines=8> */
[C---:B----4-:R-:W-:Y:S08]  /*7080*/  HMMA.16816.F32 R36, R208.reuse, R172, R36 ;  /* 0x000000acd024723c */ /* 0x050ff00000001824 */
[C---:B------:R-:W-:Y:S01]  /*7090*/  HMMA.16816.F32 R40, R208.reuse, R174, R40 ;  /* 0x000000aed028723c */ /* 0x040fe20000001828 */
[----:B------:R-:W4:Y:S07]  /*70a0*/  LDSM.16.M88.4 R172, [R236+UR4+0x18100] ;  /* 0x01810004ecac783b */ /* 0x000f2e0008000200 */
[C---:B------:R-:W-:Y:S08]  /*70b0*/  HMMA.16816.F32 R44, R208.reuse, R176, R44 ;  /* 0x000000b0d02c723c */ /* 0x040ff0000000182c */
[----:B------:R-:W-:Y:S01]  /*70c0*/  HMMA.16816.F32 R48, R208, R178, R48 ;  /* 0x000000b2d030723c */ /* 0x000fe20000001830 */
[----:B------:R-:W-:Y:S07]  /*70d0*/  LDSM.16.M88.4 R176, [R236+UR4+0x19100] ;  /* 0x01910004ecb0783b */ /* 0x000fee0008000200 */
[C---:B-1----:R-:W-:Y:S08]  /*70e0*/  HMMA.16816.F32 R4, R212.reuse, R160, R4 ;  /* 0x000000a0d404723c */ /* 0x042ff00000001804 */
        /* <DEDUP_REMOVED lines=9> */
[C---:B------:R-:W-:Y:S01]  /*7180*/  HMMA.16816.F32 R32, R212.reuse, R170, R32 ;  /* 0x000000aad420723c */ /* 0x040fe20000001820 */
[----:B------:R-:W3:Y:S07]  /*7190*/  LDSM.16.M88.4 R168, [R236+UR4+0x1a900] ;  /* 0x01a90004eca8783b */ /* 0x000eee0008000200 */
[C---:B------:R-:W-:Y:S08]  /*71a0*/  HMMA.16816.F32 R36, R212.reuse, R192, R36 ;  /* 0x000000c0d424723c */ /* 0x040ff00000001824 */
[C---:B------:R-:W-:Y:S01]  /*71b0*/  HMMA.16816.F32 R40, R212.reuse, R194, R40 ;  /* 0x000000c2d428723c */ /* 0x040fe20000001828 */
[----:B------:R-:W2:Y:S07]  /*71c0*/  LDSM.16.M88.4 R192, [R2+0x18100] ;  /* 0x0181000002c0783b */ /* 0x000eae0000000200 */
[C---:B------:R-:W-:Y:S08]  /*71d0*/  HMMA.16816.F32 R44, R212.reuse, R200, R44 ;  /* 0x000000c8d42c723c */ /* 0x040ff0000000182c */
[----:B------:R-:W-:Y:S01]  /*71e0*/  HMMA.16816.F32 R48, R212, R202, R48 ;  /* 0x000000cad430723c */ /* 0x000fe20000001830 */
        /* <DEDUP_REMOVED lines=35> */
[----:B------:R-:W-:Y:S01]  /*7420*/  HMMA.16816.F32 R48, R220, R170, R48 ;  /* 0x000000aadc30723c */ /* 0x000fe20000001830 */
[----:B------:R-:W-:Y:S07]  /*7430*/  LDSM.16.M88.4 R168, [R132+0x19900] ;  /* 0x0199000084a8783b */ /* 0x000fee0000000200 */
[C---:B------:R-:W-:Y:S08]  /*7440*/  HMMA.16816.F32 R4, R224.reuse, R180, R4 ;  /* 0x000000b4e004723c */ /* 0x040ff00000001804 */
[C---:B------:R-:W-:Y:S08]  /*7450*/  HMMA.16816.F32 R8, R224.reuse, R182, R8 ;  /* 0x000000b6e008723c */ /* 0x040ff00000001808 */
[C---:B----4-:R-:W-:Y:S08]  /*7460*/  HMMA.16816.F32 R12, R224.reuse, R172, R12 ;  /* 0x000000ace00c723c */ /* 0x050ff0000000180c */
[C---:B------:R-:W-:Y:S08]  /*7470*/  HMMA.16816.F32 R16, R224.reuse, R174, R16 ;  /* 0x000000aee010723c */ /* 0x040ff00000001810 */
[C---:B-1----:R-:W-:Y:S08]  /*7480*/  HMMA.16816.F32 R20, R224.reuse, R160, R20 ;  /* 0x000000a0e014723c */ /* 0x042ff00000001814 */
[C---:B------:R-:W-:Y:S01]  /*7490*/  HMMA.16816.F32 R24, R224.reuse, R162, R24 ;  /* 0x000000a2e018723c */ /* 0x040fe20000001818 */
[----:B------:R-:W1:Y:S07]  /*74a0*/  LDSM.16.M88.4 R160, [R132+0x19100] ;  /* 0x0191000084a0783b */ /* 0x000e6e0000000200 */
        /* <DEDUP_REMOVED lines=9> */
[C---:B------:R-:W-:Y:S01]  /*7540*/  HMMA.16816.F32 R16, R228.reuse, R166, R16 ;  /* 0x000000a6e410723c */ /* 0x040fe20000001810 */
[----:B------:R-:W2:Y:S03]  /*7550*/  LDSM.16.M88.4 R164, [R132+0x1a100] ;  /* 0x01a1000084a4783b */ /* 0x000ea60000000200 */
[----:B------:R-:W-:Y:S02]  /*7560*/  FMNMX.FTZ R2, R4, R0, !PT ;  /* 0x0000000004027209 */ /* 0x000fe40007810000 */
[----:B------:R-:W-:Y:S02]  /*7570*/  FMNMX.FTZ R3, R6, R133, !PT ;  /* 0x0000008506037209 */ /* 0x000fe40007810000 */
[C---:B-1----:R-:W-:Y:S04]  /*7580*/  HMMA.16816.F32 R20, R228.reuse, R160, R20 ;  /* 0x000000a0e414723c */ /* 0x042fe80000001814 */
[----:B------:R-:W-:Y:S02]  /*7590*/  FMNMX.FTZ R2, R5, R2, !PT ;  /* 0x0000000205027209 */ /* 0x000fe40007810000 */
[----:B------:R-:W-:Y:S02]  /*75a0*/  FMNMX.FTZ R3, R7, R3, !PT ;  /* 0x0000000307037209 */ /* 0x000fe40007810000 */
[C---:B------:R-:W-:Y:S01]  /*75b0*/  HMMA.16816.F32 R24, R228.reuse, R162, R24 ;  /* 0x000000a2e418723c */ /* 0x040fe20000001818 */
[----:B------:R-:W1:Y:S01]  /*75c0*/  LDSM.16.M88.4 R160, [R132+0x1a900] ;  /* 0x01a9000084a0783b */ /* 0x000e620000000200 */
[----:B------:R-:W-:Y:S04]  /*75d0*/  DEPBAR.LE SB0, 0x2 ;  /* 0x000080800000791a */ /* 0x000fe80000000000 */
[----:B------:R-:W-:Y:S02]  /*75e0*/  FMNMX.FTZ R2, R8, R2, !PT ;  /* 0x0000000208027209 */ /* 0x000fe40007810000 */
[C---:B------:R-:W-:Y:S01]  /*75f0*/  HMMA.16816.F32 R28, R228.reuse, R168, R28 ;  /* 0x000000a8e41c723c */ /* 0x040fe2000000181c */
[----:B------:R-:W-:Y:S04]  /*7600*/  BAR.SYNC.DEFER_BLOCKING 0x0 ;  /* 0x0000000000007b1d */ /* 0x000fe80000010000 */
[----:B------:R-:W-:Y:S02]  /*7610*/  FMNMX.FTZ R2, R9, R2, !PT ;  /* 0x0000000209027209 */ /* 0x000fe40007810000 */
[----:B------:R-:W-:Y:S01]  /*7620*/  FMNMX.FTZ R3, R10, R3, !PT ;  /* 0x000000030a037209 */ /* 0x000fe20007810000 */
[C---:B------:R-:W-:Y:S04]  /*7630*/  HMMA.16816.F32 R32, R228.reuse, R170, R32 ;  /* 0x000000aae420723c */ /* 0x040fe80000001820 */
[----:B------:R-:W-:Y:S02]  /*7640*/  FMNMX.FTZ R2, R12, R2, !PT ;  /* 0x000000020c027209 */ /* 0x000fe40007810000 */
[----:B------:R-:W-:Y:S02]  /*7650*/  FMNMX.FTZ R3, R11, R3, !PT ;  /* 0x000000030b037209 */ /* 0x000fe40007810000 */
[----:B------:R-:W-:Y:S01]  /*7660*/  FMNMX.FTZ R2, R13, R2, !PT ;  /* 0x000000020d027209 */ /* 0x000fe20007810000 */
[C---:B--2---:R-:W-:Y:S03]  /*7670*/  HMMA.16816.F32 R36, R228.reuse, R164, R36 ;  /* 0x000000a4e424723c */ /* 0x044fe60000001824 */
[----:B------:R-:W-:Y:S02]  /*7680*/  FMNMX.FTZ R2, R16, R2, !PT ;  /* 0x0000000210027209 */ /* 0x000fe40007810000 */
[----:B------:R-:W-:Y:S02]  /*7690*/  FMNMX.FTZ R3, R14, R3, !PT ;  /* 0x000000030e037209 */ /* 0x000fe40007810000 */
[----:B------:R-:W-:Y:S01]  /*76a0*/  FMNMX.FTZ R2, R17, R2, !PT ;  /* 0x0000000211027209 */ /* 0x000fe20007810000 */
[C---:B------:R-:W-:Y:S04]  /*76b0*/  HMMA.16816.F32 R40, R228.reuse, R166, R40 ;  /* 0x000000a6e428723c */ /* 0x040fe80000001828 */
[----:B------:R-:W-:Y:S02]  /*76c0*/  FMNMX.FTZ R3, R15, R3, !PT ;  /* 0x000000030f037209 */ /* 0x000fe40007810000 */
[----:B------:R-:W-:Y:S02]  /*76d0*/  FMNMX.FTZ R2, R20, R2, !PT ;  /* 0x0000000214027209 */ /* 0x000fe40007810000 */
[C---:B-1----:R-:W-:Y:S04]  /*76e0*/  HMMA.16816.F32 R44, R228.reuse, R160, R44 ;  /* 0x000000a0e42c723c */ /* 0x042fe8000000182c */
[----:B------:R-:W-:Y:S02]  /*76f0*/  FMNMX.FTZ R3, R18, R3, !PT ;  /* 0x0000000312037209 */ /* 0x000fe40007810000 */
[----:B------:R-:W-:Y:S02]  /*7700*/  FMNMX.FTZ R2, R21, R2, !PT ;  /* 0x0000000215027209 */ /* 0x000fe40007810000 */
[----:B------:R-:W-:Y:S01]  /*7710*/  HMMA.16816.F32 R48, R228, R162, R48 ;  /* 0x000000a2e430723c */ /* 0x000fe20000001830 */
[----:B------:R-:W-:Y:S03]  /*7720*/  LDSM.16.MT88.4 R160, [R135+UR4+0x100] ;  /* 0x0001000487a0783b */ /* 0x000fe60008004200 */
        /* <DEDUP_REMOVED lines=50> */
[--C-:B------:R-:W-:Y:S01]  /*7a50*/  FFMA.FTZ R10, R10, c[0x0][0x2d0], -R177.reuse ;  /* 0x0000b4000a0a7a23 */ /* 0x100fe200000108b1 */
[----:B------:R-:W-:Y:S01]  /*7a60*/  LDSM.16.MT88.4 R172, [R134+0x3900] ;  /* 0x0039000086ac783b */ /* 0x000fe20000004200 */
        /* <DEDUP_REMOVED lines=38> */
[----:B------:R-:W2:Y:S01]  /*7cd0*/  MUFU.EX2 R245, R5 ;  /* 0x0000000500f57308 */ /* 0x000ea20000000800 */
        /* <DEDUP_REMOVED lines=13> */
[----:B------:R-:W-:Y:S01]  /*7db0*/  FMUL.FTZ R74, R0, R74 ;  /* 0x0000004a004a7220 */ /* 0x000fe20000410000 */
[----:B--2---:R-:W-:Y:S01]  /*7dc0*/  F2FP.PACK_AB R136, R245, R246 ;  /* 0x000000f6f588723e */ /* 0x004fe200000000ff */
[----:B------:R-:W-:Y:S02]  /*7dd0*/  FMUL.FTZ R5, R2, R137 ;  /* 0x0000008902057220 */ /* 0x000fe40000410000 */
[C---:B------:R-:W-:Y:S02]  /*7de0*/  FMUL.FTZ R75, R0.reuse, R75 ;  /* 0x0000004b004b7220 */ /* 0x040fe40000410000 */
[C---:B------:R-:W-:Y:S01]  /*7df0*/  FMUL.FTZ R78, R0.reuse, R78 ;  /* 0x0000004e004e7220 */ /* 0x040fe20000410000 */
[----:B------:R2:W-:Y:S01]  /*7e00*/  MUFU.EX2 R233, R12 ;  /* 0x0000000c00e97308 */ /* 0x0005e20000000800 */
[----:B------:R-:W-:Y:S02]  /*7e10*/  FMUL.FTZ R79, R0, R79 ;  /* 0x0000004f004f7220 */ /* 0x000fe40000410000 */
[----:B------:R-:W-:Y:S02]  /*7e20*/  FMUL.FTZ R81, R2, R81 ;  /* 0x0000005102517220 */ /* 0x000fe40000410000 */
[C---:B----4-:R-:W-:Y:S01]  /*7e30*/  FMUL.FTZ R6, R0.reuse, R138 ;  /* 0x0000008a00067220 */ /* 0x050fe20000410000 */
[----:B------:R-:W-:Y:S01]  /*7e40*/  F2FP.PACK_AB R138, R247, R244 ;  /* 0x000000f4f78a723e */ /* 0x000fe200000000ff */
[C---:B------:R-:W-:Y:S02]  /*7e50*/  FMUL.FTZ R82, R0.reuse, R82 ;  /* 0x0000005200527220 */ /* 0x040fe40000410000 */
[----:B------:R-:W-:Y:S01]  /*7e60*/  FMUL.FTZ R83, R0, R83 ;  /* 0x0000005300537220 */ /* 0x000fe20000410000 */
[----:B------:R4:W1:Y:S01]  /*7e70*/  MUFU.EX2 R232, R13 ;  /* 0x0000000d00e87308 */ /* 0x0008620000000800 */
[C---:B------:R-:W-:Y:S02]  /*7e80*/  FMUL.FTZ R84, R2.reuse, R84 ;  /* 0x0000005402547220 */ /* 0x040fe40000410000 */
[----:B------:R-:W-:Y:S01]  /*7e90*/  FMUL.FTZ R85, R2, R85 ;  /* 0x0000005502557220 */ /* 0x000fe20000410000 */
[----:B---3--:R-:W-:Y:S01]  /*7ea0*/  F2FP.PACK_AB R137, R235, R242 ;  /* 0x000000f2eb89723e */ /* 0x008fe200000000ff */
[C---:B------:R-:W-:Y:S01]  /*7eb0*/  FMUL.FTZ R7, R0.reuse, R139 ;  /* 0x0000008b00077220 */ /* 0x040fe20000410000 */
[----:B------:R-:W-:Y:S01]  /*7ec0*/  F2FP.PACK_AB R139, R243, R234 ;  /* 0x000000eaf38b723e */ /* 0x000fe200000000ff */
[--C-:B------:R-:W-:Y:S02]  /*7ed0*/  FFMA.FTZ R168, R19, c[0x0][0x2d0], -R177.reuse ;  /* 0x0000b40013a87a23 */ /* 0x100fe400000108b1 */
[----:B------:R-:W-:Y:S01]  /*7ee0*/  FMUL.FTZ R19, R0, R151 ;  /* 0x0000009700137220 */ /* 0x000fe20000410000 */
[----:B------:R3:W-:Y:S01]  /*7ef0*/  MUFU.EX2 R201, R14 ;  /* 0x0000000e00c97308 */ /* 0x0007e20000000800 */
[--C-:B------:R-:W-:Y:S02]  /*7f00*/  FFMA.FTZ R24, R24, c[0x0][0x2d0], -R176.reuse ;  /* 0x0000b40018187a23 */ /* 0x100fe400000108b0 */
[C---:B------:R-:W-:Y:S05]  /*7f10*/  HMMA.16816.F32 R4, R136.reuse, R160, R4 ;  /* 0x000000a08804723c */ /* 0x040fea0000001804 */
[C---:B--2---:R-:W-:Y:S02]  /*7f20*/  FMUL.FTZ R12, R2.reuse, R144 ;  /* 0x00000090020c7220 */ /* 0x044fe40000410000 */
[----:B------:R2:W-:Y:S01]  /*7f30*/  MUFU.EX2 R195, R168 ;  /* 0x000000a800c37308 */ /* 0x0005e20000000800 */
[C---:B------:R-:W-:Y:S01]  /*7f40*/  HMMA.16816.F32 R8, R136.reuse, R162, R8 ;  /* 0x000000a28808723c */ /* 0x040fe20000001808 */
[----:B------:R-:W2:Y:S03]  /*7f50*/  LDSM.16.MT88.4 R160, [R133+0x100] ;  /* 0x0001000085a0783b */ /* 0x000ea60000004200 */
[----:B----4-:R-:W-:Y:S02]  /*7f60*/  FMUL.FTZ R13, R2, R145 ;  /* 0x00000091020d7220 */ /* 0x010fe40000410000 */
[--C-:B------:R-:W-:Y:S02]  /*7f70*/  FFMA.FTZ R25, R25, c[0x0][0x2d0], -R176.reuse ;  /* 0x0000b40019197a23 */ /* 0x100fe400000108b0 */
[C---:B------:R-:W-:Y:S01]  /*7f80*/  HMMA.16816.F32 R52, R136.reuse, R164, R52 ;  /* 0x000000a48834723c */ /* 0x040fe20000001834 */
[----:B------:R-:W-:Y:S03]  /*7f90*/  MUFU.EX2 R183, R24 ;  /* 0x0000001800b77308 */ /* 0x000fe60000000800 */
[--C-:B------:R-:W-:Y:S02]  /*7fa0*/  FFMA.FTZ R26, R26, c[0x0][0x2d0], -R177.reuse ;  /* 0x0000b4001a1a7a23 */ /* 0x100fe400000108b1 */
[----:B---3--:R-:W-:Y:S02]  /*7fb0*/  FMUL.FTZ R14, R0, R146 ;  /* 0x00000092000e7220 */ /* 0x008fe40000410000 */
[C---:B------:R-:W-:Y:S01]  /*7fc0*/  HMMA.16816.F32 R56, R136.reuse, R166, R56 ;  /* 0x000000a68838723c */ /* 0x040fe20000001838 */
[----:B------:R-:W3:Y:S02]  /*7fd0*/  LDSM.16.MT88.4 R164, [R135+UR4+0x3100] ;  /* 0x0031000487a4783b */ /* 0x000ee40008004200 */
[----:B------:R-:W-:Y:S01]  /*7fe0*/  MUFU.EX2 R192, R25 ;  /* 0x0000001900c07308 */ /* 0x000fe20000000800 */
[--C-:B------:R-:W-:Y:S02]  /*7ff0*/  FFMA.FTZ R27, R27, c[0x0][0x2d0], -R177.reuse ;  /* 0x0000b4001b1b7a23 */ /* 0x100fe400000108b1 */
[--C-:B------:R-:W-:Y:S02]  /*8000*/  FFMA.FTZ R28, R28, c[0x0][0x2d0], -R176.reuse ;  /* 0x0000b4001c1c7a23 */ /* 0x100fe400000108b0 */
[C---:B-1----:R-:W-:Y:S01]  /*8010*/  HMMA.16816.F32 R60, R136.reuse, R140, R60 ;  /* 0x0000008c883c723c */ /* 0x042fe2000000183c */
[----:B--2---:R-:W-:Y:S03]  /*8020*/  LDSM.16.MT88.4 R168, [R135+UR4+0x3900] ;  /* 0x0039000487a8783b */ /* 0x004fe60008004200 */
[--C-:B------:R-:W-:Y:S01]  /*8030*/  FFMA.FTZ R29, R29, c[0x0][0x2d0], -R176.reuse ;  /* 0x0000b4001d1d7a23 */ /* 0x100fe200000108b0 */
[----:B------:R-:W-:Y:S01]  /*8040*/  MUFU.EX2 R178, R26 ;  /* 0x0000001a00b27308 */ /* 0x000fe20000000800 */
[--C-:B------:R-:W-:Y:S02]  /*8050*/  FFMA.FTZ R30, R30, c[0x0][0x2d0], -R177.reuse ;  /* 0x0000b4001e1e7a23 */ /* 0x100fe400000108b1 */
[C---:B------:R-:W-:Y:S01]  /*8060*/  HMMA.16816.F32 R64, R136.reuse, R142, R64 ;  /* 0x0000008e8840723c */ /* 0x040fe20000001840 */
[----:B------:R-:W1:Y:S03]  /*8070*/  LDSM.16.MT88.4 R140, [R134+0x3100] ;  /* 0x00310000868c783b */ /* 0x000e660000004200 */
[--C-:B------:R-:W-:Y:S02]  /*8080*/  FFMA.FTZ R31, R31, c[0x0][0x2d0], -R177.reuse ;  /* 0x0000b4001f1f7a23 */ /* 0x100fe400000108b1 */
[--C-:B------:R-:W-:Y:S01]  /*8090*/  FFMA.FTZ R32, R32, c[0x0][0x2d0], -R176.reuse ;  /* 0x0000b40020207a23 */ /* 0x100fe200000108b0 */
[----:B------:R2:W-:Y:S01]  /*80a0*/  MUFU.EX2 R179, R27 ;  /* 0x0000001b00b37308 */ /* 0x0005e20000000800 */
[--C-:B------:R-:W-:Y:S01]  /*80b0*/  FFMA.FTZ R33, R33, c[0x0][0x2d0], -R176.reuse ;  /* 0x0000b40021217a23 */ /* 0x100fe200000108b0 */
[C---:B------:R-:W-:Y:S03]  /*80c0*/  HMMA.16816.F32 R68, R136.reuse, R160, R68 ;  /* 0x000000a08844723c */ /* 0x040fe60000001844 */
[--C-:B------:R-:W-:Y:S02]  /*80d0*/  FFMA.FTZ R34, R34, c[0x0][0x2d0], -R177.reuse ;  /* 0x0000b40022227a23 */ /* 0x100fe400000108b1 */
[--C-:B------:R-:W-:Y:S02]  /*80e0*/  FFMA.FTZ R35, R35, c[0x0][0x2d0], -R177.reuse ;  /* 0x0000b40023237a23 */ /* 0x100fe400000108b1 */
[--C-:B------:R-:W-:Y:S01]  /*80f0*/  FFMA.FTZ R36, R36, c[0x0][0x2d0], -R176.reuse ;  /* 0x0000b40024247a23 */ /* 0x100fe200000108b0 */
[C---:B------:R-:W-:Y:S01]  /*8100*/  HMMA.16816.F32 R72, R136.reuse, R162, R72 ;  /* 0x000000a28848723c */ /* 0x040fe20000001848 */
[----:B------:R-:W4:Y:S01]  /*8110*/  LDSM.16.MT88.4 R160, [R237+UR4+0x3100] ;  /* 0x00310004eda0783b */ /* 0x000f220008004200 */
[----:B------:R1:W-:Y:S02]  /*8120*/  MUFU.EX2 R200, R15 ;  /* 0x0000000f00c87308 */ /* 0x0003e40000000800 */
[--C-:B------:R-:W-:Y:S02]  /*8130*/  FFMA.FTZ R37, R37, c[0x0][0x2d0], -R176.reuse ;  /* 0x0000b40025257a23 */ /* 0x100fe400000108b0 */
[--C-:B------:R-:W-:Y:S02]  /*8140*/  FFMA.FTZ R38, R38, c[0x0][0x2d0], -R177.reuse ;  /* 0x0000b40026267a23 */ /* 0x100fe400000108b1 */
[C---:B---3--:R-:W-:Y:S04]  /*8150*/  HMMA.16816.F32 R76, R136.reuse, R164, R76 ;  /* 0x000000a4884c723c */ /* 0x048fe8000000184c */
[--C-:B------:R-:W-:Y:S01]  /*8160*/  FFMA.FTZ R39, R39, c[0x0][0x2d0], -R177.reuse ;  /* 0x0000b40027277a23 */ /* 0x100fe200000108b1 */
[----:B--2---:R-:W-:Y:S01]  /*8170*/  LDSM.16.MT88.4 R24, [R134+0x1100] ;  /* 0x001100008618783b */ /* 0x004fe20000004200 */
[--C-:B------:R-:W-:Y:S02]  /*8180*/  FFMA.FTZ R40, R40, c[0x0][0x2d0], -R176.reuse ;  /* 0x0000b40028287a23 */ /* 0x100fe400000108b0 */
[C---:B------:R-:W-:Y:S04]  /*8190*/  HMMA.16816.F32 R80, R136.reuse, R166, R80 ;  /* 0x000000a68850723c */ /* 0x040fe80000001850 */
[C---:B------:R-:W-:Y:S01]  /*81a0*/  FMUL.FTZ R86, R0.reuse, R86 ;  /* 0x0000005600567220 */ /* 0x040fe20000410000 */
[----:B------:R-:W2:Y:S01]  /*81b0*/  LDSM.16.MT88.4 R164, [R133+0x3100] ;  /* 0x0031000085a4783b */ /* 0x000ea20000004200 */
[C---:B------:R-:W-:Y:S02]  /*81c0*/  FMUL.FTZ R87, R0.reuse, R87 ;  /* 0x0000005700577220 */ /* 0x040fe40000410000 */
[--C-:B------:R-:W-:Y:S04]  /*81d0*/  FFMA.FTZ R41, R41, c[0x0][0x2d0], -R176.reuse ;  /* 0x0000b40029297a23 */ /* 0x100fe800000108b0 */
[----:B-1----:R-:W-:Y:S01]  /*81e0*/  FMUL.FTZ R15, R0, R147 ;  /* 0x00000093000f7220 */ /* 0x002fe20000410000 */
[C---:B------:R-:W-:Y:S01]  /*81f0*/  HMMA.16816.F32 R84, R136.reuse, R140, R84 ;  /* 0x0000008c8854723c */ /* 0x040fe20000001854 */
[----:B------:R-:W-:Y:S02]  /*8200*/  LDSM.16.MT88.4 R144, [R135+UR4+0x900] ;  /* 0x000900048790783b */ /* 0x000fe40008004200 */
[C---:B------:R-:W-:Y:S02]  /*8210*/  FMUL.FTZ R88, R2.reuse, R88 ;  /* 0x0000005802587220 */ /* 0x040fe40000410000 */
[----:B------:R-:W-:Y:S02]  /*8220*/  FMUL.FTZ R89, R2, R89 ;  /* 0x0000005902597220 */ /* 0x000fe40000410000 */
[C---:B------:R-:W-:Y:S02]  /*8230*/  FMUL.FTZ R90, R0.reuse, R90 ;  /* 0x0000005a005a7220 */ /* 0x040fe40000410000 */
[----:B------:R-:W-:Y:S03]  /*8240*/  FMUL.FTZ R91, R0, R91 ;  /* 0x0000005b005b7220 */ /* 0x000fe60000410000 */
[--C-:B------:R-:W-:Y:S02]  /*8250*/  FFMA.FTZ R42, R42, c[0x0][0x2d0], -R177.reuse ;  /* 0x0000b4002a2a7a23 */ /* 0x100fe400000108b1 */
[--C-:B------:R-:W-:Y:S02]  /*8260*/  FFMA.FTZ R43, R43, c[0x0][0x2d0], -R177.reuse ;  /* 0x0000b4002b2b7a23 */ /* 0x100fe400000108b1 */
[C---:B------:R-:W-:Y:S01]  /*8270*/  HMMA.16816.F32 R88, R136.reuse, R142, R88 ;  /* 0x0000008e8858723c */ /* 0x040fe20000001858 */
[----:B------:R-:W1:Y:S02]  /*8280*/  LDSM.16.MT88.4 R140, [R135+UR4+0x6100] ;  /* 0x00610004878c783b */ /* 0x000e640008004200 */
[C---:B------:R-:W-:Y:S02]  /*8290*/  FMUL.FTZ R92, R2.reuse, R92 ;  /* 0x0000005c025c7220 */ /* 0x040fe40000410000 */
[----:B------:R-:W-:Y:S02]  /*82a0*/  FMUL.FTZ R93, R2, R93 ;  /* 0x0000005d025d7220 */ /* 0x000fe40000410000 */
[C---:B------:R-:W-:Y:S02]  /*82b0*/  FMUL.FTZ R94, R0.reuse, R94 ;  /* 0x0000005e005e7220 */ /* 0x040fe40000410000 */
[----:B------:R-:W-:Y:S03]  /*82c0*/  FMUL.FTZ R95, R0, R95 ;  /* 0x0000005f005f7220 */ /* 0x000fe60000410000 */
[--C-:B------:R-:W-:Y:S02]  /*82d0*/  FFMA.FTZ R44, R44, c[0x0][0x2d0], -R176.reuse ;  /* 0x0000b4002c2c7a23 */ /* 0x100fe400000108b0 */
[--C-:B------:R-:W-:Y:S02]  /*82e0*/  FFMA.FTZ R45, R45, c[0x0][0x2d0], -R176.reuse ;  /* 0x0000b4002d2d7a23 */ /* 0x100fe400000108b0 */
[C---:B----4-:R-:W-:Y:S03]  /*82f0*/  HMMA.16816.F32 R92, R136.reuse, R160, R92 ;  /* 0x000000a0885c723c */ /* 0x050fe6000000185c */
[C---:B------:R-:W-:Y:S02]  /*8300*/  FMUL.FTZ R96, R2.reuse, R96 ;  /* 0x0000006002607220 */ /* 0x040fe40000410000 */
[----:B------:R-:W-:Y:S02]  /*8310*/  FMUL.FTZ R97, R2, R97 ;  /* 0x0000006102617220 */ /* 0x000fe40000410000 */
[C---:B------:R-:W-:Y:S02]  /*8320*/  FMUL.FTZ R98, R0.reuse, R98 ;  /* 0x0000006200627220 */ /* 0x040fe40000410000 */
[----:B------:R-:W-:Y:S03]  /*8330*/  FMUL.FTZ R99, R0, R99 ;  /* 0x0000006300637220 */ /* 0x000fe60000410000 */
[--C-:B------:R-:W-:Y:S02]  /*8340*/  FFMA.FTZ R46, R46, c[0x0][0x2d0], -R177.reuse ;  /* 0x0000b4002e2e7a23 */ /* 0x100fe400000108b1 */
[--C-:B------:R-:W-:Y:S02]  /*8350*/  FFMA.FTZ R47, R47, c[0x0][0x2d0], -R177.reuse ;  /* 0x0000b4002f2f7a23 */ /* 0x100fe400000108b1 */
[C---:B------:R-:W-:Y:S01]  /*8360*/  HMMA.16816.F32 R96, R136.reuse, R162, R96 ;  /* 0x000000a28860723c */ /* 0x040fe20000001860 */
[----:B------:R-:W3:Y:S02]  /*8370*/  LDSM.16.MT88.4 R160, [R134+0x6100] ;  /* 0x0061000086a0783b */ /* 0x000ee40000004200 */
[C---:B------:R-:W-:Y:S02]  /*8380*/  FMUL.FTZ R100, R2.reuse, R100 ;  /* 0x0000006402647220 */ /* 0x040fe40000410000 */
[----:B------:R-:W-:Y:S02]  /*8390*/  FMUL.FTZ R101, R2, R101 ;  /* 0x0000006502657220 */ /* 0x000fe40000410000 */
[C---:B------:R-:W-:Y:S02]  /*83a0*/  FMUL.FTZ R102, R0.reuse, R102 ;  /* 0x0000006600667220 */ /* 0x040fe40000410000 */
[----:B------:R-:W-:Y:S03]  /*83b0*/  FMUL.FTZ R103, R0, R103 ;  /* 0x0000006700677220 */ /* 0x000fe60000410000 */
[C---:B------:R-:W-:Y:S02]  /*83c0*/  FMUL.FTZ R104, R2.reuse, R104 ;  /* 0x0000006802687220 */ /* 0x040fe40000410000 */
[----:B------:R-:W-:Y:S02]  /*83d0*/  FMUL.FTZ R105, R2, R105 ;  /* 0x0000006902697220 */ /* 0x000fe40000410000 */
[C---:B--2---:R-:W-:Y:S03]  /*83e0*/  HMMA.16816.F32 R100, R136.reuse, R164, R100 ;  /* 0x000000a48864723c */ /* 0x044fe60000001864 */
[C---:B------:R-:W-:Y:S02]  /*83f0*/  FMUL.FTZ R106, R0.reuse, R106 ;  /* 0x0000006a006a7220 */ /* 0x040fe40000410000 */
[----:B------:R-:W-:Y:S02]  /*8400*/  FMUL.FTZ R107, R0, R107 ;  /* 0x0000006b006b7220 */ /* 0x000fe40000410000 */
[C---:B------:R-:W-:Y:S02]  /*8410*/  FMUL.FTZ R108, R2.reuse, R108 ;  /* 0x0000006c026c7220 */ /* 0x040fe40000410000 */
[----:B------:R-:W-:Y:S03]  /*8420*/  FMUL.FTZ R109, R2, R109 ;  /* 0x0000006d026d7220 */ /* 0x000fe60000410000 */
[C---:B------:R-:W-:Y:S01]  /*8430*/  HMMA.16816.F32 R104, R136.reuse, R166, R104 ;  /* 0x000000a68868723c */ /* 0x040fe20000001868 */
[----:B------:R-:W2:Y:S02]  /*8440*/  LDSM.16.MT88.4 R164, [R237+UR4+0x6100] ;  /* 0x00610004eda4783b */ /* 0x000ea40008004200 */
[C---:B------:R-:W-:Y:S02]  /*8450*/  FMUL.FTZ R110, R0.reuse, R110 ;  /* 0x0000006e006e7220 */ /* 0x040fe40000410000 */
[----:B------:R-:W-:Y:S02]  /*8460*/  FMUL.FTZ R111, R0, R111 ;  /* 0x0000006f006f7220 */ /* 0x000fe40000410000 */
[C---:B------:R-:W-:Y:S02]  /*8470*/  FMUL.FTZ R112, R2.reuse, R112 ;  /* 0x0000007002707220 */ /* 0x040fe40000410000 */
[----:B------:R-:W-:Y:S03]  /*8480*/  FMUL.FTZ R113, R2, R113 ;  /* 0x0000007102717220 */ /* 0x000fe60000410000 */
[C---:B-1----:R-:W-:Y:S03]  /*8490*/  HMMA.16816.F32 R108, R136.reuse, R140, R108 ;  /* 0x0000008c886c723c */ /* 0x042fe6000000186c */
[C---:B------:R-:W-:Y:S02]  /*84a0*/  FMUL.FTZ R114, R0.reuse, R114 ;  /* 0x0000007200727220 */ /* 0x040fe40000410000 */
[----:B------:R-:W-:Y:S02]  /*84b0*/  FMUL.FTZ R115, R0, R115 ;  /* 0x0000007300737220 */ /* 0x000fe40000410000 */
[C---:B------:R-:W-:Y:S02]  /*84c0*/  FMUL.FTZ R116, R2.reuse, R116 ;  /* 0x0000007402747220 */ /* 0x040fe40000410000 */
[----:B------:R-:W-:Y:S03]  /*84d0*/  FMUL.FTZ R117, R2, R117 ;  /* 0x0000007502757220 */ /* 0x000fe60000410000 */
[C---:B------:R-:W-:Y:S01]  /*84e0*/  HMMA.16816.F32 R112, R136.reuse, R142, R112 ;  /* 0x0000008e8870723c */ /* 0x040fe20000001870 */
[----:B------:R-:W1:Y:S02]  /*84f0*/  LDSM.16.MT88.4 R140, [R133+0x6100] ;  /* 0x00610000858c783b */ /* 0x000e640000004200 */
[C---:B------:R-:W-:Y:S02]  /*8500*/  FMUL.FTZ R118, R0.reuse, R118 ;  /* 0x0000007600767220 */ /* 0x040fe40000410000 */
[----:B------:R-:W-:Y:S02]  /*8510*/  FMUL.FTZ R119, R0, R119 ;  /* 0x0000007700777220 */ /* 0x000fe40000410000 */
[--C-:B------:R-:W-:Y:S02]  /*8520*/  FFMA.FTZ R16, R16, c[0x0][0x2d0], -R176.reuse ;  /* 0x0000b40010107a23 */ /* 0x100fe400000108b0 */
[--C-:B------:R-:W-:Y:S02]  /*8530*/  FFMA.FTZ R17, R17, c[0x0][0x2d0], -R176.reuse ;  /* 0x0000b40011117a23 */ /* 0x100fe400000108b0 */
[----:B------:R4:W-:Y:S01]  /*8540*/  MUFU.EX2 R203, R16 ;  /* 0x0000001000cb7308 */ /* 0x0009e20000000800 */
[C---:B---3--:R-:W-:Y:S03]  /*8550*/  HMMA.16816.F32 R116, R136.reuse, R160, R116 ;  /* 0x000000a08874723c */ /* 0x048fe60000001874 */
[--C-:B------:R-:W-:Y:S02]  /*8560*/  FFMA.FTZ R18, R18, c[0x0][0x2d0], -R177.reuse ;  /* 0x0000b40012127a23 */ /* 0x100fe400000108b1 */
[C---:B------:R-:W-:Y:S02]  /*8570*/  FMUL.FTZ R120, R2.reuse, R120 ;  /* 0x0000007802787220 */ /* 0x040fe40000410000 */
[----:B------:R-:W-:Y:S02]  /*8580*/  FMUL.FTZ R121, R2, R121 ;  /* 0x0000007902797220 */ /* 0x000fe40000410000 */
[----:B------:R3:W1:Y:S03]  /*8590*/  MUFU.EX2 R202, R17 ;  /* 0x0000001100ca7308 */ /* 0x0006660000000800 */
[C---:B------:R-:W-:Y:S02]  /*85a0*/  FMUL.FTZ R122, R0.reuse, R122 ;  /* 0x0000007a007a7220 */ /* 0x040fe40000410000 */
[----:B------:R-:W-:Y:S02]  /*85b0*/  FMUL.FTZ R123, R0, R123 ;  /* 0x0000007b007b7220 */ /* 0x000fe40000410000 */
[C---:B------:R-:W-:Y:S02]  /*85c0*/  FMUL.FTZ R124, R2.reuse, R124 ;  /* 0x0000007c027c7220 */ /* 0x040fe40000410000 */
[----:B------:R-:W-:Y:S01]  /*85d0*/  FMUL.FTZ R125, R2, R125 ;  /* 0x0000007d027d7220 */ /* 0x000fe20000410000 */
[----:B------:R1:W1:Y:S01]  /*85e0*/  MUFU.EX2 R194, R18 ;  /* 0x0000001200c27308 */ /* 0x0002620000000800 */
[C---:B------:R-:W-:Y:S01]  /*85f0*/  FMUL.FTZ R126, R0.reuse, R126 ;  /* 0x0000007e007e7220 */ /* 0x040fe20000410000 */
[C---:B------:R-:W-:Y:S01]  /*8600*/  HMMA.16816.F32 R120, R136.reuse, R162, R120 ;  /* 0x000000a28878723c */ /* 0x040fe20000001878 */
[----:B------:R-:W1:Y:S02]  /*8610*/  LDSM.16.MT88.4 R160, [R134+0x900] ;  /* 0x0009000086a0783b */ /* 0x000e640000004200 */
[----:B------:R-:W-:Y:S02]  /*8620*/  FMUL.FTZ R127, R0, R127 ;  /* 0x0000007f007f7220 */ /* 0x000fe40000410000 */
[C---:B----4-:R-:W-:Y:S02]  /*8630*/  FMUL.FTZ R16, R2.reuse, R148 ;  /* 0x0000009402107220 */ /* 0x050fe40000410000 */
[C---:B------:R-:W-:Y:S02]  /*8640*/  FMUL.FTZ R128, R2.reuse, R128 ;  /* 0x0000008002807220 */ /* 0x040fe40000410000 */
[C---:B------:R-:W-:Y:S01]  /*8650*/  FMUL.FTZ R129, R2.reuse, R129 ;  /* 0x0000008102817220 */ /* 0x040fe20000410000 */
[C---:B--2---:R-:W-:Y:S03]  /*8660*/  HMMA.16816.F32 R124, R136.reuse, R164, R124 ;  /* 0x000000a4887c723c */ /* 0x044fe6000000187c */
[----:B---3--:R-:W-:Y:S02]  /*8670*/  FMUL.FTZ R17, R2, R149 ;  /* 0x0000009502117220 */ /* 0x008fe40000410000 */
[C---:B------:R-:W-:Y:S02]  /*8680*/  FMUL.FTZ R130, R0.reuse, R130 ;  /* 0x0000008200827220 */ /* 0x040fe40000410000 */
[C---:B------:R-:W-:Y:S01]  /*8690*/  FMUL.FTZ R131, R0.reuse, R131 ;  /* 0x0000008300837220 */ /* 0x040fe20000410000 */
[C---:B------:R-:W-:Y:S01]  /*86a0*/  HMMA.16816.F32 R12, R136.reuse, R166, R12 ;  /* 0x000000a6880c723c */ /* 0x040fe2000000180c */
[----:B------:R-:W2:Y:S03]  /*86b0*/  LDSM.16.MT88.4 R164, [R237+UR4+0x900] ;  /* 0x00090004eda4783b */ /* 0x000ea60008004200 */
[----:B-1----:R-:W-:Y:S02]  /*86c0*/  FMUL.FTZ R18, R0, R150 ;  /* 0x0000009600127220 */ /* 0x002fe40000410000 */
[--C-:B------:R-:W-:Y:S02]  /*86d0*/  FFMA.FTZ R20, R20, c[0x0][0x2d0], -R176.reuse ;  /* 0x0000b40014147a23 */ /* 0x100fe400000108b0 */
[--C-:B------:R-:W-:Y:S01]  /*86e0*/  FFMA.FTZ R21, R21, c[0x0][0x2d0], -R176.reuse ;  /* 0x0000b40015157a23 */ /* 0x100fe200000108b0 */
[----:B------:R-:W1:Y:S01]  /*86f0*/  LDSM.16.MT88.4 R148, [R133+0x900] ;  /* 0x000900008594783b */ /* 0x000e620000004200 */
[----:B------:R-:W-:Y:S01]  /*8700*/  MUFU.EX2 R193, R20 ;  /* 0x0000001400c17308 */ /* 0x000fe20000000800 */
[C---:B------:R-:W-:Y:S03]  /*8710*/  HMMA.16816.F32 R16, R136.reuse, R140, R16 ;  /* 0x0000008c8810723c */ /* 0x040fe60000001810 */
[--C-:B------:R-:W-:Y:S02]  /*8720*/  FFMA.FTZ R22, R22, c[0x0][0x2d0], -R177.reuse ;  /* 0x0000b40016167a23 */ /* 0x100fe400000108b1 */
[--C-:B------:R-:W-:Y:S02]  /*8730*/  FFMA.FTZ R23, R23, c[0x0][0x2d0], -R177.reuse ;  /* 0x0000b40017177a23 */ /* 0x100fe400000108b1 */
[--C-:B------:R-:W-:Y:S01]  /*8740*/  FFMA.FTZ R48, R48, c[0x0][0x2d0], -R176.reuse ;  /* 0x0000b40030307a23 */ /* 0x100fe200000108b0 */
[----:B------:R-:W-:Y:S01]  /*8750*/  HMMA.16816.F32 R128, R136, R142, R128 ;  /* 0x0000008e8880723c */ /* 0x000fe20000001880 */
[----:B------:R-:W3:Y:S01]  /*8760*/  LDSM.16.MT88.4 R140, [R237+UR4+0x3900] ;  /* 0x00390004ed8c783b */ /* 0x000ee20008004200 */
[----:B------:R-:W4:Y:S02]  /*8770*/  MUFU.EX2 R182, R21 ;  /* 0x0000001500b67308 */ /* 0x000f240000000800 */
[----:B------:R-:W-:Y:S02]  /*8780*/  FFMA.FTZ R49, R49, c[0x0][0x2d0], -R176 ;  /* 0x0000b40031317a23 */ /* 0x000fe400000108b0 */
[--C-:B------:R-:W-:Y:S01]  /*8790*/  FFMA.FTZ R50, R50, c[0x0][0x2d0], -R177.reuse ;  /* 0x0000b40032327a23 */ /* 0x100fe200000108b1 */
[----:B------:R-:W-:Y:S01]  /*87a0*/  F2FP.PACK_AB R136, R232, R233 ;  /* 0x000000e9e888723e */ /* 0x000fe200000000ff */
[----:B------:R-:W-:Y:S01]  /*87b0*/  FFMA.FTZ R51, R51, c[0x0][0x2d0], -R177 ;  /* 0x0000b40033337a23 */ /* 0x000fe200000108b1 */
[----:B------:R-:W-:Y:S03]  /*87c0*/  F2FP.PACK_AB R138, R202, R203 ;  /* 0x000000cbca8a723e */ /* 0x000fe600000000ff */
[----:B------:R-:W-:Y:S01]  /*87d0*/  F2FP.PACK_AB R137, R200, R201 ;  /* 0x000000c9c889723e */ /* 0x000fe200000000ff */
[----:B------:R1:W-:Y:S01]  /*87e0*/  MUFU.EX2 R181, R22 ;  /* 0x0000001600b57308 */ /* 0x0003e20000000800 */
[----:B------:R-:W-:Y:S01]  /*87f0*/  F2FP.PACK_AB R139, R195, R194 ;  /* 0x000000c2c38b723e */ /* 0x000fe200000000ff */
[----:B------:R-:W-:Y:S02]  /*8800*/  FFMA.FTZ R2, R2, R248, R246 ;  /* 0x000000f802027223 */ /* 0x000fe400000100f6 */
[----:B------:R-:W-:Y:S02]  /*8810*/  FFMA.FTZ R0, R0, R249, R242 ;  /* 0x000000f900007223 */ /* 0x000fe400000100f2 */
[----:B------:R-:W-:Y:S02]  /*8820*/  FADD.FTZ R2, R245, R2 ;  /* 0x00000002f5027221 */ /* 0x000fe40000010000 */
[C---:B------:R-:W-:Y:S02]  /*8830*/  HMMA.16816.F32 R4, R136.reuse, R144, R4 ;  /* 0x000000908804723c */ /* 0x040fe40000001804 */
[----:B------:R-:W2:Y:S01]  /*8840*/  MUFU.EX2 R180, R23 ;  /* 0x0000001700b47308 */ /* 0x000ea20000000800 */
[----:B------:R-:W-:Y:S01]  /*8850*/  FADD.FTZ R2, R244, R2 ;  /* 0x00000002f4027221 */ /* 0x000fe20000010000 */
[----:B----4-:R-:W-:Y:S01]  /*8860*/  F2FP.PACK_AB R20, R182, R193 ;  /* 0x000000c1b614723e */ /* 0x010fe200000000ff */
[----:B------:R-:W-:Y:S03]  /*8870*/  FADD.FTZ R0, R235, R0 ;  /* 0x00000000eb007221 */ /* 0x000fe60000010000 */
[C---:B------:R-:W-:Y:S01]  /*8880*/  HMMA.16816.F32 R8, R136.reuse, R146, R8 ;  /* 0x000000928808723c */ /* 0x040fe20000001808 */
[----:B------:R-:W4:Y:S03]  /*8890*/  LDSM.16.MT88.4 R144, [R133+0x3900] ;  /* 0x003900008590783b */ /* 0x000f260000004200 */
[----:B------:R-:W-:Y:S01]  /*88a0*/  MUFU.EX2 R48, R48 ;  /* 0x0000003000307308 */ /* 0x000fe20000000800 */
[----:B------:R-:W-:Y:S02]  /*88b0*/  FADD.FTZ R2, R247, R2 ;  /* 0x00000002f7027221 */ /* 0x000fe40000010000 */
[----:B------:R-:W-:Y:S01]  /*88c0*/  FADD.FTZ R0, R234, R0 ;  /* 0x00000000ea007221 */ /* 0x000fe20000010000 */
[C---:B------:R-:W-:Y:S04]  /*88d0*/  HMMA.16816.F32 R52, R136.reuse, R160, R52 ;  /* 0x000000a08834723c */ /* 0x040fe80000001834 */
[----:B-1----:R-:W-:Y:S01]  /*88e0*/  F2FP.PACK_AB R22, R192, R183 ;  /* 0x000000b7c016723e */ /* 0x002fe200000000ff */
[----:B------:R-:W-:Y:S01]  /*88f0*/  FADD.FTZ R2, R233, R2 ;  /* 0x00000002e9027221 */ /* 0x000fe20000010000 */
[----:B------:R-:W-:Y:S01]  /*8900*/  MUFU.EX2 R49, R49 ;  /* 0x0000003100317308 */ /* 0x000fe20000000800 */
[----:B------:R-:W-:Y:S01]  /*8910*/  FADD.FTZ R0, R243, R0 ;  /* 0x00000000f3007221 */ /* 0x000fe20000010000 */
[C---:B------:R-:W-:Y:S01]  /*8920*/  HMMA.16816.F32 R56, R136.reuse, R162, R56 ;  /* 0x000000a28838723c */ /* 0x040fe20000001838 */
[----:B------:R-:W-:Y:S03]  /*8930*/  LDSM.16.MT88.4 R160, [R134+0x6900] ;  /* 0x0069000086a0783b */ /* 0x000fe60000004200 */
[----:B--2---:R-:W-:Y:S01]  /*8940*/  F2FP.PACK_AB R21, R180, R181 ;  /* 0x000000b5b415723e */ /* 0x004fe200000000ff */
[----:B------:R-:W-:Y:S01]  /*8950*/  FADD.FTZ R2, R232, R2 ;  /* 0x00000002e8027221 */ /* 0x000fe20000010000 */
[----:B------:R-:W-:Y:S01]  /*8960*/  F2FP.PACK_AB R23, R179, R178 ;  /* 0x000000b2b317723e */ /* 0x000fe200000000ff */
[----:B------:R-:W-:Y:S01]  /*8970*/  FADD.FTZ R0, R201, R0 ;  /* 0x00000000c9007221 */ /* 0x000fe20000010000 */
[C---:B------:R-:W-:Y:S01]  /*8980*/  HMMA.16816.F32 R60, R136.reuse, R164, R60 ;  /* 0x000000a4883c723c */ /* 0x040fe2000000183c */
[----:B------:R-:W-:Y:S03]  /*8990*/  MUFU.EX2 R50, R50 ;  /* 0x0000003200327308 */ /* 0x000fe60000000800 */
[----:B------:R-:W-:Y:S02]  /*89a0*/  FADD.FTZ R2, R203, R2 ;  /* 0x00000002cb027221 */ /* 0x000fe40000010000 */
[----:B------:R-:W-:Y:S02]  /*89b0*/  FADD.FTZ R0, R200, R0 ;  /* 0x00000000c8007221 */ /* 0x000fe40000010000 */
[C---:B------:R-:W-:Y:S01]  /*89c0*/  HMMA.16816.F32 R64, R136.reuse, R166, R64 ;  /* 0x000000a68840723c */ /* 0x040fe20000001840 */
[----:B------:R-:W-:Y:S02]  /*89d0*/  LDSM.16.MT88.4 R164, [R135+UR4+0x4100] ;  /* 0x0041000487a4783b */ /* 0x000fe40008004200 */
[----:B------:R-:W-:Y:S01]  /*89e0*/  MUFU.EX2 R51, R51 ;  /* 0x0000003300337308 */ /* 0x000fe20000000800 */
[----:B------:R-:W-:Y:S04]  /*89f0*/  FADD.FTZ R0, R194, R0 ;  /* 0x00000000c2007221 */ /* 0x000fe80000010000 */
[C---:B------:R-:W-:Y:S08]  /*8a00*/  HMMA.16816.F32 R68, R136.reuse, R148, R68 ;  /* 0x000000948844723c */ /* 0x040ff00000001844 */
[C---:B------:R-:W-:Y:S01]  /*8a10*/  HMMA.16816.F32 R72, R136.reuse, R150, R72 ;  /* 0x000000968848723c */ /* 0x040fe20000001848 */
[----:B------:R-:W1:Y:S07]  /*8a20*/  LDSM.16.MT88.4 R148, [R135+UR4+0x6900] ;  /* 0x006900048794783b */ /* 0x000e6e0008004200 */
[C---:B------:R-:W-:Y:S08]  /*8a30*/  HMMA.16816.F32 R76, R136.reuse, R168, R76 ;  /* 0x000000a8884c723c */ /* 0x040ff0000000184c */
[C---:B------:R-:W-:Y:S01]  /*8a40*/  HMMA.16816.F32 R80, R136.reuse, R170, R80 ;  /* 0x000000aa8850723c */ /* 0x040fe20000001850 */
[----:B------:R-:W-:Y:S07]  /*8a50*/  LDSM.16.MT88.4 R168, [R134+0x4100] ;  /* 0x0041000086a8783b */ /* 0x000fee0000004200 */
[C---:B------:R-:W-:Y:S01]  /*8a60*/  HMMA.16816.F32 R84, R136.reuse, R172, R84 ;  /* 0x000000ac8854723c */ /* 0x040fe20000001854 */
[----:B------:R-:W-:Y:S07]  /*8a70*/  MUFU.EX2 R173, R32 ;  /* 0x0000002000ad7308 */ /* 0x000fee0000000800 */
[C---:B------:R-:W-:Y:S03]  /*8a80*/  HMMA.16816.F32 R88, R136.reuse, R174, R88 ;  /* 0x000000ae8858723c */ /* 0x040fe60000001858 */
[----:B------:R-:W-:Y:S05]  /*8a90*/  MUFU.EX2 R175, R28 ;  /* 0x0000001c00af7308 */ /* 0x000fea0000000800 */
[C---:B---3--:R-:W-:Y:S05]  /*8aa0*/  HMMA.16816.F32 R92, R136.reuse, R140, R92 ;  /* 0x0000008c885c723c */ /* 0x048fea000000185c */
[----:B------:R-:W2:Y:S03]  /*8ab0*/  MUFU.EX2 R174, R29 ;  /* 0x0000001d00ae7308 */ /* 0x000ea60000000800 */
[C---:B------:R-:W-:Y:S01]  /*8ac0*/  HMMA.16816.F32 R96, R136.reuse, R142, R96 ;  /* 0x0000008e8860723c */ /* 0x040fe20000001860 */
[----:B------:R-:W3:Y:S06]  /*8ad0*/  LDSM.16.MT88.4 R140, [R237+UR4+0x6900] ;  /* 0x00690004ed8c783b */ /* 0x000eec0008004200 */
[----:B------:R-:W2:Y:S01]  /*8ae0*/  MUFU.EX2 R172, R33 ;  /* 0x0000002100ac7308 */ /* 0x000ea20000000800 */
        /* <DEDUP_REMOVED lines=8> */
[----:B------:R-:W2:Y:S07]  /*8b70*/  LDSM.16.MT88.4 R160, [R237+UR4+0x1100] ;  /* 0x00110004eda0783b */ /* 0x000eae0008004200 */
[C---:B---3--:R-:W-:Y:S08]  /*8b80*/  HMMA.16816.F32 R124, R136.reuse, R140, R124 ;  /* 0x0000008c887c723c */ /* 0x048ff0000000187c */
[C---:B------:R-:W-:Y:S01]  /*8b90*/  HMMA.16816.F32 R12, R136.reuse, R142, R12 ;  /* 0x0000008e880c723c */ /* 0x040fe2000000180c */
[----:B------:R-:W3:Y:S07]  /*8ba0*/  LDSM.16.MT88.4 R140, [R133+0x1100] ;  /* 0x00110000858c783b */ /* 0x000eee0000004200 */
[C---:B----4-:R-:W-:Y:S08]  /*8bb0*/  HMMA.16816.F32 R16, R136.reuse, R144, R16 ;  /* 0x000000908810723c */ /* 0x050ff00000001810 */
[----:B------:R-:W-:Y:S01]  /*8bc0*/  HMMA.16816.F32 R128, R136, R146, R128 ;  /* 0x000000928880723c */ /* 0x000fe20000001880 */
[----:B------:R-:W4:Y:S07]  /*8bd0*/  LDSM.16.MT88.4 R136, [R237+UR4+0x4100] ;  /* 0x00410004ed88783b */ /* 0x000f2e0008004200 */
[C---:B-1----:R-:W-:Y:S01]  /*8be0*/  HMMA.16816.F32 R4, R20.reuse, R148, R4 ;  /* 0x000000941404723c */ /* 0x042fe20000001804 */
[----:B------:R-:W1:Y:S07]  /*8bf0*/  LDSM.16.MT88.4 R144, [R133+0x4100] ;  /* 0x004100008590783b */ /* 0x000e6e0000004200 */
[C---:B------:R-:W-:Y:S01]  /*8c00*/  HMMA.16816.F32 R8, R20.reuse, R150, R8 ;  /* 0x000000961408723c */ /* 0x040fe20000001808 */
[----:B------:R-:W-:Y:S07]  /*8c10*/  LDSM.16.MT88.4 R148, [R135+UR4+0x4900] ;  /* 0x004900048794783b */ /* 0x000fee0008004200 */
[C---:B------:R-:W-:Y:S08]  /*8c20*/  HMMA.16816.F32 R52, R20.reuse, R24, R52 ;  /* 0x000000181434723c */ /* 0x040ff00000001834 */
[C---:B------:R-:W-:Y:S01]  /*8c30*/  HMMA.16816.F32 R56, R20.reuse, R26, R56 ;  /* 0x0000001a1438723c */ /* 0x040fe20000001838 */
[----:B------:R-:W1:Y:S07]  /*8c40*/  LDSM.16.MT88.4 R24, [R135+UR4+0x7100] ;  /* 0x007100048718783b */ /* 0x000e6e0008004200 */
[C---:B--2---:R-:W-:Y:S01]  /*8c50*/  HMMA.16816.F32 R60, R20.reuse, R160, R60 ;  /* 0x000000a0143c723c */ /* 0x044fe2000000183c */
[----:B------:R-:W-:Y:S07]  /*8c60*/  MUFU.EX2 R161, R46 ;  /* 0x0000002e00a17308 */ /* 0x000fee0000000800 */
[C---:B------:R-:W-:Y:S03]  /*8c70*/  HMMA.16816.F32 R64, R20.reuse, R162, R64 ;  /* 0x000000a21440723c */ /* 0x040fe60000001840 */
[----:B------:R-:W-:Y:S05]  /*8c80*/  MUFU.EX2 R163, R44 ;  /* 0x0000002c00a37308 */ /* 0x000fea0000000800 */
[C---:B---3--:R-:W-:Y:S05]  /*8c90*/  HMMA.16816.F32 R68, R20.reuse, R140, R68 ;  /* 0x0000008c1444723c */ /* 0x048fea0000001844 */
[----:B------:R-:W-:Y:S03]  /*8ca0*/  MUFU.EX2 R162, R45 ;  /* 0x0000002d00a27308 */ /* 0x000fe60000000800 */
[C---:B------:R-:W-:Y:S01]  /*8cb0*/  HMMA.16816.F32 R72, R20.reuse, R142, R72 ;  /* 0x0000008e1448723c */ /* 0x040fe20000001848 */
[----:B------:R-:W2:Y:S06]  /*8cc0*/  LDSM.16.MT88.4 R140, [R134+0x7100] ;  /* 0x00710000868c783b */ /* 0x000eac0000004200 */
[----:B------:R3:W-:Y:S01]  /*8cd0*/  MUFU.EX2 R160, R47 ;  /* 0x0000002f00a07308 */ /* 0x0007e20000000800 */
[C---:B------:R-:W-:Y:S08]  /*8ce0*/  HMMA.16816.F32 R76, R20.reuse, R164, R76 ;  /* 0x000000a4144c723c */ /* 0x040ff0000000184c */
[C---:B------:R-:W-:Y:S01]  /*8cf0*/  HMMA.16816.F32 R80, R20.reuse, R166, R80 ;  /* 0x000000a61450723c */ /* 0x040fe20000001850 */
[----:B------:R-:W-:Y:S07]  /*8d00*/  MUFU.EX2 R167, R36 ;  /* 0x0000002400a77308 */ /* 0x000fee0000000800 */
[C---:B------:R-:W-:Y:S03]  /*8d10*/  HMMA.16816.F32 R84, R20.reuse, R168, R84 ;  /* 0x000000a81454723c */ /* 0x040fe60000001854 */
[----:B------:R-:W-:Y:S01]  /*8d20*/  MUFU.EX2 R169, R34 ;  /* 0x0000002200a97308 */ /* 0x000fe20000000800 */
[----:B---3--:R-:W-:Y:S04]  /*8d30*/  LDSM.16.MT88.4 R44, [R134+0x5900] ;  /* 0x00590000862c783b */ /* 0x008fe80000004200 */
[C---:B------:R-:W-:Y:S05]  /*8d40*/  HMMA.16816.F32 R88, R20.reuse, R170, R88 ;  /* 0x000000aa1458723c */ /* 0x040fea0000001858 */
[----:B------:R-:W-:Y:S03]  /*8d50*/  MUFU.EX2 R171, R30 ;  /* 0x0000001e00ab7308 */ /* 0x000fe60000000800 */
[C---:B----4-:R-:W-:Y:S07]  /*8d60*/  HMMA.16816.F32 R92, R20.reuse, R136, R92 ;  /* 0x00000088145c723c */ /* 0x050fee000000185c */
[----:B------:R3:W4:Y:S01]  /*8d70*/  MUFU.EX2 R170, R31 ;  /* 0x0000001f00aa7308 */ /* 0x0007220000000800 */
[C---:B------:R-:W-:Y:S01]  /*8d80*/  HMMA.16816.F32 R96, R20.reuse, R138, R96 ;  /* 0x0000008a1460723c */ /* 0x040fe20000001860 */
[----:B------:R-:W4:Y:S07]  /*8d90*/  LDSM.16.MT88.4 R136, [R237+UR4+0x7100] ;  /* 0x00710004ed88783b */ /* 0x000f2e0008004200 */
[C---:B-1----:R-:W-:Y:S01]  /*8da0*/  HMMA.16816.F32 R100, R20.reuse, R144, R100 ;  /* 0x000000901464723c */ /* 0x042fe20000001864 */
[----:B------:R1:W1:Y:S07]  /*8db0*/  MUFU.EX2 R168, R35 ;  /* 0x0000002300a87308 */ /* 0x00026e0000000800 */
[C---:B------:R-:W-:Y:S01]  /*8dc0*/  HMMA.16816.F32 R104, R20.reuse, R146, R104 ;  /* 0x000000921468723c */ /* 0x040fe20000001868 */
[----:B------:R-:W-:Y:S02]  /*8dd0*/  LDSM.16.MT88.4 R144, [R133+0x1900] ;  /* 0x001900008590783b */ /* 0x000fe40000004200 */
[----:B------:R-:W-:Y:S05]  /*8de0*/  MUFU.EX2 R166, R41 ;  /* 0x0000002900a67308 */ /* 0x000fea0000000800 */
[C---:B------:R-:W-:Y:S01]  /*8df0*/  HMMA.16816.F32 R108, R20.reuse, R24, R108 ;  /* 0x00000018146c723c */ /* 0x040fe2000000186c */
[----:B---3--:R-:W-:Y:S04]  /*8e00*/  LDSM.16.MT88.4 R28, [R135+UR4+0x1900] ;  /* 0x00190004871c783b */ /* 0x008fe80008004200 */
[----:B------:R-:W-:Y:S03]  /*8e10*/  MUFU.EX2 R165, R42 ;  /* 0x0000002a00a57308 */ /* 0x000fe60000000800 */
[C---:B------:R-:W-:Y:S01]  /*8e20*/  HMMA.16816.F32 R112, R20.reuse, R26, R112 ;  /* 0x0000001a1470723c */ /* 0x040fe20000001870 */
[----:B------:R-:W3:Y:S06]  /*8e30*/  LDSM.16.MT88.4 R24, [R133+0x7100] ;  /* 0x007100008518783b */ /* 0x000eec0000004200 */
[----:B------:R-:W-:Y:S01]  /*8e40*/  MUFU.EX2 R164, R43 ;  /* 0x0000002b00a47308 */ /* 0x000fe20000000800 */
[C---:B--2---:R-:W-:Y:S01]  /*8e50*/  HMMA.16816.F32 R116, R20.reuse, R140, R116 ;  /* 0x0000008c1474723c */ /* 0x044fe20000001874 */
[----:B-1----:R-:W-:Y:S07]  /*8e60*/  LDSM.16.MT88.4 R32, [R237+UR4+0x1900] ;  /* 0x00190004ed20783b */ /* 0x002fee0008004200 */
[C---:B------:R-:W-:Y:S01]  /*8e70*/  HMMA.16816.F32 R120, R20.reuse, R142, R120 ;  /* 0x0000008e1478723c */ /* 0x040fe20000001878 */
[----:B------:R-:W1:Y:S07]  /*8e80*/  LDSM.16.MT88.4 R140, [R134+0x1900] ;  /* 0x00190000868c783b */ /* 0x000e6e0000004200 */
[C---:B----4-:R-:W-:Y:S08]  /*8e90*/  HMMA.16816.F32 R124, R20.reuse, R136, R124 ;  /* 0x00000088147c723c */ /* 0x050ff0000000187c */
[C---:B------:R-:W-:Y:S01]  /*8ea0*/  HMMA.16816.F32 R12, R20.reuse, R138, R12 ;  /* 0x0000008a140c723c */ /* 0x040fe2000000180c */
[----:B------:R-:W2:Y:S07]  /*8eb0*/  LDSM.16.MT88.4 R136, [R134+0x4900] ;  /* 0x004900008688783b */ /* 0x000eae0000004200 */
[C---:B---3--:R-:W-:Y:S08]  /*8ec0*/  HMMA.16816.F32 R16, R20.reuse, R24, R16 ;  /* 0x000000181410723c */ /* 0x048ff00000001810 */
[----:B------:R-:W-:Y:S01]  /*8ed0*/  HMMA.16816.F32 R128, R20, R26, R128 ;  /* 0x0000001a1480723c */ /* 0x000fe20000001880 */
[----:B------:R-:W3:Y:S06]  /*8ee0*/  LDSM.16.MT88.4 R24, [R237+UR4+0x4900] ;  /* 0x00490004ed18783b */ /* 0x000eec0008004200 */
[----:B------:R-:W-:Y:S02]  /*8ef0*/  F2FP.PACK_AB R20, R174, R175 ;  /* 0x000000afae14723e */ /* 0x000fe400000000ff */
[----:B------:R-:W-:Y:S03]  /*8f00*/  F2FP.PACK_AB R22, R172, R173 ;  /* 0x000000adac16723e */ /* 0x000fe600000000ff */
[----:B------:R-:W-:Y:S02]  /*8f10*/  F2FP.PACK_AB R21, R170, R171 ;  /* 0x000000abaa15723e */ /* 0x000fe400000000ff */
[----:B------:R-:W-:Y:S07]  /*8f20*/  F2FP.PACK_AB R23, R168, R169 ;  /* 0x000000a9a817723e */ /* 0x000fee00000000ff */
[C---:B------:R-:W-:Y:S08]  /*8f30*/  HMMA.16816.F32 R4, R20.reuse, R28, R4 ;  /* 0x0000001c1404723c */ /* 0x040ff00000001804 */
[C---:B------:R-:W-:Y:S01]  /*8f40*/  HMMA.16816.F32 R8, R20.reuse, R30, R8 ;  /* 0x0000001e1408723c */ /* 0x040fe20000001808 */
[----:B------:R-:W2:Y:S07]  /*8f50*/  LDSM.16.MT88.4 R28, [R133+0x4900] ;  /* 0x00490000851c783b */ /* 0x000eae0000004200 */
[C---:B-1----:R-:W-:Y:S08]  /*8f60*/  HMMA.16816.F32 R52, R20.reuse, R140, R52 ;  /* 0x0000008c1434723c */ /* 0x042ff00000001834 */
[C---:B------:R-:W-:Y:S01]  /*8f70*/  HMMA.16816.F32 R56, R20.reuse, R142, R56 ;  /* 0x0000008e1438723c */ /* 0x040fe20000001838 */
[----:B------:R-:W-:Y:S07]  /*8f80*/  LDSM.16.MT88.4 R140, [R134+0x5100] ;  /* 0x00510000868c783b */ /* 0x000fee0000004200 */
[C---:B------:R-:W-:Y:S08]  /*8f90*/  HMMA.16816.F32 R60, R20.reuse, R32, R60 ;  /* 0x00000020143c723c */ /* 0x040ff0000000183c */
[C---:B------:R-:W-:Y:S01]  /*8fa0*/  HMMA.16816.F32 R64, R20.reuse, R34, R64 ;  /* 0x000000221440723c */ /* 0x040fe20000001840 */
[----:B------:R-:W1:Y:S07]  /*8fb0*/  LDSM.16.MT88.4 R32, [R135+UR4+0x7900] ;  /* 0x007900048720783b */ /* 0x000e6e0008004200 */
[C---:B------:R-:W-:Y:S01]  /*8fc0*/  HMMA.16816.F32 R68, R20.reuse, R144, R68 ;  /* 0x000000901444723c */ /* 0x040fe20000001844 */
[----:B------:R-:W4:Y:S07]  /*8fd0*/  LDL.64 R144, [R1+0x10] ;  /* 0x0000100001907983 */ /* 0x000f2e0000100a00 */
[C---:B------:R-:W-:Y:S08]  /*8fe0*/  HMMA.16816.F32 R72, R20.reuse, R146, R72 ;  /* 0x000000921448723c */ /* 0x040ff00000001848 */
[C---:B------:R-:W-:Y:S01]  /*8ff0*/  HMMA.16816.F32 R76, R20.reuse, R148, R76 ;  /* 0x00000094144c723c */ /* 0x040fe2000000184c */
[----:B------:R-:W-:Y:S07]  /*9000*/  MUFU.EX2 R149, R39 ;  /* 0x0000002700957308 */ /* 0x000fee0000000800 */
[C---:B------:R-:W-:Y:S03]  /*9010*/  HMMA.16816.F32 R80, R20.reuse, R150, R80 ;  /* 0x000000961450723c */ /* 0x040fe60000001850 */
[----:B------:R-:W1:Y:S05]  /*9020*/  MUFU.EX2 R151, R37 ;  /* 0x0000002500977308 */ /* 0x000e6a0000000800 */
[C---:B--2---:R-:W-:Y:S05]  /*9030*/  HMMA.16816.F32 R84, R20.reuse, R136, R84 ;  /* 0x000000881454723c */ /* 0x044fea0000001854 */
[----:B------:R2:W1:Y:S03]  /*9040*/  MUFU.EX2 R150, R38 ;  /* 0x0000002600967308 */ /* 0x0004660000000800 */
[C---:B------:R-:W-:Y:S01]  /*9050*/  HMMA.16816.F32 R88, R20.reuse, R138, R88 ;  /* 0x0000008a1458723c */ /* 0x040fe20000001858 */
[----:B------:R-:W1:Y:S06]  /*9060*/  LDSM.16.MT88.4 R136, [R134+0x7900] ;  /* 0x007900008688783b */ /* 0x000e6c0000004200 */
[----:B------:R1:W1:Y:S01]  /*9070*/  MUFU.EX2 R148, R40 ;  /* 0x0000002800947308 */ /* 0x0002620000000800 */
[C---:B---3--:R-:W-:Y:S08]  /*9080*/  HMMA.16816.F32 R92, R20.reuse, R24, R92 ;  /* 0x00000018145c723c */ /* 0x048ff0000000185c */
[C---:B------:R-:W-:Y:S01]  /*9090*/  HMMA.16816.F32 R96, R20.reuse, R26, R96 ;  /* 0x0000001a1460723c */ /* 0x040fe20000001860 */
[----:B------:R-:W3:Y:S07]  /*90a0*/  LDSM.16.MT88.4 R24, [R237+UR4+0x7900] ;  /* 0x00790004ed18783b */ /* 0x000eee0008004200 */
[C---:B------:R-:W-:Y:S01]  /*90b0*/  HMMA.16816.F32 R100, R20.reuse, R28, R100 ;  /* 0x0000001c1464723c */ /* 0x040fe20000001864 */
[----:B--2---:R-:W-:Y:S07]  /*90c0*/  LDSM.16.MT88.4 R36, [R134+0x2100] ;  /* 0x002100008624783b */ /* 0x004fee0000004200 */
[C---:B------:R-:W-:Y:S01]  /*90d0*/  HMMA.16816.F32 R104, R20.reuse, R30, R104 ;  /* 0x0000001e1468723c */ /* 0x040fe20000001868 */
[----:B------:R-:W2:Y:S07]  /*90e0*/  LDSM.16.MT88.4 R28, [R133+0x7900] ;  /* 0x00790000851c783b */ /* 0x000eae0000004200 */
[C---:B-1----:R-:W-:Y:S01]  /*90f0*/  HMMA.16816.F32 R108, R20.reuse, R32, R108 ;  /* 0x00000020146c723c */ /* 0x042fe2000000186c */
[----:B------:R-:W-:Y:S07]  /*9100*/  LDSM.16.MT88.4 R40, [R237+UR4+0x2100] ;  /* 0x00210004ed28783b */ /* 0x000fee0008004200 */
        /* <DEDUP_REMOVED lines=8> */
[C---:B--2---:R-:W-:Y:S08]  /*9190*/  HMMA.16816.F32 R16, R20.reuse, R28, R16 ;  /* 0x0000001c1410723c */ /* 0x044ff00000001810 */
[----:B------:R-:W-:Y:S01]  /*91a0*/  HMMA.16816.F32 R128, R20, R30, R128 ;  /* 0x0000001e1480723c */ /* 0x000fe20000001880 */
[----:B------:R-:W2:Y:S06]  /*91b0*/  LDSM.16.MT88.4 R28, [R237+UR4+0x5100] ;  /* 0x00510004ed1c783b */ /* 0x000eac0008004200 */
        /* <DEDUP_REMOVED lines=9> */
[----:B------:R-:W1:Y:S07]  /*9250*/  LDSM.16.MT88.4 R36, [R135+UR4+0x8100] ;  /* 0x008100048724783b */ /* 0x000e6e0008004200 */
[C---:B------:R-:W-:Y:S08]  /*9260*/  HMMA.16816.F32 R60, R20.reuse, R40, R60 ;  /* 0x00000028143c723c */ /* 0x040ff0000000183c */
[C---:B------:R-:W-:Y:S01]  /*9270*/  HMMA.16816.F32 R64, R20.reuse, R42, R64 ;  /* 0x0000002a1440723c */ /* 0x040fe20000001840 */
[----:B------:R-:W-:Y:S07]  /*9280*/  LDSM.16.MT88.4 R40, [R133+0x2900] ;  /* 0x002900008528783b */ /* 0x000fee0000004200 */
[C---:B------:R-:W-:Y:S08]  /*9290*/  HMMA.16816.F32 R68, R20.reuse, R136, R68 ;  /* 0x000000881444723c */ /* 0x040ff00000001844 */
[C---:B------:R-:W-:Y:S08]  /*92a0*/  HMMA.16816.F32 R72, R20.reuse, R138, R72 ;  /* 0x0000008a1448723c */ /* 0x040ff00000001848 */
[C---:B---3--:R-:W-:Y:S08]  /*92b0*/  HMMA.16816.F32 R76, R20.reuse, R24, R76 ;  /* 0x00000018144c723c */ /* 0x048ff0000000184c */
[C---:B------:R-:W-:Y:S01]  /*92c0*/  HMMA.16816.F32 R80, R20.reuse, R26, R80 ;  /* 0x0000001a1450723c */ /* 0x040fe20000001850 */
[----:B------:R-:W3:Y:S07]  /*92d0*/  LDSM.16.MT88.4 R24, [R134+0x8100] ;  /* 0x008100008618783b */ /* 0x000eee0000004200 */
[C---:B------:R-:W-:Y:S08]  /*92e0*/  HMMA.16816.F32 R84, R20.reuse, R140, R84 ;  /* 0x0000008c1454723c */ /* 0x040ff00000001854 */
[C---:B------:R-:W-:Y:S01]  /*92f0*/  HMMA.16816.F32 R88, R20.reuse, R142, R88 ;  /* 0x0000008e1458723c */ /* 0x040fe20000001858 */
[----:B------:R-:W-:Y:S07]  /*9300*/  LDSM.16.MT88.4 R140, [R135+UR4+0x2900] ;  /* 0x00290004878c783b */ /* 0x000fee0008004200 */
[C---:B--2---:R-:W-:Y:S08]  /*9310*/  HMMA.16816.F32 R92, R20.reuse, R28, R92 ;  /* 0x0000001c145c723c */ /* 0x044ff0000000185c */
[C---:B------:R-:W-:Y:S01]  /*9320*/  HMMA.16816.F32 R96, R20.reuse, R30, R96 ;  /* 0x0000001e1460723c */ /* 0x040fe20000001860 */
[----:B------:R-:W2:Y:S07]  /*9330*/  LDSM.16.MT88.4 R28, [R237+UR4+0x8100] ;  /* 0x00810004ed1c783b */ /* 0x000eae0008004200 */
[C---:B-1----:R-:W-:Y:S08]  /*9340*/  HMMA.16816.F32 R100, R20.reuse, R32, R100 ;  /* 0x000000201464723c */ /* 0x042ff00000001864 */
[C---:B------:R-:W-:Y:S01]  /*9350*/  HMMA.16816.F32 R104, R20.reuse, R34, R104 ;  /* 0x000000221468723c */ /* 0x040fe20000001868 */
[----:B------:R-:W1:Y:S07]  /*9360*/  LDSM.16.MT88.4 R32, [R133+0x8100] ;  /* 0x008100008520783b */ /* 0x000e6e0000004200 */
[C---:B------:R-:W-:Y:S08]  /*9370*/  HMMA.16816.F32 R108, R20.reuse, R36, R108 ;  /* 0x00000024146c723c */ /* 0x040ff0000000186c */
[C---:B------:R-:W-:Y:S01]  /*9380*/  HMMA.16816.F32 R112, R20.reuse, R38, R112 ;  /* 0x000000261470723c */ /* 0x040fe20000001870 */
[----:B------:R-:W-:Y:S07]  /*9390*/  LDSM.16.MT88.4 R36, [R237+UR4+0x2900] ;  /* 0x00290004ed24783b */ /* 0x000fee0008004200 */
[C---:B---3--:R-:W-:Y:S08]  /*93a0*/  HMMA.16816.F32 R116, R20.reuse, R24, R116 ;  /* 0x000000181474723c */ /* 0x048ff00000001874 */
[C---:B------:R-:W-:Y:S01]  /*93b0*/  HMMA.16816.F32 R120, R20.reuse, R26, R120 ;  /* 0x0000001a1478723c */ /* 0x040fe20000001878 */
[----:B------:R-:W3:Y:S07]  /*93c0*/  LDSM.16.MT88.4 R24, [R134+0x2900] ;  /* 0x002900008618783b */ /* 0x000eee0000004200 */
[C---:B--2---:R-:W-:Y:S08]  /*93d0*/  HMMA.16816.F32 R124, R20.reuse, R28, R124 ;  /* 0x0000001c147c723c */ /* 0x044ff0000000187c */
[C---:B------:R-:W-:Y:S01]  /*93e0*/  HMMA.16816.F32 R12, R20.reuse, R30, R12 ;  /* 0x0000001e140c723c */ /* 0x040fe2000000180c */
[----:B------:R-:W2:Y:S07]  /*93f0*/  LDSM.16.MT88.4 R28, [R135+UR4+0x5900] ;  /* 0x00590004871c783b */ /* 0x000eae0008004200 */
[C---:B-1----:R-:W-:Y:S08]  /*9400*/  HMMA.16816.F32 R16, R20.reuse, R32, R16 ;  /* 0x000000201410723c */ /* 0x042ff00000001810 */
[----:B------:R-:W-:Y:S07]  /*9410*/  HMMA.16816.F32 R128, R20, R34, R128 ;  /* 0x000000221480723c */ /* 0x000fee0000001880 */
        /* <DEDUP_REMOVED lines=8> */
[C---:B---3--:R-:W-:Y:S08]  /*94a0*/  HMMA.16816.F32 R52, R20.reuse, R24, R52 ;  /* 0x000000181434723c */ /* 0x048ff00000001834 */
[C---:B------:R-:W-:Y:S01]  /*94b0*/  HMMA.16816.F32 R56, R20.reuse, R26, R56 ;  /* 0x0000001a1438723c */ /* 0x040fe20000001838 */
[----:B------:R-:W3:Y:S07]  /*94c0*/  LDSM.16.MT88.4 R24, [R135+UR4+0x8900] ;  /* 0x008900048718783b */ /* 0x000eee0008004200 */
[C---:B------:R-:W-:Y:S08]  /*94d0*/  HMMA.16816.F32 R60, R20.reuse, R36, R60 ;  /* 0x00000024143c723c */ /* 0x040ff0000000183c */
[C---:B------:R-:W-:Y:S08]  /*94e0*/  HMMA.16816.F32 R64, R20.reuse, R38, R64 ;  /* 0x000000261440723c */ /* 0x040ff00000001840 */
[C---:B------:R-:W-:Y:S08]  /*94f0*/  HMMA.16816.F32 R68, R20.reuse, R40, R68 ;  /* 0x000000281444723c */ /* 0x040ff00000001844 */
[C---:B------:R-:W-:Y:S08]  /*9500*/  HMMA.16816.F32 R72, R20.reuse, R42, R72 ;  /* 0x0000002a1448723c */ /* 0x040ff00000001848 */
[C---:B--2---:R-:W-:Y:S07]  /*9510*/  HMMA.16816.F32 R76, R20.reuse, R28, R76 ;  /* 0x0000001c144c723c */ /* 0x044fee000000184c */
[----:B----4-:R-:W-:Y:S01]  /*9520*/  @P0 MOV R28, R144 ;  /* 0x00000090001c0202 */ /* 0x010fe20000000f00 */
[C---:B------:R-:W-:Y:S01]  /*9530*/  HMMA.16816.F32 R80, R20.reuse, R30, R80 ;  /* 0x0000001e1450723c */ /* 0x040fe20000001850 */
[----:B------:R-:W2:Y:S03]  /*9540*/  LDL R31, [R1+0x18] ;  /* 0x00001800011f7983 */ /* 0x000ea60000100800 */
[----:B------:R-:W-:Y:S01]  /*9550*/  @P0 MOV R29, R251 ;  /* 0x000000fb001d0202 */ /* 0x000fe20000000f00 */
[----:B------:R-:W-:Y:S02]  /*9560*/  LDSM.16.MT88.4 R144, [R237+UR4+0x8900] ;  /* 0x00890004ed90783b */ /* 0x000fe40008004200 */
[----:B------:R-:W-:Y:S01]  /*9570*/  FADD.FTZ R30, R202, R2 ;  /* 0x00000002ca1e7221 */ /* 0x000fe20000010000 */
[C---:B------:R-:W-:Y:S04]  /*9580*/  HMMA.16816.F32 R84, R20.reuse, R44, R84 ;  /* 0x0000002c1454723c */ /* 0x040fe80000001854 */
[----:B------:R-:W-:Y:S02]  /*9590*/  FADD.FTZ R2, R195, R0 ;  /* 0x00000000c3027221 */ /* 0x000fe40000010000 */
[----:B------:R-:W-:Y:S02]  /*95a0*/  FADD.FTZ R0, R193, R30 ;  /* 0x0000001ec1007221 */ /* 0x000fe40000010000 */
[C---:B------:R-:W-:Y:S04]  /*95b0*/  HMMA.16816.F32 R88, R20.reuse, R46, R88 ;  /* 0x0000002e1458723c */ /* 0x040fe80000001858 */
[----:B------:R-:W-:Y:S04]  /*95c0*/  FADD.FTZ R2, R181, R2 ;  /* 0x00000002b5027221 */ /* 0x000fe80000010000 */
[C---:B-1----:R-:W-:Y:S07]  /*95d0*/  HMMA.16816.F32 R92, R20.reuse, R4, R92 ;  /* 0x00000004145c723c */ /* 0x042fee000000185c */
[----:B------:R-:W-:Y:S01]  /*95e0*/  MOV R4, UR18 ;  /* 0x0000001200047c02 */ /* 0x000fe20008000f00 */
[C---:B------:R-:W-:Y:S01]  /*95f0*/  HMMA.16816.F32 R96, R20.reuse, R6, R96 ;  /* 0x000000061460723c */ /* 0x040fe20000001860 */
[----:B------:R-:W-:Y:S03]  /*9600*/  MOV R5, UR19 ;  /* 0x0000001300057c02 */ /* 0x000fe60008000f00 */
[----:B------:R-:W-:Y:S03]  /*9610*/  @P0 IMAD.WIDE.U32 R28, R4, 0x60, R28 ;  /* 0x00000060041c0825 */ /* 0x000fe600078e001c */
[----:B------:R-:W1:Y:S01]  /*9620*/  LDSM.16.MT88.4 R4, [R134+0x8900] ;  /* 0x008900008604783b */ /* 0x000e620000004200 */
[C---:B------:R-:W-:Y:S07]  /*9630*/  HMMA.16816.F32 R100, R20.reuse, R8, R100 ;  /* 0x000000081464723c */ /* 0x040fee0000001864 */
[----:B------:R-:W-:Y:S01]  /*9640*/  FADD.FTZ R8, R182, R0 ;  /* 0x00000000b6087221 */ /* 0x000fe20000010000 */
[C---:B------:R-:W-:Y:S04]  /*9650*/  HMMA.16816.F32 R104, R20.reuse, R10, R104 ;  /* 0x0000000a1468723c */ /* 0x040fe80000001868 */
[----:B------:R-:W-:Y:S01]  /*9660*/  FADD.FTZ R0, R180, R2 ;  /* 0x00000002b4007221 */ /* 0x000fe20000010000 */
[----:B------:R-:W-:Y:S02]  /*9670*/  @P0 SHF.L.U32 R2, R28, 0x1, RZ ;  /* 0x000000011c020819 */ /* 0x000fe400000006ff */
[----:B------:R-:W-:Y:S01]  /*9680*/  FADD.FTZ R10, R183, R8 ;  /* 0x00000008b70a7221 */ /* 0x000fe20000010000 */
[C---:B---3--:R-:W-:Y:S04]  /*9690*/  HMMA.16816.F32 R108, R20.reuse, R24, R108 ;  /* 0x00000018146c723c */ /* 0x048fe8000000186c */
[----:B------:R-:W-:Y:S01]  /*96a0*/  @P0 IADD3 R8, R29, UR10, RZ ;  /* 0x0000000a1d080c10 */ /* 0x000fe2000fffe0ff */
[----:B------:R-:W-:Y:S01]  /*96b0*/  FADD.FTZ R9, R178, R0 ;  /* 0x00000000b2097221 */ /* 0x000fe20000010000 */
[----:B------:R-:W-:Y:S01]  /*96c0*/  MOV R0, UR15 ;  /* 0x0000000f00007c02 */ /* 0x000fe20008000f00 */
[----:B------:R-:W-:Y:S01]  /*96d0*/  FADD.FTZ R29, R192, R10 ;  /* 0x0000000ac01d7221 */ /* 0x000fe20000010000 */
[C---:B------:R-:W-:Y:S01]  /*96e0*/  HMMA.16816.F32 R112, R20.reuse, R26, R112 ;  /* 0x0000001a1470723c */ /* 0x040fe20000001870 */
[----:B------:R-:W-:Y:S02]  /*96f0*/  @UP0 USHF.L.U32 UR10, UR6, 0x6, URZ ;  /* 0x00000006060a0899 */ /* 0x000fe4000800063f */
[----:B------:R-:W-:Y:S01]  /*9700*/  UISETP.GE.AND UP0, UPT, UR5, 0x1, UPT ;  /* 0x000000010500788c */ /* 0x000fe2000bf06270 */
[----:B------:R-:W-:Y:S01]  /*9710*/  @P0 SHF.L.U64.HI R28, R28, 0x1, R8 ;  /* 0x000000011c1c0819 */ /* 0x000fe20000010208 */
[----:B------:R-:W-:Y:S01]  /*9720*/  FADD.FTZ R30, R179, R9 ;  /* 0x00000009b31e7221 */ /* 0x000fe20000010000 */
[C---:B------:R-:W-:Y:S01]  /*9730*/  @P0 IADD3 R8, P5, R2.reuse, 0x80, RZ ;  /* 0x0000008002080810 */ /* 0x040fe20007fbe0ff */
[----:B------:R-:W-:Y:S01]  /*9740*/  FADD.FTZ R29, R175, R29 ;  /* 0x0000001daf1d7221 */ /* 0x000fe20000010000 */
[----:B------:R-:W-:Y:S01]  /*9750*/  @P0 IADD3 R24, P6, R2, c[0x0][0x1c8], RZ ;  /* 0x0000720002180a10 */ /* 0x000fe20007fde0ff */
[----:B------:R-:W-:Y:S03]  /*9760*/  FADD.FTZ R30, R171, R30 ;  /* 0x0000001eab1e7221 */ /* 0x000fe60000010000 */
[----:B------:R-:W-:Y:S02]  /*9770*/  @P0 IADD3 R26, P1, R8, c[0x0][0x1c8], RZ ;  /* 0x00007200081a0a10 */ /* 0x000fe40007f3e0ff */
[----:B------:R3:W4:Y:S01]  /*9780*/  LDSM.16.MT88.4 R8, [R133+0x8900] ;  /* 0x008900008508783b */ /* 0x0007220000004200 */
[----:B------:R-:W-:Y:S01]  /*9790*/  @P0 IADD3.X R25, R28, c[0x0][0x1cc], RZ, P6, !PT ;  /* 0x000073001c190a10 */ /* 0x000fe200037fe4ff */
[C---:B-1----:R-:W-:Y:S03]  /*97a0*/  HMMA.16816.F32 R116, R20.reuse, R4, R116 ;  /* 0x000000041474723c */ /* 0x042fe60000001874 */
[----:B------:R-:W-:Y:S02]  /*97b0*/  @P0 IADD3.X R27, RZ, c[0x0][0x1cc], R28, P1, P5 ;  /* 0x00007300ff1b0a10 */ /* 0x000fe40000fea41c */
[----:B------:R-:W-:Y:S02]  /*97c0*/  @P0 IADD3 R2, P5, R2, 0x100, RZ ;  /* 0x0000010002020810 */ /* 0x000fe40007fbe0ff */
[----:B------:R-:W-:Y:S01]  /*97d0*/  FADD.FTZ R4, R170, R30 ;  /* 0x0000001eaa047221 */ /* 0x000fe20000010000 */
[C---:B------:R-:W-:Y:S04]  /*97e0*/  HMMA.16816.F32 R120, R20.reuse, R6, R120 ;  /* 0x000000061478723c */ /* 0x040fe80000001878 */
[----:B------:R-:W-:Y:S02]  /*97f0*/  FADD.FTZ R5, R174, R29 ;  /* 0x0000001dae057221 */ /* 0x000fe40000010000 */
[----:B------:R-:W-:Y:S01]  /*9800*/  FADD.FTZ R4, R169, R4 ;  /* 0x00000004a9047221 */ /* 0x000fe20000010000 */
[----:B------:R-:W-:Y:S01]  /*9810*/  @P0 IADD3 R6, P1, R2, c[0x0][0x1c8], RZ ;  /* 0x0000720002060a10 */ /* 0x000fe20007f3e0ff */
[----:B------:R-:W-:Y:S01]  /*9820*/  FADD.FTZ R5, R173, R5 ;  /* 0x00000005ad057221 */ /* 0x000fe20000010000 */
[C---:B------:R-:W-:Y:S03]  /*9830*/  HMMA.16816.F32 R124, R20.reuse, R144, R124 ;  /* 0x00000090147c723c */ /* 0x040fe6000000187c */
[----:B------:R-:W-:Y:S01]  /*9840*/  @P0 IADD3.X R7, RZ, c[0x0][0x1cc], R28, P1, P5 ;  /* 0x00007300ff070a10 */ /* 0x000fe20000fea41c */
[----:B------:R-:W-:Y:S01]  /*9850*/  FADD.FTZ R2, R172, R5 ;  /* 0x00000005ac027221 */ /* 0x000fe20000010000 */
[----:B---3--:R-:W-:Y:S01]  /*9860*/  MOV R133, R3 ;  /* 0x0000000300857202 */ /* 0x008fe20000000f00 */
[----:B------:R-:W-:Y:S01]  /*9870*/  FADD.FTZ R5, R168, R4 ;  /* 0x00000004a8057221 */ /* 0x000fe20000010000 */
[----:B------:R-:W-:Y:S01]  /*9880*/  @P0 IADD3 R4, P1, R24, UR10, RZ ;  /* 0x0000000a18040c10 */ /* 0x000fe2000ff3e0ff */
[C---:B------:R-:W-:Y:S04]  /*9890*/  HMMA.16816.F32 R144, R20.reuse, R146, R12 ;  /* 0x000000921490723c */ /* 0x040fe8000000180c */
[----:B--2---:R-:W-:Y:S05]  /*98a0*/  @P0 IMAD R0, R0, 0x4800, R31 ;  /* 0x0000480000000824 */ /* 0x004fea00078e021f */
[----:B------:R-:W-:Y:S05]  /*98b0*/  @P0 SHF.L.U32 R0, R0, 0x1, RZ ;  /* 0x0000000100000819 */ /* 0x000fea00000006ff */
[----:B------:R-:W-:Y:S01]  /*98c0*/  @!PT LDS RZ, [RZ] ;  /* 0x00000000fffff984 */ /* 0x000fe20000000800 */
[----:B------:R-:W-:Y:S01]  /*98d0*/  @!PT LDS RZ, [RZ] ;  /* 0x00000000fffff984 */ /* 0x000fe20000000800 */
[----:B------:R-:W-:Y:S01]  /*98e0*/  @!PT LDS RZ, [RZ] ;  /* 0x00000000fffff984 */ /* 0x000fe20000000800 */
[----:B------:R1:W-:Y:S08]  /*98f0*/  @P0 LDGSTS.E.BYPASS.LTC128B.128 [R0+0x12100], [R24.64], !P4 ;  /* 0x1210000018000fae */ /* 0x0003f0000e101d54 */
[----:B------:R2:W-:Y:S08]  /*9900*/  @P0 LDGSTS.E.BYPASS.LTC128B.128 [R0+0x15100], [R26.64], !P3 ;  /* 0x151000001a000fae */ /* 0x0005f0000d901d54 */
[----:B------:R3:W-:Y:S01]  /*9910*/  @P0 LDGSTS.E.BYPASS.LTC128B.128 [R0+0x18100], [R6.64], !P2 ;  /* 0x1810000006000fae */ /* 0x0007e2000d101d54 */
[----:B--2---:R-:W-:Y:S02]  /*9920*/  FADD.FTZ R26, R167, R2 ;  /* 0x00000002a71a7221 */ /* 0x004fe40000010000 */
[----:B------:R-:W-:Y:S01]  /*9930*/  FADD.FTZ R2, R150, R5 ;  /* 0x0000000596027221 */ /* 0x000fe20000010000 */
[----:B------:R-:W-:Y:S01]  /*9940*/  @P0 IADD3.X R5, R25, UR13, RZ, P1, !PT ;  /* 0x0000000d19050c10 */ /* 0x000fe20008ffe4ff */
[----:B-1----:R-:W-:Y:S02]  /*9950*/  FADD.FTZ R24, R151, R26 ;  /* 0x0000001a97187221 */ /* 0x002fe40000010000 */
[----:B------:R-:W-:Y:S02]  /*9960*/  FADD.FTZ R2, R149, R2 ;  /* 0x0000000295027221 */ /* 0x000fe40000010000 */
[----:B------:R1:W-:Y:S01]  /*9970*/  @P0 LDGSTS.E.BYPASS.LTC128B.128 [R0+0x13100], [R4.64], !P4 ;  /* 0x1310000004000fae */ /* 0x0003e2000e101d54 */
[----:B---3--:R-:W-:Y:S01]  /*9980*/  @P0 IADD3 R6, P1, R4, UR10, RZ ;  /* 0x0000000a04060c10 */ /* 0x008fe2000ff3e0ff */
[----:B------:R-:W-:Y:S01]  /*9990*/  FADD.FTZ R2, R165, R2 ;  /* 0x00000002a5027221 */ /* 0x000fe20000010000 */
[----:B------:R-:W-:Y:S02]  /*99a0*/  UIADD3 UR10, UR5, 0x1, URZ ;  /* 0x00000001050a7890 */ /* 0x000fe4000fffe03f */
[----:B------:R-:W-:Y:S01]  /*99b0*/  @P0 IADD3.X R7, R5, UR13, RZ, P1, !PT ;  /* 0x0000000d05070c10 */ /* 0x000fe20008ffe4ff */
[----:B------:R-:W-:Y:S01]  /*99c0*/  FADD.FTZ R2, R164, R2 ;  /* 0x00000002a4027221 */ /* 0x000fe20000010000 */
[----:B------:R-:W-:Y:S01]  /*99d0*/  USEL UR5, UR10, URZ, !UP0 ;  /* 0x0000003f0a057287 */ /* 0x000fe2000c000000 */
[----:B------:R1:W-:Y:S08]  /*99e0*/  @P0 LDGSTS.E.BYPASS.LTC128B.128 [R0+0x16100], [R4.64+0x80], !P3 ;  /* 0x1610008004000fae */ /* 0x0003f0000d901d54 */
[----:B------:R1:W-:Y:S08]  /*99f0*/  @P0 LDGSTS.E.BYPASS.LTC128B.128 [R0+0x19100], [R4.64+0x100], !P2 ;  /* 0x1910010004000fae */ /* 0x0003f0000d101d54 */
[----:B------:R2:W-:Y:S08]  /*9a00*/  @P0 LDGSTS.E.BYPASS.LTC128B.128 [R0+0x14100], [R6.64], !P4 ;  /* 0x1410000006000fae */ /* 0x0005f0000e101d54 */
[----:B------:R2:W-:Y:S08]  /*9a10*/  @P0 LDGSTS.E.BYPASS.LTC128B.128 [R0+0x17100], [R6.64+0x80], !P3 ;  /* 0x1710008006000fae */ /* 0x0005f0000d901d54 */
[----:B------:R2:W-:Y:S01]  /*9a20*/  @P0 LDGSTS.E.BYPASS.LTC128B.128 [R0+0x1a100], [R6.64+0x100], !P2 ;  /* 0x1a10010006000fae */ /* 0x0005e2000d101d54 */
[----:B------:R-:W-:Y:S01]  /*9a30*/  ISETP.LT.AND P0, PT, RZ, UR16, PT ;  /* 0x00000010ff007c0c */ /* 0x000fe2000bf01270 */
[----:B------:R-:W-:Y:S01]  /*9a40*/  UMOV UR16, UR14 ;  /* 0x0000000e00107c82 */ /* 0x000fe20008000000 */
[----:B-1----:R-:W-:Y:S02]  /*9a50*/  FADD.FTZ R4, R148, R24 ;  /* 0x0000001894047221 */ /* 0x002fe40000010000 */
[C---:B----4-:R-:W-:Y:S03]  /*9a60*/  HMMA.16816.F32 R148, R20.reuse, R8, R16 ;  /* 0x000000081494723c */ /* 0x050fe60000001810 */
[----:B------:R-:W0:Y:S05]  /*9a70*/  LDGDEPBAR ;  /* 0x00000000000079af */ /* 0x000e2a0000000000 */
[----:B------:R-:W-:Y:S04]  /*9a80*/  HMMA.16816.F32 R128, R20, R10, R128 ;  /* 0x0000000a1480723c */ /* 0x000fe80000001880 */
[----:B--2---:R-:W-:Y:S02]  /*9a90*/  FADD.FTZ R0, R166, R4 ;  /* 0x00000004a6007221 */ /* 0x004fe40000010000 */
        /* <DEDUP_REMOVED lines=10> */
.L_x_1946:
[----:B-1----:R-:W1:Y:S01]  /*9b40*/  SHFL.BFLY PT, R6, R248, 0x2, 0x1f ;  /* 0x0c401f00f8067f89 */ /* 0x002e6200000e0000 */
[----:B------:R-:W-:-:S02]  /*9b50*/  MOV R42, 0xff800000 ;  /* 0xff800000002a7802 */ /* 0x000fc40000000f00 */
[----:B------:R-:W-:Y:S01]  /*9b60*/  MOV R43, 0xff800000 ;  /* 0xff800000002b7802 */ /* 0x000fe20000000f00 */
[----:B------:R-:W2:Y:S01]  /*9b70*/  SHFL.BFLY PT, R0, R249, 0x2, 0x1f ;  /* 0x0c401f00f9007f89 */ /* 0x000ea200000e0000 */
[----:B------:R-:W-:Y:S01]  /*9b80*/  PLOP3.LUT P2, PT, PT, PT, PT, 0x8, 0x0 ;  /* 0x000000000000781c */ /* 0x000fe20003f4e170 */
        /* <DEDUP_REMOVED lines=118> */
.L_x_1942:
        /* <DEDUP_REMOVED lines=77> */
[----:B------:R-:W-:Y:S01]  /*a7c0*/  IMAD.IADD R4, R6, 0x1, R3 ;  /* 0x0000000106047824 */ /* 0x000fe200078e0203 */
        /* <DEDUP_REMOVED lines=59> */
[----:B-1---5:R-:W-:-:S03]  /*ab80*/  IMAD.WIDE R8, R252, R2, c[0x0][0x500] ;  /* 0x00014000fc087625 */ /* 0x022fc600078e0202 */
        /* <DEDUP_REMOVED lines=13> */
.L_x_1949:
        /* <DEDUP_REMOVED lines=139> */
.L_x_1951:
[----:B---3--:R-:W-:Y:S05]  /*b510*/  BSYNC B0 ;  /* 0x0000000000007941 */ /* 0x008fea0003800000 */
.L_x_1950:
        /* <DEDUP_REMOVED lines=23> */
.L_x_1953:
[----:B------:R-:W-:Y:S05]  /*b690*/  BSYNC B0 ;  /* 0x0000000000007941 */ /* 0x000fea0003800000 */
.L_x_1952:
        /* <DEDUP_REMOVED lines=23> */
.L_x_1955:
[----:B------:R-:W-:Y:S05]  /*b810*/  BSYNC B0 ;  /* 0x0000000000007941 */ /* 0x000fea0003800000 */
.L_x_1954:
        /* <DEDUP_REMOVED lines=24> */
.L_x_1948:
[----:B------:R-:W-:Y:S01]  /*b9a0*/  ISETP.NE.U32.AND P0, PT, RZ, c[0x0][0x508], PT ;  /* 0x00014200ff007a0c */ /* 0x000fe20003f05070 */
[----:B------:R-:W-:Y:S01]  /*b9b0*/  IMAD.MOV.U32 R2, RZ, RZ, 0x4 ;  /* 0x00000004ff027424 */ /* 0x000fe200078e00ff */
[----:B------:R-:W-:Y:S02]  /*b9c0*/  ISETP.NE.U32.AND P1, PT, RZ, c[0x0][0x500], PT ;  /* 0x00014000ff007a0c */ /* 0x000fe40003f25070 */
[----:B------:R-:W-:Y:S01]  /*b9d0*/  ISETP.NE.AND.EX P0, PT, RZ, c[0x0][0x50c], PT, P0 ;  /* 0x00014300ff007a0c */ /* 0x000fe20003f05300 */
[----:B-----5:R-:W-:Y:S01]  /*b9e0*/  IMAD.WIDE R6, R252, R2, c[0x0][0x500] ;  /* 0x00014000fc067625 */ /* 0x020fe200078e0202 */
        /* <DEDUP_REMOVED lines=13> */
.L_x_1956:
        /* <DEDUP_REMOVED lines=42> */
.L_x_1958:
[----:B------:R-:W-:Y:S05]  /*bd60*/  BSYNC B0 ;  /* 0x0000000000007941 */ /* 0x000fea0003800000 */
.L_x_1957:
        /* <DEDUP_REMOVED lines=66> */
.L_x_1960:
[----:B------:R-:W-:Y:S05]  /*c190*/  BSYNC B0 ;  /* 0x0000000000007941 */ /* 0x000fea0003800000 */
.L_x_1959:
        /* <DEDUP_REMOVED lines=21> */
.L_x_1962:
[----:B------:R-:W-:Y:S05]  /*c2f0*/  BSYNC B0 ;  /* 0x0000000000007941 */ /* 0x000fea0003800000 */
.L_x_1961:
        /* <DEDUP_REMOVED lines=21> */
.L_x_1964:
[----:B------:R-:W-:Y:S05]  /*c450*/  BSYNC B0 ;  /* 0x0000000000007941 */ /* 0x000fea0003800000 */
.L_x_1963:
        /* <DEDUP_REMOVED lines=22> */
.L_x_1965:
        /* <DEDUP_REMOVED lines=12> */
.L_x_2600:


//--------------------- .text._ZN7cutlass13device_kernelIN5flash19enable_sm80_to_sm89INS1_16FlashAttnFwdSm80INS1_25CollectiveMainloopFwdSm80ILi8ELi2ELb0EN4cute5tupleIJNS5_1CILi128EEENS7_ILi64EEENS7_ILi192EEEEEELi192ENS_6half_tEfNS_4arch4Sm80ELb0ELb0ELb0ELb1ELb0ELb1ELb1ELb0EEENS1_21CollectiveEpilogueFwdINS6_IJS8_SA_S9_EEENS6_IJNS7_ILi1EEESI_SI_EEESC_SE_Li256ELb1ELb1ELb0ELb0EEENS1_19SingleTileSchedulerILb1ELb0ELb1ELi128EEEEEEEEEvNT_6ParamsE --------------------------
	.section	.text._ZN7cutlass13device_kernelIN5flash19enable_sm80_to_sm89INS1_16FlashAttnFwdSm80INS1_25CollectiveMainloopFwdSm80ILi8ELi2ELb0EN4cute5tupleIJNS5_1CILi128EEENS7_ILi64EEENS7_ILi192EEEEEELi192ENS_6half_tEfNS_4arch4Sm80ELb0ELb0ELb0ELb1ELb0ELb1ELb1ELb0EEENS1_21CollectiveEpilogueFwdINS6_IJS8_SA_S9_EEENS6_IJNS7_ILi1EEESI_SI_EEESC_SE_Li256ELb1ELb1ELb0ELb0EEENS1_19SingleTileSchedulerILb1ELb0ELb1ELi128EEEEEEEEEvNT_6ParamsE,"ax",@progbits
	.sectioninfo	@"SHI_REGISTERS=234"
	.align	128
.text._ZN7cutlass13device_kernelIN5flash19enable_sm80_to_sm89INS1_16FlashAttnFwdSm80INS1_25CollectiveMainloopFwdSm80ILi8ELi2ELb0EN4cute5tupleIJNS5_1CILi128EEENS7_ILi64EEENS7_ILi192EEEEEELi192ENS_6half_tEfNS_4arch4Sm80ELb0ELb0ELb0ELb1ELb0ELb1ELb1ELb0EEENS1_21CollectiveEpilogueFwdINS6_IJS8_SA_S9_EEENS6_IJNS7_ILi1EEESI_SI_EEESC_SE_Li256ELb1ELb1ELb0ELb0EEENS1_19SingleTileSchedulerILb1ELb0ELb1ELi128EEEEEEEEEvNT_6ParamsE:
        .type           _ZN7cutlass13device_kernelIN5flash19enable_sm80_to_sm89INS1_16FlashAttnFwdSm80INS1_25CollectiveMainloopFwdSm80ILi8ELi2ELb0EN4cute5tupleIJNS5_1CILi128EEENS7_ILi64EEENS7_ILi192EEEEEELi192ENS_6half_tEfNS_4arch4Sm80ELb0ELb0ELb0ELb1ELb0ELb1ELb1ELb0EEENS1_21CollectiveEpilogueFwdINS6_IJS8_SA_S9_EEENS6_IJNS7_ILi1EEESI_SI_EEESC_SE_Li256ELb1ELb1ELb0ELb0EEENS1_19SingleTileSchedulerILb1ELb0ELb1ELi128EEEEEEEEEvNT_6ParamsE,@function
        .size           _ZN7cutlass13device_kernelIN5flash19enable_sm80_to_sm89INS1_16FlashAttnFwdSm80INS1_25CollectiveMainloopFwdSm80ILi8ELi2ELb0EN4cute5tupleIJNS5_1CILi128EEENS7_ILi64EEENS7_ILi192EEEEEELi192ENS_6half_tEfNS_4arch4Sm80ELb0ELb0ELb0ELb1ELb0ELb1ELb1ELb0EEENS1_21CollectiveEpilogueFwdINS6_IJS8_SA_S9_EEENS6_IJNS7_ILi1EEESI_SI_EEESC_SE_Li256ELb1ELb1ELb0ELb0EEENS1_19SingleTileSchedulerILb1ELb0ELb1ELi128EEEEEEEEEvNT_6ParamsE,(.L_x_2601 - _ZN7cutlass13device_kernelIN5flash19enable_sm80_to_sm89INS1_16FlashAttnFwdSm80INS1_25CollectiveMainloopFwdSm80ILi8ELi2ELb0EN4cute5tupleIJNS5_1CILi128EEENS7_ILi64EEENS7_ILi192EEEEEELi192ENS_6half_tEfNS_4arch4Sm80ELb0ELb0ELb0ELb1ELb0ELb1ELb1ELb0EEENS1_21CollectiveEpilogueFwdINS6_IJS8_SA_S9_EEENS6_IJNS7_ILi1EEESI_SI_EEESC_SE_Li256ELb1ELb1ELb0ELb0EEENS1_19SingleTileSchedulerILb1ELb0ELb1ELi128EEEEEEEEEvNT_6ParamsE)
        .other          _ZN7cutlass13device_kernelIN5flash19enable_sm80_to_sm89INS1_16FlashAttnFwdSm80INS1_25CollectiveMainloopFwdSm80ILi8ELi2ELb0EN4cute5tupleIJNS5_1CILi128EEENS7_ILi64EEENS7_ILi192EEEEEELi192ENS_6half_tEfNS_4arch4Sm80ELb0ELb0ELb0ELb1ELb0ELb1ELb1ELb0EEENS1_21CollectiveEpilogueFwdINS6_IJS8_SA_S9_EEENS6_IJNS7_ILi1EEESI_SI_EEESC_SE_Li256ELb1ELb1ELb0ELb0EEENS1_19SingleTileSchedulerILb1ELb0ELb1ELi128EEEEEEEEEvNT_6ParamsE,@"STO_CUDA_ENTRY STV_DEFAULT"
_ZN7cutlass13device_kernelIN5flash19enable_sm80_to_sm89INS1_16FlashAttnFwdSm80INS1_25CollectiveMainloopFwdSm80ILi8ELi2ELb0EN4cute5tupleIJNS5_1CILi128EEENS7_ILi64EEENS7_ILi192EEEEEELi192ENS_6half_tEfNS_4arch4Sm80ELb0ELb0ELb0ELb1ELb0ELb1ELb1ELb0EEENS1_21CollectiveEpilogueFwdINS6_IJS8_SA_S9_EEENS6_IJNS7_ILi1EEESI_SI_EEESC_SE_Li256ELb1ELb1ELb0ELb0EEENS1_19SingleTileSchedulerILb1ELb0ELb1ELi128EEEEEEEEEvNT_6ParamsE:
        /* <DEDUP_REMOVED lines=16> */
.L_x_1967:
        /* <DEDUP_REMOVED lines=8> */
.L_x_1969:
[----:B------:R-:W-:-:S05]  /*0180*/  MOV R5, c[0x0][0x54c] ;  /* 0x0001530000057a02 */ /* 0x000fca0000000f00 */
.L_x_1968:
[----:B-----5:R-:W-:Y:S01]  /*0190*/  IMAD R5, R5, c[0x0][0x548], RZ ;  /* 0x0001520005057a24 */ /* 0x020fe200078e02ff */
[----:B------:R-:W-:-:S04]  /*01a0*/  SHF.L.U32 R0, R85, 0x7, RZ ;  /* 0x0000000755007819 */ /* 0x000fc800000006ff */
[----:B------:R-:W-:-:S04]  /*01b0*/  ISETP.GE.AND P0, PT, R0, R5, PT ;  /* 0x000000050000720c */ /* 0x000fc80003f06270 */
[----:B------:R-:W-:Y:S01]  /*01c0*/  SEL R184, R184, 0xffffffff, !P0 ;  /* 0xffffffffb8b87807 */ /* 0x000fe20004000000 */
[----:B------:R-:W-:Y:S05]  /*01d0*/  BRA `(.L_x_1970) ;  /* 0x0000012000007947 */ /* 0x000fea0003800000 */
.L_x_1966:
[----:B---3--:R-:W-:-:S04]  /*01e0*/  ISETP.NE.U32.AND P0, PT, RZ, c[0x0][0x568], PT ;  /* 0x00015a00ff007a0c */ /* 0x008fc80003f05070 */
[----:B------:R-:W-:-:S13]  /*01f0*/  ISETP.NE.AND.EX P0, PT, RZ, c[0x0][0x56c], PT, P0 ;  /* 0x00015b00ff007a0c */ /* 0x000fda0003f05300 */
[----:B------:R-:W-:Y:S05]  /*0200*/  @!P0 BRA `(.L_x_1971) ;  /* 0x0000002000008947 */ /* 0x000fea0003800000 */
[----:B------:R1:W5:Y:S01]  /*0210*/  LDG.E R5, [R4.64] ;  /* 0x0000000604057981 */ /* 0x000362000c1e1900 */
[----:B------:R-:W-:Y:S05]  /*0220*/  BRA `(.L_x_1972) ;  /* 0x0000009000007947 */ /* 0x000fea0003800000 */
.L_x_1971:
        /* <DEDUP_REMOVED lines=8> */
.L_x_1973:
[----:B------:R-:W-:-:S05]  /*02b0*/  MOV R5, c[0x0][0x54c] ;  /* 0x0001530000057a02 */ /* 0x000fca0000000f00 */
.L_x_1972:
[----:B-----5:R-:W-:Y:S01]  /*02c0*/  IMAD R5, R5, c[0x0][0x548], RZ ;  /* 0x0001520005057a24 */ /* 0x020fe200078e02ff */
[----:B------:R-:W-:-:S04]  /*02d0*/  SHF.L.U32 R0, R85, 0x7, RZ ;  /* 0x0000000755007819 */ /* 0x000fc800000006ff */
[----:B------:R-:W-:-:S04]  /*02e0*/  ISETP.GE.AND P0, PT, R0, R5, PT ;  /* 0x000000050000720c */ /* 0x000fc80003f06270 */
[----:B------:R-:W-:-:S04]  /*02f0*/  SEL R184, R184, 0xffffffff, !P0 ;  /* 0xffffffffb8b87807 */ /* 0x000fc80004000000 */
.L_x_1970:
        /* <DEDUP_REMOVED lines=28> */
[----:B------:R-:W-:-:S02]  /*04c0*/  IMAD.MOV.U32 R2, RZ, RZ, c[0x0][0x1d0] ;  /* 0x00007400ff027624 */ /* 0x000fc400078e00ff */
[----:B------:R-:W-:Y:S01]  /*04d0*/  IMAD.MOV.U32 R93, RZ, RZ, c[0x0][0x228] ;  /* 0x00008a00ff5d7624 */ /* 0x000fe200078e00ff */
[----:B---3--:R-:W-:Y:S01]  /*04e0*/  SHF.R.S32.HI R88, RZ, 0x1f, R185 ;  /* 0x0000001fff587819 */ /* 0x008fe200000114b9 */
[----:B------:R-:W-:Y:S05]  /*04f0*/  @P0 BRA `(.L_x_1974) ;  /* 0x0000004000000947 */ /* 0x000fea0003800000 */
[----:B--2---:R-:W-:Y:S05]  /*0500*/  @!P1 BRA `(.L_x_1974) ;  /* 0x0000003000009947 */ /* 0x004fea0003800000 */
[----:B-----5:R-:W2:Y:S04]  /*0510*/  LDG.E R87, [R10.64] ;  /* 0x000000060a577981 */ /* 0x020ea8000c1e1900 */
[----:B------:R-:W2:Y:S02]  /*0520*/  LDG.E R0, [R10.64+0x4] ;  /* 0x000004060a007981 */ /* 0x000ea4000c1e1900 */
[----:B--2---:R-:W-:Y:S02]  /*0530*/  IADD3 R87, -R87, R0, RZ ;  /* 0x0000000057577210 */ /* 0x004fe40007ffe1ff */
.L_x_1974:
[----:B--2---:R-:W-:-:S04]  /*0540*/  ISETP.NE.U32.AND P0, PT, RZ, c[0x0][0x368], PT ;  /* 0x0000da00ff007a0c */ /* 0x004fc80003f05070 */
[----:B------:R-:W-:-:S13]  /*0550*/  ISETP.NE.AND.EX P0, PT, RZ, c[0x0][0x36c], PT, P0 ;  /* 0x0000db00ff007a0c */ /* 0x000fda0003f05300 */
[----:B------:R-:W-:Y:S05]  /*0560*/  @!P0 BRA `(.L_x_1975) ;  /* 0x0000003000008947 */ /* 0x000fea0003800000 */
[----:B------:R-:W-:-:S05]  /*0570*/  IMAD.WIDE R8, R184, R3, c[0x0][0x368] ;  /* 0x0000da00b8087625 */ /* 0x000fca00078e0203 */
[----:B------:R2:W5:Y:S01]  /*0580*/  LDG.E R2, [R8.64] ;  /* 0x0000000608027981 */ /* 0x000562000c1e1900 */
[----:B------:R-:W-:Y:S05]  /*0590*/  BRA `(.L_x_1976) ;  /* 0x0000004000007947 */ /* 0x000fea0003800000 */
.L_x_1975:
[----:B------:R-:W-:Y:S05]  /*05a0*/  @!P5 BRA `(.L_x_1976) ;  /* 0x000000300000d947 */ /* 0x000fea0003800000 */
[----:B------:R-:W2:Y:S04]  /*05b0*/  LDG.E R2, [R8.64] ;  /* 0x0000000608027981 */ /* 0x000ea8000c1e1900 */
[----:B------:R-:W2:Y:S02]  /*05c0*/  LDG.E R11, [R8.64+0x4] ;  /* 0x00000406080b7981 */ /* 0x000ea4000c1e1900 */
[----:B--2---:R-:W-:Y:S02]  /*05d0*/  IADD3 R2, -R2, R11, RZ ;  /* 0x0000000b02027210 */ /* 0x004fe40007ffe1ff */
.L_x_1976:
[----:B-1----:R-:W3:Y:S04]  /*05e0*/  @P4 LDG.E R4, [R6.64] ;  /* 0x0000000606044981 */ /* 0x002ee8000c1e1900 */
[----:B--2---:R-:W3:Y:S01]  /*05f0*/  @P4 LDG.E R9, [R6.64+0x4] ;  /* 0x0000040606094981 */ /* 0x004ee2000c1e1900 */
        /* <DEDUP_REMOVED lines=8> */
[----:B---3--:R-:W-:-:S04]  /*0680*/  @P4 IMAD.IADD R93, R9, 0x1, -R4 ;  /* 0x00000001095d4824 */ /* 0x008fc800078e0a04 */
        /* <DEDUP_REMOVED lines=24> */
[-C--:B------:R-:W-:Y:S01]  /*0810*/  LEA.HI R9, R7, R84.reuse, RZ, 0x3 ;  /* 0x0000005407097211 */ /* 0x080fe200078f18ff */
[----:B------:R-:W-:Y:S01]  /*0820*/  IMAD R10, R88, c[0x0][0x240], RZ ;  /* 0x00009000580a7a24 */ /* 0x000fe200078e02ff */
[----:B------:R-:W-:Y:S01]  /*0830*/  IADD3 R18, R6, -0x1, RZ ;  /* 0xffffffff06127810 */ /* 0x000fe20007ffe0ff */
[----:B------:R-:W-:Y:S01]  /*0840*/  IMAD.SHL.U32 R97, R98, 0x40, RZ ;  /* 0x0000004062617824 */ /* 0x000fe200078e00ff */
        /* <DEDUP_REMOVED lines=12> */
[----:B------:R-:W-:Y:S01]  /*0910*/  LEA.HI R24, R7, R84, RZ, 0x2 ;  /* 0x0000005407187211 */ /* 0x000fe200078f10ff */
        /* <DEDUP_REMOVED lines=9> */
[----:B------:R-:W-:Y:S01]  /*09b0*/  LOP3.LUT R186, R186, 0xfffffffd, RZ, 0xc0, !PT ;  /* 0xfffffffdbaba7812 */ /* 0x000fe200078ec0ff */
[----:B------:R-:W-:Y:S01]  /*09c0*/  ULDC.U8 UR4, c[0x0][0x298] ;  /* 0x0000a60000047ab9 */ /* 0x000fe20000000000 */
[----:B------:R-:W-:Y:S01]  /*09d0*/  SHF.R.S32.HI R109, RZ, 0x2, R24 ;  /* 0x00000002ff6d7819 */ /* 0x000fe20000011418 */
[----:B------:R-:W-:-:S02]  /*09e0*/  IMAD.IADD R147, R9, 0x1, R146 ;  /* 0x0000000109937824 */ /* 0x000fc400078e0292 */
[----:B------:R-:W-:Y:S02]  /*09f0*/  IMAD.MOV.U32 R146, RZ, RZ, R8 ;  /* 0x000000ffff927224 */ /* 0x000fe400078e0008 */
[----:B------:R-:W-:Y:S02]  /*0a00*/  IMAD.MOV.U32 R8, RZ, RZ, c[0x0][0x258] ;  /* 0x00009600ff087624 */ /* 0x000fe400078e00ff */
[----:B------:R-:W-:Y:S01]  /*0a10*/  IMAD.WIDE.U32 R20, R21, c[0x0][0x258], R12 ;  /* 0x0000960015147a25 */ /* 0x000fe200078e000c */
[----:B------:R-:W-:Y:S02]  /*0a20*/  SHF.R.S32.HI R13, RZ, 0x1f, R184 ;  /* 0x0000001fff0d7819 */ /* 0x000fe400000114b8 */
[C---:B------:R-:W-:Y:S01]  /*0a30*/  SHF.L.U64.HI R94, R8.reuse, R131, c[0x0][0x25c] ;  /* 0x00009700085e7619 */ /* 0x040fe20000010283 */
[----:B------:R-:W-:Y:S01]  /*0a40*/  IMAD.IADD R21, R21, 0x1, R3 ;  /* 0x0000000115157824 */ /* 0x000fe200078e0203 */
[----:B------:R-:W-:Y:S01]  /*0a50*/  SEL R149, R13, RZ, !P4 ;  /* 0x000000ff0d957207 */ /* 0x000fe20006000000 */
[----:B------:R-:W-:Y:S01]  /*0a60*/  IMAD R9, R95, R18, RZ ;  /* 0x000000125f097224 */ /* 0x000fe200078e02ff */
[----:B------:R-:W-:Y:S01]  /*0a70*/  SHF.L.U64.HI R101, R8, R101, c[0x0][0x25c] ;  /* 0x0000970008657619 */ /* 0x000fe20000010265 */
[----:B------:R-:W-:-:S02]  /*0a80*/  IMAD R3, R185, c[0x0][0x244], R10 ;  /* 0x00009100b9037a24 */ /* 0x000fc400078e020a */
[----:B------:R-:W-:-:S04]  /*0a90*/  IMAD.WIDE.U32 R146, R185, c[0x0][0x240], R146 ;  /* 0x00009000b9927a25 */ /* 0x000fc800078e0092 */
[----:B------:R-:W-:Y:S02]  /*0aa0*/  IMAD.SHL.U32 R96, R8, 0x40, RZ ;  /* 0x0000004008607824 */ /* 0x000fe400078e00ff */
[----:B------:R-:W-:Y:S02]  /*0ab0*/  IMAD R15, R94, R18, RZ ;  /* 0x000000125e0f7224 */ /* 0x000fe400078e02ff */
[C---:B------:R-:W-:Y:S02]  /*0ac0*/  IMAD R9, R0.reuse, R97, R9 ;  /* 0x0000006100097224 */ /* 0x040fe400078e0209 */
[----:B------:R-:W-:Y:S02]  /*0ad0*/  IMAD.IADD R147, R147, 0x1, R3 ;  /* 0x0000000193937824 */ /* 0x000fe400078e0203 */
[----:B------:R-:W-:Y:S02]  /*0ae0*/  IMAD R0, R0, R96, R15 ;  /* 0x0000006000007224 */ /* 0x000fe400078e020f */
[----:B------:R-:W-:-:S02]  /*0af0*/  IMAD.SHL.U32 R3, R4, 0x40, RZ ;  /* 0x0000004004037824 */ /* 0x000fc400078e00ff */
[----:B------:R-:W-:Y:S01]  /*0b00*/  IMAD.IADD R15, R93, 0x1, -R4 ;  /* 0x000000015d0f7824 */ /* 0x000fe200078e0a04 */
[----:B------:R-:W-:Y:S01]  /*0b10*/  IADD3 R4, R12, 0x40, RZ ;  /* 0x000000400c047810 */ /* 0x000fe20007ffe0ff */
[----:B------:R-:W-:Y:S01]  /*0b20*/  IMAD R151, R149, c[0x0][0x248], RZ ;  /* 0x0000920095977a24 */ /* 0x000fe200078e02ff */
[----:B------:R-:W-:Y:S01]  /*0b30*/  LOP3.LUT R3, R3, 0x1c0, RZ, 0xc0, !PT ;  /* 0x000001c003037812 */ /* 0x000fe200078ec0ff */
[----:B------:R-:W-:Y:S01]  /*0b40*/  IMAD R14, R18, -0x40, R15 ;  /* 0xffffffc0120e7824 */ /* 0x000fe200078e020f */
[----:B------:R-:W-:Y:S01]  /*0b50*/  ISETP.GE.AND P4, PT, R4, c[0x0][0x1d4], PT ;  /* 0x0000750004007a0c */ /* 0x000fe20003f86270 */
[C---:B------:R-:W-:Y:S01]  /*0b60*/  IMAD R151, R144.reuse, c[0x0][0x24c], R151 ;  /* 0x0000930090977a24 */ /* 0x040fe200078e0297 */
[----:B------:R-:W-:Y:S01]  /*0b70*/  LOP3.LUT R10, R3, 0x38, R12, 0xf8, !PT ;  /* 0x00000038030a7812 */ /* 0x000fe200078ef80c */
[----:B------:R-:W-:Y:S01]  /*0b80*/  IMAD.WIDE.U32 R146, R144, c[0x0][0x248], R146 ;  /* 0x0000920090927a25 */ /* 0x000fe200078e0092 */
[----:B------:R-:W-:Y:S02]  /*0b90*/  SHF.R.U32.HI R3, RZ, 0x3, R3 ;  /* 0x00000003ff037819 */ /* 0x000fe40000011603 */
[C---:B------:R-:W-:Y:S01]  /*0ba0*/  ISETP.GE.AND P1, PT, R14.reuse, 0x21, PT ;  /* 0x000000210e00780c */ /* 0x040fe20003f26270 */
[----:B------:R-:W-:Y:S01]  /*0bb0*/  IMAD.IADD R151, R147, 0x1, R151 ;  /* 0x0000000193977824 */ /* 0x000fe200078e0297 */
[----:B------:R-:W-:Y:S01]  /*0bc0*/  ISETP.GE.AND P2, PT, R14, 0x1, PT ;  /* 0x000000010e00780c */ /* 0x000fe20003f46270 */
[----:B------:R-:W-:Y:S01]  /*0bd0*/  IMAD.MOV.U32 R150, RZ, RZ, R146 ;  /* 0x000000ffff967224 */ /* 0x000fe200078e0092 */
[----:B------:R-:W-:Y:S01]  /*0be0*/  LOP3.LUT R3, R10, R3, RZ, 0x3c, !PT ;  /* 0x000000030a037212 */ /* 0x000fe200078e3cff */
[----:B------:R-:W-:Y:S01]  /*0bf0*/  IMAD.WIDE.U32 R20, R185, c[0x0][0x260], R20 ;  /* 0x00009800b9147a25 */ /* 0x000fe200078e0014 */
[----:B------:R-:W-:-:S02]  /*0c00*/  LEA.HI R10, R7, R84, RZ, 0x6 ;  /* 0x00000054070a7211 */ /* 0x000fc400078f30ff */
[----:B------:R-:W-:Y:S01]  /*0c10*/  IADD3 R12, R12, 0x80, RZ ;  /* 0x000000800c0c7810 */ /* 0x000fe20007ffe0ff */
[----:B------:R-:W-:-:S04]  /*0c20*/  IMAD.WIDE.U32 R14, R18, R97, R150 ;  /* 0x00000061120e7225 */ /* 0x000fc800078e0096 */
[----:B------:R-:W-:Y:S01]  /*0c30*/  IMAD.SHL.U32 R10, R10, 0x8, RZ ;  /* 0x000000080a0a7824 */ /* 0x000fe200078e00ff */
[----:B------:R-:W-:Y:S01]  /*0c40*/  @P1 IADD3 R4, P6, R99, R14, RZ ;  /* 0x0000000e63041210 */ /* 0x000fe20007fde0ff */
[----:B------:R-:W-:Y:S02]  /*0c50*/  IMAD.IADD R23, R21, 0x1, R22 ;  /* 0x0000000115177824 */ /* 0x000fe400078e0216 */
[----:B------:R-:W-:Y:S01]  /*0c60*/  IMAD.MOV.U32 R22, RZ, RZ, R20 ;  /* 0x000000ffff167224 */ /* 0x000fe200078e0014 */
[----:B------:R-:W-:Y:S01]  /*0c70*/  @P2 LEA R20, P0, R14, c[0x0][0x220], 0x1 ;  /* 0x000088000e142a11 */ /* 0x000fe200078008ff */
[----:B------:R-:W-:Y:S01]  /*0c80*/  IMAD R149, R149, c[0x0][0x268], RZ ;  /* 0x00009a0095957a24 */ /* 0x000fe200078e02ff */
[----:B------:R-:W-:Y:S01]  /*0c90*/  LOP3.LUT R10, R3, 0xfffffe00, R10, 0xf8, !PT ;  /* 0xfffffe00030a7812 */ /* 0x000fe200078ef80a */
[----:B------:R-:W-:Y:S02]  /*0ca0*/  IMAD.IADD R9, R15, 0x1, R9 ;  /* 0x000000010f097824 */ /* 0x000fe400078e0209 */
[----:B------:R-:W-:-:S02]  /*0cb0*/  IMAD R149, R144, c[0x0][0x26c], R149 ;  /* 0x00009b0090957a24 */ /* 0x000fc400078e0295 */
[----:B------:R-:W-:Y:S01]  /*0cc0*/  IMAD.WIDE.U32 R144, R144, c[0x0][0x268], R22 ;  /* 0x00009a0090907a25 */ /* 0x000fe200078e0016 */
[--C-:B------:R-:W-:Y:S02]  /*0cd0*/  @P2 LEA.HI.X R21, R14, c[0x0][0x224], R9.reuse, 0x1, P0 ;  /* 0x000089000e152a11 */ /* 0x100fe400000f0c09 */
[----:B------:R-:W-:Y:S01]  /*0ce0*/  @P1 LEA R22, P0, R4, c[0x0][0x220], 0x1 ;  /* 0x0000880004161a11 */ /* 0x000fe200078008ff */
[----:B------:R-:W-:Y:S01]  /*0cf0*/  @P1 IMAD.X R3, R98, 0x1, R9, P6 ;  /* 0x0000000162031824 */ /* 0x000fe200030e0609 */
[----:B------:R-:W-:Y:S01]  /*0d00*/  ISETP.NE.AND P6, PT, R5, RZ, PT ;  /* 0x000000ff0500720c */ /* 0x000fe20003fc5270 */
[----:B------:R-:W-:Y:S02]  /*0d10*/  @P1 IMAD.SHL.U32 R9, R10, 0x2, RZ ;  /* 0x000000020a091824 */ /* 0x000fe400078e00ff */
[----:B------:R-:W-:Y:S01]  /*0d20*/  IMAD.IADD R149, R145, 0x1, R149 ;  /* 0x0000000191957824 */ /* 0x000fe200078e0295 */
[----:B------:R-:W-:Y:S01]  /*0d30*/  @P1 LEA.HI.X R23, R4, c[0x0][0x224], R3, 0x1, P0 ;  /* 0x0000890004171a11 */ /* 0x000fe200000f0c03 */
[----:B------:R-:W-:Y:S01]  /*0d40*/  IMAD.MOV.U32 R148, RZ, RZ, R144 ;  /* 0x000000ffff947224 */ /* 0x000fe200078e0090 */
[----:B------:R-:W-:Y:S01]  /*0d50*/  ISETP.GT.AND P0, PT, R18, R11, PT ;  /* 0x0000000b1200720c */ /* 0x000fe20003f04270 */
[----:B------:R-:W-:-:S02]  /*0d60*/  IMAD.SHL.U32 R102, R8, 0x20, RZ ;  /* 0x0000002008667824 */ /* 0x000fc400078e00ff */
[----:B------:R-:W-:-:S04]  /*0d70*/  IMAD.WIDE.U32 R14, R18, R96, R148 ;  /* 0x00000060120e7225 */ /* 0x000fc800078e0094 */
[----:B------:R-:W-:Y:S02]  /*0d80*/  IMAD.IADD R0, R15, 0x1, R0 ;  /* 0x000000010f007824 */ /* 0x000fe400078e0200 */
[----:B------:R-:W-:Y:S02]  /*0d90*/  @P2 IMAD.SHL.U32 R8, R10, 0x2, RZ ;  /* 0x000000020a082824 */ /* 0x000fe400078e00ff */
[----:B------:R-:W-:Y:S02]  /*0da0*/  IMAD.MOV.U32 R100, RZ, RZ, 0x1 ;  /* 0x00000001ff647424 */ /* 0x000fe400078e00ff */
[----:B------:R-:W-:Y:S02]  /*0db0*/  IMAD.IADD R164, R89, 0x1, R2 ;  /* 0x0000000159a47824 */ /* 0x000fe400078e0202 */
[----:B------:R-:W-:Y:S02]  /*0dc0*/  IMAD R162, R88, c[0x0][0x1e8], RZ ;  /* 0x00007a0058a27a24 */ /* 0x000fe400078e02ff */
[----:B------:R-:W-:-:S04]  /*0dd0*/  IMAD.WIDE.U32 R26, R164, c[0x0][0x1e0], RZ ;  /* 0x00007800a41a7a25 */ /* 0x000fc800078e00ff */
[----:B------:R-:W-:Y:S02]  /*0de0*/  IMAD R162, R185, c[0x0][0x1ec], R162 ;  /* 0x00007b00b9a27a24 */ /* 0x000fe400078e02a2 */
[----:B------:R-:W-:Y:S02]  /*0df0*/  IMAD R28, R88, c[0x0][0x210], RZ ;  /* 0x00008400581c7a24 */ /* 0x000fe400078e02ff */
[----:B------:R-:W-:-:S04]  /*0e00*/  IMAD.WIDE.U32 R166, R109, c[0x0][0x1e0], RZ ;  /* 0x000078006da67a25 */ /* 0x000fc800078e00ff */
[----:B------:R-:W-:Y:S02]  /*0e10*/  IMAD R28, R185, c[0x0][0x214], R28 ;  /* 0x00008500b91c7a24 */ /* 0x000fe400078e021c */
[----:B------:R-:W-:Y:S02]  /*0e20*/  IMAD.MOV.U32 R69, RZ, RZ, 0x1 ;  /* 0x00000001ff457424 */ /* 0x000fe400078e00ff */
[----:B------:R-:W-:Y:S01]  /*0e30*/  IMAD.MOV.U32 R51, RZ, RZ, RZ ;  /* 0x000000ffff337224 */ /* 0x000fe200078e00ff */
[----:B--2---:R-:W-:Y:S01]  /*0e40*/  @P3 SHF.R.S32.HI R17, RZ, 0x1f, R16 ;  /* 0x0000001fff113819 */ /* 0x004fe20000011410 */
[----:B------:R-:W-:Y:S02]  /*0e50*/  @!P3 IMAD.MOV.U32 R16, RZ, RZ, R184 ;  /* 0x000000ffff10b224 */ /* 0x000fe400078e00b8 */
[----:B------:R-:W-:Y:S01]  /*0e60*/  @!P3 IMAD.MOV.U32 R17, RZ, RZ, R13 ;  /* 0x000000ffff11b224 */ /* 0x000fe200078e000d */
[----:B------:R-:W-:Y:S01]  /*0e70*/  ISETP.GE.AND P3, PT, R12, c[0x0][0x1d4], PT ;  /* 0x000075000c007a0c */ /* 0x000fe20003f66270 */
[----:B------:R-:W-:Y:S01]  /*0e80*/  @P2 IMAD.SHL.U32 R12, R10, 0x2, RZ ;  /* 0x000000020a0c2824 */ /* 0x000fe200078e00ff */
[----:B------:R-:W-:Y:S01]  /*0e90*/  SEL R160, R16, RZ, !P6 ;  /* 0x000000ff10a07207 */ /* 0x000fe20007000000 */
[----:B------:R-:W-:Y:S01]  /*0ea0*/  IMAD.MOV.U32 R13, RZ, RZ, c[0x0][0x27c] ;  /* 0x00009f00ff0d7624 */ /* 0x000fe200078e00ff */
[----:B------:R-:W-:-:S02]  /*0eb0*/  SEL R4, R17, RZ, !P6 ;  /* 0x000000ff11047207 */ /* 0x000fc40007000000 */
[----:B------:R-:W-:Y:S01]  /*0ec0*/  @!PT LDS RZ, [RZ] ;  /* 0x00000000fffff984 */ /* 0x000fe20000000800 */
[----:B------:R-:W-:Y:S01]  /*0ed0*/  @!PT LDS RZ, [RZ] ;  /* 0x00000000fffff984 */ /* 0x000fe20000000800 */
[----:B------:R-:W-:Y:S01]  /*0ee0*/  @!PT LDS RZ, [RZ] ;  /* 0x00000000fffff984 */ /* 0x000fe20000000800 */
[----:B------:R1:W-:Y:S01]  /*0ef0*/  @P2 LDGSTS.E.BYPASS.LTC128B.128 [R12+0xc100], [R20.64], !P5 ;  /* 0x0c100000140c2fae */ /* 0x0003e2000e901d46 */
[C---:B------:R-:W-:Y:S01]  /*0f00*/  @P2 LEA R16, P6, R14.reuse, c[0x0][0x250], 0x1 ;  /* 0x000094000e102a11 */ /* 0x040fe200078c08ff */
[----:B------:R-:W-:Y:S02]  /*0f10*/  IMAD.SHL.U32 R13, R13, 0x2, RZ ;  /* 0x000000020d0d7824 */ /* 0x000fe400078e00ff */
[----:B------:R1:W-:Y:S01]  /*0f20*/  @P2 LDGSTS.E.BYPASS.LTC128B.128 [R12+0xe100], [R20.64+0x80], !P4 ;  /* 0x0e100080140c2fae */ /* 0x0003e2000e101d46 */
[----:B------:R-:W-:Y:S01]  /*0f30*/  @P2 LEA.HI.X R17, R14, c[0x0][0x254], R0, 0x1, P6 ;  /* 0x000095000e112a11 */ /* 0x000fe200030f0c00 */
[----:B------:R-:W-:Y:S01]  /*0f40*/  IMAD R121, R4, c[0x0][0x1f0], RZ ;  /* 0x00007c0004797a24 */ /* 0x000fe200078e02ff */
[----:B------:R-:W-:Y:S01]  /*0f50*/  @P1 IADD3 R3, P6, R102, R14, RZ ;  /* 0x0000000e66031210 */ /* 0x000fe20007fde0ff */
[----:B------:R1:W-:Y:S01]  /*0f60*/  @P2 LDGSTS.E.BYPASS.LTC128B.128 [R12+0x10100], [R20.64+0x100], !P3 ;  /* 0x10100100140c2fae */ /* 0x0003e2000d901d46 */
[----:B------:R-:W-:Y:S01]  /*0f70*/  @P0 IADD3 R14, R6, -0x2, RZ ;  /* 0xfffffffe060e0810 */ /* 0x000fe20007ffe0ff */
[----:B------:R-:W-:-:S02]  /*0f80*/  IMAD R121, R160, c[0x0][0x1f4], R121 ;  /* 0x00007d00a0797a24 */ /* 0x000fc400078e0279 */
[----:B------:R2:W-:Y:S01]  /*0f90*/  @P1 LDGSTS.E.BYPASS.LTC128B.128 [R9+0xd100], [R22.64], !P5 ;  /* 0x0d10000016091fae */ /* 0x0005e2000e901d46 */
[----:B------:R-:W-:Y:S01]  /*0fa0*/  @P0 SHF.R.S32.HI R5, RZ, 0x1f, R14 ;  /* 0x0000001fff050819 */ /* 0x000fe2000001140e */
[----:B------:R-:W-:Y:S02]  /*0fb0*/  @P0 IMAD R6, R95, R14, RZ ;  /* 0x0000000e5f060224 */ /* 0x000fe400078e02ff */
[----:B------:R2:W-:Y:S01]  /*0fc0*/  @P1 LDGSTS.E.BYPASS.LTC128B.128 [R9+0xf100], [R22.64+0x80], !P4 ;  /* 0x0f10008016091fae */ /* 0x0005e2000e101d46 */
[----:B------:R-:W-:Y:S02]  /*0fd0*/  @P1 IMAD.X R0, R101, 0x1, R0, P6 ;  /* 0x0000000165001824 */ /* 0x000fe400030e0600 */
[----:B------:R-:W-:Y:S01]  /*0fe0*/  @P0 IMAD R6, R5, R97, R6 ;  /* 0x0000006105060224 */ /* 0x000fe200078e0206 */
[----:B------:R2:W-:Y:S01]  /*0ff0*/  @P1 LDGSTS.E.BYPASS.LTC128B.128 [R9+0x11100], [R22.64+0x100], !P3 ;  /* 0x1110010016091fae */ /* 0x0005e2000d901d46 */
[----:B------:R-:W-:Y:S01]  /*1000*/  LOP3.LUT R5, R24, 0xfffffffc, RZ, 0xc0, !PT ;  /* 0xfffffffc18057812 */ /* 0x000fe200078ec0ff */
[----:B------:R-:W-:Y:S01]  /*1010*/  IMAD R119, R4, c[0x0][0x218], RZ ;  /* 0x0000860004777a24 */ /* 0x000fe200078e02ff */
[----:B------:R-:W-:Y:S01]  /*1020*/  SHF.R.S32.HI R24, RZ, 0x1f, R24 ;  /* 0x0000001fff187819 */ /* 0x000fe20000011418 */
[----:B------:R-:W0:Y:S01]  /*1030*/  LDGDEPBAR ;  /* 0x00000000000079af */ /* 0x000e220000000000 */
[----:B------:R-:W-:-:S02]  /*1040*/  IMAD.MOV.U32 R4, RZ, RZ, c[0x0][0x280] ;  /* 0x0000a000ff047624 */ /* 0x000fc400078e00ff */
[----:B------:R-:W-:Y:S01]  /*1050*/  LEA.HI R24, R24, R109, RZ, 0x3 ;  /* 0x0000006d18187211 */ /* 0x000fe200078f18ff */
[----:B------:R-:W-:Y:S01]  /*1060*/  BAR.SYNC.DEFER_BLOCKING 0x0 ;  /* 0x0000000000007b1d */ /* 0x000fe20000010000 */
[----:B------:R-:W-:Y:S01]  /*1070*/  IMAD R119, R160, c[0x0][0x21c], R119 ;  /* 0x00008700a0777a24 */ /* 0x000fe200078e0277 */
[C---:B------:R-:W-:Y:S01]  /*1080*/  SHF.L.U64.HI R127, R4.reuse, R131, c[0x0][0x284] ;  /* 0x0000a100047f7619 */ /* 0x040fe20000010283 */
[----:B------:R-:W-:Y:S01]  /*1090*/  IMAD.SHL.U32 R129, R4, 0x40, RZ ;  /* 0x0000004004817824 */ /* 0x000fe200078e00ff */
[----:B------:R-:W-:Y:S02]  /*10a0*/  LOP3.LUT R24, R24, 0xfffffff8, RZ, 0xc0, !PT ;  /* 0xfffffff818187812 */ /* 0x000fe400078ec0ff */
[----:B-1----:R-:W-:Y:S01]  /*10b0*/  IADD3 R12, -R13, c[0x0][0x1d4], RZ ;  /* 0x000075000d0c7a10 */ /* 0x002fe20007ffe1ff */
[----:B--2---:R-:W-:Y:S01]  /*10c0*/  IMAD.IADD R22, R84, 0x1, -R5 ;  /* 0x0000000154167824 */ /* 0x004fe200078e0a05 */
[----:B------:R-:W-:-:S03]  /*10d0*/  SHF.R.S32.HI R5, RZ, 0x1f, R164 ;  /* 0x0000001fff057819 */ /* 0x000fc600000114a4 */
[C---:B------:R-:W-:Y:S01]  /*10e0*/  IMAD.SHL.U32 R20, R22.reuse, 0x4, RZ ;  /* 0x0000000416147824 */ /* 0x040fe200078e00ff */
[----:B------:R-:W-:Y:S01]  /*10f0*/  @!PT LDS RZ, [RZ] ;  /* 0x00000000fffff984 */ /* 0x000fe20000000800 */
[----:B------:R-:W-:Y:S01]  /*1100*/  @!PT LDS RZ, [RZ] ;  /* 0x00000000fffff984 */ /* 0x000fe20000000800 */
[----:B------:R-:W-:Y:S01]  /*1110*/  @!PT LDS RZ, [RZ] ;  /* 0x00000000fffff984 */ /* 0x000fe20000000800 */
[----:B------:R1:W-:Y:S01]  /*1120*/  @P2 LDGSTS.E.BYPASS.LTC128B.128 [R8+0x100], [R16.64], !P5 ;  /* 0x0010000010082fae */ /* 0x0003e2000e901d46 */
[----:B------:R-:W-:-:S03]  /*1130*/  IMAD.SHL.U32 R22, R22, 0x8, RZ ;  /* 0x0000000816167824 */ /* 0x000fc600078e00ff */
[----:B------:R1:W-:Y:S01]  /*1140*/  @P2 LDGSTS.E.BYPASS.LTC128B.128 [R8+0x2100], [R16.64+0x80], !P4 ;  /* 0x0210008010082fae */ /* 0x0003e2000e101d46 */
[----:B------:R-:W-:Y:S02]  /*1150*/  IADD3 R19, R20, 0x20, RZ ;  /* 0x0000002014137810 */ /* 0x000fe40007ffe0ff */
[----:B------:R-:W-:Y:S01]  /*1160*/  SHF.R.S32.HI R23, RZ, 0x1f, R22 ;  /* 0x0000001fff177819 */ /* 0x000fe20000011416 */
[----:B------:R1:W-:Y:S01]  /*1170*/  @P2 LDGSTS.E.BYPASS.LTC128B.128 [R8+0x4100], [R16.64+0x100], !P3 ;  /* 0x0410010010082fae */ /* 0x0003e2000d901d46 */
[----:B------:R-:W-:Y:S01]  /*1180*/  ISETP.LE.AND P2, PT, R100, c[0x0][0x27c], PT ;  /* 0x00009f0064007a0c */ /* 0x000fe20003f43270 */
[----:B------:R-:W-:Y:S01]  /*1190*/  IMAD.IADD R15, R20, 0x1, R19 ;  /* 0x00000001140f7824 */ /* 0x000fe200078e0213 */
[----:B------:R-:W-:Y:S01]  /*11a0*/  SHF.R.S32.HI R21, RZ, 0x1f, R20 ;  /* 0x0000001fff157819 */ /* 0x000fe20000011414 */
[C---:B------:R-:W-:Y:S01]  /*11b0*/  IMAD.WIDE.U32 R156, R109.reuse, c[0x0][0x280], R22 ;  /* 0x0000a0006d9c7a25 */ /* 0x040fe200078e0016 */
[C---:B------:R-:W-:Y:S02]  /*11c0*/  IADD3 R141, R22.reuse, 0x60, RZ ;  /* 0x00000060168d7810 */ /* 0x040fe40007ffe0ff */
[C---:B------:R-:W-:Y:S01]  /*11d0*/  IADD3 R140, R22.reuse, 0x80, RZ ;  /* 0x00000080168c7810 */ /* 0x040fe20007ffe0ff */
[----:B------:R-:W-:Y:S01]  /*11e0*/  IMAD.WIDE.U32 R30, R109, c[0x0][0x280], R20 ;  /* 0x0000a0006d1e7a25 */ /* 0x000fe200078e0014 */
[----:B------:R-:W-:-:S03]  /*11f0*/  IADD3 R139, R22, 0xa0, RZ ;  /* 0x000000a0168b7810 */ /* 0x000fc60007ffe0ff */
[----:B------:R-:W-:Y:S02]  /*1200*/  IMAD.WIDE.U32 R158, R109, c[0x0][0x290], R22 ;  /* 0x0000a4006d9e7a25 */ /* 0x000fe400078e0016 */
[----:B------:R-:W-:Y:S02]  /*1210*/  @P2 LOP3.LUT R186, R186, 0x2, RZ, 0xfc, !PT ;  /* 0x00000002baba2812 */ /* 0x000fe400078efcff */
        /* <DEDUP_REMOVED lines=15> */
[----:B------:R-:W-:Y:S01]  /*1310*/  SEL R0, RZ, c[0x0][0x27c], !P2 ;  /* 0x00009f00ff007a07 */ /* 0x000fe20005000000 */
[----:B------:R-:W-:Y:S01]  /*1320*/  IMAD.IADD R16, R20, 0x1, R17 ;  /* 0x0000000114107824 */ /* 0x000fe200078e0211 */
[----:B------:R-:W-:Y:S01]  /*1330*/  SHF.R.S32.HI R108, RZ, 0x1f, R9 ;  /* 0x0000001fff6c7819 */ /* 0x000fe20000011409 */
[----:B------:R-:W-:Y:S01]  /*1340*/  IMAD.IADD R163, R27, 0x1, R162 ;  /* 0x000000011ba37824 */ /* 0x000fe200078e02a2 */
[----:B------:R-:W-:Y:S01]  /*1350*/  SHF.R.S32.HI R104, RZ, 0x1f, R3 ;  /* 0x0000001fff687819 */ /* 0x000fe20000011403 */
[----:B------:R-:W-:Y:S01]  /*1360*/  IMAD.MOV.U32 R162, RZ, RZ, R26 ;  /* 0x000000ffffa27224 */ /* 0x000fe200078e001a */
[----:B------:R-:W-:Y:S01]  /*1370*/  ISETP.GE.AND P2, PT, R16, c[0x0][0x27c], PT ;  /* 0x00009f0010007a0c */ /* 0x000fe20003f46270 */
[----:B------:R-:W-:Y:S01]  /*1380*/  IMAD.WIDE.U32 R26, R185, c[0x0][0x210], R22 ;  /* 0x00008400b91a7a25 */ /* 0x000fe200078e0016 */
[----:B------:R-:W-:-:S02]  /*1390*/  LEA.HI R138, R108, R9, RZ, 0x3 ;  /* 0x000000096c8a7211 */ /* 0x000fc400078f18ff */
[----:B------:R-:W-:Y:S01]  /*13a0*/  LEA.HI R104, R104, R3, RZ, 0x4 ;  /* 0x0000000368687211 */ /* 0x000fe200078f20ff */
        /* <DEDUP_REMOVED lines=9> */
[----:B------:R-:W-:Y:S01]  /*1440*/  SHF.R.S32.HI R0, RZ, 0x1f, R3 ;  /* 0x0000001fff007819 */ /* 0x000fe20000011403 */
[----:B------:R-:W-:Y:S01]  /*1450*/  IMAD.IADD R13, R13, 0x1, R16 ;  /* 0x000000010d0d7824 */ /* 0x000fe200078e0210 */
[C---:B------:R-:W-:Y:S01]  /*1460*/  LOP3.LUT P6, RZ, R9.reuse, 0x4, RZ, 0xc0, !PT ;  /* 0x0000000409ff7812 */ /* 0x040fe200078cc0ff */
[----:B------:R-:W-:Y:S01]  /*1470*/  IMAD.SHL.U32 R9, R9, 0x40, RZ ;  /* 0x0000004009097824 */ /* 0x000fe200078e00ff */
[----:B------:R-:W-:Y:S01]  /*1480*/  LEA.HI R105, R105, R2, RZ, 0x4 ;  /* 0x0000000269697211 */ /* 0x000fe200078f20ff */
[----:B------:R-:W-:Y:S01]  /*1490*/  IMAD.WIDE.U32 R162, R160, c[0x0][0x1f0], R162 ;  /* 0x00007c00a0a27a25 */ /* 0x000fe200078e00a2 */
[----:B------:R-:W-:-:S02]  /*14a0*/  LEA.HI R137, R0, R3, RZ, 0x3 ;  /* 0x0000000300897211 */ /* 0x000fc400078f18ff */
[----:B------:R-:W-:Y:S01]  /*14b0*/  LEA.HI R2, R7, R84, RZ, 0x5 ;  /* 0x0000005407027211 */ /* 0x000fe200078f28ff */
[----:B------:R-:W-:Y:S01]  /*14c0*/  IMAD.IADD R121, R163, 0x1, R121 ;  /* 0x00000001a3797824 */ /* 0x000fe200078e0279 */
[----:B------:R-:W-:Y:S01]  /*14d0*/  LEA.HI R0, R0, R3, RZ, 0x6 ;  /* 0x0000000300007211 */ /* 0x000fe200078f30ff */
[----:B------:R-:W-:Y:S01]  /*14e0*/  IMAD.WIDE.U32 R160, R160, c[0x0][0x218], R28 ;  /* 0x00008600a0a07a25 */ /* 0x000fe200078e001c */
[----:B------:R-:W-:Y:S02]  /*14f0*/  SHF.R.S32.HI R103, RZ, 0x1f, R12 ;  /* 0x0000001fff677819 */ /* 0x000fe4000001140c */
[----:B------:R-:W-:Y:S01]  /*1500*/  LOP3.LUT R9, R9, 0x1c0, RZ, 0xc0, !PT ;  /* 0x000001c009097812 */ /* 0x000fe200078ec0ff */
[----:B------:R-:W-:Y:S01]  /*1510*/  IMAD.SHL.U32 R2, R2, 0x10, RZ ;  /* 0x0000001002027824 */ /* 0x000fe200078e00ff */
[----:B------:R-:W-:Y:S01]  /*1520*/  SHF.R.S32.HI R106, RZ, 0x1f, R13 ;  /* 0x0000001fff6a7819 */ /* 0x000fe2000001140d */
[----:B------:R-:W-:Y:S01]  /*1530*/  IMAD.SHL.U32 R0, R0, 0x40, RZ ;  /* 0x0000004000007824 */ /* 0x000fe200078e00ff */
[----:B------:R-:W-:Y:S01]  /*1540*/  LEA.HI R103, R103, R12, RZ, 0x4 ;  /* 0x0000000c67677211 */ /* 0x000fe200078f20ff */
[----:B------:R-:W-:Y:S01]  /*1550*/  IMAD.IADD R119, R161, 0x1, R119 ;  /* 0x00000001a1777824 */ /* 0x000fe200078e0277 */
[----:B------:R-:W-:-:S02]  /*1560*/  SHF.R.U32.HI R3, RZ, 0x3, R9 ;  /* 0x00000003ff037819 */ /* 0x000fc40000011609 */
[C---:B------:R-:W-:Y:S02]  /*1570*/  LOP3.LUT R12, R9.reuse, 0x38, R137, 0xf8, !PT ;  /* 0x00000038090c7812 */ /* 0x040fe400078ef889 */
[CC--:B------:R-:W-:Y:S02]  /*1580*/  LEA.HI R136, R106.reuse, R13.reuse, RZ, 0x3 ;  /* 0x0000000d6a887211 */ /* 0x0c0fe400078f18ff */
[----:B------:R-:W-:Y:S02]  /*1590*/  LEA.HI R106, R106, R13, RZ, 0x6 ;  /* 0x0000000d6a6a7211 */ /* 0x000fe400078f30ff */
[----:B------:R-:W-:Y:S02]  /*15a0*/  LOP3.LUT R2, R2, 0xfffffe00, RZ, 0xc0, !PT ;  /* 0xfffffe0002027812 */ /* 0x000fe400078ec0ff */
[----:B------:R-:W-:Y:S01]  /*15b0*/  LOP3.LUT R24, R9, 0x38, R138, 0xf8, !PT ;  /* 0x0000003809187812 */ /* 0x000fe200078ef88a */
[----:B------:R-:W-:Y:S01]  /*15c0*/  IMAD.SHL.U32 R106, R106, 0x40, RZ ;  /* 0x000000406a6a7824 */ /* 0x000fe200078e00ff */
[----:B------:R-:W-:-:S02]  /*15d0*/  LOP3.LUT R0, R0, 0xfffff000, RZ, 0xc0, !PT ;  /* 0xfffff00000007812 */ /* 0x000fc400078ec0ff */
[-C--:B------:R-:W-:Y:S02]  /*15e0*/  LOP3.LUT R107, R12, R3.reuse, RZ, 0x3c, !PT ;  /* 0x000000030c6b7212 */ /* 0x080fe400078e3cff */
[----:B------:R-:W-:Y:S02]  /*15f0*/  SHF.R.S32.HI R105, RZ, 0x4, R105 ;  /* 0x00000004ff697819 */ /* 0x000fe40000011469 */
[----:B------:R-:W-:Y:S02]  /*1600*/  LOP3.LUT R108, R108, 0xfffff000, RZ, 0xc0, !PT ;  /* 0xfffff0006c6c7812 */ /* 0x000fe400078ec0ff */
[----:B------:R-:W-:Y:S02]  /*1610*/  LOP3.LUT R7, R24, R3, RZ, 0x3c, !PT ;  /* 0x0000000318077212 */ /* 0x000fe400078e3cff */
[----:B------:R-:W-:Y:S02]  /*1620*/  IADD3 R107, R107, R0, R2 ;  /* 0x000000006b6b7210 */ /* 0x000fe40007ffe002 */
[----:B------:R-:W-:-:S02]  /*1630*/  LOP3.LUT R0, R9, 0x38, R136, 0xf8, !PT ;  /* 0x0000003809007812 */ /* 0x000fc400078ef888 */
[----:B------:R-:W-:Y:S02]  /*1640*/  LEA.HI.SX32 R105, R138, R105, 0x1d ;  /* 0x000000698a697211 */ /* 0x000fe400078feaff */
[----:B------:R-:W-:Y:S02]  /*1650*/  SHF.R.S32.HI R104, RZ, 0x4, R104 ;  /* 0x00000004ff687819 */ /* 0x000fe40000011468 */
[----:B------:R-:W-:Y:S02]  /*1660*/  SHF.R.S32.HI R103, RZ, 0x4, R103 ;  /* 0x00000004ff677819 */ /* 0x000fe40000011467 */
[----:B------:R-:W-:Y:S02]  /*1670*/  IADD3 R108, R7, R108, R2 ;  /* 0x0000006c076c7210 */ /* 0x000fe40007ffe002 */
[----:B------:R-:W-:Y:S02]  /*1680*/  SHF.R.S32.HI R8, RZ, 0x1f, R109 ;  /* 0x0000001fff087819 */ /* 0x000fe4000001146d */
[----:B------:R-:W-:-:S02]  /*1690*/  LOP3.LUT R106, R106, 0xfffff000, RZ, 0xc0, !PT ;  /* 0xfffff0006a6a7812 */ /* 0x000fc400078ec0ff */
[----:B------:R-:W-:Y:S01]  /*16a0*/  LOP3.LUT R7, R0, R3, RZ, 0x3c, !PT ;  /* 0x0000000300077212 */ /* 0x000fe200078e3cff */
[C---:B------:R-:W-:Y:S01]  /*16b0*/  IMAD R152, R8.reuse, c[0x0][0x280], RZ ;  /* 0x0000a00008987a24 */ /* 0x040fe200078e02ff */
[----:B------:R-:W-:Y:S01]  /*16c0*/  LEA.HI.SX32 R104, R137, R104, 0x1d ;  /* 0x0000006889687211 */ /* 0x000fe200078feaff */
[----:B------:R-:W-:Y:S01]  /*16d0*/  IMAD R154, R8, c[0x0][0x290], RZ ;  /* 0x0000a400089a7a24 */ /* 0x000fe200078e02ff */
[----:B------:R-:W-:Y:S01]  /*16e0*/  SHF.R.S32.HI R0, RZ, 0x1f, R105 ;  /* 0x0000001fff007819 */ /* 0x000fe20000011469 */
[C---:B------:R-:W-:Y:S01]  /*16f0*/  IMAD R152, R109.reuse, c[0x0][0x284], R152 ;  /* 0x0000a1006d987a24 */ /* 0x040fe200078e0298 */
[----:B------:R-:W-:Y:S01]  /*1700*/  LEA.HI.SX32 R103, R136, R103, 0x1d ;  /* 0x0000006788677211 */ /* 0x000fe200078feaff */
[----:B------:R-:W-:Y:S01]  /*1710*/  IMAD R154, R109, c[0x0][0x294], R154 ;  /* 0x0000a5006d9a7a24 */ /* 0x000fe200078e029a */
[----:B------:R-:W-:Y:S01]  /*1720*/  IADD3 R106, R7, R106, R2 ;  /* 0x0000006a076a7210 */ /* 0x000fe20007ffe002 */
[----:B------:R-:W-:Y:S01]  /*1730*/  IMAD.IADD R157, R157, 0x1, R152 ;  /* 0x000000019d9d7824 */ /* 0x000fe200078e0298 */
[----:B------:R-:W-:Y:S01]  /*1740*/  SHF.R.S32.HI R7, RZ, 0x1f, R104 ;  /* 0x0000001fff077819 */ /* 0x000fe20000011468 */
[----:B------:R-:W-:Y:S01]  /*1750*/  IMAD.IADD R153, R152, 0x1, R31 ;  /* 0x0000000198997824 */ /* 0x000fe200078e021f */
[----:B------:R-:W-:Y:S01]  /*1760*/  LEA.HI R13, R0, R105, RZ, 0x3 ;  /* 0x00000069000d7211 */ /* 0x000fe200078f18ff */
[----:B------:R-:W-:Y:S01]  /*1770*/  IMAD.SHL.U32 R105, R105, 0x8, RZ ;  /* 0x0000000869697824 */ /* 0x000fe200078e00ff */
[----:B------:R-:W-:Y:S01]  /*1780*/  SHF.R.S32.HI R0, RZ, 0x1f, R103 ;  /* 0x0000001fff007819 */ /* 0x000fe20000011467 */
[----:B------:R-:W-:Y:S01]  /*1790*/  IMAD.MOV.U32 R152, RZ, RZ, R30 ;  /* 0x000000ffff987224 */ /* 0x000fe200078e001e */
[----:B------:R-:W-:Y:S01]  /*17a0*/  LEA.HI R12, R7, R104, RZ, 0x3 ;  /* 0x00000068070c7211 */ /* 0x000fe200078f18ff */
[----:B------:R-:W-:Y:S01]  /*17b0*/  IMAD.SHL.U32 R104, R104, 0x8, RZ ;  /* 0x0000000868687824 */ /* 0x000fe200078e00ff */
[----:B------:R-:W-:Y:S01]  /*17c0*/  LEA.HI R7, R0, R103, RZ, 0x3 ;  /* 0x0000006700077211 */ /* 0x000fe200078f18ff */
[----:B------:R-:W-:Y:S01]  /*17d0*/  IMAD.SHL.U32 R103, R103, 0x8, RZ ;  /* 0x0000000867677824 */ /* 0x000fe200078e00ff */
[C---:B------:R-:W-:Y:S01]  /*17e0*/  LOP3.LUT R0, R9.reuse, 0x18, R22, 0xf8, !PT ;  /* 0x0000001809007812 */ /* 0x040fe200078ef816 */
[----:B------:R-:W-:Y:S01]  /*17f0*/  IMAD.SHL.U32 R12, R12, 0x200, RZ ;  /* 0x000002000c0c7824 */ /* 0x000fe200078e00ff */
[----:B------:R-:W-:Y:S01]  /*1800*/  LOP3.LUT R30, R9, 0x38, R105, 0xf8, !PT ;  /* 0x00000038091e7812 */ /* 0x000fe200078ef869 */
[----:B------:R-:W-:Y:S01]  /*1810*/  IMAD.SHL.U32 R13, R13, 0x200, RZ ;  /* 0x000002000d0d7824 */ /* 0x000fe200078e00ff */
[----:B------:R-:W-:Y:S01]  /*1820*/  LOP3.LUT R26, R9, 0x38, R104, 0xf8, !PT ;  /* 0x00000038091a7812 */ /* 0x000fe200078ef868 */
[----:B------:R-:W-:Y:S01]  /*1830*/  IMAD.SHL.U32 R134, R7, 0x200, RZ ;  /* 0x0000020007867824 */ /* 0x000fe200078e00ff */
[----:B------:R-:W-:Y:S01]  /*1840*/  LOP3.LUT R24, R9, 0x38, R103, 0xf8, !PT ;  /* 0x0000003809187812 */ /* 0x000fe200078ef867 */
[----:B------:R-:W-:Y:S01]  /*1850*/  IMAD.IADD R159, R159, 0x1, R154 ;  /* 0x000000019f9f7824 */ /* 0x000fe200078e029a */
[----:B------:R-:W-:Y:S01]  /*1860*/  LOP3.LUT R0, R2, R0, R3, 0xf6, !PT ;  /* 0x0000000002007212 */ /* 0x000fe200078ef603 */
[----:B------:R-:W-:Y:S01]  /*1870*/  IMAD.IADD R155, R154, 0x1, R35 ;  /* 0x000000019a9b7824 */ /* 0x000fe200078e0223 */
[-C--:B------:R-:W-:Y:S01]  /*1880*/  LOP3.LUT R111, R30, R3.reuse, RZ, 0x3c, !PT ;  /* 0x000000031e6f7212 */ /* 0x080fe200078e3cff */
[----:B------:R-:W-:Y:S01]  /*1890*/  IMAD.MOV.U32 R154, RZ, RZ, R34 ;  /* 0x000000ffff9a7224 */ /* 0x000fe200078e0022 */
[-C--:B------:R-:W-:Y:S01]  /*18a0*/  LOP3.LUT R9, R26, R3.reuse, RZ, 0x3c, !PT ;  /* 0x000000031a097212 */ /* 0x080fe200078e3cff */
[----:B-----5:R-:W-:Y:S01]  /*18b0*/  IMAD.WIDE.U32 R158, R86, c[0x0][0x290], R158 ;  /* 0x0000a400569e7a25 */ /* 0x020fe200078e009e */
[----:B------:R-:W-:-:S02]  /*18c0*/  LOP3.LUT R3, R24, R3, RZ, 0x3c, !PT ;  /* 0x0000000318037212 */ /* 0x000fc400078e3cff */
[----:B------:R-:W-:Y:S01]  /*18d0*/  LOP3.LUT R110, R12, 0xfffff000, RZ, 0xc0, !PT ;  /* 0xfffff0000c6e7812 */ /* 0x000fe200078ec0ff */
[----:B------:R-:W-:Y:S01]  /*18e0*/  @P0 IMAD.WIDE.U32 R24, R14, R97, R150 ;  /* 0x000000610e180225 */ /* 0x000fe200078e0096 */
[----:B------:R-:W-:Y:S02]  /*18f0*/  LOP3.LUT R7, R13, 0xfffff000, RZ, 0xc0, !PT ;  /* 0xfffff0000d077812 */ /* 0x000fe400078ec0ff */
[----:B------:R-:W-:Y:S01]  /*1900*/  LOP3.LUT R134, R134, 0xfffff000, RZ, 0xc0, !PT ;  /* 0xfffff00086867812 */ /* 0x000fe200078ec0ff */
[C---:B------:R-:W-:Y:S01]  /*1910*/  @P1 IMAD.SHL.U32 R14, R10.reuse, 0x2, RZ ;  /* 0x000000020a0e1824 */ /* 0x040fe200078e00ff */
[----:B------:R-:W-:Y:S01]  /*1920*/  IADD3 R111, R111, R7, R2 ;  /* 0x000000076f6f7210 */ /* 0x000fe20007ffe002 */
[----:B------:R-:W-:Y:S01]  /*1930*/  @P0 IMAD.IADD R6, R25, 0x1, R6 ;  /* 0x0000000119060824 */ /* 0x000fe200078e0206 */
[----:B------:R-:W-:Y:S01]  /*1940*/  IADD3 R134, R3, R134, R2 ;  /* 0x0000008603867210 */ /* 0x000fe20007ffe002 */
[----:B------:R-:W-:Y:S01]  /*1950*/  @P0 IMAD.SHL.U32 R7, R10, 0x2, RZ ;  /* 0x000000020a070824 */ /* 0x000fe200078e00ff */
[----:B------:R1:W-:Y:S01]  /*1960*/  @P1 LDGSTS.E.BYPASS.LTC128B.128 [R14+0x1100], [R32.64], !P5 ;  /* 0x01100000200e1fae */ /* 0x0003e2000e901d46 */
[----:B------:R-:W-:Y:S01]  /*1970*/  SHF.R.S32.HI R3, RZ, 0x1f, R86 ;  /* 0x0000001fff037819 */ /* 0x000fe20000011456 */
[----:B------:R-:W-:Y:S01]  /*1980*/  IMAD.WIDE.U32 R154, R86, c[0x0][0x290], R154 ;  /* 0x0000a400569a7a25 */ /* 0x000fe200078e009a */
[----:B------:R-:W-:Y:S01]  /*1990*/  IADD3 R110, R9, R110, R2 ;  /* 0x0000006e096e7210 */ /* 0x000fe20007ffe002 */
[----:B------:R1:W-:Y:S01]  /*19a0*/  @P1 LDGSTS.E.BYPASS.LTC128B.128 [R14+0x3100], [R32.64+0x80], !P4 ;  /* 0x03100080200e1fae */ /* 0x0003e2000e101d46 */
[----:B------:R-:W-:Y:S01]  /*19b0*/  LOP3.LUT R138, R138, 0xfffffff8, RZ, 0xc0, !PT ;  /* 0xfffffff88a8a7812 */ /* 0x000fe200078ec0ff */
[----:B------:R-:W-:Y:S01]  /*19c0*/  IMAD R113, R3, c[0x0][0x290], RZ ;  /* 0x0000a40003717a24 */ /* 0x000fe200078e02ff */
[----:B------:R-:W-:Y:S01]  /*19d0*/  LOP3.LUT R137, R137, 0xfffffff8, RZ, 0xc0, !PT ;  /* 0xfffffff889897812 */ /* 0x000fe200078ec0ff */
[----:B------:R1:W-:Y:S01]  /*19e0*/  @P1 LDGSTS.E.BYPASS.LTC128B.128 [R14+0x5100], [R32.64+0x100], !P3 ;  /* 0x05100100200e1fae */ /* 0x0003e2000d901d46 */
[----:B------:R-:W-:Y:S01]  /*19f0*/  @P0 LEA R12, P1, R24, c[0x0][0x220], 0x1 ;  /* 0x00008800180c0a11 */ /* 0x000fe200078208ff */
[----:B------:R-:W-:Y:S01]  /*1a00*/  IMAD R3, R3, c[0x0][0x280], RZ ;  /* 0x0000a00003037a24 */ /* 0x000fe200078e02ff */
[----:B------:R-:W-:Y:S01]  /*1a10*/  LOP3.LUT R136, R136, 0xfffffff8, RZ, 0xc0, !PT ;  /* 0xfffffff888887812 */ /* 0x000fe200078ec0ff */
[----:B------:R-:W0:Y:S01]  /*1a20*/  LDGDEPBAR ;  /* 0x00000000000079af */ /* 0x000e220000000000 */
[----:B------:R-:W-:Y:S01]  /*1a30*/  @P0 LEA.HI.X R13, R24, c[0x0][0x224], R6, 0x1, P1 ;  /* 0x00008900180d0a11 */ /* 0x000fe200008f0c06 */
[----:B------:R-:W-:Y:S01]  /*1a40*/  IMAD.MOV.U32 R6, RZ, RZ, c[0x0][0x290] ;  /* 0x0000a400ff067624 */ /* 0x000fe200078e00ff */
[C---:B------:R-:W-:Y:S01]  /*1a50*/  @P0 LEA R24, P1, R99.reuse, R12, 0x1 ;  /* 0x0000000c63180211 */ /* 0x040fe200078208ff */
[----:B------:R-:W-:Y:S01]  /*1a60*/  IMAD.MOV.U32 R2, RZ, RZ, c[0x0][0x1e0] ;  /* 0x00007800ff027624 */ /* 0x000fe200078e00ff */
[----:B------:R-:W-:Y:S01]  /*1a70*/  SHF.R.S32.HI R132, RZ, 0x1f, R138 ;  /* 0x0000001fff847819 */ /* 0x000fe2000001148a */
[----:B------:R2:W-:Y:S01]  /*1a80*/  @P0 LDGSTS.E.BYPASS.LTC128B.128 [R7+0x12100], [R12.64], !P5 ;  /* 0x121000000c070fae */ /* 0x0005e2000e901d46 */
[----:B------:R-:W-:Y:S01]  /*1a90*/  @P0 LEA.HI.X R25, R99, R13, R98, 0x1, P1 ;  /* 0x0000000d63190211 */ /* 0x000fe200008f0c62 */
[----:B------:R-:W-:Y:S01]  /*1aa0*/  IMAD R113, R86, c[0x0][0x294], R113 ;  /* 0x0000a50056717a24 */ /* 0x000fe200078e0271 */
[-C--:B------:R-:W-:Y:S01]  /*1ab0*/  SHF.L.U64.HI R123, R6, R131.reuse, c[0x0][0x294] ;  /* 0x0000a500067b7619 */ /* 0x080fe20000010283 */
[----:B------:R2:W-:Y:S01]  /*1ac0*/  @P0 LDGSTS.E.BYPASS.LTC128B.128 [R7+0x14100], [R12.64+0x80], !P4 ;  /* 0x141000800c070fae */ /* 0x0005e2000e101d46 */
[----:B------:R-:W-:Y:S01]  /*1ad0*/  IMAD R3, R86, c[0x0][0x284], R3 ;  /* 0x0000a10056037a24 */ /* 0x000fe200078e0203 */
[----:B------:R-:W-:Y:S01]  /*1ae0*/  SHF.L.U64.HI R131, R2, R131, c[0x0][0x1e4] ;  /* 0x0000790002837619 */ /* 0x000fe20000010283 */
[----:B------:R-:W-:Y:S01]  /*1af0*/  IMAD.WIDE.U32 R156, R86, c[0x0][0x280], R156 ;  /* 0x0000a000569c7a25 */ /* 0x000fe200078e009c */
[----:B------:R2:W-:Y:S01]  /*1b00*/  @P0 LDGSTS.E.BYPASS.LTC128B.128 [R7+0x16100], [R12.64+0x100], !P3 ;  /* 0x161001000c070fae */ /* 0x0005e2000d901d46 */
[----:B------:R-:W-:-:S02]  /*1b10*/  SHF.R.S32.HI R126, RZ, 0x1f, R105 ;  /* 0x0000001fff7e7819 */ /* 0x000fc40000011469 */
[----:B------:R-:W-:Y:S01]  /*1b20*/  IMAD.WIDE.U32 R152, R86, c[0x0][0x280], R152 ;  /* 0x0000a00056987a25 */ /* 0x000fe200078e0098 */
[----:B------:R3:W-:Y:S01]  /*1b30*/  @P0 LDGSTS.E.BYPASS.LTC128B.128 [R7+0x13100], [R24.64], !P5 ;  /* 0x1310000018070fae */ /* 0x0007e2000e901d46 */
[----:B------:R-:W-:Y:S02]  /*1b40*/  SHF.R.S32.HI R130, RZ, 0x1f, R137 ;  /* 0x0000001fff827819 */ /* 0x000fe40000011489 */
[----:B------:R-:W-:Y:S01]  /*1b50*/  IMAD.IADD R115, R159, 0x1, R113 ;  /* 0x000000019f737824 */ /* 0x000fe200078e0271 */
[----:B------:R3:W-:Y:S01]  /*1b60*/  @P0 LDGSTS.E.BYPASS.LTC128B.128 [R7+0x15100], [R24.64+0x80], !P4 ;  /* 0x1510008018070fae */ /* 0x0007e2000e101d46 */
[----:B------:R-:W-:Y:S01]  /*1b70*/  IMAD.SHL.U32 R125, R6, 0x40, RZ ;  /* 0x00000040067d7824 */ /* 0x000fe200078e00ff */
[----:B-1----:R-:W-:Y:S01]  /*1b80*/  IADD3 R14, R20, 0x10, RZ ;  /* 0x00000010140e7810 */ /* 0x002fe20007ffe0ff */
[----:B------:R-:W-:Y:S01]  /*1b90*/  IMAD.SHL.U32 R135, R2, 0x40, RZ ;  /* 0x0000004002877824 */ /* 0x000fe200078e00ff */
[----:B------:R3:W-:Y:S01]  /*1ba0*/  @P0 LDGSTS.E.BYPASS.LTC128B.128 [R7+0x17100], [R24.64+0x100], !P3 ;  /* 0x1710010018070fae */ /* 0x0007e2000d901d46 */
[----:B------:R-:W-:Y:S01]  /*1bb0*/  IADD3 R164, P0, R164, R109, RZ ;  /* 0x0000006da4a47210 */ /* 0x000fe20007f1e0ff */
[----:B------:R-:W-:Y:S01]  /*1bc0*/  IMAD.IADD R113, R113, 0x1, R155 ;  /* 0x0000000171717824 */ /* 0x000fe200078e029b */
[----:B------:R-:W-:Y:S01]  /*1bd0*/  SHF.R.S32.HI R128, RZ, 0x1f, R136 ;  /* 0x0000001fff807819 */ /* 0x000fe20000011488 */
[----:B------:R-:W0:Y:S01]  /*1be0*/  LDGDEPBAR ;  /* 0x00000000000079af */ /* 0x000e220000000000 */
[----:B------:R-:W-:Y:S01]  /*1bf0*/  IMAD.IADD R114, R157, 0x1, R3 ;  /* 0x000000019d727824 */ /* 0x000fe200078e0203 */
[----:B------:R-:W-:Y:S01]  /*1c00*/  SHF.R.S32.HI R124, RZ, 0x1f, R104 ;  /* 0x0000001fff7c7819 */ /* 0x000fe20000011468 */
[----:B------:R-:W-:Y:S01]  /*1c10*/  IMAD.X R165, R5, 0x1, R8, P0 ;  /* 0x0000000105a57824 */ /* 0x000fe200000e0608 */
[----:B------:R-:W-:Y:S01]  /*1c20*/  IADD3 R117, P1, P0, R162, R166, R22 ;  /* 0x000000a6a2757210 */ /* 0x000fe2000783e016 */
[----:B------:R-:W-:Y:S01]  /*1c30*/  IMAD R8, R8, c[0x0][0x1e0], RZ ;  /* 0x0000780008087a24 */ /* 0x000fe200078e02ff */
[----:B------:R-:W-:Y:S01]  /*1c40*/  SHF.R.S32.HI R122, RZ, 0x1f, R103 ;  /* 0x0000001fff7a7819 */ /* 0x000fe20000011467 */
[----:B------:R-:W-:-:S02]  /*1c50*/  IMAD.IADD R112, R3, 0x1, R153 ;  /* 0x0000000103707824 */ /* 0x000fc400078e0299 */
[----:B------:R-:W-:Y:S01]  /*1c60*/  IMAD R5, R109, c[0x0][0x1e4], R8 ;  /* 0x000079006d057a24 */ /* 0x000fe200078e0208 */
[----:B--2---:R-:W-:-:S03]  /*1c70*/  IADD3 R13, R20, 0x30, RZ ;  /* 0x00000030140d7810 */ /* 0x004fc60007ffe0ff */
[----:B------:R-:W-:Y:S01]  /*1c80*/  IMAD.IADD R120, R167, 0x1, R5 ;  /* 0x00000001a7787824 */ /* 0x000fe200078e0205 */
[----:B------:R-:W-:-:S04]  /*1c90*/  IADD3 R12, R20, 0x50, RZ ;  /* 0x00000050140c7810 */ /* 0x000fc80007ffe0ff */
[----:B------:R-:W-:Y:S02]  /*1ca0*/  IADD3.X R116, R121, R120, R23, P1, P0 ;  /* 0x0000007879747210 */ /* 0x000fe40000fe0417 */
[----:B------:R-:W-:-:S13]  /*1cb0*/  ISETP.NE.AND P0, PT, RZ, UR4, PT ;  /* 0x00000004ff007c0c */ /* 0x000fda000bf05270 */
[----:B---3--:R-:W-:Y:S02]  /*1cc0*/  @P0 LOP3.LUT R186, R186, 0x1, RZ, 0xfc, !PT ;  /* 0x00000001baba0812 */ /* 0x008fe400078efcff */
.L_x_2002:
        /* <DEDUP_REMOVED lines=90> */
.L_x_1982:
[----:B------:R-:W-:Y:S05]  /*2270*/  BSYNC B0 ;  /* 0x0000000000007941 */ /* 0x000fea0003800000 */
.L_x_1981:
        /* <DEDUP_REMOVED lines=89> */
.L_x_1985:
[----:B------:R-:W-:Y:S05]  /*2810*/  BSYNC B0 ;  /* 0x0000000000007941 */ /* 0x000fea0003800000 */
.L_x_1984:
        /* <DEDUP_REMOVED lines=56> */
.L_x_1987:
[----:B------:R-:W-:Y:S05]  /*2ba0*/  BSYNC B0 ;  /* 0x0000000000007941 */ /* 0x000fea0003800000 */
.L_x_1986:
        /* <DEDUP_REMOVED lines=56> */
.L_x_1989:
[----:B------:R-:W-:Y:S05]  /*2f30*/  BSYNC B0 ;  /* 0x0000000000007941 */ /* 0x000fea0003800000 */
.L_x_1988:
        /* <DEDUP_REMOVED lines=56> */
.L_x_1991:
[----:B------:R-:W-:Y:S05]  /*32c0*/  BSYNC B0 ;  /* 0x0000000000007941 */ /* 0x000fea0003800000 */
.L_x_1990:
        /* <DEDUP_REMOVED lines=56> */
.L_x_1993:
[----:B------:R-:W-:Y:S05]  /*3650*/  BSYNC B0 ;  /* 0x0000000000007941 */ /* 0x000fea0003800000 */
.L_x_1992:
        /* <DEDUP_REMOVED lines=56> */
.L_x_1980:
        /* <DEDUP_REMOVED lines=47> */
.L_x_1995:
[----:B------:R-:W-:Y:S05]  /*3cd0*/  BSYNC B0 ;  /* 0x0000000000007941 */ /* 0x000fea0003800000 */
.L_x_1994:
        /* <DEDUP_REMOVED lines=153> */
.L_x_1997:
[----:B------:R-:W-:Y:S05]  /*4670*/  BSYNC B0 ;  /* 0x0000000000007941 */ /* 0x000fea0003800000 */
.L_x_1996:
        /* <DEDUP_REMOVED lines=118> */
.L_x_1999:
[----:B------:R-:W-:Y:S05]  /*4de0*/  BSYNC B0 ;  /* 0x0000000000007941 */ /* 0x000fea0003800000 */
.L_x_1998:
        /* <DEDUP_REMOVED lines=121> */
.L_x_1979:
        /* <DEDUP_REMOVED lines=29> */
.L_x_1983:
[----:B------:R-:W-:Y:S05]  /*5750*/  BSYNC B1 ;  /* 0x0000000000017941 */ /* 0x000fea0003800000 */
.L_x_1978:
        /* <DEDUP_REMOVED lines=67> */
.L_x_2001:
[----:B-1----:R-:W-:Y:S05]  /*5b90*/  BSYNC B0 ;  /* 0x0000000000007941 */ /* 0x002fea0003800000 */
.L_x_2000:
        /* <DEDUP_REMOVED lines=33> */
.L_x_1977:
        /* <DEDUP_REMOVED lines=23> */
[----:B------:R-:W-:Y:S01]  /*5f20*/  MOV R4, RZ ;  /* 0x000000ff00047202 */ /* 0x000fe20000000f00 */
        /* <DEDUP_REMOVED lines=39> */
[----:B------:R-:W-:Y:S01]  /*61a0*/  IMAD.WIDE.U32 R18, R91, c[0x0][0x178], RZ ;  /* 0x00005e005b127a25 */ /* 0x000fe200078e00ff */
[CC--:B------:R-:W-:Y:S01]  /*61b0*/  LEA.HI R17, R9.reuse, R84.reuse, RZ, 0x3 ;  /* 0x0000005409117211 */ /* 0x0c0fe200078f18ff */
[----:B------:R-:W-:Y:S01]  /*61c0*/  BSSY B0, `(.L_x_2004) ;  /* 0x000009e000007945 */ /* 0x000fe20003800000 */
[----:B------:R-:W-:Y:S01]  /*61d0*/  LEA.HI R13, R9, R84, RZ, 0x4 ;  /* 0x00000054090d7211 */ /* 0x000fe200078f20ff */
[----:B------:R-:W-:Y:S01]  /*61e0*/  IMAD R0, R0, c[0x0][0x178], RZ ;  /* 0x00005e0000007a24 */ /* 0x000fe200078e02ff */
[----:B------:R-:W-:Y:S01]  /*61f0*/  LOP3.LUT R3, R17, 0xfffffff8, RZ, 0xc0, !PT ;  /* 0xfffffff811037812 */ /* 0x000fe200078ec0ff */
[----:B------:R-:W-:Y:S01]  /*6200*/  IMAD R21, R185, c[0x0][0x1bc], R8 ;  /* 0x00006f00b9157a24 */ /* 0x000fe200078e0208 */
[----:B------:R-:W-:Y:S01]  /*6210*/  SHF.R.S32.HI R6, RZ, 0x4, R13 ;  /* 0x00000004ff067819 */ /* 0x000fe2000001140d */
[----:B------:R-:W-:Y:S01]  /*6220*/  IMAD R15, R91, c[0x0][0x17c], R0 ;  /* 0x00005f005b0f7a24 */ /* 0x000fe200078e0200 */
[----:B------:R-:W-:Y:S01]  /*6230*/  SHF.R.S32.HI R5, RZ, 0x3, R17 ;  /* 0x00000003ff057819 */ /* 0x000fe20000011411 */
[----:B------:R-:W-:Y:S01]  /*6240*/  IMAD.IADD R0, R84, 0x1, -R3 ;  /* 0x0000000154007824 */ /* 0x000fe200078e0a03 */
[----:B------:R-:W-:Y:S01]  /*6250*/  LEA.HI R7, R13, R6, RZ, 0x1 ;  /* 0x000000060d077211 */ /* 0x000fe200078f08ff */
[----:B------:R-:W-:Y:S01]  /*6260*/  IMAD.MOV.U32 R3, RZ, RZ, 0x1 ;  /* 0x00000001ff037424 */ /* 0x000fe200078e00ff */
[----:B------:R-:W-:Y:S01]  /*6270*/  LOP3.LUT R186, R186, 0xfffffffe, RZ, 0xc0, !PT ;  /* 0xfffffffebaba7812 */ /* 0x000fe200078ec0ff */
[C---:B------:R-:W-:Y:S01]  /*6280*/  IMAD.SHL.U32 R16, R0.reuse, 0x8, RZ ;  /* 0x0000000800107824 */ /* 0x040fe200078e00ff */
[----:B------:R-:W-:Y:S01]  /*6290*/  ISETP.NE.U32.AND P3, PT, RZ, c[0x0][0x348], PT ;  /* 0x0000d200ff007a0c */ /* 0x000fe20003f65070 */
[----:B------:R-:W-:Y:S01]  /*62a0*/  IMAD.SHL.U32 R8, R0, 0x40, RZ ;  /* 0x0000004000087824 */ /* 0x000fe200078e00ff */
[----:B------:R-:W-:Y:S01]  /*62b0*/  ISETP.NE.AND P4, PT, R3, c[0x0][0x2c4], PT ;  /* 0x0000b10003007a0c */ /* 0x000fe20003f85270 */
[----:B------:R-:W-:Y:S01]  /*62c0*/  IMAD.IADD R19, R19, 0x1, R15 ;  /* 0x0000000113137824 */ /* 0x000fe200078e020f */
[----:B------:R-:W-:Y:S01]  /*62d0*/  LOP3.LUT R3, R7, 0xfffffffe, RZ, 0xc0, !PT ;  /* 0xfffffffe07037812 */ /* 0x000fe200078ec0ff */
[----:B------:R-:W-:Y:S01]  /*62e0*/  IMAD R42, R87, c[0x0][0x2c4], RZ ;  /* 0x0000b100572a7a24 */ /* 0x000fe200078e02ff */
[----:B------:R-:W-:Y:S01]  /*62f0*/  ISETP.NE.AND.EX P3, PT, RZ, c[0x0][0x34c], PT, P3 ;  /* 0x0000d300ff007a0c */ /* 0x000fe20003f65330 */
[----:B-1----:R-:W-:Y:S01]  /*6300*/  IMAD.SHL.U32 R11, R5, 0x40, RZ ;  /* 0x00000040050b7824 */ /* 0x002fe200078e00ff */
[----:B------:R-:W-:Y:S01]  /*6310*/  LOP3.LUT R13, R13, 0xfffffff0, RZ, 0xc0, !PT ;  /* 0xfffffff00d0d7812 */ /* 0x000fe200078ec0ff */
[----:B------:R-:W-:Y:S01]  /*6320*/  IMAD.IADD R3, R6, 0x1, -R3 ;  /* 0x0000000106037824 */ /* 0x000fe200078e0a03 */
[----:B------:R-:W-:Y:S01]  /*6330*/  IADD3 R6, R16, 0x80, RZ ;  /* 0x0000008010067810 */ /* 0x000fe20007ffe0ff */
[----:B------:R-:W-:Y:S01]  /*6340*/  IMAD.WIDE.U32 R18, R185, c[0x0][0x1b8], R18 ;  /* 0x00006e00b9127a25 */ /* 0x000fe200078e0012 */
[----:B------:R-:W-:-:S02]  /*6350*/  LOP3.LUT R11, R11, 0x1c0, RZ, 0xc0, !PT ;  /* 0x000001c00b0b7812 */ /* 0x000fc400078ec0ff */
[C---:B------:R-:W-:Y:S01]  /*6360*/  ISETP.GE.AND P2, PT, R6.reuse, c[0x0][0x1d4], PT ;  /* 0x0000750006007a0c */ /* 0x040fe20003f46270 */
[----:B------:R-:W-:Y:S01]  /*6370*/  IMAD.IADD R19, R19, 0x1, R21 ;  /* 0x0000000113137824 */ /* 0x000fe200078e0215 */
[----:B------:R-:W-:Y:S02]  /*6380*/  ISETP.GE.AND P1, PT, R6, c[0x0][0x198], PT ;  /* 0x0000660006007a0c */ /* 0x000fe40003f26270 */
[----:B------:R-:W-:Y:S02]  /*6390*/  LOP3.LUT R7, R11, 0x38, R16, 0xf8, !PT ;  /* 0x000000380b077812 */ /* 0x000fe400078ef810 */
[----:B------:R-:W-:Y:S02]  /*63a0*/  P2R R10, PR, RZ, 0x2 ;  /* 0x00000002ff0a7803 */ /* 0x000fe40000000000 */
[----:B------:R-:W-:Y:S02]  /*63b0*/  LOP3.LUT P1, RZ, R0, 0x2, RZ, 0xc0, !PT ;  /* 0x0000000200ff7812 */ /* 0x000fe4000782c0ff */
[----:B------:R-:W-:-:S02]  /*63c0*/  SHF.R.U32.HI R192, RZ, 0x3, R11 ;  /* 0x00000003ffc07819 */ /* 0x000fc4000001160b */
[----:B------:R-:W-:Y:S02]  /*63d0*/  SHF.R.S32.HI R11, RZ, 0x1f, R184 ;  /* 0x0000001fff0b7819 */ /* 0x000fe400000114b8 */
[----:B------:R-:W-:Y:S02]  /*63e0*/  @P2 LOP3.LUT R186, R186, 0x1, RZ, 0xfc, !PT ;  /* 0x00000001baba2812 */ /* 0x000fe400078efcff */
[C---:B------:R-:W-:Y:S01]  /*63f0*/  LOP3.LUT P2, RZ, R0.reuse, 0x4, RZ, 0xc0, !PT ;  /* 0x0000000400ff7812 */ /* 0x040fe2000784c0ff */
[----:B------:R-:W-:Y:S01]  /*6400*/  IMAD R0, R0, 0x20, R5 ;  /* 0x0000002000007824 */ /* 0x000fe200078e0205 */
[----:B------:R-:W-:Y:S02]  /*6410*/  LOP3.LUT R192, R7, R192, RZ, 0x3c, !PT ;  /* 0x000000c007c07212 */ /* 0x000fe400078e3cff */
[----:B------:R-:W-:Y:S01]  /*6420*/  SEL R7, R11, RZ, !P3 ;  /* 0x000000ff0b077207 */ /* 0x000fe20005800000 */
[----:B------:R-:W-:Y:S01]  /*6430*/  IMAD R15, R85, 0x80, R0 ;  /* 0x00000080550f7824 */ /* 0x000fe200078e0200 */
[----:B------:R-:W-:-:S02]  /*6440*/  SEL R22, R184, RZ, !P3 ;  /* 0x000000ffb8167207 */ /* 0x000fc40005800000 */
[----:B------:R-:W-:Y:S01]  /*6450*/  SHF.R.S32.HI R12, RZ, 0x1f, R2 ;  /* 0x0000001fff0c7819 */ /* 0x000fe20000011402 */
[----:B------:R-:W-:Y:S01]  /*6460*/  @P4 IMAD.HI.U32 R0, R15, c[0x0][0x2c8], RZ ;  /* 0x0000b2000f004a27 */ /* 0x000fe200078e00ff */
[----:B------:R-:W-:Y:S02]  /*6470*/  IADD3 R21, P3, R5, R2, RZ ;  /* 0x0000000205157210 */ /* 0x000fe40007f7e0ff */
[----:B------:R-:W-:Y:S01]  /*6480*/  LOP3.LUT R8, R8, 0x1c0, RZ, 0xc0, !PT ;  /* 0x000001c008087812 */ /* 0x000fe200078ec0ff */
[----:B------:R-:W-:Y:S01]  /*6490*/  IMAD R7, R7, c[0x0][0x1c0], RZ ;  /* 0x0000700007077a24 */ /* 0x000fe200078e02ff */
[----:B------:R-:W-:Y:S01]  /*64a0*/  LEA.HI.X.SX32 R2, R5, R12, 0x1, P3 ;  /* 0x0000000c05027211 */ /* 0x000fe200018f0eff */
[----:B------:R-:W-:Y:S01]  /*64b0*/  IMAD.MOV.U32 R24, RZ, RZ, R15 ;  /* 0x000000ffff187224 */ /* 0x000fe200078e000f */
[----:B------:R-:W-:Y:S01]  /*64c0*/  @P4 SHF.R.U32.HI R24, RZ, c[0x0][0x2cc], R0 ;  /* 0x0000b300ff184a19 */ /* 0x000fe20000011600 */
[----:B------:R-:W-:Y:S01]  /*64d0*/  IMAD R7, R22, c[0x0][0x1c4], R7 ;  /* 0x0000710016077a24 */ /* 0x000fe200078e0207 */
[----:B------:R-:W-:Y:S01]  /*64e0*/  LOP3.LUT R17, R8, 0x8, R17, 0xf8, !PT ;  /* 0x0000000808117812 */ /* 0x000fe200078ef811 */
[----:B------:R-:W-:Y:S01]  /*64f0*/  IMAD.WIDE.U32 R22, R22, c[0x0][0x1c0], R18 ;  /* 0x0000700016167a25 */ /* 0x000fe200078e0012 */
[----:B------:R-:W-:-:S02]  /*6500*/  IADD3 R18, -R24, RZ, RZ ;  /* 0x000000ff18127210 */ /* 0x000fc40007ffe1ff */
[----:B------:R-:W-:Y:S01]  /*6510*/  SHF.R.S32.HI R6, RZ, 0x1f, R24 ;  /* 0x0000001fff067819 */ /* 0x000fe20000011418 */
[----:B------:R-:W-:Y:S01]  /*6520*/  IMAD.IADD R0, R84, 0x1, -R13 ;  /* 0x0000000154007824 */ /* 0x000fe200078e0a0d */
[----:B------:R-:W-:Y:S01]  /*6530*/  SHF.R.U32.HI R8, RZ, 0x3, R8 ;  /* 0x00000003ff087819 */ /* 0x000fe20000011608 */
[----:B------:R-:W-:Y:S01]  /*6540*/  IMAD R18, R18, c[0x0][0x2c4], R15 ;  /* 0x0000b10012127a24 */ /* 0x000fe200078e020f */
[----:B------:R-:W-:Y:S01]  /*6550*/  LEA.HI R80, R9, R84, RZ, 0x5 ;  /* 0x0000005409507211 */ /* 0x000fe200078f28ff */
[----:B------:R-:W-:Y:S01]  /*6560*/  IMAD R15, R6, c[0x0][0x1b0], RZ ;  /* 0x00006c00060f7a24 */ /* 0x000fe200078e02ff */
[----:B------:R-:W-:Y:S01]  /*6570*/  SHF.R.S32.HI R13, RZ, 0x1f, R0 ;  /* 0x0000001fff0d7819 */ /* 0x000fe20000011400 */
[----:B------:R-:W-:Y:S01]  /*6580*/  IMAD.IADD R7, R23, 0x1, R7 ;  /* 0x0000000117077824 */ /* 0x000fe200078e0207 */
[----:B------:R-:W-:Y:S01]  /*6590*/  LOP3.LUT R8, R17, R8, RZ, 0x3c, !PT ;  /* 0x0000000811087212 */ /* 0x000fe200078e3cff */
[----:B------:R-:W-:Y:S01]  /*65a0*/  IMAD.MOV.U32 R6, RZ, RZ, R22 ;  /* 0x000000ffff067224 */ /* 0x000fe200078e0016 */
[----:B------:R-:W-:Y:S01]  /*65b0*/  SHF.R.S32.HI R17, RZ, 0x1f, R16 ;  /* 0x0000001fff117819 */ /* 0x000fe20000011410 */
[----:B------:R-:W-:Y:S01]  /*65c0*/  IMAD R15, R24, c[0x0][0x1b4], R15 ;  /* 0x00006d00180f7a24 */ /* 0x000fe200078e020f */
[----:B------:R-:W-:Y:S01]  /*65d0*/  ISETP.GE.AND P6, PT, R16, c[0x0][0x1d4], PT ;  /* 0x0000750010007a0c */ /* 0x000fe20003fc6270 */
[----:B------:R-:W-:-:S04]  /*65e0*/  IMAD.WIDE.U32 R24, R24, c[0x0][0x1b0], R6 ;  /* 0x00006c0018187a25 */ /* 0x000fc800078e0006 */
[C---:B------:R-:W-:Y:S02]  /*65f0*/  IMAD R12, R2.reuse, c[0x0][0x1e0], RZ ;  /* 0x00007800020c7a24 */ /* 0x040fe400078e02ff */
[----:B------:R-:W-:Y:S01]  /*6600*/  IMAD R6, R2, c[0x0][0x208], RZ ;  /* 0x0000820002067a24 */ /* 0x000fe200078e02ff */
[----:B------:R-:W-:Y:S01]  /*6610*/  LEA.HI R2, R13, R0, RZ, 0x3 ;  /* 0x000000000d027211 */ /* 0x000fe200078f18ff */
[C---:B------:R-:W-:Y:S01]  /*6620*/  IMAD R12, R21.reuse, c[0x0][0x1e4], R12 ;  /* 0x00007900150c7a24 */ /* 0x040fe200078e020c */
[----:B------:R-:W-:Y:S01]  /*6630*/  SHF.R.S32.HI R13, RZ, 0x1f, R18 ;  /* 0x0000001fff0d7819 */ /* 0x000fe20000011412 */
[----:B------:R-:W-:Y:S01]  /*6640*/  IMAD.WIDE.U32 R22, R21, c[0x0][0x1e0], R16 ;  /* 0x0000780015167a25 */ /* 0x000fe200078e0010 */
[----:B------:R-:W-:-:S03]  /*6650*/  LOP3.LUT R7, R2, 0xfffffff8, RZ, 0xc0, !PT ;  /* 0xfffffff802077812 */ /* 0x000fc600078ec0ff */
[----:B------:R-:W-:Y:S02]  /*6660*/  IMAD R13, R13, c[0x0][0x1a8], RZ ;  /* 0x00006a000d0d7a24 */ /* 0x000fe400078e02ff */
[----:B------:R-:W-:Y:S02]  /*6670*/  IMAD.IADD R7, R0, 0x1, -R7 ;  /* 0x0000000100077824 */ /* 0x000fe400078e0a07 */
[----:B------:R-:W-:Y:S02]  /*6680*/  IMAD R0, R18, c[0x0][0x1ac], R13 ;  /* 0x00006b0012007a24 */ /* 0x000fe400078e020d */
[----:B------:R-:W-:Y:S01]  /*6690*/  IMAD.IADD R23, R23, 0x1, R12 ;  /* 0x0000000117177824 */ /* 0x000fe200078e020c */
[C---:B------:R-:W-:Y:S01]  /*66a0*/  LOP3.LUT P4, RZ, R7.reuse, 0x4, RZ, 0xc0, !PT ;  /* 0x0000000407ff7812 */ /* 0x040fe2000788c0ff */
[----:B------:R-:W-:Y:S02]  /*66b0*/  IMAD.SHL.U32 R14, R7, 0x40, RZ ;  /* 0x00000040070e7824 */ /* 0x000fe400078e00ff */
[----:B------:R-:W-:Y:S01]  /*66c0*/  IMAD.IADD R25, R25, 0x1, R15 ;  /* 0x0000000119197824 */ /* 0x000fe200078e020f */
[----:B------:R-:W-:Y:S01]  /*66d0*/  LEA.HI R15, R9, R84, RZ, 0x6 ;  /* 0x00000054090f7211 */ /* 0x000fe200078f30ff */
[C---:B------:R-:W-:Y:S01]  /*66e0*/  IMAD R6, R21.reuse, c[0x0][0x20c], R6 ;  /* 0x0000830015067a24 */ /* 0x040fe200078e0206 */
[----:B------:R-:W-:Y:S01]  /*66f0*/  LOP3.LUT R14, R14, 0x1c0, RZ, 0xc0, !PT ;  /* 0x000001c00e0e7812 */ /* 0x000fe200078ec0ff */
[----:B------:R-:W-:-:S04]  /*6700*/  IMAD.WIDE.U32 R20, R21, c[0x0][0x208], R16 ;  /* 0x0000820015147a25 */ /* 0x000fc800078e0010 */
[----:B------:R-:W-:-:S04]  /*6710*/  IMAD.WIDE.U32 R18, R18, c[0x0][0x1a8], R24 ;  /* 0x00006a0012127a25 */ /* 0x000fc800078e0018 */
[----:B------:R-:W-:Y:S01]  /*6720*/  IMAD.IADD R21, R21, 0x1, R6 ;  /* 0x0000000115157824 */ /* 0x000fe200078e0206 */
[----:B------:R-:W-:Y:S01]  /*6730*/  IADD3 R19, R19, R0, RZ ;  /* 0x0000000013137210 */ /* 0x000fe20007ffe0ff */
[----:B------:R-:W-:Y:S01]  /*6740*/  IMAD.SHL.U32 R2, R2, 0x40, RZ ;  /* 0x0000004002027824 */ /* 0x000fe200078e00ff */
[C---:B------:R-:W-:Y:S01]  /*6750*/  LEA R6, P3, R18.reuse, c[0x0][0x160], 0x1 ;  /* 0x0000580012067a11 */ /* 0x040fe200078608ff */
[----:B------:R-:W-:Y:S02]  /*6760*/  IMAD.SHL.U32 R15, R15, 0x8, RZ ;  /* 0x000000080f0f7824 */ /* 0x000fe400078e00ff */
[C---:B------:R-:W-:Y:S01]  /*6770*/  IMAD.WIDE.U32 R196, R185.reuse, c[0x0][0x1e8], R22 ;  /* 0x00007a00b9c47a25 */ /* 0x040fe200078e0016 */
[----:B------:R-:W-:Y:S02]  /*6780*/  LEA.HI.X R0, R18, c[0x0][0x164], R19, 0x1, P3 ;  /* 0x0000590012007a11 */ /* 0x000fe400018f0c13 */
[----:B------:R-:W-:Y:S01]  /*6790*/  ISETP.NE.U32.AND P3, PT, RZ, c[0x0][0x350], PT ;  /* 0x0000d400ff007a0c */ /* 0x000fe20003f65070 */
[----:B------:R-:W-:Y:S01]  /*67a0*/  IMAD.WIDE.U32 R20, R185, c[0x0][0x210], R20 ;  /* 0x00008400b9147a25 */ /* 0x000fe200078e0014 */
[----:B------:R-:W-:Y:S01]  /*67b0*/  LOP3.LUT R192, R192, 0xfffffe00, R15, 0xf8, !PT ;  /* 0xfffffe00c0c07812 */ /* 0x000fe200078ef80f */
[----:B------:R1:W3:Y:S01]  /*67c0*/  SHFL.IDX PT, R18, R6, RZ, 0x181f ;  /* 0x00181fff06127589 */ /* 0x0002e200000e0000 */
[----:B------:R-:W-:Y:S01]  /*67d0*/  ISETP.NE.AND.EX P3, PT, RZ, c[0x0][0x354], PT, P3 ;  /* 0x0000d500ff007a0c */ /* 0x000fe20003f65330 */
[----:B------:R-:W-:-:S02]  /*67e0*/  IMAD R15, R85, 0x80, R5 ;  /* 0x00000080550f7824 */ /* 0x000fc400078e0205 */
[----:B------:R1:W4:Y:S01]  /*67f0*/  SHFL.IDX PT, R19, R0, RZ, 0x181f ;  /* 0x00181fff00137589 */ /* 0x00032200000e0000 */
[--C-:B--2---:R-:W-:Y:S01]  /*6800*/  @P0 SHF.R.S32.HI R13, RZ, 0x1f, R4.reuse ;  /* 0x0000001fff0d0819 */ /* 0x104fe20000011404 */
[----:B------:R-:W-:Y:S02]  /*6810*/  @P0 IMAD.MOV.U32 R12, RZ, RZ, R4 ;  /* 0x000000ffff0c0224 */ /* 0x000fe400078e0004 */
[----:B------:R-:W-:Y:S02]  /*6820*/  IMAD R4, R88, c[0x0][0x1e8], RZ ;  /* 0x00007a0058047a24 */ /* 0x000fe400078e02ff */
[----:B------:R-:W-:Y:S01]  /*6830*/  @!P0 IMAD.MOV.U32 R13, RZ, RZ, R11 ;  /* 0x000000ffff0d8224 */ /* 0x000fe200078e000b */
[----:B------:R-:W-:Y:S01]  /*6840*/  P2R R11, PR, RZ, 0x10 ;  /* 0x00000010ff0b7803 */ /* 0x000fe20000000000 */
[----:B------:R-:W-:Y:S02]  /*6850*/  IMAD R11, R185, c[0x0][0x1ec], R4 ;  /* 0x00007b00b90b7a24 */ /* 0x000fe400078e0204 */
[----:B------:R-:W-:-:S02]  /*6860*/  IMAD R4, R3, 0x200, R8 ;  /* 0x0000020003047824 */ /* 0x000fc400078e0208 */
[----:B------:R-:W-:Y:S02]  /*6870*/  IMAD.SHL.U32 R3, R3, 0x8, RZ ;  /* 0x0000000803037824 */ /* 0x000fe400078e00ff */
[----:B------:R-:W-:Y:S01]  /*6880*/  @!P0 IMAD.MOV.U32 R12, RZ, RZ, R184 ;  /* 0x000000ffff0c8224 */ /* 0x000fe200078e00b8 */
[----:B------:R-:W-:Y:S01]  /*6890*/  LOP3.LUT P0, RZ, R7, 0x2, RZ, 0xc0, !PT ;  /* 0x0000000207ff7812 */ /* 0x000fe2000780c0ff */
[----:B------:R-:W-:Y:S01]  /*68a0*/  IMAD.IADD R197, R11, 0x1, R197 ;  /* 0x000000010bc57824 */ /* 0x000fe200078e02c5 */
[----:B------:R-:W-:Y:S01]  /*68b0*/  LOP3.LUT R3, R14, 0x8, R3, 0xf8, !PT ;  /* 0x000000080e037812 */ /* 0x000fe200078ef803 */
[----:B------:R-:W-:Y:S01]  /*68c0*/  IMAD R88, R88, c[0x0][0x210], RZ ;  /* 0x0000840058587a24 */ /* 0x000fe200078e02ff */
[----:B------:R-:W-:Y:S02]  /*68d0*/  SHF.R.U32.HI R14, RZ, 0x3, R14 ;  /* 0x00000003ff0e7819 */ /* 0x000fe4000001160e */
[----:B------:R-:W-:Y:S01]  /*68e0*/  LEA.HI R11, R9, R84, RZ, 0x3 ;  /* 0x00000054090b7211 */ /* 0x000fe200078f18ff */
[----:B------:R-:W-:Y:S01]  /*68f0*/  IMAD R88, R185, c[0x0][0x214], R88 ;  /* 0x00008500b9587a24 */ /* 0x000fe200078e0258 */
[----:B------:R-:W-:-:S02]  /*6900*/  LOP3.LUT R3, R3, R14, RZ, 0x3c, !PT ;  /* 0x0000000e03037212 */ /* 0x000fc400078e3cff */
[----:B------:R-:W-:Y:S01]  /*6910*/  SEL R194, R12, RZ, !P3 ;  /* 0x000000ff0cc27207 */ /* 0x000fe20005800000 */
[----:B------:R-:W-:Y:S01]  /*6920*/  IMAD.IADD R89, R88, 0x1, R21 ;  /* 0x0000000158597824 */ /* 0x000fe200078e0215 */
[----:B------:R-:W-:Y:S01]  /*6930*/  LOP3.LUT R2, R3, 0xfffffe00, R2, 0xf8, !PT ;  /* 0xfffffe0003027812 */ /* 0x000fe200078ef802 */
[----:B------:R-:W-:Y:S01]  /*6940*/  IMAD.MOV.U32 R3, RZ, RZ, 0x10 ;  /* 0x00000010ff037424 */ /* 0x000fe200078e00ff */
[----:B------:R-:W-:Y:S01]  /*6950*/  SEL R12, R13, RZ, !P3 ;  /* 0x000000ff0d0c7207 */ /* 0x000fe20005800000 */
[----:B------:R-:W-:Y:S01]  /*6960*/  IMAD.WIDE.U32 R196, R194, c[0x0][0x1f0], R196 ;  /* 0x00007c00c2c47a25 */ /* 0x000fe200078e00c4 */
[----:B------:R-:W-:Y:S02]  /*6970*/  LOP3.LUT R11, R11, 0xfffffff8, RZ, 0xc0, !PT ;  /* 0xfffffff80b0b7812 */ /* 0x000fe400078ec0ff */
[----:B------:R-:W-:Y:S01]  /*6980*/  SEL R3, R3, 0xfffffff0, !P0 ;  /* 0xfffffff003037807 */ /* 0x000fe20004000000 */
[C---:B------:R-:W-:Y:S01]  /*6990*/  IMAD R201, R12.reuse, c[0x0][0x1f0], RZ ;  /* 0x00007c000cc97a24 */ /* 0x040fe200078e02ff */
[----:B------:R-:W-:Y:S01]  /*69a0*/  ISETP.GE.AND P0, PT, R15, R42, PT ;  /* 0x0000002a0f00720c */ /* 0x000fe20003f06270 */
[----:B------:R-:W-:Y:S01]  /*69b0*/  IMAD R199, R12, c[0x0][0x218], RZ ;  /* 0x000086000cc77a24 */ /* 0x000fe200078e02ff */
[----:B------:R-:W-:Y:S01]  /*69c0*/  MOV R88, R20 ;  /* 0x0000001400587202 */ /* 0x000fe20000000f00 */
[----:B------:R-:W-:Y:S01]  /*69d0*/  IMAD.IADD R8, R84, 0x1, -R11 ;  /* 0x0000000154087824 */ /* 0x000fe200078e0a0b */
[----:B------:R-:W-:Y:S01]  /*69e0*/  IADD3 R11, R16, 0x40, RZ ;  /* 0x00000040100b7810 */ /* 0x000fe20007ffe0ff */
[----:B------:R-:W-:-:S02]  /*69f0*/  IMAD R201, R194, c[0x0][0x1f4], R201 ;  /* 0x00007d00c2c97a24 */ /* 0x000fc400078e02c9 */
[----:B------:R-:W-:Y:S01]  /*6a00*/  IMAD R199, R194, c[0x0][0x21c], R199 ;  /* 0x00008700c2c77a24 */ /* 0x000fe200078e02c7 */
[C---:B------:R-:W-:Y:S01]  /*6a10*/  ISETP.GE.AND P5, PT, R11.reuse, c[0x0][0x1d4], PT ;  /* 0x000075000b007a0c */ /* 0x040fe20003fa6270 */
[----:B------:R-:W-:Y:S01]  /*6a20*/  IMAD.SHL.U32 R8, R8, 0x8, RZ ;  /* 0x0000000808087824 */ /* 0x000fe200078e00ff */
[----:B------:R-:W-:Y:S01]  /*6a30*/  ISETP.GE.AND P4, PT, R11, c[0x0][0x198], PT ;  /* 0x000066000b007a0c */ /* 0x000fe20003f86270 */
[----:B------:R-:W-:-:S03]  /*6a40*/  IMAD.WIDE.U32 R194, R194, c[0x0][0x218], R88 ;  /* 0x00008600c2c27a25 */ /* 0x000fc600078e0058 */
[----:B------:R-:W-:Y:S01]  /*6a50*/  ISETP.GE.AND P3, PT, R8, c[0x0][0x198], PT ;  /* 0x0000660008007a0c */ /* 0x000fe20003f66270 */
[----:B------:R-:W-:Y:S02]  /*6a60*/  IMAD.IADD R201, R197, 0x1, R201 ;  /* 0x00000001c5c97824 */ /* 0x000fe400078e02c9 */
[----:B------:R-:W-:Y:S01]  /*6a70*/  IMAD.IADD R199, R195, 0x1, R199 ;  /* 0x00000001c3c77824 */ /* 0x000fe200078e02c7 */
[----:B------:R-:W-:Y:S05]  /*6a80*/  @P0 BRA `(.L_x_2005) ;  /* 0x0000011000000947 */ /* 0x000fea0003800000 */
[C---:B-1-34-:R-:W-:Y:S02]  /*6a90*/  IADD3 R12, R8.reuse, 0x80, RZ ;  /* 0x00000080080c7810 */ /* 0x05afe40007ffe0ff */
[----:B------:R-:W-:Y:S02]  /*6aa0*/  SHF.R.S32.HI R14, RZ, 0x1f, R11 ;  /* 0x0000001fff0e7819 */ /* 0x000fe4000001140b */
[----:B------:R-:W-:Y:S02]  /*6ab0*/  LEA R20, P0, R8, R18, 0x1 ;  /* 0x0000001208147211 */ /* 0x000fe400078008ff */
[----:B------:R-:W-:-:S02]  /*6ac0*/  SHF.R.S32.HI R13, RZ, 0x1f, R12 ;  /* 0x0000001fff0d7819 */ /* 0x000fc4000001140c */
[----:B------:R-:W-:Y:S02]  /*6ad0*/  LEA.HI R14, R14, R11, RZ, 0x3 ;  /* 0x0000000b0e0e7211 */ /* 0x000fe400078f18ff */
[----:B------:R-:W-:Y:S02]  /*6ae0*/  LEA.HI.X R21, R8, R19, R17, 0x1, P0 ;  /* 0x0000001308157211 */ /* 0x000fe400000f0c11 */
        /* <DEDUP_REMOVED lines=11> */
.L_x_2005:
[----:B-1-34-:R-:W-:Y:S05]  /*6ba0*/  BSYNC B0 ;  /* 0x0000000000007941 */ /* 0x01afea0003800000 */
.L_x_2004:
        /* <DEDUP_REMOVED lines=8> */
[----:B---3--:R-:W-:Y:S02]  /*6c30*/  LEA R20, P0, R8, R18, 0x1 ;  /* 0x0000001208147211 */ /* 0x008fe400078008ff */
        /* <DEDUP_REMOVED lines=14> */
.L_x_2007:
[----:B------:R-:W-:Y:S05]  /*6d20*/  BSYNC B0 ;  /* 0x0000000000007941 */ /* 0x000fea0003800000 */
.L_x_2006:
[----:B--2---:R-:W-:Y:S01]  /*6d30*/  IADD3 R13, R15, 0x40, RZ ;  /* 0x000000400f0d7810 */ /* 0x004fe20007ffe0ff */
[----:B------:R2:W4:Y:S01]  /*6d40*/  SHFL.IDX PT, R19, R0, 0x2, 0x181f ;  /* 0x00581f0000137f89 */ /* 0x00052200000e0000 */
[----:B------:R-:W-:Y:S02]  /*6d50*/  BSSY B0, `(.L_x_2008) ;  /* 0x0000015000007945 */ /* 0x000fe40003800000 */
[----:B------:R-:W-:Y:S01]  /*6d60*/  ISETP.GE.AND P0, PT, R13, R42, PT ;  /* 0x0000002a0d00720c */ /* 0x000fe20003f06270 */
[----:B---3--:R2:W3:-:S12]  /*6d70*/  SHFL.IDX PT, R18, R6, 0x2, 0x181f ;  /* 0x00581f0006127f89 */ /* 0x0084d800000e0000 */
[----:B------:R-:W-:Y:S05]  /*6d80*/  @P0 BRA `(.L_x_2009) ;  /* 0x0000011000000947 */ /* 0x000fea0003800000 */
[C---:B------:R-:W-:Y:S02]  /*6d90*/  IADD3 R13, R8.reuse, 0x80, RZ ;  /* 0x00000080080d7810 */ /* 0x040fe40007ffe0ff */
[----:B------:R-:W-:Y:S02]  /*6da0*/  SHF.R.S32.HI R14, RZ, 0x1f, R11 ;  /* 0x0000001fff0e7819 */ /* 0x000fe4000001140b */
[----:B---3--:R-:W-:Y:S02]  /*6db0*/  LEA R20, P0, R8, R18, 0x1 ;  /* 0x0000001208147211 */ /* 0x008fe400078008ff */
        /* <DEDUP_REMOVED lines=14> */
.L_x_2009:
[----:B------:R-:W-:Y:S05]  /*6ea0*/  BSYNC B0 ;  /* 0x0000000000007941 */ /* 0x000fea0003800000 */
.L_x_2008:
        /* <DEDUP_REMOVED lines=9> */
[----:B------:R-:W-:Y:S01]  /*6f40*/  IMAD.MOV.U32 R200, RZ, RZ, R196 ;  /* 0x000000ffffc87224 */ /* 0x000fe200078e00c4 */
[----:B------:R-:W-:Y:S01]  /*6f50*/  LEA.HI.SX32 R81, R133, 0xffffffff, 0x1a ;  /* 0xffffffff85517811 */ /* 0x000fe200078fd2ff */
[----:B------:R-:W-:Y:S01]  /*6f60*/  IMAD.MOV.U32 R189, RZ, RZ, 0x5 ;  /* 0x00000005ffbd7424 */ /* 0x000fe200078e00ff */
[----:B------:R-:W-:-:S02]  /*6f70*/  SHF.R.S32.HI R47, RZ, 0x5, R80 ;  /* 0x00000005ff2f7819 */ /* 0x000fc40000011450 */
[----:B------:R-:W-:-:S03]  /*6f80*/  IADD3 R191, R134, 0x100, RZ ;  /* 0x0000010086bf7810 */ /* 0x000fc60007ffe0ff */
[----:B------:R-:W-:-:S04]  /*6f90*/  @!P0 SHF.R.S32.HI R10, RZ, 0x1f, R11 ;  /* 0x0000001fff0a8819 */ /* 0x000fc8000001140b */
[----:B------:R-:W-:Y:S02]  /*6fa0*/  @!P0 LEA.HI R15, R10, R11, RZ, 0x3 ;  /* 0x0000000b0a0f8211 */ /* 0x000fe400078f18ff */
[----:B------:R-:W-:Y:S02]  /*6fb0*/  SHF.R.S32.HI R10, RZ, 0x1f, R81 ;  /* 0x0000001fff0a7819 */ /* 0x000fe40000011451 */
[----:B------:R-:W-:Y:S02]  /*6fc0*/  @!P0 LOP3.LUT R15, R15, 0xfffffff8, RZ, 0xc0, !PT ;  /* 0xfffffff80f0f8812 */ /* 0x000fe400078ec0ff */
[C---:B---3--:R-:W-:Y:S02]  /*6fd0*/  @!P0 LEA R16, P1, R8.reuse, R18, 0x1 ;  /* 0x0000001208108211 */ /* 0x048fe400078208ff */
[C---:B-12-4-:R-:W-:Y:S01]  /*6fe0*/  IADD3 R0, R8.reuse, 0x80, RZ ;  /* 0x0000008008007810 */ /* 0x056fe20007ffe0ff */
[----:B-----5:R-:W-:Y:S01]  /*6ff0*/  @!P0 IMAD.WIDE R22, R15, 0x2, R18 ;  /* 0x000000020f168825 */ /* 0x020fe200078e0212 */
[----:B------:R-:W-:-:S02]  /*7000*/  @!P0 LEA.HI.X R17, R8, R19, R17, 0x1, P1 ;  /* 0x0000001308118211 */ /* 0x000fc400008f0c11 */
[----:B------:R-:W-:Y:S02]  /*7010*/  @!P0 SHF.R.S32.HI R15, RZ, 0x1f, R0 ;  /* 0x0000001fff0f8819 */ /* 0x000fe40000011400 */
[----:B------:R-:W-:Y:S01]  /*7020*/  LOP3.LUT P1, RZ, R186, 0x1, RZ, 0xc0, !PT ;  /* 0x00000001baff7812 */ /* 0x000fe2000782c0ff */
[----:B------:R-:W-:Y:S01]  /*7030*/  @!PT LDS RZ, [RZ] ;  /* 0x00000000fffff984 */ /* 0x000fe20000000800 */
[----:B------:R1:W-:Y:S01]  /*7040*/  @!P0 LDGSTS.E.BYPASS.LTC128B.128 [R134+0x1b100], [R16.64], !P3 ;  /* 0x1b10000010868fae */ /* 0x0003e2000d901d46 */
[----:B------:R-:W-:Y:S01]  /*7050*/  @!P0 LEA.HI R6, R15, R0, RZ, 0x3 ;  /* 0x000000000f068211 */ /* 0x000fe200078f18ff */
[----:B------:R-:W-:Y:S01]  /*7060*/  IMAD.MOV.U32 R15, RZ, RZ, 0x6 ;  /* 0x00000006ff0f7424 */ /* 0x000fe200078e00ff */
[----:B------:R-:W-:Y:S01]  /*7070*/  ISETP.GE.AND P3, PT, R92, 0x41, PT ;  /* 0x000000415c00780c */ /* 0x000fe20003f66270 */
[----:B------:R2:W-:Y:S01]  /*7080*/  @!P0 LDGSTS.E.BYPASS.LTC128B.128 [R134+0x1f100], [R22.64], !P4 ;  /* 0x1f10000016868fae */ /* 0x0005e2000e101d46 */
[----:B------:R-:W-:-:S05]  /*7090*/  @!P0 LOP3.LUT R6, R6, 0xfffffff8, RZ, 0xc0, !PT ;  /* 0xfffffff806068812 */ /* 0x000fca00078ec0ff */
[----:B------:R-:W-:-:S04]  /*70a0*/  @!P0 IMAD.WIDE R20, R6, 0x2, R18 ;  /* 0x0000000206148825 */ /* 0x000fc800078e0212 */
[----:B------:R-:W-:Y:S01]  /*70b0*/  IMAD.MOV.U32 R6, RZ, RZ, c[0x0][0x208] ;  /* 0x00008200ff067624 */ /* 0x000fe200078e00ff */
[----:B------:R3:W-:Y:S03]  /*70c0*/  @!P0 LDGSTS.E.BYPASS.LTC128B.128 [R134+0x23100], [R20.64], !P2 ;  /* 0x2310000014868fae */ /* 0x0007e6000d101d46 */
[C---:B------:R-:W-:Y:S01]  /*70d0*/  IMAD.SHL.U32 R190, R6.reuse, 0x20, RZ ;  /* 0x0000002006be7824 */ /* 0x040fe200078e00ff */
[----:B------:R-:W0:Y:S01]  /*70e0*/  LDGDEPBAR ;  /* 0x00000000000079af */ /* 0x000e220000000000 */
[C---:B-1----:R-:W-:Y:S01]  /*70f0*/  SHF.L.U64.HI R16, R6.reuse, R15, c[0x0][0x20c] ;  /* 0x0000830006107619 */ /* 0x042fe2000001020f */
[----:B------:R-:W-:-:S04]  /*7100*/  IMAD.SHL.U32 R17, R6, 0x40, RZ ;  /* 0x0000004006117824 */ /* 0x000fc800078e00ff */
[----:B------:R-:W-:Y:S02]  /*7110*/  IMAD R14, R16, R81, RZ ;  /* 0x00000051100e7224 */ /* 0x000fe400078e02ff */
[----:B------:R-:W-:-:S04]  /*7120*/  IMAD.WIDE.U32 R18, R81, R17, R198 ;  /* 0x0000001151127225 */ /* 0x000fc800078e00c6 */
[----:B------:R-:W-:Y:S01]  /*7130*/  IMAD R14, R10, R17, R14 ;  /* 0x000000110a0e7224 */ /* 0x000fe200078e020e */
[----:B------:R-:W-:Y:S01]  /*7140*/  BAR.SYNC.DEFER_BLOCKING 0x0 ;  /* 0x0000000000007b1d */ /* 0x000fe20000010000 */
[----:B--2---:R-:W-:Y:S02]  /*7150*/  LEA R22, P0, R18, c[0x0][0x1f8], 0x1 ;  /* 0x00007e0012167a11 */ /* 0x004fe400078008ff */
[----:B------:R-:W-:Y:S01]  /*7160*/  IMAD.IADD R14, R19, 0x1, R14 ;  /* 0x00000001130e7824 */ /* 0x000fe200078e020e */
[----:B------:R-:W-:-:S04]  /*7170*/  @P3 LEA.HI.SX32 R19, R133, 0xfffffffe, 0x1a ;  /* 0xfffffffe85133811 */ /* 0x000fc800078fd2ff */
[----:B------:R-:W-:Y:S01]  /*7180*/  LEA.HI.X R23, R18, c[0x0][0x1fc], R14, 0x1, P0 ;  /* 0x00007f0012177a11 */ /* 0x000fe200000f0c0e */
[----:B------:R-:W-:-:S04]  /*7190*/  IMAD.MOV.U32 R14, RZ, RZ, c[0x0][0x1e0] ;  /* 0x00007800ff0e7624 */ /* 0x000fc800078e00ff */
[C---:B------:R-:W-:Y:S01]  /*71a0*/  IMAD.SHL.U32 R153, R14.reuse, 0x40, RZ ;  /* 0x000000400e997824 */ /* 0x040fe200078e00ff */
[C---:B------:R-:W-:Y:S01]  /*71b0*/  SHF.L.U64.HI R152, R14.reuse, R15, c[0x0][0x1e4] ;  /* 0x000079000e987619 */ /* 0x040fe2000001020f */
[C---:B------:R-:W-:Y:S01]  /*71c0*/  IMAD.SHL.U32 R188, R14.reuse, 0x20, RZ ;  /* 0x000000200ebc7824 */ /* 0x040fe200078e00ff */
[----:B------:R-:W-:Y:S01]  /*71d0*/  @P3 SHF.R.S32.HI R15, RZ, 0x1f, R19 ;  /* 0x0000001fff0f3819 */ /* 0x000fe20000011413 */
[--C-:B---3--:R-:W-:Y:S01]  /*71e0*/  @P3 IMAD.WIDE.U32 R20, R19, R153, R200.reuse ;  /* 0x0000009913143225 */ /* 0x108fe200078e00c8 */
[-C--:B------:R-:W-:Y:S02]  /*71f0*/  SHF.L.U64.HI R187, R14, R189.reuse, c[0x0][0x1e4] ;  /* 0x000079000ebb7619 */ /* 0x080fe400000102bd */
[----:B------:R-:W-:Y:S01]  /*7200*/  SHF.L.U64.HI R189, R6, R189, c[0x0][0x20c] ;  /* 0x0000830006bd7619 */ /* 0x000fe200000102bd */
[----:B------:R-:W-:Y:S01]  /*7210*/  @P3 IMAD R18, R152, R19, RZ ;  /* 0x0000001398123224 */ /* 0x000fe200078e02ff */
[----:B------:R-:W-:Y:S01]  /*7220*/  P2R R14, PR, RZ, 0x8 ;  /* 0x00000008ff0e7803 */ /* 0x000fe20000000000 */
[----:B------:R-:W-:-:S04]  /*7230*/  IMAD.WIDE.U32 R24, R81, R153, R200 ;  /* 0x0000009951187225 */ /* 0x000fc800078e00c8 */
[----:B------:R-:W-:Y:S01]  /*7240*/  @P3 IMAD R15, R15, R153, R18 ;  /* 0x000000990f0f3224 */ /* 0x000fe200078e0212 */
[----:B------:R-:W-:Y:S01]  /*7250*/  @P3 LEA R18, P0, R20, c[0x0][0x1c8], 0x1 ;  /* 0x0000720014123a11 */ /* 0x000fe200078008ff */
[----:B------:R-:W-:Y:S02]  /*7260*/  IMAD.SHL.U32 R6, R190, 0x2, RZ ;  /* 0x00000002be067824 */ /* 0x000fe400078e00ff */
[----:B------:R-:W-:-:S05]  /*7270*/  @P3 IMAD.IADD R15, R21, 0x1, R15 ;  /* 0x00000001150f3824 */ /* 0x000fca00078e020f */
[----:B------:R-:W-:Y:S01]  /*7280*/  @P3 LEA.HI.X R19, R20, c[0x0][0x1cc], R15, 0x1, P0 ;  /* 0x0000730014133a11 */ /* 0x000fe200000f0c0f */
[----:B------:R-:W-:Y:S02]  /*7290*/  IMAD R15, R152, R81, RZ ;  /* 0x00000051980f7224 */ /* 0x000fe400078e02ff */
[----:B------:R-:W-:Y:S02]  /*72a0*/  IMAD.IADD R20, R92, 0x1, -R5 ;  /* 0x000000015c147824 */ /* 0x000fe400078e0a05 */
[----:B------:R-:W-:Y:S02]  /*72b0*/  IMAD R15, R10, R153, R15 ;  /* 0x000000990a0f7224 */ /* 0x000fe400078e020f */
[----:B------:R-:W-:Y:S02]  /*72c0*/  IMAD R10, R81, -0x40, R20 ;  /* 0xffffffc0510a7824 */ /* 0x000fe400078e0214 */
        /* <DEDUP_REMOVED lines=10> */
[----:B------:R1:W-:Y:S01]  /*7370*/  @P4 LDGSTS.E.BYPASS.LTC128B.128 [R134+0x10100], [R26.64+0x100], !P1 ;  /* 0x101001001a864fae */ /* 0x0003e2000c901d46 */
[----:B------:R-:W-:Y:S02]  /*7380*/  IADD3 R28, P4, R6, R22, RZ ;  /* 0x00000016061c7210 */ /* 0x000fe40007f9e0ff */
[----:B------:R-:W-:-:S05]  /*7390*/  @P0 IADD3 R5, P2, R188, R24, RZ ;  /* 0x00000018bc050210 */ /* 0x000fca0007f5e0ff */
[----:B------:R-:W-:Y:S01]  /*73a0*/  @P0 IMAD.X R20, R187, 0x1, R20, P2 ;  /* 0x00000001bb140824 */ /* 0x000fe200010e0614 */
[----:B------:R-:W-:-:S04]  /*73b0*/  @P0 LEA R24, P2, R5, c[0x0][0x1c8], 0x1 ;  /* 0x0000720005180a11 */ /* 0x000fc800078408ff */
[----:B------:R-:W-:Y:S02]  /*73c0*/  @P0 LEA.HI.X R25, R5, c[0x0][0x1cc], R20, 0x1, P2 ;  /* 0x0000730005190a11 */ /* 0x000fe400010f0c14 */
[----:B------:R-:W-:Y:S02]  /*73d0*/  ISETP.GE.AND P2, PT, R8, c[0x0][0x1d4], PT ;  /* 0x0000750008007a0c */ /* 0x000fe40003f46270 */
[----:B------:R-:W-:Y:S01]  /*73e0*/  SHF.L.U64.HI R5, R190, 0x1, R189 ;  /* 0x00000001be057819 */ /* 0x000fe200000102bd */
[----:B------:R1:W-:Y:S04]  /*73f0*/  @P0 LDGSTS.E.BYPASS.LTC128B.128 [R134+0xd100], [R24.64], !P6 ;  /* 0x0d10000018860fae */ /* 0x0003e8000f101d46 */
[----:B------:R1:W-:Y:S01]  /*7400*/  @P0 LDGSTS.E.BYPASS.LTC128B.128 [R134+0xf100], [R24.64+0x80], !P5 ;  /* 0x0f10008018860fae */ /* 0x0003e2000e901d46 */
[----:B------:R-:W-:Y:S01]  /*7410*/  IMAD.X R29, R5, 0x1, R23, P4 ;  /* 0x00000001051d7824 */ /* 0x000fe200020e0617 */
[----:B------:R-:W-:-:S02]  /*7420*/  @P3 LEA R20, P4, R188, R18, 0x1 ;  /* 0x00000012bc143211 */ /* 0x000fc400078808ff */
[----:B------:R1:W-:Y:S01]  /*7430*/  @P0 LDGSTS.E.BYPASS.LTC128B.128 [R134+0x11100], [R24.64+0x100], !P1 ;  /* 0x1110010018860fae */ /* 0x0003e2000c901d46 */
[----:B------:R-:W-:Y:S02]  /*7440*/  ISETP.LT.OR P0, PT, R10, 0x1, P2 ;  /* 0x000000010a00780c */ /* 0x000fe40001701670 */
        /* <DEDUP_REMOVED lines=31> */
.L_x_2010:
[----:B------:R-:W-:Y:S01]  /*7640*/  SHF.R.S32.HI R8, RZ, 0x1f, R86 ;  /* 0x0000001fff087819 */ /* 0x000fe20000011456 */
[----:B------:R-:W-:Y:S01]  /*7650*/  IMAD.WIDE.U32 R12, R86, c[0x0][0x280], RZ ;  /* 0x0000a000560c7a25 */ /* 0x000fe200078e00ff */
[----:B------:R-:W-:Y:S01]  /*7660*/  ULDC.U8 UR4, c[0x0][0x298] ;  /* 0x0000a60000047ab9 */ /* 0x000fe20000000000 */
[-C--:B-1----:R-:W-:Y:S01]  /*7670*/  LEA.HI R18, R9, R84.reuse, RZ, 0x2 ;  /* 0x0000005409127211 */ /* 0x082fe200078f10ff */
[----:B------:R-:W-:Y:S01]  /*7680*/  BSSY B2, `(.L_x_2011) ;  /* 0x00005be000027945 */ /* 0x000fe20003800000 */
[----:B------:R-:W-:Y:S01]  /*7690*/  IMAD R11, R8, c[0x0][0x280], RZ ;  /* 0x0000a000080b7a24 */ /* 0x000fe200078e02ff */
[----:B------:R-:W-:Y:S02]  /*76a0*/  LEA R34, P0, R12, c[0x0][0x270], 0x1 ;  /* 0x00009c000c227a11 */ /* 0x000fe400078008ff */
[----:B------:R-:W-:Y:S01]  /*76b0*/  LOP3.LUT R9, R18, 0xfffffffc, RZ, 0xc0, !PT ;  /* 0xfffffffc12097812 */ /* 0x000fe200078ec0ff */
[----:B------:R-:W-:Y:S01]  /*76c0*/  IMAD R10, R86, c[0x0][0x284], R11 ;  /* 0x0000a100560a7a24 */ /* 0x000fe200078e020b */
[----:B------:R-:W-:Y:S01]  /*76d0*/  SHF.R.S32.HI R18, RZ, 0x2, R18 ;  /* 0x00000002ff127819 */ /* 0x000fe20000011412 */
[----:B------:R-:W-:Y:S01]  /*76e0*/  IMAD R11, R8, c[0x0][0x290], RZ ;  /* 0x0000a400080b7a24 */ /* 0x000fe200078e02ff */
[----:B------:R-:W-:Y:S01]  /*76f0*/  IADD3 R44, -R9, R84, RZ ;  /* 0x00000054092c7210 */ /* 0x000fe20007ffe1ff */
[----:B------:R-:W-:-:S02]  /*7700*/  IMAD.IADD R10, R10, 0x1, R13 ;  /* 0x000000010a0a7824 */ /* 0x000fc400078e020d */
[----:B------:R-:W-:Y:S01]  /*7710*/  IMAD R8, R86, c[0x0][0x294], R11 ;  /* 0x0000a50056087a24 */ /* 0x000fe200078e020b */
[----:B------:R-:W-:Y:S01]  /*7720*/  SHF.L.U32 R27, R44, 0x3, RZ ;  /* 0x000000032c1b7819 */ /* 0x000fe200000006ff */
[----:B------:R-:W-:Y:S01]  /*7730*/  IMAD R19, R85, 0x80, R18 ;  /* 0x0000008055137824 */ /* 0x000fe200078e0212 */
[----:B------:R-:W-:Y:S01]  /*7740*/  LEA.HI.X R35, R12, c[0x0][0x274], R10, 0x1, P0 ;  /* 0x00009d000c237a11 */ /* 0x000fe200000f0c0a */
[----:B------:R-:W-:-:S04]  /*7750*/  IMAD.WIDE.U32 R12, R86, c[0x0][0x290], RZ ;  /* 0x0000a400560c7a25 */ /* 0x000fc800078e00ff */
[----:B------:R-:W-:Y:S01]  /*7760*/  IMAD.IADD R8, R8, 0x1, R13 ;  /* 0x0000000108087824 */ /* 0x000fe200078e020d */
[----:B------:R-:W-:-:S04]  /*7770*/  LEA R36, P0, R12, c[0x0][0x288], 0x1 ;  /* 0x0000a2000c247a11 */ /* 0x000fc800078008ff */
        /* <DEDUP_REMOVED lines=81> */
.L_x_2014:
[----:B------:R-:W-:Y:S05]  /*7c90*/  BSYNC B0 ;  /* 0x0000000000007941 */ /* 0x000fea0003800000 */
.L_x_2013:
[----:B----4-:R-:W-:Y:S01]  /*7ca0*/  SHF.R.S32.HI R13, RZ, 0x1f, R18 ;  /* 0x0000001fff0d7819 */ /* 0x010fe20000011412 */
[----:B------:R-:W-:Y:S01]  /*7cb0*/  IMAD R43, R85, -0x80, R42 ;  /* 0xffffff80552b7824 */ /* 0x000fe200078e022a */
[--C-:B-----5:R-:W-:Y:S01]  /*7cc0*/  SHF.R.U64 R61, R32, 0x10, R33.reuse ;  /* 0x00000010203d7819 */ /* 0x120fe20000001221 */
[----:B------:R-:W-:Y:S01]  /*7cd0*/  IMAD.MOV.U32 R41, RZ, RZ, R33 ;  /* 0x000000ffff297224 */ /* 0x000fe200078e0021 */
[----:B------:R-:W-:Y:S01]  /*7ce0*/  LEA.HI R13, R13, R18, RZ, 0x3 ;  /* 0x000000120d0d7211 */ /* 0x000fe200078f18ff */
[----:B------:R-:W-:Y:S01]  /*7cf0*/  IMAD.MOV.U32 R37, RZ, RZ, R31 ;  /* 0x000000ffff257224 */ /* 0x000fe200078e001f */
[----:B------:R-:W-:Y:S01]  /*7d00*/  IMNMX R43, R43, 0x80, PT ;  /* 0x000000802b2b7817 */ /* 0x000fe20003800200 */
[----:B------:R-:W-:Y:S01]  /*7d10*/  IMAD.MOV.U32 R64, RZ, RZ, R32 ;  /* 0x000000ffff407224 */ /* 0x000fe200078e0020 */
[----:B------:R-:W-:Y:S01]  /*7d20*/  LOP3.LUT R13, R13, 0xfffffff8, RZ, 0xc0, !PT ;  /* 0xfffffff80d0d7812 */ /* 0x000fe200078ec0ff */
[----:B------:R-:W-:Y:S01]  /*7d30*/  IMAD.MOV.U32 R62, RZ, RZ, R30 ;  /* 0x000000ffff3e7224 */ /* 0x000fe200078e001e */
[----:B------:R-:W-:Y:S01]  /*7d40*/  SHF.R.U32.HI R39, RZ, 0x10, R33 ;  /* 0x00000010ff277819 */ /* 0x000fe20000011621 */
[----:B------:R-:W-:Y:S01]  /*7d50*/  IMAD.MOV.U32 R33, RZ, RZ, R29 ;  /* 0x000000ffff217224 */ /* 0x000fe200078e001d */
[----:B------:R-:W-:Y:S01]  /*7d60*/  SHF.R.U64 R59, R30, 0x10, R31 ;  /* 0x000000101e3b7819 */ /* 0x000fe2000000121f */
[----:B------:R-:W-:Y:S01]  /*7d70*/  IMAD.IADD R13, R18, 0x1, -R13 ;  /* 0x00000001120d7824 */ /* 0x000fe200078e0a0d */
[----:B------:R-:W-:Y:S01]  /*7d80*/  SHF.R.U32.HI R35, RZ, 0x10, R31 ;  /* 0x00000010ff237819 */ /* 0x000fe2000001161f */
[----:B------:R-:W-:Y:S01]  /*7d90*/  IMAD.MOV.U32 R54, RZ, RZ, R14 ;  /* 0x000000ffff367224 */ /* 0x000fe200078e000e */
[--C-:B------:R-:W-:Y:S01]  /*7da0*/  SHF.R.U64 R57, R28, 0x10, R29.reuse ;  /* 0x000000101c397819 */ /* 0x100fe2000000121d */
        /* <DEDUP_REMOVED lines=13> */
[--C-:B------:R-:W-:Y:S01]  /*7e80*/  SHF.R.U64 R50, R48, 0x10, R49.reuse ;  /* 0x0000001030327819 */ /* 0x100fe20000001231 */
[----:B------:R-:W-:Y:S01]  /*7e90*/  IMAD.MOV.U32 R36, RZ, RZ, R44 ;  /* 0x000000ffff247224 */ /* 0x000fe200078e002c */
[----:B------:R-:W-:Y:S01]  /*7ea0*/  LOP3.LUT R12, R27, R12, RZ, 0x3c, !PT ;  /* 0x0000000c1b0c7212 */ /* 0x000fe200078e3cff */
[----:B------:R-:W-:Y:S01]  /*7eb0*/  IMAD.MOV.U32 R32, RZ, RZ, R10 ;  /* 0x000000ffff207224 */ /* 0x000fe200078e000a */
[----:B------:R-:W-:Y:S01]  /*7ec0*/  SHF.R.U32.HI R38, RZ, 0x10, R49 ;  /* 0x00000010ff267819 */ /* 0x000fe20000011631 */
[----:B------:R-:W-:Y:S01]  /*7ed0*/  IMAD.MOV.U32 R49, RZ, RZ, R45 ;  /* 0x000000ffff317224 */ /* 0x000fe200078e002d */
[--C-:B------:R-:W-:Y:S01]  /*7ee0*/  SHF.R.U64 R55, R24, 0x10, R25.reuse ;  /* 0x0000001018377819 */ /* 0x100fe20000001219 */
[----:B------:R-:W-:Y:S01]  /*7ef0*/  IMAD R21, R47, 0x200, R12 ;  /* 0x000002002f157824 */ /* 0x000fe200078e020c */
[----:B------:R-:W-:Y:S01]  /*7f00*/  SHF.R.U32.HI R27, RZ, 0x10, R25 ;  /* 0x00000010ff1b7819 */ /* 0x000fe20000011619 */
        /* <DEDUP_REMOVED lines=59> */
[--C-:B------:R-:W-:Y:S02]  /*82c0*/  HADD2.F32 R42, -RZ, R40.reuse.H1_H1 ;  /* 0x30000028ff2a7230 */ /* 0x100fe40000004100 */
[----:B------:R-:W-:Y:S02]  /*82d0*/  HADD2.F32 R49, -RZ, R39.H1_H1 ;  /* 0x30000027ff317230 */ /* 0x000fe40000004100 */
[----:B------:R-:W-:Y:S02]  /*82e0*/  HADD2.F32 R50, -RZ, R41.H1_H1 ;  /* 0x30000029ff327230 */ /* 0x000fe40000004100 */
[----:B------:R-:W-:Y:S02]  /*82f0*/  HADD2.F32 R53, -RZ, R40.H0_H0 ;  /* 0x20000028ff357230 */ /* 0x000fe40000004100 */
[--C-:B-1----:R-:W-:Y:S02]  /*8300*/  HADD2.F32 R45, -RZ, R8.reuse.H0_H0 ;  /* 0x20000008ff2d7230 */ /* 0x102fe40000004100 */
[----:B------:R-:W-:-:S02]  /*8310*/  HADD2.F32 R47, -RZ, R8.H1_H1 ;  /* 0x30000008ff2f7230 */ /* 0x000fc40000004100 */
[--C-:B------:R-:W-:Y:S01]  /*8320*/  HADD2.F32 R8, -RZ, R9.reuse.H0_H0 ;  /* 0x20000009ff087230 */ /* 0x100fe20000004100 */
[-C--:B------:R-:W-:Y:S01]  /*8330*/  FMUL.FTZ R52, R45, R42.reuse ;  /* 0x0000002a2d347220 */ /* 0x080fe20000410000 */
[----:B------:R-:W-:Y:S01]  /*8340*/  HADD2.F32 R44, -RZ, R9.H1_H1 ;  /* 0x30000009ff2c7230 */ /* 0x000fe20000004100 */
[C---:B------:R-:W-:Y:S01]  /*8350*/  FMUL.FTZ R48, R47.reuse, R42 ;  /* 0x0000002a2f307220 */ /* 0x040fe20000410000 */
[--C-:B------:R-:W-:Y:S01]  /*8360*/  HADD2.F32 R9, -RZ, R10.reuse.H0_H0 ;  /* 0x2000000aff097230 */ /* 0x100fe20000004100 */
[-C--:B------:R-:W-:Y:S01]  /*8370*/  FFMA.FTZ R47, R47, R50.reuse, R52 ;  /* 0x000000322f2f7223 */ /* 0x080fe20000010034 */
[----:B------:R-:W-:Y:S01]  /*8380*/  HADD2.F32 R46, -RZ, R10.H1_H1 ;  /* 0x3000000aff2e7230 */ /* 0x000fe20000004100 */
[----:B------:R-:W-:Y:S01]  /*8390*/  FFMA.FTZ R48, R45, R50, -R48 ;  /* 0x000000322d307223 */ /* 0x000fe20000010830 */
[--C-:B------:R-:W-:Y:S02]  /*83a0*/  HADD2.F32 R10, -RZ, R11.reuse.H0_H0 ;  /* 0x2000000bff0a7230 */ /* 0x100fe40000004100 */
[----:B------:R-:W-:-:S02]  /*83b0*/  HADD2.F32 R51, -RZ, R11.H1_H1 ;  /* 0x3000000bff337230 */ /* 0x000fc40000004100 */
[----:B------:R-:W-:Y:S02]  /*83c0*/  HADD2.F32 R11, -RZ, R38.H1_H1 ;  /* 0x30000026ff0b7230 */ /* 0x000fe40000004100 */
[----:B------:R-:W-:-:S03]  /*83d0*/  HADD2.F32 R50, -RZ, R41.H0_H0 ;  /* 0x20000029ff327230 */ /* 0x000fc60000004100 */
[-C--:B------:R-:W-:Y:S02]  /*83e0*/  FMUL.FTZ R42, R44, R11.reuse ;  /* 0x0000000b2c2a7220 */ /* 0x080fe40000410000 */
[C---:B------:R-:W-:Y:S02]  /*83f0*/  FMUL.FTZ R11, R8.reuse, R11 ;  /* 0x0000000b080b7220 */ /* 0x040fe40000410000 */
[-C--:B------:R-:W-:Y:S01]  /*8400*/  FFMA.FTZ R42, R8, R49.reuse, -R42 ;  /* 0x00000031082a7223 */ /* 0x080fe2000001082a */
[----:B------:R-:W-:Y:S01]  /*8410*/  HADD2.F32 R8, -RZ, R38.H0_H0 ;  /* 0x20000026ff087230 */ /* 0x000fe20000004100 */
[----:B------:R-:W-:Y:S01]  /*8420*/  FFMA.FTZ R49, R44, R49, R11 ;  /* 0x000000312c317223 */ /* 0x000fe2000001000b */
[----:B------:R-:W-:Y:S01]  /*8430*/  HADD2.F32 R44, -RZ, R39.H0_H0 ;  /* 0x20000027ff2c7230 */ /* 0x000fe20000004100 */
[-C--:B------:R-:W-:Y:S02]  /*8440*/  FMUL.FTZ R11, R46, R53.reuse ;  /* 0x000000352e0b7220 */ /* 0x080fe40000410000 */
[----:B------:R-:W-:-:S02]  /*8450*/  FMUL.FTZ R53, R9, R53 ;  /* 0x0000003509357220 */ /* 0x000fc40000410000 */
[-C--:B------:R-:W-:Y:S02]  /*8460*/  FMUL.FTZ R45, R51, R8.reuse ;  /* 0x00000008332d7220 */ /* 0x080fe40000410000 */
[----:B------:R-:W-:Y:S02]  /*8470*/  FMUL.FTZ R8, R10, R8 ;  /* 0x000000080a087220 */ /* 0x000fe40000410000 */
[----:B------:R-:W-:Y:S01]  /*8480*/  FFMA.FTZ R11, R9, R50, -R11 ;  /* 0x00000032090b7223 */ /* 0x000fe2000001080b */
[----:B------:R-:W-:Y:S01]  /*8490*/  F2FP.PACK_AB R9, R49, R42 ;  /* 0x0000002a3109723e */ /* 0x000fe200000000ff */
[----:B------:R-:W-:Y:S02]  /*84a0*/  FFMA.FTZ R46, R46, R50, R53 ;  /* 0x000000322e2e7223 */ /* 0x000fe40000010035 */
[-C--:B------:R-:W-:Y:S02]  /*84b0*/  FFMA.FTZ R45, R10, R44.reuse, -R45 ;  /* 0x0000002c0a2d7223 */ /* 0x080fe4000001082d */
[----:B------:R-:W-:Y:S01]  /*84c0*/  FFMA.FTZ R44, R51, R44, R8 ;  /* 0x0000002c332c7223 */ /* 0x000fe20000010008 */
[----:B------:R-:W-:-:S02]  /*84d0*/  F2FP.PACK_AB R10, R46, R11 ;  /* 0x0000000b2e0a723e */ /* 0x000fc400000000ff */
[----:B------:R-:W-:Y:S02]  /*84e0*/  F2FP.PACK_AB R8, R47, R48 ;  /* 0x000000302f08723e */ /* 0x000fe400000000ff */
[----:B------:R-:W-:-:S05]  /*84f0*/  F2FP.PACK_AB R11, R44, R45 ;  /* 0x0000002d2c0b723e */ /* 0x000fca00000000ff */
[----:B------:R1:W-:Y:S02]  /*8500*/  STS.128 [R21], R8 ;  /* 0x0000000815007388 */ /* 0x0003e40000000c00 */
.L_x_2018:
[----:B------:R-:W-:Y:S05]  /*8510*/  BSYNC B0 ;  /* 0x0000000000007941 */ /* 0x000fea0003800000 */
.L_x_2017:
[----:B-1----:R-:W-:Y:S01]  /*8520*/  IADD3 R8, R20, 0x10, RZ ;  /* 0x0000001014087810 */ /* 0x002fe20007ffe0ff */
[----:B------:R-:W-:Y:S03]  /*8530*/  BSSY B0, `(.L_x_2019) ;  /* 0x0000029000007945 */ /* 0x000fe60003800000 */
[----:B------:R-:W-:-:S13]  /*8540*/  ISETP.GE.AND P0, PT, R8, c[0x0][0x27c], PT ;  /* 0x00009f0008007a0c */ /* 0x000fda0003f06270 */
        /* <DEDUP_REMOVED lines=39> */
.L_x_2020:
[----:B------:R-:W-:Y:S05]  /*87c0*/  BSYNC B0 ;  /* 0x0000000000007941 */ /* 0x000fea0003800000 */
.L_x_2019:
[----:B-1----:R-:W-:Y:S01]  /*87d0*/  IADD3 R8, R20, 0x20, RZ ;  /* 0x0000002014087810 */ /* 0x002fe20007ffe0ff */
[----:B------:R-:W-:Y:S03]  /*87e0*/  BSSY B0, `(.L_x_2021) ;  /* 0x0000029000007945 */ /* 0x000fe60003800000 */
[----:B------:R-:W-:-:S13]  /*87f0*/  ISETP.GE.AND P0, PT, R8, c[0x0][0x27c], PT ;  /* 0x00009f0008007a0c */ /* 0x000fda0003f06270 */
[----:B------:R-:W-:Y:S05]  /*8800*/  @P0 BRA `(.L_x_2022) ;  /* 0x0000026000000947 */ /* 0x000fea0003800000 */
[----:B------:R-:W1:Y:S01]  /*8810*/  LDS.128 R8, [R21+0x4000] ;  /* 0x0040000015087984 */ /* 0x000e620000000c00 */
        /* <DEDUP_REMOVED lines=36> */
[----:B------:R1:W-:Y:S02]  /*8a60*/  STS.128 [R21+0x4000], R8 ;  /* 0x0040000815007388 */ /* 0x0003e40000000c00 */
.L_x_2022:
[----:B------:R-:W-:Y:S05]  /*8a70*/  BSYNC B0 ;  /* 0x0000000000007941 */ /* 0x000fea0003800000 */
.L_x_2021:
        /* <DEDUP_REMOVED lines=42> */
.L_x_2024:
[----:B------:R-:W-:Y:S05]  /*8d20*/  BSYNC B0 ;  /* 0x0000000000007941 */ /* 0x000fea0003800000 */
.L_x_2023:
        /* <DEDUP_REMOVED lines=42> */
.L_x_2026:
[----:B------:R-:W-:Y:S05]  /*8fd0*/  BSYNC B0 ;  /* 0x0000000000007941 */ /* 0x000fea0003800000 */
.L_x_2025:
[----:B-1----:R-:W-:-:S04]  /*8fe0*/  IADD3 R8, R20, 0x50, RZ ;  /* 0x0000005014087810 */ /* 0x002fc80007ffe0ff */
[----:B------:R-:W-:-:S13]  /*8ff0*/  ISETP.GE.AND P0, PT, R8, c[0x0][0x27c], PT ;  /* 0x00009f0008007a0c */ /* 0x000fda0003f06270 */
[----:B------:R-:W-:Y:S05]  /*9000*/  @P0 BRA `(.L_x_2016) ;  /* 0x0000026000000947 */ /* 0x000fea0003800000 */
[----:B------:R-:W1:Y:S01]  /*9010*/  LDS.128 R8, [R12+0x8000] ;  /* 0x008000000c087984 */ /* 0x000e620000000c00 */
[----:B------:R-:W-:Y:S02]  /*9020*/  HADD2.F32 R42, -RZ, R15.H1_H1 ;  /* 0x3000000fff2a7230 */ /* 0x000fe40000004100 */
        /* <DEDUP_REMOVED lines=36> */
.L_x_2016:
[----:B------:R-:W-:Y:S05]  /*9270*/  BSYNC B1 ;  /* 0x0000000000017941 */ /* 0x000fea0003800000 */
.L_x_2015:
        /* <DEDUP_REMOVED lines=10> */
[----:B------:R-:W-:Y:S02]  /*9320*/  HADD2.F32 R40, -RZ, R40.H0_H0 ;  /* 0x20000028ff287230 */ /* 0x000fe40000004100 */
[----:B------:R-:W-:Y:S02]  /*9330*/  HADD2.F32 R38, -RZ, R38.H0_H0 ;  /* 0x20000026ff267230 */ /* 0x000fe40000004100 */
[----:B------:R-:W-:-:S02]  /*9340*/  HADD2.F32 R46, -RZ, R41.H1_H1 ;  /* 0x30000029ff2e7230 */ /* 0x000fc40000004100 */
        /* <DEDUP_REMOVED lines=22> */
[----:B------:R-:W-:Y:S01]  /*94b0*/  FFMA.FTZ R43, R41, R9, -R8 ;  /* 0x00000009292b7223 */ /* 0x000fe20000010808 */
[----:B------:R-:W-:Y:S01]  /*94c0*/  F2FP.PACK_AB R9, R47, R18 ;  /* 0x000000122f09723e */ /* 0x000fe200000000ff */
[----:B------:R-:W-:Y:S01]  /*94d0*/  FFMA.FTZ R42, R41, R44, R42 ;  /* 0x0000002c292a7223 */ /* 0x000fe2000001002a */
[----:B------:R-:W-:Y:S01]  /*94e0*/  F2FP.PACK_AB R8, R45, R48 ;  /* 0x000000302d08723e */ /* 0x000fe200000000ff */
[C---:B------:R-:W-:Y:S02]  /*94f0*/  FFMA.FTZ R40, R39.reuse, R10, -R40 ;  /* 0x0000000a27287223 */ /* 0x040fe40000010828 */
[----:B------:R-:W-:Y:S01]  /*9500*/  FFMA.FTZ R11, R39, R11, R38 ;  /* 0x0000000b270b7223 */ /* 0x000fe20000010026 */
[----:B------:R-:W-:-:S04]  /*9510*/  F2FP.PACK_AB R10, R42, R43 ;  /* 0x0000002b2a0a723e */ /* 0x000fc800000000ff */
[----:B------:R-:W-:-:S05]  /*9520*/  F2FP.PACK_AB R11, R11, R40 ;  /* 0x000000280b0b723e */ /* 0x000fca00000000ff */
[----:B------:R1:W-:Y:S02]  /*9530*/  STS.128 [R21+0x2000], R8 ;  /* 0x0020000815007388 */ /* 0x0003e40000000c00 */
.L_x_2029:
[----:B------:R-:W-:Y:S05]  /*9540*/  BSYNC B0 ;  /* 0x0000000000007941 */ /* 0x000fea0003800000 */
.L_x_2028:
        /* <DEDUP_REMOVED lines=42> */
.L_x_2031:
[----:B------:R-:W-:Y:S05]  /*97f0*/  BSYNC B0 ;  /* 0x0000000000007941 */ /* 0x000fea0003800000 */
.L_x_2030:
        /* <DEDUP_REMOVED lines=42> */
.L_x_2033:
[----:B------:R-:W-:Y:S05]  /*9aa0*/  BSYNC B0 ;  /* 0x0000000000007941 */ /* 0x000fea0003800000 */
.L_x_2032:
        /* <DEDUP_REMOVED lines=42> */
.L_x_2035:
[----:B------:R-:W-:Y:S05]  /*9d50*/  BSYNC B0 ;  /* 0x0000000000007941 */ /* 0x000fea0003800000 */
.L_x_2034:
        /* <DEDUP_REMOVED lines=42> */
.L_x_2037:
[----:B------:R-:W-:Y:S05]  /*a000*/  BSYNC B0 ;  /* 0x0000000000007941 */ /* 0x000fea0003800000 */
.L_x_2036:
[----:B------:R-:W-:-:S04]  /*a010*/  IADD3 R20, R20, 0x50, RZ ;  /* 0x0000005014147810 */ /* 0x000fc80007ffe0ff */
[----:B------:R-:W-:-:S13]  /*a020*/  ISETP.GE.AND P0, PT, R20, c[0x0][0x27c], PT ;  /* 0x00009f0014007a0c */ /* 0x000fda0003f06270 */
        /* <DEDUP_REMOVED lines=27> */
[-C--:B------:R-:W-:Y:S02]  /*a1e0*/  FMUL.FTZ R13, R13, R10.reuse ;  /* 0x0000000a0d0d7220 */ /* 0x080fe40000410000 */
[----:B------:R-:W-:Y:S02]  /*a1f0*/  FFMA.FTZ R26, R24, R21, -R26 ;  /* 0x00000015181a7223 */ /* 0x000fe4000001081a */
[----:B------:R-:W-:-:S02]  /*a200*/  FFMA.FTZ R15, R14, R10, -R15 ;  /* 0x0000000a0e0f7223 */ /* 0x000fc4000001080f */
[----:B------:R-:W-:Y:S02]  /*a210*/  FFMA.FTZ R23, R24, R23, R28 ;  /* 0x0000001718177223 */ /* 0x000fe4000001001c */
[----:B------:R-:W-:Y:S01]  /*a220*/  FFMA.FTZ R21, R19, R9, -R8 ;  /* 0x0000000913157223 */ /* 0x000fe20000010808 */
[----:B------:R-:W-:Y:S01]  /*a230*/  F2FP.PACK_AB R9, R25, R18 ;  /* 0x000000121909723e */ /* 0x000fe200000000ff */
[----:B------:R-:W-:Y:S01]  /*a240*/  FFMA.FTZ R20, R19, R22, R20 ;  /* 0x0000001613147223 */ /* 0x000fe20000010014 */
[----:B------:R-:W-:Y:S01]  /*a250*/  F2FP.PACK_AB R8, R23, R26 ;  /* 0x0000001a1708723e */ /* 0x000fe200000000ff */
[----:B------:R-:W-:-:S03]  /*a260*/  FFMA.FTZ R14, R14, R11, R13 ;  /* 0x0000000b0e0e7223 */ /* 0x000fc6000001000d */
[----:B------:R-:W-:Y:S02]  /*a270*/  F2FP.PACK_AB R10, R20, R21 ;  /* 0x00000015140a723e */ /* 0x000fe400000000ff */
[----:B------:R-:W-:-:S05]  /*a280*/  F2FP.PACK_AB R11, R14, R15 ;  /* 0x0000000f0e0b723e */ /* 0x000fca00000000ff */
[----:B------:R1:W-:Y:S01]  /*a290*/  STS.128 [R12+0xa000], R8 ;  /* 0x00a000080c007388 */ /* 0x0003e20000000c00 */
[----:B------:R-:W-:Y:S05]  /*a2a0*/  BRA `(.L_x_2027) ;  /* 0x00002fb000007947 */ /* 0x000fea0003800000 */
.L_x_2012:
        /* <DEDUP_REMOVED lines=52> */
.L_x_2039:
[----:B------:R-:W-:Y:S05]  /*a5f0*/  BSYNC B0 ;  /* 0x0000000000007941 */ /* 0x000fea0003800000 */
.L_x_2038:
[----:B------:R-:W-:Y:S01]  /*a600*/  IMAD R45, R85, -0x80, R42 ;  /* 0xffffff80552d7824 */ /* 0x000fe200078e022a */
[--C-:B-----5:R-:W-:Y:S01]  /*a610*/  SHF.R.U64 R63, R30, 0x10, R31.reuse ;  /* 0x000000101e3f7819 */ /* 0x120fe2000000121f */
[----:B------:R-:W-:Y:S01]  /*a620*/  IMAD.MOV.U32 R64, RZ, RZ, R30 ;  /* 0x000000ffff407224 */ /* 0x000fe200078e001e */
[--C-:B------:R-:W-:Y:S01]  /*a630*/  SHF.R.U32.HI R62, RZ, 0x10, R31.reuse ;  /* 0x00000010ff3e7819 */ /* 0x100fe2000001161f */
[----:B------:R-:W-:Y:S01]  /*a640*/  IMAD.MOV.U32 R43, RZ, RZ, R31 ;  /* 0x000000ffff2b7224 */ /* 0x000fe200078e001f */
[----:B------:R-:W-:Y:S01]  /*a650*/  IMNMX R45, R45, 0x80, PT ;  /* 0x000000802d2d7817 */ /* 0x000fe20003800200 */
[----:B--2---:R-:W-:Y:S01]  /*a660*/  IMAD.MOV.U32 R34, RZ, RZ, R48 ;  /* 0x000000ffff227224 */ /* 0x004fe200078e0030 */
[----:B------:R-:W-:Y:S01]  /*a670*/  SHF.R.U64 R59, R48, 0x10, R49 ;  /* 0x00000010303b7819 */ /* 0x000fe20000001231 */
[----:B------:R-:W-:Y:S01]  /*a680*/  IMAD.MOV.U32 R60, RZ, RZ, R50 ;  /* 0x000000ffff3c7224 */ /* 0x000fe200078e0032 */
[----:B------:R-:W-:Y:S01]  /*a690*/  ISETP.GE.AND P0, PT, R18, R45, PT ;  /* 0x0000002d1200720c */ /* 0x000fe20003f06270 */
        /* <DEDUP_REMOVED lines=166> */
.L_x_2043:
[----:B------:R-:W-:Y:S05]  /*b100*/  BSYNC B0 ;  /* 0x0000000000007941 */ /* 0x000fea0003800000 */
.L_x_2042:
        /* <DEDUP_REMOVED lines=8> */
[CC--:B------:R-:W-:Y:S01]  /*b190*/  LEA.HI R10, R11.reuse, R12.reuse, RZ, 0x3 ;  /* 0x0000000c0b0a7211 */ /* 0x0c0fe200078f18ff */
        /* <DEDUP_REMOVED lines=97> */
.L_x_2045:
[----:B------:R-:W-:Y:S05]  /*b7b0*/  BSYNC B0 ;  /* 0x0000000000007941 */ /* 0x000fea0003800000 */
.L_x_2044:
[----:B-1----:R-:W-:-:S04]  /*b7c0*/  IADD3 R12, R27, 0x40, RZ ;  /* 0x000000401b0c7810 */ /* 0x002fc80007ffe0ff */
        /* <DEDUP_REMOVED lines=104> */
.L_x_2041:
[----:B------:R-:W-:Y:S05]  /*be50*/  BSYNC B1 ;  /* 0x0000000000017941 */ /* 0x000fea0003800000 */
.L_x_2040:
        /* <DEDUP_REMOVED lines=103> */
.L_x_2047:
[----:B------:R-:W-:Y:S05]  /*c4d0*/  BSYNC B0 ;  /* 0x0000000000007941 */ /* 0x000fea0003800000 */
.L_x_2046:
        /* <DEDUP_REMOVED lines=8> */
[----:B------:R-:W-:Y:S01]  /*c560*/  LEA.HI R15, R12, R11, RZ, 0x3 ;  /* 0x0000000b0c0f7211 */ /* 0x000fe200078f18ff */
        /* <DEDUP_REMOVED lines=11> */
[----:B------:R-:W-:-:S02]  /*c620*/  SHF.R.S32.HI R8, RZ, 0x1f, R13 ;  /* 0x0000001fff087819 */ /* 0x000fc4000001140d */
[----:B------:R-:W-:Y:S01]  /*c630*/  LEA.HI R12, R12, R11, RZ, 0x6 ;  /* 0x0000000b0c0c7211 */ /* 0x000fe200078f30ff */
[----:B------:R-:W-:Y:S01]  /*c640*/  IMAD.SHL.U32 R9, R9, 0x40, RZ ;  /* 0x0000004009097824 */ /* 0x000fe200078e00ff */
[----:B------:R-:W-:Y:S02]  /*c650*/  LOP3.LUT R14, R14, 0x1c0, RZ, 0xc0, !PT ;  /* 0x000001c00e0e7812 */ /* 0x000fe400078ec0ff */
        /* <DEDUP_REMOVED lines=84> */
.L_x_2049:
[----:B------:R-:W-:Y:S05]  /*cba0*/  BSYNC B0 ;  /* 0x0000000000007941 */ /* 0x000fea0003800000 */
.L_x_2048:
[----:B-1----:R-:W-:-:S04]  /*cbb0*/  IADD3 R8, R27, 0x40, RZ ;  /* 0x000000401b087810 */ /* 0x002fc80007ffe0ff */
[----:B------:R-:W-:-:S13]  /*cbc0*/  ISETP.GE.AND P0, PT, R8, c[0x0][0x27c], PT ;  /* 0x00009f0008007a0c */ /* 0x000fda0003f06270 */
[----:B------:R-:W-:Y:S05]  /*cbd0*/  @P0 BRA `(.L_x_2027) ;  /* 0x0000068000000947 */ /* 0x000fea0003800000 */
[----:B------:R-:W-:Y:S01]  /*cbe0*/  SHF.R.S32.HI R13, RZ, 0x1f, R8 ;  /* 0x0000001fff0d7819 */ /* 0x000fe20000011408 */
[----:B------:R-:W-:Y:S01]  /*cbf0*/  HADD2.F32 R33, -RZ, R23.H1_H1 ;  /* 0x30000017ff217230 */ /* 0x000fe20000004100 */
[----:B------:R-:W-:Y:S01]  /*cc00*/  MOV R11, c[0x0][0x27c] ;  /* 0x00009f00000b7a02 */ /* 0x000fe20000000f00 */
[----:B------:R-:W-:Y:S01]  /*cc10*/  HADD2.F32 R37, -RZ, R25.H1_H1 ;  /* 0x30000019ff257230 */ /* 0x000fe20000004100 */
[----:B------:R-:W-:Y:S01]  /*cc20*/  LEA.HI R9, R13, R8, RZ, 0x3 ;  /* 0x000000080d097211 */ /* 0x000fe200078f18ff */
[----:B------:R-:W-:Y:S01]  /*cc30*/  HADD2.F32 R23, -RZ, R23.H0_H0 ;  /* 0x20000017ff177230 */ /* 0x000fe20000004100 */
        /* <DEDUP_REMOVED lines=11> */
[----:B------:R-:W-:Y:S02]  /*ccf0*/  LEA.HI R8, R15, R18, RZ, 0x3 ;  /* 0x000000120f087211 */ /* 0x000fe400078f18ff */
[----:B------:R-:W-:Y:S02]  /*cd00*/  LOP3.LUT R12, R12, 0x1c0, RZ, 0xc0, !PT ;  /* 0x000001c00c0c7812 */ /* 0x000fe400078ec0ff */
[----:B------:R-:W-:Y:S01]  /*cd10*/  LEA.HI R10, R10, R11, RZ, 0x3 ;  /* 0x0000000b0a0a7211 */ /* 0x000fe200078f18ff */
[----:B------:R-:W-:Y:S01]  /*cd20*/  IMAD.SHL.U32 R8, R8, 0x40, RZ ;  /* 0x0000004008087824 */ /* 0x000fe200078e00ff */
        /* <DEDUP_REMOVED lines=19> */
[--C-:B--2---:R-:W-:Y:S01]  /*ce60*/  HADD2.F32 R32, -RZ, R8.reuse.H0_H0 ;  /* 0x20000008ff207230 */ /* 0x104fe20000004100 */
[C---:B------:R-:W-:Y:S01]  /*ce70*/  FMUL.FTZ R39, R33.reuse, R28 ;  /* 0x0000001c21277220 */ /* 0x040fe20000410000 */
[--C-:B------:R-:W-:Y:S01]  /*ce80*/  HADD2.F32 R12, -RZ, R13.reuse.H0_H0 ;  /* 0x2000000dff0c7230 */ /* 0x100fe20000004100 */
[----:B------:R-:W-:Y:S01]  /*ce90*/  FMUL.FTZ R41, R38, R29 ;  /* 0x0000001d26297220 */ /* 0x000fe20000410000 */
[----:B------:R-:W-:Y:S01]  /*cea0*/  HADD2.F32 R30, -RZ, R13.H1_H1 ;  /* 0x3000000dff1e7230 */ /* 0x000fe20000004100 */
[-C--:B------:R-:W-:Y:S01]  /*ceb0*/  FMUL.FTZ R33, R33, R32.reuse ;  /* 0x0000002021217220 */ /* 0x080fe20000410000 */
[----:B------:R-:W-:Y:S01]  /*cec0*/  HADD2.F32 R34, -RZ, R8.H1_H1 ;  /* 0x30000008ff227230 */ /* 0x000fe20000004100 */
[----:B------:R-:W-:Y:S01]  /*ced0*/  FFMA.FTZ R32, R37, R32, R39 ;  /* 0x0000002025207223 */ /* 0x000fe20000010027 */
[--C-:B------:R-:W-:Y:S01]  /*cee0*/  HADD2.F32 R8, -RZ, R9.reuse.H0_H0 ;  /* 0x20000009ff087230 */ /* 0x100fe20000004100 */
[C---:B------:R-:W-:Y:S01]  /*cef0*/  FMUL.FTZ R40, R23.reuse, R12 ;  /* 0x0000000c17287220 */ /* 0x040fe20000410000 */
[----:B------:R-:W-:Y:S01]  /*cf00*/  HADD2.F32 R35, -RZ, R9.H1_H1 ;  /* 0x30000009ff237230 */ /* 0x000fe20000004100 */
[C---:B------:R-:W-:Y:S01]  /*cf10*/  FMUL.FTZ R45, R20.reuse, R30 ;  /* 0x0000001e142d7220 */ /* 0x040fe20000410000 */
[--C-:B------:R-:W-:Y:S01]  /*cf20*/  HADD2.F32 R39, -RZ, R22.reuse.H1_H1 ;  /* 0x30000016ff277230 */ /* 0x100fe20000004100 */
[-C--:B------:R-:W-:Y:S01]  /*cf30*/  FMUL.FTZ R23, R23, R8.reuse ;  /* 0x0000000817177220 */ /* 0x080fe20000410000 */
[----:B------:R-:W-:Y:S01]  /*cf40*/  HADD2.F32 R22, -RZ, R22.H0_H0 ;  /* 0x20000016ff167230 */ /* 0x000fe20000004100 */
[----:B------:R-:W-:Y:S01]  /*cf50*/  FFMA.FTZ R40, R25, R8, R40 ;  /* 0x0000000819287223 */ /* 0x000fe20000010028 */
        /* <DEDUP_REMOVED lines=8> */
[----:B------:R-:W-:Y:S01]  /*cfe0*/  HADD2.F32 R45, -RZ, R24.H0_H0 ;  /* 0x20000018ff2d7230 */ /* 0x000fe20000004100 */
[----:B------:R-:W-:Y:S01]  /*cff0*/  FMUL.FTZ R44, R8, R13 ;  /* 0x0000000d082c7220 */ /* 0x000fe20000410000 */
[----:B------:R-:W-:Y:S01]  /*d000*/  HADD2.F32 R9, -RZ, R10.H0_H0 ;  /* 0x2000000aff097230 */ /* 0x000fe20000004100 */
[----:B------:R-:W-:Y:S01]  /*d010*/  FMUL.FTZ R47, R42, R31 ;  /* 0x0000001f2a2f7220 */ /* 0x000fe20000410000 */
[----:B------:R-:W-:Y:S01]  /*d020*/  HADD2.F32 R34, -RZ, R26.H1_H1 ;  /* 0x3000001aff227230 */ /* 0x000fe20000004100 */
[----:B------:R-:W-:Y:S01]  /*d030*/  FFMA.FTZ R33, R37, R28, -R33 ;  /* 0x0000001c25217223 */ /* 0x000fe20000010821 */
[----:B------:R-:W-:Y:S01]  /*d040*/  HADD2.F32 R36, -RZ, R10.H1_H1 ;  /* 0x3000000aff247230 */ /* 0x000fe20000004100 */
[-C--:B------:R-:W-:Y:S01]  /*d050*/  FMUL.FTZ R8, R8, R9.reuse ;  /* 0x0000000908087220 */ /* 0x080fe20000410000 */
[----:B------:R-:W-:Y:S01]  /*d060*/  HADD2.F32 R15, -RZ, R15.H1_H1 ;  /* 0x3000000fff0f7230 */ /* 0x000fe20000004100 */
[----:B------:R-:W-:Y:S01]  /*d070*/  FFMA.FTZ R20, R34, R9, R44 ;  /* 0x0000000922147223 */ /* 0x000fe2000001002c */
[----:B------:R-:W-:Y:S01]  /*d080*/  HADD2.F32 R10, -RZ, R11.H0_H0 ;  /* 0x2000000bff0a7230 */ /* 0x000fe20000004100 */
[----:B------:R-:W-:Y:S01]  /*d090*/  FMUL.FTZ R42, R42, R36 ;  /* 0x000000242a2a7220 */ /* 0x000fe20000410000 */
[----:B------:R-:W-:Y:S01]  /*d0a0*/  HADD2.F32 R24, -RZ, R19.H0_H0 ;  /* 0x20000013ff187230 */ /* 0x000fe20000004100 */
[C---:B------:R-:W-:Y:S01]  /*d0b0*/  FMUL.FTZ R19, R45.reuse, R14 ;  /* 0x0000000e2d137220 */ /* 0x040fe20000410000 */
[----:B------:R-:W-:Y:S01]  /*d0c0*/  HADD2.F32 R11, -RZ, R11.H1_H1 ;  /* 0x3000000bff0b7230 */ /* 0x000fe20000004100 */
[-C--:B------:R-:W-:Y:S01]  /*d0d0*/  FMUL.FTZ R45, R45, R10.reuse ;  /* 0x0000000a2d2d7220 */ /* 0x080fe20000410000 */
[--C-:B------:R-:W-:Y:S01]  /*d0e0*/  HADD2.F32 R9, -RZ, R21.reuse.H1_H1 ;  /* 0x30000015ff097230 */ /* 0x100fe20000004100 */
[----:B------:R-:W-:Y:S01]  /*d0f0*/  FFMA.FTZ R19, R49, R10, R19 ;  /* 0x0000000a31137223 */ /* 0x000fe20000010013 */
[----:B------:R-:W-:Y:S01]  /*d100*/  HADD2.F32 R26, -RZ, R21.H0_H0 ;  /* 0x20000015ff1a7230 */ /* 0x000fe20000004100 */
[----:B------:R-:W-:-:S02]  /*d110*/  FMUL.FTZ R21, R24, R15 ;  /* 0x0000000f18157220 */ /* 0x000fc40000410000 */
[-C--:B------:R-:W-:Y:S02]  /*d120*/  FMUL.FTZ R10, R24, R11.reuse ;  /* 0x0000000b180a7220 */ /* 0x080fe40000410000 */
[----:B------:R-:W-:Y:S02]  /*d130*/  FFMA.FTZ R24, R26, R11, R21 ;  /* 0x0000000b1a187223 */ /* 0x000fe40000010015 */
        /* <DEDUP_REMOVED lines=18> */
.L_x_2027:
[----:B------:R-:W-:Y:S05]  /*d260*/  BSYNC B2 ;  /* 0x0000000000027941 */ /* 0x000fea0003800000 */
.L_x_2011:
[----:B------:R-:W-:-:S04]  /*d270*/  DEPBAR.LE SB0, 0x2 ;  /* 0x000080800000791a */ /* 0x000fc80000000000 */
[----:B------:R-:W-:Y:S01]  /*d280*/  IMAD.SHL.U32 R44, R0, 0x2, RZ ;  /* 0x00000002002c7824 */ /* 0x000fe200078e00ff */
[----:B------:R-:W-:Y:S01]  /*d290*/  BAR.SYNC.DEFER_BLOCKING 0x0 ;  /* 0x0000000000007b1d */ /* 0x000fe20000010000 */
[----:B------:R-:W-:Y:S01]  /*d2a0*/  IMAD.SHL.U32 R183, R4, 0x2, RZ ;  /* 0x0000000204b77824 */ /* 0x000fe200078e00ff */
[----:B-1----:R-:W-:Y:S01]  /*d2b0*/  @P3 LEA.HI.SX32 R9, R133, 0xfffffffe, 0x1a ;  /* 0xfffffffe85093811 */ /* 0x002fe200078fd2ff */
[----:B------:R-:W-:Y:S01]  /*d2c0*/  IMAD.MOV.U32 R4, RZ, RZ, 0x20 ;  /* 0x00000020ff047424 */ /* 0x000fe200078e00ff */
[----:B------:R-:W-:Y:S01]  /*d2d0*/  LEA R182, R0, 0x18100, 0x1 ;  /* 0x0001810000b67811 */ /* 0x000fe200078e08ff */
[----:B------:R-:W-:Y:S01]  /*d2e0*/  IMAD.SHL.U32 R181, R3, 0x2, RZ ;  /* 0x0000000203b57824 */ /* 0x000fe200078e00ff */
[----:B------:R-:W-:Y:S01]  /*d2f0*/  @P3 SHF.R.S32.HI R8, RZ, 0x1f, R9 ;  /* 0x0000001fff083819 */ /* 0x000fe20000011409 */
[----:B------:R-:W-:Y:S01]  /*d300*/  @P3 IMAD R16, R16, R9, RZ ;  /* 0x0000000910103224 */ /* 0x000fe200078e02ff */
[----:B------:R-:W-:Y:S01]  /*d310*/  SEL R0, R4, 0xffffffe0, !P1 ;  /* 0xffffffe004007807 */ /* 0x000fe20004800000 */
[----:B------:R-:W-:Y:S01]  /*d320*/  @P3 IMAD.WIDE.U32 R10, R9, R17, R198 ;  /* 0x00000011090a3225 */ /* 0x000fe200078e00c6 */
[----:B------:R-:W-:-:S02]  /*d330*/  P2R R135, PR, RZ, 0x2 ;  /* 0x00000002ff877803 */ /* 0x000fc40000000000 */
[----:B------:R-:W-:Y:S01]  /*d340*/  LOP3.LUT P1, RZ, R186, 0x1, RZ, 0xc0, !PT ;  /* 0x00000001baff7812 */ /* 0x000fe2000782c0ff */
[----:B------:R-:W-:Y:S01]  /*d350*/  @P3 IMAD R8, R8, R17, R16 ;  /* 0x0000001108083224 */ /* 0x000fe200078e0210 */
[----:B------:R-:W-:Y:S01]  /*d360*/  @P3 LEA R20, P0, R10, c[0x0][0x1f8], 0x1 ;  /* 0x00007e000a143a11 */ /* 0x000fe200078008ff */
[----:B------:R-:W-:Y:S01]  /*d370*/  IMAD.IADD R3, R182, 0x1, R181 ;  /* 0x00000001b6037824 */ /* 0x000fe200078e02b5 */
[----:B------:R-:W-:Y:S01]  /*d380*/  LOP3.LUT P4, RZ, R7, 0x4, RZ, 0xc0, !PT ;  /* 0x0000000407ff7812 */ /* 0x000fe2000788c0ff */
[----:B------:R-:W-:Y:S02]  /*d390*/  @P3 IMAD.IADD R8, R11, 0x1, R8 ;  /* 0x000000010b083824 */ /* 0x000fe400078e0208 */
[----:B------:R-:W-:Y:S02]  /*d3a0*/  IMAD.IADD R85, R183, 0x1, R0 ;  /* 0x00000001b7557824 */ /* 0x000fe400078e0200 */
[----:B------:R-:W-:Y:S01]  /*d3b0*/  IMAD.MOV.U32 R4, RZ, RZ, 0x40 ;  /* 0x00000040ff047424 */ /* 0x000fe200078e00ff */
[----:B------:R-:W-:Y:S01]  /*d3c0*/  @P3 LEA.HI.X R21, R10, c[0x0][0x1fc], R8, 0x1, P0 ;  /* 0x00007f000a153a11 */ /* 0x000fe200000f0c08 */
[----:B------:R-:W-:Y:S01]  /*d3d0*/  IMAD.SHL.U32 R177, R2, 0x2, RZ ;  /* 0x0000000202b17824 */ /* 0x000fe200078e00ff */
[----:B------:R-:W-:Y:S01]  /*d3e0*/  LDSM.16.M88.4 R44, [R44+0x18100] ;  /* 0x018100002c2c783b */ /* 0x000fe20000000200 */
[----:B------:R-:W-:-:S02]  /*d3f0*/  @P3 IADD3 R68, P0, R6, R20, RZ ;  /* 0x0000001406443210 */ /* 0x000fc40007f1e0ff */
[C---:B------:R-:W-:Y:S01]  /*d400*/  SEL R0, R4.reuse, 0xffffffc0, !P4 ;  /* 0xffffffc004007807 */ /* 0x040fe20006000000 */
[----:B------:R-:W1:Y:S01]  /*d410*/  LDSM.16.M88.4 R32, [R183+0xc100] ;  /* 0x00c10000b720783b */ /* 0x000e620000000200 */
[----:B------:R-:W-:Y:S01]  /*d420*/  SEL R180, R4, 0xffffffc0, !P2 ;  /* 0xffffffc004b47807 */ /* 0x000fe20005000000 */
[----:B------:R-:W-:Y:S02]  /*d430*/  @P3 IMAD.X R69, R5, 0x1, R21, P0 ;  /* 0x0000000105453824 */ /* 0x000fe400000e0615 */
[----:B------:R-:W2:Y:S01]  /*d440*/  LDSM.16.M88.4 R24, [R183+0xc900] ;  /* 0x00c90000b718783b */ /* 0x000ea20000000200 */
[----:B------:R-:W-:Y:S02]  /*d450*/  IMAD.IADD R179, R182, 0x1, R0 ;  /* 0x00000001b6b37824 */ /* 0x000fe400078e0200 */
[----:B------:R-:W-:Y:S01]  /*d460*/  IMAD.IADD R83, R183, 0x1, R180 ;  /* 0x00000001b7537824 */ /* 0x000fe200078e02b4 */
[----:B------:R-:W3:Y:S01]  /*d470*/  LDSM.16.M88.4 R16, [R183+0xd100] ;  /* 0x00d10000b710783b */ /* 0x000ee20000000200 */
[----:B------:R-:W-:-:S02]  /*d480*/  IMAD.IADD R178, R3, 0x1, R0 ;  /* 0x0000000103b27824 */ /* 0x000fc400078e0200 */
[----:B------:R-:W-:Y:S01]  /*d490*/  IMAD.IADD R82, R180, 0x1, R85 ;  /* 0x00000001b4527824 */ /* 0x000fe200078e0255 */
[----:B------:R-:W4:Y:S01]  /*d4a0*/  LDSM.16.M88.4 R40, [R183+0xd900] ;  /* 0x00d90000b728783b */ /* 0x000f220000000200 */
[C-C-:B------:R-:W-:Y:S02]  /*d4b0*/  IMAD.IADD R173, R181.reuse, 0x1, R177.reuse ;  /* 0x00000001b5ad7824 */ /* 0x140fe400078e02b1 */
[C---:B------:R-:W-:Y:S01]  /*d4c0*/  IMAD.IADD R176, R0.reuse, 0x1, R177 ;  /* 0x0000000100b07824 */ /* 0x040fe200078e02b1 */
[----:B------:R-:W-:Y:S01]  /*d4d0*/  LDSM.16.M88.4 R60, [R3] ;  /* 0x00000000033c783b */ /* 0x000fe20000000200 */
[----:B------:R-:W-:Y:S02]  /*d4e0*/  IMAD.IADD R0, R0, 0x1, R173 ;  /* 0x0000000100007824 */ /* 0x000fe400078e02ad */
[----:B------:R-:W-:Y:S01]  /*d4f0*/  IMAD.IADD R164, R181, 0x1, R176 ;  /* 0x00000001b5a47824 */ /* 0x000fe200078e02b0 */
        /* <DEDUP_REMOVED lines=19> */
[----:B------:R-:W-:Y:S01]  /*d630*/  LDSM.16.M88.4 R72, [R182+0x4000] ;  /* 0x00400000b648783b */ /* 0x000fe20000000200 */
[C---:B---3--:R-:W-:Y:S03]  /*d640*/  HMMA.16816.F32 R20, R44.reuse, R16, RZ ;  /* 0x000000102c14723c */ /* 0x048fe600000018ff */
[----:B------:R-:W-:Y:S04]  /*d650*/  LDSM.16.M88.4 R76, [R183+0xf100] ;  /* 0x00f10000b74c783b */ /* 0x000fe80000000200 */
[----:B------:R-:W0:Y:S01]  /*d660*/  LDGDEPBAR ;  /* 0x00000000000079af */ /* 0x000e220000000000 */
[C---:B------:R-:W-:Y:S03]  /*d670*/  HMMA.16816.F32 R16, R44.reuse, R18, RZ ;  /* 0x000000122c10723c */ /* 0x040fe600000018ff */
[----:B-1----:R-:W-:Y:S05]  /*d680*/  LDSM.16.M88.4 R68, [R183+0xf900] ;  /* 0x00f90000b744783b */ /* 0x002fea0000000200 */
[C---:B----4-:R-:W-:Y:S08]  /*d690*/  HMMA.16816.F32 R64, R44.reuse, R40, RZ ;  /* 0x000000282c40723c */ /* 0x050ff000000018ff */
[----:B------:R-:W-:Y:S01]  /*d6a0*/  HMMA.16816.F32 R44, R44, R42, RZ ;  /* 0x0000002a2c2c723c */ /* 0x000fe200000018ff */
[----:B------:R-:W1:Y:S07]  /*d6b0*/  LDSM.16.M88.4 R40, [R83+0xc900] ;  /* 0x00c900005328783b */ /* 0x000e6e0000000200 */
[C---:B-----5:R-:W-:Y:S08]  /*d6c0*/  HMMA.16816.F32 R36, R60.reuse, R8, R36 ;  /* 0x000000083c24723c */ /* 0x060ff00000001824 */
[C---:B------:R-:W-:Y:S01]  /*d6d0*/  HMMA.16816.F32 R32, R60.reuse, R10, R32 ;  /* 0x0000000a3c20723c */ /* 0x040fe20000001820 */
[----:B------:R-:W3:Y:S07]  /*d6e0*/  LDSM.16.M88.4 R8, [R83+0xd100] ;  /* 0x00d100005308783b */ /* 0x000eee0000000200 */
        /* <DEDUP_REMOVED lines=8> */
[----:B------:R-:W-:Y:S04]  /*d770*/  LDSM.16.M88.4 R48, [R82+0xc900] ;  /* 0x00c900005230783b */ /* 0x000fe80000000200 */
[----:B------:R-:W-:Y:S03]  /*d780*/  LDSM.16.M88.4 R44, [R82+0xd100] ;  /* 0x00d10000522c783b */ /* 0x000fe60000000200 */
[C---:B--2---:R-:W-:Y:S08]  /*d790*/  HMMA.16816.F32 R36, R4.reuse, R12, R36 ;  /* 0x0000000c0424723c */ /* 0x044ff00000001824 */
[C---:B------:R-:W-:Y:S01]  /*d7a0*/  HMMA.16816.F32 R32, R4.reuse, R14, R32 ;  /* 0x0000000e0420723c */ /* 0x040fe20000001820 */
[----:B------:R-:W2:Y:S07]  /*d7b0*/  LDSM.16.M88.4 R12, [R178] ;  /* 0x00000000b20c783b */ /* 0x000eae0000000200 */
        /* <DEDUP_REMOVED lines=15> */
[----:B------:R-:W5:Y:S07]  /*d8b0*/  LDSM.16.M88.4 R48, [R85+0xe900] ;  /* 0x00e900005530783b */ /* 0x000f6e0000000200 */
[C---:B------:R-:W-:Y:S08]  /*d8c0*/  HMMA.16816.F32 R20, R12.reuse, R44, R20 ;  /* 0x0000002c0c14723c */ /* 0x040ff00000001814 */
[C---:B------:R-:W-:Y:S01]  /*d8d0*/  HMMA.16816.F32 R16, R12.reuse, R46, R16 ;  /* 0x0000002e0c10723c */ /* 0x040fe20000001810 */
[----:B------:R-:W2:Y:S07]  /*d8e0*/  LDSM.16.M88.4 R44, [R85+0xf100] ;  /* 0x00f10000552c783b */ /* 0x000eae0000000200 */
[C---:B-1----:R-:W-:Y:S08]  /*d8f0*/  HMMA.16816.F32 R64, R12.reuse, R40, R64 ;  /* 0x000000280c40723c */ /* 0x042ff00000001840 */
[----:B------:R-:W-:Y:S01]  /*d900*/  HMMA.16816.F32 R60, R12, R42, R60 ;  /* 0x0000002a0c3c723c */ /* 0x000fe2000000183c */
[----:B------:R-:W1:Y:S04]  /*d910*/  LDSM.16.M88.4 R40, [R85+0xf900] ;  /* 0x00f900005528783b */ /* 0x000e680000000200 */
[----:B------:R-:W-:Y:S03]  /*d920*/  LDSM.16.M88.4 R12, [R179+0x4000] ;  /* 0x00400000b30c783b */ /* 0x000fe60000000200 */
        /* <DEDUP_REMOVED lines=8> */
[C---:B------:R-:W-:Y:S08]  /*d9b0*/  HMMA.16816.F32 R64, R72.reuse, R68, R64 ;  /* 0x000000444840723c */ /* 0x040ff00000001840 */
[----:B------:R-:W-:Y:S01]  /*d9c0*/  HMMA.16816.F32 R60, R72, R70, R60 ;  /* 0x00000046483c723c */ /* 0x000fe2000000183c */
[----:B------:R-:W-:Y:S04]  /*d9d0*/  LDSM.16.M88.4 R68, [R82+0xf900] ;  /* 0x00f900005244783b */ /* 0x000fe80000000200 */
[----:B------:R1:W-:Y:S03]  /*d9e0*/  LDSM.16.M88.4 R72, [R3+0x8000] ;  /* 0x008000000348783b */ /* 0x0003e60000000200 */
[C---:B--2---:R-:W-:Y:S08]  /*d9f0*/  HMMA.16816.F32 R36, R56.reuse, R52, R36 ;  /* 0x000000343824723c */ /* 0x044ff00000001824 */
[C---:B------:R-:W-:Y:S01]  /*da00*/  HMMA.16816.F32 R32, R56.reuse, R54, R32 ;  /* 0x000000363820723c */ /* 0x040fe20000001820 */
[----:B------:R-:W-:Y:S07]  /*da10*/  LDSM.16.M88.4 R52, [R183+0x10100] ;  /* 0x01010000b734783b */ /* 0x000fee0000000200 */
[----:B-----5:R-:W-:Y:S01]  /*da20*/  HMMA.16816.F32 R28, R56, R48, R28 ;  /* 0x00000030381c723c */ /* 0x020fe2000000181c */
[----:B-1----:R-:W-:-:S07]  /*da30*/  LOP3.LUT R3, R80, 0xffffffe0, RZ, 0xc0, !PT ;  /* 0xffffffe050037812 */ /* 0x002fce00078ec0ff */
[----:B------:R-:W-:Y:S01]  /*da40*/  HMMA.16816.F32 R24, R56, R50, R24 ;  /* 0x000000323818723c */ /* 0x000fe20000001818 */
[----:B------:R-:W1:Y:S01]  /*da50*/  LDSM.16.M88.4 R48, [R83+0xf100] ;  /* 0x00f100005330783b */ /* 0x000e620000000200 */
[----:B------:R-:W-:-:S05]  /*da60*/  IMAD.IADD R84, R84, 0x1, -R3 ;  /* 0x0000000154547824 */ /* 0x000fca00078e0a03 */
[----:B------:R-:W-:Y:S01]  /*da70*/  SHF.R.S32.HI R3, RZ, 0x1f, R84 ;  /* 0x0000001fff037819 */ /* 0x000fe20000011454 */
[----:B------:R-:W-:Y:S03]  /*da80*/  HMMA.16816.F32 R20, R56, R44, R20 ;  /* 0x0000002c3814723c */ /* 0x000fe60000001814 */
[----:B------:R-:W-:-:S04]  /*da90*/  LEA.HI R3, R3, R84, RZ, 0x2 ;  /* 0x0000005403037211 */ /* 0x000fc800078f10ff */
[----:B------:R-:W-:Y:S01]  /*daa0*/  LOP3.LUT R3, R3, 0x7ffffffc, RZ, 0xc0, !PT ;  /* 0x7ffffffc03037812 */ /* 0x000fe200078ec0ff */
[----:B------:R-:W-:Y:S01]  /*dab0*/  HMMA.16816.F32 R16, R56, R46, R16 ;  /* 0x0000002e3810723c */ /* 0x000fe20000001810 */
[----:B------:R-:W2:Y:S03]  /*dac0*/  LDSM.16.M88.4 R44, [R83+0xf900] ;  /* 0x00f90000532c783b */ /* 0x000ea60000000200 */
[----:B------:R-:W-:-:S04]  /*dad0*/  IMAD.IADD R3, R84, 0x1, -R3 ;  /* 0x0000000154037824 */ /* 0x000fc800078e0a03 */
[C---:B------:R-:W-:Y:S08]  /*dae0*/  HMMA.16816.F32 R64, R56.reuse, R40, R64 ;  /* 0x000000283840723c */ /* 0x040ff00000001840 */
[----:B------:R-:W-:Y:S01]  /*daf0*/  HMMA.16816.F32 R60, R56, R42, R60 ;  /* 0x0000002a383c723c */ /* 0x000fe2000000183c */
[----:B------:R-:W-:Y:S04]  /*db00*/  LDSM.16.M88.4 R40, [R178+0x4000] ;  /* 0x00400000b228783b */ /* 0x000fe80000000200 */
[----:B------:R-:W-:Y:S03]  /*db10*/  LDSM.16.M88.4 R56, [R182+0x8000] ;  /* 0x00800000b638783b */ /* 0x000fe60000000200 */
        /* <DEDUP_REMOVED lines=24> */
[----:B------:R-:W1:Y:S04]  /*dca0*/  LDSM.16.M88.4 R40, [R85+0x10900] ;  /* 0x010900005528783b */ /* 0x000e680000000200 */
[----:B------:R-:W-:Y:S03]  /*dcb0*/  LDSM.16.M88.4 R68, [R85+0x11900] ;  /* 0x011900005544783b */ /* 0x000fe60000000200 */
[C---:B------:R-:W-:Y:S08]  /*dcc0*/  HMMA.16816.F32 R36, R56.reuse, R52, R36 ;  /* 0x000000343824723c */ /* 0x040ff00000001824 */
[C---:B------:R-:W-:Y:S08]  /*dcd0*/  HMMA.16816.F32 R32, R56.reuse, R54, R32 ;  /* 0x000000363820723c */ /* 0x040ff00000001820 */
[C---:B--2---:R-:W-:Y:S08]  /*dce0*/  HMMA.16816.F32 R28, R56.reuse, R12, R28 ;  /* 0x0000000c381c723c */ /* 0x044ff0000000181c */
[C---:B------:R-:W-:Y:S01]  /*dcf0*/  HMMA.16816.F32 R24, R56.reuse, R14, R24 ;  /* 0x0000000e3818723c */ /* 0x040fe20000001818 */
[----:B------:R-:W-:Y:S07]  /*dd00*/  LDSM.16.M88.4 R12, [R83+0x10100] ;  /* 0x01010000530c783b */ /* 0x000fee0000000200 */
[C---:B---3--:R-:W-:Y:S01]  /*dd10*/  HMMA.16816.F32 R52, R56.reuse, R8, R20 ;  /* 0x000000083834723c */ /* 0x048fe20000001814 */
[----:B------:R-:W2:Y:S07]  /*dd20*/  LDSM.16.M88.4 R20, [R179+0x8000] ;  /* 0x00800000b314783b */ /* 0x000eae0000000200 */
[C---:B------:R-:W-:Y:S01]  /*dd30*/  HMMA.16816.F32 R16, R56.reuse, R10, R16 ;  /* 0x0000000a3810723c */ /* 0x040fe20000001810 */
[----:B------:R-:W-:Y:S07]  /*dd40*/  LDSM.16.M88.4 R8, [R83+0x11100] ;  /* 0x011100005308783b */ /* 0x000fee0000000200 */
[C---:B----4-:R-:W-:Y:S08]  /*dd50*/  HMMA.16816.F32 R64, R56.reuse, R4, R64 ;  /* 0x000000043840723c */ /* 0x050ff00000001840 */
[----:B------:R-:W-:Y:S01]  /*dd60*/  HMMA.16816.F32 R60, R56, R6, R60 ;  /* 0x00000006383c723c */ /* 0x000fe2000000183c */
[----:B------:R-:W3:Y:S04]  /*dd70*/  LDSM.16.M88.4 R4, [R83+0x10900] ;  /* 0x010900005304783b */ /* 0x000ee80000000200 */
[----:B------:R-:W-:Y:S03]  /*dd80*/  LDSM.16.M88.4 R56, [R82+0x11100] ;  /* 0x011100005238783b */ /* 0x000fe60000000200 */
        /* <DEDUP_REMOVED lines=9> */
[C---:B--2---:R-:W-:Y:S08]  /*de20*/  HMMA.16816.F32 R36, R20.reuse, R12, R36 ;  /* 0x0000000c1424723c */ /* 0x044ff00000001824 */
[----:B------:R-:W-:Y:S01]  /*de30*/  HMMA.16816.F32 R32, R20, R14, R32 ;  /* 0x0000000e1420723c */ /* 0x000fe20000001820 */
[----:B------:R-:W2:Y:S07]  /*de40*/  LDSM.16.M88.4 R12, [R82+0x10900] ;  /* 0x01090000520c783b */ /* 0x000eae0000000200 */
[----:B------:R-:W-:Y:S08]  /*de50*/  HMMA.16816.F32 R64, R72, R68, R64 ;  /* 0x000000444840723c */ /* 0x000ff00000001840 */
[C---:B---3--:R-:W-:Y:S08]  /*de60*/  HMMA.16816.F32 R28, R20.reuse, R4, R28 ;  /* 0x00000004141c723c */ /* 0x048ff0000000181c */
[----:B------:R-:W-:Y:S01]  /*de70*/  HMMA.16816.F32 R24, R20, R6, R24 ;  /* 0x000000061418723c */ /* 0x000fe20000001818 */
[----:B------:R-:W3:Y:S01]  /*de80*/  LDSM.16.M88.4 R4, [R82+0x11900] ;  /* 0x011900005204783b */ /* 0x000ee20000000200 */
[----:B------:R-:W-:-:S04]  /*de90*/  DEPBAR.LE SB0, 0x2 ;  /* 0x000080800000791a */ /* 0x000fc80000000000 */
[----:B------:R-:W-:Y:S02]  /*dea0*/  BAR.SYNC.DEFER_BLOCKING 0x0 ;  /* 0x0000000000007b1d */ /* 0x000fe40000010000 */
[----:B------:R-:W-:Y:S08]  /*deb0*/  HMMA.16816.F32 R60, R72, R70, R60 ;  /* 0x00000046483c723c */ /* 0x000ff0000000183c */
[----:B-1----:R-:W-:Y:S08]  /*dec0*/  HMMA.16816.F32 R36, R44, R40, R36 ;  /* 0x000000282c24723c */ /* 0x002ff00000001824 */
[C---:B----4-:R-:W-:Y:S01]  /*ded0*/  HMMA.16816.F32 R64, R20.reuse, R48, R64 ;  /* 0x000000301440723c */ /* 0x050fe20000001840 */
[----:B------:R-:W-:Y:S07]  /*dee0*/  LDSM.16.MT88.4 R124, [R177+0x100] ;  /* 0x00010000b17c783b */ /* 0x000fee0000004200 */
[----:B------:R-:W-:Y:S01]  /*def0*/  HMMA.16816.F32 R52, R20, R8, R52 ;  /* 0x000000081434723c */ /* 0x000fe20000001834 */
[----:B------:R-:W-:Y:S04]  /*df00*/  LDSM.16.MT88.4 R72, [R173+0x2100] ;  /* 0x00210000ad48783b */ /* 0x000fe80000004200 */
[----:B------:R-:W-:Y:S02]  /*df10*/  LDSM.16.MT88.4 R88, [R164+0x2100] ;  /* 0x00210000a458783b */ /* 0x000fe40000004200 */
[----:B------:R-:W-:Y:S01]  /*df20*/  IMAD R8, R81, -0x40, R92 ;  /* 0xffffffc051087824 */ /* 0x000fe200078e025c */
[----:B------:R-:W-:Y:S01]  /*df30*/  HMMA.16816.F32 R32, R44, R42, R32 ;  /* 0x0000002a2c20723c */ /* 0x000fe20000001820 */
[----:B------:R-:W-:Y:S02]  /*df40*/  LDSM.16.MT88.4 R40, [R173+0x100] ;  /* 0x00010000ad28783b */ /* 0x000fe40000004200 */
[----:B------:R-:W-:-:S02]  /*df50*/  IMAD R3, R3, -0x2, R8 ;  /* 0xfffffffe03037824 */ /* 0x000fc400078e0208 */
[----:B------:R-:W-:Y:S03]  /*df60*/  LDSM.16.MT88.4 R80, [R176+0x2100] ;  /* 0x00210000b050783b */ /* 0x000fe60000004200 */
[C---:B------:R-:W-:Y:S01]  /*df70*/  HMMA.16816.F32 R60, R20.reuse, R50, R60 ;  /* 0x00000032143c723c */ /* 0x040fe2000000183c */
[C---:B------:R-:W-:Y:S01]  /*df80*/  ISETP.GT.AND P0, PT, R3.reuse, RZ, PT ;  /* 0x000000ff0300720c */ /* 0x040fe20003f04270 */
[----:B------:R-:W-:Y:S01]  /*df90*/  LDSM.16.MT88.4 R48, [R176+0x100] ;  /* 0x00010000b030783b */ /* 0x000fe20000004200 */
[----:B------:R-:W-:Y:S02]  /*dfa0*/  ISETP.GT.AND P2, PT, R3, 0x1, PT ;  /* 0x000000010300780c */ /* 0x000fe40003f44270 */
[----:B------:R-:W-:Y:S01]  /*dfb0*/  FSEL R38, R38, -INF , P0 ;  /* 0xff80000026267808 */ /* 0x000fe20000000000 */
[----:B------:R-:W-:Y:S01]  /*dfc0*/  LDSM.16.MT88.4 R96, [R177+0x4100] ;  /* 0x00410000b160783b */ /* 0x000fe20000004200 */
[----:B------:R-:W-:Y:S01]  /*dfd0*/  FSEL R37, R37, -INF , P2 ;  /* 0xff80000025257808 */ /* 0x000fe20001000000 */
[----:B------:R-:W-:Y:S01]  /*dfe0*/  HMMA.16816.F32 R16, R20, R10, R16 ;  /* 0x0000000a1410723c */ /* 0x000fe20000001810 */
[----:B------:R-:W-:Y:S01]  /*dff0*/  FSEL R39, R39, -INF , P2 ;  /* 0xff80000027277808 */ /* 0x000fe20001000000 */
[----:B------:R-:W-:Y:S01]  /*e000*/  LDSM.16.MT88.4 R104, [R173+0x4100] ;  /* 0x00410000ad68783b */ /* 0x000fe20000004200 */
[----:B------:R-:W-:-:S02]  /*e010*/  ISETP.GT.AND P2, PT, R3, 0x9, PT ;  /* 0x000000090300780c */ /* 0x000fc40003f44270 */
[C---:B------:R-:W-:Y:S01]  /*e020*/  ISETP.GT.AND P4, PT, R3.reuse, 0x21, PT ;  /* 0x000000210300780c */ /* 0x040fe20003f84270 */
[----:B------:R-:W-:Y:S01]  /*e030*/  LDSM.16.MT88.4 R108, [R176+0x4100] ;  /* 0x00410000b06c783b */ /* 0x000fe20000004200 */
[----:B------:R-:W-:Y:S01]  /*e040*/  FSEL R21, R36, -INF , P0 ;  /* 0xff80000024157808 */ /* 0x000fe20000000000 */
[C---:B--2---:R-:W-:Y:S01]  /*e050*/  HMMA.16816.F32 R28, R44.reuse, R12, R28 ;  /* 0x0000000c2c1c723c */ /* 0x044fe2000000181c */
[----:B------:R-:W-:Y:S01]  /*e060*/  ISETP.GT.AND P0, PT, R3, 0x8, PT ;  /* 0x000000080300780c */ /* 0x000fe20003f04270 */
[----:B------:R-:W-:Y:S01]  /*e070*/  LDSM.16.MT88.4 R140, [R173+0x900] ;  /* 0x00090000ad8c783b */ /* 0x000fe20000004200 */
[----:B------:R-:W-:Y:S02]  /*e080*/  FSEL R33, R33, -INF , P2 ;  /* 0xff80000021217808 */ /* 0x000fe40001000000 */
[----:B------:R-:W-:Y:S01]  /*e090*/  FSEL R23, R32, -INF , P0 ;  /* 0xff80000020177808 */ /* 0x000fe20000000000 */
[----:B------:R-:W-:Y:S01]  /*e0a0*/  LDSM.16.MT88.4 R136, [R176+0x900] ;  /* 0x00090000b088783b */ /* 0x000fe20000004200 */
[----:B------:R-:W-:Y:S01]  /*e0b0*/  FSEL R35, R35, -INF , P2 ;  /* 0xff80000023237808 */ /* 0x000fe20001000000 */
[----:B------:R-:W-:Y:S01]  /*e0c0*/  HMMA.16816.F32 R24, R44, R14, R24 ;  /* 0x0000000e2c18723c */ /* 0x000fe20000001818 */
[----:B------:R-:W-:-:S06]  /*e0d0*/  ISETP.GT.AND P2, PT, R3, 0x11, PT ;  /* 0x000000110300780c */ /* 0x000fcc0003f44270 */
[----:B------:R-:W-:Y:S01]  /*e0e0*/  FSEL R15, R34, -INF , P0 ;  /* 0xff800000220f7808 */ /* 0x000fe20000000000 */
[----:B---3--:R-:W-:Y:S01]  /*e0f0*/  HMMA.16816.F32 R64, R44, R4, R64 ;  /* 0x000000042c40723c */ /* 0x008fe20000001840 */
[----:B------:R-:W-:-:S06]  /*e100*/  ISETP.GT.AND P0, PT, R3, 0x10, PT ;  /* 0x000000100300780c */ /* 0x000fcc0003f04270 */
[----:B------:R-:W-:Y:S01]  /*e110*/  FMNMX.FTZ R4, R21, R37, !PT ;  /* 0x0000002515047209 */ /* 0x000fe20007810000 */
[C---:B------:R-:W-:Y:S01]  /*e120*/  HMMA.16816.F32 R52, R44.reuse, R56, R52 ;  /* 0x000000382c34723c */ /* 0x040fe20000001834 */
[----:B------:R-:W-:Y:S02]  /*e130*/  FSEL R13, R30, -INF , P0 ;  /* 0xff8000001e0d7808 */ /* 0x000fe40000000000 */
[----:B------:R-:W-:Y:S02]  /*e140*/  FMNMX.FTZ R4, R23, R4, !PT ;  /* 0x0000000417047209 */ /* 0x000fe40007810000 */
[----:B------:R-:W-:Y:S02]  /*e150*/  FSEL R29, R29, -INF , P2 ;  /* 0xff8000001d1d7808 */ /* 0x000fe40001000000 */
[----:B------:R-:W-:Y:S01]  /*e160*/  FMNMX.FTZ R4, R33, R4, !PT ;  /* 0x0000000421047209 */ /* 0x000fe20007810000 */
[----:B------:R-:W-:Y:S01]  /*e170*/  HMMA.16816.F32 R60, R44, R6, R60 ;  /* 0x000000062c3c723c */ /* 0x000fe2000000183c */
[----:B------:R-:W-:-:S02]  /*e180*/  FSEL R31, R31, -INF , P2 ;  /* 0xff8000001f1f7808 */ /* 0x000fc40001000000 */
[----:B------:R-:W-:-:S04]  /*e190*/  ISETP.GT.AND P2, PT, R3, 0x19, PT ;  /* 0x000000190300780c */ /* 0x000fc80003f44270 */
[----:B------:R-:W-:Y:S01]  /*e1a0*/  FSEL R7, R28, -INF , P0 ;  /* 0xff8000001c077808 */ /* 0x000fe20000000000 */
[----:B------:R-:W-:Y:S01]  /*e1b0*/  HMMA.16816.F32 R16, R44, R58, R16 ;  /* 0x0000003a2c10723c */ /* 0x000fe20000001810 */
[----:B------:R-:W-:Y:S01]  /*e1c0*/  ISETP.GT.AND P0, PT, R3, 0x18, PT ;  /* 0x000000180300780c */ /* 0x000fe20003f04270 */
[----:B------:R-:W-:Y:S01]  /*e1d0*/  LDSM.16.MT88.4 R56, [R0+0x100] ;  /* 0x000100000038783b */ /* 0x000fe20000004200 */
[----:B------:R-:W-:Y:S02]  /*e1e0*/  FMNMX.FTZ R4, R7, R4, !PT ;  /* 0x0000000407047209 */ /* 0x000fe40007810000 */
[----:B------:R-:W-:Y:S02]  /*e1f0*/  FSEL R5, R24, -INF , P0 ;  /* 0xff80000018057808 */ /* 0x000fe40000000000 */
[----:B------:R-:W-:Y:S02]  /*e200*/  FMNMX.FTZ R4, R29, R4, !PT ;  /* 0x000000041d047209 */ /* 0x000fe40007810000 */
[----:B------:R-:W-:-:S02]  /*e210*/  FSEL R11, R26, -INF , P0 ;  /* 0xff8000001a0b7808 */ /* 0x000fc40000000000 */
[----:B------:R-:W-:Y:S02]  /*e220*/  ISETP.GT.AND P0, PT, R3, 0x20, PT ;  /* 0x000000200300780c */ /* 0x000fe40003f04270 */
[----:B------:R-:W-:Y:S02]  /*e230*/  FSEL R25, R25, -INF , P2 ;  /* 0xff80000019197808 */ /* 0x000fe40001000000 */
[----:B------:R-:W-:Y:S02]  /*e240*/  FMNMX.FTZ R4, R5, R4, !PT ;  /* 0x0000000405047209 */ /* 0x000fe40007810000 */
        /* <DEDUP_REMOVED lines=35> */
[----:B------:R-:W-:Y:S02]  /*e480*/  FMNMX.FTZ R4, R203, R4, !PT ;  /* 0x00000004cb047209 */ /* 0x000fe40007810000 */
[----:B------:R-:W-:Y:S02]  /*e490*/  FSEL R175, R55, -INF , P4 ;  /* 0xff80000037af7808 */ /* 0x000fe40002000000 */
[----:B------:R-:W-:Y:S02]  /*e4a0*/  FMNMX.FTZ R6, R211, R6, !PT ;  /* 0x00000006d3067209 */ /* 0x000fe40007810000 */
[----:B------:R-:W-:Y:S02]  /*e4b0*/  FMNMX.FTZ R4, R151, R4, !PT ;  /* 0x0000000497047209 */ /* 0x000fe40007810000 */
[----:B------:R-:W-:-:S02]  /*e4c0*/  FMNMX.FTZ R6, R175, R6, !PT ;  /* 0x00000006af067209 */ /* 0x000fc40007810000 */
[----:B------:R-:W-:Y:S01]  /*e4d0*/  FSEL R145, R62, -INF , P2 ;  /* 0xff8000003e917808 */ /* 0x000fe20001000000 */
[----:B------:R-:W1:Y:S01]  /*e4e0*/  SHFL.BFLY PT, R3, R4, 0x2, 0x1f ;  /* 0x0c401f0004037f89 */ /* 0x000e6200000e0000 */
[----:B------:R-:W-:Y:S02]  /*e4f0*/  FMNMX.FTZ R6, R209, R6, !PT ;  /* 0x00000006d1067209 */ /* 0x000fe40007810000 */
[----:B------:R-:W-:Y:S02]  /*e500*/  FSEL R171, R63, -INF , P0 ;  /* 0xff8000003fab7808 */ /* 0x000fe40000000000 */
[----:B------:R-:W-:-:S04]  /*e510*/  FMNMX.FTZ R6, R193, R6, !PT ;  /* 0x00000006c1067209 */ /* 0x000fc80007810000 */
        /* <DEDUP_REMOVED lines=18> */
[--C-:B------:R-:W-:Y:S01]  /*e640*/  FFMA.FTZ R161, R7, c[0x0][0x2d0], -R144.reuse ;  /* 0x0000b40007a17a23 */ /* 0x100fe20000010890 */
[----:B------:R-:W-:Y:S01]  /*e650*/  LDSM.16.MT88.4 R20, [R164+0x2900] ;  /* 0x00290000a414783b */ /* 0x000fe20000004200 */
[----:B-1----:R-:W-:Y:S01]  /*e660*/  FMNMX.FTZ R3, R4, R3, !PT ;  /* 0x0000000304037209 */ /* 0x002fe20007810000 */
[----:B------:R-:W-:-:S02]  /*e670*/  FFMA.FTZ R157, R5, c[0x0][0x2d0], -R144 ;  /* 0x0000b400059d7a23 */ /* 0x000fc40000010890 */
[----:B------:R1:W2:Y:S01]  /*e680*/  LDSM.16.MT88.4 R4, [R0+0x4100] ;  /* 0x004100000004783b */ /* 0x0002a20000004200 */
[C---:B------:R-:W-:Y:S01]  /*e690*/  FSETP.NEU.FTZ.AND P0, PT, R3.reuse, -INF , PT ;  /* 0xff8000000300780b */ /* 0x040fe20003f1d000 */
[----:B------:R-:W-:Y:S01]  /*e6a0*/  FMUL.FTZ R170, R3, c[0x0][0x2d0] ;  /* 0x0000b40003aa7a20 */ /* 0x000fe20000410000 */
[----:B------:R-:W3:Y:S01]  /*e6b0*/  MUFU.EX2 R93, R93 ;  /* 0x0000005d005d7308 */ /* 0x000ee20000000800 */
[--C-:B------:R-:W-:Y:S02]  /*e6c0*/  FFMA.FTZ R156, R29, c[0x0][0x2d0], -R144.reuse ;  /* 0x0000b4001d9c7a23 */ /* 0x100fe40000010890 */
[--C-:B------:R-:W-:Y:S01]  /*e6d0*/  FFMA.FTZ R154, R25, c[0x0][0x2d0], -R144.reuse ;  /* 0x0000b400199a7a23 */ /* 0x100fe20000010890 */
[----:B------:R-:W-:Y:S01]  /*e6e0*/  FSEL R170, R170, RZ, P0 ;  /* 0x000000ffaaaa7208 */ /* 0x000fe20000000000 */
[----:B------:R-:W-:Y:S01]  /*e6f0*/  LDSM.16.MT88.4 R24, [R177+0x900] ;  /* 0x00090000b118783b */ /* 0x000fe20000004200 */
[----:B------:R-:W-:Y:S01]  /*e700*/  FFMA.FTZ R168, R215, c[0x0][0x2d0], -R144 ;  /* 0x0000b400d7a87a23 */ /* 0x000fe20000010890 */
[----:B------:R-:W-:Y:S01]  /*e710*/  ISETP.GE.AND P0, PT, R92, 0x81, PT ;  /* 0x000000815c00780c */ /* 0x000fe20003f06270 */
[----:B------:R-:W-:Y:S01]  /*e720*/  MUFU.EX2 R163, R163 ;  /* 0x000000a300a37308 */ /* 0x000fe20000000800 */
[----:B------:R-:W-:-:S02]  /*e730*/  FFMA.FTZ R162, R38, c[0x0][0x2d0], -R170 ;  /* 0x0000b40026a27a23 */ /* 0x000fc400000108aa */
[--C-:B------:R-:W-:Y:S02]  /*e740*/  FFMA.FTZ R95, R39, c[0x0][0x2d0], -R170.reuse ;  /* 0x0000b400275f7a23 */ /* 0x100fe400000108aa */
[--C-:B------:R-:W-:Y:S02]  /*e750*/  FFMA.FTZ R165, R15, c[0x0][0x2d0], -R170.reuse ;  /* 0x0000b4000fa57a23 */ /* 0x100fe400000108aa */
[--C-:B------:R-:W-:Y:S01]  /*e760*/  FFMA.FTZ R160, R35, c[0x0][0x2d0], -R170.reuse ;  /* 0x0000b40023a07a23 */ /* 0x100fe200000108aa */
[----:B------:R-:W4:Y:S01]  /*e770*/  MUFU.EX2 R158, R158 ;  /* 0x0000009e009e7308 */ /* 0x000f220000000800 */
[--C-:B------:R-:W-:Y:S01]  /*e780*/  FFMA.FTZ R155, R11, c[0x0][0x2d0], -R170.reuse ;  /* 0x0000b4000b9b7a23 */ /* 0x100fe200000108aa */
[----:B---3--:R-:W-:Y:S01]  /*e790*/  F2FP.PACK_AB R112, R93, R94 ;  /* 0x0000005e5d70723e */ /* 0x008fe200000000ff */
[--C-:B------:R-:W-:Y:S01]  /*e7a0*/  FFMA.FTZ R159, R13, c[0x0][0x2d0], -R170.reuse ;  /* 0x0000b4000d9f7a23 */ /* 0x100fe200000108aa */
[----:B------:R-:W-:Y:S01]  /*e7b0*/  LDSM.16.MT88.4 R32, [R164+0x900] ;  /* 0x00090000a420783b */ /* 0x000fe20000004200 */
[----:B-1----:R-:W-:-:S02]  /*e7c0*/  FFMA.FTZ R0, R9, c[0x0][0x2d0], -R170 ;  /* 0x0000b40009007a23 */ /* 0x002fc400000108aa */
[----:B------:R-:W-:Y:S01]  /*e7d0*/  FFMA.FTZ R2, R31, c[0x0][0x2d0], -R170 ;  /* 0x0000b4001f027a23 */ /* 0x000fe200000108aa */
[----:B------:R-:W-:Y:S01]  /*e7e0*/  MUFU.EX2 R162, R162 ;  /* 0x000000a200a27308 */ /* 0x000fe20000000800 */
[----:B------:R-:W1:Y:S01]  /*e7f0*/  LDSM.16.MT88.4 R8, [R177+0x2900] ;  /* 0x00290000b108783b */ /* 0x000e620000004200 */
[--C-:B------:R-:W-:Y:S02]  /*e800*/  FFMA.FTZ R169, R169, c[0x0][0x2d0], -R144.reuse ;  /* 0x0000b400a9a97a23 */ /* 0x100fe40000010890 */
[--C-:B------:R-:W-:Y:S01]  /*e810*/  FFMA.FTZ R166, R213, c[0x0][0x2d0], -R144.reuse ;  /* 0x0000b400d5a67a23 */ /* 0x100fe20000010890 */
[----:B------:R-:W3:Y:S01]  /*e820*/  LDSM.16.MT88.4 R12, [R176+0x2900] ;  /* 0x00290000b00c783b */ /* 0x000ee20000004200 */
[----:B------:R-:W-:Y:S02]  /*e830*/  FFMA.FTZ R167, R167, c[0x0][0x2d0], -R144 ;  /* 0x0000b400a7a77a23 */ /* 0x000fe40000010890 */
[----:B------:R-:W5:Y:S01]  /*e840*/  MUFU.EX2 R95, R95 ;  /* 0x0000005f005f7308 */ /* 0x000f620000000800 */
[----:B----4-:R-:W-:Y:S01]  /*e850*/  F2FP.PACK_AB R114, R158, R163 ;  /* 0x000000a39e72723e */ /* 0x010fe200000000ff */
[----:B------:R-:W-:Y:S01]  /*e860*/  LDSM.16.MT88.4 R28, [R173+0x2900] ;  /* 0x00290000ad1c783b */ /* 0x000fe20000004200 */
        /* <DEDUP_REMOVED lines=8> */
[----:B------:R-:W4:Y:S01]  /*e8f0*/  MUFU.EX2 R160, R160 ;  /* 0x000000a000a07308 */ /* 0x000f220000000800 */
[----:B-----5:R-:W-:Y:S01]  /*e900*/  F2FP.PACK_AB R113, R95, R162 ;  /* 0x000000a25f71723e */ /* 0x020fe200000000ff */
        /* <DEDUP_REMOVED lines=8> */
[----:B------:R-:W-:Y:S01]  /*e990*/  FADD.FTZ R162, R162, R95 ;  /* 0x0000005fa2a27221 */ /* 0x000fe20000010000 */
[----:B----4-:R-:W-:-:S02]  /*e9a0*/  F2FP.PACK_AB R115, R160, R165 ;  /* 0x000000a5a073723e */ /* 0x010fc400000000ff */
        /* <DEDUP_REMOVED lines=60> */
[C---:B---3--:R-:W-:Y:S08]  /*ed70*/  HMMA.16816.F32 R76, R4.reuse, R12, R76 ;  /* 0x0000000c044c723c */ /* 0x048ff0000000184c */
        /* <DEDUP_REMOVED lines=34> */
[----:B------:R-:W-:Y:S01]  /*efa0*/  F2FP.PACK_AB R5, R175, R172 ;  /* 0x000000acaf05723e */ /* 0x000fe200000000ff */
[----:B------:R-:W-:Y:S01]  /*efb0*/  FADD.FTZ R172, R172, R155 ;  /* 0x0000009bacac7221 */ /* 0x000fe20000010000 */
[----:B------:R-:W-:-:S03]  /*efc0*/  F2FP.PACK_AB R7, R193, R174 ;  /* 0x000000aec107723e */ /* 0x000fc600000000ff */
[----:B------:R-:W-:-:S04]  /*efd0*/  FADD.FTZ R175, R175, R172 ;  /* 0x000000acafaf7221 */ /* 0x000fc80000010000 */
[----:B-1----:R-:W-:Y:S01]  /*efe0*/  HMMA.16816.F32 R128, R4, R8, R128 ;  /* 0x000000080480723c */ /* 0x002fe20000001880 */
[----:B------:R-:W-:-:S04]  /*eff0*/  FADD.FTZ R174, R174, R175 ;  /* 0x000000afaeae7221 */ /* 0x000fc80000010000 */
        /* <DEDUP_REMOVED lines=47> */
[C---:B------:R-:W-:Y:S07]  /*f2f0*/  HMMA.16816.F32 R76, R4.reuse, R24, R76 ;  /* 0x00000018044c723c */ /* 0x040fee000000184c */
        /* <DEDUP_REMOVED lines=8> */
[----:B--2---:R-:W-:Y:S03]  /*f380*/  HMMA.16816.F32 R92, R4, R12, R16 ;  /* 0x0000000c045c723c */ /* 0x004fe60000001810 */
[----:B------:R-:W-:-:S04]  /*f390*/  FADD.FTZ R157, R157, R156 ;  /* 0x0000009c9d9d7221 */ /* 0x000fc80000010000 */
[----:B------:R-:W-:Y:S01]  /*f3a0*/  @P0 LEA.HI.SX32 R13, R133, 0xfffffffd, 0x1a ;  /* 0xfffffffd850d0811 */ /* 0x000fe200078fd2ff */
[----:B------:R-:W-:Y:S01]  /*f3b0*/  FADD.FTZ R157, R154, R157 ;  /* 0x0000009d9a9d7221 */ /* 0x000fe20000010000 */
[C---:B------:R-:W-:Y:S02]  /*f3c0*/  HMMA.16816.F32 R96, R4.reuse, R14, R96 ;  /* 0x0000000e0460723c */ /* 0x040fe40000001860 */
[----:B------:R-:W-:Y:S01]  /*f3d0*/  @P0 SHF.R.S32.HI R12, RZ, 0x1f, R13 ;  /* 0x0000001fff0c0819 */ /* 0x000fe2000001140d */
[----:B------:R-:W-:Y:S02]  /*f3e0*/  @P0 IMAD R152, R152, R13, RZ ;  /* 0x0000000d98980224 */ /* 0x000fe400078e02ff */
[----:B------:R-:W-:Y:S02]  /*f3f0*/  FADD.FTZ R168, R168, R157 ;  /* 0x0000009da8a87221 */ /* 0x000fe40000010000 */
[-C--:B------:R-:W-:Y:S01]  /*f400*/  @P0 IMAD.WIDE.U32 R14, R13, R153.reuse, R200 ;  /* 0x000000990d0e0225 */ /* 0x080fe200078e00c8 */
[----:B-1----:R-:W-:Y:S03]  /*f410*/  HMMA.16816.F32 R120, R4, R8, R120 ;  /* 0x000000080478723c */ /* 0x002fe60000001878 */
[----:B------:R-:W-:-:S02]  /*f420*/  @P0 IMAD R153, R12, R153, R152 ;  /* 0x000000990c990224 */ /* 0x000fc400078e0298 */
[----:B------:R-:W-:Y:S02]  /*f430*/  FADD.FTZ R169, R169, R168 ;  /* 0x000000a8a9a97221 */ /* 0x000fe40000010000 */
[----:B------:R-:W-:Y:S01]  /*f440*/  @P0 IMAD.IADD R153, R15, 0x1, R153 ;  /* 0x000000010f990824 */ /* 0x000fe200078e0299 */
[----:B------:R-:W-:Y:S01]  /*f450*/  @P0 LEA R8, P2, R14, c[0x0][0x1c8], 0x1 ;  /* 0x000072000e080a11 */ /* 0x000fe200078408ff */
[----:B------:R-:W-:Y:S01]  /*f460*/  FADD.FTZ R166, R166, R169 ;  /* 0x000000a9a6a67221 */ /* 0x000fe20000010000 */
[----:B------:R-:W-:Y:S02]  /*f470*/  HMMA.16816.F32 R108, R4, R10, R108 ;  /* 0x0000000a046c723c */ /* 0x000fe4000000186c */
[----:B------:R-:W-:Y:S01]  /*f480*/  @P0 LEA.HI.X R9, R14, c[0x0][0x1cc], R153, 0x1, P2 ;  /* 0x000073000e090a11 */ /* 0x000fe200010f0c99 */
[----:B------:R-:W-:-:S04]  /*f490*/  FADD.FTZ R167, R167, R166 ;  /* 0x000000a6a7a77221 */ /* 0x000fc80000010000 */
[----:B------:R-:W-:Y:S01]  /*f4a0*/  @P0 LEA R10, P2, R188, R8, 0x1 ;  /* 0x00000008bc0a0211 */ /* 0x000fe200078408ff */
[----:B------:R-:W-:Y:S01]  /*f4b0*/  FADD.FTZ R202, R202, R167 ;  /* 0x000000a7caca7221 */ /* 0x000fe20000010000 */
[----:B------:R-:W-:Y:S01]  /*f4c0*/  @!PT LDS RZ, [RZ] ;  /* 0x00000000fffff984 */ /* 0x000fe20000000800 */
[----:B------:R-:W-:Y:S01]  /*f4d0*/  @!PT LDS RZ, [RZ] ;  /* 0x00000000fffff984 */ /* 0x000fe20000000800 */
[----:B------:R-:W-:Y:S01]  /*f4e0*/  @!PT LDS RZ, [RZ] ;  /* 0x00000000fffff984 */ /* 0x000fe20000000800 */
[----:B------:R1:W-:Y:S01]  /*f4f0*/  @P0 LDGSTS.E.BYPASS.LTC128B.128 [R134+0xc100], [R8.64], !P6 ;  /* 0x0c10000008860fae */ /* 0x0003e2000f101d46 */
[C---:B------:R-:W-:Y:S01]  /*f500*/  HMMA.16816.F32 R36, R4.reuse, R148, R36 ;  /* 0x000000940424723c */ /* 0x040fe20000001824 */
[----:B------:R-:W-:Y:S01]  /*f510*/  @P0 LEA.HI.X R11, R188, R9, R187, 0x1, P2 ;  /* 0x00000009bc0b0211 */ /* 0x000fe200010f0cbb */
[----:B------:R-:W-:Y:S01]  /*f520*/  FADD.FTZ R202, R205, R202 ;  /* 0x000000cacdca7221 */ /* 0x000fe20000010000 */
[----:B------:R1:W-:Y:S03]  /*f530*/  @P0 LDGSTS.E.BYPASS.LTC128B.128 [R134+0xe100], [R8.64+0x80], !P5 ;  /* 0x0e10008008860fae */ /* 0x0003e6000e901d46 */
[----:B------:R-:W-:Y:S01]  /*f540*/  FADD.FTZ R203, R203, R202 ;  /* 0x000000cacbcb7221 */ /* 0x000fe20000010000 */
[----:B------:R1:W-:Y:S01]  /*f550*/  @P0 LDGSTS.E.BYPASS.LTC128B.128 [R134+0x10100], [R8.64+0x100], !P1 ;  /* 0x1010010008860fae */ /* 0x0003e2000c901d46 */
[C---:B------:R-:W-:Y:S02]  /*f560*/  HMMA.16816.F32 R40, R4.reuse, R150, R40 ;  /* 0x000000960428723c */ /* 0x040fe40000001828 */
[----:B------:R-:W-:Y:S01]  /*f570*/  FADD.FTZ R213, R204, R203 ;  /* 0x000000cbccd57221 */ /* 0x000fe20000010000 */
[----:B------:R1:W-:Y:S04]  /*f580*/  @P0 LDGSTS.E.BYPASS.LTC128B.128 [R134+0xd100], [R10.64], !P6 ;  /* 0x0d1000000a860fae */ /* 0x0003e8000f101d46 */
[----:B------:R1:W-:Y:S01]  /*f590*/  @P0 LDGSTS.E.BYPASS.LTC128B.128 [R134+0xf100], [R10.64+0x80], !P5 ;  /* 0x0f1000800a860fae */ /* 0x0003e2000e901d46 */
[----:B------:R-:W-:Y:S03]  /*f5a0*/  HMMA.16816.F32 R68, R4, R144, R68 ;  /* 0x000000900444723c */ /* 0x000fe60000001844 */
[----:B------:R1:W-:Y:S01]  /*f5b0*/  @P0 LDGSTS.E.BYPASS.LTC128B.128 [R134+0x11100], [R10.64+0x100], !P1 ;  /* 0x111001000a860fae */ /* 0x0003e2000c901d46 */
[----:B------:R-:W-:-:S03]  /*f5c0*/  ISETP.NE.AND P1, PT, R135, RZ, PT ;  /* 0x000000ff8700720c */ /* 0x000fc60003f25270 */
[----:B------:R-:W0:Y:S01]  /*f5d0*/  LDGDEPBAR ;  /* 0x00000000000079af */ /* 0x000e220000000000 */
        /* <DEDUP_REMOVED lines=29> */
.L_x_2051:
        /* <DEDUP_REMOVED lines=17> */
[C---:B-1----:R-:W-:Y:S02]  /*f8c0*/  @P0 IADD3 R34, P2, R157.reuse, R194, RZ ;  /* 0x000000c29d220210 */ /* 0x042fe40007f5e0ff */
[----:B------:R-:W-:Y:S02]  /*f8d0*/  @P0 IADD3 R156, P1, R157, R208, RZ ;  /* 0x000000d09d9c0210 */ /* 0x000fe40007f3e0ff */
[----:B------:R-:W-:Y:S02]  /*f8e0*/  @P0 IADD3 R2, R25, R2, RZ ;  /* 0x0000000219020210 */ /* 0x000fe40007ffe0ff */
[----:B------:R-:W1:Y:S01]  /*f8f0*/  LDSM.16.M88.4 R140, [R183+UR4+0xc100] ;  /* 0x00c10004b78c783b */ /* 0x000e620008000200 */
[----:B------:R-:W-:Y:S02]  /*f900*/  @P0 LEA R160, P4, R34, c[0x0][0x1f8], 0x1 ;  /* 0x00007e0022a00a11 */ /* 0x000fe400078808ff */
[----:B------:R-:W-:Y:S02]  /*f910*/  @P0 SHF.L.U64.HI R2, R24, 0x6, R2 ;  /* 0x0000000618020819 */ /* 0x000fe40000010202 */
[----:B------:R-:W-:Y:S02]  /*f920*/  @P0 IADD3 R32, P3, R157, R206, RZ ;  /* 0x000000ce9d200210 */ /* 0x000fe40007f7e0ff */
[----:B------:R-:W-:Y:S01]  /*f930*/  @P0 IADD3.X R33, R2, R199, RZ, P2, !PT ;  /* 0x000000c702210210 */ /* 0x000fe200017fe4ff */
[----:B------:R-:W2:Y:S01]  /*f940*/  LDSM.16.M88.4 R144, [R183+UR4+0xc900] ;  /* 0x00c90004b790783b */ /* 0x000ea20008000200 */
[----:B------:R-:W-:Y:S02]  /*f950*/  @P0 LEA R164, P2, R32, c[0x0][0x1f8], 0x1 ;  /* 0x00007e0020a40a11 */ /* 0x000fe400078408ff */
[----:B------:R-:W-:Y:S02]  /*f960*/  @P0 LEA.HI.X R161, R34, c[0x0][0x1fc], R33, 0x1, P4 ;  /* 0x00007f0022a10a11 */ /* 0x000fe400020f0c21 */
[----:B------:R-:W-:Y:S02]  /*f970*/  LOP3.LUT P4, RZ, R186, 0x1, RZ, 0xc0, !PT ;  /* 0x00000001baff7812 */ /* 0x000fe4000788c0ff */
[----:B------:R-:W-:Y:S01]  /*f980*/  @P0 IADD3.X R35, R2, R207, RZ, P1, !PT ;  /* 0x000000cf02230210 */ /* 0x000fe20000ffe4ff */
[----:B------:R-:W3:Y:S01]  /*f990*/  LDSM.16.M88.4 R148, [R183+UR4+0xd100] ;  /* 0x00d10004b794783b */ /* 0x000ee20008000200 */
[----:B------:R-:W-:Y:S02]  /*f9a0*/  @P0 LEA R166, P1, R156, c[0x0][0x1f8], 0x1 ;  /* 0x00007e009ca60a11 */ /* 0x000fe400078208ff */
[----:B------:R-:W-:Y:S02]  /*f9b0*/  @P0 IADD3.X R159, R2, R205, RZ, P3, !PT ;  /* 0x000000cd029f0210 */ /* 0x000fe40001ffe4ff */
[----:B------:R-:W-:Y:S02]  /*f9c0*/  @P0 LEA.HI.X R167, R156, c[0x0][0x1fc], R35, 0x1, P1 ;  /* 0x00007f009ca70a11 */ /* 0x000fe400008f0c23 */
[----:B------:R-:W-:Y:S01]  /*f9d0*/  @P0 LEA.HI.X R165, R32, c[0x0][0x1fc], R159, 0x1, P2 ;  /* 0x00007f0020a50a11 */ /* 0x000fe200010f0c9f */
[----:B------:R-:W4:Y:S01]  /*f9e0*/  LDSM.16.M88.4 R152, [R183+UR4+0xd900] ;  /* 0x00d90004b798783b */ /* 0x000f220008000200 */
[----:B------:R-:W-:Y:S04]  /*f9f0*/  @P0 IADD3 R157, P1, R190, R157, RZ ;  /* 0x0000009dbe9d0210 */ /* 0x000fe80007f3e0ff */
[C---:B------:R-:W-:Y:S02]  /*fa00*/  @P0 IADD3 R159, P3, R157.reuse, R194, RZ ;  /* 0x000000c29d9f0210 */ /* 0x040fe40007f7e0ff */
[----:B------:R-:W-:Y:S02]  /*fa10*/  @P0 IADD3 R163, P2, R157, R208, RZ ;  /* 0x000000d09da30210 */ /* 0x000fe40007f5e0ff */
[----:B------:R-:W-:Y:S02]  /*fa20*/  @P0 IADD3.X R2, R189, R2, RZ, P1, !PT ;  /* 0x00000002bd020210 */ /* 0x000fe40000ffe4ff */
[----:B------:R-:W-:Y:S02]  /*fa30*/  @P0 IADD3 R157, P1, R157, R206, RZ ;  /* 0x000000ce9d9d0210 */ /* 0x000fe40007f3e0ff */
[C---:B------:R-:W-:Y:S02]  /*fa40*/  @P0 IADD3.X R156, R2.reuse, R199, RZ, P3, !PT ;  /* 0x000000c7029c0210 */ /* 0x040fe40001ffe4ff */
[C---:B------:R-:W-:Y:S01]  /*fa50*/  @P0 LEA R172, P3, R159.reuse, c[0x0][0x1f8], 0x1 ;  /* 0x00007e009fac0a11 */ /* 0x040fe200078608ff */
[C---:B-1----:R-:W-:Y:S03]  /*fa60*/  HMMA.16816.F32 R4, R136.reuse, R140, RZ ;  /* 0x0000008c8804723c */ /* 0x042fe600000018ff */
[C---:B------:R-:W-:Y:S02]  /*fa70*/  @P0 IADD3.X R158, R2.reuse, R207, RZ, P2, !PT ;  /* 0x000000cf029e0210 */ /* 0x040fe400017fe4ff */
[----:B------:R-:W-:Y:S02]  /*fa80*/  @P0 LEA.HI.X R173, R159, c[0x0][0x1fc], R156, 0x1, P3 ;  /* 0x00007f009fad0a11 */ /* 0x000fe400018f0c9c */
[C---:B------:R-:W-:Y:S01]  /*fa90*/  @P0 LEA R174, P2, R163.reuse, c[0x0][0x1f8], 0x1 ;  /* 0x00007e00a3ae0a11 */ /* 0x040fe200078408ff */
[C---:B------:R-:W-:Y:S01]  /*faa0*/  HMMA.16816.F32 R8, R136.reuse, R142, RZ ;  /* 0x0000008e8808723c */ /* 0x040fe200000018ff */
[----:B------:R-:W-:Y:S03]  /*fab0*/  LDSM.16.M88.4 R140, [R134] ;  /* 0x00000000868c783b */ /* 0x000fe60000000200 */
[----:B------:R-:W-:Y:S02]  /*fac0*/  @P0 LEA.HI.X R175, R163, c[0x0][0x1fc], R158, 0x1, P2 ;  /* 0x00007f00a3af0a11 */ /* 0x000fe400010f0c9e */
[----:B------:R-:W-:Y:S02]  /*fad0*/  @P0 IADD3.X R2, R2, R205, RZ, P1, !PT ;  /* 0x000000cd02020210 */ /* 0x000fe40000ffe4ff */
[C---:B--2---:R-:W-:Y:S01]  /*fae0*/  HMMA.16816.F32 R12, R136.reuse, R144, RZ ;  /* 0x00000090880c723c */ /* 0x044fe200000018ff */
[C---:B------:R-:W-:Y:S04]  /*faf0*/  @P0 LEA R170, P1, R157.reuse, c[0x0][0x1f8], 0x1 ;  /* 0x00007e009daa0a11 */ /* 0x040fe800078208ff */
[----:B------:R-:W-:Y:S02]  /*fb00*/  @P0 LEA.HI.X R171, R157, c[0x0][0x1fc], R2, 0x1, P1 ;  /* 0x00007f009dab0a11 */ /* 0x000fe400008f0c02 */
[-C--:B------:R-:W-:Y:S01]  /*fb10*/  IADD3 R2, R180, R132.reuse, RZ ;  /* 0x00000084b4027210 */ /* 0x080fe20007ffe0ff */
[C---:B------:R-:W-:Y:S01]  /*fb20*/  HMMA.16816.F32 R16, R136.reuse, R146, RZ ;  /* 0x000000928810723c */ /* 0x040fe200000018ff */
[----:B------:R-:W1:Y:S03]  /*fb30*/  LDSM.16.M88.4 R144, [R3+0xc100] ;  /* 0x00c100000390783b */ /* 0x000e660000000200 */
[----:B------:R-:W-:Y:S04]  /*fb40*/  IADD3 R132, R135, R132, R180 ;  /* 0x0000008487847210 */ /* 0x000fe80007ffe0b4 */
[C---:B---3--:R-:W-:Y:S08]  /*fb50*/  HMMA.16816.F32 R20, R136.reuse, R148, RZ ;  /* 0x000000948814723c */ /* 0x048ff000000018ff */
[C---:B------:R-:W-:Y:S01]  /*fb60*/  HMMA.16816.F32 R24, R136.reuse, R150, RZ ;  /* 0x000000968818723c */ /* 0x040fe200000018ff */
[----:B------:R-:W-:Y:S07]  /*fb70*/  LDSM.16.M88.4 R148, [R3+0xd100] ;  /* 0x00d100000394783b */ /* 0x000fee0000000200 */
[C---:B----4-:R-:W-:Y:S08]  /*fb80*/  HMMA.16816.F32 R28, R136.reuse, R152, RZ ;  /* 0x00000098881c723c */ /* 0x050ff000000018ff */
[----:B------:R-:W-:Y:S01]  /*fb90*/  HMMA.16816.F32 R32, R136, R154, RZ ;  /* 0x0000009a8820723c */ /* 0x000fe200000018ff */
[----:B------:R-:W2:Y:S07]  /*fba0*/  LDSM.16.M88.4 R136, [R3+0xc900] ;  /* 0x00c900000388783b */ /* 0x000eae0000000200 */
[C---:B-1----:R-:W-:Y:S01]  /*fbb0*/  HMMA.16816.F32 R4, R140.reuse, R144, R4 ;  /* 0x000000908c04723c */ /* 0x042fe20000001804 */
[----:B------:R-:W1:Y:S07]  /*fbc0*/  LDSM.16.M88.4 R152, [R3+0xd900] ;  /* 0x00d900000398783b */ /* 0x000e6e0000000200 */
[C---:B------:R-:W-:Y:S01]  /*fbd0*/  HMMA.16816.F32 R8, R140.reuse, R146, R8 ;  /* 0x000000928c08723c */ /* 0x040fe20000001808 */
[----:B------:R-:W-:Y:S01]  /*fbe0*/  @!PT LDS RZ, [RZ] ;  /* 0x00000000fffff984 */ /* 0x000fe20000000800 */
[----:B------:R-:W-:Y:S01]  /*fbf0*/  @!PT LDS RZ, [RZ] ;  /* 0x00000000fffff984 */ /* 0x000fe20000000800 */
[----:B------:R-:W-:Y:S01]  /*fc00*/  @!PT LDS RZ, [RZ] ;  /* 0x00000000fffff984 */ /* 0x000fe20000000800 */
[----:B------:R3:W-:Y:S08]  /*fc10*/  @P0 LDGSTS.E.BYPASS.LTC128B.128 [R168], [R160.64], !P6 ;  /* 0x00000000a0a80fae */ /* 0x0007f0000f101d46 */
[----:B------:R4:W-:Y:S08]  /*fc20*/  @P0 LDGSTS.E.BYPASS.LTC128B.128 [R168+0x2000], [R166.64], !P5 ;  /* 0x02000000a6a80fae */ /* 0x0009f0000e901d46 */
[----:B------:R4:W-:Y:S01]  /*fc30*/  @P0 LDGSTS.E.BYPASS.LTC128B.128 [R168+0x4000], [R164.64], !P4 ;  /* 0x04000000a4a80fae */ /* 0x0009e2000e101d46 */
[C---:B--2---:R-:W-:Y:S07]  /*fc40*/  HMMA.16816.F32 R12, R140.reuse, R136, R12 ;  /* 0x000000888c0c723c */ /* 0x044fee000000180c */
[----:B------:R2:W-:Y:S01]  /*fc50*/  @P0 LDGSTS.E.BYPASS.LTC128B.128 [R168+0x1000], [R172.64], !P6 ;  /* 0x01000000aca80fae */ /* 0x0005e2000f101d46 */
[C---:B------:R-:W-:Y:S07]  /*fc60*/  HMMA.16816.F32 R16, R140.reuse, R138, R16 ;  /* 0x0000008a8c10723c */ /* 0x040fee0000001810 */
[----:B------:R5:W-:Y:S01]  /*fc70*/  @P0 LDGSTS.E.BYPASS.LTC128B.128 [R168+0x3000], [R174.64], !P5 ;  /* 0x03000000aea80fae */ /* 0x000be2000e901d46 */
[C---:B------:R-:W-:Y:S07]  /*fc80*/  HMMA.16816.F32 R20, R140.reuse, R148, R20 ;  /* 0x000000948c14723c */ /* 0x040fee0000001814 */
[----:B------:R5:W-:Y:S01]  /*fc90*/  @P0 LDGSTS.E.BYPASS.LTC128B.128 [R168+0x5000], [R170.64], !P4 ;  /* 0x05000000aaa80fae */ /* 0x000be2000e101d46 */
[----:B------:R-:W-:Y:S01]  /*fca0*/  ISETP.GE.AND P0, PT, R210, 0x2, PT ;  /* 0x00000002d200780c */ /* 0x000fe20003f06270 */
[C---:B------:R-:W-:Y:S06]  /*fcb0*/  HMMA.16816.F32 R24, R140.reuse, R150, R24 ;  /* 0x000000968c18723c */ /* 0x040fec0000001818 */
[----:B------:R-:W-:Y:S01]  /*fcc0*/  LDSM.16.M88.4 R144, [R179] ;  /* 0x00000000b390783b */ /* 0x000fe20000000200 */
[----:B--2---:R-:W-:Y:S01]  /*fcd0*/  IADD3 R172, R180, R3, RZ ;  /* 0x00000003b4ac7210 */ /* 0x004fe20007ffe0ff */
[C---:B-1----:R-:W-:Y:S06]  /*fce0*/  HMMA.16816.F32 R28, R140.reuse, R152, R28 ;  /* 0x000000988c1c723c */ /* 0x042fec000000181c */
[----:B------:R-:W1:Y:S02]  /*fcf0*/  LDSM.16.M88.4 R156, [R2+0xc100] ;  /* 0x00c10000029c783b */ /* 0x000e640000000200 */
[----:B------:R-:W-:Y:S06]  /*fd00*/  HMMA.16816.F32 R32, R140, R154, R32 ;  /* 0x0000009a8c20723c */ /* 0x000fec0000001820 */
[----:B---3--:R-:W2:Y:S08]  /*fd10*/  LDSM.16.M88.4 R160, [R2+0xc900] ;  /* 0x00c9000002a0783b */ /* 0x008eb00000000200 */
[----:B------:R-:W3:Y:S08]  /*fd20*/  LDSM.16.M88.4 R136, [R2+0xd100] ;  /* 0x00d100000288783b */ /* 0x000ef00000000200 */
[----:B------:R-:W0:Y:S08]  /*fd30*/  LDGDEPBAR ;  /* 0x00000000000079af */ /* 0x000e300000000000 */
[----:B----4-:R-:W4:Y:S01]  /*fd40*/  LDSM.16.M88.4 R164, [R2+0xd900] ;  /* 0x00d9000002a4783b */ /* 0x010f220000000200 */
[C---:B-1----:R-:W-:Y:S07]  /*fd50*/  HMMA.16816.F32 R4, R144.reuse, R156, R4 ;  /* 0x0000009c9004723c */ /* 0x042fee0000001804 */
[----:B------:R-:W-:Y:S01]  /*fd60*/  LDSM.16.M88.4 R148, [R178] ;  /* 0x00000000b294783b */ /* 0x000fe20000000200 */
[C---:B------:R-:W-:Y:S07]  /*fd70*/  HMMA.16816.F32 R8, R144.reuse, R158, R8 ;  /* 0x0000009e9008723c */ /* 0x040fee0000001808 */
[----:B-----5:R-:W1:Y:S01]  /*fd80*/  LDSM.16.M88.4 R168, [R172+0xc100] ;  /* 0x00c10000aca8783b */ /* 0x020e620000000200 */
[C---:B--2---:R-:W-:Y:S07]  /*fd90*/  HMMA.16816.F32 R12, R144.reuse, R160, R12 ;  /* 0x000000a0900c723c */ /* 0x044fee000000180c */
[----:B------:R-:W2:Y:S01]  /*fda0*/  LDSM.16.M88.4 R140, [R172+0xc900] ;  /* 0x00c90000ac8c783b */ /* 0x000ea20000000200 */
[C---:B------:R-:W-:Y:S07]  /*fdb0*/  HMMA.16816.F32 R16, R144.reuse, R162, R16 ;  /* 0x000000a29010723c */ /* 0x040fee0000001810 */
[----:B------:R-:W5:Y:S01]  /*fdc0*/  LDSM.16.M88.4 R152, [R172+0xd100] ;  /* 0x00d10000ac98783b */ /* 0x000f620000000200 */
[C---:B---3--:R-:W-:Y:S07]  /*fdd0*/  HMMA.16816.F32 R20, R144.reuse, R136, R20 ;  /* 0x000000889014723c */ /* 0x048fee0000001814 */
[----:B------:R-:W3:Y:S01]  /*fde0*/  LDSM.16.M88.4 R156, [R172+0xd900] ;  /* 0x00d90000ac9c783b */ /* 0x000ee20000000200 */
[C---:B------:R-:W-:Y:S07]  /*fdf0*/  HMMA.16816.F32 R24, R144.reuse, R138, R24 ;  /* 0x0000008a9018723c */ /* 0x040fee0000001818 */
[----:B------:R-:W-:Y:S01]  /*fe00*/  LDSM.16.M88.4 R136, [R182+0x4000] ;  /* 0x00400000b688783b */ /* 0x000fe20000000200 */
[C---:B----4-:R-:W-:Y:S07]  /*fe10*/  HMMA.16816.F32 R28, R144.reuse, R164, R28 ;  /* 0x000000a4901c723c */ /* 0x050fee000000181c */
[----:B------:R-:W-:Y:S01]  /*fe20*/  LDSM.16.M88.4 R160, [R183+UR4+0xe900] ;  /* 0x00e90004b7a0783b */ /* 0x000fe20008000200 */
[----:B------:R-:W-:Y:S07]  /*fe30*/  HMMA.16816.F32 R32, R144, R166, R32 ;  /* 0x000000a69020723c */ /* 0x000fee0000001820 */
[----:B------:R-:W4:Y:S01]  /*fe40*/  LDSM.16.M88.4 R144, [R183+UR4+0xe100] ;  /* 0x00e10004b790783b */ /* 0x000f220008000200 */
[C---:B-1----:R-:W-:Y:S07]  /*fe50*/  HMMA.16816.F32 R4, R148.reuse, R168, R4 ;  /* 0x000000a89404723c */ /* 0x042fee0000001804 */
[----:B------:R-:W-:Y:S01]  /*fe60*/  LDSM.16.M88.4 R164, [R134+0x4000] ;  /* 0x0040000086a4783b */ /* 0x000fe20000000200 */
[C---:B------:R-:W-:Y:S07]  /*fe70*/  HMMA.16816.F32 R8, R148.reuse, R170, R8 ;  /* 0x000000aa9408723c */ /* 0x040fee0000001808 */
[----:B------:R-:W-:Y:S01]  /*fe80*/  LDSM.16.M88.4 R168, [R3+0xe100] ;  /* 0x00e1000003a8783b */ /* 0x000fe20000000200 */
[C---:B--2---:R-:W-:Y:S08]  /*fe90*/  HMMA.16816.F32 R12, R148.reuse, R140, R12 ;  /* 0x0000008c940c723c */ /* 0x044ff0000000180c */
[C---:B------:R-:W-:Y:S01]  /*fea0*/  HMMA.16816.F32 R16, R148.reuse, R142, R16 ;  /* 0x0000008e9410723c */ /* 0x040fe20000001810 */
[----:B------:R-:W1:Y:S07]  /*feb0*/  LDSM.16.M88.4 R140, [R183+UR4+0xf100] ;  /* 0x00f10004b78c783b */ /* 0x000e6e0008000200 */
[C---:B-----5:R-:W-:Y:S08]  /*fec0*/  HMMA.16816.F32 R20, R148.reuse, R152, R20 ;  /* 0x000000989414723c */ /* 0x060ff00000001814 */
[C---:B------:R-:W-:Y:S01]  /*fed0*/  HMMA.16816.F32 R24, R148.reuse, R154, R24 ;  /* 0x0000009a9418723c */ /* 0x040fe20000001818 */
[----:B------:R-:W2:Y:S07]  /*fee0*/  LDSM.16.M88.4 R152, [R183+UR4+0xf900] ;  /* 0x00f90004b798783b */ /* 0x000eae0008000200 */
[C---:B---3--:R-:W-:Y:S08]  /*fef0*/  HMMA.16816.F32 R28, R148.reuse, R156, R28 ;  /* 0x0000009c941c723c */ /* 0x048ff0000000181c */
[----:B------:R-:W-:Y:S01]  /*ff00*/  HMMA.16816.F32 R32, R148, R158, R32 ;  /* 0x0000009e9420723c */ /* 0x000fe20000001820 */
[----:B------:R-:W3:Y:S07]  /*ff10*/  LDSM.16.M88.4 R148, [R3+0xe900] ;  /* 0x00e900000394783b */ /* 0x000eee0000000200 */
[C---:B----4-:R-:W-:Y:S01]  /*ff20*/  HMMA.16816.F32 R4, R136.reuse, R144, R4 ;  /* 0x000000908804723c */ /* 0x050fe20000001804 */
[----:B------:R-:W-:Y:S07]  /*ff30*/  LDSM.16.M88.4 R156, [R3+0xf900] ;  /* 0x00f90000039c783b */ /* 0x000fee0000000200 */
        /* <DEDUP_REMOVED lines=11> */
[C---:B------:R-:W-:Y:S01]  /*fff0*/  HMMA.16816.F32 R4, R164.reuse, R168, R4 ;  /* 0x000000a8a404723c */ /* 0x040fe20000001804 */
[----:B------:R-:W-:Y:S07]  /*10000*/  LDSM.16.M88.4 R152, [R178+0x4000] ;  /* 0x00400000b298783b */ /* 0x000fee0000000200 */
[C---:B------:R-:W-:Y:S01]  /*10010*/  HMMA.16816.F32 R8, R164.reuse, R170, R8 ;  /* 0x000000aaa408723c */ /* 0x040fe20000001808 */
[----:B------:R-:W-:Y:S07]  /*10020*/  LDSM.16.M88.4 R168, [R172+0xe100] ;  /* 0x00e10000aca8783b */ /* 0x000fee0000000200 */
[C---:B---3--:R-:W-:Y:S01]  /*10030*/  HMMA.16816.F32 R12, R164.reuse, R148, R12 ;  /* 0x00000094a40c723c */ /* 0x048fe2000000180c */
[----:B------:R-:W-:Y:S07]  /*10040*/  LDSM.16.M88.4 R172, [R172+0x10100] ;  /* 0x01010000acac783b */ /* 0x000fee0000000200 */
[C---:B------:R-:W-:Y:S01]  /*10050*/  HMMA.16816.F32 R16, R164.reuse, R150, R16 ;  /* 0x00000096a410723c */ /* 0x040fe20000001810 */
[----:B------:R-:W3:Y:S07]  /*10060*/  LDSM.16.M88.4 R148, [R2+0xf100] ;  /* 0x00f100000294783b */ /* 0x000eee0000000200 */
[C---:B----4-:R-:W-:Y:S08]  /*10070*/  HMMA.16816.F32 R20, R164.reuse, R144, R20 ;  /* 0x00000090a414723c */ /* 0x050ff00000001814 */
[C---:B------:R-:W-:Y:S01]  /*10080*/  HMMA.16816.F32 R24, R164.reuse, R146, R24 ;  /* 0x00000092a418723c */ /* 0x040fe20000001818 */
[----:B------:R-:W4:Y:S07]  /*10090*/  LDSM.16.M88.4 R144, [R2+0xf900] ;  /* 0x00f900000290783b */ /* 0x000f2e0000000200 */
[C---:B------:R-:W-:Y:S08]  /*100a0*/  HMMA.16816.F32 R28, R164.reuse, R156, R28 ;  /* 0x0000009ca41c723c */ /* 0x040ff0000000181c */
[----:B------:R-:W-:Y:S01]  /*100b0*/  HMMA.16816.F32 R32, R164, R158, R32 ;  /* 0x0000009ea420723c */ /* 0x000fe20000001820 */
[----:B------:R-:W5:Y:S07]  /*100c0*/  LDSM.16.M88.4 R156, [R132+0xe900] ;  /* 0x00e90000849c783b */ /* 0x000f6e0000000200 */
[C---:B-1----:R-:W-:Y:S01]  /*100d0*/  HMMA.16816.F32 R4, R140.reuse, R160, R4 ;  /* 0x000000a08c04723c */ /* 0x042fe20000001804 */
[----:B------:R-:W-:Y:S07]  /*100e0*/  LDSM.16.M88.4 R164, [R183+UR4+0x11100] ;  /* 0x01110004b7a4783b */ /* 0x000fee0008000200 */
[C---:B------:R-:W-:Y:S01]  /*100f0*/  HMMA.16816.F32 R8, R140.reuse, R162, R8 ;  /* 0x000000a28c08723c */ /* 0x040fe20000001808 */
[----:B------:R-:W-:Y:S07]  /*10100*/  LDSM.16.M88.4 R160, [R183+UR4+0x10900] ;  /* 0x01090004b7a0783b */ /* 0x000fee0008000200 */
[C---:B--2---:R-:W-:Y:S08]  /*10110*/  HMMA.16816.F32 R12, R140.reuse, R136, R12 ;  /* 0x000000888c0c723c */ /* 0x044ff0000000180c */
[C---:B------:R-:W-:Y:S01]  /*10120*/  HMMA.16816.F32 R16, R140.reuse, R138, R16 ;  /* 0x0000008a8c10723c */ /* 0x040fe20000001810 */
[----:B------:R-:W1:Y:S07]  /*10130*/  LDSM.16.M88.4 R136, [R132+0xf100] ;  /* 0x00f100008488783b */ /* 0x000e6e0000000200 */
[C---:B---3--:R-:W-:Y:S08]  /*10140*/  HMMA.16816.F32 R20, R140.reuse, R148, R20 ;  /* 0x000000948c14723c */ /* 0x048ff00000001814 */
[C---:B------:R-:W-:Y:S01]  /*10150*/  HMMA.16816.F32 R24, R140.reuse, R150, R24 ;  /* 0x000000968c18723c */ /* 0x040fe20000001818 */
[----:B------:R-:W2:Y:S07]  /*10160*/  LDSM.16.M88.4 R148, [R132+0xf900] ;  /* 0x00f900008494783b */ /* 0x000eae0000000200 */
[C---:B----4-:R-:W-:Y:S08]  /*10170*/  HMMA.16816.F32 R28, R140.reuse, R144, R28 ;  /* 0x000000908c1c723c */ /* 0x050ff0000000181c */
[----:B------:R-:W-:Y:S01]  /*10180*/  HMMA.16816.F32 R32, R140, R146, R32 ;  /* 0x000000928c20723c */ /* 0x000fe20000001820 */
[----:B------:R-:W-:Y:S07]  /*10190*/  LDSM.16.M88.4 R140, [R182+0x8000] ;  /* 0x00800000b68c783b */ /* 0x000fee0000000200 */
[C---:B------:R-:W-:Y:S01]  /*101a0*/  HMMA.16816.F32 R4, R152.reuse, R168, R4 ;  /* 0x000000a89804723c */ /* 0x040fe20000001804 */
[----:B------:R-:W3:Y:S07]  /*101b0*/  LDSM.16.M88.4 R144, [R183+UR4+0x10100] ;  /* 0x01010004b790783b */ /* 0x000eee0008000200 */
[C---:B------:R-:W-:Y:S01]  /*101c0*/  HMMA.16816.F32 R8, R152.reuse, R170, R8 ;  /* 0x000000aa9808723c */ /* 0x040fe20000001808 */
[----:B------:R-:W-:Y:S07]  /*101d0*/  LDSM.16.M88.4 R168, [R3+0x10100] ;  /* 0x0101000003a8783b */ /* 0x000fee0000000200 */
[C---:B-----5:R-:W-:Y:S08]  /*101e0*/  HMMA.16816.F32 R12, R152.reuse, R156, R12 ;  /* 0x0000009c980c723c */ /* 0x060ff0000000180c */
[C---:B------:R-:W-:Y:S01]  /*101f0*/  HMMA.16816.F32 R16, R152.reuse, R158, R16 ;  /* 0x0000009e9810723c */ /* 0x040fe20000001810 */
[----:B------:R-:W4:Y:S07]  /*10200*/  LDSM.16.M88.4 R156, [R183+UR4+0x11900] ;  /* 0x01190004b79c783b */ /* 0x000f2e0008000200 */
[C---:B-1----:R-:W-:Y:S08]  /*10210*/  HMMA.16816.F32 R20, R152.reuse, R136, R20 ;  /* 0x000000889814723c */ /* 0x042ff00000001814 */
[C---:B------:R-:W-:Y:S01]  /*10220*/  HMMA.16816.F32 R24, R152.reuse, R138, R24 ;  /* 0x0000008a9818723c */ /* 0x040fe20000001818 */
[----:B------:R-:W1:Y:S07]  /*10230*/  LDSM.16.M88.4 R136, [R134+0x8000] ;  /* 0x008000008688783b */ /* 0x000e6e0000000200 */
[C---:B--2---:R-:W-:Y:S08]  /*10240*/  HMMA.16816.F32 R28, R152.reuse, R148, R28 ;  /* 0x00000094981c723c */ /* 0x044ff0000000181c */
        /* <DEDUP_REMOVED lines=25> */
[C---:B------:R-:W-:Y:S08]  /*103e0*/  HMMA.16816.F32 R28, R136.reuse, R152, R28 ;  /* 0x00000098881c723c */ /* 0x040ff0000000181c */
[----:B------:R-:W-:Y:S01]  /*103f0*/  HMMA.16816.F32 R32, R136, R154, R32 ;  /* 0x0000009a8820723c */ /* 0x000fe20000001820 */
[----:B------:R-:W3:Y:S07]  /*10400*/  LDSM.16.M88.4 R136, [R132+0x10900] ;  /* 0x010900008488783b */ /* 0x000eee0000000200 */
[C---:B-----5:R-:W-:Y:S08]  /*10410*/  HMMA.16816.F32 R4, R160.reuse, R164, R4 ;  /* 0x000000a4a004723c */ /* 0x060ff00000001804 */
[C---:B------:R-:W-:Y:S08]  /*10420*/  HMMA.16816.F32 R8, R160.reuse, R166, R8 ;  /* 0x000000a6a008723c */ /* 0x040ff00000001808 */
[C---:B----4-:R-:W-:Y:S08]  /*10430*/  HMMA.16816.F32 R12, R160.reuse, R140, R12 ;  /* 0x0000008ca00c723c */ /* 0x050ff0000000180c */
[C---:B------:R-:W-:Y:S01]  /*10440*/  HMMA.16816.F32 R16, R160.reuse, R142, R16 ;  /* 0x0000008ea010723c */ /* 0x040fe20000001810 */
[----:B------:R-:W4:Y:S01]  /*10450*/  LDSM.16.M88.4 R140, [R132+0x11100] ;  /* 0x01110000848c783b */ /* 0x000f220000000200 */
[----:B------:R-:W-:Y:S06]  /*10460*/  DEPBAR.LE SB0, 0x2 ;  /* 0x000080800000791a */ /* 0x000fec0000000000 */
[C---:B-1----:R-:W-:Y:S01]  /*10470*/  HMMA.16816.F32 R20, R160.reuse, R156, R20 ;  /* 0x0000009ca014723c */ /* 0x042fe20000001814 */
[----:B------:R-:W-:Y:S07]  /*10480*/  BAR.SYNC.DEFER_BLOCKING 0x0 ;  /* 0x0000000000007b1d */ /* 0x000fee0000010000 */
[C---:B------:R-:W-:Y:S08]  /*10490*/  HMMA.16816.F32 R24, R160.reuse, R158, R24 ;  /* 0x0000009ea018723c */ /* 0x040ff00000001818 */
[C---:B--2---:R-:W-:Y:S08]  /*104a0*/  HMMA.16816.F32 R28, R160.reuse, R148, R28 ;  /* 0x00000094a01c723c */ /* 0x044ff0000000181c */
[----:B------:R-:W-:Y:S01]  /*104b0*/  HMMA.16816.F32 R32, R160, R150, R32 ;  /* 0x00000096a020723c */ /* 0x000fe20000001820 */
[----:B------:R-:W-:Y:S07]  /*104c0*/  LDSM.16.MT88.4 R148, [R177+UR4+0x2900] ;  /* 0x00290004b194783b */ /* 0x000fee0008004200 */
[C---:B------:R-:W-:Y:S08]  /*104d0*/  HMMA.16816.F32 R4, R168.reuse, R172, R4 ;  /* 0x000000aca804723c */ /* 0x040ff00000001804 */
[C---:B------:R-:W-:Y:S08]  /*104e0*/  HMMA.16816.F32 R8, R168.reuse, R174, R8 ;  /* 0x000000aea808723c */ /* 0x040ff00000001808 */
[C---:B---3--:R-:W-:Y:S08]  /*104f0*/  HMMA.16816.F32 R12, R168.reuse, R136, R12 ;  /* 0x00000088a80c723c */ /* 0x048ff0000000180c */
[C---:B------:R-:W-:Y:S01]  /*10500*/  HMMA.16816.F32 R16, R168.reuse, R138, R16 ;  /* 0x0000008aa810723c */ /* 0x040fe20000001810 */
[----:B------:R-:W-:Y:S03]  /*10510*/  LDSM.16.MT88.4 R136, [R177+UR4+0x100] ;  /* 0x00010004b188783b */ /* 0x000fe60008004200 */
        /* <DEDUP_REMOVED lines=8> */
[C---:B------:R-:W-:Y:S04]  /*105a0*/  HMMA.16816.F32 R28, R168.reuse, R144, R28 ;  /* 0x00000090a81c723c */ /* 0x040fe8000000181c */
        /* <DEDUP_REMOVED lines=21> */
[----:B------:R-:W-:Y:S04]  /*10700*/  FMNMX.FTZ R3, R29, R2, !PT ;  /* 0x000000021d037209 */ /* 0x000fe80007810000 */
        /* <DEDUP_REMOVED lines=12> */
[C---:B------:R-:W-:Y:S02]  /*107d0*/  FADD.FTZ R133, -R132.reuse, R133 ;  /* 0x0000008584857221 */ /* 0x040fe40000010100 */
[----:B------:R-:W-:Y:S01]  /*107e0*/  FMUL.FTZ R172, R132, c[0x0][0x2d0] ;  /* 0x0000b40084ac7a20 */ /* 0x000fe20000410000 */
[----:B--2---:R-:W-:Y:S01]  /*107f0*/  FMNMX.FTZ R3, R156, R3, !PT ;  /* 0x000000039c037209 */ /* 0x004fe20007810000 */
[----:B------:R-:W-:Y:S01]  /*10800*/  FMUL.FTZ R2, R133, c[0x0][0x2d0] ;  /* 0x0000b40085027a20 */ /* 0x000fe20000410000 */
[----:B------:R-:W-:Y:S01]  /*10810*/  LDSM.16.MT88.4 R156, [R176+UR4+0x2900] ;  /* 0x00290004b09c783b */ /* 0x000fe20008004200 */
[----:B------:R-:W-:Y:S02]  /*10820*/  FFMA.FTZ R162, R4, c[0x0][0x2d0], -R172 ;  /* 0x0000b40004a27a23 */ /* 0x000fe400000108ac */
[C---:B------:R-:W-:Y:S02]  /*10830*/  FADD.FTZ R133, -R3.reuse, R0 ;  /* 0x0000000003857221 */ /* 0x040fe40000010100 */
[----:B------:R-:W-:Y:S01]  /*10840*/  FMUL.FTZ R169, R3, c[0x0][0x2d0] ;  /* 0x0000b40003a97a20 */ /* 0x000fe20000410000 */
[----:B------:R-:W1:Y:S01]  /*10850*/  MUFU.EX2 R2, R2 ;  /* 0x0000000200027308 */ /* 0x000e620000000800 */
[----:B------:R-:W-:Y:S02]  /*10860*/  FMUL.FTZ R0, R133, c[0x0][0x2d0] ;  /* 0x0000b40085007a20 */ /* 0x000fe40000410000 */
[--C-:B------:R-:W-:Y:S02]  /*10870*/  FFMA.FTZ R163, R5, c[0x0][0x2d0], -R172.reuse ;  /* 0x0000b40005a37a23 */ /* 0x100fe400000108ac */
[--C-:B------:R-:W-:Y:S01]  /*10880*/  FFMA.FTZ R166, R8, c[0x0][0x2d0], -R172.reuse ;  /* 0x0000b40008a67a23 */ /* 0x100fe200000108ac */
[----:B------:R-:W-:Y:S01]  /*10890*/  IADD3 R8, R177, UR4, RZ ;  /* 0x00000004b1087c10 */ /* 0x000fe2000fffe0ff */
[--C-:B------:R-:W-:Y:S02]  /*108a0*/  FFMA.FTZ R161, R9, c[0x0][0x2d0], -R172.reuse ;  /* 0x0000b40009a17a23 */ /* 0x100fe400000108ac */
        /* <DEDUP_REMOVED lines=8> */
[----:B------:R-:W-:Y:S01]  /*10930*/  MUFU.EX2 R162, R162 ;  /* 0x000000a200a27308 */ /* 0x000fe20000000800 */
[--C-:B------:R-:W-:Y:S02]  /*10940*/  FFMA.FTZ R220, R27, c[0x0][0x2d0], -R169.reuse ;  /* 0x0000b4001bdc7a23 */ /* 0x100fe400000108a9 */
[--C-:B------:R-:W-:Y:S02]  /*10950*/  FFMA.FTZ R221, R28, c[0x0][0x2d0], -R172.reuse ;  /* 0x0000b4001cdd7a23 */ /* 0x100fe400000108ac */
[C---:B-1----:R-:W-:Y:S01]  /*10960*/  FMUL.FTZ R4, R2.reuse, R128 ;  /* 0x0000008002047220 */ /* 0x042fe20000410000 */
[----:B------:R-:W-:Y:S01]  /*10970*/  LDSM.16.MT88.4 R152, [R133+0x2900] ;  /* 0x002900008598783b */ /* 0x000fe20000004200 */
[C---:B------:R-:W-:Y:S02]  /*10980*/  FMUL.FTZ R5, R2.reuse, R129 ;  /* 0x0000008102057220 */ /* 0x040fe40000410000 */
[C---:B------:R-:W-:Y:S01]  /*10990*/  FMUL.FTZ R8, R2.reuse, R124 ;  /* 0x0000007c02087220 */ /* 0x040fe20000410000 */
[----:B------:R-:W1:Y:S01]  /*109a0*/  MUFU.EX2 R163, R163 ;  /* 0x000000a300a37308 */ /* 0x000e620000000800 */
[C---:B------:R-:W-:Y:S02]  /*109b0*/  FMUL.FTZ R9, R2.reuse, R125 ;  /* 0x0000007d02097220 */ /* 0x040fe40000410000 */
[----:B------:R-:W-:Y:S02]  /*109c0*/  FMUL.FTZ R36, R2, R36 ;  /* 0x0000002402247220 */ /* 0x000fe40000410000 */
[C---:B--2---:R-:W-:Y:S02]  /*109d0*/  FMUL.FTZ R6, R0.reuse, R130 ;  /* 0x0000008200067220 */ /* 0x044fe40000410000 */
[C---:B------:R-:W-:Y:S02]  /*109e0*/  FMUL.FTZ R7, R0.reuse, R131 ;  /* 0x0000008300077220 */ /* 0x040fe40000410000 */
[C---:B------:R-:W-:Y:S01]  /*109f0*/  FMUL.FTZ R10, R0.reuse, R126 ;  /* 0x0000007e000a7220 */ /* 0x040fe20000410000 */
[----:B------:R-:W-:Y:S01]  /*10a00*/  MUFU.EX2 R166, R166 ;  /* 0x000000a600a67308 */ /* 0x000fe20000000800 */
[----:B------:R-:W-:Y:S02]  /*10a10*/  FMUL.FTZ R11, R0, R127 ;  /* 0x0000007f000b7220 */ /* 0x000fe40000410000 */
[----:B------:R-:W2:Y:S01]  /*10a20*/  LDSM.16.MT88.4 R124, [R176+UR4+0x100] ;  /* 0x00010004b07c783b */ /* 0x000ea20008004200 */
[----:B------:R-:W-:Y:S02]  /*10a30*/  FMUL.FTZ R37, R2, R37 ;  /* 0x0000002502257220 */ /* 0x000fe40000410000 */
[C---:B------:R-:W-:Y:S02]  /*10a40*/  FMUL.FTZ R38, R0.reuse, R38 ;  /* 0x0000002600267220 */ /* 0x040fe40000410000 */
[----:B------:R-:W-:Y:S02]  /*10a50*/  FMUL.FTZ R39, R0, R39 ;  /* 0x0000002700277220 */ /* 0x000fe40000410000 */
[----:B------:R-:W4:Y:S01]  /*10a60*/  MUFU.EX2 R161, R161 ;  /* 0x000000a100a17308 */ /* 0x000f220000000800 */
        /* <DEDUP_REMOVED lines=15> */
[----:B----4-:R-:W-:Y:S01]  /*10b60*/  F2FP.PACK_AB R130, R161, R166 ;  /* 0x000000a6a182723e */ /* 0x010fe200000000ff */
        /* <DEDUP_REMOVED lines=9> */
[----:B------:R-:W4:Y:S01]  /*10c00*/  MUFU.EX2 R165, R165 ;  /* 0x000000a500a57308 */ /* 0x000f220000000800 */
[--C-:B------:R-:W-:Y:S02]  /*10c10*/  FFMA.FTZ R222, R29, c[0x0][0x2d0], -R172.reuse ;  /* 0x0000b4001dde7a23 */ /* 0x100fe400000108ac */
[----:B------:R-:W-:Y:S01]  /*10c20*/  FFMA.FTZ R223, R32, c[0x0][0x2d0], -R172 ;  /* 0x0000b40020df7a23 */ /* 0x000fe200000108ac */
[----:B-1----:R-:W-:Y:S01]  /*10c30*/  F2FP.PACK_AB R129, R168, R167 ;  /* 0x000000a7a881723e */ /* 0x002fe200000000ff */
[--C-:B------:R-:W-:Y:S02]  /*10c40*/  FFMA.FTZ R224, R30, c[0x0][0x2d0], -R169.reuse ;  /* 0x0000b4001ee07a23 */ /* 0x100fe400000108a9 */
[--C-:B------:R-:W-:Y:S02]  /*10c50*/  FFMA.FTZ R225, R31, c[0x0][0x2d0], -R169.reuse ;  /* 0x0000b4001fe17a23 */ /* 0x100fe400000108a9 */
[----:B------:R-:W-:Y:S01]  /*10c60*/  LDSM.16.MT88.4 R28, [R133+0x1900] ;  /* 0x00190000851c783b */ /* 0x000fe20000004200 */
[--C-:B------:R-:W-:Y:S01]  /*10c70*/  FFMA.FTZ R226, R34, c[0x0][0x2d0], -R169.reuse ;  /* 0x0000b40022e27a23 */ /* 0x100fe200000108a9 */
[----:B------:R-:W-:Y:S01]  /*10c80*/  MUFU.EX2 R219, R219 ;  /* 0x000000db00db7308 */ /* 0x000fe20000000800 */
[C---:B------:R-:W-:Y:S02]  /*10c90*/  FFMA.FTZ R162, R2.reuse, R213, R162 ;  /* 0x000000d502a27223 */ /* 0x040fe400000100a2 */
[C---:B------:R-:W-:Y:S02]  /*10ca0*/  FMUL.FTZ R60, R2.reuse, R60 ;  /* 0x0000003c023c7220 */ /* 0x040fe40000410000 */
[----:B------:R-:W-:Y:S02]  /*10cb0*/  FMUL.FTZ R61, R2, R61 ;  /* 0x0000003d023d7220 */ /* 0x000fe40000410000 */
[C---:B------:R-:W-:Y:S02]  /*10cc0*/  FMUL.FTZ R62, R0.reuse, R62 ;  /* 0x0000003e003e7220 */ /* 0x040fe40000410000 */
[----:B------:R-:W-:Y:S01]  /*10cd0*/  FMUL.FTZ R63, R0, R63 ;  /* 0x0000003f003f7220 */ /* 0x000fe20000410000 */
[----:B------:R-:W-:Y:S01]  /*10ce0*/  MUFU.EX2 R220, R220 ;  /* 0x000000dc00dc7308 */ /* 0x000fe20000000800 */
[C---:B------:R-:W-:Y:S01]  /*10cf0*/  FMUL.FTZ R64, R2.reuse, R64 ;  /* 0x0000004002407220 */ /* 0x040fe20000410000 */
[----:B----4-:R-:W-:Y:S01]  /*10d00*/  F2FP.PACK_AB R131, R165, R164 ;  /* 0x000000a4a583723e */ /* 0x010fe200000000ff */
[----:B------:R-:W-:Y:S02]  /*10d10*/  FMUL.FTZ R65, R2, R65 ;  /* 0x0000004102417220 */ /* 0x000fe40000410000 */
[C---:B------:R-:W-:Y:S02]  /*10d20*/  FMUL.FTZ R66, R0.reuse, R66 ;  /* 0x0000004200427220 */ /* 0x040fe40000410000 */
[----:B------:R-:W-:Y:S02]  /*10d30*/  FMUL.FTZ R67, R0, R67 ;  /* 0x0000004300437220 */ /* 0x000fe40000410000 */
[C---:B------:R-:W-:Y:S01]  /*10d40*/  HMMA.16816.F32 R4, R128.reuse, R136, R4 ;  /* 0x000000888004723c */ /* 0x040fe20000001804 */
[----:B------:R-:W-:Y:S04]  /*10d50*/  MUFU.EX2 R221, R221 ;  /* 0x000000dd00dd7308 */ /* 0x000fe80000000800 */
[----:B------:R-:W-:Y:S02]  /*10d60*/  FMUL.FTZ R68, R2, R68 ;  /* 0x0000004402447220 */ /* 0x000fe40000410000 */
[----:B------:R-:W-:Y:S01]  /*10d70*/  IADD3 R136, R176, UR4, RZ ;  /* 0x00000004b0887c10 */ /* 0x000fe2000fffe0ff */
[C---:B------:R-:W-:Y:S03]  /*10d80*/  HMMA.16816.F32 R8, R128.reuse, R138, R8 ;  /* 0x0000008a8008723c */ /* 0x040fe60000001808 */
[----:B------:R-:W-:Y:S01]  /*10d90*/  MUFU.EX2 R222, R222 ;  /* 0x000000de00de7308 */ /* 0x000fe20000000800 */
[----:B------:R-:W-:Y:S01]  /*10da0*/  IADD3 R160, R181, R136, RZ ;  /* 0x00000088b5a07210 */ /* 0x000fe20007ffe0ff */
[----:B------:R-:W-:Y:S02]  /*10db0*/  FMUL.FTZ R69, R2, R69 ;  /* 0x0000004502457220 */ /* 0x000fe40000410000 */
[C---:B------:R-:W-:Y:S01]  /*10dc0*/  FMUL.FTZ R70, R0.reuse, R70 ;  /* 0x0000004600467220 */ /* 0x040fe20000410000 */
[C---:B---3--:R-:W-:Y:S01]  /*10dd0*/  HMMA.16816.F32 R36, R128.reuse, R140, R36 ;  /* 0x0000008c8024723c */ /* 0x048fe20000001824 */
[----:B------:R-:W1:Y:S03]  /*10de0*/  LDSM.16.MT88.4 R136, [R160+0x100] ;  /* 0x00010000a088783b */ /* 0x000e660000004200 */
[----:B------:R-:W-:Y:S01]  /*10df0*/  FMUL.FTZ R71, R0, R71 ;  /* 0x0000004700477220 */ /* 0x000fe20000410000 */
[----:B------:R-:W-:Y:S01]  /*10e00*/  MUFU.EX2 R223, R223 ;  /* 0x000000df00df7308 */ /* 0x000fe20000000800 */
[C---:B------:R-:W-:Y:S02]  /*10e10*/  FMUL.FTZ R72, R2.reuse, R72 ;  /* 0x0000004802487220 */ /* 0x040fe40000410000 */
[C---:B------:R-:W-:Y:S01]  /*10e20*/  HMMA.16816.F32 R40, R128.reuse, R142, R40 ;  /* 0x0000008e8028723c */ /* 0x040fe20000001828 */
[----:B------:R-:W3:Y:S03]  /*10e30*/  LDSM.16.MT88.4 R140, [R177+UR4+0x2100] ;  /* 0x00210004b18c783b */ /* 0x000ee60008004200 */
[----:B------:R-:W-:Y:S02]  /*10e40*/  FMUL.FTZ R73, R2, R73 ;  /* 0x0000004902497220 */ /* 0x000fe40000410000 */
[C---:B------:R-:W-:Y:S01]  /*10e50*/  FMUL.FTZ R74, R0.reuse, R74 ;  /* 0x0000004a004a7220 */ /* 0x040fe20000410000 */
[----:B------:R-:W-:Y:S01]  /*10e60*/  MUFU.EX2 R224, R224 ;  /* 0x000000e000e07308 */ /* 0x000fe20000000800 */
[C---:B--2---:R-:W-:Y:S01]  /*10e70*/  HMMA.16816.F32 R44, R128.reuse, R124, R44 ;  /* 0x0000007c802c723c */ /* 0x044fe2000000182c */
[----:B------:R-:W-:Y:S03]  /*10e80*/  LDSM.16.MT88.4 R144, [R160+0x900] ;  /* 0x00090000a090783b */ /* 0x000fe60000004200 */
[----:B------:R-:W-:Y:S02]  /*10e90*/  FMUL.FTZ R75, R0, R75 ;  /* 0x0000004b004b7220 */ /* 0x000fe40000410000 */
[C---:B------:R-:W-:Y:S02]  /*10ea0*/  FMUL.FTZ R76, R2.reuse, R76 ;  /* 0x0000004c024c7220 */ /* 0x040fe40000410000 */
[C---:B------:R-:W-:Y:S01]  /*10eb0*/  HMMA.16816.F32 R48, R128.reuse, R126, R48 ;  /* 0x0000007e8030723c */ /* 0x040fe20000001830 */
[----:B------:R-:W2:Y:S01]  /*10ec0*/  LDSM.16.MT88.4 R124, [R133+0x2100] ;  /* 0x00210000857c783b */ /* 0x000ea20000004200 */
[----:B------:R-:W-:Y:S02]  /*10ed0*/  MUFU.EX2 R225, R225 ;  /* 0x000000e100e17308 */ /* 0x000fe40000000800 */
[----:B------:R-:W-:Y:S02]  /*10ee0*/  FMUL.FTZ R77, R2, R77 ;  /* 0x0000004d024d7220 */ /* 0x000fe40000410000 */
[C---:B------:R-:W-:Y:S02]  /*10ef0*/  FMUL.FTZ R78, R0.reuse, R78 ;  /* 0x0000004e004e7220 */ /* 0x040fe40000410000 */
[----:B------:R-:W-:Y:S04]  /*10f00*/  FMUL.FTZ R79, R0, R79 ;  /* 0x0000004f004f7220 */ /* 0x000fe80000410000 */
[C---:B------:R-:W-:Y:S01]  /*10f10*/  FMUL.FTZ R80, R2.reuse, R80 ;  /* 0x0000005002507220 */ /* 0x040fe20000410000 */
[----:B------:R-:W-:Y:S01]  /*10f20*/  MUFU.EX2 R226, R226 ;  /* 0x000000e200e27308 */ /* 0x000fe20000000800 */
[----:B------:R-:W-:Y:S02]  /*10f30*/  FMUL.FTZ R81, R2, R81 ;  /* 0x0000005102517220 */ /* 0x000fe40000410000 */
[C---:B------:R-:W-:Y:S01]  /*10f40*/  FMUL.FTZ R82, R0.reuse, R82 ;  /* 0x0000005200527220 */ /* 0x040fe20000410000 */
[C---:B-1----:R-:W-:Y:S03]  /*10f50*/  HMMA.16816.F32 R52, R128.reuse, R136, R52 ;  /* 0x000000888034723c */ /* 0x042fe60000001834 */
[----:B------:R-:W-:Y:S02]  /*10f60*/  FMUL.FTZ R83, R0, R83 ;  /* 0x0000005300537220 */ /* 0x000fe40000410000 */
[C---:B------:R-:W-:Y:S02]  /*10f70*/  FMUL.FTZ R84, R2.reuse, R84 ;  /* 0x0000005402547220 */ /* 0x040fe40000410000 */
[----:B------:R-:W-:Y:S01]  /*10f80*/  FMUL.FTZ R85, R2, R85 ;  /* 0x0000005502557220 */ /* 0x000fe20000410000 */
[C---:B------:R-:W-:Y:S01]  /*10f90*/  HMMA.16816.F32 R56, R128.reuse, R138, R56 ;  /* 0x0000008a8038723c */ /* 0x040fe20000001838 */
[----:B------:R-:W1:Y:S03]  /*10fa0*/  LDSM.16.MT88.4 R136, [R176+UR4+0x2100] ;  /* 0x00210004b088783b */ /* 0x000e660008004200 */
        /* <DEDUP_REMOVED lines=9> */
[C---:B--2---:R-:W-:Y:S04]  /*11040*/  HMMA.16816.F32 R68, R128.reuse, R124, R68 ;  /* 0x0000007c8044723c */ /* 0x044fe80000001844 */
[C---:B------:R-:W-:Y:S02]  /*11050*/  FMUL.FTZ R92, R2.reuse, R92 ;  /* 0x0000005c025c7220 */ /* 0x040fe40000410000 */
[----:B------:R-:W-:Y:S02]  /*11060*/  FMUL.FTZ R93, R2, R93 ;  /* 0x0000005d025d7220 */ /* 0x000fe40000410000 */
[C---:B------:R-:W-:Y:S01]  /*11070*/  HMMA.16816.F32 R72, R128.reuse, R126, R72 ;  /* 0x0000007e8048723c */ /* 0x040fe20000001848 */
[----:B------:R-:W2:Y:S03]  /*11080*/  LDSM.16.MT88.4 R124, [R177+UR4+0x4100] ;  /* 0x00410004b17c783b */ /* 0x000ea60008004200 */
[C---:B------:R-:W-:Y:S02]  /*11090*/  FMUL.FTZ R94, R0.reuse, R94 ;  /* 0x0000005e005e7220 */ /* 0x040fe40000410000 */
[----:B------:R-:W-:Y:S02]  /*110a0*/  FMUL.FTZ R95, R0, R95 ;  /* 0x0000005f005f7220 */ /* 0x000fe40000410000 */
[C---:B------:R-:W-:Y:S01]  /*110b0*/  FMUL.FTZ R96, R2.reuse, R96 ;  /* 0x0000006002607220 */ /* 0x040fe20000410000 */
[C---:B-1----:R-:W-:Y:S03]  /*110c0*/  HMMA.16816.F32 R76, R128.reuse, R136, R76 ;  /* 0x00000088804c723c */ /* 0x042fe6000000184c */
[----:B------:R-:W-:Y:S02]  /*110d0*/  FMUL.FTZ R97, R2, R97 ;  /* 0x0000006102617220 */ /* 0x000fe40000410000 */
        /* <DEDUP_REMOVED lines=10> */
[----:B------:R-:W3:Y:S03]  /*11180*/  LDSM.16.MT88.4 R140, [R176+UR4+0x4100] ;  /* 0x00410004b08c783b */ /* 0x000ee60008004200 */
[C---:B------:R-:W-:Y:S02]  /*11190*/  FMUL.FTZ R104, R2.reuse, R104 ;  /* 0x0000006802687220 */ /* 0x040fe40000410000 */
[----:B------:R-:W-:Y:S02]  /*111a0*/  FMUL.FTZ R105, R2, R105 ;  /* 0x0000006902697220 */ /* 0x000fe40000410000 */
[C---:B--2---:R-:W-:Y:S04]  /*111b0*/  HMMA.16816.F32 R92, R128.reuse, R124, R92 ;  /* 0x0000007c805c723c */ /* 0x044fe8000000185c */
[C---:B------:R-:W-:Y:S02]  /*111c0*/  FMUL.FTZ R106, R0.reuse, R106 ;  /* 0x0000006a006a7220 */ /* 0x040fe40000410000 */
[----:B------:R-:W-:Y:S02]  /*111d0*/  FMUL.FTZ R107, R0, R107 ;  /* 0x0000006b006b7220 */ /* 0x000fe40000410000 */
[C---:B------:R-:W-:Y:S01]  /*111e0*/  HMMA.16816.F32 R96, R128.reuse, R126, R96 ;  /* 0x0000007e8060723c */ /* 0x040fe20000001860 */
[----:B------:R-:W2:Y:S03]  /*111f0*/  LDSM.16.MT88.4 R124, [R160+0x4100] ;  /* 0x00410000a07c783b */ /* 0x000ea60000004200 */
[--C-:B------:R-:W-:Y:S02]  /*11200*/  FFMA.FTZ R170, R12, c[0x0][0x2d0], -R172.reuse ;  /* 0x0000b4000caa7a23 */ /* 0x100fe400000108ac */
[C---:B------:R-:W-:Y:S02]  /*11210*/  FMUL.FTZ R12, R2.reuse, R120 ;  /* 0x00000078020c7220 */ /* 0x040fe40000410000 */
[--C-:B------:R-:W-:Y:S01]  /*11220*/  FFMA.FTZ R171, R13, c[0x0][0x2d0], -R172.reuse ;  /* 0x0000b4000dab7a23 */ /* 0x100fe200000108ac */
[C---:B-1----:R-:W-:Y:S01]  /*11230*/  HMMA.16816.F32 R100, R128.reuse, R136, R100 ;  /* 0x000000888064723c */ /* 0x042fe20000001864 */
[----:B------:R-:W-:Y:S02]  /*11240*/  MUFU.EX2 R170, R170 ;  /* 0x000000aa00aa7308 */ /* 0x000fe40000000800 */
[----:B------:R-:W-:Y:S02]  /*11250*/  FMUL.FTZ R13, R2, R121 ;  /* 0x00000079020d7220 */ /* 0x000fe40000410000 */
[--C-:B------:R-:W-:Y:S02]  /*11260*/  FFMA.FTZ R175, R14, c[0x0][0x2d0], -R169.reuse ;  /* 0x0000b4000eaf7a23 */ /* 0x100fe400000108a9 */
[C---:B------:R-:W-:Y:S01]  /*11270*/  FMUL.FTZ R14, R0.reuse, R122 ;  /* 0x0000007a000e7220 */ /* 0x040fe20000410000 */
[C---:B------:R-:W-:Y:S01]  /*11280*/  HMMA.16816.F32 R104, R128.reuse, R138, R104 ;  /* 0x0000008a8068723c */ /* 0x040fe20000001868 */
[----:B------:R-:W-:Y:S02]  /*11290*/  LDSM.16.MT88.4 R136, [R133+0x900] ;  /* 0x000900008588783b */ /* 0x000fe40000004200 */
[----:B------:R-:W1:Y:S01]  /*112a0*/  MUFU.EX2 R171, R171 ;  /* 0x000000ab00ab7308 */ /* 0x000e620000000800 */
[--C-:B------:R-:W-:Y:S02]  /*112b0*/  FFMA.FTZ R214, R15, c[0x0][0x2d0], -R169.reuse ;  /* 0x0000b4000fd67a23 */ /* 0x100fe400000108a9 */
[----:B------:R-:W-:Y:S02]  /*112c0*/  FMUL.FTZ R15, R0, R123 ;  /* 0x0000007b000f7220 */ /* 0x000fe40000410000 */
[--C-:B------:R-:W-:Y:S01]  /*112d0*/  FFMA.FTZ R173, R16, c[0x0][0x2d0], -R172.reuse ;  /* 0x0000b40010ad7a23 */ /* 0x100fe200000108ac */
[----:B------:R-:W4:Y:S03]  /*112e0*/  LDSM.16.MT88.4 R120, [R177+UR4+0x900] ;  /* 0x00090004b178783b */ /* 0x000f260008004200 */
[--C-:B------:R-:W-:Y:S01]  /*112f0*/  FFMA.FTZ R174, R17, c[0x0][0x2d0], -R172.reuse ;  /* 0x0000b40011ae7a23 */ /* 0x100fe200000108ac */
[C---:B---3--:R-:W-:Y:S01]  /*11300*/  HMMA.16816.F32 R12, R128.reuse, R140, R12 ;  /* 0x0000008c800c723c */ /* 0x048fe2000000180c */
[----:B------:R-:W-:Y:S02]  /*11310*/  MUFU.EX2 R173, R173 ;  /* 0x000000ad00ad7308 */ /* 0x000fe40000000800 */
[--C-:B------:R-:W-:Y:S02]  /*11320*/  FFMA.FTZ R215, R18, c[0x0][0x2d0], -R169.reuse ;  /* 0x0000b40012d77a23 */ /* 0x100fe400000108a9 */
[--C-:B------:R-:W-:Y:S02]  /*11330*/  FFMA.FTZ R216, R19, c[0x0][0x2d0], -R169.reuse ;  /* 0x0000b40013d87a23 */ /* 0x100fe400000108a9 */
[C---:B------:R-:W-:Y:S02]  /*11340*/  FMUL.FTZ R108, R2.reuse, R108 ;  /* 0x0000006c026c7220 */ /* 0x040fe40000410000 */
[----:B------:R-:W-:Y:S02]  /*11350*/  FMUL.FTZ R109, R2, R109 ;  /* 0x0000006d026d7220 */ /* 0x000fe40000410000 */
[----:B------:R-:W3:Y:S01]  /*11360*/  MUFU.EX2 R174, R174 ;  /* 0x000000ae00ae7308 */ /* 0x000ee20000000800 */
[C---:B------:R-:W-:Y:S02]  /*11370*/  FMUL.FTZ R110, R0.reuse, R110 ;  /* 0x0000006e006e7220 */ /* 0x040fe40000410000 */
[----:B------:R-:W-:Y:S02]  /*11380*/  FMUL.FTZ R111, R0, R111 ;  /* 0x0000006f006f7220 */ /* 0x000fe40000410000 */
[C---:B------:R-:W-:Y:S01]  /*11390*/  FMUL.FTZ R16, R2.reuse, R116 ;  /* 0x0000007402107220 */ /* 0x040fe20000410000 */
[----:B-1----:R-:W-:Y:S01]  /*113a0*/  F2FP.PACK_AB R116, R171, R170 ;  /* 0x000000aaab74723e */ /* 0x002fe200000000ff */
[----:B------:R-:W-:Y:S02]  /*113b0*/  FMUL.FTZ R17, R2, R117 ;  /* 0x0000007502117220 */ /* 0x000fe40000410000 */
[C---:B------:R-:W-:Y:S01]  /*113c0*/  FMUL.FTZ R18, R0.reuse, R118 ;  /* 0x0000007600127220 */ /* 0x040fe20000410000 */
[C---:B------:R-:W-:Y:S01]  /*113d0*/  HMMA.16816.F32 R108, R128.reuse, R142, R108 ;  /* 0x0000008e806c723c */ /* 0x040fe2000000186c */
[----:B------:R-:W-:Y:S01]  /*113e0*/  MUFU.EX2 R175, R175 ;  /* 0x000000af00af7308 */ /* 0x000fe20000000800 */
[----:B------:R-:W1:Y:S01]  /*113f0*/  LDSM.16.MT88.4 R140, [R176+UR4+0x900] ;  /* 0x00090004b08c783b */ /* 0x000e620008004200 */
[----:B------:R-:W-:Y:S02]  /*11400*/  FMUL.FTZ R19, R0, R119 ;  /* 0x0000007700137220 */ /* 0x000fe40000410000 */
[C---:B------:R-:W-:Y:S02]  /*11410*/  FMUL.FTZ R112, R2.reuse, R112 ;  /* 0x0000007002707220 */ /* 0x040fe40000410000 */
[----:B------:R-:W-:Y:S02]  /*11420*/  FMUL.FTZ R113, R2, R113 ;  /* 0x0000007102717220 */ /* 0x000fe40000410000 */
[C---:B------:R-:W-:Y:S01]  /*11430*/  FMUL.FTZ R114, R0.reuse, R114 ;  /* 0x0000007200727220 */ /* 0x040fe20000410000 */
[C---:B--2---:R-:W-:Y:S01]  /*11440*/  HMMA.16816.F32 R16, R128.reuse, R124, R16 ;  /* 0x0000007c8010723c */ /* 0x044fe20000001810 */
[----:B------:R-:W2:Y:S02]  /*11450*/  MUFU.EX2 R214, R214 ;  /* 0x000000d600d67308 */ /* 0x000ea40000000800 */
[----:B------:R-:W-:Y:S01]  /*11460*/  FMUL.FTZ R115, R0, R115 ;  /* 0x0000007300737220 */ /* 0x000fe20000410000 */
[----:B---3--:R-:W-:Y:S01]  /*11470*/  F2FP.PACK_AB R118, R174, R173 ;  /* 0x000000adae76723e */ /* 0x008fe200000000ff */
[----:B------:R-:W-:Y:S02]  /*11480*/  FFMA.FTZ R217, R20, c[0x0][0x2d0], -R172 ;  /* 0x0000b40014d97a23 */ /* 0x000fe400000108ac */
[----:B------:R-:W-:Y:S01]  /*11490*/  FFMA.FTZ R218, R23, c[0x0][0x2d0], -R169 ;  /* 0x0000b40017da7a23 */ /* 0x000fe200000108a9 */
[----:B------:R-:W-:Y:S01]  /*114a0*/  F2FP.PACK_AB R23, R220, R219 ;  /* 0x000000dbdc17723e */ /* 0x000fe200000000ff */
[----:B------:R-:W-:Y:S01]  /*114b0*/  FADD.FTZ R163, R163, R162 ;  /* 0x000000a2a3a37221 */ /* 0x000fe20000010000 */
[----:B------:R-:W-:Y:S01]  /*114c0*/  HMMA.16816.F32 R112, R128, R126, R112 ;  /* 0x0000007e8070723c */ /* 0x000fe20000001870 */
[----:B------:R-:W-:Y:S01]  /*114d0*/  MUFU.EX2 R215, R215 ;  /* 0x000000d700d77308 */ /* 0x000fe20000000800 */
[----:B------:R-:W-:Y:S01]  /*114e0*/  LDSM.16.MT88.4 R124, [R177+UR4+0x4900] ;  /* 0x00490004b17c783b */ /* 0x000fe20008004200 */
[----:B------:R-:W-:Y:S02]  /*114f0*/  FADD.FTZ R166, R166, R163 ;  /* 0x000000a3a6a67221 */ /* 0x000fe40000010000 */
[----:B------:R-:W-:Y:S02]  /*11500*/  FFMA.FTZ R167, R0, R211, R167 ;  /* 0x000000d300a77223 */ /* 0x000fe400000100a7 */
[----:B------:R-:W-:Y:S02]  /*11510*/  FADD.FTZ R161, R161, R166 ;  /* 0x000000a6a1a17221 */ /* 0x000fe40000010000 */
[----:B------:R-:W-:Y:S01]  /*11520*/  FADD.FTZ R167, R168, R167 ;  /* 0x000000a7a8a77221 */ /* 0x000fe20000010000 */
[----:B------:R-:W-:Y:S01]  /*11530*/  LDSM.16.MT88.4 R128, [R133+0x4900] ;  /* 0x004900008580783b */ /* 0x000fe20000004200 */
[----:B------:R-:W3:Y:S01]  /*11540*/  MUFU.EX2 R216, R216 ;  /* 0x000000d800d87308 */ /* 0x000ee20000000800 */
[----:B------:R-:W-:Y:S01]  /*11550*/  FADD.FTZ R170, R170, R161 ;  /* 0x000000a1aaaa7221 */ /* 0x000fe20000010000 */
[----:B--2---:R-:W-:Y:S03]  /*11560*/  F2FP.PACK_AB R117, R214, R175 ;  /* 0x000000afd675723e */ /* 0x004fe600000000ff */
[----:B------:R-:W-:Y:S04]  /*11570*/  FADD.FTZ R170, R171, R170 ;  /* 0x000000aaabaa7221 */ /* 0x000fe80000010000 */
[----:B------:R-:W-:Y:S01]  /*11580*/  FADD.FTZ R173, R173, R170 ;  /* 0x000000aaadad7221 */ /* 0x000fe20000010000 */
[----:B------:R-:W-:Y:S03]  /*11590*/  MUFU.EX2 R217, R217 ;  /* 0x000000d900d97308 */ /* 0x000fe60000000800 */
[----:B------:R-:W-:Y:S07]  /*115a0*/  FADD.FTZ R174, R174, R173 ;  /* 0x000000adaeae7221 */ /* 0x000fee0000010000 */
[----:B------:R-:W-:Y:S01]  /*115b0*/  MUFU.EX2 R218, R218 ;  /* 0x000000da00da7308 */ /* 0x000fe20000000800 */
[----:B---3--:R-:W-:Y:S07]  /*115c0*/  F2FP.PACK_AB R119, R216, R215 ;  /* 0x000000d7d877723e */ /* 0x008fee00000000ff */
[C---:B----4-:R-:W-:Y:S08]  /*115d0*/  HMMA.16816.F32 R4, R116.reuse, R120, R4 ;  /* 0x000000787404723c */ /* 0x050ff00000001804 */
[C---:B------:R-:W-:Y:S01]  /*115e0*/  HMMA.16816.F32 R8, R116.reuse, R122, R8 ;  /* 0x0000007a7408723c */ /* 0x040fe20000001808 */
[----:B------:R-:W2:Y:S07]  /*115f0*/  LDSM.16.MT88.4 R120, [R160+0x2900] ;  /* 0x00290000a078783b */ /* 0x000eae0000004200 */
[C---:B------:R-:W-:Y:S08]  /*11600*/  HMMA.16816.F32 R36, R116.reuse, R136, R36 ;  /* 0x000000887424723c */ /* 0x040ff00000001824 */
[C---:B------:R-:W-:Y:S01]  /*11610*/  HMMA.16816.F32 R40, R116.reuse, R138, R40 ;  /* 0x0000008a7428723c */ /* 0x040fe20000001828 */
[----:B------:R-:W3:Y:S07]  /*11620*/  LDSM.16.MT88.4 R136, [R176+UR4+0x4900] ;  /* 0x00490004b088783b */ /* 0x000eee0008004200 */
[C---:B-1----:R-:W-:Y:S08]  /*11630*/  HMMA.16816.F32 R44, R116.reuse, R140, R44 ;  /* 0x0000008c742c723c */ /* 0x042ff0000000182c */
[C---:B------:R-:W-:Y:S01]  /*11640*/  HMMA.16816.F32 R48, R116.reuse, R142, R48 ;  /* 0x0000008e7430723c */ /* 0x040fe20000001830 */
[----:B------:R-:W-:Y:S07]  /*11650*/  LDSM.16.MT88.4 R140, [R177+UR4+0x3100] ;  /* 0x00310004b18c783b */ /* 0x000fee0008004200 */
[C---:B------:R-:W-:Y:S08]  /*11660*/  HMMA.16816.F32 R52, R116.reuse, R144, R52 ;  /* 0x000000907434723c */ /* 0x040ff00000001834 */
[C---:B------:R-:W-:Y:S08]  /*11670*/  HMMA.16816.F32 R56, R116.reuse, R146, R56 ;  /* 0x000000927438723c */ /* 0x040ff00000001838 */
[C---:B------:R-:W-:Y:S08]  /*11680*/  HMMA.16816.F32 R60, R116.reuse, R148, R60 ;  /* 0x00000094743c723c */ /* 0x040ff0000000183c */
[C---:B------:R-:W-:Y:S08]  /*11690*/  HMMA.16816.F32 R64, R116.reuse, R150, R64 ;  /* 0x000000967440723c */ /* 0x040ff00000001840 */
[C---:B------:R-:W-:Y:S08]  /*116a0*/  HMMA.16816.F32 R68, R116.reuse, R152, R68 ;  /* 0x000000987444723c */ /* 0x040ff00000001844 */
[C---:B------:R-:W-:Y:S08]  /*116b0*/  HMMA.16816.F32 R72, R116.reuse, R154, R72 ;  /* 0x0000009a7448723c */ /* 0x040ff00000001848 */
[C---:B------:R-:W-:Y:S07]  /*116c0*/  HMMA.16816.F32 R76, R116.reuse, R156, R76 ;  /* 0x0000009c744c723c */ /* 0x040fee000000184c */
[--C-:B------:R-:W-:Y:S01]  /*116d0*/  FFMA.FTZ R157, R24, c[0x0][0x2d0], -R172.reuse ;  /* 0x0000b400189d7a23 */ /* 0x100fe200000108ac */
[C---:B------:R-:W-:Y:S04]  /*116e0*/  HMMA.16816.F32 R80, R116.reuse, R158, R80 ;  /* 0x0000009e7450723c */ /* 0x040fe80000001850 */
[--C-:B------:R-:W-:Y:S01]  /*116f0*/  FFMA.FTZ R156, R21, c[0x0][0x2d0], -R172.reuse ;  /* 0x0000b400159c7a23 */ /* 0x100fe200000108ac */
[----:B------:R-:W-:Y:S02]  /*11700*/  MUFU.EX2 R157, R157 ;  /* 0x0000009d009d7308 */ /* 0x000fe40000000800 */
[--C-:B------:R-:W-:Y:S01]  /*11710*/  FFMA.FTZ R158, R25, c[0x0][0x2d0], -R172.reuse ;  /* 0x0000b400199e7a23 */ /* 0x100fe200000108ac */
[C---:B--2---:R-:W-:Y:S01]  /*11720*/  HMMA.16816.F32 R84, R116.reuse, R120, R84 ;  /* 0x000000787454723c */ /* 0x044fe20000001854 */
[----:B------:R-:W-:Y:S03]  /*11730*/  LDSM.16.MT88.4 R24, [R133+0x1100] ;  /* 0x001100008518783b */ /* 0x000fe60000004200 */
[----:B------:R-:W-:Y:S02]  /*11740*/  FFMA.FTZ R172, R33, c[0x0][0x2d0], -R172 ;  /* 0x0000b40021ac7a23 */ /* 0x000fe400000108ac */
[--C-:B------:R-:W-:Y:S01]  /*11750*/  FFMA.FTZ R159, R22, c[0x0][0x2d0], -R169.reuse ;  /* 0x0000b400169f7a23 */ /* 0x100fe200000108a9 */
[----:B------:R-:W1:Y:S01]  /*11760*/  MUFU.EX2 R156, R156 ;  /* 0x0000009c009c7308 */ /* 0x000e620000000800 */
[C---:B------:R-:W-:Y:S01]  /*11770*/  HMMA.16816.F32 R88, R116.reuse, R122, R88 ;  /* 0x0000007a7458723c */ /* 0x040fe20000001858 */
[----:B------:R-:W2:Y:S03]  /*11780*/  LDSM.16.MT88.4 R120, [R160+0x4900] ;  /* 0x00490000a078783b */ /* 0x000ea60000004200 */
[----:B------:R-:W-:Y:S04]  /*11790*/  FFMA.FTZ R169, R35, c[0x0][0x2d0], -R169 ;  /* 0x0000b40023a97a23 */ /* 0x000fe800000108a9 */
[C---:B------:R-:W-:Y:S01]  /*117a0*/  HMMA.16816.F32 R92, R116.reuse, R124, R92 ;  /* 0x0000007c745c723c */ /* 0x040fe2000000185c */
[----:B------:R-:W-:Y:S01]  /*117b0*/  LDSM.16.MT88.4 R32, [R176+UR4+0x1900] ;  /* 0x00190004b020783b */ /* 0x000fe20008004200 */
[----:B------:R-:W4:Y:S06]  /*117c0*/  MUFU.EX2 R158, R158 ;  /* 0x0000009e009e7308 */ /* 0x000f2c0000000800 */
[C---:B------:R-:W-:Y:S01]  /*117d0*/  HMMA.16816.F32 R96, R116.reuse, R126, R96 ;  /* 0x0000007e7460723c */ /* 0x040fe20000001860 */
[----:B------:R-:W5:Y:S03]  /*117e0*/  LDSM.16.MT88.4 R124, [R177+UR4+0x1100] ;  /* 0x00110004b17c783b */ /* 0x000f660008004200 */
[----:B------:R-:W2:Y:S01]  /*117f0*/  MUFU.EX2 R159, R159 ;  /* 0x0000009f009f7308 */ /* 0x000ea20000000800 */
[----:B-1----:R-:W-:Y:S03]  /*11800*/  F2FP.PACK_AB R20, R156, R217 ;  /* 0x000000d99c14723e */ /* 0x002fe600000000ff */
[C---:B------:R-:W-:Y:S04]  /*11810*/  HMMA.16816.F32 R100, R116.reuse, R128, R100 ;  /* 0x000000807464723c */ /* 0x040fe80000001864 */
[----:B------:R-:W-:Y:S02]  /*11820*/  FADD.FTZ R217, R217, R174 ;  /* 0x000000aed9d97221 */ /* 0x000fe40000010000 */
[----:B------:R-:W1:Y:S02]  /*11830*/  MUFU.EX2 R172, R172 ;  /* 0x000000ac00ac7308 */ /* 0x000e640000000800 */
[C---:B------:R-:W-:Y:S01]  /*11840*/  HMMA.16816.F32 R104, R116.reuse, R130, R104 ;  /* 0x000000827468723c */ /* 0x040fe20000001868 */
[----:B------:R-:W1:Y:S03]  /*11850*/  LDSM.16.MT88.4 R128, [R176+UR4+0x1100] ;  /* 0x00110004b080783b */ /* 0x000e660008004200 */
[----:B----4-:R-:W-:Y:S01]  /*11860*/  F2FP.PACK_AB R22, R158, R157 ;  /* 0x0000009d9e16723e */ /* 0x010fe200000000ff */
[----:B------:R-:W-:Y:S03]  /*11870*/  FADD.FTZ R156, R156, R217 ;  /* 0x000000d99c9c7221 */ /* 0x000fe60000010000 */
[C---:B---3--:R-:W-:Y:S01]  /*11880*/  HMMA.16816.F32 R12, R116.reuse, R136, R12 ;  /* 0x00000088740c723c */ /* 0x048fe2000000180c */
[----:B------:R-:W3:Y:S03]  /*11890*/  MUFU.EX2 R169, R169 ;  /* 0x000000a900a97308 */ /* 0x000ee60000000800 */
[----:B--2---:R-:W-:Y:S01]  /*118a0*/  F2FP.PACK_AB R21, R218, R159 ;  /* 0x0000009fda15723e */ /* 0x004fe200000000ff */
[----:B------:R-:W-:Y:S03]  /*118b0*/  FADD.FTZ R157, R157, R156 ;  /* 0x0000009c9d9d7221 */ /* 0x000fe60000010000 */
[C---:B------:R-:W-:Y:S01]  /*118c0*/  HMMA.16816.F32 R108, R116.reuse, R138, R108 ;  /* 0x0000008a746c723c */ /* 0x040fe2000000186c */
[----:B------:R-:W2:Y:S03]  /*118d0*/  LDSM.16.MT88.4 R136, [R160+0x1100] ;  /* 0x00110000a088783b */ /* 0x000ea60000004200 */
[----:B------:R-:W-:Y:S04]  /*118e0*/  FADD.FTZ R158, R158, R157 ;  /* 0x0000009d9e9e7221 */ /* 0x000fe80000010000 */
[C---:B------:R-:W-:Y:S08]  /*118f0*/  HMMA.16816.F32 R16, R116.reuse, R120, R16 ;  /* 0x000000787410723c */ /* 0x040ff00000001810 */
[----:B------:R-:W-:Y:S01]  /*11900*/  HMMA.16816.F32 R112, R116, R122, R112 ;  /* 0x0000007a7470723c */ /* 0x000fe20000001870 */
[----:B------:R-:W4:Y:S07]  /*11910*/  LDSM.16.MT88.4 R116, [R133+0x3100] ;  /* 0x003100008574783b */ /* 0x000f2e0000004200 */
[C---:B-----5:R-:W-:Y:S01]  /*11920*/  HMMA.16816.F32 R4, R20.reuse, R124, R4 ;  /* 0x0000007c1404723c */ /* 0x060fe20000001804 */
[----:B------:R-:W5:Y:S07]  /*11930*/  LDSM.16.MT88.4 R120, [R176+UR4+0x3100] ;  /* 0x00310004b078783b */ /* 0x000f6e0008004200 */
[C---:B------:R-:W-:Y:S01]  /*11940*/  HMMA.16816.F32 R8, R20.reuse, R126, R8 ;  /* 0x0000007e1408723c */ /* 0x040fe20000001808 */
[----:B------:R-:W-:Y:S07]  /*11950*/  LDSM.16.MT88.4 R124, [R177+UR4+0x5100] ;  /* 0x00510004b17c783b */ /* 0x000fee0008004200 */
[C---:B------:R-:W-:Y:S08]  /*11960*/  HMMA.16816.F32 R36, R20.reuse, R24, R36 ;  /* 0x000000181424723c */ /* 0x040ff00000001824 */
[C---:B------:R-:W-:Y:S01]  /*11970*/  HMMA.16816.F32 R40, R20.reuse, R26, R40 ;  /* 0x0000001a1428723c */ /* 0x040fe20000001828 */
[----:B------:R-:W3:Y:S07]  /*11980*/  LDSM.16.MT88.4 R24, [R160+0x3100] ;  /* 0x00310000a018783b */ /* 0x000eee0000004200 */
[C---:B-1----:R-:W-:Y:S08]  /*11990*/  HMMA.16816.F32 R44, R20.reuse, R128, R44 ;  /* 0x00000080142c723c */ /* 0x042ff0000000182c */
[C---:B------:R-:W-:Y:S01]  /*119a0*/  HMMA.16816.F32 R48, R20.reuse, R130, R48 ;  /* 0x000000821430723c */ /* 0x040fe20000001830 */
[----:B------:R-:W-:Y:S07]  /*119b0*/  LDSM.16.MT88.4 R128, [R160+0x5100] ;  /* 0x00510000a080783b */ /* 0x000fee0000004200 */
[C---:B--2---:R-:W-:Y:S08]  /*119c0*/  HMMA.16816.F32 R52, R20.reuse, R136, R52 ;  /* 0x000000881434723c */ /* 0x044ff00000001834 */
[C---:B------:R-:W-:Y:S01]  /*119d0*/  HMMA.16816.F32 R56, R20.reuse, R138, R56 ;  /* 0x0000008a1438723c */ /* 0x040fe20000001838 */
[----:B------:R-:W-:Y:S07]  /*119e0*/  LDSM.16.MT88.4 R136, [R160+0x1900] ;  /* 0x00190000a088783b */ /* 0x000fee0000004200 */
[C---:B------:R-:W-:Y:S08]  /*119f0*/  HMMA.16816.F32 R60, R20.reuse, R140, R60 ;  /* 0x0000008c143c723c */ /* 0x040ff0000000183c */
[C---:B------:R-:W-:Y:S01]  /*11a00*/  HMMA.16816.F32 R64, R20.reuse, R142, R64 ;  /* 0x0000008e1440723c */ /* 0x040fe20000001840 */
[----:B------:R-:W-:Y:S07]  /*11a10*/  LDSM.16.MT88.4 R140, [R177+UR4+0x3900] ;  /* 0x00390004b18c783b */ /* 0x000fee0008004200 */
[C---:B----4-:R-:W-:Y:S08]  /*11a20*/  HMMA.16816.F32 R68, R20.reuse, R116, R68 ;  /* 0x000000741444723c */ /* 0x050ff00000001844 */
[C---:B------:R-:W-:Y:S01]  /*11a30*/  HMMA.16816.F32 R72, R20.reuse, R118, R72 ;  /* 0x000000761448723c */ /* 0x040fe20000001848 */
[----:B------:R-:W1:Y:S07]  /*11a40*/  LDSM.16.MT88.4 R116, [R133+0x5100] ;  /* 0x005100008574783b */ /* 0x000e6e0000004200 */
[C---:B-----5:R-:W-:Y:S08]  /*11a50*/  HMMA.16816.F32 R76, R20.reuse, R120, R76 ;  /* 0x00000078144c723c */ /* 0x060ff0000000184c */
[C---:B------:R-:W-:Y:S01]  /*11a60*/  HMMA.16816.F32 R80, R20.reuse, R122, R80 ;  /* 0x0000007a1450723c */ /* 0x040fe20000001850 */
[----:B------:R-:W2:Y:S07]  /*11a70*/  LDSM.16.MT88.4 R120, [R176+UR4+0x5100] ;  /* 0x00510004b078783b */ /* 0x000eae0008004200 */
[C---:B---3--:R-:W-:Y:S08]  /*11a80*/  HMMA.16816.F32 R84, R20.reuse, R24, R84 ;  /* 0x000000181454723c */ /* 0x048ff00000001854 */
[C---:B------:R-:W-:Y:S01]  /*11a90*/  HMMA.16816.F32 R88, R20.reuse, R26, R88 ;  /* 0x0000001a1458723c */ /* 0x040fe20000001858 */
[----:B------:R-:W3:Y:S07]  /*11aa0*/  LDSM.16.MT88.4 R24, [R177+UR4+0x1900] ;  /* 0x00190004b118783b */ /* 0x000eee0008004200 */
[C---:B------:R-:W-:Y:S08]  /*11ab0*/  HMMA.16816.F32 R92, R20.reuse, R124, R92 ;  /* 0x0000007c145c723c */ /* 0x040ff0000000185c */
[C---:B------:R-:W-:Y:S08]  /*11ac0*/  HMMA.16816.F32 R96, R20.reuse, R126, R96 ;  /* 0x0000007e1460723c */ /* 0x040ff00000001860 */
[C---:B-1----:R-:W-:Y:S08]  /*11ad0*/  HMMA.16816.F32 R100, R20.reuse, R116, R100 ;  /* 0x000000741464723c */ /* 0x042ff00000001864 */
[C---:B------:R-:W-:Y:S01]  /*11ae0*/  HMMA.16816.F32 R104, R20.reuse, R118, R104 ;  /* 0x000000761468723c */ /* 0x040fe20000001868 */
[----:B------:R-:W1:Y:S07]  /*11af0*/  LDSM.16.MT88.4 R116, [R133+0x3900] ;  /* 0x003900008574783b */ /* 0x000e6e0000004200 */
[C---:B--2---:R-:W-:Y:S08]  /*11b00*/  HMMA.16816.F32 R12, R20.reuse, R120, R12 ;  /* 0x00000078140c723c */ /* 0x044ff0000000180c */
[C---:B------:R-:W-:Y:S01]  /*11b10*/  HMMA.16816.F32 R108, R20.reuse, R122, R108 ;  /* 0x0000007a146c723c */ /* 0x040fe2000000186c */
[----:B------:R-:W2:Y:S07]  /*11b20*/  LDSM.16.MT88.4 R120, [R176+UR4+0x3900] ;  /* 0x00390004b078783b */ /* 0x000eae0008004200 */
[C---:B------:R-:W-:Y:S08]  /*11b30*/  HMMA.16816.F32 R16, R20.reuse, R128, R16 ;  /* 0x000000801410723c */ /* 0x040ff00000001810 */
[----:B------:R-:W-:Y:S07]  /*11b40*/  HMMA.16816.F32 R112, R20, R130, R112 ;  /* 0x000000821470723c */ /* 0x000fee0000001870 */
        /* <DEDUP_REMOVED lines=8> */
[----:B------:R-:W-:Y:S05]  /*11bd0*/  FADD.FTZ R213, R172, R213 ;  /* 0x000000d5acd57221 */ /* 0x000fea0000010000 */
[C---:B------:R-:W-:Y:S01]  /*11be0*/  HMMA.16816.F32 R124, R20.reuse, R26, R8 ;  /* 0x0000001a147c723c */ /* 0x040fe20000001808 */
[----:B------:R-:W3:Y:S07]  /*11bf0*/  LDSM.16.MT88.4 R8, [R160+0x3900] ;  /* 0x00390000a008783b */ /* 0x000eee0000004200 */
[C---:B------:R-:W-:Y:S01]  /*11c00*/  HMMA.16816.F32 R36, R20.reuse, R28, R36 ;  /* 0x0000001c1424723c */ /* 0x040fe20000001824 */
[----:B------:R-:W4:Y:S07]  /*11c10*/  LDSM.16.MT88.4 R24, [R177+UR4+0x5900] ;  /* 0x00590004b118783b */ /* 0x000f2e0008004200 */
[C---:B------:R-:W-:Y:S01]  /*11c20*/  HMMA.16816.F32 R40, R20.reuse, R30, R40 ;  /* 0x0000001e1428723c */ /* 0x040fe20000001828 */
[----:B------:R5:W1:Y:S07]  /*11c30*/  LDSM.16.MT88.4 R28, [R133+0x5900] ;  /* 0x00590000851c783b */ /* 0x000a6e0000004200 */
[C---:B------:R-:W-:Y:S07]  /*11c40*/  HMMA.16816.F32 R44, R20.reuse, R32, R44 ;  /* 0x00000020142c723c */ /* 0x040fee000000182c */
[----:B------:R-:W-:Y:S01]  /*11c50*/  @P0 IADD3 R32, R210, -0x2, RZ ;  /* 0xfffffffed2200810 */ /* 0x000fe20007ffe0ff */
[C---:B------:R-:W-:Y:S04]  /*11c60*/  HMMA.16816.F32 R48, R20.reuse, R34, R48 ;  /* 0x000000221430723c */ /* 0x040fe80000001830 */
[----:B------:R-:W-:Y:S04]  /*11c70*/  @P0 SHF.R.S32.HI R33, RZ, 0x1f, R32 ;  /* 0x0000001fff210819 */ /* 0x000fe80000011420 */
[C---:B------:R-:W-:Y:S04]  /*11c80*/  HMMA.16816.F32 R52, R20.reuse, R136, R52 ;  /* 0x000000881434723c */ /* 0x040fe80000001834 */
[----:B------:R-:W-:Y:S01]  /*11c90*/  @P0 IMAD R33, R33, c[0x0][0x1e0], RZ ;  /* 0x0000780021210a24 */ /* 0x000fe200078e02ff */
[----:B-----5:R-:W-:Y:S03]  /*11ca0*/  MOV R133, R132 ;  /* 0x0000008400857202 */ /* 0x020fe60000000f00 */
[C---:B------:R-:W-:Y:S04]  /*11cb0*/  HMMA.16816.F32 R56, R20.reuse, R138, R56 ;  /* 0x0000008a1438723c */ /* 0x040fe80000001838 */
[C---:B------:R-:W-:Y:S04]  /*11cc0*/  @P0 IMAD R33, R32.reuse, c[0x0][0x1e4], R33 ;  /* 0x0000790020210a24 */ /* 0x040fe800078e0221 */
[C---:B------:R-:W-:Y:S08]  /*11cd0*/  HMMA.16816.F32 R60, R20.reuse, R140, R60 ;  /* 0x0000008c143c723c */ /* 0x040ff0000000183c */
[C---:B------:R-:W-:Y:S08]  /*11ce0*/  HMMA.16816.F32 R64, R20.reuse, R142, R64 ;  /* 0x0000008e1440723c */ /* 0x040ff00000001840 */
[C---:B-1----:R-:W-:Y:S07]  /*11cf0*/  HMMA.16816.F32 R68, R20.reuse, R116, R68 ;  /* 0x000000741444723c */ /* 0x042fee0000001844 */
[----:B------:R-:W-:Y:S01]  /*11d00*/  @P0 IMAD.WIDE.U32 R116, R32, c[0x0][0x1e0], RZ ;  /* 0x0000780020740a25 */ /* 0x000fe200078e00ff */
[C---:B------:R-:W-:Y:S04]  /*11d10*/  HMMA.16816.F32 R72, R20.reuse, R118, R72 ;  /* 0x000000761448723c */ /* 0x040fe80000001848 */
[----:B------:R-:W-:Y:S03]  /*11d20*/  @P0 IADD3 R33, R117, R33, RZ ;  /* 0x0000002175210210 */ /* 0x000fe60007ffe0ff */
[C---:B------:R-:W-:Y:S01]  /*11d30*/  @P0 SHF.L.U32 R119, R116.reuse, 0x6, RZ ;  /* 0x0000000674770819 */ /* 0x040fe200000006ff */
[C---:B--2---:R-:W-:Y:S04]  /*11d40*/  HMMA.16816.F32 R76, R20.reuse, R120, R76 ;  /* 0x00000078144c723c */ /* 0x044fe8000000184c */
[----:B------:R-:W-:Y:S04]  /*11d50*/  @P0 SHF.L.U64.HI R116, R116, 0x6, R33 ;  /* 0x0000000674740819 */ /* 0x000fe80000010221 */
[C---:B------:R-:W-:Y:S08]  /*11d60*/  HMMA.16816.F32 R80, R20.reuse, R122, R80 ;  /* 0x0000007a1450723c */ /* 0x040ff00000001850 */
[C---:B---3--:R-:W-:Y:S07]  /*11d70*/  HMMA.16816.F32 R84, R20.reuse, R8, R84 ;  /* 0x000000081454723c */ /* 0x048fee0000001854 */
[C---:B------:R-:W-:Y:S01]  /*11d80*/  @P0 IADD3 R8, P1, R119.reuse, R196, RZ ;  /* 0x000000c477080210 */ /* 0x040fe20007f3e0ff */
[C---:B------:R-:W-:Y:S04]  /*11d90*/  HMMA.16816.F32 R88, R20.reuse, R10, R88 ;  /* 0x0000000a1458723c */ /* 0x040fe80000001858 */
[----:B------:R-:W-:Y:S02]  /*11da0*/  @P0 IADD3.X R9, R116, R201, RZ, P1, !PT ;  /* 0x000000c974090210 */ /* 0x000fe40000ffe4ff */
[----:B------:R-:W-:Y:S02]  /*11db0*/  @P0 LEA R34, P3, R8, c[0x0][0x1c8], 0x1 ;  /* 0x0000720008220a11 */ /* 0x000fe400078608ff */
[----:B------:R-:W-:Y:S01]  /*11dc0*/  @P0 IADD3 R11, P2, R119, R204, RZ ;  /* 0x000000cc770b0210 */ /* 0x000fe20007f5e0ff */
[C---:B----4-:R-:W-:Y:S03]  /*11dd0*/  HMMA.16816.F32 R92, R20.reuse, R24, R92 ;  /* 0x00000018145c723c */ /* 0x050fe6000000185c */
[C---:B------:R-:W-:Y:S02]  /*11de0*/  @P0 LEA R32, P1, R11.reuse, c[0x0][0x1c8], 0x1 ;  /* 0x000072000b200a11 */ /* 0x040fe400078208ff */
[----:B------:R-:W-:Y:S02]  /*11df0*/  @P0 IADD3.X R10, R116, R203, RZ, P2, !PT ;  /* 0x000000cb740a0210 */ /* 0x000fe400017fe4ff */
[----:B------:R-:W-:Y:S01]  /*11e00*/  @P0 LEA.HI.X R35, R8, c[0x0][0x1cc], R9, 0x1, P3 ;  /* 0x0000730008230a11 */ /* 0x000fe200018f0c09 */
[C---:B------:R-:W-:Y:S04]  /*11e10*/  HMMA.16816.F32 R96, R20.reuse, R26, R96 ;  /* 0x0000001a1460723c */ /* 0x040fe80000001860 */
[----:B------:R-:W-:Y:S02]  /*11e20*/  @P0 LEA.HI.X R33, R11, c[0x0][0x1cc], R10, 0x1, P1 ;  /* 0x000073000b210a11 */ /* 0x000fe400008f0c0a */
[----:B------:R-:W1:Y:S01]  /*11e30*/  LDSM.16.MT88.4 R8, [R176+UR4+0x5900] ;  /* 0x00590004b008783b */ /* 0x000e620008004200 */
[----:B------:R-:W-:Y:S01]  /*11e40*/  @P0 IADD3 R117, P1, R188, R119, RZ ;  /* 0x00000077bc750210 */ /* 0x000fe20007f3e0ff */
[C---:B------:R-:W-:Y:S04]  /*11e50*/  HMMA.16816.F32 R100, R20.reuse, R28, R100 ;  /* 0x0000001c1464723c */ /* 0x040fe80000001864 */
        /* <DEDUP_REMOVED lines=10> */
[----:B------:R-:W2:Y:S01]  /*11f00*/  LDSM.16.MT88.4 R24, [R160+0x5900] ;  /* 0x00590000a018783b */ /* 0x000ea20000004200 */
        /* <DEDUP_REMOVED lines=8> */
[----:B------:R-:W-:Y:S01]  /*11f90*/  FADD.FTZ R216, R216, R215 ;  /* 0x000000d7d8d87221 */ /* 0x000fe20000010000 */
[----:B------:R-:W-:Y:S01]  /*11fa0*/  @P0 LEA.HI.X R229, R119, c[0x0][0x1cc], R116, 0x1, P2 ;  /* 0x0000730077e50a11 */ /* 0x000fe200010f0c74 */
[----:B------:R-:W-:Y:S01]  /*11fb0*/  @P0 IMAD R116, R209, 0x3000, R192 ;  /* 0x00003000d1740824 */ /* 0x000fe200078e02c0 */
[----:B------:R-:W-:Y:S01]  /*11fc0*/  @P0 LEA R162, P3, R0, c[0x0][0x1c8], 0x1 ;  /* 0x0000720000a20a11 */ /* 0x000fe200078608ff */
[----:B------:R-:W-:Y:S01]  /*11fd0*/  FADD.FTZ R159, R159, R216 ;  /* 0x000000d89f9f7221 */ /* 0x000fe20000010000 */
[----:B------:R-:W-:Y:S02]  /*11fe0*/  @P0 IADD3.X R29, R2, R203, RZ, P4, !PT ;  /* 0x000000cb021d0210 */ /* 0x000fe400027fe4ff */
[----:B------:R-:W-:Y:S01]  /*11ff0*/  LOP3.LUT P4, RZ, R186, 0x1, RZ, 0xc0, !PT ;  /* 0x00000001baff7812 */ /* 0x000fe2000788c0ff */
[C---:B-1----:R-:W-:Y:S03]  /*12000*/  HMMA.16816.F32 R120, R20.reuse, R8, R12 ;  /* 0x000000081478723c */ /* 0x042fe6000000180c */
[----:B------:R-:W-:Y:S01]  /*12010*/  @P0 LEA.HI.X R163, R0, c[0x0][0x1cc], R29, 0x1, P3 ;  /* 0x0000730000a30a11 */ /* 0x000fe200018f0c1d */
[----:B------:R-:W-:Y:S01]  /*12020*/  FADD.FTZ R218, R218, R159 ;  /* 0x0000009fdada7221 */ /* 0x000fe20000010000 */
[----:B------:R-:W-:Y:S02]  /*12030*/  @P0 SHF.L.U32 R29, R116, 0x1, RZ ;  /* 0x00000001741d0819 */ /* 0x000fe400000006ff */
[----:B------:R-:W-:Y:S01]  /*12040*/  @P0 IADD3 R117, P2, R117, R202, RZ ;  /* 0x000000ca75750210 */ /* 0x000fe20007f5e0ff */
        /* <DEDUP_REMOVED lines=12> */
[----:B------:R-:W-:Y:S01]  /*12110*/  FADD.FTZ R224, R224, R219 ;  /* 0x000000dbe0e07221 */ /* 0x000fe20000010000 */
[C---:B--2---:R-:W-:Y:S03]  /*12120*/  HMMA.16816.F32 R116, R20.reuse, R24, R16 ;  /* 0x000000181474723c */ /* 0x044fe60000001810 */
[----:B------:R-:W-:Y:S01]  /*12130*/  FADD.FTZ R225, R225, R224 ;  /* 0x000000e0e1e17221 */ /* 0x000fe20000010000 */
[----:B------:R1:W-:Y:S03]  /*12140*/  @P0 LDGSTS.E.BYPASS.LTC128B.128 [R29+0x10100], [R228.64], !P4 ;  /* 0x10100000e41d0fae */ /* 0x0003e6000e101d46 */
[----:B------:R-:W-:Y:S01]  /*12150*/  FADD.FTZ R226, R226, R225 ;  /* 0x000000e1e2e27221 */ /* 0x000fe20000010000 */
[----:B------:R-:W-:Y:S04]  /*12160*/  HMMA.16816.F32 R112, R20, R26, R112 ;  /* 0x0000001a1470723c */ /* 0x000fe80000001870 */
[----:B------:R1:W-:Y:S01]  /*12170*/  @P0 LDGSTS.E.BYPASS.LTC128B.128 [R29+0xd100], [R230.64], !P6 ;  /* 0x0d100000e61d0fae */ /* 0x0003e2000f101d46 */
[----:B------:R-:W-:Y:S07]  /*12180*/  FADD.FTZ R211, R169, R226 ;  /* 0x000000e2a9d37221 */ /* 0x000fee0000010000 */
[----:B------:R1:W-:Y:S08]  /*12190*/  @P0 LDGSTS.E.BYPASS.LTC128B.128 [R29+0xf100], [R162.64], !P5 ;  /* 0x0f100000a21d0fae */ /* 0x0003f0000e901d46 */
[----:B------:R1:W-:Y:S01]  /*121a0*/  @P0 LDGSTS.E.BYPASS.LTC128B.128 [R29+0x11100], [R30.64], !P4 ;  /* 0x111000001e1d0fae */ /* 0x0003e2000e101d46 */
[----:B------:R-:W-:Y:S02]  /*121b0*/  ISETP.GT.AND P0, PT, R210, RZ, PT ;  /* 0x000000ffd200720c */ /* 0x000fe40003f04270 */
[----:B------:R-:W-:Y:S05]  /*121c0*/  MOV R210, R212 ;  /* 0x000000d400d27202 */ /* 0x000fea0000000f00 */
[----:B------:R-:W0:Y:S06]  /*121d0*/  LDGDEPBAR ;  /* 0x00000000000079af */ /* 0x000e2c0000000000 */
[----:B------:R-:W-:-:S05]  /*121e0*/  @P0 BRA `(.L_x_2051) ;  /* 0xffffd5c000000947 */ /* 0x000fca000383ffff */
.L_x_2050:
        /* <DEDUP_REMOVED lines=23> */
[----:B------:R-:W-:Y:S01]  /*12360*/  FMUL.FTZ R125, R4, R125 ;  /* 0x0000007d047d7220 */ /* 0x000fe20000410000 */
        /* <DEDUP_REMOVED lines=99> */
.L_x_2003:
        /* <DEDUP_REMOVED lines=22> */
[----:B------:R-:W-:Y:S02]  /*12b00*/  LOP3.LUT R10, R5, 0xfffffffc, RZ, 0xc0, !PT ;  /* 0xfffffffc050a7812 */ /* 0x000fe400078ec0ff */
[----:B------:R-:W-:Y:S02]  /*12b10*/  LEA.HI R15, R15, R16, RZ, 0x3 ;  /* 0x000000100f0f7211 */ /* 0x000fe400078f18ff */
[----:B------:R-:W-:Y:S01]  /*12b20*/  SHF.R.S32.HI R5, RZ, 0x5, R7 ;  /* 0x00000005ff057819 */ /* 0x000fe20000011407 */
[----:B------:R-:W-:Y:S01]  /*12b30*/  IMAD.IADD R10, R3, 0x1, -R10 ;  /* 0x00000001030a7824 */ /* 0x000fe200078e0a0a */
[----:B------:R-:W-:-:S02]  /*12b40*/  LOP3.LUT R15, R15, 0xfffffff8, RZ, 0xc0, !PT ;  /* 0xfffffff80f0f7812 */ /* 0x000fc400078ec0ff */
[----:B------:R-:W-:Y:S02]  /*12b50*/  F2FP.PACK_AB R48, R49, R48 ;  /* 0x000000303130723e */ /* 0x000fe400000000ff */
[----:B------:R-:W-:Y:S01]  /*12b60*/  F2FP.PACK_AB R50, R51, R50 ;  /* 0x000000323332723e */ /* 0x000fe200000000ff */
[----:B------:R-:W-:Y:S01]  /*12b70*/  IMAD.IADD R15, R16, 0x1, -R15 ;  /* 0x00000001100f7824 */ /* 0x000fe200078e0a0f */
[----:B------:R-:W-:Y:S01]  /*12b80*/  F2FP.PACK_AB R52, R53, R52 ;  /* 0x000000343534723e */ /* 0x000fe200000000ff */
[----:B------:R-:W-:Y:S01]  /*12b90*/  IMAD R16, R5, 0x200, R10 ;  /* 0x0000020005107824 */ /* 0x000fe200078e020a */
[----:B------:R-:W-:Y:S01]  /*12ba0*/  F2FP.PACK_AB R54, R55, R54 ;  /* 0x000000363736723e */ /* 0x000fe200000000ff */
[C---:B------:R-:W-:Y:S01]  /*12bb0*/  IMAD.SHL.U32 R11, R15.reuse, 0x40, RZ ;  /* 0x000000400f0b7824 */ /* 0x040fe200078e00ff */
[----:B------:R-:W-:Y:S02]  /*12bc0*/  LOP3.LUT R17, R15, 0x1, RZ, 0xc0, !PT ;  /* 0x000000010f117812 */ /* 0x000fe400078ec0ff */
[----:B------:R-:W-:-:S02]  /*12bd0*/  F2FP.PACK_AB R56, R57, R56 ;  /* 0x000000383938723e */ /* 0x000fc400000000ff */
[----:B------:R-:W-:Y:S02]  /*12be0*/  LOP3.LUT R11, R11, 0x1c0, RZ, 0xc0, !PT ;  /* 0x000001c00b0b7812 */ /* 0x000fe400078ec0ff */
        /* <DEDUP_REMOVED lines=87> */
[----:B------:R2:W-:Y:S04]  /*13160*/  STS [R17+0x8400], R98 ;  /* 0x0084006211007388 */ /* 0x0005e80000000800 */
[----:B------:R-:W-:Y:S04]  /*13170*/  STS [R19+0x8080], R100 ;  /* 0x0080806413007388 */ /* 0x000fe80000000800 */
[----:B------:R3:W-:Y:S04]  /*13180*/  STS [R19+0x8480], R102 ;  /* 0x0084806613007388 */ /* 0x0007e80000000800 */
[----:B------:R4:W-:Y:S01]  /*13190*/  STS [R15+0x8000], R104 ;  /* 0x008000680f007388 */ /* 0x0009e20000000800 */
[----:B-1----:R-:W-:-:S03]  /*131a0*/  IMAD.MOV.U32 R9, RZ, RZ, 0x4 ;  /* 0x00000004ff097424 */ /* 0x002fc600078e00ff */
        /* <DEDUP_REMOVED lines=12> */
[----:B---3--:R-:W-:-:S03]  /*13270*/  @P1 IMAD.WIDE R18, R184, R9, c[0x0][0x508] ;  /* 0x00014200b8121625 */ /* 0x008fc600078e0209 */
[----:B------:R-:W2:Y:S04]  /*13280*/  @P0 LDG.E R11, [R16.64] ;  /* 0x00000006100b0981 */ /* 0x000ea8000c1e1900 */
[----:B------:R4:W5:Y:S01]  /*13290*/  @P1 LDG.E R4, [R18.64] ;  /* 0x0000000612041981 */ /* 0x000962000c1e1900 */
[----:B------:R-:W-:Y:S02]  /*132a0*/  CS2R R8, SRZ ;  /* 0x0000000000087805 */ /* 0x000fe4000001ff00 */
[--C-:B--2---:R-:W-:Y:S01]  /*132b0*/  @P0 SHF.R.S32.HI R9, RZ, 0x1f, R11.reuse ;  /* 0x0000001fff090819 */ /* 0x104fe2000001140b */
[----:B------:R-:W-:Y:S01]  /*132c0*/  @P0 IMAD.MOV.U32 R8, RZ, RZ, R11 ;  /* 0x000000ffff080224 */ /* 0x000fe200078e000b */
[----:B------:R-:W-:Y:S05]  /*132d0*/  @P1 BRA `(.L_x_2053) ;  /* 0x0000004000001947 */ /* 0x000fea0003800000 */
[----:B----4-:R-:W-:Y:S05]  /*132e0*/  @!P0 BRA `(.L_x_2053) ;  /* 0x0000003000008947 */ /* 0x010fea0003800000 */
[----:B-----5:R-:W2:Y:S04]  /*132f0*/  LDG.E R4, [R16.64] ;  /* 0x0000000610047981 */ /* 0x020ea8000c1e1900 */
[----:B------:R-:W2:Y:S02]  /*13300*/  LDG.E R11, [R16.64+0x4] ;  /* 0x00000406100b7981 */ /* 0x000ea4000c1e1900 */
[----:B--2---:R-:W-:-:S02]  /*13310*/  IADD3 R4, -R4, R11, RZ ;  /* 0x0000000b04047210 */ /* 0x004fc40007ffe1ff */
.L_x_2053:
        /* <DEDUP_REMOVED lines=13> */
[----:B------:R-:W-:Y:S02]  /*133f0*/  LEA.HI R6, R6, R7, RZ, 0x2 ;  /* 0x0000000706067211 */ /* 0x000fe400078f10ff */
[----:B------:R-:W-:Y:S02]  /*13400*/  IADD3 R5, R5, -R16, RZ ;  /* 0x8000001005057210 */ /* 0x000fe40007ffe0ff */
[----:B------:R-:W-:Y:S02]  /*13410*/  SHF.R.S32.HI R6, RZ, 0x2, R6 ;  /* 0x00000002ff067819 */ /* 0x000fe40000011406 */
[----:B------:R-:W-:Y:S02]  /*13420*/  ISETP.NE.AND P1, PT, R11, 0x1, PT ;  /* 0x000000010b00780c */ /* 0x000fe40003f25270 */
[----:B------:R-:W-:Y:S01]  /*13430*/  LOP3.LUT P2, RZ, R7, 0x3, RZ, 0xc0, !PT ;  /* 0x0000000307ff7812 */ /* 0x000fe2000784c0ff */
[----:B------:R-:W-:Y:S01]  /*13440*/  IMAD R5, R5, 0x10, R6 ;  /* 0x0000001005057824 */ /* 0x000fe200078e0206 */
[----:B------:R-:W-:Y:S01]  /*13450*/  MOV R18, R8 ;  /* 0x0000000800127202 */ /* 0x000fe20000000f00 */
[----:B------:R-:W-:Y:S01]  /*13460*/  IMAD R7, R9, c[0x0][0x3a0], RZ ;  /* 0x0000e80009077a24 */ /* 0x000fe200078e02ff */
[-C--:B------:R-:W-:Y:S01]  /*13470*/  LEA.HI R13, R14, R3.reuse, RZ, 0x3 ;  /* 0x000000030e0d7211 */ /* 0x080fe200078f18ff */
[----:B------:R-:W-:Y:S01]  /*13480*/  IMAD R15, R10, 0x8, R5 ;  /* 0x000000080a0f7824 */ /* 0x000fe200078e0205 */
[----:B------:R-:W-:Y:S01]  /*13490*/  LEA.HI R14, R14, R3, RZ, 0x6 ;  /* 0x000000030e0e7211 */ /* 0x000fe200078f30ff */
[----:B------:R-:W-:-:S02]  /*134a0*/  IMAD R6, R2, c[0x0][0x490], RZ ;  /* 0x0001240002067a24 */ /* 0x000fc400078e02ff */
[C---:B------:R-:W-:Y:S02]  /*134b0*/  IMAD R7, R8.reuse, c[0x0][0x3a4], R7 ;  /* 0x0000e90008077a24 */ /* 0x040fe400078e0207 */
[----:B------:R-:W-:Y:S01]  /*134c0*/  IMAD.WIDE.U32 R10, R8, c[0x0][0x3a0], RZ ;  /* 0x0000e800080a7a25 */ /* 0x000fe200078e00ff */
[----:B-1----:R-:W-:-:S03]  /*134d0*/  LEA R8, R54, R15, 0x7 ;  /* 0x0000000f36087211 */ /* 0x002fc600078e38ff */
[----:B------:R-:W-:Y:S01]  /*134e0*/  IMAD.WIDE.U32 R18, R185, c[0x0][0x490], R18 ;  /* 0x00012400b9127a25 */ /* 0x000fe200078e0012 */
[----:B------:R-:W-:-:S03]  /*134f0*/  IADD3 R11, R11, R7, RZ ;  /* 0x000000070b0b7210 */ /* 0x000fc60007ffe0ff */
[----:B------:R-:W-:Y:S01]  /*13500*/  IMAD R9, R185, c[0x0][0x494], R6 ;  /* 0x00012500b9097a24 */ /* 0x000fe200078e0206 */
[----:B------:R-:W-:Y:S01]  /*13510*/  LOP3.LUT R6, R13, 0xfffffff8, RZ, 0xc0, !PT ;  /* 0xfffffff80d067812 */ /* 0x000fe200078ec0ff */
[----:B------:R-:W-:Y:S01]  /*13520*/  IMAD.MOV.U32 R7, RZ, RZ, R8 ;  /* 0x000000ffff077224 */ /* 0x000fe200078e0008 */
[----:B------:R-:W-:Y:S01]  /*13530*/  SHF.R.S32.HI R13, RZ, 0x3, R13 ;  /* 0x00000003ff0d7819 */ /* 0x000fe2000001140d */
[----:B------:R-:W-:Y:S02]  /*13540*/  IMAD.IADD R19, R19, 0x1, R9 ;  /* 0x0000000113137824 */ /* 0x000fe400078e0209 */
[----:B------:R-:W-:-:S04]  /*13550*/  @P1 IMAD.HI.U32 R9, R8, c[0x0][0x4ec], RZ ;  /* 0x00013b0008091a27 */ /* 0x000fc800078e00ff */
[----:B------:R-:W-:Y:S01]  /*13560*/  IMAD.IADD R6, R3, 0x1, -R6 ;  /* 0x0000000103067824 */ /* 0x000fe200078e0a06 */
[----:B------:R-:W-:Y:S01]  /*13570*/  SHF.R.S32.HI R3, RZ, 0x1f, R184 ;  /* 0x0000001fff037819 */ /* 0x000fe200000114b8 */
[----:B------:R-:W-:Y:S01]  /*13580*/  IMAD R2, R2, c[0x0][0x3e8], RZ ;  /* 0x0000fa0002027a24 */ /* 0x000fe200078e02ff */
[----:B------:R-:W-:Y:S01]  /*13590*/  @P1 SHF.R.U32.HI R7, RZ, c[0x0][0x4f0], R9 ;  /* 0x00013c00ff071a19 */ /* 0x000fe20000011609 */
[----:B------:R-:W-:Y:S01]  /*135a0*/  IMAD.WIDE.U32 R10, R185, c[0x0][0x3e8], R10 ;  /* 0x0000fa00b90a7a25 */ /* 0x000fe200078e000a */
[----:B------:R-:W-:Y:S02]  /*135b0*/  SEL R184, R184, RZ, !P0 ;  /* 0x000000ffb8b87207 */ /* 0x000fe40004000000 */
        /* <DEDUP_REMOVED lines=95> */
.L_x_2055:
[----:B--2---:R-:W-:Y:S05]  /*13bb0*/  BSYNC B0 ;  /* 0x0000000000007941 */ /* 0x004fea0003800000 */
.L_x_2054:
        /* <DEDUP_REMOVED lines=23> */
.L_x_2057:
[----:B------:R-:W-:Y:S05]  /*13d30*/  BSYNC B0 ;  /* 0x0000000000007941 */ /* 0x000fea0003800000 */
.L_x_2056:
        /* <DEDUP_REMOVED lines=23> */
.L_x_2059:
[----:B------:R-:W-:Y:S05]  /*13eb0*/  BSYNC B0 ;  /* 0x0000000000007941 */ /* 0x000fea0003800000 */
.L_x_2058:
        /* <DEDUP_REMOVED lines=24> */
.L_x_2052:
        /* <DEDUP_REMOVED lines=18> */
.L_x_2060:
        /* <DEDUP_REMOVED lines=41> */
.L_x_2062:
[----:B------:R-:W-:Y:S05]  /*143f0*/  BSYNC B0 ;  /* 0x0000000000007941 */ /* 0x000fea0003800000 */
.L_x_2061:
        /* <DEDUP_REMOVED lines=64> */
.L_x_2064:
[----:B------:R-:W-:Y:S05]  /*14800*/  BSYNC B0 ;  /* 0x0000000000007941 */ /* 0x000fea0003800000 */
.L_x_2063:
        /* <DEDUP_REMOVED lines=21> */
.L_x_2066:
[----:B------:R-:W-:Y:S05]  /*14960*/  BSYNC B0 ;  /* 0x0000000000007941 */ /* 0x000fea0003800000 */
.L_x_2065:
        /* <DEDUP_REMOVED lines=21> */
.L_x_2068:
[----:B------:R-:W-:Y:S05]  /*14ac0*/  BSYNC B0 ;  /* 0x0000000000007941 */ /* 0x000fea0003800000 */
.L_x_2067:
        /* <DEDUP_REMOVED lines=22> */
.L_x_2069:
        /* <DEDUP_REMOVED lines=13> */
.L_x_2601:


//--------------------- .text._ZN7cutlass13device_kernelIN5flash19enable_sm80_to_sm89INS1_16FlashAttnFwdSm80INS1_25CollectiveMainloopFwdSm80ILi8ELi2ELb0EN4cute5tupleIJNS5_1CILi128EEENS7_ILi64EEENS7_ILi192EEEEEELi192ENS_6half_tEfNS_4arch4Sm80ELb0ELb1ELb0ELb0ELb0ELb0ELb1ELb0EEENS1_21CollectiveEpilogueFwdINS6_IJS8_SA_S9_EEENS6_IJNS7_ILi1EEESI_SI_EEESC_SE_Li256ELb0ELb1ELb0ELb0EEENS1_19SingleTileSchedulerILb0ELb0ELb1ELi128EEEEEEEEEvNT_6ParamsE --------------------------
	.section	.text._ZN7cutlass13device_kernelIN5flash19enable_sm80_to_sm89INS1_16FlashAttnFwdSm80INS1_25CollectiveMainloopFwdSm80ILi8ELi2ELb0EN4cute5tupleIJNS5_1CILi128EEENS7_ILi64EEENS7_ILi192EEEEEELi192ENS_6half_tEfNS_4arch4Sm80ELb0ELb1ELb0ELb0ELb0ELb0ELb1ELb0EEENS1_21CollectiveEpilogueFwdINS6_IJS8_SA_S9_EEENS6_IJNS7_ILi1EEESI_SI_EEESC_SE_Li256ELb0ELb1ELb0ELb0EEENS1_19SingleTileSchedulerILb0ELb0ELb1ELi128EEEEEEEEEvNT_6ParamsE,"ax",@progbits
	.sectioninfo	@"SHI_REGISTERS=233"
	.align	128
.text._ZN7cutlass13device_kernelIN5flash19enable_sm80_to_sm89INS1_16FlashAttnFwdSm80INS1_25CollectiveMainloopFwdSm80ILi8ELi2ELb0EN4cute5tupleIJNS5_1CILi128EEENS7_ILi64EEENS7_ILi192EEEEEELi192ENS_6half_tEfNS_4arch4Sm80ELb0ELb1ELb0ELb0ELb0ELb0ELb1ELb0EEENS1_21CollectiveEpilogueFwdINS6_IJS8_SA_S9_EEENS6_IJNS7_ILi1EEESI_SI_EEESC_SE_Li256ELb0ELb1ELb0ELb0EEENS1_19SingleTileSchedulerILb0ELb0ELb1ELi128EEEEEEEEEvNT_6ParamsE:
        .type           _ZN7cutlass13device_kernelIN5flash19enable_sm80_to_sm89INS1_16FlashAttnFwdSm80INS1_25CollectiveMainloopFwdSm80ILi8ELi2ELb0EN4cute5tupleIJNS5_1CILi128EEENS7_ILi64EEENS7_ILi192EEEEEELi192ENS_6half_tEfNS_4arch4Sm80ELb0ELb1ELb0ELb0ELb0ELb0ELb1ELb0EEENS1_21CollectiveEpilogueFwdINS6_IJS8_SA_S9_EEENS6_IJNS7_ILi1EEESI_SI_EEESC_SE_Li256ELb0ELb1ELb0ELb0EEENS1_19SingleTileSchedulerILb0ELb0ELb1ELi128EEEEEEEEEvNT_6ParamsE,@function
        .size           _ZN7cutlass13device_kernelIN5flash19enable_sm80_to_sm89INS1_16FlashAttnFwdSm80INS1_25CollectiveMainloopFwdSm80ILi8ELi2ELb0EN4cute5tupleIJNS5_1CILi128EEENS7_ILi64EEENS7_ILi192EEEEEELi192ENS_6half_tEfNS_4arch4Sm80ELb0ELb1ELb0ELb0ELb0ELb0ELb1ELb0EEENS1_21CollectiveEpilogueFwdINS6_IJS8_SA_S9_EEENS6_IJNS7_ILi1EEESI_SI_EEESC_SE_Li256ELb0ELb1ELb0ELb0EEENS1_19SingleTileSchedulerILb0ELb0ELb1ELi128EEEEEEEEEvNT_6ParamsE,(.L_x_2602 - _ZN7cutlass13device_kernelIN5flash19enable_sm80_to_sm89INS1_16FlashAttnFwdSm80INS1_25CollectiveMainloopFwdSm80ILi8ELi2ELb0EN4cute5tupleIJNS5_1CILi128EEENS7_ILi64EEENS7_ILi192EEEEEELi192ENS_6half_tEfNS_4arch4Sm80ELb0ELb1ELb0ELb0ELb0ELb0ELb1ELb0EEENS1_21CollectiveEpilogueFwdINS6_IJS8_SA_S9_EEENS6_IJNS7_ILi1EEESI_SI_EEESC_SE_Li256ELb0ELb1ELb0ELb0EEENS1_19SingleTileSchedulerILb0ELb0ELb1ELi128EEEEEEEEEvNT_6ParamsE)
        .other          _ZN7cutlass13device_kernelIN5flash19enable_sm80_to_sm89INS1_16FlashAttnFwdSm80INS1_25CollectiveMainloopFwdSm80ILi8ELi2ELb0EN4cute5tupleIJNS5_1CILi128EEENS7_ILi64EEENS7_ILi192EEEEEELi192ENS_6half_tEfNS_4arch4Sm80ELb0ELb1ELb0ELb0ELb0ELb0ELb1ELb0EEENS1_21CollectiveEpilogueFwdINS6_IJS8_SA_S9_EEENS6_IJNS7_ILi1EEESI_SI_EEESC_SE_Li256ELb0ELb1ELb0ELb0EEENS1_19SingleTileSchedulerILb0ELb0ELb1ELi128EEEEEEEEEvNT_6ParamsE,@"STO_CUDA_ENTRY STV_DEFAULT"
_ZN7cutlass13device_kernelIN5flash19enable_sm80_to_sm89INS1_16FlashAttnFwdSm80INS1_25CollectiveMainloopFwdSm80ILi8ELi2ELb0EN4cute5tupleIJNS5_1CILi128EEENS7_ILi64EEENS7_ILi192EEEEEELi192ENS_6half_tEfNS_4arch4Sm80ELb0ELb1ELb0ELb0ELb0ELb0ELb1ELb0EEENS1_21CollectiveEpilogueFwdINS6_IJS8_SA_S9_EEENS6_IJNS7_ILi1EEESI_SI_EEESC_SE_Li256ELb0ELb1ELb0ELb0EEENS1_19SingleTileSchedulerILb0ELb0ELb1ELi128EEEEEEEEEvNT_6ParamsE:
        /* <DEDUP_REMOVED lines=35> */
.L_x_2071:
[----:B------:R-:W-:Y:S02]  /*0230*/  ULDC UR4, c[0x0][0x32c] ;  /* 0x0000cb0000047ab9 */ /* 0x000fe40000000800 */
[----:B------:R-:W-:-:S03]  /*0240*/  UISETP.NE.AND UP0, UPT, UR6, UR4, UPT ;  /* 0x000000040600728c */ /* 0x000fc6000bf05270 */
[----:B------:R-:W-:Y:S02]  /*0250*/  ULDC.64 UR4, c[0x0][0x330] ;  /* 0x0000cc0000047ab9 */ /* 0x000fe40000000a00 */
[----:B------:R-:W-:-:S06]  /*0260*/  UIMAD.WIDE.U32 UR12, UR10, UR4, URZ ;  /* 0x000000040a0c72a5 */ /* 0x000fcc000f8e003f */
[----:B------:R-:W-:Y:S02]  /*0270*/  @UP0 USHF.R.U32.HI UR10, URZ, UR5, UR13 ;  /* 0x000000053f0a0299 */ /* 0x000fe4000801160d */
.L_x_2072:
[----:B------:R-:W-:Y:S02]  /*0280*/  ULDC UR4, c[0x0][0x32c] ;  /* 0x0000cb0000047ab9 */ /* 0x000fe40000000800 */
[----:B------:R-:W-:-:S04]  /*0290*/  UIMAD UR4, UR10, UR4, UR4 ;  /* 0x000000040a0472a4 */ /* 0x000fc8000f8e0204 */
[----:B------:R-:W-:-:S04]  /*02a0*/  UISETP.LT.AND UP0, UPT, UR7, UR4, UPT ;  /* 0x000000040700728c */ /* 0x000fc8000bf01270 */
[----:B------:R-:W-:-:S03]  /*02b0*/  USEL UR7, UR7, UR4, UP0 ;  /* 0x0000000407077287 */ /* 0x000fc60008000000 */
.L_x_2070:
        /* <DEDUP_REMOVED lines=35> */
.L_x_2074:
[----:B------:R-:W-:Y:S02]  /*04f0*/  ULDC UR4, c[0x0][0x32c] ;  /* 0x0000cb0000047ab9 */ /* 0x000fe40000000800 */
[----:B------:R-:W-:-:S03]  /*0500*/  UISETP.NE.AND UP0, UPT, UR4, 0x1, UPT ;  /* 0x000000010400788c */ /* 0x000fc6000bf05270 */
[----:B------:R-:W-:Y:S02]  /*0510*/  ULDC.64 UR4, c[0x0][0x330] ;  /* 0x0000cc0000047ab9 */ /* 0x000fe40000000a00 */
[----:B------:R-:W-:-:S06]  /*0520*/  UIMAD.WIDE.U32 UR12, UR11, UR4, URZ ;  /* 0x000000040b0c72a5 */ /* 0x000fcc000f8e003f */
[----:B------:R-:W-:Y:S02]  /*0530*/  @UP0 USHF.R.U32.HI UR11, URZ, UR5, UR13 ;  /* 0x000000053f0b0299 */ /* 0x000fe4000801160d */
.L_x_2075:
[----:B------:R-:W-:Y:S02]  /*0540*/  ULDC UR4, c[0x0][0x32c] ;  /* 0x0000cb0000047ab9 */ /* 0x000fe40000000800 */
[----:B------:R-:W-:-:S04]  /*0550*/  UIMAD UR4, UR11, UR4, URZ ;  /* 0x000000040b0472a4 */ /* 0x000fc8000f8e023f */
[----:B------:R-:W-:-:S04]  /*0560*/  UISETP.LT.AND UP0, UPT, UR10, UR4, UPT ;  /* 0x000000040a00728c */ /* 0x000fc8000bf01270 */
[----:B------:R-:W-:-:S04]  /*0570*/  USEL UR10, UR10, UR4, !UP0 ;  /* 0x000000040a0a7287 */ /* 0x000fc8000c000000 */
.L_x_2073:
        /* <DEDUP_REMOVED lines=92> */
[----:B------:R-:W-:Y:S01]  /*0b40*/  LEA.HI R76, R78, R5, RZ, 0x5 ;  /* 0x000000054e4c7211 */ /* 0x000fe200078f28ff */
        /* <DEDUP_REMOVED lines=8> */
[----:B------:R-:W-:-:S02]  /*0bd0*/  UIMAD UR24, UR21, UR15, UR24 ;  /* 0x0000000f151872a4 */ /* 0x000fc4000f8e0218 */
[----:B------:R-:W-:Y:S01]  /*0be0*/  USHF.L.U64.HI UR13, UR12, UR11, UR13 ;  /* 0x0000000b0c0d7299 */ /* 0x000fe2000801020d */
[----:B------:R-:W-:Y:S01]  /*0bf0*/  IMAD R6, R0, c[0x0][0x1c4], R9 ;  /* 0x0000710000067a24 */ /* 0x000fe200078e0209 */
[--C-:B------:R-:W-:Y:S01]  /*0c00*/  SHF.R.S32.HI R9, RZ, 0x1f, R10.reuse ;  /* 0x0000001fff097819 */ /* 0x100fe2000001140a */
[----:B------:R-:W-:Y:S02]  /*0c10*/  IMAD.MOV R4, RZ, RZ, -R10 ;  /* 0x000000ffff047224 */ /* 0x000fe400078e0a0a */
        /* <DEDUP_REMOVED lines=131> */
[----:B------:R-:W-:Y:S02]  /*1450*/  IMAD.U32 R7, RZ, RZ, UR14 ;  /* 0x0000000eff077e24 */ /* 0x000fe4000f8e00ff */
[----:B------:R-:W-:Y:S01]  /*1460*/  IMAD.MOV.U32 R20, RZ, RZ, R12 ;  /* 0x000000ffff147224 */ /* 0x000fe200078e000c */
        /* <DEDUP_REMOVED lines=15> */
[----:B-1----:R-:W-:Y:S02]  /*1560*/  @P6 LEA R14, P6, R16, c[0x0][0x1c8], 0x1 ;  /* 0x00007200100e6a11 */ /* 0x002fe400078c08ff */
        /* <DEDUP_REMOVED lines=22> */
[----:B------:R-:W-:Y:S02]  /*16d0*/  ISETP.GE.AND P1, PT, R3, c[0x0][0x1d4], PT ;  /* 0x0000750003007a0c */ /* 0x000fe40003f26270 */
        /* <DEDUP_REMOVED lines=23> */
[----:B------:R-:W-:-:S03]  /*1850*/  LEA R12, P0, R10, c[0x0][0x1f8], 0x1 ;  /* 0x00007e000a0c7a11 */ /* 0x000fc600078008ff */
[----:B------:R-:W0:Y:S01]  /*1860*/  LDGDEPBAR ;  /* 0x00000000000079af */ /* 0x000e220000000000 */
[----:B------:R-:W-:Y:S02]  /*1870*/  LEA.HI.X R13, R10, c[0x0][0x1fc], R4, 0x1, P0 ;  /* 0x00007f000a0d7a11 */ /* 0x000fe400000f0c04 */
[C---:B------:R-:W-:Y:S02]  /*1880*/  ISETP.LT.OR P0, PT, R8.reuse, 0x1, P4 ;  /* 0x000000010800780c */ /* 0x040fe40002701670 */
[----:B------:R-:W-:Y:S01]  /*1890*/  ISETP.LT.OR P4, PT, R8, 0x21, P4 ;  /* 0x000000210800780c */ /* 0x000fe20002781670 */
[----:B------:R3:W-:Y:S01]  /*18a0*/  LDGSTS.E.BYPASS.LTC128B.128 [R132+0x100], [R12.64], !P6 ;  /* 0x001000000c847fae */ /* 0x0007e2000f101d52 */
[----:B------:R-:W-:Y:S02]  /*18b0*/  ISETP.GE.AND P6, PT, R3, c[0x0][0x1d4], PT ;  /* 0x0000750003007a0c */ /* 0x000fe40003fc6270 */
[----:B------:R-:W-:-:S04]  /*18c0*/  LEA.HI R4, R78, R5, RZ, 0x4 ;  /* 0x000000054e047211 */ /* 0x000fc800078f20ff */
[----:B------:R-:W-:-:S03]  /*18d0*/  LOP3.LUT R20, R4, 0xfffffff0, RZ, 0xc0, !PT ;  /* 0xfffffff004147812 */ /* 0x000fc600078ec0ff */
[----:B------:R3:W-:Y:S01]  /*18e0*/  LDGSTS.E.BYPASS.LTC128B.128 [R132+0x2100], [R12.64+0x80], !P0 ;  /* 0x021000800c847fae */ /* 0x0007e2000c101d52 */
[C---:B------:R-:W-:Y:S01]  /*18f0*/  ISETP.LT.OR P0, PT, R8.reuse, 0x1, P6 ;  /* 0x000000010800780c */ /* 0x040fe20003701670 */
[----:B------:R-:W-:Y:S01]  /*1900*/  IMAD.IADD R20, R5, 0x1, -R20 ;  /* 0x0000000105147824 */ /* 0x000fe200078e0a14 */
[----:B------:R-:W-:-:S04]  /*1910*/  ISETP.LT.OR P6, PT, R8, 0x21, P6 ;  /* 0x000000210800780c */ /* 0x000fc800037c1670 */
[----:B------:R-:W-:-:S04]  /*1920*/  SHF.R.S32.HI R3, RZ, 0x1f, R20 ;  /* 0x0000001fff037819 */ /* 0x000fc80000011414 */
[----:B------:R-:W-:-:S03]  /*1930*/  LEA.HI R3, R3, R20, RZ, 0x3 ;  /* 0x0000001403037211 */ /* 0x000fc600078f18ff */
[----:B------:R3:W-:Y:S01]  /*1940*/  LDGSTS.E.BYPASS.LTC128B.128 [R132+0x4100], [R12.64+0x100], !P0 ;  /* 0x041001000c847fae */ /* 0x0007e2000c101d52 */
[----:B------:R-:W-:-:S04]  /*1950*/  IADD3 R10, P0, R12, UR22, RZ ;  /* 0x000000160c0a7c10 */ /* 0x000fc8000ff1e0ff */
[----:B------:R-:W-:Y:S02]  /*1960*/  IADD3.X R11, R13, UR21, RZ, P0, !PT ;  /* 0x000000150d0b7c10 */ /* 0x000fe400087fe4ff */
[----:B------:R-:W-:-:S03]  /*1970*/  PLOP3.LUT P0, PT, PT, PT, UP0, 0x80, 0x0 ;  /* 0x000000000000781c */ /* 0x000fc60003f0f008 */
[----:B------:R4:W-:Y:S01]  /*1980*/  LDGSTS.E.BYPASS.LTC128B.128 [R132+0x1100], [R10.64], !P5 ;  /* 0x011000000a847fae */ /* 0x0009e2000e901d52 */
[----:B------:R-:W-:-:S03]  /*1990*/  PLOP3.LUT P5, PT, PT, PT, UP0, 0x80, 0x0 ;  /* 0x000000000000781c */ /* 0x000fc60003faf008 */
[----:B------:R4:W-:Y:S01]  /*19a0*/  LDGSTS.E.BYPASS.LTC128B.128 [R132+0x3100], [R10.64+0x80], !P4 ;  /* 0x031000800a847fae */ /* 0x0009e2000e101d52 */
[----:B------:R-:W-:-:S03]  /*19b0*/  PLOP3.LUT P4, PT, PT, PT, UP0, 0x80, 0x0 ;  /* 0x000000000000781c */ /* 0x000fc60003f8f008 */
[----:B------:R4:W-:Y:S01]  /*19c0*/  LDGSTS.E.BYPASS.LTC128B.128 [R132+0x5100], [R10.64+0x100], !P6 ;  /* 0x051001000a847fae */ /* 0x0009e2000f101d52 */
[----:B------:R-:W-:Y:S02]  /*19d0*/  PLOP3.LUT P6, PT, PT, PT, UP0, 0x80, 0x0 ;  /* 0x000000000000781c */ /* 0x000fe40003fcf008 */
[----:B------:R-:W-:Y:S01]  /*19e0*/  PLOP3.LUT P6, PT, PT, PT, UP0, 0x80, 0x0 ;  /* 0x000000000000781c */ /* 0x000fe20003fcf008 */
[----:B------:R-:W0:Y:S04]  /*19f0*/  LDGDEPBAR ;  /* 0x00000000000079af */ /* 0x000e280000000000 */
[----:B------:R1:W-:Y:S01]  /*1a00*/  @P5 LDGSTS.E.BYPASS.LTC128B.128 [R132+0x12100], [R14.64], !P3 ;  /* 0x121000000e845fae */ /* 0x0003e2000d901d52 */
[----:B------:R-:W-:Y:S02]  /*1a10*/  PLOP3.LUT P5, PT, PT, PT, UP0, 0x80, 0x0 ;  /* 0x000000000000781c */ /* 0x000fe40003faf008 */
[C---:B---3--:R-:W-:Y:S01]  /*1a20*/  LOP3.LUT R13, R3.reuse, 0xfffffff8, RZ, 0xc0, !PT ;  /* 0xfffffff8030d7812 */ /* 0x048fe200078ec0ff */
[----:B------:R1:W-:Y:S01]  /*1a30*/  @P4 LDGSTS.E.BYPASS.LTC128B.128 [R132+0x14100], [R14.64+0x80], !P2 ;  /* 0x141000800e844fae */ /* 0x0003e2000d101d52 */
[----:B------:R-:W-:Y:S01]  /*1a40*/  PLOP3.LUT P4, PT, PT, PT, UP0, 0x80, 0x0 ;  /* 0x000000000000781c */ /* 0x000fe20003f8f008 */
[----:B------:R-:W-:-:S02]  /*1a50*/  IMAD.SHL.U32 R3, R3, 0x40, RZ ;  /* 0x0000004003037824 */ /* 0x000fc400078e00ff */
[----:B------:R1:W-:Y:S01]  /*1a60*/  @P0 LDGSTS.E.BYPASS.LTC128B.128 [R132+0x16100], [R14.64+0x100], !P1 ;  /* 0x161001000e840fae */ /* 0x0003e2000c901d52 */
[----:B------:R-:W-:Y:S01]  /*1a70*/  PLOP3.LUT P0, PT, PT, PT, UP0, 0x80, 0x0 ;  /* 0x000000000000781c */ /* 0x000fe20003f0f008 */
[----:B------:R-:W-:-:S04]  /*1a80*/  IMAD.IADD R20, R20, 0x1, -R13 ;  /* 0x0000000114147824 */ /* 0x000fc800078e0a0d */
[----:B------:R-:W-:Y:S01]  /*1a90*/  IMAD.SHL.U32 R8, R20, 0x40, RZ ;  /* 0x0000004014087824 */ /* 0x000fe200078e00ff */
[----:B----4-:R-:W-:-:S04]  /*1aa0*/  SHF.R.S32.HI R11, RZ, 0x4, R4 ;  /* 0x00000004ff0b7819 */ /* 0x010fc80000011404 */
[----:B------:R-:W-:Y:S02]  /*1ab0*/  LOP3.LUT R13, R8, 0x1c0, RZ, 0xc0, !PT ;  /* 0x000001c0080d7812 */ /* 0x000fe400078ec0ff */
[----:B------:R-:W-:-:S04]  /*1ac0*/  LEA.HI R4, R4, R11, RZ, 0x1 ;  /* 0x0000000b04047211 */ /* 0x000fc800078f08ff */
[----:B------:R-:W-:-:S05]  /*1ad0*/  LOP3.LUT R4, R4, 0xfffffffe, RZ, 0xc0, !PT ;  /* 0xfffffffe04047812 */ /* 0x000fca00078ec0ff */
[----:B------:R-:W-:Y:S02]  /*1ae0*/  IMAD.IADD R11, R11, 0x1, -R4 ;  /* 0x000000010b0b7824 */ /* 0x000fe400078e0a04 */
[----:B------:R-:W-:Y:S02]  /*1af0*/  IMAD.SHL.U32 R4, R203, 0x40, RZ ;  /* 0x00000040cb047824 */ /* 0x000fe400078e00ff */
[----:B-1----:R-:W-:Y:S02]  /*1b00*/  @P6 IMAD.MOV.U32 R14, RZ, RZ, R0 ;  /* 0x000000ffff0e6224 */ /* 0x002fe400078e0000 */
[----:B------:R-:W-:Y:S01]  /*1b10*/  @P6 IMAD.MOV.U32 R15, RZ, RZ, R7 ;  /* 0x000000ffff0f6224 */ /* 0x000fe200078e0007 */
[----:B------:R-:W-:Y:S01]  /*1b20*/  LOP3.LUT R7, R4, 0x1c0, RZ, 0xc0, !PT ;  /* 0x000001c004077812 */ /* 0x000fe200078ec0ff */
[----:B------:R-:W-:Y:S01]  /*1b30*/  IMAD.SHL.U32 R0, R11, 0x8, RZ ;  /* 0x000000080b007824 */ /* 0x000fe200078e00ff */
[----:B------:R-:W-:Y:S02]  /*1b40*/  PLOP3.LUT P6, PT, PT, PT, UP0, 0x80, 0x0 ;  /* 0x000000000000781c */ /* 0x000fe40003fcf008 */
[----:B------:R1:W-:Y:S01]  /*1b50*/  @P5 LDGSTS.E.BYPASS.LTC128B.128 [R132+0x13100], [R14.64], !P3 ;  /* 0x131000000e845fae */ /* 0x0003e2000d901d52 */
[----:B------:R-:W-:-:S02]  /*1b60*/  LOP3.LUT R2, R7, 0x8, R2, 0xf8, !PT ;  /* 0x0000000807027812 */ /* 0x000fc400078ef802 */
[----:B------:R-:W-:Y:S01]  /*1b70*/  SHF.R.U32.HI R7, RZ, 0x3, R7 ;  /* 0x00000003ff077819 */ /* 0x000fe20000011607 */
[----:B------:R1:W-:Y:S01]  /*1b80*/  @P4 LDGSTS.E.BYPASS.LTC128B.128 [R132+0x15100], [R14.64+0x80], !P2 ;  /* 0x151000800e844fae */ /* 0x0003e2000d101d52 */
[----:B------:R-:W-:Y:S02]  /*1b90*/  LOP3.LUT R0, R13, 0x8, R0, 0xf8, !PT ;  /* 0x000000080d007812 */ /* 0x000fe400078ef800 */
[----:B------:R-:W-:Y:S01]  /*1ba0*/  SHF.R.U32.HI R13, RZ, 0x3, R13 ;  /* 0x00000003ff0d7819 */ /* 0x000fe2000001160d */
[----:B------:R1:W-:Y:S01]  /*1bb0*/  @P0 LDGSTS.E.BYPASS.LTC128B.128 [R132+0x17100], [R14.64+0x100], !P1 ;  /* 0x171001000e840fae */ /* 0x0003e2000c901d52 */
[----:B------:R-:W-:Y:S02]  /*1bc0*/  PLOP3.LUT P0, PT, PT, PT, UP0, 0x80, 0x0 ;  /* 0x000000000000781c */ /* 0x000fe40003f0f008 */
[----:B------:R-:W-:Y:S01]  /*1bd0*/  PLOP3.LUT P5, PT, PT, PT, UP0, 0x80, 0x0 ;  /* 0x000000000000781c */ /* 0x000fe20003faf008 */
[----:B------:R-:W0:Y:S01]  /*1be0*/  LDGDEPBAR ;  /* 0x00000000000079af */ /* 0x000e220000000000 */
[----:B------:R-:W-:-:S02]  /*1bf0*/  LOP3.LUT R2, R2, R7, RZ, 0x3c, !PT ;  /* 0x0000000702027212 */ /* 0x000fc400078e3cff */
[----:B------:R-:W-:Y:S02]  /*1c00*/  LOP3.LUT R0, R0, R13, RZ, 0x3c, !PT ;  /* 0x0000000d00007212 */ /* 0x000fe400078e3cff */
[----:B------:R-:W-:Y:S01]  /*1c10*/  PLOP3.LUT P4, PT, PT, PT, UP0, 0x80, 0x0 ;  /* 0x000000000000781c */ /* 0x000fe20003f8f008 */
[----:B------:R-:W-:Y:S01]  /*1c20*/  IMAD R184, R11, 0x200, R2 ;  /* 0x000002000bb87824 */ /* 0x000fe200078e0202 */
[----:B------:R-:W-:Y:S02]  /*1c30*/  LOP3.LUT R4, R0, 0xfffffe00, R3, 0xf8, !PT ;  /* 0xfffffe0000047812 */ /* 0x000fe400078ef803 */
[----:B------:R-:W-:Y:S01]  /*1c40*/  SHF.R.S32.HI R7, RZ, 0x5, R76 ;  /* 0x00000005ff077819 */ /* 0x000fe2000001144c */
[----:B------:R-:W-:Y:S01]  /*1c50*/  @P0 IMAD.WIDE.U32 R2, R9, UR5, R194 ;  /* 0x0000000509020c25 */ /* 0x000fe2000f8e00c2 */
[----:B------:R-:W-:Y:S01]  /*1c60*/  @UP0 UIMAD UR5, UR23, UR5, URZ ;  /* 0x00000005170502a4 */ /* 0x000fe2000f8e023f */
[----:B------:R-:W-:Y:S02]  /*1c70*/  PLOP3.LUT P0, PT, PT, PT, UP0, 0x80, 0x0 ;  /* 0x000000000000781c */ /* 0x000fe40003f0f008 */
[----:B------:R-:W-:Y:S01]  /*1c80*/  IMAD R0, R7, 0x400, R4 ;  /* 0x0000040007007824 */ /* 0x000fe200078e0204 */
[----:B------:R-:W-:Y:S01]  /*1c90*/  @P5 LEA R22, P5, R2, c[0x0][0x1f8], 0x1 ;  /* 0x00007e0002165a11 */ /* 0x000fe200078a08ff */
[----:B------:R-:W-:Y:S01]  /*1ca0*/  @UP0 UIMAD UR4, UR4, UR24, UR5 ;  /* 0x00000018040402a4 */ /* 0x000fe2000f8e0205 */
[----:B------:R-:W-:-:S02]  /*1cb0*/  IMAD.SHL.U32 R184, R184, 0x2, RZ ;  /* 0x00000002b8b87824 */ /* 0x000fc400078e00ff */
[----:B------:R-:W-:Y:S01]  /*1cc0*/  IMAD.SHL.U32 R16, R0, 0x2, RZ ;  /* 0x0000000200107824 */ /* 0x000fe200078e00ff */
[----:B------:R-:W-:Y:S02]  /*1cd0*/  @P6 IADD3 R80, P6, R22, UR22, RZ ;  /* 0x0000001616506c10 */ /* 0x000fe4000ffde0ff */
[----:B------:R-:W-:Y:S01]  /*1ce0*/  @P4 IADD3 R23, R3, UR4, RZ ;  /* 0x0000000403174c10 */ /* 0x000fe2000fffe0ff */
[----:B------:R-:W-:Y:S01]  /*1cf0*/  IMAD.MOV.U32 R3, RZ, RZ, 0x20 ;  /* 0x00000020ff037424 */ /* 0x000fe200078e00ff */
[----:B------:R-:W-:-:S04]  /*1d00*/  DEPBAR.LE SB0, 0x3 ;  /* 0x000080c00000791a */ /* 0x000fc80000000000 */
[----:B------:R-:W-:-:S04]  /*1d10*/  DEPBAR.LE SB0, 0x2 ;  /* 0x000080800000791a */ /* 0x000fc80000000000 */
[----:B------:R-:W-:Y:S01]  /*1d20*/  BAR.SYNC.DEFER_BLOCKING 0x0 ;  /* 0x0000000000007b1d */ /* 0x000fe20000010000 */
[----:B------:R-:W-:Y:S01]  /*1d30*/  @P0 LEA.HI.X R23, R2, c[0x0][0x1fc], R23, 0x1, P5 ;  /* 0x00007f0002170a11 */ /* 0x000fe200028f0c17 */
[----:B------:R-:W-:Y:S01]  /*1d40*/  IMAD.MOV.U32 R2, RZ, RZ, 0x10 ;  /* 0x00000010ff027424 */ /* 0x000fe200078e00ff */
[----:B------:R-:W-:Y:S02]  /*1d50*/  PLOP3.LUT P5, PT, PT, PT, UP0, 0x80, 0x0 ;  /* 0x000000000000781c */ /* 0x000fe40003faf008 */
[----:B------:R-:W-:Y:S01]  /*1d60*/  LOP3.LUT P4, RZ, R20, 0x2, RZ, 0xc0, !PT ;  /* 0x0000000214ff7812 */ /* 0x000fe2000788c0ff */
[----:B------:R-:W-:Y:S01]  /*1d70*/  ULDC UR4, c[0x0][0x1d0] ;  /* 0x0000740000047ab9 */ /* 0x000fe20000000800 */
[----:B------:R-:W-:Y:S01]  /*1d80*/  PLOP3.LUT P0, PT, PT, PT, UP0, 0x80, 0x0 ;  /* 0x000000000000781c */ /* 0x000fe20003f0f008 */
[----:B------:R-:W-:Y:S01]  /*1d90*/  UIADD3 UR4, -UR16, UR4, UR6 ;  /* 0x0000000410047290 */ /* 0x000fe2000fffe106 */
[----:B------:R-:W-:Y:S02]  /*1da0*/  SEL R2, R2, 0xfffffff0, !P4 ;  /* 0xfffffff002027807 */ /* 0x000fe40006000000 */
[----:B------:R-:W-:Y:S01]  /*1db0*/  LOP3.LUT P4, RZ, R203, 0x2, RZ, 0xc0, !PT ;  /* 0x00000002cbff7812 */ /* 0x000fe2000788c0ff */
[----:B------:R-:W-:Y:S01]  /*1dc0*/  ULDC UR16, c[0x0][0x324] ;  /* 0x0000c90000107ab9 */ /* 0x000fe20000000800 */
[----:B------:R-:W-:Y:S01]  /*1dd0*/  LEA R186, R0, 0x18100, 0x1 ;  /* 0x0001810000ba7811 */ /* 0x000fe200078e08ff */
[----:B------:R-:W-:Y:S01]  /*1de0*/  IMAD.SHL.U32 R183, R2, 0x2, RZ ;  /* 0x0000000202b77824 */ /* 0x000fe200078e00ff */
[----:B------:R-:W-:Y:S01]  /*1df0*/  SEL R185, R3, 0xffffffe0, !P4 ;  /* 0xffffffe003b97807 */ /* 0x000fe20006000000 */
[----:B------:R-:W-:Y:S01]  /*1e00*/  IMAD.MOV.U32 R0, RZ, RZ, 0x40 ;  /* 0x00000040ff007424 */ /* 0x000fe200078e00ff */
[----:B------:R-:W-:Y:S01]  /*1e10*/  @P5 IADD3.X R81, R23, UR21, RZ, P6, !PT ;  /* 0x0000001517515c10 */ /* 0x000fe2000b7fe4ff */
[----:B------:R-:W-:Y:S01]  /*1e20*/  IMAD.IADD R182, R186, 0x1, R183 ;  /* 0x00000001bab67824 */ /* 0x000fe200078e02b7 */
[----:B------:R-:W-:Y:S01]  /*1e30*/  PLOP3.LUT P5, PT, PT, PT, UP0, 0x80, 0x0 ;  /* 0x000000000000781c */ /* 0x000fe20003faf008 */
[----:B------:R-:W-:Y:S01]  /*1e40*/  IMAD.IADD R77, R184, 0x1, R185 ;  /* 0x00000001b84d7824 */ /* 0x000fe200078e02b9 */
[----:B------:R-:W-:Y:S01]  /*1e50*/  PLOP3.LUT P6, PT, PT, PT, UP0, 0x80, 0x0 ;  /* 0x000000000000781c */ /* 0x000fe20003fcf008 */
[----:B------:R-:W-:Y:S01]  /*1e60*/  ULOP3.LUT UR16, URZ, UR16, URZ, 0x33, !UPT ;  /* 0x000000103f107292 */ /* 0x000fe2000f8e333f */
[----:B------:R-:W-:Y:S01]  /*1e70*/  PLOP3.LUT P0, PT, PT, PT, UP0, 0x80, 0x0 ;  /* 0x000000000000781c */ /* 0x000fe20003f0f008 */
[----:B--2---:R-:W-:Y:S04]  /*1e80*/  LDSM.16.M88.4 R16, [R16+0x18100] ;  /* 0x018100001010783b */ /* 0x004fe80000000200 */
[----:B------:R-:W1:Y:S04]  /*1e90*/  LDSM.16.M88.4 R8, [R184+0xc100] ;  /* 0x00c10000b808783b */ /* 0x000e680000000200 */
[----:B------:R-:W2:Y:S04]  /*1ea0*/  LDSM.16.M88.4 R52, [R184+0xc900] ;  /* 0x00c90000b834783b */ /* 0x000ea80000000200 */
[----:B------:R-:W3:Y:S04]  /*1eb0*/  LDSM.16.M88.4 R44, [R184+0xd100] ;  /* 0x00d10000b82c783b */ /* 0x000ee80000000200 */
[----:B-----5:R-:W4:Y:S04]  /*1ec0*/  LDSM.16.M88.4 R24, [R184+0xd900] ;  /* 0x00d90000b818783b */ /* 0x020f280000000200 */
[----:B------:R-:W-:Y:S04]  /*1ed0*/  LDSM.16.M88.4 R36, [R182] ;  /* 0x00000000b624783b */ /* 0x000fe80000000200 */
[----:B------:R-:W5:Y:S04]  /*1ee0*/  LDSM.16.M88.4 R72, [R77+0xc100] ;  /* 0x00c100004d48783b */ /* 0x000f680000000200 */
[----:B------:R-:W3:Y:S04]  /*1ef0*/  LDSM.16.M88.4 R68, [R77+0xc900] ;  /* 0x00c900004d44783b */ /* 0x000ee80000000200 */
[----:B------:R-:W4:Y:S04]  /*1f00*/  LDSM.16.M88.4 R64, [R77+0xd100] ;  /* 0x00d100004d40783b */ /* 0x000f280000000200 */
[----:B------:R-:W4:Y:S04]  /*1f10*/  LDSM.16.M88.4 R28, [R77+0xd900] ;  /* 0x00d900004d1c783b */ /* 0x000f280000000200 */
[----:B------:R-:W-:Y:S01]  /*1f20*/  @!PT LDS RZ, [RZ] ;  /* 0x00000000fffff984 */ /* 0x000fe20000000800 */
[----:B------:R-:W-:Y:S01]  /*1f30*/  @!PT LDS RZ, [RZ] ;  /* 0x00000000fffff984 */ /* 0x000fe20000000800 */
[----:B------:R-:W-:Y:S01]  /*1f40*/  @!PT LDS RZ, [RZ] ;  /* 0x00000000fffff984 */ /* 0x000fe20000000800 */
[----:B------:R3:W-:Y:S01]  /*1f50*/  @P5 LDGSTS.E.BYPASS.LTC128B.128 [R132+0x6100], [R22.64], !P3 ;  /* 0x0610000016845fae */ /* 0x0007e2000d901d52 */
[----:B------:R-:W-:-:S02]  /*1f60*/  PLOP3.LUT P5, PT, PT, PT, UP0, 0x80, 0x0 ;  /* 0x000000000000781c */ /* 0x000fc40003faf008 */
[----:B------:R-:W-:Y:S01]  /*1f70*/  PLOP3.LUT P5, PT, PT, PT, UP0, 0x80, 0x0 ;  /* 0x000000000000781c */ /* 0x000fe20003faf008 */
[----:B------:R4:W-:Y:S01]  /*1f80*/  @P6 LDGSTS.E.BYPASS.LTC128B.128 [R132+0x8100], [R22.64+0x80], !P2 ;  /* 0x0810008016846fae */ /* 0x0009e2000d101d52 */
[----:B------:R-:W-:Y:S01]  /*1f90*/  LOP3.LUT P6, RZ, R20, 0x4, RZ, 0xc0, !PT ;  /* 0x0000000414ff7812 */ /* 0x000fe200078cc0ff */
[C---:B-1----:R-:W-:Y:S02]  /*1fa0*/  HMMA.16816.F32 R12, R16.reuse, R8, RZ ;  /* 0x00000008100c723c */ /* 0x042fe400000018ff */
[----:B------:R4:W-:Y:S01]  /*1fb0*/  @P0 LDGSTS.E.BYPASS.LTC128B.128 [R132+0xa100], [R22.64+0x100], !P1 ;  /* 0x0a10010016840fae */ /* 0x0009e2000c901d52 */
[----:B------:R-:W-:Y:S02]  /*1fc0*/  LOP3.LUT P0, RZ, R203, 0x4, RZ, 0xc0, !PT ;  /* 0x00000004cbff7812 */ /* 0x000fe4000780c0ff */
[----:B------:R-:W-:Y:S02]  /*1fd0*/  SEL R3, R3, 0xffffffe0, !P6 ;  /* 0xffffffe003037807 */ /* 0x000fe40007000000 */
[----:B------:R-:W-:Y:S01]  /*1fe0*/  PLOP3.LUT P6, PT, PT, PT, UP0, 0x80, 0x0 ;  /* 0x000000000000781c */ /* 0x000fe20003fcf008 */
[----:B------:R-:W-:Y:S01]  /*1ff0*/  HMMA.16816.F32 R8, R16, R10, RZ ;  /* 0x0000000a1008723c */ /* 0x000fe200000018ff */
[----:B------:R-:W-:Y:S01]  /*2000*/  SEL R188, R0, 0xffffffc0, !P0 ;  /* 0xffffffc000bc7807 */ /* 0x000fe20004000000 */
[C---:B------:R-:W-:Y:S01]  /*2010*/  IMAD R181, R3.reuse, 0x2, R186 ;  /* 0x0000000203b57824 */ /* 0x040fe200078e02ba */
[----:B------:R-:W-:Y:S01]  /*2020*/  PLOP3.LUT P0, PT, PT, PT, UP0, 0x80, 0x0 ;  /* 0x000000000000781c */ /* 0x000fe20003f0f008 */
[----:B------:R-:W-:-:S02]  /*2030*/  IMAD R180, R3, 0x2, R182 ;  /* 0x0000000203b47824 */ /* 0x000fc400078e02b6 */
[----:B------:R-:W-:Y:S02]  /*2040*/  IMAD.IADD R0, R184, 0x1, R188 ;  /* 0x00000001b8007824 */ /* 0x000fe400078e02bc */
[----:B--2---:R-:W-:Y:S01]  /*2050*/  HMMA.16816.F32 R56, R16, R52, RZ ;  /* 0x000000341038723c */ /* 0x004fe200000018ff */
[----:B------:R-:W-:-:S03]  /*2060*/  IMAD.IADD R2, R188, 0x1, R77 ;  /* 0x00000001bc027824 */ /* 0x000fc600078e024d */
[----:B------:R1:W-:Y:S04]  /*2070*/  @P6 LDGSTS.E.BYPASS.LTC128B.128 [R132+0x7100], [R80.64], !P3 ;  /* 0x0710000050846fae */ /* 0x0003e8000d901d52 */
[----:B---3--:R-:W-:Y:S01]  /*2080*/  HMMA.16816.F32 R48, R16, R44, RZ ;  /* 0x0000002c1030723c */ /* 0x008fe200000018ff */
[----:B------:R1:W-:Y:S01]  /*2090*/  @P5 LDGSTS.E.BYPASS.LTC128B.128 [R132+0x9100], [R80.64+0x80], !P2 ;  /* 0x0910008050845fae */ /* 0x0003e2000d101d52 */
[----:B------:R-:W-:-:S03]  /*20a0*/  PLOP3.LUT P5, PT, PT, PT, UP3, 0x80, 0x0 ;  /* 0x000000000000781c */ /* 0x000fc60003faf038 */
[----:B------:R1:W-:Y:S01]  /*20b0*/  @P0 LDGSTS.E.BYPASS.LTC128B.128 [R132+0xb100], [R80.64+0x100], !P1 ;  /* 0x0b10010050840fae */ /* 0x0003e2000c901d52 */
[----:B------:R-:W-:Y:S02]  /*20c0*/  PLOP3.LUT P0, PT, PT, PT, UP3, 0x80, 0x0 ;  /* 0x000000000000781c */ /* 0x000fe40003f0f038 */
[C---:B------:R-:W-:Y:S01]  /*20d0*/  HMMA.16816.F32 R52, R16.reuse, R54, RZ ;  /* 0x000000361034723c */ /* 0x040fe200000018ff */
[----:B----4-:R-:W-:Y:S04]  /*20e0*/  LDSM.16.M88.4 R20, [R181] ;  /* 0x00000000b514783b */ /* 0x010fe80000000200 */
[----:B------:R-:W2:Y:S03]  /*20f0*/  LDSM.16.M88.4 R60, [R0+0xc100] ;  /* 0x00c10000003c783b */ /* 0x000ea60000000200 */
[C---:B------:R-:W-:Y:S01]  /*2100*/  HMMA.16816.F32 R44, R16.reuse, R46, RZ ;  /* 0x0000002e102c723c */ /* 0x040fe200000018ff */
[----:B------:R-:W3:Y:S04]  /*2110*/  LDSM.16.M88.4 R32, [R0+0xc900] ;  /* 0x00c900000020783b */ /* 0x000ee80000000200 */
[----:B------:R-:W0:Y:S03]  /*2120*/  LDGDEPBAR ;  /* 0x00000000000079af */ /* 0x000e260000000000 */
[C---:B------:R-:W-:Y:S08]  /*2130*/  HMMA.16816.F32 R40, R16.reuse, R24, RZ ;  /* 0x000000181028723c */ /* 0x040ff000000018ff */
[----:B------:R-:W-:Y:S01]  /*2140*/  HMMA.16816.F32 R16, R16, R26, RZ ;  /* 0x0000001a1010723c */ /* 0x000fe200000018ff */
        /* <DEDUP_REMOVED lines=12> */
[----:B------:R-:W-:Y:S04]  /*2210*/  LDSM.16.M88.4 R28, [R180] ;  /* 0x00000000b41c783b */ /* 0x000fe80000000200 */
[----:B------:R-:W1:Y:S03]  /*2220*/  LDSM.16.M88.4 R16, [R2+0xc100] ;  /* 0x00c100000210783b */ /* 0x000e660000000200 */
[C---:B--2---:R-:W-:Y:S08]  /*2230*/  HMMA.16816.F32 R12, R20.reuse, R60, R12 ;  /* 0x0000003c140c723c */ /* 0x044ff0000000180c */
        /* <DEDUP_REMOVED lines=23> */
[----:B------:R-:W5:Y:S04]  /*23b0*/  LDSM.16.M88.4 R28, [R77+0xe900] ;  /* 0x00e900004d1c783b */ /* 0x000f680000000200 */
[----:B------:R-:W-:Y:S03]  /*23c0*/  LDSM.16.M88.4 R64, [R77+0xf900] ;  /* 0x00f900004d40783b */ /* 0x000fe60000000200 */
[C---:B---3--:R-:W-:Y:S08]  /*23d0*/  HMMA.16816.F32 R12, R32.reuse, R24, R12 ;  /* 0x00000018200c723c */ /* 0x048ff0000000180c */
[C---:B------:R-:W-:Y:S01]  /*23e0*/  HMMA.16816.F32 R8, R32.reuse, R26, R8 ;  /* 0x0000001a2008723c */ /* 0x040fe20000001808 */
[----:B------:R-:W3:Y:S07]  /*23f0*/  LDSM.16.M88.4 R24, [R77+0xf100] ;  /* 0x00f100004d18783b */ /* 0x000eee0000000200 */
[C---:B----4-:R-:W-:Y:S08]  /*2400*/  HMMA.16816.F32 R56, R32.reuse, R20, R56 ;  /* 0x000000142038723c */ /* 0x050ff00000001838 */
[C---:B------:R-:W-:Y:S01]  /*2410*/  HMMA.16816.F32 R52, R32.reuse, R22, R52 ;  /* 0x000000162034723c */ /* 0x040fe20000001834 */
[----:B------:R-:W-:Y:S07]  /*2420*/  LDSM.16.M88.4 R20, [R181+0x4000] ;  /* 0x00400000b514783b */ /* 0x000fee0000000200 */
[C---:B-1----:R-:W-:Y:S08]  /*2430*/  HMMA.16816.F32 R48, R32.reuse, R16, R48 ;  /* 0x000000102030723c */ /* 0x042ff00000001830 */
[----:B------:R-:W-:Y:S01]  /*2440*/  HMMA.16816.F32 R44, R32, R18, R44 ;  /* 0x00000012202c723c */ /* 0x000fe2000000182c */
[----:B------:R-:W1:Y:S07]  /*2450*/  LDSM.16.M88.4 R16, [R0+0xe100] ;  /* 0x00e100000010783b */ /* 0x000e6e0000000200 */
[C---:B--2---:R-:W-:Y:S08]  /*2460*/  HMMA.16816.F32 R12, R60.reuse, R68, R12 ;  /* 0x000000443c0c723c */ /* 0x044ff0000000180c */
[----:B------:R-:W-:Y:S01]  /*2470*/  HMMA.16816.F32 R8, R60, R70, R8 ;  /* 0x000000463c08723c */ /* 0x000fe20000001808 */
[----:B------:R-:W-:Y:S07]  /*2480*/  LDSM.16.M88.4 R68, [R2+0xe900] ;  /* 0x00e900000244783b */ /* 0x000fee0000000200 */
[C---:B------:R-:W-:Y:S08]  /*2490*/  HMMA.16816.F32 R40, R32.reuse, R72, R40 ;  /* 0x000000482028723c */ /* 0x040ff00000001828 */
[----:B------:R-:W-:Y:S01]  /*24a0*/  HMMA.16816.F32 R36, R32, R74, R36 ;  /* 0x0000004a2024723c */ /* 0x000fe20000001824 */
[----:B------:R-:W2:Y:S04]  /*24b0*/  LDSM.16.M88.4 R32, [R0+0xe900] ;  /* 0x00e900000020783b */ /* 0x000ea80000000200 */
[----:B------:R-:W-:Y:S03]  /*24c0*/  LDSM.16.M88.4 R72, [R180+0x4000] ;  /* 0x00400000b448783b */ /* 0x000fe60000000200 */
[C---:B-----5:R-:W-:Y:S08]  /*24d0*/  HMMA.16816.F32 R56, R60.reuse, R28, R56 ;  /* 0x0000001c3c38723c */ /* 0x060ff00000001838 */
[C---:B------:R-:W-:Y:S01]  /*24e0*/  HMMA.16816.F32 R52, R60.reuse, R30, R52 ;  /* 0x0000001e3c34723c */ /* 0x040fe20000001834 */
[----:B------:R-:W4:Y:S07]  /*24f0*/  LDSM.16.M88.4 R28, [R0+0xf100] ;  /* 0x00f10000001c783b */ /* 0x000f2e0000000200 */
[C---:B---3--:R-:W-:Y:S08]  /*2500*/  HMMA.16816.F32 R48, R60.reuse, R24, R48 ;  /* 0x000000183c30723c */ /* 0x048ff00000001830 */
[----:B------:R-:W-:Y:S01]  /*2510*/  HMMA.16816.F32 R44, R60, R26, R44 ;  /* 0x0000001a3c2c723c */ /* 0x000fe2000000182c */
[----:B------:R-:W3:Y:S07]  /*2520*/  LDSM.16.M88.4 R24, [R0+0xf900] ;  /* 0x00f900000018783b */ /* 0x000eee0000000200 */
[C---:B-1----:R-:W-:Y:S08]  /*2530*/  HMMA.16816.F32 R12, R20.reuse, R16, R12 ;  /* 0x00000010140c723c */ /* 0x042ff0000000180c */
[----:B------:R-:W-:Y:S01]  /*2540*/  HMMA.16816.F32 R8, R20, R18, R8 ;  /* 0x000000121408723c */ /* 0x000fe20000001808 */
[----:B------:R-:W1:Y:S07]  /*2550*/  LDSM.16.M88.4 R16, [R2+0xe100] ;  /* 0x00e100000210783b */ /* 0x000e6e0000000200 */
[C---:B------:R-:W-:Y:S08]  /*2560*/  HMMA.16816.F32 R40, R60.reuse, R64, R40 ;  /* 0x000000403c28723c */ /* 0x040ff00000001828 */
[----:B------:R-:W-:Y:S01]  /*2570*/  HMMA.16816.F32 R36, R60, R66, R36 ;  /* 0x000000423c24723c */ /* 0x000fe20000001824 */
[----:B------:R-:W5:Y:S04]  /*2580*/  LDSM.16.M88.4 R64, [R2+0xf100] ;  /* 0x00f100000240783b */ /* 0x000f680000000200 */
[----:B------:R-:W1:Y:S03]  /*2590*/  LDSM.16.M88.4 R60, [R2+0xf900] ;  /* 0x00f90000023c783b */ /* 0x000e660000000200 */
[C---:B--2---:R-:W-:Y:S08]  /*25a0*/  HMMA.16816.F32 R56, R20.reuse, R32, R56 ;  /* 0x000000201438723c */ /* 0x044ff00000001838 */
[C---:B------:R-:W-:Y:S01]  /*25b0*/  HMMA.16816.F32 R52, R20.reuse, R34, R52 ;  /* 0x000000221434723c */ /* 0x040fe20000001834 */
[----:B------:R-:W-:Y:S07]  /*25c0*/  LDSM.16.M88.4 R32, [R186+0x8000] ;  /* 0x00800000ba20783b */ /* 0x000fee0000000200 */
[C---:B----4-:R-:W-:Y:S08]  /*25d0*/  HMMA.16816.F32 R48, R20.reuse, R28, R48 ;  /* 0x0000001c1430723c */ /* 0x050ff00000001830 */
[C---:B------:R-:W-:Y:S01]  /*25e0*/  HMMA.16816.F32 R44, R20.reuse, R30, R44 ;  /* 0x0000001e142c723c */ /* 0x040fe2000000182c */
[----:B------:R-:W2:Y:S07]  /*25f0*/  LDSM.16.M88.4 R28, [R184+0x10100] ;  /* 0x01010000b81c783b */ /* 0x000eae0000000200 */
[C---:B---3--:R-:W-:Y:S08]  /*2600*/  HMMA.16816.F32 R40, R20.reuse, R24, R40 ;  /* 0x000000181428723c */ /* 0x048ff00000001828 */
[----:B------:R-:W-:Y:S01]  /*2610*/  HMMA.16816.F32 R36, R20, R26, R36 ;  /* 0x0000001a1424723c */ /* 0x000fe20000001824 */
[----:B------:R-:W3:Y:S04]  /*2620*/  LDSM.16.M88.4 R20, [R184+0x11100] ;  /* 0x01110000b814783b */ /* 0x000ee80000000200 */
[----:B------:R-:W4:Y:S03]  /*2630*/  LDSM.16.M88.4 R24, [R184+0x10900] ;  /* 0x01090000b818783b */ /* 0x000f260000000200 */
[C---:B-1----:R-:W-:Y:S08]  /*2640*/  HMMA.16816.F32 R12, R72.reuse, R16, R12 ;  /* 0x00000010480c723c */ /* 0x042ff0000000180c */
[C---:B------:R-:W-:Y:S01]  /*2650*/  HMMA.16816.F32 R8, R72.reuse, R18, R8 ;  /* 0x000000124808723c */ /* 0x040fe20000001808 */
[----:B------:R-:W1:Y:S07]  /*2660*/  LDSM.16.M88.4 R16, [R184+0x11900] ;  /* 0x01190000b810783b */ /* 0x000e6e0000000200 */
[C---:B-----5:R-:W-:Y:S08]  /*2670*/  HMMA.16816.F32 R48, R72.reuse, R64, R48 ;  /* 0x000000404830723c */ /* 0x060ff00000001830 */
[C---:B------:R-:W-:Y:S01]  /*2680*/  HMMA.16816.F32 R44, R72.reuse, R66, R44 ;  /* 0x00000042482c723c */ /* 0x040fe2000000182c */
[----:B------:R-:W-:Y:S07]  /*2690*/  LDSM.16.M88.4 R64, [R182+0x8000] ;  /* 0x00800000b640783b */ /* 0x000fee0000000200 */
[C---:B------:R-:W-:Y:S08]  /*26a0*/  HMMA.16816.F32 R56, R72.reuse, R68, R56 ;  /* 0x000000444838723c */ /* 0x040ff00000001838 */
[C---:B------:R-:W-:Y:S08]  /*26b0*/  HMMA.16816.F32 R52, R72.reuse, R70, R52 ;  /* 0x000000464834723c */ /* 0x040ff00000001834 */
[----:B------:R-:W-:Y:S01]  /*26c0*/  HMMA.16816.F32 R68, R72, R60, R40 ;  /* 0x0000003c4844723c */ /* 0x000fe20000001828 */
[----:B------:R-:W5:Y:S07]  /*26d0*/  LDSM.16.M88.4 R40, [R77+0x10100] ;  /* 0x010100004d28783b */ /* 0x000f6e0000000200 */
[C---:B--2---:R-:W-:Y:S08]  /*26e0*/  HMMA.16816.F32 R12, R32.reuse, R28, R12 ;  /* 0x0000001c200c723c */ /* 0x044ff0000000180c */
[----:B------:R-:W-:Y:S01]  /*26f0*/  HMMA.16816.F32 R8, R32, R30, R8 ;  /* 0x0000001e2008723c */ /* 0x000fe20000001808 */
[----:B------:R-:W2:Y:S07]  /*2700*/  LDSM.16.M88.4 R28, [R77+0x11100] ;  /* 0x011100004d1c783b */ /* 0x000eae0000000200 */
[----:B------:R-:W-:Y:S01]  /*2710*/  HMMA.16816.F32 R60, R72, R62, R36 ;  /* 0x0000003e483c723c */ /* 0x000fe20000001824 */
[----:B------:R-:W2:Y:S04]  /*2720*/  LDSM.16.M88.4 R36, [R77+0x10900] ;  /* 0x010900004d24783b */ /* 0x000ea80000000200 */
[----:B------:R-:W2:Y:S03]  /*2730*/  LDSM.16.M88.4 R72, [R77+0x11900] ;  /* 0x011900004d48783b */ /* 0x000ea60000000200 */
[C---:B---3--:R-:W-:Y:S08]  /*2740*/  HMMA.16816.F32 R48, R32.reuse, R20, R48 ;  /* 0x000000142030723c */ /* 0x048ff00000001830 */
[C---:B------:R-:W-:Y:S01]  /*2750*/  HMMA.16816.F32 R44, R32.reuse, R22, R44 ;  /* 0x00000016202c723c */ /* 0x040fe2000000182c */
[----:B------:R-:W-:Y:S07]  /*2760*/  LDSM.16.M88.4 R20, [R0+0x10100] ;  /* 0x010100000014783b */ /* 0x000fee0000000200 */
[C---:B----4-:R-:W-:Y:S08]  /*2770*/  HMMA.16816.F32 R56, R32.reuse, R24, R56 ;  /* 0x000000182038723c */ /* 0x050ff00000001838 */
[C---:B------:R-:W-:Y:S01]  /*2780*/  HMMA.16816.F32 R52, R32.reuse, R26, R52 ;  /* 0x0000001a2034723c */ /* 0x040fe20000001834 */
[----:B------:R-:W3:Y:S07]  /*2790*/  LDSM.16.M88.4 R24, [R181+0x8000] ;  /* 0x00800000b518783b */ /* 0x000eee0000000200 */
[C---:B-1----:R-:W-:Y:S08]  /*27a0*/  HMMA.16816.F32 R68, R32.reuse, R16, R68 ;  /* 0x000000102044723c */ /* 0x042ff00000001844 */
[----:B------:R-:W-:Y:S01]  /*27b0*/  HMMA.16816.F32 R60, R32, R18, R60 ;  /* 0x00000012203c723c */ /* 0x000fe2000000183c */
[----:B------:R-:W1:Y:S04]  /*27c0*/  LDSM.16.M88.4 R16, [R0+0x10900] ;  /* 0x010900000010783b */ /* 0x000e680000000200 */
[----:B------:R-:W-:Y:S03]  /*27d0*/  LDSM.16.M88.4 R32, [R180+0x8000] ;  /* 0x00800000b420783b */ /* 0x000fe60000000200 */
[C---:B-----5:R-:W-:Y:S08]  /*27e0*/  HMMA.16816.F32 R12, R64.reuse, R40, R12 ;  /* 0x00000028400c723c */ /* 0x060ff0000000180c */
[C---:B------:R-:W-:Y:S01]  /*27f0*/  HMMA.16816.F32 R8, R64.reuse, R42, R8 ;  /* 0x0000002a4008723c */ /* 0x040fe20000001808 */
[----:B------:R-:W-:Y:S07]  /*2800*/  LDSM.16.M88.4 R40, [R0+0x11900] ;  /* 0x011900000028783b */ /* 0x000fee0000000200 */
[C---:B--2---:R-:W-:Y:S08]  /*2810*/  HMMA.16816.F32 R48, R64.reuse, R28, R48 ;  /* 0x0000001c4030723c */ /* 0x044ff00000001830 */
[C---:B------:R-:W-:Y:S01]  /*2820*/  HMMA.16816.F32 R44, R64.reuse, R30, R44 ;  /* 0x0000001e402c723c */ /* 0x040fe2000000182c */
[----:B------:R2:W4:Y:S07]  /*2830*/  LDSM.16.M88.4 R28, [R0+0x11100] ;  /* 0x01110000001c783b */ /* 0x00052e0000000200 */
[C---:B------:R-:W-:Y:S08]  /*2840*/  HMMA.16816.F32 R56, R64.reuse, R36, R56 ;  /* 0x000000244038723c */ /* 0x040ff00000001838 */
[C---:B------:R-:W-:Y:S01]  /*2850*/  HMMA.16816.F32 R52, R64.reuse, R38, R52 ;  /* 0x000000264034723c */ /* 0x040fe20000001834 */
[----:B------:R-:W-:Y:S07]  /*2860*/  LDSM.16.M88.4 R36, [R2+0x10100] ;  /* 0x010100000224783b */ /* 0x000fee0000000200 */
[----:B------:R-:W-:Y:S01]  /*2870*/  HMMA.16816.F32 R68, R64, R72, R68 ;  /* 0x000000484044723c */ /* 0x000fe20000001844 */
[----:B--2---:R-:W-:-:S05]  /*2880*/  LOP3.LUT R0, R76, 0xffffffe0, RZ, 0xc0, !PT ;  /* 0xffffffe04c007812 */ /* 0x004fca00078ec0ff */
[----:B------:R-:W-:Y:S02]  /*2890*/  IMAD.IADD R0, R5, 0x1, -R0 ;  /* 0x0000000105007824 */ /* 0x000fe400078e0a00 */
[----:B------:R-:W-:Y:S01]  /*28a0*/  HMMA.16816.F32 R60, R64, R74, R60 ;  /* 0x0000004a403c723c */ /* 0x000fe2000000183c */
[----:B------:R-:W-:Y:S07]  /*28b0*/  LDSM.16.M88.4 R64, [R2+0x10900] ;  /* 0x010900000240783b */ /* 0x000fee0000000200 */
[C---:B---3--:R-:W-:Y:S08]  /*28c0*/  HMMA.16816.F32 R12, R24.reuse, R20, R12 ;  /* 0x00000014180c723c */ /* 0x048ff0000000180c */
[C---:B------:R-:W-:Y:S01]  /*28d0*/  HMMA.16816.F32 R8, R24.reuse, R22, R8 ;  /* 0x000000161808723c */ /* 0x040fe20000001808 */
[----:B------:R-:W2:Y:S07]  /*28e0*/  LDSM.16.M88.4 R20, [R2+0x11100] ;  /* 0x011100000214783b */ /* 0x000eae0000000200 */
[C---:B-1----:R-:W-:Y:S08]  /*28f0*/  HMMA.16816.F32 R56, R24.reuse, R16, R56 ;  /* 0x000000101838723c */ /* 0x042ff00000001838 */
[C---:B------:R-:W-:Y:S01]  /*2900*/  HMMA.16816.F32 R52, R24.reuse, R18, R52 ;  /* 0x000000121834723c */ /* 0x040fe20000001834 */
[----:B------:R-:W1:Y:S07]  /*2910*/  LDSM.16.M88.4 R16, [R2+0x11900] ;  /* 0x011900000210783b */ /* 0x000e6e0000000200 */
[C---:B----4-:R-:W-:Y:S08]  /*2920*/  HMMA.16816.F32 R48, R24.reuse, R28, R48 ;  /* 0x0000001c1830723c */ /* 0x050ff00000001830 */
[C---:B------:R-:W-:Y:S08]  /*2930*/  HMMA.16816.F32 R44, R24.reuse, R30, R44 ;  /* 0x0000001e182c723c */ /* 0x040ff0000000182c */
[C---:B------:R-:W-:Y:S08]  /*2940*/  HMMA.16816.F32 R68, R24.reuse, R40, R68 ;  /* 0x000000281844723c */ /* 0x040ff00000001844 */
[----:B------:R-:W-:Y:S07]  /*2950*/  HMMA.16816.F32 R60, R24, R42, R60 ;  /* 0x0000002a183c723c */ /* 0x000fee000000183c */
[----:B------:R-:W-:Y:S01]  /*2960*/  LEA.HI R24, R78, R5, RZ, 0x2 ;  /* 0x000000054e187211 */ /* 0x000fe200078f10ff */
[----:B--2---:R-:W-:Y:S01]  /*2970*/  HMMA.16816.F32 R48, R32, R20, R48 ;  /* 0x000000142030723c */ /* 0x004fe20000001830 */
[----:B------:R-:W-:-:S02]  /*2980*/  SHF.R.S32.HI R26, RZ, 0x1f, R7 ;  /* 0x0000001fff1a7819 */ /* 0x000fc40000011407 */
[----:B------:R-:W-:Y:S02]  /*2990*/  LOP3.LUT R24, R24, 0xfffffffc, RZ, 0xc0, !PT ;  /* 0xfffffffc18187812 */ /* 0x000fe400078ec0ff */
[----:B------:R-:W-:Y:S02]  /*29a0*/  LEA.HI R26, R26, R7, RZ, 0x3 ;  /* 0x000000071a1a7211 */ /* 0x000fe400078f18ff */
[----:B------:R-:W-:Y:S01]  /*29b0*/  SHF.R.S32.HI R25, RZ, 0x1f, R0 ;  /* 0x0000001fff197819 */ /* 0x000fe20000011400 */
[----:B------:R-:W-:Y:S01]  /*29c0*/  IMAD.IADD R24, R5, 0x1, -R24 ;  /* 0x0000000105187824 */ /* 0x000fe200078e0a18 */
[----:B------:R-:W-:Y:S01]  /*29d0*/  LOP3.LUT R26, R26, 0xffffff8, RZ, 0xc0, !PT ;  /* 0x0ffffff81a1a7812 */ /* 0x000fe200078ec0ff */
[----:B-1----:R-:W-:Y:S01]  /*29e0*/  HMMA.16816.F32 R68, R32, R16, R68 ;  /* 0x000000102044723c */ /* 0x002fe20000001844 */
[----:B------:R-:W-:Y:S02]  /*29f0*/  LEA.HI R2, R25, R0, RZ, 0x2 ;  /* 0x0000000019027211 */ /* 0x000fe400078f10ff */
[----:B------:R-:W-:Y:S01]  /*2a00*/  LEA.HI R5, R24, R24, RZ, 0x1 ;  /* 0x0000001818057211 */ /* 0x000fe200078f08ff */
[----:B------:R-:W-:Y:S01]  /*2a10*/  IMAD.IADD R26, R7, 0x1, -R26 ;  /* 0x00000001071a7824 */ /* 0x000fe200078e0a1a */
[----:B------:R-:W-:-:S02]  /*2a20*/  LEA.HI.SX32 R7, R2, UR8, 0x1e ;  /* 0x0000000802077c11 */ /* 0x000fc4000f8ff2ff */
[----:B------:R-:W-:Y:S01]  /*2a30*/  LOP3.LUT R5, R5, 0x1ffffffe, RZ, 0xc0, !PT ;  /* 0x1ffffffe05057812 */ /* 0x000fe200078ec0ff */
[----:B------:R-:W-:Y:S01]  /*2a40*/  IMAD.U32 R16, RZ, RZ, UR4 ;  /* 0x00000004ff107e24 */ /* 0x000fe2000f8e00ff */
[----:B------:R-:W-:Y:S01]  /*2a50*/  LOP3.LUT R197, R2, 0x7ffffffc, RZ, 0xc0, !PT ;  /* 0x7ffffffc02c57812 */ /* 0x000fe200078ec0ff */
[----:B------:R-:W-:Y:S01]  /*2a60*/  IMAD R196, R26, 0x10, R7 ;  /* 0x000000101ac47824 */ /* 0x000fe200078e0207 */
[C---:B------:R-:W-:Y:S01]  /*2a70*/  HMMA.16816.F32 R60, R32.reuse, R18, R60 ;  /* 0x00000012203c723c */ /* 0x040fe2000000183c */
[----:B------:R-:W-:Y:S02]  /*2a80*/  IMAD.IADD R5, R24, 0x1, -R5 ;  /* 0x0000000118057824 */ /* 0x000fe400078e0a05 */
[----:B------:R-:W-:Y:S02]  /*2a90*/  IMAD.IADD R197, R0, 0x1, -R197 ;  /* 0x0000000100c57824 */ /* 0x000fe400078e0ac5 */
[----:B------:R-:W-:Y:S02]  /*2aa0*/  IMAD R196, R5, 0x8, R196 ;  /* 0x0000000805c47824 */ /* 0x000fe400078e02c4 */
[----:B------:R-:W-:Y:S01]  /*2ab0*/  IMAD.SHL.U32 R197, R197, 0x2, RZ ;  /* 0x00000002c5c57824 */ /* 0x000fe200078e00ff */
[----:B------:R-:W-:Y:S01]  /*2ac0*/  HMMA.16816.F32 R44, R32, R22, R44 ;  /* 0x00000016202c723c */ /* 0x000fe2000000182c */
[----:B------:R-:W-:-:S03]  /*2ad0*/  @P5 IMAD.HI.U32 R5, R196, c[0x0][0x2c8], RZ ;  /* 0x0000b200c4055a27 */ /* 0x000fc600078e00ff */
[----:B------:R-:W-:Y:S01]  /*2ae0*/  IADD3 R16, R16, -c[0x0][0x168], -R197 ;  /* 0x80005a0010107a10 */ /* 0x000fe20007ffe8c5 */
[----:B------:R-:W-:Y:S01]  /*2af0*/  IMAD.MOV.U32 R20, RZ, RZ, R196 ;  /* 0x000000ffff147224 */ /* 0x000fe200078e00c4 */
[----:B------:R-:W-:Y:S02]  /*2b00*/  @P0 SHF.R.U32.HI R20, RZ, c[0x0][0x2cc], R5 ;  /* 0x0000b300ff140a19 */ /* 0x000fe40000011605 */
[----:B------:R-:W-:Y:S01]  /*2b10*/  PLOP3.LUT P0, PT, PT, PT, UP2, 0x40, 0x0 ;  /* 0x000000000000781c */ /* 0x000fe20003f0e828 */
[----:B------:R-:W-:Y:S01]  /*2b20*/  HMMA.16816.F32 R12, R32, R36, R12 ;  /* 0x00000024200c723c */ /* 0x000fe2000000180c */
[C---:B------:R-:W-:Y:S01]  /*2b30*/  IADD3 R18, R16.reuse, c[0x0][0x328], RZ ;  /* 0x0000ca0010127a10 */ /* 0x040fe20007ffe0ff */
[----:B------:R-:W1:Y:S01]  /*2b40*/  SHFL.IDX PT, R5, R20, RZ, 0x1c1f ;  /* 0x001c1fff14057589 */ /* 0x000e6200000e0000 */
[----:B------:R-:W-:Y:S02]  /*2b50*/  IADD3 R16, R16, UR16, RZ ;  /* 0x0000001010107c10 */ /* 0x000fe4000fffe0ff */
[----:B------:R-:W-:-:S03]  /*2b60*/  IADD3 R2, -R197, c[0x0][0x1d0], -R6 ;  /* 0x00007400c5027a10 */ /* 0x000fc60007ffe906 */
[C---:B------:R-:W-:Y:S08]  /*2b70*/  HMMA.16816.F32 R8, R32.reuse, R38, R8 ;  /* 0x000000262008723c */ /* 0x040ff00000001808 */
[C---:B------:R-:W-:Y:S08]  /*2b80*/  HMMA.16816.F32 R56, R32.reuse, R64, R56 ;  /* 0x000000402038723c */ /* 0x040ff00000001838 */
[----:B------:R-:W-:Y:S01]  /*2b90*/  HMMA.16816.F32 R52, R32, R66, R52 ;  /* 0x000000422034723c */ /* 0x000fe20000001834 */
[----:B-1----:R-:W-:-:S02]  /*2ba0*/  IMAD.IADD R23, R18, 0x1, R5 ;  /* 0x0000000112177824 */ /* 0x002fc400078e0205 */
[----:B------:R-:W-:-:S03]  /*2bb0*/  IMAD.IADD R22, R16, 0x1, R5 ;  /* 0x0000000110167824 */ /* 0x000fc600078e0205 */
[----:B------:R-:W-:Y:S01]  /*2bc0*/  IMNMX R23, R23, R2, PT ;  /* 0x0000000217177217 */ /* 0x000fe20003800200 */
        /* <DEDUP_REMOVED lines=14> */
.L_x_2079:
[----:B------:R-:W-:Y:S02]  /*2cb0*/  ULDC UR4, c[0x0][0x32c] ;  /* 0x0000cb0000047ab9 */ /* 0x000fe40000000800 */
[----:B------:R-:W-:-:S06]  /*2cc0*/  UISETP.NE.AND UP0, UPT, UR6, UR4, UPT ;  /* 0x000000040600728c */ /* 0x000fcc000bf05270 */
[----:B------:R-:W-:-:S13]  /*2cd0*/  PLOP3.LUT P0, PT, PT, PT, UP0, 0x80, 0x0 ;  /* 0x000000000000781c */ /* 0x000fda0003f0f008 */
[----:B------:R-:W-:-:S05]  /*2ce0*/  @P0 IMAD.HI.U32 R0, R5, c[0x0][0x330], RZ ;  /* 0x0000cc0005000a27 */ /* 0x000fca00078e00ff */
[----:B------:R-:W-:Y:S02]  /*2cf0*/  @P0 SHF.R.U32.HI R5, RZ, c[0x0][0x334], R0 ;  /* 0x0000cd00ff050a19 */ /* 0x000fe40000011600 */
.L_x_2080:
[----:B------:R-:W-:Y:S05]  /*2d00*/  BSYNC B0 ;  /* 0x0000000000007941 */ /* 0x000fea0003800000 */
.L_x_2078:
[----:B------:R-:W-:-:S04]  /*2d10*/  IMAD R0, R5, c[0x0][0x32c], -R6 ;  /* 0x0000cb0005007a24 */ /* 0x000fc800078e0a06 */
[----:B------:R-:W-:-:S05]  /*2d20*/  IMAD.IADD R5, R0, 0x1, -R197 ;  /* 0x0000000100057824 */ /* 0x000fca00078e0ac5 */
[----:B------:R-:W-:Y:S02]  /*2d30*/  IADD3 R0, R5, c[0x0][0x32c], RZ ;  /* 0x0000cb0005007a10 */ /* 0x000fe40007ffe0ff */
[----:B------:R-:W-:Y:S02]  /*2d40*/  IMNMX R22, R22, R5, !PT ;  /* 0x0000000516167217 */ /* 0x000fe40007800200 */
[----:B------:R-:W-:Y:S02]  /*2d50*/  IMNMX R23, R23, R0, PT ;  /* 0x0000000017177217 */ /* 0x000fe40003800200 */
.L_x_2077:
[----:B------:R-:W-:Y:S01]  /*2d60*/  ISETP.LT.AND P6, PT, RZ, UR17, PT ;  /* 0x00000011ff007c0c */ /* 0x000fe2000bfc1270 */
[----:B------:R-:W1:Y:S03]  /*2d70*/  SHFL.IDX PT, R25, R20, 0x1, 0x1c1f ;  /* 0x003c1f0014197f89 */ /* 0x000e6600000e0000 */
[C---:B------:R-:W-:Y:S02]  /*2d80*/  ISETP.GT.AND P0, PT, R22.reuse, RZ, P6 ;  /* 0x000000ff1600720c */ /* 0x040fe40003704270 */
[----:B------:R-:W-:-:S02]  /*2d90*/  ISETP.GT.AND P5, PT, R22, 0x1, P6 ;  /* 0x000000011600780c */ /* 0x000fc400037a4270 */
[C---:B------:R-:W-:Y:S02]  /*2da0*/  ISETP.LT.OR P0, PT, R23.reuse, 0x1, P0 ;  /* 0x000000011700780c */ /* 0x040fe40000701670 */
[----:B------:R-:W-:Y:S02]  /*2db0*/  ISETP.LT.OR P5, PT, R23, 0x2, P5 ;  /* 0x000000021700780c */ /* 0x000fe40002fa1670 */
[----:B------:R-:W-:Y:S02]  /*2dc0*/  FSEL R0, R12, -INF , !P0 ;  /* 0xff8000000c007808 */ /* 0x000fe40004000000 */
[----:B------:R-:W-:Y:S02]  /*2dd0*/  ISETP.GT.AND P0, PT, R22, 0x8, P6 ;  /* 0x000000081600780c */ /* 0x000fe40003704270 */
[----:B------:R-:W-:Y:S02]  /*2de0*/  FSEL R21, R13, -INF , !P5 ;  /* 0xff8000000d157808 */ /* 0x000fe40006800000 */
[----:B------:R-:W-:-:S02]  /*2df0*/  ISETP.LT.OR P0, PT, R23, 0x9, P0 ;  /* 0x000000091700780c */ /* 0x000fc40000701670 */
[----:B------:R-:W-:Y:S02]  /*2e00*/  ISETP.GT.AND P5, PT, R22, 0x9, P6 ;  /* 0x000000091600780c */ /* 0x000fe400037a4270 */
[----:B------:R-:W-:Y:S02]  /*2e10*/  FSEL R19, R8, -INF , !P0 ;  /* 0xff80000008137808 */ /* 0x000fe40004000000 */
[----:B------:R-:W-:Y:S02]  /*2e20*/  ISETP.GT.AND P0, PT, R22, 0x10, P6 ;  /* 0x000000101600780c */ /* 0x000fe40003704270 */
[C---:B------:R-:W-:Y:S02]  /*2e30*/  ISETP.LT.OR P5, PT, R23.reuse, 0xa, P5 ;  /* 0x0000000a1700780c */ /* 0x040fe40002fa1670 */
[----:B------:R-:W-:Y:S02]  /*2e40*/  ISETP.LT.OR P0, PT, R23, 0x11, P0 ;  /* 0x000000111700780c */ /* 0x000fe40000701670 */
[----:B------:R-:W-:-:S02]  /*2e50*/  FSEL R17, R9, -INF , !P5 ;  /* 0xff80000009117808 */ /* 0x000fc40006800000 */
[----:B------:R-:W-:Y:S02]  /*2e60*/  FSEL R7, R56, -INF , !P0 ;  /* 0xff80000038077808 */ /* 0x000fe40004000000 */
[C---:B------:R-:W-:Y:S02]  /*2e70*/  ISETP.GT.AND P0, PT, R22.reuse, 0x18, P6 ;  /* 0x000000181600780c */ /* 0x040fe40003704270 */
[----:B------:R-:W-:Y:S02]  /*2e80*/  ISETP.GT.AND P5, PT, R22, 0x11, P6 ;  /* 0x000000111600780c */ /* 0x000fe400037a4270 */
[C---:B------:R-:W-:Y:S02]  /*2e90*/  ISETP.LT.OR P0, PT, R23.reuse, 0x19, P0 ;  /* 0x000000191700780c */ /* 0x040fe40000701670 */
[----:B------:R-:W-:Y:S02]  /*2ea0*/  ISETP.LT.OR P5, PT, R23, 0x12, P5 ;  /* 0x000000121700780c */ /* 0x000fe40002fa1670 */
[----:B------:R-:W-:-:S02]  /*2eb0*/  FSEL R13, R52, -INF , !P0 ;  /* 0xff800000340d7808 */ /* 0x000fc40004000000 */
[C---:B------:R-:W-:Y:S02]  /*2ec0*/  ISETP.GT.AND P0, PT, R22.reuse, 0x20, P6 ;  /* 0x000000201600780c */ /* 0x040fe40003704270 */
[----:B------:R-:W-:Y:S02]  /*2ed0*/  FSEL R5, R57, -INF , !P5 ;  /* 0xff80000039057808 */ /* 0x000fe40006800000 */
[C---:B------:R-:W-:Y:S02]  /*2ee0*/  ISETP.LT.OR P0, PT, R23.reuse, 0x21, P0 ;  /* 0x000000211700780c */ /* 0x040fe40000701670 */
[----:B------:R-:W-:Y:S02]  /*2ef0*/  ISETP.GT.AND P5, PT, R22, 0x19, P6 ;  /* 0x000000191600780c */ /* 0x000fe400037a4270 */
[----:B------:R-:W-:Y:S02]  /*2f00*/  FSEL R175, R48, -INF , !P0 ;  /* 0xff80000030af7808 */ /* 0x000fe40004000000 */
[----:B------:R-:W-:-:S02]  /*2f10*/  ISETP.LT.OR P5, PT, R23, 0x1a, P5 ;  /* 0x0000001a1700780c */ /* 0x000fc40002fa1670 */
        /* <DEDUP_REMOVED lines=18> */
[----:B------:R-:W-:Y:S02]  /*3040*/  PLOP3.LUT P0, PT, PT, PT, UP2, 0x40, 0x0 ;  /* 0x000000000000781c */ /* 0x000fe40003f0e828 */
[----:B------:R-:W-:Y:S02]  /*3050*/  FSEL R169, R69, -INF , !P5 ;  /* 0xff80000045a97808 */ /* 0x000fe40006800000 */
[----:B------:R-:W-:Y:S01]  /*3060*/  ISETP.GT.AND P5, PT, R22, 0x39, P6 ;  /* 0x000000391600780c */ /* 0x000fe200037a4270 */
[----:B-1----:R-:W-:-:S03]  /*3070*/  IMAD.IADD R22, R16, 0x1, R25 ;  /* 0x0000000110167824 */ /* 0x002fc600078e0219 */
[----:B------:R-:W-:Y:S01]  /*3080*/  ISETP.LT.OR P5, PT, R23, 0x3a, P5 ;  /* 0x0000003a1700780c */ /* 0x000fe20002fa1670 */
[----:B------:R-:W-:-:S03]  /*3090*/  IMAD.IADD R23, R18, 0x1, R25 ;  /* 0x0000000112177824 */ /* 0x000fc600078e0219 */
[----:B------:R-:W-:Y:S02]  /*30a0*/  FSEL R165, R61, -INF , !P5 ;  /* 0xff8000003da57808 */ /* 0x000fe40006800000 */
        /* <DEDUP_REMOVED lines=16> */
.L_x_2083:
[----:B------:R-:W-:Y:S02]  /*31b0*/  ULDC UR4, c[0x0][0x32c] ;  /* 0x0000cb0000047ab9 */ /* 0x000fe40000000800 */
[----:B------:R-:W-:-:S06]  /*31c0*/  UISETP.NE.AND UP0, UPT, UR6, UR4, UPT ;  /* 0x000000040600728c */ /* 0x000fcc000bf05270 */
[----:B------:R-:W-:Y:S02]  /*31d0*/  PLOP3.LUT P5, PT, PT, PT, UP0, 0x80, 0x0 ;  /* 0x000000000000781c */ /* 0x000fe40003faf008 */
[----:B------:R-:W-:-:S11]  /*31e0*/  PLOP3.LUT P0, PT, PT, PT, UP0, 0x80, 0x0 ;  /* 0x000000000000781c */ /* 0x000fd60003f0f008 */
[----:B------:R-:W-:-:S05]  /*31f0*/  @P5 IMAD.HI.U32 R8, R23, c[0x0][0x330], RZ ;  /* 0x0000cc0017085a27 */ /* 0x000fca00078e00ff */
[----:B------:R-:W-:Y:S02]  /*3200*/  @P0 SHF.R.U32.HI R23, RZ, c[0x0][0x334], R8 ;  /* 0x0000cd00ff170a19 */ /* 0x000fe40000011608 */
.L_x_2084:
[----:B------:R-:W-:Y:S05]  /*3210*/  BSYNC B0 ;  /* 0x0000000000007941 */ /* 0x000fea0003800000 */
.L_x_2082:
[----:B------:R-:W-:-:S04]  /*3220*/  IMAD R6, R23, c[0x0][0x32c], -R6 ;  /* 0x0000cb0017067a24 */ /* 0x000fc800078e0a06 */
[----:B------:R-:W-:-:S05]  /*3230*/  IMAD.IADD R25, R6, 0x1, -R197 ;  /* 0x0000000106197824 */ /* 0x000fca00078e0ac5 */
[----:B------:R-:W-:Y:S02]  /*3240*/  IADD3 R23, R25, c[0x0][0x32c], RZ ;  /* 0x0000cb0019177a10 */ /* 0x000fe40007ffe0ff */
[----:B------:R-:W-:Y:S02]  /*3250*/  IMNMX R22, R22, R25, !PT ;  /* 0x0000001916167217 */ /* 0x000fe40007800200 */
[----:B------:R-:W-:Y:S02]  /*3260*/  IMNMX R2, R2, R23, PT ;  /* 0x0000001702027217 */ /* 0x000fe40003800200 */
.L_x_2081:
[----:B------:R-:W-:Y:S01]  /*3270*/  ISETP.GT.AND P5, PT, R22, 0x8, P6 ;  /* 0x000000081600780c */ /* 0x000fe200037a4270 */
[----:B------:R-:W-:-:S04]  /*3280*/  DEPBAR.LE SB0, 0x2 ;  /* 0x000080800000791a */ /* 0x000fc80000000000 */
[----:B------:R-:W-:Y:S01]  /*3290*/  BAR.SYNC.DEFER_BLOCKING 0x0 ;  /* 0x0000000000007b1d */ /* 0x000fe20000010000 */
[----:B------:R-:W-:Y:S01]  /*32a0*/  ISETP.LT.OR P5, PT, R2, 0x9, P5 ;  /* 0x000000090200780c */ /* 0x000fe20002fa1670 */
[----:B------:R-:W-:Y:S01]  /*32b0*/  IMAD.SHL.U32 R135, R4, 0x2, RZ ;  /* 0x0000000204877824 */ /* 0x000fe200078e00ff */
[----:B------:R-:W-:Y:S01]  /*32c0*/  ISETP.GT.AND P0, PT, R22, 0x1, P6 ;  /* 0x000000011600780c */ /* 0x000fe20003704270 */
[----:B------:R-:W-:Y:S01]  /*32d0*/  UIADD3 UR4, UR17, -0x3, URZ ;  /* 0xfffffffd11047890 */ /* 0x000fe2000fffe03f */
[----:B------:R-:W-:Y:S01]  /*32e0*/  FSEL R18, R10, -INF , !P5 ;  /* 0xff8000000a127808 */ /* 0x000fe20006800000 */
[--C-:B------:R-:W-:Y:S01]  /*32f0*/  IMAD R134, R3, 0x2, R135.reuse ;  /* 0x0000000203867824 */ /* 0x100fe200078e0287 */
[----:B------:R-:W-:Y:S01]  /*3300*/  ISETP.GT.AND P5, PT, R22, 0x10, P6 ;  /* 0x000000101600780c */ /* 0x000fe200037a4270 */
[C---:B------:R-:W-:Y:S01]  /*3310*/  IMAD.IADD R166, R183.reuse, 0x1, R135 ;  /* 0x00000001b7a67824 */ /* 0x040fe200078e0287 */
[C---:B------:R-:W-:Y:S01]  /*3320*/  ISETP.LT.OR P0, PT, R2.reuse, 0x2, P0 ;  /* 0x000000020200780c */ /* 0x040fe20000701670 */
[----:B------:R-:W-:Y:S01]  /*3330*/  IMAD.IADD R155, R183, 0x1, R134 ;  /* 0x00000001b79b7824 */ /* 0x000fe200078e0286 */
[----:B------:R-:W-:Y:S01]  /*3340*/  ISETP.LT.OR P5, PT, R2, 0x11, P5 ;  /* 0x000000110200780c */ /* 0x000fe20002fa1670 */
[----:B------:R-:W-:Y:S01]  /*3350*/  IMAD R3, R3, 0x2, R166 ;  /* 0x0000000203037824 */ /* 0x000fe200078e02a6 */
[----:B------:R-:W-:Y:S01]  /*3360*/  FMNMX.FTZ R8, R0, R21, !PT ;  /* 0x0000001500087209 */ /* 0x000fe20007810000 */
[----:B------:R-:W-:Y:S01]  /*3370*/  UISETP.GE.AND UP0, UPT, UR4, UR10, UPT ;  /* 0x0000000a0400728c */ /* 0x000fe2000bf06270 */
[----:B------:R-:W-:Y:S01]  /*3380*/  FSEL R20, R15, -INF , !P0 ;  /* 0xff8000000f147808 */ /* 0x000fe20004000000 */
[----:B------:R-:W-:Y:S01]  /*3390*/  UIADD3 UR17, UR17, -0x2, URZ ;  /* 0xfffffffe11117890 */ /* 0x000fe2000fffe03f */
[----:B------:R-:W-:-:S02]  /*33a0*/  ISETP.GT.AND P0, PT, R22, 0x9, P6 ;  /* 0x000000091600780c */ /* 0x000fc40003704270 */
[----:B------:R-:W-:Y:S02]  /*33b0*/  FSEL R16, R58, -INF , !P5 ;  /* 0xff8000003a107808 */ /* 0x000fe40006800000 */
[----:B------:R-:W-:Y:S02]  /*33c0*/  FMNMX.FTZ R8, R19, R8, !PT ;  /* 0x0000000813087209 */ /* 0x000fe40007810000 */
[----:B------:R-:W-:Y:S01]  /*33d0*/  ISETP.GT.AND P5, PT, R22, RZ, P6 ;  /* 0x000000ff1600720c */ /* 0x000fe200037a4270 */
[----:B------:R-:W-:Y:S01]  /*33e0*/  LDSM.16.MT88.4 R40, [R135+0x2100] ;  /* 0x002100008728783b */ /* 0x000fe20000004200 */
[C---:B------:R-:W-:Y:S01]  /*33f0*/  ISETP.LT.OR P0, PT, R2.reuse, 0xa, P0 ;  /* 0x0000000a0200780c */ /* 0x040fe20000701670 */
[----:B------:R-:W-:Y:S01]  /*3400*/  @UP0 USHF.R.S32.HI UR5, URZ, 0x1f, UR4 ;  /* 0x0000001f3f050899 */ /* 0x000fe20008011404 */
[----:B------:R-:W-:Y:S01]  /*3410*/  FMNMX.FTZ R8, R17, R8, !PT ;  /* 0x0000000811087209 */ /* 0x000fe20007810000 */
[----:B------:R-:W-:Y:S01]  /*3420*/  LDSM.16.MT88.4 R64, [R155+0x2100] ;  /* 0x002100009b40783b */ /* 0x000fe20000004200 */
[----:B------:R-:W-:-:S02]  /*3430*/  ISETP.LT.OR P5, PT, R2, 0x1, P5 ;  /* 0x000000010200780c */ /* 0x000fc40002fa1670 */
[----:B------:R-:W-:Y:S01]  /*3440*/  FSEL R6, R11, -INF , !P0 ;  /* 0xff8000000b067808 */ /* 0x000fe20004000000 */
[----:B------:R-:W-:Y:S01]  /*3450*/  LDSM.16.MT88.4 R72, [R135+0x4100] ;  /* 0x004100008748783b */ /* 0x000fe20000004200 */
[----:B------:R-:W-:Y:S02]  /*3460*/  ISETP.GT.AND P0, PT, R22, 0x11, P6 ;  /* 0x000000111600780c */ /* 0x000fe40003704270 */
[----:B------:R-:W-:Y:S01]  /*3470*/  FMNMX.FTZ R8, R7, R8, !PT ;  /* 0x0000000807087209 */ /* 0x000fe20007810000 */
[----:B------:R-:W-:Y:S01]  /*3480*/  LDSM.16.MT88.4 R124, [R135+0x100] ;  /* 0x00010000877c783b */ /* 0x000fe20000004200 */
[----:B------:R-:W-:Y:S02]  /*3490*/  FSEL R14, R14, -INF , !P5 ;  /* 0xff8000000e0e7808 */ /* 0x000fe40006800000 */
[----:B------:R-:W-:Y:S01]  /*34a0*/  ISETP.LT.OR P0, PT, R2, 0x12, P0 ;  /* 0x000000120200780c */ /* 0x000fe20000701670 */
[----:B------:R-:W-:Y:S01]  /*34b0*/  LDSM.16.MT88.4 R104, [R166+0x100] ;  /* 0x00010000a668783b */ /* 0x000fe20000004200 */
[----:B------:R-:W-:-:S02]  /*34c0*/  FMNMX.FTZ R8, R5, R8, !PT ;  /* 0x0000000805087209 */ /* 0x000fc40007810000 */
[----:B------:R-:W-:Y:S01]  /*34d0*/  FMNMX.FTZ R11, R14, R20, !PT ;  /* 0x000000140e0b7209 */ /* 0x000fe20007810000 */
[----:B------:R-:W-:Y:S01]  /*34e0*/  LDSM.16.MT88.4 R112, [R134+0x100] ;  /* 0x000100008670783b */ /* 0x000fe20000004200 */
[----:B------:R-:W-:Y:S02]  /*34f0*/  FSEL R12, R59, -INF , !P0 ;  /* 0xff8000003b0c7808 */ /* 0x000fe40004000000 */
[----:B------:R-:W-:Y:S01]  /*3500*/  FMNMX.FTZ R8, R13, R8, !PT ;  /* 0x000000080d087209 */ /* 0x000fe20007810000 */
[----:B------:R-:W-:Y:S01]  /*3510*/  LDSM.16.MT88.4 R120, [R3+0x100] ;  /* 0x000100000378783b */ /* 0x000fe20000004200 */
[----:B------:R-:W-:Y:S02]  /*3520*/  ISETP.GT.AND P0, PT, R22, 0x19, P6 ;  /* 0x000000191600780c */ /* 0x000fe40003704270 */
[----:B------:R-:W-:Y:S01]  /*3530*/  FMNMX.FTZ R11, R18, R11, !PT ;  /* 0x0000000b120b7209 */ /* 0x000fe20007810000 */
[----:B------:R-:W-:Y:S01]  /*3540*/  LDSM.16.MT88.4 R56, [R134+0x2100] ;  /* 0x002100008638783b */ /* 0x000fe20000004200 */
[----:B------:R-:W-:-:S02]  /*3550*/  ISETP.GT.AND P5, PT, R22, 0x18, P6 ;  /* 0x000000181600780c */ /* 0x000fc400037a4270 */
[----:B------:R-:W-:Y:S01]  /*3560*/  FMNMX.FTZ R24, R9, R8, !PT ;  /* 0x0000000809187209 */ /* 0x000fe20007810000 */
[----:B------:R-:W-:Y:S01]  /*3570*/  LDSM.16.MT88.4 R80, [R166+0x4100] ;  /* 0x00410000a650783b */ /* 0x000fe20000004200 */
[----:B------:R-:W-:Y:S02]  /*3580*/  ISETP.LT.OR P0, PT, R2, 0x1a, P0 ;  /* 0x0000001a0200780c */ /* 0x000fe40000701670 */
[----:B------:R-:W-:Y:S01]  /*3590*/  FMNMX.FTZ R11, R6, R11, !PT ;  /* 0x0000000b060b7209 */ /* 0x000fe20007810000 */
[----:B------:R-:W-:Y:S01]  /*35a0*/  LDSM.16.MT88.4 R88, [R134+0x4100] ;  /* 0x004100008658783b */ /* 0x000fe20000004200 */
[----:B------:R-:W-:Y:S02]  /*35b0*/  ISETP.LT.OR P5, PT, R2, 0x19, P5 ;  /* 0x000000190200780c */ /* 0x000fe40002fa1670 */
[----:B------:R-:W-:Y:S01]  /*35c0*/  FMNMX.FTZ R24, R175, R24, !PT ;  /* 0x00000018af187209 */ /* 0x000fe20007810000 */
[----:B------:R-:W-:Y:S01]  /*35d0*/  LDSM.16.MT88.4 R140, [R135+0x900] ;  /* 0x00090000878c783b */ /* 0x000fe20000004200 */
[----:B------:R-:W-:-:S02]  /*35e0*/  FSEL R8, R55, -INF , !P0 ;  /* 0xff80000037087808 */ /* 0x000fc40004000000 */
[----:B------:R-:W-:Y:S01]  /*35f0*/  FMNMX.FTZ R11, R16, R11, !PT ;  /* 0x0000000b100b7209 */ /* 0x000fe20007810000 */
[----:B------:R-:W-:Y:S01]  /*3600*/  LDSM.16.MT88.4 R32, [R134+0x900] ;  /* 0x000900008620783b */ /* 0x000fe20000004200 */
[----:B------:R-:W-:Y:S02]  /*3610*/  ISETP.GT.AND P0, PT, R22, 0x21, P6 ;  /* 0x000000211600780c */ /* 0x000fe40003704270 */
[----:B------:R-:W-:Y:S01]  /*3620*/  FSEL R10, R54, -INF , !P5 ;  /* 0xff800000360a7808 */ /* 0x000fe20006800000 */
[----:B------:R-:W-:Y:S01]  /*3630*/  LDSM.16.MT88.4 R136, [R166+0x900] ;  /* 0x00090000a688783b */ /* 0x000fe20000004200 */
[----:B------:R-:W-:Y:S02]  /*3640*/  FMNMX.FTZ R24, R173, R24, !PT ;  /* 0x00000018ad187209 */ /* 0x000fe40007810000 */
[----:B------:R-:W-:Y:S01]  /*3650*/  ISETP.GT.AND P5, PT, R22, 0x20, P6 ;  /* 0x000000201600780c */ /* 0x000fe200037a4270 */
[----:B------:R-:W-:Y:S01]  /*3660*/  LDSM.16.MT88.4 R28, [R155+0x900] ;  /* 0x000900009b1c783b */ /* 0x000fe20000004200 */
        /* <DEDUP_REMOVED lines=11> */
[----:B------:R-:W-:Y:S02]  /*3720*/  ISETP.LT.OR P0, PT, R2, 0x29, P0 ;  /* 0x000000290200780c */ /* 0x000fe40000701670 */
[----:B------:R-:W-:Y:S02]  /*3730*/  ISETP.GT.AND P5, PT, R22, 0x29, P6 ;  /* 0x000000291600780c */ /* 0x000fe400037a4270 */
[----:B------:R-:W-:-:S02]  /*3740*/  FMNMX.FTZ R24, R171, R24, !PT ;  /* 0x00000018ab187209 */ /* 0x000fc40007810000 */
[----:B------:R-:W-:Y:S02]  /*3750*/  FMNMX.FTZ R15, R178, R15, !PT ;  /* 0x0000000fb20f7209 */ /* 0x000fe40007810000 */
[----:B------:R-:W-:Y:S02]  /*3760*/  FSEL R160, R46, -INF , !P0 ;  /* 0xff8000002ea07808 */ /* 0x000fe40004000000 */
[----:B------:R-:W-:Y:S02]  /*3770*/  ISETP.LT.OR P5, PT, R2, 0x2a, P5 ;  /* 0x0000002a0200780c */ /* 0x000fe40002fa1670 */
[----:B------:R-:W-:Y:S02]  /*3780*/  ISETP.GT.AND P0, PT, R22, 0x30, P6 ;  /* 0x000000301600780c */ /* 0x000fe40003704270 */
[----:B------:R-:W-:Y:S02]  /*3790*/  FMNMX.FTZ R24, R169, R24, !PT ;  /* 0x00000018a9187209 */ /* 0x000fe40007810000 */
[----:B------:R-:W-:-:S02]  /*37a0*/  FMNMX.FTZ R15, R162, R15, !PT ;  /* 0x0000000fa20f7209 */ /* 0x000fc40007810000 */
[----:B------:R-:W-:Y:S02]  /*37b0*/  FSEL R176, R47, -INF , !P5 ;  /* 0xff8000002fb07808 */ /* 0x000fe40006800000 */
[----:B------:R-:W-:Y:S02]  /*37c0*/  ISETP.LT.OR P0, PT, R2, 0x31, P0 ;  /* 0x000000310200780c */ /* 0x000fe40000701670 */
[----:B------:R-:W-:Y:S02]  /*37d0*/  FMNMX.FTZ R24, R167, R24, !PT ;  /* 0x00000018a7187209 */ /* 0x000fe40007810000 */
[----:B------:R-:W-:Y:S02]  /*37e0*/  ISETP.GT.AND P5, PT, R22, 0x31, P6 ;  /* 0x000000311600780c */ /* 0x000fe400037a4270 */
[----:B------:R-:W-:Y:S02]  /*37f0*/  FMNMX.FTZ R15, R160, R15, !PT ;  /* 0x0000000fa00f7209 */ /* 0x000fe40007810000 */
[----:B------:R-:W-:-:S02]  /*3800*/  FSEL R172, R70, -INF , !P0 ;  /* 0xff80000046ac7808 */ /* 0x000fc40004000000 */
[----:B------:R-:W-:Y:S02]  /*3810*/  FMNMX.FTZ R11, R165, R24, !PT ;  /* 0x00000018a50b7209 */ /* 0x000fe40007810000 */
[----:B------:R-:W-:Y:S02]  /*3820*/  ISETP.LT.OR P5, PT, R2, 0x32, P5 ;  /* 0x000000320200780c */ /* 0x000fe40002fa1670 */
[----:B------:R-:W-:Y:S01]  /*3830*/  ISETP.GT.AND P0, PT, R22, 0x38, P6 ;  /* 0x000000381600780c */ /* 0x000fe20003704270 */
[----:B------:R-:W1:Y:S01]  /*3840*/  SHFL.BFLY PT, R24, R11, 0x2, 0x1f ;  /* 0x0c401f000b187f89 */ /* 0x000e6200000e0000 */
[----:B------:R-:W-:Y:S02]  /*3850*/  FMNMX.FTZ R15, R176, R15, !PT ;  /* 0x0000000fb00f7209 */ /* 0x000fe40007810000 */
[----:B------:R-:W-:Y:S02]  /*3860*/  ISETP.GT.AND P6, PT, R22, 0x39, P6 ;  /* 0x000000391600780c */ /* 0x000fe400037c4270 */
[----:B------:R-:W-:-:S02]  /*3870*/  FSEL R170, R71, -INF , !P5 ;  /* 0xff80000047aa7808 */ /* 0x000fc40006800000 */
[----:B------:R-:W-:Y:S02]  /*3880*/  ISETP.LT.OR P0, PT, R2, 0x39, P0 ;  /* 0x000000390200780c */ /* 0x000fe40000701670 */
[----:B------:R-:W-:Y:S02]  /*3890*/  FMNMX.FTZ R15, R172, R15, !PT ;  /* 0x0000000fac0f7209 */ /* 0x000fe40007810000 */
[----:B------:R-:W-:Y:S02]  /*38a0*/  ISETP.LT.OR P6, PT, R2, 0x3a, P6 ;  /* 0x0000003a0200780c */ /* 0x000fe400037c1670 */
[----:B------:R-:W-:Y:S02]  /*38b0*/  FSEL R168, R62, -INF , !P0 ;  /* 0xff8000003ea87808 */ /* 0x000fe40004000000 */
[----:B------:R-:W-:Y:S02]  /*38c0*/  FMNMX.FTZ R15, R170, R15, !PT ;  /* 0x0000000faa0f7209 */ /* 0x000fe40007810000 */
[----:B------:R-:W-:-:S02]  /*38d0*/  FSEL R164, R63, -INF , !P6 ;  /* 0xff8000003fa47808 */ /* 0x000fc40007000000 */
[----:B------:R-:W-:Y:S02]  /*38e0*/  FMNMX.FTZ R15, R168, R15, !PT ;  /* 0x0000000fa80f7209 */ /* 0x000fe40007810000 */
[----:B------:R-:W-:Y:S02]  /*38f0*/  PLOP3.LUT P6, PT, PT, PT, UP0, 0x80, 0x0 ;  /* 0x000000000000781c */ /* 0x000fe40003fcf008 */
[----:B------:R-:W-:Y:S02]  /*3900*/  FMNMX.FTZ R15, R164, R15, !PT ;  /* 0x0000000fa40f7209 */ /* 0x000fe40007810000 */
[----:B-1----:R-:W-:Y:S02]  /*3910*/  FMNMX.FTZ R23, R11, R24, !PT ;  /* 0x000000180b177209 */ /* 0x002fe40007810000 */
[----:B------:R-:W-:Y:S01]  /*3920*/  LDSM.16.MT88.4 R24, [R166+0x2900] ;  /* 0x00290000a618783b */ /* 0x000fe20000004200 */
[----:B------:R-:W-:-:S03]  /*3930*/  PLOP3.LUT P5, PT, PT, PT, UP0, 0x80, 0x0 ;  /* 0x000000000000781c */ /* 0x000fc60003faf008 */
        /* <DEDUP_REMOVED lines=14> */
[----:B-1----:R-:W-:Y:S01]  /*3a20*/  FMNMX.FTZ R0, R22, R11, !PT ;  /* 0x0000000b16007209 */ /* 0x002fe20007810000 */
[----:B------:R-:W-:-:S02]  /*3a30*/  FFMA.FTZ R149, R5, c[0x0][0x2d0], -R174 ;  /* 0x0000b40005957a23 */ /* 0x000fc400000108ae */
[--C-:B------:R-:W-:Y:S01]  /*3a40*/  FFMA.FTZ R146, R13, c[0x0][0x2d0], -R174.reuse ;  /* 0x0000b4000d927a23 */ /* 0x100fe200000108ae */
[C---:B------:R-:W-:Y:S01]  /*3a50*/  FSETP.NEU.FTZ.AND P0, PT, R0.reuse, -INF , PT ;  /* 0xff8000000000780b */ /* 0x040fe20003f1d000 */
[----:B------:R-:W-:Y:S01]  /*3a60*/  FMUL.FTZ R161, R0, c[0x0][0x2d0] ;  /* 0x0000b40000a17a20 */ /* 0x000fe20000410000 */
[----:B------:R-:W1:Y:S01]  /*3a70*/  MUFU.EX2 R157, R157 ;  /* 0x0000009d009d7308 */ /* 0x000e620000000800 */
[--C-:B------:R-:W-:Y:S02]  /*3a80*/  FFMA.FTZ R145, R9, c[0x0][0x2d0], -R174.reuse ;  /* 0x0000b40009917a23 */ /* 0x100fe400000108ae */
[----:B------:R-:W-:Y:S01]  /*3a90*/  FFMA.FTZ R201, R165, c[0x0][0x2d0], -R174 ;  /* 0x0000b400a5c97a23 */ /* 0x000fe200000108ae */
[----:B------:R-:W-:Y:S02]  /*3aa0*/  FSEL R161, R161, RZ, P0 ;  /* 0x000000ffa1a17208 */ /* 0x000fe40000000000 */
[----:B------:R-:W-:Y:S02]  /*3ab0*/  PLOP3.LUT P0, PT, PT, PT, UP0, 0x80, 0x0 ;  /* 0x000000000000781c */ /* 0x000fe40003f0f008 */
[----:B------:R-:W-:Y:S01]  /*3ac0*/  MUFU.EX2 R156, R156 ;  /* 0x0000009c009c7308 */ /* 0x000fe20000000800 */
[----:B------:R-:W-:-:S02]  /*3ad0*/  FFMA.FTZ R154, R14, c[0x0][0x2d0], -R161 ;  /* 0x0000b4000e9a7a23 */ /* 0x000fc400000108a1 */
[--C-:B------:R-:W-:Y:S02]  /*3ae0*/  FFMA.FTZ R153, R20, c[0x0][0x2d0], -R161.reuse ;  /* 0x0000b40014997a23 */ /* 0x100fe400000108a1 */
[--C-:B------:R-:W-:Y:S01]  /*3af0*/  FFMA.FTZ R150, R18, c[0x0][0x2d0], -R161.reuse ;  /* 0x0000b40012967a23 */ /* 0x100fe200000108a1 */
[----:B------:R-:W-:Y:S01]  /*3b00*/  LDSM.16.MT88.4 R20, [R134+0x2900] ;  /* 0x002900008614783b */ /* 0x000fe20000004200 */
[--C-:B------:R-:W-:Y:S01]  /*3b10*/  FFMA.FTZ R147, R6, c[0x0][0x2d0], -R161.reuse ;  /* 0x0000b40006937a23 */ /* 0x100fe200000108a1 */
[----:B------:R-:W2:Y:S01]  /*3b20*/  MUFU.EX2 R151, R151 ;  /* 0x0000009700977308 */ /* 0x000ea20000000800 */
[--C-:B------:R-:W-:Y:S01]  /*3b30*/  FFMA.FTZ R148, R16, c[0x0][0x2d0], -R161.reuse ;  /* 0x0000b40010947a23 */ /* 0x100fe200000108a1 */
[----:B------:R3:W4:Y:S01]  /*3b40*/  LDSM.16.MT88.4 R4, [R3+0x4100] ;  /* 0x004100000304783b */ /* 0x0007220000004200 */
[----:B-1----:R-:W-:Y:S01]  /*3b50*/  F2FP.PACK_AB R96, R157, R158 ;  /* 0x0000009e9d60723e */ /* 0x002fe200000000ff */
[--C-:B------:R-:W-:Y:S02]  /*3b60*/  FFMA.FTZ R133, R12, c[0x0][0x2d0], -R161.reuse ;  /* 0x0000b4000c857a23 */ /* 0x100fe400000108a1 */
[----:B------:R-:W1:Y:S01]  /*3b70*/  LDSM.16.MT88.4 R16, [R135+0x2900] ;  /* 0x002900008710783b */ /* 0x000e620000004200 */
[--C-:B------:R-:W-:Y:S01]  /*3b80*/  FFMA.FTZ R144, R10, c[0x0][0x2d0], -R161.reuse ;  /* 0x0000b4000a907a23 */ /* 0x100fe200000108a1 */
[----:B------:R-:W-:Y:S01]  /*3b90*/  MUFU.EX2 R154, R154 ;  /* 0x0000009a009a7308 */ /* 0x000fe20000000800 */
[--C-:B------:R-:W-:Y:S01]  /*3ba0*/  FFMA.FTZ R162, R162, c[0x0][0x2d0], -R161.reuse ;  /* 0x0000b400a2a27a23 */ /* 0x100fe200000108a1 */
[----:B------:R-:W5:Y:S01]  /*3bb0*/  LDSM.16.MT88.4 R12, [R155+0x2900] ;  /* 0x002900009b0c783b */ /* 0x000f620000004200 */
[----:B------:R-:W-:-:S02]  /*3bc0*/  FFMA.FTZ R160, R160, c[0x0][0x2d0], -R161 ;  /* 0x0000b400a0a07a23 */ /* 0x000fc400000108a1 */
[--C-:B------:R-:W-:Y:S02]  /*3bd0*/  FFMA.FTZ R170, R170, c[0x0][0x2d0], -R161.reuse ;  /* 0x0000b400aaaa7a23 */ /* 0x100fe400000108a1 */
[--C-:B------:R-:W-:Y:S01]  /*3be0*/  FFMA.FTZ R165, R168, c[0x0][0x2d0], -R161.reuse ;  /* 0x0000b400a8a57a23 */ /* 0x100fe200000108a1 */
[----:B------:R-:W3:Y:S01]  /*3bf0*/  MUFU.EX2 R153, R153 ;  /* 0x0000009900997308 */ /* 0x000ee20000000800 */
[----:B--2---:R-:W-:Y:S01]  /*3c00*/  F2FP.PACK_AB R98, R151, R156 ;  /* 0x0000009c9762723e */ /* 0x004fe200000000ff */
[----:B------:R-:W-:Y:S02]  /*3c10*/  FFMA.FTZ R202, R164, c[0x0][0x2d0], -R161 ;  /* 0x0000b400a4ca7a23 */ /* 0x000fe400000108a1 */
[----:B------:R-:W-:-:S04]  /*3c20*/  FADD.FTZ R157, R158, R157 ;  /* 0x0000009d9e9d7221 */ /* 0x000fc80000010000 */
[----:B------:R-:W-:Y:S01]  /*3c30*/  MUFU.EX2 R150, R150 ;  /* 0x0000009600967308 */ /* 0x000fe20000000800 */
[----:B---3--:R-:W-:Y:S02]  /*3c40*/  FFMA.FTZ R3, R8, c[0x0][0x2d0], -R161 ;  /* 0x0000b40008037a23 */ /* 0x008fe400000108a1 */
[----:B------:R-:W2:Y:S01]  /*3c50*/  LDSM.16.MT88.4 R8, [R135+0x4900] ;  /* 0x004900008708783b */ /* 0x000ea20000004200 */
[----:B------:R-:W-:-:S04]  /*3c60*/  FADD.FTZ R156, R156, R157 ;  /* 0x0000009d9c9c7221 */ /* 0x000fc80000010000 */
[----:B------:R-:W3:Y:S01]  /*3c70*/  MUFU.EX2 R147, R147 ;  /* 0x0000009300937308 */ /* 0x000ee20000000800 */
[----:B------:R-:W-:Y:S01]  /*3c80*/  F2FP.PACK_AB R97, R153, R154 ;  /* 0x0000009a9961723e */ /* 0x000fe200000000ff */
[----:B------:R-:W-:Y:S02]  /*3c90*/  FADD.FTZ R153, R154, R153 ;  /* 0x000000999a997221 */ /* 0x000fe40000010000 */
[----:B------:R-:W-:-:S04]  /*3ca0*/  FADD.FTZ R151, R151, R156 ;  /* 0x0000009c97977221 */ /* 0x000fc80000010000 */
[----:B------:R-:W-:Y:S01]  /*3cb0*/  MUFU.EX2 R152, R152 ;  /* 0x0000009800987308 */ /* 0x000fe20000000800 */
[----:B---3--:R-:W-:-:S07]  /*3cc0*/  F2FP.PACK_AB R99, R147, R150 ;  /* 0x000000969363723e */ /* 0x008fce00000000ff */
        /* <DEDUP_REMOVED lines=37> */
[C---:B----4-:R-:W-:Y:S07]  /*3f20*/  HMMA.16816.F32 R92, R96.reuse, R4, RZ ;  /* 0x00000004605c723c */ /* 0x050fee00000018ff */
[----:B---3--:R-:W-:Y:S01]  /*3f30*/  F2FP.PACK_AB R4, R149, R152 ;  /* 0x000000989504723e */ /* 0x008fe200000000ff */
[----:B------:R-:W-:Y:S01]  /*3f40*/  HMMA.16816.F32 R96, R96, R6, RZ ;  /* 0x000000066060723c */ /* 0x000fe200000018ff */
[----:B-1----:R-:W-:Y:S01]  /*3f50*/  F2FP.PACK_AB R5, R133, R148 ;  /* 0x000000948505723e */ /* 0x002fe200000000ff */
        /* <DEDUP_REMOVED lines=9> */
[----:B------:R-:W-:Y:S01]  /*3ff0*/  HMMA.16816.F32 R36, R4, R16, R36 ;  /* 0x000000100424723c */ /* 0x000fe20000001824 */
[----:B------:R-:W-:-:S07]  /*4000*/  FADD.FTZ R144, R3, R144 ;  /* 0x0000009003907221 */ /* 0x000fce0000010000 */
[C---:B------:R-:W-:Y:S01]  /*4010*/  HMMA.16816.F32 R40, R4.reuse, R18, R40 ;  /* 0x000000120428723c */ /* 0x040fe20000001828 */
[----:B------:R-:W1:Y:S07]  /*4020*/  LDSM.16.MT88.4 R16, [R166+0x4900] ;  /* 0x00490000a610783b */ /* 0x000e6e0000004200 */
[C---:B-----5:R-:W-:Y:S08]  /*4030*/  HMMA.16816.F32 R60, R4.reuse, R12, R60 ;  /* 0x0000000c043c723c */ /* 0x060ff0000000183c */
        /* <DEDUP_REMOVED lines=192> */
.L_x_2086:
[----:B------:R-:W-:Y:S02]  /*4c40*/  ULDC UR4, c[0x0][0x32c] ;  /* 0x0000cb0000047ab9 */ /* 0x000fe40000000800 */
[----:B------:R-:W-:-:S03]  /*4c50*/  UISETP.NE.AND UP0, UPT, UR6, UR4, UPT ;  /* 0x000000040600728c */ /* 0x000fc6000bf05270 */
[----:B------:R-:W-:Y:S02]  /*4c60*/  ULDC.64 UR4, c[0x0][0x330] ;  /* 0x0000cc0000047ab9 */ /* 0x000fe40000000a00 */
[----:B------:R-:W-:-:S07]  /*4c70*/  UIMAD.WIDE.U32 UR22, UR8, UR4, URZ ;  /* 0x00000004081672a5 */ /* 0x000fce000f8e003f */
[----:B------:R-:W-:Y:S02]  /*4c80*/  @UP0 UMOV UR9, UR23 ;  /* 0x0000001700090c82 */ /* 0x000fe40008000000 */
[----:B------:R-:W-:Y:S02]  /*4c90*/  @UP0 USHF.R.U32.HI UR8, URZ, UR5, UR9 ;  /* 0x000000053f080299 */ /* 0x000fe40008011609 */
.L_x_2087:
[----:B------:R-:W-:Y:S02]  /*4ca0*/  ULDC UR4, c[0x0][0x32c] ;  /* 0x0000cb0000047ab9 */ /* 0x000fe40000000800 */
[----:B------:R-:W-:-:S04]  /*4cb0*/  UIMAD UR4, UR8, UR4, UR4 ;  /* 0x00000004080472a4 */ /* 0x000fc8000f8e0204 */
[----:B------:R-:W-:-:S04]  /*4cc0*/  UISETP.LT.AND UP0, UPT, UR7, UR4, UPT ;  /* 0x000000040700728c */ /* 0x000fc8000bf01270 */
[----:B------:R-:W-:-:S04]  /*4cd0*/  USEL UR7, UR7, UR4, UP0 ;  /* 0x0000000407077287 */ /* 0x000fc80008000000 */
.L_x_2085:
        /* <DEDUP_REMOVED lines=29> */
.L_x_2097:
[----:B------:R-:W-:Y:S04]  /*4eb0*/  DEPBAR.LE SB0, 0x2 ;  /* 0x000080800000791a */ /* 0x000fe80000000000 */
[----:B------:R-:W-:Y:S01]  /*4ec0*/  BAR.SYNC.DEFER_BLOCKING 0x0 ;  /* 0x0000000000007b1d */ /* 0x000fe20000010000 */
[----:B------:R-:W-:Y:S02]  /*4ed0*/  UIMAD UR4, UR5, 0x6000, URZ ;  /* 0x00006000050478a4 */ /* 0x000fe4000f8e023f */
[----:B------:R-:W-:Y:S04]  /*4ee0*/  UISETP.GE.AND UP1, UPT, UR10, UR17, UPT ;  /* 0x000000110a00728c */ /* 0x000fe8000bf26270 */
[----:B------:R-:W-:Y:S02]  /*4ef0*/  IADD3 R187, R184, UR4, RZ ;  /* 0x00000004b8bb7c10 */ /* 0x000fe4000fffe0ff */
[----:B------:R-:W-:Y:S03]  /*4f00*/  PLOP3.LUT P0, PT, PT, PT, UP1, 0x80, 0x0 ;  /* 0x000000000000781c */ /* 0x000fe60003f0f018 */
[C-C-:B------:R-:W-:Y:S02]  /*4f10*/  IMAD.IADD R133, R185.reuse, 0x1, R187.reuse ;  /* 0x00000001b9857824 */ /* 0x140fe400078e02bb */
[----:B------:R-:W-:Y:S01]  /*4f20*/  @!UP1 UIADD3 UR7, UR17, -0x1, URZ ;  /* 0xffffffff11079890 */ /* 0x000fe2000fffe03f */
[C---:B------:R-:W-:Y:S01]  /*4f30*/  IMAD.IADD R0, R188.reuse, 0x1, R187 ;  /* 0x00000001bc007824 */ /* 0x040fe200078e02bb */
[----:B------:R-:W-:Y:S01]  /*4f40*/  IADD3 R187, R185, R187, R188 ;  /* 0x000000bbb9bb7210 */ /* 0x000fe20007ffe0bc */
[----:B------:R-:W-:Y:S01]  /*4f50*/  IMAD.IADD R2, R188, 0x1, R133 ;  /* 0x00000001bc027824 */ /* 0x000fe200078e0285 */
[----:B------:R-:W-:Y:S02]  /*4f60*/  @!UP1 USHF.R.S32.HI UR6, URZ, 0x1f, UR7 ;  /* 0x0000001f3f069899 */ /* 0x000fe40008011407 */
[----:B------:R-:W-:Y:S02]  /*4f70*/  @!UP1 UIMAD.WIDE.U32 UR22, UR7, UR8, URZ ;  /* 0x00000008071692a5 */ /* 0x000fe4000f8e003f */
[----:B------:R-:W-:Y:S01]  /*4f80*/  @!UP1 UIMAD UR6, UR6, UR8, URZ ;  /* 0x00000008060692a4 */ /* 0x000fe2000f8e023f */
[----:B------:R-:W-:Y:S03]  /*4f90*/  LDSM.16.M88.4 R136, [R186] ;  /* 0x00000000ba88783b */ /* 0x000fe60000000200 */
[----:B------:R-:W-:Y:S02]  /*4fa0*/  @!UP1 UIMAD UR6, UR7, UR9, UR6 ;  /* 0x00000009070692a4 */ /* 0x000fe4000f8e0206 */
[----:B------:R-:W-:Y:S01]  /*4fb0*/  @!UP1 USHF.L.U32 UR7, UR22, 0x6, URZ ;  /* 0x0000000616079899 */ /* 0x000fe2000800063f */
[----:B------:R-:W1:Y:S01]  /*4fc0*/  LDSM.16.M88.4 R140, [R184+UR4+0xc100] ;  /* 0x00c10004b88c783b */ /* 0x000e620008000200 */
[----:B------:R-:W-:Y:S04]  /*4fd0*/  @!UP1 UIADD3 UR6, UR23, UR6, URZ ;  /* 0x0000000617069290 */ /* 0x000fe8000fffe03f */
[----:B------:R-:W2:Y:S01]  /*4fe0*/  LDSM.16.M88.4 R144, [R184+UR4+0xc900] ;  /* 0x00c90004b890783b */ /* 0x000ea20008000200 */
[----:B------:R-:W-:Y:S01]  /*4ff0*/  @!P0 IADD3 R216, P5, R190, UR7, RZ ;  /* 0x00000007bed88c10 */ /* 0x000fe2000ffbe0ff */
[----:B------:R-:W-:Y:S01]  /*5000*/  @!UP1 USHF.L.U64.HI UR6, UR22, 0x6, UR6 ;  /* 0x0000000616069899 */ /* 0x000fe20008010206 */
[----:B------:R-:W-:Y:S02]  /*5010*/  @!P0 IADD3 R218, P6, R212, UR7, RZ ;  /* 0x00000007d4da8c10 */ /* 0x000fe4000ffde0ff */
[----:B------:R-:W3:Y:S01]  /*5020*/  LDSM.16.M88.4 R148, [R184+UR4+0xd100] ;  /* 0x00d10004b894783b */ /* 0x000ee20008000200 */
[C---:B------:R-:W-:Y:S02]  /*5030*/  @!P0 LEA R214, P4, R216.reuse, c[0x0][0x1f8], 0x1 ;  /* 0x00007e00d8d68a11 */ /* 0x040fe400078808ff */
[----:B------:R-:W-:Y:S02]  /*5040*/  @!P0 IADD3.X R213, R195, UR6, RZ, P5, !PT ;  /* 0x00000006c3d58c10 */ /* 0x000fe4000affe4ff */
[----:B------:R-:W-:Y:S01]  /*5050*/  LDSM.16.M88.4 R152, [R182] ;  /* 0x00000000b698783b */ /* 0x000fe20000000200 */
[----:B------:R-:W-:Y:S02]  /*5060*/  @!P0 IADD3.X R217, R211, UR6, RZ, P6, !PT ;  /* 0x00000006d3d98c10 */ /* 0x000fe4000b7fe4ff */
[----:B------:R-:W-:Y:S02]  /*5070*/  @!P0 LEA.HI.X R215, R216, c[0x0][0x1fc], R213, 0x1, P4 ;  /* 0x00007f00d8d78a11 */ /* 0x000fe400020f0cd5 */
[----:B------:R-:W-:Y:S01]  /*5080*/  LDSM.16.M88.4 R156, [R133+0xc100] ;  /* 0x00c10000859c783b */ /* 0x000fe20000000200 */
[----:B------:R-:W-:Y:S02]  /*5090*/  @!P0 LEA R216, P5, R218, c[0x0][0x1f8], 0x1 ;  /* 0x00007e00dad88a11 */ /* 0x000fe400078a08ff */
[----:B------:R-:W-:Y:S01]  /*50a0*/  @!P0 IADD3 R213, P4, R210, UR7, RZ ;  /* 0x00000007d2d58c10 */ /* 0x000fe2000ff9e0ff */
[----:B------:R-:W-:Y:S01]  /*50b0*/  @!UP1 UIADD3 UR7, UP0, UR12, UR7, URZ ;  /* 0x000000070c079290 */ /* 0x000fe2000ff1e03f */
[----:B------:R-:W-:Y:S01]  /*50c0*/  LDSM.16.M88.4 R160, [R133+0xd100] ;  /* 0x00d1000085a0783b */ /* 0x000fe20000000200 */
[----:B------:R-:W-:Y:S02]  /*50d0*/  @!P0 LEA.HI.X R217, R218, c[0x0][0x1fc], R217, 0x1, P5 ;  /* 0x00007f00dad98a11 */ /* 0x000fe400028f0cd9 */
[----:B------:R-:W-:Y:S02]  /*50e0*/  @!P0 LEA R222, P5, R213, c[0x0][0x1f8], 0x1 ;  /* 0x00007e00d5de8a11 */ /* 0x000fe400078a08ff */
[----:B------:R-:W-:Y:S01]  /*50f0*/  LDSM.16.M88.4 R164, [R133+0xd900] ;  /* 0x00d9000085a4783b */ /* 0x000fe20000000200 */
[----:B------:R-:W-:Y:S01]  /*5100*/  @!P0 IADD3.X R218, R209, UR6, RZ, P4, !PT ;  /* 0x00000006d1da8c10 */ /* 0x000fe2000a7fe4ff */
[----:B------:R-:W-:Y:S01]  /*5110*/  @!UP1 UIADD3.X UR6, UR11, UR6, URZ, UP0, !UPT ;  /* 0x000000060b069290 */ /* 0x000fe200087fe43f */
[----:B------:R-:W-:Y:S01]  /*5120*/  @!P0 IADD3 R221, P6, R190, UR7, RZ ;  /* 0x00000007bedd8c10 */ /* 0x000fe2000ffde0ff */
[----:B------:R-:W-:Y:S01]  /*5130*/  UISETP.GE.AND UP0, UPT, UR15, 0x1, UPT ;  /* 0x000000010f00788c */ /* 0x000fe2000bf06270 */
[----:B------:R-:W-:Y:S01]  /*5140*/  @!P0 LEA.HI.X R223, R213, c[0x0][0x1fc], R218, 0x1, P5 ;  /* 0x00007f00d5df8a11 */ /* 0x000fe200028f0cda */
[----:B------:R-:W-:Y:S01]  /*5150*/  IMAD.U32 R213, RZ, RZ, UR15 ;  /* 0x0000000fffd57e24 */ /* 0x000fe2000f8e00ff */
[----:B------:R-:W-:Y:S02]  /*5160*/  @!P0 IADD3 R219, P5, R212, UR7, RZ ;  /* 0x00000007d4db8c10 */ /* 0x000fe4000ffbe0ff */
[----:B------:R-:W-:Y:S01]  /*5170*/  @!P0 IADD3.X R230, R195, UR6, RZ, P6, !PT ;  /* 0x00000006c3e68c10 */ /* 0x000fe2000b7fe4ff */
[C---:B-1----:R-:W-:Y:S03]  /*5180*/  HMMA.16816.F32 R4, R136.reuse, R140, RZ ;  /* 0x0000008c8804723c */ /* 0x042fe600000018ff */
[----:B------:R-:W-:Y:S01]  /*5190*/  @!P0 IMAD R213, R213, 0x6000, R200 ;  /* 0x00006000d5d58824 */ /* 0x000fe200078e02c8 */
[----:B------:R-:W-:Y:S02]  /*51a0*/  @!P0 LEA R224, P6, R221, c[0x0][0x1f8], 0x1 ;  /* 0x00007e00dde08a11 */ /* 0x000fe400078c08ff */
[----:B------:R-:W-:Y:S02]  /*51b0*/  @!P0 IADD3.X R226, R211, UR6, RZ, P5, !PT ;  /* 0x00000006d3e28c10 */ /* 0x000fe4000affe4ff */
[C---:B------:R-:W-:Y:S01]  /*51c0*/  HMMA.16816.F32 R8, R136.reuse, R142, RZ ;  /* 0x0000008e8808723c */ /* 0x040fe200000018ff */
[----:B------:R-:W1:Y:S03]  /*51d0*/  LDSM.16.M88.4 R140, [R184+UR4+0xd900] ;  /* 0x00d90004b88c783b */ /* 0x000e660008000200 */
[----:B------:R-:W-:Y:S02]  /*51e0*/  @!P0 LEA.HI.X R225, R221, c[0x0][0x1fc], R230, 0x1, P6 ;  /* 0x00007f00dde18a11 */ /* 0x000fe400030f0ce6 */
[C---:B------:R-:W-:Y:S02]  /*51f0*/  @!P0 LEA R220, P5, R219.reuse, c[0x0][0x1f8], 0x1 ;  /* 0x00007e00dbdc8a11 */ /* 0x040fe400078a08ff */
[C---:B--2---:R-:W-:Y:S01]  /*5200*/  HMMA.16816.F32 R12, R136.reuse, R144, RZ ;  /* 0x00000090880c723c */ /* 0x044fe200000018ff */
[----:B------:R-:W-:Y:S01]  /*5210*/  @!P0 IADD3 R228, P4, R210, UR7, RZ ;  /* 0x00000007d2e48c10 */ /* 0x000fe2000ff9e0ff */
[----:B------:R-:W-:Y:S02]  /*5220*/  UIADD3 UR7, UR15, 0x1, URZ ;  /* 0x000000010f077890 */ /* 0x000fe4000fffe03f */
[----:B------:R-:W-:Y:S02]  /*5230*/  @!P0 LEA.HI.X R221, R219, c[0x0][0x1fc], R226, 0x1, P5 ;  /* 0x00007f00dbdd8a11 */ /* 0x000fe400028f0ce2 */
[----:B------:R-:W-:Y:S01]  /*5240*/  @!P0 IADD3.X R227, R209, UR6, RZ, P4, !PT ;  /* 0x00000006d1e38c10 */ /* 0x000fe2000a7fe4ff */
[----:B------:R-:W-:Y:S01]  /*5250*/  USHF.L.U32 UR6, UR17, 0x6, URZ ;  /* 0x0000000611067899 */ /* 0x000fe2000800063f */
[C---:B------:R-:W-:Y:S01]  /*5260*/  HMMA.16816.F32 R16, R136.reuse, R146, RZ ;  /* 0x000000928810723c */ /* 0x040fe200000018ff */
[----:B------:R-:W2:Y:S01]  /*5270*/  LDSM.16.M88.4 R144, [R133+0xc900] ;  /* 0x00c900008590783b */ /* 0x000ea20000000200 */
[----:B------:R-:W-:Y:S02]  /*5280*/  USEL UR15, UR7, URZ, !UP0 ;  /* 0x0000003f070f7287 */ /* 0x000fe4000c000000 */
[C---:B------:R-:W-:Y:S02]  /*5290*/  @!P0 LEA R218, P4, R228.reuse, c[0x0][0x1f8], 0x1 ;  /* 0x00007e00e4da8a11 */ /* 0x040fe400078808ff */
[----:B------:R-:W-:Y:S01]  /*52a0*/  @!PT LDS RZ, [RZ] ;  /* 0x00000000fffff984 */ /* 0x000fe20000000800 */
[----:B------:R-:W-:Y:S01]  /*52b0*/  @!PT LDS RZ, [RZ] ;  /* 0x00000000fffff984 */ /* 0x000fe20000000800 */
[----:B------:R-:W-:Y:S01]  /*52c0*/  @!PT LDS RZ, [RZ] ;  /* 0x00000000fffff984 */ /* 0x000fe20000000800 */
[----:B------:R4:W-:Y:S02]  /*52d0*/  @!P0 LDGSTS.E.BYPASS.LTC128B.128 [R213], [R214.64], !P3 ;  /* 0x00000000d6d58fae */ /* 0x0009e4000d901d52 */
[C---:B---3--:R-:W-:Y:S01]  /*52e0*/  HMMA.16816.F32 R20, R136.reuse, R148, RZ ;  /* 0x000000948814723c */ /* 0x048fe200000018ff */
[----:B------:R-:W-:Y:S02]  /*52f0*/  @!P0 LEA.HI.X R219, R228, c[0x0][0x1fc], R227, 0x1, P4 ;  /* 0x00007f00e4db8a11 */ /* 0x000fe400020f0ce3 */
[----:B------:R3:W-:Y:S05]  /*5300*/  @!P0 LDGSTS.E.BYPASS.LTC128B.128 [R213+0x2000], [R216.64], !P2 ;  /* 0x02000000d8d58fae */ /* 0x0007ea000d101d52 */
[C---:B------:R-:W-:Y:S01]  /*5310*/  HMMA.16816.F32 R24, R136.reuse, R150, RZ ;  /* 0x000000968818723c */ /* 0x040fe200000018ff */
[----:B------:R3:W-:Y:S05]  /*5320*/  @!P0 LDGSTS.E.BYPASS.LTC128B.128 [R213+0x4000], [R222.64], !P1 ;  /* 0x04000000ded58fae */ /* 0x0007ea000c901d52 */
[----:B------:R3:W-:Y:S02]  /*5330*/  @!P0 LDGSTS.E.BYPASS.LTC128B.128 [R213+0x1000], [R224.64], !P3 ;  /* 0x01000000e0d58fae */ /* 0x0007e4000d901d52 */
[C---:B-1----:R-:W-:Y:S03]  /*5340*/  HMMA.16816.F32 R28, R136.reuse, R140, RZ ;  /* 0x0000008c881c723c */ /* 0x042fe600000018ff */
[----:B------:R3:W-:Y:S05]  /*5350*/  @!P0 LDGSTS.E.BYPASS.LTC128B.128 [R213+0x3000], [R220.64], !P2 ;  /* 0x03000000dcd58fae */ /* 0x0007ea000d101d52 */
[----:B------:R3:W-:Y:S01]  /*5360*/  @!P0 LDGSTS.E.BYPASS.LTC128B.128 [R213+0x5000], [R218.64], !P1 ;  /* 0x05000000dad58fae */ /* 0x0007e2000c901d52 */
[----:B------:R-:W-:Y:S01]  /*5370*/  HMMA.16816.F32 R32, R136, R142, RZ ;  /* 0x0000008e8820723c */ /* 0x000fe200000018ff */
[----:B------:R-:W-:Y:S03]  /*5380*/  PLOP3.LUT P0, PT, PT, PT, UP3, 0x80, 0x0 ;  /* 0x000000000000781c */ /* 0x000fe60003f0f038 */
[----:B------:R-:W-:Y:S01]  /*5390*/  LDSM.16.M88.4 R148, [R181] ;  /* 0x00000000b594783b */ /* 0x000fe20000000200 */
[----:B----4-:R-:W-:Y:S03]  /*53a0*/  IMAD.U32 R214, RZ, RZ, UR6 ;  /* 0x00000006ffd67e24 */ /* 0x010fe6000f8e00ff */
[C---:B------:R-:W-:Y:S01]  /*53b0*/  HMMA.16816.F32 R4, R152.reuse, R156, R4 ;  /* 0x0000009c9804723c */ /* 0x040fe20000001804 */
[----:B------:R-:W1:Y:S04]  /*53c0*/  LDSM.16.M88.4 R168, [R0+0xc100] ;  /* 0x00c1000000a8783b */ /* 0x000e680000000200 */
[----:B------:R-:W-:Y:S01]  /*53d0*/  IADD3 R214, -R197, 0x1, -R214 ;  /* 0x00000001c5d67810 */ /* 0x000fe20007ffe9d6 */
[----:B------:R-:W-:Y:S02]  /*53e0*/  LDSM.16.M88.4 R136, [R0+0xc900] ;  /* 0x00c900000088783b */ /* 0x000fe40000000200 */
[C---:B------:R-:W-:Y:S03]  /*53f0*/  HMMA.16816.F32 R8, R152.reuse, R158, R8 ;  /* 0x0000009e9808723c */ /* 0x040fe60000001808 */
[----:B------:R-:W-:Y:S01]  /*5400*/  LDSM.16.M88.4 R140, [R0+0xd100] ;  /* 0x00d10000008c783b */ /* 0x000fe20000000200 */
[----:B------:R-:W-:Y:S04]  /*5410*/  IADD3 R214, R214, c[0x0][0x1d0], RZ ;  /* 0x00007400d6d67a10 */ /* 0x000fe80007ffe0ff */
[C---:B--2---:R-:W-:Y:S01]  /*5420*/  HMMA.16816.F32 R12, R152.reuse, R144, R12 ;  /* 0x00000090980c723c */ /* 0x044fe2000000180c */
[----:B------:R-:W-:Y:S03]  /*5430*/  LDSM.16.M88.4 R156, [R180] ;  /* 0x00000000b49c783b */ /* 0x000fe60000000200 */
[----:B---3--:R-:W-:Y:S01]  /*5440*/  IMAD.MOV.U32 R213, RZ, RZ, R196 ;  /* 0x000000ffffd57224 */ /* 0x008fe200078e00c4 */
[----:B------:R-:W-:Y:S01]  /*5450*/  IADD3 R214, R214, -c[0x0][0x168], RZ ;  /* 0x80005a00d6d67a10 */ /* 0x000fe20007ffe0ff */
[----:B------:R-:W-:Y:S01]  /*5460*/  LDSM.16.M88.4 R172, [R2+0xc100] ;  /* 0x00c1000002ac783b */ /* 0x000fe20000000200 */
[----:B------:R-:W-:Y:S01]  /*5470*/  @P0 IMAD.MOV.U32 R213, RZ, RZ, R204 ;  /* 0x000000ffffd50224 */ /* 0x000fe200078e00cc */
[C---:B------:R-:W-:Y:S01]  /*5480*/  HMMA.16816.F32 R16, R152.reuse, R146, R16 ;  /* 0x000000929810723c */ /* 0x040fe20000001810 */
[----:B------:R-:W-:Y:S02]  /*5490*/  PLOP3.LUT P0, PT, PT, PT, UP2, 0x40, 0x0 ;  /* 0x000000000000781c */ /* 0x000fe40003f0e828 */
[----:B------:R-:W-:Y:S01]  /*54a0*/  LDSM.16.M88.4 R144, [R0+0xd900] ;  /* 0x00d900000090783b */ /* 0x000fe20000000200 */
[C---:B------:R-:W-:Y:S02]  /*54b0*/  IADD3 R215, R214.reuse, c[0x0][0x328], RZ ;  /* 0x0000ca00d6d77a10 */ /* 0x040fe40007ffe0ff */
[----:B------:R-:W-:Y:S02]  /*54c0*/  IADD3 R214, R214, UR16, RZ ;  /* 0x00000010d6d67c10 */ /* 0x000fe4000fffe0ff */
[C---:B------:R-:W-:Y:S01]  /*54d0*/  HMMA.16816.F32 R20, R152.reuse, R160, R20 ;  /* 0x000000a09814723c */ /* 0x040fe20000001814 */
[----:B------:R-:W-:Y:S05]  /*54e0*/  LDSM.16.M88.4 R176, [R2+0xc900] ;  /* 0x00c9000002b0783b */ /* 0x000fea0000000200 */
[----:B------:R-:W0:Y:S02]  /*54f0*/  LDGDEPBAR ;  /* 0x00000000000079af */ /* 0x000e240000000000 */
[C---:B------:R-:W-:Y:S03]  /*5500*/  HMMA.16816.F32 R24, R152.reuse, R162, R24 ;  /* 0x000000a29818723c */ /* 0x040fe60000001818 */
[----:B------:R-:W-:Y:S05]  /*5510*/  LDSM.16.M88.4 R160, [R184+UR4+0xf100] ;  /* 0x00f10004b8a0783b */ /* 0x000fea0008000200 */
[C---:B------:R-:W-:Y:S01]  /*5520*/  HMMA.16816.F32 R28, R152.reuse, R164, R28 ;  /* 0x000000a4981c723c */ /* 0x040fe2000000181c */
[----:B------:R-:W2:Y:S07]  /*5530*/  SHFL.IDX PT, R218, R213, RZ, 0x1c1f ;  /* 0x001c1fffd5da7589 */ /* 0x000eae00000e0000 */
[----:B------:R-:W-:Y:S01]  /*5540*/  HMMA.16816.F32 R32, R152, R166, R32 ;  /* 0x000000a69820723c */ /* 0x000fe20000001820 */
[----:B------:R-:W3:Y:S05]  /*5550*/  LDSM.16.M88.4 R152, [R2+0xd100] ;  /* 0x00d100000298783b */ /* 0x000eea0000000200 */
[----:B------:R-:W-:Y:S02]  /*5560*/  LDSM.16.M88.4 R164, [R184+UR4+0xf900] ;  /* 0x00f90004b8a4783b */ /* 0x000fe40008000200 */
[C---:B-1----:R-:W-:Y:S08]  /*5570*/  HMMA.16816.F32 R4, R148.reuse, R168, R4 ;  /* 0x000000a89404723c */ /* 0x042ff00000001804 */
[C---:B------:R-:W-:Y:S01]  /*5580*/  HMMA.16816.F32 R8, R148.reuse, R170, R8 ;  /* 0x000000aa9408723c */ /* 0x040fe20000001808 */
[----:B------:R-:W-:Y:S03]  /*5590*/  LDSM.16.M88.4 R168, [R133+0xe100] ;  /* 0x00e1000085a8783b */ /* 0x000fe60000000200 */
[--C-:B--2---:R-:W-:Y:S02]  /*55a0*/  IMAD.IADD R217, R215, 0x1, R218.reuse ;  /* 0x00000001d7d97824 */ /* 0x104fe400078e02da */
[----:B------:R-:W-:Y:S02]  /*55b0*/  IMAD.IADD R216, R214, 0x1, R218 ;  /* 0x00000001d6d87824 */ /* 0x000fe400078e02da */
[C---:B------:R-:W-:Y:S08]  /*55c0*/  HMMA.16816.F32 R12, R148.reuse, R136, R12 ;  /* 0x00000088940c723c */ /* 0x040ff0000000180c */
[C---:B------:R-:W-:Y:S01]  /*55d0*/  HMMA.16816.F32 R16, R148.reuse, R138, R16 ;  /* 0x0000008a9410723c */ /* 0x040fe20000001810 */
[----:B------:R-:W1:Y:S07]  /*55e0*/  LDSM.16.M88.4 R136, [R2+0xd900] ;  /* 0x00d900000288783b */ /* 0x000e6e0000000200 */
[C---:B------:R-:W-:Y:S08]  /*55f0*/  HMMA.16816.F32 R20, R148.reuse, R140, R20 ;  /* 0x0000008c9414723c */ /* 0x040ff00000001814 */
[C---:B------:R-:W-:Y:S01]  /*5600*/  HMMA.16816.F32 R24, R148.reuse, R142, R24 ;  /* 0x0000008e9418723c */ /* 0x040fe20000001818 */
[----:B------:R-:W-:Y:S07]  /*5610*/  LDSM.16.M88.4 R140, [R186+0x4000] ;  /* 0x00400000ba8c783b */ /* 0x000fee0000000200 */
[C---:B------:R-:W-:Y:S08]  /*5620*/  HMMA.16816.F32 R28, R148.reuse, R144, R28 ;  /* 0x00000090941c723c */ /* 0x040ff0000000181c */
[----:B------:R-:W-:Y:S01]  /*5630*/  HMMA.16816.F32 R32, R148, R146, R32 ;  /* 0x000000929420723c */ /* 0x000fe20000001820 */
[----:B------:R-:W2:Y:S05]  /*5640*/  LDSM.16.M88.4 R144, [R184+UR4+0xe100] ;  /* 0x00e10004b890783b */ /* 0x000eaa0008000200 */
[----:B------:R-:W4:Y:S02]  /*5650*/  LDSM.16.M88.4 R148, [R184+UR4+0xe900] ;  /* 0x00e90004b894783b */ /* 0x000f240008000200 */
[C---:B------:R-:W-:Y:S08]  /*5660*/  HMMA.16816.F32 R4, R156.reuse, R172, R4 ;  /* 0x000000ac9c04723c */ /* 0x040ff00000001804 */
[C---:B------:R-:W-:Y:S01]  /*5670*/  HMMA.16816.F32 R8, R156.reuse, R174, R8 ;  /* 0x000000ae9c08723c */ /* 0x040fe20000001808 */
[----:B------:R-:W-:Y:S07]  /*5680*/  LDSM.16.M88.4 R172, [R182+0x8000] ;  /* 0x00800000b6ac783b */ /* 0x000fee0000000200 */
        /* <DEDUP_REMOVED lines=8> */
[----:B------:R-:W1:Y:S05]  /*5710*/  LDSM.16.M88.4 R136, [R133+0xe900] ;  /* 0x00e900008588783b */ /* 0x000e6a0000000200 */
[----:B------:R-:W-:Y:S02]  /*5720*/  LDSM.16.M88.4 R156, [R133+0xf900] ;  /* 0x00f90000859c783b */ /* 0x000fe40000000200 */
[C---:B--2---:R-:W-:Y:S08]  /*5730*/  HMMA.16816.F32 R4, R140.reuse, R144, R4 ;  /* 0x000000908c04723c */ /* 0x044ff00000001804 */
[C---:B------:R-:W-:Y:S01]  /*5740*/  HMMA.16816.F32 R8, R140.reuse, R146, R8 ;  /* 0x000000928c08723c */ /* 0x040fe20000001808 */
[----:B------:R-:W2:Y:S07]  /*5750*/  LDSM.16.M88.4 R144, [R133+0xf100] ;  /* 0x00f100008590783b */ /* 0x000eae0000000200 */
        /* <DEDUP_REMOVED lines=8> */
[----:B------:R-:W4:Y:S05]  /*57e0*/  LDSM.16.M88.4 R140, [R181+0x4000] ;  /* 0x00400000b58c783b */ /* 0x000f2a0000000200 */
[----:B------:R-:W5:Y:S02]  /*57f0*/  LDSM.16.M88.4 R164, [R0+0xf100] ;  /* 0x00f1000000a4783b */ /* 0x000f640000000200 */
[C---:B---3--:R-:W-:Y:S08]  /*5800*/  HMMA.16816.F32 R4, R152.reuse, R168, R4 ;  /* 0x000000a89804723c */ /* 0x048ff00000001804 */
        /* <DEDUP_REMOVED lines=15> */
[C---:B------:R-:W-:Y:S08]  /*5900*/  HMMA.16816.F32 R12, R140.reuse, R160, R12 ;  /* 0x000000a08c0c723c */ /* 0x040ff0000000180c */
[C---:B------:R-:W-:Y:S01]  /*5910*/  HMMA.16816.F32 R16, R140.reuse, R162, R16 ;  /* 0x000000a28c10723c */ /* 0x040fe20000001810 */
[----:B------:R-:W-:Y:S07]  /*5920*/  LDSM.16.M88.4 R160, [R184+UR4+0x10100] ;  /* 0x01010004b8a0783b */ /* 0x000fee0008000200 */
[C---:B-----5:R-:W-:Y:S08]  /*5930*/  HMMA.16816.F32 R20, R140.reuse, R164, R20 ;  /* 0x000000a48c14723c */ /* 0x060ff00000001814 */
[C---:B------:R-:W-:Y:S01]  /*5940*/  HMMA.16816.F32 R24, R140.reuse, R166, R24 ;  /* 0x000000a68c18723c */ /* 0x040fe20000001818 */
[----:B------:R-:W-:Y:S07]  /*5950*/  LDSM.16.M88.4 R164, [R184+UR4+0x10900] ;  /* 0x01090004b8a4783b */ /* 0x000fee0008000200 */
[C---:B---3--:R-:W-:Y:S08]  /*5960*/  HMMA.16816.F32 R28, R140.reuse, R168, R28 ;  /* 0x000000a88c1c723c */ /* 0x048ff0000000181c */
[----:B------:R-:W-:Y:S01]  /*5970*/  HMMA.16816.F32 R32, R140, R170, R32 ;  /* 0x000000aa8c20723c */ /* 0x000fe20000001820 */
[----:B------:R-:W3:Y:S05]  /*5980*/  LDSM.16.M88.4 R140, [R187+0xf900] ;  /* 0x00f90000bb8c783b */ /* 0x000eea0000000200 */
[----:B------:R-:W-:Y:S02]  /*5990*/  LDSM.16.M88.4 R168, [R184+UR4+0x11900] ;  /* 0x01190004b8a8783b */ /* 0x000fe40008000200 */
[C---:B-1----:R-:W-:Y:S08]  /*59a0*/  HMMA.16816.F32 R4, R136.reuse, R144, R4 ;  /* 0x000000908804723c */ /* 0x042ff00000001804 */
[C---:B------:R-:W-:Y:S01]  /*59b0*/  HMMA.16816.F32 R8, R136.reuse, R146, R8 ;  /* 0x000000928808723c */ /* 0x040fe20000001808 */
[----:B------:R-:W1:Y:S07]  /*59c0*/  LDSM.16.M88.4 R144, [R184+UR4+0x11100] ;  /* 0x01110004b890783b */ /* 0x000e6e0008000200 */
[C---:B--2---:R-:W-:Y:S08]  /*59d0*/  HMMA.16816.F32 R12, R136.reuse, R152, R12 ;  /* 0x00000098880c723c */ /* 0x044ff0000000180c */
[C---:B------:R-:W-:Y:S01]  /*59e0*/  HMMA.16816.F32 R16, R136.reuse, R154, R16 ;  /* 0x0000009a8810723c */ /* 0x040fe20000001810 */
[----:B------:R-:W-:Y:S07]  /*59f0*/  LDSM.16.M88.4 R152, [R181+0x8000] ;  /* 0x00800000b598783b */ /* 0x000fee0000000200 */
[C---:B----4-:R-:W-:Y:S08]  /*5a00*/  HMMA.16816.F32 R20, R136.reuse, R148, R20 ;  /* 0x000000948814723c */ /* 0x050ff00000001814 */
[C---:B------:R-:W-:Y:S01]  /*5a10*/  HMMA.16816.F32 R24, R136.reuse, R150, R24 ;  /* 0x000000968818723c */ /* 0x040fe20000001818 */
[----:B------:R-:W-:Y:S07]  /*5a20*/  LDSM.16.M88.4 R148, [R133+0x11900] ;  /* 0x011900008594783b */ /* 0x000fee0000000200 */
[C---:B---3--:R-:W-:Y:S08]  /*5a30*/  HMMA.16816.F32 R28, R136.reuse, R140, R28 ;  /* 0x0000008c881c723c */ /* 0x048ff0000000181c */
[----:B------:R-:W-:Y:S01]  /*5a40*/  HMMA.16816.F32 R32, R136, R142, R32 ;  /* 0x0000008e8820723c */ /* 0x000fe20000001820 */
[----:B------:R-:W2:Y:S05]  /*5a50*/  LDSM.16.M88.4 R136, [R133+0x10900] ;  /* 0x010900008588783b */ /* 0x000eaa0000000200 */
[----:B------:R-:W3:Y:S02]  /*5a60*/  LDSM.16.M88.4 R140, [R133+0x11100] ;  /* 0x01110000858c783b */ /* 0x000ee40000000200 */
        /* <DEDUP_REMOVED lines=11> */
[----:B------:R-:W5:Y:S07]  /*5b20*/  LDSM.16.M88.4 R156, [R0+0x11100] ;  /* 0x01110000009c783b */ /* 0x000f6e0000000200 */
[C---:B------:R-:W-:Y:S08]  /*5b30*/  HMMA.16816.F32 R4, R172.reuse, R176, R4 ;  /* 0x000000b0ac04723c */ /* 0x040ff00000001804 */
[C---:B------:R-:W-:Y:S08]  /*5b40*/  HMMA.16816.F32 R8, R172.reuse, R178, R8 ;  /* 0x000000b2ac08723c */ /* 0x040ff00000001808 */
        /* <DEDUP_REMOVED lines=21> */
[C---:B----4-:R-:W-:Y:S08]  /*5ca0*/  HMMA.16816.F32 R12, R140.reuse, R160, R12 ;  /* 0x000000a08c0c723c */ /* 0x050ff0000000180c */
[C---:B------:R-:W-:Y:S08]  /*5cb0*/  HMMA.16816.F32 R16, R140.reuse, R162, R16 ;  /* 0x000000a28c10723c */ /* 0x040ff00000001810 */
[C---:B------:R-:W-:Y:S08]  /*5cc0*/  HMMA.16816.F32 R20, R140.reuse, R164, R20 ;  /* 0x000000a48c14723c */ /* 0x040ff00000001814 */
[C---:B------:R-:W-:Y:S08]  /*5cd0*/  HMMA.16816.F32 R24, R140.reuse, R166, R24 ;  /* 0x000000a68c18723c */ /* 0x040ff00000001818 */
[C---:B-1----:R-:W-:Y:S08]  /*5ce0*/  HMMA.16816.F32 R28, R140.reuse, R144, R28 ;  /* 0x000000908c1c723c */ /* 0x042ff0000000181c */
[----:B------:R-:W-:Y:S01]  /*5cf0*/  HMMA.16816.F32 R32, R140, R146, R32 ;  /* 0x000000928c20723c */ /* 0x000fe20000001820 */
[----:B------:R-:W-:-:S07]  /*5d00*/  @P0 BRA `(.L_x_2089) ;  /* 0x000001a000000947 */ /* 0x000fce0003800000 */
        /* <DEDUP_REMOVED lines=14> */
.L_x_2091:
[----:B------:R-:W-:Y:S04]  /*5df0*/  MOV R0, c[0x0][0x32c] ;  /* 0x0000cb0000007a02 */ /* 0x000fe80000000f00 */
[----:B------:R-:W-:Y:S11]  /*5e00*/  ISETP.NE.AND P0, PT, R0, 0x1, PT ;  /* 0x000000010000780c */ /* 0x000ff60003f05270 */
[----:B------:R-:W-:Y:S02]  /*5e10*/  @!UPT UIADD3 URZ, URZ, URZ, URZ ;  /* 0x0000003f3f3ff290 */ /* 0x000fe4000fffe03f */
[----:B------:R-:W-:Y:S05]  /*5e20*/  @P0 IMAD.HI.U32 R0, R133, c[0x0][0x330], RZ ;  /* 0x0000cc0085000a27 */ /* 0x000fea00078e00ff */
[----:B------:R-:W-:Y:S02]  /*5e30*/  @P0 SHF.R.U32.HI R133, RZ, c[0x0][0x334], R0 ;  /* 0x0000cd00ff850a19 */ /* 0x000fe40000011600 */
.L_x_2092:
[----:B------:R-:W-:Y:S05]  /*5e40*/  BSYNC B0 ;  /* 0x0000000000007941 */ /* 0x000fea0003800000 */
.L_x_2090:
[----:B------:R-:W-:Y:S04]  /*5e50*/  IMAD.MOV.U32 R0, RZ, RZ, c[0x0][0x32c] ;  /* 0x0000cb00ff007624 */ /* 0x000fe800078e00ff */
[----:B------:R-:W-:Y:S04]  /*5e60*/  IMAD R0, R133, R0, -UR6 ;  /* 0x8000000685007e24 */ /* 0x000fe8000f8e0200 */
[----:B------:R-:W-:Y:S05]  /*5e70*/  IMAD.IADD R133, R0, 0x1, -R197 ;  /* 0x0000000100857824 */ /* 0x000fea00078e0ac5 */
[----:B------:R-:W-:Y:S02]  /*5e80*/  IADD3 R0, R133, c[0x0][0x32c], RZ ;  /* 0x0000cb0085007a10 */ /* 0x000fe40007ffe0ff */
[----:B------:R-:W-:Y:S02]  /*5e90*/  IMNMX R216, R216, R133, !PT ;  /* 0x00000085d8d87217 */ /* 0x000fe40007800200 */
[----:B------:R-:W-:Y:S02]  /*5ea0*/  IMNMX R217, R217, R0, PT ;  /* 0x00000000d9d97217 */ /* 0x000fe40003800200 */
.L_x_2089:
[----:B------:R-:W-:Y:S01]  /*5eb0*/  UISETP.GT.AND UP0, UPT, UR17, -0x1, UPT ;  /* 0xffffffff1100788c */ /* 0x000fe2000bf04270 */
[----:B------:R-:W1:Y:S05]  /*5ec0*/  SHFL.IDX PT, R2, R213, 0x1, 0x1c1f ;  /* 0x003c1f00d5027f89 */ /* 0x000e6a00000e0000 */
        /* <DEDUP_REMOVED lines=67> */
.L_x_2095:
[----:B------:R-:W-:Y:S04]  /*6300*/  MOV R2, c[0x0][0x32c] ;  /* 0x0000cb0000027a02 */ /* 0x000fe80000000f00 */
[----:B------:R-:W-:Y:S11]  /*6310*/  ISETP.NE.AND P4, PT, R2, 0x1, PT ;  /* 0x000000010200780c */ /* 0x000ff60003f85270 */
[----:B------:R-:W-:Y:S02]  /*6320*/  @!UPT UIADD3 URZ, URZ, URZ, URZ ;  /* 0x0000003f3f3ff290 */ /* 0x000fe4000fffe03f */
[----:B------:R-:W-:Y:S05]  /*6330*/  @P4 IMAD.HI.U32 R2, R13, c[0x0][0x330], RZ ;  /* 0x0000cc000d024a27 */ /* 0x000fea00078e00ff */
[----:B------:R-:W-:Y:S02]  /*6340*/  @P4 SHF.R.U32.HI R13, RZ, c[0x0][0x334], R2 ;  /* 0x0000cd00ff0d4a19 */ /* 0x000fe40000011602 */
.L_x_2096:
[----:B------:R-:W-:Y:S05]  /*6350*/  BSYNC B0 ;  /* 0x0000000000007941 */ /* 0x000fea0003800000 */
.L_x_2094:
[----:B------:R-:W-:Y:S04]  /*6360*/  IMAD.MOV.U32 R2, RZ, RZ, c[0x0][0x32c] ;  /* 0x0000cb00ff027624 */ /* 0x000fe800078e00ff */
[----:B------:R-:W-:Y:S04]  /*6370*/  IMAD R2, R13, R2, -UR6 ;  /* 0x800000060d027e24 */ /* 0x000fe8000f8e0202 */
[----:B------:R-:W-:Y:S05]  /*6380*/  IMAD.IADD R17, R2, 0x1, -R197 ;  /* 0x0000000102117824 */ /* 0x000fea00078e0ac5 */
[----:B------:R-:W-:Y:S02]  /*6390*/  IADD3 R13, R17, c[0x0][0x32c], RZ ;  /* 0x0000cb00110d7a10 */ /* 0x000fe40007ffe0ff */
[----:B------:R-:W-:Y:S02]  /*63a0*/  IMNMX R214, R214, R17, !PT ;  /* 0x00000011d6d67217 */ /* 0x000fe40007800200 */
[----:B------:R-:W-:Y:S02]  /*63b0*/  IMNMX R0, R0, R13, PT ;  /* 0x0000000d00007217 */ /* 0x000fe40003800200 */
.L_x_2093:
[----:B------:R-:W-:Y:S01]  /*63c0*/  FMNMX.FTZ R2, R137, R132, !PT ;  /* 0x0000008489027209 */ /* 0x000fe20007810000 */
[----:B------:R-:W-:Y:S04]  /*63d0*/  DEPBAR.LE SB0, 0x2 ;  /* 0x000080800000791a */ /* 0x000fe80000000000 */
[----:B------:R-:W-:Y:S01]  /*63e0*/  BAR.SYNC.DEFER_BLOCKING 0x0 ;  /* 0x0000000000007b1d */ /* 0x000fe20000010000 */
[----:B------:R-:W-:Y:S01]  /*63f0*/  ISETP.GT.AND P6, PT, R214, RZ, P0 ;  /* 0x000000ffd600720c */ /* 0x000fe200007c4270 */
[----:B------:R-:W-:Y:S01]  /*6400*/  UIADD3 UR22, UR17, -0x2, URZ ;  /* 0xfffffffe11167890 */ /* 0x000fe2000fffe03f */
[----:B------:R-:W-:Y:S02]  /*6410*/  FMNMX.FTZ R2, R133, R2, !PT ;  /* 0x0000000285027209 */ /* 0x000fe40007810000 */
[----:B------:R-:W-:Y:S01]  /*6420*/  ISETP.LT.OR P6, PT, R0, 0x1, P6 ;  /* 0x000000010000780c */ /* 0x000fe200037c1670 */
[----:B------:R-:W-:Y:S01]  /*6430*/  UISETP.GE.AND UP1, UPT, UR22, UR10, UPT ;  /* 0x0000000a1600728c */ /* 0x000fe2000bf26270 */
[----:B------:R-:W-:Y:S02]  /*6440*/  ISETP.GT.AND P5, PT, R214, 0x1, P0 ;  /* 0x00000001d600780c */ /* 0x000fe400007a4270 */
[----:B------:R-:W-:Y:S02]  /*6450*/  FMNMX.FTZ R2, R5, R2, !PT ;  /* 0x0000000205027209 */ /* 0x000fe40007810000 */
[----:B------:R-:W-:Y:S02]  /*6460*/  FSEL R12, R6, -INF , !P6 ;  /* 0xff800000060c7808 */ /* 0x000fe40007000000 */
[----:B------:R-:W-:Y:S02]  /*6470*/  ISETP.LT.OR P5, PT, R0, 0x2, P5 ;  /* 0x000000020000780c */ /* 0x000fe40002fa1670 */
[----:B------:R-:W-:Y:S02]  /*6480*/  ISETP.GT.AND P4, PT, R214, 0x8, P0 ;  /* 0x00000008d600780c */ /* 0x000fe40000784270 */
[----:B------:R-:W-:Y:S01]  /*6490*/  FMNMX.FTZ R2, R9, R2, !PT ;  /* 0x0000000209027209 */ /* 0x000fe20007810000 */
[----:B------:R-:W-:Y:S01]  /*64a0*/  @UP1 USHF.R.S32.HI UR23, URZ, 0x1f, UR22 ;  /* 0x0000001f3f171899 */ /* 0x000fe20008011416 */
[----:B------:R-:W-:Y:S02]  /*64b0*/  FSEL R8, R7, -INF , !P5 ;  /* 0xff80000007087808 */ /* 0x000fe40006800000 */
[----:B------:R-:W-:Y:S02]  /*64c0*/  FMNMX.FTZ R7, R12, R3, !PT ;  /* 0x000000030c077209 */ /* 0x000fe40007810000 */
[----:B------:R-:W-:Y:S02]  /*64d0*/  ISETP.LT.OR P4, PT, R0, 0x9, P4 ;  /* 0x000000090000780c */ /* 0x000fe40002781670 */
[----:B------:R-:W-:Y:S02]  /*64e0*/  ISETP.GT.AND P6, PT, R214, 0x9, P0 ;  /* 0x00000009d600780c */ /* 0x000fe400007c4270 */
[----:B------:R-:W-:Y:S02]  /*64f0*/  FMNMX.FTZ R2, R165, R2, !PT ;  /* 0x00000002a5027209 */ /* 0x000fe40007810000 */
[----:B------:R-:W-:Y:S02]  /*6500*/  ISETP.LT.OR P6, PT, R0, 0xa, P6 ;  /* 0x0000000a0000780c */ /* 0x000fe400037c1670 */
[----:B------:R-:W-:Y:S02]  /*6510*/  FSEL R10, R10, -INF , !P4 ;  /* 0xff8000000a0a7808 */ /* 0x000fe40006000000 */
[----:B------:R-:W-:Y:S02]  /*6520*/  FMNMX.FTZ R7, R8, R7, !PT ;  /* 0x0000000708077209 */ /* 0x000fe40007810000 */
[C---:B------:R-:W-:Y:S02]  /*6530*/  ISETP.GT.AND P5, PT, R214.reuse, 0x10, P0 ;  /* 0x00000010d600780c */ /* 0x040fe400007a4270 */
        /* <DEDUP_REMOVED lines=13> */
[C---:B------:R-:W-:Y:S02]  /*6610*/  ISETP.LT.OR P5, PT, R0.reuse, 0x19, P5 ;  /* 0x000000190000780c */ /* 0x040fe40002fa1670 */
[----:B------:R-:W-:Y:S02]  /*6620*/  ISETP.LT.OR P4, PT, R0, 0x1a, P4 ;  /* 0x0000001a0000780c */ /* 0x000fe40002781670 */
[----:B------:R-:W-:Y:S02]  /*6630*/  FMNMX.FTZ R11, R172, R7, !PT ;  /* 0x00000007ac0b7209 */ /* 0x000fe40007810000 */
[----:B------:R-:W-:Y:S02]  /*6640*/  FMNMX.FTZ R2, R177, R2, !PT ;  /* 0x00000002b1027209 */ /* 0x000fe40007810000 */
[----:B------:R-:W-:Y:S02]  /*6650*/  FSEL R142, R18, -INF , !P5 ;  /* 0xff800000128e7808 */ /* 0x000fe40006800000 */
[----:B------:R-:W-:Y:S02]  /*6660*/  FSEL R140, R19, -INF , !P4 ;  /* 0xff800000138c7808 */ /* 0x000fe40006000000 */
[----:B------:R-:W-:Y:S02]  /*6670*/  FMNMX.FTZ R11, R170, R11, !PT ;  /* 0x0000000baa0b7209 */ /* 0x000fe40007810000 */
[----:B------:R-:W-:Y:S02]  /*6680*/  ISETP.GT.AND P4, PT, R214, 0x20, P0 ;  /* 0x00000020d600780c */ /* 0x000fe40000784270 */
[----:B------:R-:W-:Y:S02]  /*6690*/  FMNMX.FTZ R2, R175, R2, !PT ;  /* 0x00000002af027209 */ /* 0x000fe40007810000 */
        /* <DEDUP_REMOVED lines=10> */
[----:B------:R-:W-:Y:S02]  /*6740*/  ISETP.LT.OR P5, PT, R0, 0x29, P5 ;  /* 0x000000290000780c */ /* 0x000fe40002fa1670 */
[----:B------:R-:W-:Y:S02]  /*6750*/  FMNMX.FTZ R11, R178, R11, !PT ;  /* 0x0000000bb20b7209 */ /* 0x000fe40007810000 */
[----:B------:R-:W-:Y:S02]  /*6760*/  ISETP.GT.AND P4, PT, R214, 0x29, P0 ;  /* 0x00000029d600780c */ /* 0x000fe40000784270 */
[----:B------:R-:W-:Y:S02]  /*6770*/  FMNMX.FTZ R2, R153, R2, !PT ;  /* 0x0000000299027209 */ /* 0x000fe40007810000 */
[----:B------:R-:W-:Y:S02]  /*6780*/  ISETP.LT.OR P4, PT, R0, 0x2a, P4 ;  /* 0x0000002a0000780c */ /* 0x000fe40002781670 */
[----:B------:R-:W-:Y:S02]  /*6790*/  FSEL R174, R26, -INF , !P5 ;  /* 0xff8000001aae7808 */ /* 0x000fe40006800000 */
[----:B------:R-:W-:Y:S02]  /*67a0*/  ISETP.GT.AND P6, PT, R214, 0x30, P0 ;  /* 0x00000030d600780c */ /* 0x000fe400007c4270 */
[----:B------:R-:W-:Y:S02]  /*67b0*/  FMNMX.FTZ R11, R176, R11, !PT ;  /* 0x0000000bb00b7209 */ /* 0x000fe40007810000 */
        /* <DEDUP_REMOVED lines=14> */
[----:B------:R-:W-:Y:S01]  /*68a0*/  ISETP.LT.OR P4, PT, R0, 0x39, P4 ;  /* 0x000000390000780c */ /* 0x000fe20002781670 */
[----:B------:R-:W-:Y:S01]  /*68b0*/  ULDC.64 UR6, c[0x0][0x1e0] ;  /* 0x0000780000067ab9 */ /* 0x000fe20000000a00 */
[----:B------:R-:W-:Y:S02]  /*68c0*/  ISETP.GT.AND P0, PT, R214, 0x39, P0 ;  /* 0x00000039d600780c */ /* 0x000fe40000704270 */
[----:B------:R-:W-:Y:S02]  /*68d0*/  FSEL R146, R34, -INF , !P4 ;  /* 0xff80000022927808 */ /* 0x000fe40006000000 */
[----:B------:R-:W-:Y:S01]  /*68e0*/  FMNMX.FTZ R11, R148, R11, !PT ;  /* 0x0000000b940b7209 */ /* 0x000fe20007810000 */
[----:B------:R-:W-:Y:S01]  /*68f0*/  LDSM.16.MT88.4 R28, [R134+UR4+0x100] ;  /* 0x00010004861c783b */ /* 0x000fe20008004200 */
[----:B------:R-:W-:Y:S01]  /*6900*/  ISETP.LT.OR P0, PT, R0, 0x3a, P0 ;  /* 0x0000003a0000780c */ /* 0x000fe20000701670 */
[----:B------:R-:W-:Y:S01]  /*6910*/  @UP1 UIMAD UR23, UR23, UR6, URZ ;  /* 0x00000006171712a4 */ /* 0x000fe2000f8e023f */
[----:B------:R-:W-:Y:S01]  /*6920*/  FMNMX.FTZ R15, R146, R11, !PT ;  /* 0x0000000b920f7209 */ /* 0x000fe20007810000 */
[----:B------:R-:W-:Y:S01]  /*6930*/  @UP1 UIMAD.WIDE.U32 UR24, UR22, UR6, URZ ;  /* 0x00000006161812a5 */ /* 0x000fe2000f8e003f */
[----:B------:R-:W-:Y:S01]  /*6940*/  FSEL R144, R35, -INF , !P0 ;  /* 0xff80000023907808 */ /* 0x000fe20004000000 */
[----:B------:R-:W-:Y:S01]  /*6950*/  @UP1 UIMAD UR23, UR22, UR7, UR23 ;  /* 0x00000007161712a4 */ /* 0x000fe2000f8e0217 */
[----:B------:R-:W-:Y:S01]  /*6960*/  IADD3 R16, R134, UR4, RZ ;  /* 0x0000000486107c10 */ /* 0x000fe2000fffe0ff */
[----:B------:R-:W-:Y:S01]  /*6970*/  @UP1 USHF.L.U32 UR6, UR24, 0x6, URZ ;  /* 0x0000000618061899 */ /* 0x000fe2000800063f */
[----:B------:R-:W-:Y:S01]  /*6980*/  FMNMX.FTZ R13, R144, R15, !PT ;  /* 0x0000000f900d7209 */ /* 0x000fe20007810000 */
[----:B------:R-:W-:Y:S01]  /*6990*/  @UP1 UIADD3 UR23, UR25, UR23, URZ ;  /* 0x0000001719171290 */ /* 0x000fe2000fffe03f */
[----:B------:R-:W-:Y:S01]  /*69a0*/  IADD3 R156, R183, R16, RZ ;  /* 0x00000010b79c7210 */ /* 0x000fe20007ffe0ff */
[----:B------:R-:W-:Y:S02]  /*69b0*/  @UP1 UIADD3 UR7, UP0, UR14, UR6, URZ ;  /* 0x000000060e071290 */ /* 0x000fe4000ff1e03f */
[----:B------:R-:W2:Y:S01]  /*69c0*/  SHFL.BFLY PT, R0, R13, 0x2, 0x1f ;  /* 0x0c401f000d007f89 */ /* 0x000ea200000e0000 */
[----:B------:R-:W-:Y:S01]  /*69d0*/  @UP1 USHF.L.U64.HI UR23, UR24, 0x6, UR23 ;  /* 0x0000000618171899 */ /* 0x000fe20008010217 */
[----:B-1----:R-:W-:Y:S06]  /*69e0*/  FMNMX.FTZ R4, R7, R2, !PT ;  /* 0x0000000207047209 */ /* 0x002fec0007810000 */
[----:B------:R-:W1:Y:S01]  /*69f0*/  SHFL.BFLY PT, R11, R4, 0x1, 0x1f ;  /* 0x0c201f00040b7f89 */ /* 0x000e6200000e0000 */
[----:B--2---:R-:W-:Y:S07]  /*6a00*/  FMNMX.FTZ R7, R13, R0, !PT ;  /* 0x000000000d077209 */ /* 0x004fee0007810000 */
[----:B------:R-:W2:Y:S01]  /*6a10*/  SHFL.BFLY PT, R0, R7, 0x1, 0x1f ;  /* 0x0c201f0007007f89 */ /* 0x000ea200000e0000 */
[----:B-1----:R-:W-:Y:S04]  /*6a20*/  FMNMX.FTZ R2, R4, R11, !PT ;  /* 0x0000000b04027209 */ /* 0x002fe80007810000 */
[C---:B------:R-:W-:Y:S01]  /*6a30*/  FSETP.NEU.FTZ.AND P0, PT, R2.reuse, -INF , PT ;  /* 0xff8000000200780b */ /* 0x040fe20003f1d000 */
[----:B------:R-:W-:Y:S05]  /*6a40*/  FMUL.FTZ R152, R2, c[0x0][0x2d0] ;  /* 0x0000b40002987a20 */ /* 0x000fea0000410000 */
[----:B------:R-:W-:Y:S05]  /*6a50*/  FSEL R152, R152, RZ, P0 ;  /* 0x000000ff98987208 */ /* 0x000fea0000000000 */
[--C-:B------:R-:W-:Y:S01]  /*6a60*/  FFMA.FTZ R158, R5, c[0x0][0x2d0], -R152.reuse ;  /* 0x0000b400059e7a23 */ /* 0x100fe20000010898 */
[----:B------:R-:W-:Y:S01]  /*6a70*/  FSEL R5, R2, RZ, P0 ;  /* 0x000000ff02057208 */ /* 0x000fe20000000000 */
[--C-:B------:R-:W-:Y:S02]  /*6a80*/  FFMA.FTZ R164, R137, c[0x0][0x2d0], -R152.reuse ;  /* 0x0000b40089a47a23 */ /* 0x100fe40000010898 */
[----:B------:R-:W-:Y:S01]  /*6a90*/  FFMA.FTZ R163, R133, c[0x0][0x2d0], -R152 ;  /* 0x0000b40085a37a23 */ /* 0x000fe20000010898 */
[----:B--2---:R-:W-:Y:S01]  /*6aa0*/  FMNMX.FTZ R0, R7, R0, !PT ;  /* 0x0000000007007209 */ /* 0x004fe20007810000 */
[----:B------:R-:W-:Y:S02]  /*6ab0*/  FADD.FTZ R4, -R5, R132 ;  /* 0x0000008405047221 */ /* 0x000fe40000010100 */
[----:B------:R-:W-:Y:S01]  /*6ac0*/  MUFU.EX2 R164, R164 ;  /* 0x000000a400a47308 */ /* 0x000fe20000000800 */
[--C-:B------:R-:W-:Y:S01]  /*6ad0*/  FFMA.FTZ R159, R9, c[0x0][0x2d0], -R152.reuse ;  /* 0x0000b400099f7a23 */ /* 0x100fe20000010898 */
[C---:B------:R-:W-:Y:S01]  /*6ae0*/  FSETP.NEU.FTZ.AND P0, PT, R0.reuse, -INF , PT ;  /* 0xff8000000000780b */ /* 0x040fe20003f1d000 */
[----:B------:R-:W-:Y:S02]  /*6af0*/  FMUL.FTZ R145, R0, c[0x0][0x2d0] ;  /* 0x0000b40000917a20 */ /* 0x000fe40000410000 */
[----:B------:R-:W-:Y:S01]  /*6b00*/  FMUL.FTZ R132, R4, c[0x0][0x2d0] ;  /* 0x0000b40004847a20 */ /* 0x000fe20000410000 */
[----:B------:R-:W-:Y:S01]  /*6b10*/  FSEL R4, R0, RZ, P0 ;  /* 0x000000ff00047208 */ /* 0x000fe20000000000 */
[--C-:B------:R-:W-:Y:S01]  /*6b20*/  FFMA.FTZ R168, R141, c[0x0][0x2d0], -R152.reuse ;  /* 0x0000b4008da87a23 */ /* 0x100fe20000010898 */
[----:B------:R-:W-:Y:S01]  /*6b30*/  FSEL R145, R145, RZ, P0 ;  /* 0x000000ff91917208 */ /* 0x000fe20000000000 */
[--C-:B------:R-:W-:Y:S01]  /*6b40*/  FFMA.FTZ R216, R155, c[0x0][0x2d0], -R152.reuse ;  /* 0x0000b4009bd87a23 */ /* 0x100fe20000010898 */
[----:B------:R-:W1:Y:S01]  /*6b50*/  MUFU.EX2 R163, R163 ;  /* 0x000000a300a37308 */ /* 0x000e620000000800 */
[----:B------:R-:W-:Y:S01]  /*6b60*/  FADD.FTZ R4, -R4, R3 ;  /* 0x0000000304047221 */ /* 0x000fe20000010100 */
[----:B------:R-:W-:Y:S01]  /*6b70*/  PLOP3.LUT P0, PT, PT, PT, UP1, 0x80, 0x0 ;  /* 0x000000000000781c */ /* 0x000fe20003f0f018 */
[--C-:B------:R-:W-:Y:S02]  /*6b80*/  FFMA.FTZ R162, R12, c[0x0][0x2d0], -R145.reuse ;  /* 0x0000b4000ca27a23 */ /* 0x100fe40000010891 */
[----:B------:R-:W2:Y:S01]  /*6b90*/  LDSM.16.MT88.4 R12, [R135+UR4+0x100] ;  /* 0x00010004870c783b */ /* 0x000ea20008004200 */
[--C-:B------:R-:W-:Y:S02]  /*6ba0*/  FFMA.FTZ R161, R8, c[0x0][0x2d0], -R145.reuse ;  /* 0x0000b40008a17a23 */ /* 0x100fe40000010891 */
[--C-:B------:R-:W-:Y:S02]  /*6bb0*/  FFMA.FTZ R157, R10, c[0x0][0x2d0], -R145.reuse ;  /* 0x0000b4000a9d7a23 */ /* 0x100fe40000010891 */
[--C-:B------:R-:W-:Y:S01]  /*6bc0*/  FFMA.FTZ R160, R6, c[0x0][0x2d0], -R145.reuse ;  /* 0x0000b40006a07a23 */ /* 0x100fe20000010891 */
[----:B------:R-:W3:Y:S01]  /*6bd0*/  MUFU.EX2 R132, R132 ;  /* 0x0000008400847308 */ /* 0x000ee20000000800 */
[----:B------:R-:W-:Y:S01]  /*6be0*/  FMUL.FTZ R3, R4, c[0x0][0x2d0] ;  /* 0x0000b40004037a20 */ /* 0x000fe20000410000 */
[----:B------:R-:W-:Y:S01]  /*6bf0*/  IADD3 R4, R135, UR4, RZ ;  /* 0x0000000487047c10 */ /* 0x000fe2000fffe0ff */
[--C-:B------:R-:W-:Y:S02]  /*6c00*/  FFMA.FTZ R171, R142, c[0x0][0x2d0], -R145.reuse ;  /* 0x0000b4008eab7a23 */ /* 0x100fe40000010891 */
[--C-:B------:R-:W-:Y:S01]  /*6c10*/  FFMA.FTZ R179, R154, c[0x0][0x2d0], -R145.reuse ;  /* 0x0000b4009ab37a23 */ /* 0x100fe20000010891 */
[----:B------:R-:W-:Y:S01]  /*6c20*/  IADD3 R133, R183, R4, RZ ;  /* 0x00000004b7857210 */ /* 0x000fe20007ffe0ff */
[--C-:B------:R-:W-:Y:S02]  /*6c30*/  FFMA.FTZ R187, R151, c[0x0][0x2d0], -R152.reuse ;  /* 0x0000b40097bb7a23 */ /* 0x100fe40000010898 */
[--C-:B------:R-:W-:Y:S01]  /*6c40*/  FFMA.FTZ R213, R149, c[0x0][0x2d0], -R152.reuse ;  /* 0x0000b40095d57a23 */ /* 0x100fe20000010898 */
[----:B------:R-:W4:Y:S01]  /*6c50*/  MUFU.EX2 R3, R3 ;  /* 0x0000000300037308 */ /* 0x000f220000000800 */
[----:B------:R-:W5:Y:S01]  /*6c60*/  LDSM.16.MT88.4 R20, [R133+0x100] ;  /* 0x000100008514783b */ /* 0x000f620000004200 */
[--C-:B------:R-:W-:Y:S01]  /*6c70*/  FFMA.FTZ R215, R150, c[0x0][0x2d0], -R145.reuse ;  /* 0x0000b40096d77a23 */ /* 0x100fe20000010891 */
[----:B-1----:R-:W-:Y:S01]  /*6c80*/  F2FP.PACK_AB R136, R163, R164 ;  /* 0x000000a4a388723e */ /* 0x002fe200000000ff */
[--C-:B------:R-:W-:Y:S02]  /*6c90*/  FFMA.FTZ R220, R148, c[0x0][0x2d0], -R145.reuse ;  /* 0x0000b40094dc7a23 */ /* 0x100fe40000010891 */
[--C-:B------:R-:W-:Y:S02]  /*6ca0*/  FFMA.FTZ R217, R146, c[0x0][0x2d0], -R145.reuse ;  /* 0x0000b40092d97a23 */ /* 0x100fe40000010891 */
[--C-:B------:R-:W-:Y:S01]  /*6cb0*/  FFMA.FTZ R165, R165, c[0x0][0x2d0], -R152.reuse ;  /* 0x0000b400a5a57a23 */ /* 0x100fe20000010898 */
[----:B------:R-:W-:Y:S01]  /*6cc0*/  LDSM.16.MT88.4 R148, [R133+0x3900] ;  /* 0x003900008594783b */ /* 0x000fe20000004200 */
[----:B------:R-:W-:Y:S01]  /*6cd0*/  MUFU.EX2 R158, R158 ;  /* 0x0000009e009e7308 */ /* 0x000fe20000000800 */
[--C-:B------:R-:W-:Y:S02]  /*6ce0*/  FFMA.FTZ R166, R167, c[0x0][0x2d0], -R152.reuse ;  /* 0x0000b400a7a67a23 */ /* 0x100fe40000010898 */
[--C-:B------:R-:W-:Y:S02]  /*6cf0*/  FFMA.FTZ R167, R143, c[0x0][0x2d0], -R152.reuse ;  /* 0x0000b4008fa77a23 */ /* 0x100fe40000010898 */
[C---:B---3--:R-:W-:Y:S02]  /*6d00*/  FMUL.FTZ R4, R132.reuse, R128 ;  /* 0x0000008084047220 */ /* 0x048fe40000410000 */
[C---:B------:R-:W-:Y:S02]  /*6d10*/  FMUL.FTZ R5, R132.reuse, R129 ;  /* 0x0000008184057220 */ /* 0x040fe40000410000 */
[C---:B------:R-:W-:Y:S01]  /*6d20*/  FMUL.FTZ R8, R132.reuse, R124 ;  /* 0x0000007c84087220 */ /* 0x040fe20000410000 */
[----:B------:R-:W1:Y:S01]  /*6d30*/  MUFU.EX2 R159, R159 ;  /* 0x0000009f009f7308 */ /* 0x000e620000000800 */
[C---:B------:R-:W-:Y:S02]  /*6d40*/  FMUL.FTZ R9, R132.reuse, R125 ;  /* 0x0000007d84097220 */ /* 0x040fe40000410000 */
[C---:B------:R-:W-:Y:S02]  /*6d50*/  FMUL.FTZ R16, R132.reuse, R104 ;  /* 0x0000006884107220 */ /* 0x040fe40000410000 */
[C---:B----4-:R-:W-:Y:S02]  /*6d60*/  FMUL.FTZ R6, R3.reuse, R130 ;  /* 0x0000008203067220 */ /* 0x050fe40000410000 */
[C---:B------:R-:W-:Y:S02]  /*6d70*/  FMUL.FTZ R7, R3.reuse, R131 ;  /* 0x0000008303077220 */ /* 0x040fe40000410000 */
[C---:B------:R-:W-:Y:S01]  /*6d80*/  FMUL.FTZ R10, R3.reuse, R126 ;  /* 0x0000007e030a7220 */ /* 0x040fe20000410000 */
[----:B------:R-:W-:Y:S01]  /*6d90*/  MUFU.EX2 R162, R162 ;  /* 0x000000a200a27308 */ /* 0x000fe20000000800 */
[C---:B------:R-:W-:Y:S01]  /*6da0*/  FMUL.FTZ R11, R3.reuse, R127 ;  /* 0x0000007f030b7220 */ /* 0x040fe20000410000 */
[----:B------:R-:W-:Y:S01]  /*6db0*/  LDSM.16.MT88.4 R128, [R133+0x2900] ;  /* 0x002900008580783b */ /* 0x000fe20000004200 */
[C---:B------:R-:W-:Y:S02]  /*6dc0*/  FMUL.FTZ R17, R132.reuse, R105 ;  /* 0x0000006984117220 */ /* 0x040fe40000410000 */
[C---:B------:R-:W-:Y:S02]  /*6dd0*/  FMUL.FTZ R18, R3.reuse, R106 ;  /* 0x0000006a03127220 */ /* 0x040fe40000410000 */
[----:B------:R-:W-:Y:S02]  /*6de0*/  FMUL.FTZ R19, R3, R107 ;  /* 0x0000006b03137220 */ /* 0x000fe40000410000 */
[C---:B------:R-:W-:Y:S01]  /*6df0*/  FMUL.FTZ R24, R132.reuse, R112 ;  /* 0x0000007084187220 */ /* 0x040fe20000410000 */
[----:B------:R-:W3:Y:S01]  /*6e00*/  MUFU.EX2 R161, R161 ;  /* 0x000000a100a17308 */ /* 0x000ee20000000800 */
[----:B------:R-:W-:Y:S01]  /*6e10*/  LDSM.16.MT88.4 R104, [R135+UR4+0x2100] ;  /* 0x002100048768783b */ /* 0x000fe20008004200 */
[C---:B------:R-:W-:Y:S01]  /*6e20*/  FMUL.FTZ R25, R132.reuse, R113 ;  /* 0x0000007184197220 */ /* 0x040fe20000410000 */
[----:B-1----:R-:W-:Y:S01]  /*6e30*/  F2FP.PACK_AB R138, R159, R158 ;  /* 0x0000009e9f8a723e */ /* 0x002fe200000000ff */
[C---:B------:R-:W-:Y:S02]  /*6e40*/  FMUL.FTZ R26, R3.reuse, R114 ;  /* 0x00000072031a7220 */ /* 0x040fe40000410000 */
[C---:B------:R-:W-:Y:S02]  /*6e50*/  FMUL.FTZ R27, R3.reuse, R115 ;  /* 0x00000073031b7220 */ /* 0x040fe40000410000 */
[C---:B------:R-:W-:Y:S02]  /*6e60*/  FMUL.FTZ R32, R132.reuse, R120 ;  /* 0x0000007884207220 */ /* 0x040fe40000410000 */
        /* <DEDUP_REMOVED lines=8> */
[----:B------:R-:W-:Y:S01]  /*6ef0*/  LDSM.16.MT88.4 R120, [R156+0x900] ;  /* 0x000900009c78783b */ /* 0x000fe20000004200 */
[----:B------:R-:W-:Y:S01]  /*6f00*/  FMUL.FTZ R38, R3, R38 ;  /* 0x0000002603267220 */ /* 0x000fe20000410000 */
[----:B---3--:R-:W-:Y:S01]  /*6f10*/  F2FP.PACK_AB R137, R161, R162 ;  /* 0x000000a2a189723e */ /* 0x008fe200000000ff */
[C---:B------:R-:W-:Y:S02]  /*6f20*/  FMUL.FTZ R39, R3.reuse, R39 ;  /* 0x0000002703277220 */ /* 0x040fe40000410000 */
[C---:B------:R-:W-:Y:S03]  /*6f30*/  FMUL.FTZ R40, R132.reuse, R40 ;  /* 0x0000002884287220 */ /* 0x040fe60000410000 */
[----:B------:R-:W-:Y:S01]  /*6f40*/  LDSM.16.MT88.4 R124, [R135+UR4+0x2900] ;  /* 0x00290004877c783b */ /* 0x000fe20008004200 */
[C---:B------:R-:W-:Y:S01]  /*6f50*/  FMUL.FTZ R41, R132.reuse, R41 ;  /* 0x0000002984297220 */ /* 0x040fe20000410000 */
[----:B------:R-:W-:Y:S01]  /*6f60*/  MUFU.EX2 R165, R165 ;  /* 0x000000a500a57308 */ /* 0x000fe20000000800 */
[C---:B------:R-:W-:Y:S02]  /*6f70*/  FMUL.FTZ R42, R3.reuse, R42 ;  /* 0x0000002a032a7220 */ /* 0x040fe40000410000 */
[C---:B------:R-:W-:Y:S02]  /*6f80*/  FMUL.FTZ R43, R3.reuse, R43 ;  /* 0x0000002b032b7220 */ /* 0x040fe40000410000 */
[C---:B------:R-:W-:Y:S02]  /*6f90*/  FMUL.FTZ R44, R132.reuse, R44 ;  /* 0x0000002c842c7220 */ /* 0x040fe40000410000 */
[----:B------:R-:W-:Y:S02]  /*6fa0*/  FMUL.FTZ R45, R132, R45 ;  /* 0x0000002d842d7220 */ /* 0x000fe40000410000 */
[C---:B------:R-:W-:Y:S01]  /*6fb0*/  FMUL.FTZ R46, R3.reuse, R46 ;  /* 0x0000002e032e7220 */ /* 0x040fe20000410000 */
[----:B------:R-:W3:Y:S01]  /*6fc0*/  MUFU.EX2 R166, R166 ;  /* 0x000000a600a67308 */ /* 0x000ee20000000800 */
[C---:B------:R-:W-:Y:S01]  /*6fd0*/  FMUL.FTZ R47, R3.reuse, R47 ;  /* 0x0000002f032f7220 */ /* 0x040fe20000410000 */
[----:B-1----:R-:W-:Y:S01]  /*6fe0*/  F2FP.PACK_AB R139, R160, R157 ;  /* 0x0000009da08b723e */ /* 0x002fe200000000ff */
[C---:B------:R-:W-:Y:S02]  /*6ff0*/  FMUL.FTZ R48, R132.reuse, R48 ;  /* 0x0000003084307220 */ /* 0x040fe40000410000 */
[C---:B------:R-:W-:Y:S02]  /*7000*/  FMUL.FTZ R49, R132.reuse, R49 ;  /* 0x0000003184317220 */ /* 0x040fe40000410000 */
[C---:B------:R-:W-:Y:S02]  /*7010*/  FMUL.FTZ R50, R3.reuse, R50 ;  /* 0x0000003203327220 */ /* 0x040fe40000410000 */
[C---:B--2---:R-:W-:Y:S01]  /*7020*/  HMMA.16816.F32 R4, R136.reuse, R12, R4 ;  /* 0x0000000c8804723c */ /* 0x044fe20000001804 */
        /* <DEDUP_REMOVED lines=13> */
[C---:B-----5:R-:W-:Y:S03]  /*7100*/  HMMA.16816.F32 R12, R136.reuse, R20, R12 ;  /* 0x00000014880c723c */ /* 0x060fe6000000180c */
        /* <DEDUP_REMOVED lines=10> */
[----:B------:R-:W2:Y:S01]  /*71b0*/  LDSM.16.MT88.4 R108, [R133+0x2100] ;  /* 0x00210000856c783b */ /* 0x000ea20000004200 */
        /* <DEDUP_REMOVED lines=14> */
[----:B------:R-:W-:Y:S01]  /*72a0*/  LDSM.16.MT88.4 R116, [R133+0x900] ;  /* 0x000900008574783b */ /* 0x000fe20000004200 */
        /* <DEDUP_REMOVED lines=8> */
[----:B------:R-:W1:Y:S03]  /*7330*/  LDSM.16.MT88.4 R100, [R134+UR4+0x2100] ;  /* 0x002100048664783b */ /* 0x000e660008004200 */
[C---:B------:R-:W-:Y:S01]  /*7340*/  FMUL.FTZ R68, R132.reuse, R68 ;  /* 0x0000004484447220 */ /* 0x040fe20000410000 */
[----:B------:R-:W-:Y:S01]  /*7350*/  MUFU.EX2 R217, R217 ;  /* 0x000000d900d97308 */ /* 0x000fe20000000800 */
        /* <DEDUP_REMOVED lines=12> */
[----:B------:R-:W2:Y:S03]  /*7420*/  LDSM.16.MT88.4 R108, [R135+UR4+0x4100] ;  /* 0x00410004876c783b */ /* 0x000ea60008004200 */
[C---:B------:R-:W-:Y:S02]  /*7430*/  FMUL.FTZ R84, R132.reuse, R84 ;  /* 0x0000005484547220 */ /* 0x040fe40000410000 */
[----:B------:R-:W-:Y:S02]  /*7440*/  FMUL.FTZ R85, R132, R85 ;  /* 0x0000005584557220 */ /* 0x000fe40000410000 */
[C---:B------:R-:W-:Y:S01]  /*7450*/  FMUL.FTZ R86, R3.reuse, R86 ;  /* 0x0000005603567220 */ /* 0x040fe20000410000 */
[C---:B-1----:R-:W-:Y:S03]  /*7460*/  HMMA.16816.F32 R52, R136.reuse, R100, R52 ;  /* 0x000000648834723c */ /* 0x042fe60000001834 */
[C---:B------:R-:W-:Y:S02]  /*7470*/  FMUL.FTZ R87, R3.reuse, R87 ;  /* 0x0000005703577220 */ /* 0x040fe40000410000 */
[--C-:B------:R-:W-:Y:S02]  /*7480*/  FFMA.FTZ R169, R172, c[0x0][0x2d0], -R145.reuse ;  /* 0x0000b400aca97a23 */ /* 0x100fe40000010891 */
[--C-:B------:R-:W-:Y:S01]  /*7490*/  FFMA.FTZ R172, R140, c[0x0][0x2d0], -R145.reuse ;  /* 0x0000b4008cac7a23 */ /* 0x100fe20000010891 */
[C---:B------:R-:W-:Y:S01]  /*74a0*/  HMMA.16816.F32 R56, R136.reuse, R102, R56 ;  /* 0x000000668838723c */ /* 0x040fe20000001838 */
[----:B------:R-:W1:Y:S02]  /*74b0*/  LDSM.16.MT88.4 R100, [R133+0x4100] ;  /* 0x004100008564783b */ /* 0x000e640000004200 */
[----:B------:R-:W-:Y:S01]  /*74c0*/  MUFU.EX2 R169, R169 ;  /* 0x000000a900a97308 */ /* 0x000fe20000000800 */
[--C-:B------:R-:W-:Y:S02]  /*74d0*/  FFMA.FTZ R170, R170, c[0x0][0x2d0], -R145.reuse ;  /* 0x0000b400aaaa7a23 */ /* 0x100fe40000010891 */
[C---:B------:R-:W-:Y:S02]  /*74e0*/  FMUL.FTZ R88, R132.reuse, R88 ;  /* 0x0000005884587220 */ /* 0x040fe40000410000 */
[C---:B----4-:R-:W-:Y:S01]  /*74f0*/  HMMA.16816.F32 R60, R136.reuse, R104, R60 ;  /* 0x00000068883c723c */ /* 0x050fe2000000183c */
[----:B------:R-:W-:Y:S03]  /*7500*/  LDSM.16.MT88.4 R140, [R134+UR4+0x2900] ;  /* 0x00290004868c783b */ /* 0x000fe60008004200 */
[C---:B------:R-:W-:Y:S01]  /*7510*/  FMUL.FTZ R89, R132.reuse, R89 ;  /* 0x0000005984597220 */ /* 0x040fe20000410000 */
[----:B------:R-:W4:Y:S01]  /*7520*/  MUFU.EX2 R170, R170 ;  /* 0x000000aa00aa7308 */ /* 0x000f220000000800 */
[C---:B------:R-:W-:Y:S02]  /*7530*/  FMUL.FTZ R90, R3.reuse, R90 ;  /* 0x0000005a035a7220 */ /* 0x040fe40000410000 */
[C---:B------:R-:W-:Y:S01]  /*7540*/  HMMA.16816.F32 R64, R136.reuse, R106, R64 ;  /* 0x0000006a8840723c */ /* 0x040fe20000001840 */
[----:B------:R-:W5:Y:S03]  /*7550*/  LDSM.16.MT88.4 R104, [R134+UR4+0x4100] ;  /* 0x004100048668783b */ /* 0x000f660008004200 */
[C---:B------:R-:W-:Y:S02]  /*7560*/  FMUL.FTZ R91, R3.reuse, R91 ;  /* 0x0000005b035b7220 */ /* 0x040fe40000410000 */
[C---:B------:R-:W-:Y:S01]  /*7570*/  FMUL.FTZ R92, R132.reuse, R92 ;  /* 0x0000005c845c7220 */ /* 0x040fe20000410000 */
[----:B------:R-:W1:Y:S01]  /*7580*/  MUFU.EX2 R172, R172 ;  /* 0x000000ac00ac7308 */ /* 0x000e620000000800 */
[C---:B--2---:R-:W-:Y:S04]  /*7590*/  HMMA.16816.F32 R68, R136.reuse, R108, R68 ;  /* 0x0000006c8844723c */ /* 0x044fe80000001844 */
[C---:B------:R-:W-:Y:S02]  /*75a0*/  FMUL.FTZ R93, R132.reuse, R93 ;  /* 0x0000005d845d7220 */ /* 0x040fe40000410000 */
[C---:B------:R-:W-:Y:S02]  /*75b0*/  FMUL.FTZ R94, R3.reuse, R94 ;  /* 0x0000005e035e7220 */ /* 0x040fe40000410000 */
[C---:B------:R-:W-:Y:S01]  /*75c0*/  HMMA.16816.F32 R72, R136.reuse, R110, R72 ;  /* 0x0000006e8848723c */ /* 0x040fe20000001848 */
[----:B------:R-:W2:Y:S03]  /*75d0*/  LDSM.16.MT88.4 R108, [R156+0x4100] ;  /* 0x004100009c6c783b */ /* 0x000ea60000004200 */
[C---:B------:R-:W-:Y:S02]  /*75e0*/  FMUL.FTZ R78, R3.reuse, R78 ;  /* 0x0000004e034e7220 */ /* 0x040fe40000410000 */
[C---:B------:R-:W-:Y:S02]  /*75f0*/  FMUL.FTZ R76, R132.reuse, R76 ;  /* 0x0000004c844c7220 */ /* 0x040fe40000410000 */
[C---:B------:R-:W-:Y:S04]  /*7600*/  FMUL.FTZ R79, R3.reuse, R79 ;  /* 0x0000004f034f7220 */ /* 0x040fe80000410000 */
[C---:B------:R-:W-:Y:S02]  /*7610*/  FMUL.FTZ R77, R132.reuse, R77 ;  /* 0x0000004d844d7220 */ /* 0x040fe40000410000 */
[C---:B------:R-:W-:Y:S02]  /*7620*/  FMUL.FTZ R95, R3.reuse, R95 ;  /* 0x0000005f035f7220 */ /* 0x040fe40000410000 */
[C---:B------:R-:W-:Y:S02]  /*7630*/  FMUL.FTZ R96, R132.reuse, R96 ;  /* 0x0000006084607220 */ /* 0x040fe40000410000 */
[C---:B------:R-:W-:Y:S01]  /*7640*/  FMUL.FTZ R97, R132.reuse, R97 ;  /* 0x0000006184617220 */ /* 0x040fe20000410000 */
[C---:B-1----:R-:W-:Y:S03]  /*7650*/  HMMA.16816.F32 R76, R136.reuse, R100, R76 ;  /* 0x00000064884c723c */ /* 0x042fe6000000184c */
[C---:B------:R-:W-:Y:S02]  /*7660*/  FMUL.FTZ R82, R3.reuse, R82 ;  /* 0x0000005203527220 */ /* 0x040fe40000410000 */
[----:B------:R-:W-:Y:S02]  /*7670*/  FMUL.FTZ R80, R132, R80 ;  /* 0x0000005084507220 */ /* 0x000fe40000410000 */
[C---:B------:R-:W-:Y:S01]  /*7680*/  FMUL.FTZ R83, R3.reuse, R83 ;  /* 0x0000005303537220 */ /* 0x040fe20000410000 */
[----:B---3--:R-:W-:Y:S01]  /*7690*/  F2FP.PACK_AB R100, R166, R165 ;  /* 0x000000a5a664723e */ /* 0x008fe200000000ff */
[----:B------:R-:W-:Y:S03]  /*76a0*/  FMUL.FTZ R81, R132, R81 ;  /* 0x0000005184517220 */ /* 0x000fe60000410000 */
[C---:B------:R-:W-:Y:S01]  /*76b0*/  FMUL.FTZ R98, R3.reuse, R98 ;  /* 0x0000006203627220 */ /* 0x040fe20000410000 */
[----:B----4-:R-:W-:Y:S01]  /*76c0*/  F2FP.PACK_AB R101, R170, R169 ;  /* 0x000000a9aa65723e */ /* 0x010fe200000000ff */
[----:B------:R-:W-:Y:S02]  /*76d0*/  FMUL.FTZ R99, R3, R99 ;  /* 0x0000006303637220 */ /* 0x000fe40000410000 */
[C---:B------:R-:W-:Y:S03]  /*76e0*/  HMMA.16816.F32 R80, R136.reuse, R102, R80 ;  /* 0x000000668850723c */ /* 0x040fe60000001850 */
[--C-:B------:R-:W-:Y:S02]  /*76f0*/  FFMA.FTZ R177, R177, c[0x0][0x2d0], -R152.reuse ;  /* 0x0000b400b1b17a23 */ /* 0x100fe40000010898 */
[--C-:B------:R-:W-:Y:S02]  /*7700*/  FFMA.FTZ R214, R175, c[0x0][0x2d0], -R152.reuse ;  /* 0x0000b400afd67a23 */ /* 0x100fe40000010898 */
[----:B------:R-:W-:Y:S01]  /*7710*/  F2FP.PACK_AB R102, R168, R167 ;  /* 0x000000a7a866723e */ /* 0x000fe200000000ff */
[C---:B-----5:R-:W-:Y:S01]  /*7720*/  HMMA.16816.F32 R84, R136.reuse, R104, R84 ;  /* 0x000000688854723c */ /* 0x060fe20000001854 */
[----:B------:R-:W-:Y:S03]  /*7730*/  MUFU.EX2 R177, R177 ;  /* 0x000000b100b17308 */ /* 0x000fe60000000800 */
[----:B------:R-:W-:Y:S01]  /*7740*/  F2FP.PACK_AB R103, R172, R171 ;  /* 0x000000abac67723e */ /* 0x000fe200000000ff */
[--C-:B------:R-:W-:Y:S02]  /*7750*/  FFMA.FTZ R173, R173, c[0x0][0x2d0], -R152.reuse ;  /* 0x0000b400adad7a23 */ /* 0x100fe40000010898 */
[--C-:B------:R-:W-:Y:S01]  /*7760*/  FFMA.FTZ R175, R178, c[0x0][0x2d0], -R145.reuse ;  /* 0x0000b400b2af7a23 */ /* 0x100fe20000010891 */
[C---:B------:R-:W-:Y:S01]  /*7770*/  HMMA.16816.F32 R88, R136.reuse, R106, R88 ;  /* 0x0000006a8858723c */ /* 0x040fe20000001858 */
[----:B------:R-:W1:Y:S02]  /*7780*/  LDSM.16.MT88.4 R104, [R134+UR4+0x900] ;  /* 0x000900048668783b */ /* 0x000e640008004200 */
[----:B------:R-:W-:Y:S01]  /*7790*/  MUFU.EX2 R214, R214 ;  /* 0x000000d600d67308 */ /* 0x000fe20000000800 */
[--C-:B------:R-:W-:Y:S02]  /*77a0*/  FFMA.FTZ R178, R153, c[0x0][0x2d0], -R152.reuse ;  /* 0x0000b40099b27a23 */ /* 0x100fe40000010898 */
[----:B------:R-:W-:Y:S02]  /*77b0*/  FFMA.FTZ R152, R147, c[0x0][0x2d0], -R152 ;  /* 0x0000b40093987a23 */ /* 0x000fe40000010898 */
[C---:B--2---:R-:W-:Y:S04]  /*77c0*/  HMMA.16816.F32 R92, R136.reuse, R108, R92 ;  /* 0x0000006c885c723c */ /* 0x044fe8000000185c */
[--C-:B------:R-:W-:Y:S01]  /*77d0*/  FFMA.FTZ R176, R176, c[0x0][0x2d0], -R145.reuse ;  /* 0x0000b400b0b07a23 */ /* 0x100fe20000010891 */
[----:B------:R-:W2:Y:S01]  /*77e0*/  MUFU.EX2 R218, R152 ;  /* 0x0000009800da7308 */ /* 0x000ea20000000800 */
[--C-:B------:R-:W-:Y:S02]  /*77f0*/  FFMA.FTZ R174, R174, c[0x0][0x2d0], -R145.reuse ;  /* 0x0000b400aeae7a23 */ /* 0x100fe40000010891 */
[----:B------:R-:W-:Y:S01]  /*7800*/  HMMA.16816.F32 R96, R136, R110, R96 ;  /* 0x0000006e8860723c */ /* 0x000fe20000001860 */
[----:B------:R-:W3:Y:S03]  /*7810*/  LDSM.16.MT88.4 R108, [R156+0x2900] ;  /* 0x002900009c6c783b */ /* 0x000ee60000004200 */
[----:B------:R-:W-:Y:S02]  /*7820*/  FFMA.FTZ R145, R144, c[0x0][0x2d0], -R145 ;  /* 0x0000b40090917a23 */ /* 0x000fe40000010891 */
[----:B------:R-:W-:Y:S01]  /*7830*/  FFMA.FTZ R162, R3, R202, R162 ;  /* 0x000000ca03a27223 */ /* 0x000fe200000100a2 */
[----:B------:R-:W-:Y:S01]  /*7840*/  F2FP.PACK_AB R137, R220, R215 ;  /* 0x000000d7dc89723e */ /* 0x000fe200000000ff */
[C---:B------:R-:W-:Y:S01]  /*7850*/  HMMA.16816.F32 R4, R100.reuse, R112, R4 ;  /* 0x000000706404723c */ /* 0x040fe20000001804 */
[----:B------:R-:W4:Y:S04]  /*7860*/  MUFU.EX2 R222, R145 ;  /* 0x0000009100de7308 */ /* 0x000f280000000800 */
[----:B------:R-:W-:Y:S01]  /*7870*/  FFMA.FTZ R164, R132, R201, R164 ;  /* 0x000000c984a47223 */ /* 0x000fe200000100a4 */
[----:B------:R-:W-:Y:S01]  /*7880*/  MOV R132, R2 ;  /* 0x0000000200847202 */ /* 0x000fe20000000f00 */
[----:B------:R-:W-:Y:S01]  /*7890*/  FADD.FTZ R162, R161, R162 ;  /* 0x000000a2a1a27221 */ /* 0x000fe20000010000 */
[C---:B------:R-:W-:Y:S01]  /*78a0*/  HMMA.16816.F32 R8, R100.reuse, R114, R8 ;  /* 0x000000726408723c */ /* 0x040fe20000001808 */
[----:B------:R-:W-:Y:S02]  /*78b0*/  LDSM.16.MT88.4 R112, [R133+0x4900] ;  /* 0x004900008570783b */ /* 0x000fe40000004200 */
[----:B------:R-:W-:Y:S01]  /*78c0*/  MUFU.EX2 R173, R173 ;  /* 0x000000ad00ad7308 */ /* 0x000fe20000000800 */
[----:B------:R-:W-:Y:S01]  /*78d0*/  FADD.FTZ R163, R163, R164 ;  /* 0x000000a4a3a37221 */ /* 0x000fe20000010000 */
[----:B--2---:R-:W-:Y:S01]  /*78e0*/  F2FP.PACK_AB R138, R218, R213 ;  /* 0x000000d5da8a723e */ /* 0x004fe200000000ff */
[----:B------:R-:W-:Y:S02]  /*78f0*/  FADD.FTZ R157, R157, R162 ;  /* 0x000000a29d9d7221 */ /* 0x000fe40000010000 */
[C---:B------:R-:W-:Y:S01]  /*7900*/  HMMA.16816.F32 R12, R100.reuse, R116, R12 ;  /* 0x00000074640c723c */ /* 0x040fe2000000180c */
[----:B------:R-:W-:Y:S03]  /*7910*/  LDSM.16.MT88.4 R152, [R134+UR4+0x3900] ;  /* 0x003900048698783b */ /* 0x000fe60008004200 */
[----:B------:R-:W-:Y:S01]  /*7920*/  FADD.FTZ R160, R160, R157 ;  /* 0x0000009da0a07221 */ /* 0x000fe20000010000 */
[----:B------:R-:W-:Y:S03]  /*7930*/  MUFU.EX2 R175, R175 ;  /* 0x000000af00af7308 */ /* 0x000fe60000000800 */
[C---:B------:R-:W-:Y:S01]  /*7940*/  HMMA.16816.F32 R16, R100.reuse, R118, R16 ;  /* 0x000000766410723c */ /* 0x040fe20000001810 */
[----:B------:R-:W-:Y:S03]  /*7950*/  LDSM.16.MT88.4 R116, [R134+UR4+0x4900] ;  /* 0x004900048674783b */ /* 0x000fe60008004200 */
[----:B----4-:R-:W-:Y:S01]  /*7960*/  F2FP.PACK_AB R139, R222, R217 ;  /* 0x000000d9de8b723e */ /* 0x010fe200000000ff */
[----:B------:R-:W-:Y:S02]  /*7970*/  FADD.FTZ R169, R169, R160 ;  /* 0x000000a0a9a97221 */ /* 0x000fe40000010000 */
[----:B------:R-:W-:Y:S01]  /*7980*/  MUFU.EX2 R176, R176 ;  /* 0x000000b000b07308 */ /* 0x000fe20000000800 */
[C---:B-1----:R-:W-:Y:S01]  /*7990*/  HMMA.16816.F32 R20, R100.reuse, R104, R20 ;  /* 0x000000686414723c */ /* 0x042fe20000001814 */
[----:B------:R-:W-:Y:S03]  /*79a0*/  LDSM.16.MT88.4 R144, [R135+UR4+0x3900] ;  /* 0x003900048790783b */ /* 0x000fe60008004200 */
[----:B------:R-:W-:Y:S04]  /*79b0*/  FADD.FTZ R170, R170, R169 ;  /* 0x000000a9aaaa7221 */ /* 0x000fe80000010000 */
[C---:B------:R-:W-:Y:S01]  /*79c0*/  HMMA.16816.F32 R24, R100.reuse, R106, R24 ;  /* 0x0000006a6418723c */ /* 0x040fe20000001818 */
[----:B------:R-:W1:Y:S01]  /*79d0*/  LDSM.16.MT88.4 R104, [R135+UR4+0x4900] ;  /* 0x004900048768783b */ /* 0x000e620008004200 */
[----:B------:R-:W-:Y:S02]  /*79e0*/  MUFU.EX2 R174, R174 ;  /* 0x000000ae00ae7308 */ /* 0x000fe40000000800 */
[----:B------:R-:W-:Y:S04]  /*79f0*/  FADD.FTZ R171, R171, R170 ;  /* 0x000000aaabab7221 */ /* 0x000fe80000010000 */
[C---:B------:R-:W-:Y:S04]  /*7a00*/  HMMA.16816.F32 R28, R100.reuse, R120, R28 ;  /* 0x00000078641c723c */ /* 0x040fe8000000181c */
[----:B------:R-:W2:Y:S01]  /*7a10*/  MUFU.EX2 R178, R178 ;  /* 0x000000b200b27308 */ /* 0x000ea20000000800 */
[----:B------:R-:W-:Y:S03]  /*7a20*/  FADD.FTZ R172, R172, R171 ;  /* 0x000000abacac7221 */ /* 0x000fe60000010000 */
[C---:B------:R-:W-:Y:S01]  /*7a30*/  HMMA.16816.F32 R32, R100.reuse, R122, R32 ;  /* 0x0000007a6420723c */ /* 0x040fe20000001820 */
[----:B------:R-:W-:Y:S07]  /*7a40*/  LDSM.16.MT88.4 R120, [R133+0x1100] ;  /* 0x001100008578783b */ /* 0x000fee0000004200 */
[C---:B------:R-:W-:Y:S08]  /*7a50*/  HMMA.16816.F32 R36, R100.reuse, R124, R36 ;  /* 0x0000007c6424723c */ /* 0x040ff00000001824 */
[C---:B------:R-:W-:Y:S01]  /*7a60*/  HMMA.16816.F32 R40, R100.reuse, R126, R40 ;  /* 0x0000007e6428723c */ /* 0x040fe20000001828 */
[----:B------:R-:W-:Y:S03]  /*7a70*/  LDSM.16.MT88.4 R124, [R156+0x1100] ;  /* 0x001100009c7c783b */ /* 0x000fe60000004200 */
[----:B--2---:R-:W-:Y:S04]  /*7a80*/  F2FP.PACK_AB R136, R187, R178 ;  /* 0x000000b2bb88723e */ /* 0x004fe800000000ff */
[C---:B------:R-:W-:Y:S08]  /*7a90*/  HMMA.16816.F32 R44, R100.reuse, R128, R44 ;  /* 0x00000080642c723c */ /* 0x040ff0000000182c */
[C---:B------:R-:W-:Y:S08]  /*7aa0*/  HMMA.16816.F32 R48, R100.reuse, R130, R48 ;  /* 0x000000826430723c */ /* 0x040ff00000001830 */
[C---:B------:R-:W-:Y:S08]  /*7ab0*/  HMMA.16816.F32 R52, R100.reuse, R140, R52 ;  /* 0x0000008c6434723c */ /* 0x040ff00000001834 */
[C---:B------:R-:W-:Y:S01]  /*7ac0*/  HMMA.16816.F32 R56, R100.reuse, R142, R56 ;  /* 0x0000008e6438723c */ /* 0x040fe20000001838 */
[----:B------:R-:W-:Y:S07]  /*7ad0*/  LDSM.16.MT88.4 R140, [R156+0x1900] ;  /* 0x001900009c8c783b */ /* 0x000fee0000004200 */
[C---:B---3--:R-:W-:Y:S08]  /*7ae0*/  HMMA.16816.F32 R60, R100.reuse, R108, R60 ;  /* 0x0000006c643c723c */ /* 0x048ff0000000183c */
[C---:B------:R-:W-:Y:S01]  /*7af0*/  HMMA.16816.F32 R64, R100.reuse, R110, R64 ;  /* 0x0000006e6440723c */ /* 0x040fe20000001840 */
[----:B------:R-:W2:Y:S07]  /*7b00*/  LDSM.16.MT88.4 R108, [R156+0x4900] ;  /* 0x004900009c6c783b */ /* 0x000eae0000004200 */
[C---:B-1----:R-:W-:Y:S08]  /*7b10*/  HMMA.16816.F32 R68, R100.reuse, R104, R68 ;  /* 0x000000686444723c */ /* 0x042ff00000001844 */
[C---:B------:R-:W-:Y:S01]  /*7b20*/  HMMA.16816.F32 R72, R100.reuse, R106, R72 ;  /* 0x0000006a6448723c */ /* 0x040fe20000001848 */
[----:B------:R-:W1:Y:S07]  /*7b30*/  LDSM.16.MT88.4 R104, [R135+UR4+0x1100] ;  /* 0x001100048768783b */ /* 0x000e6e0008004200 */
[C---:B------:R-:W-:Y:S08]  /*7b40*/  HMMA.16816.F32 R76, R100.reuse, R112, R76 ;  /* 0x00000070644c723c */ /* 0x040ff0000000184c */
[C---:B------:R-:W-:Y:S01]  /*7b50*/  HMMA.16816.F32 R80, R100.reuse, R114, R80 ;  /* 0x000000726450723c */ /* 0x040fe20000001850 */
[----:B------:R-:W3:Y:S07]  /*7b60*/  LDSM.16.MT88.4 R112, [R134+UR4+0x1100] ;  /* 0x001100048670783b */ /* 0x000eee0008004200 */
[C---:B------:R-:W-:Y:S08]  /*7b70*/  HMMA.16816.F32 R84, R100.reuse, R116, R84 ;  /* 0x000000746454723c */ /* 0x040ff00000001854 */
[C---:B------:R-:W-:Y:S01]  /*7b80*/  HMMA.16816.F32 R88, R100.reuse, R118, R88 ;  /* 0x000000766458723c */ /* 0x040fe20000001858 */
[----:B------:R-:W4:Y:S07]  /*7b90*/  LDSM.16.MT88.4 R116, [R135+UR4+0x3100] ;  /* 0x003100048774783b */ /* 0x000f2e0008004200 */
[C---:B--2---:R-:W-:Y:S08]  /*7ba0*/  HMMA.16816.F32 R92, R100.reuse, R108, R92 ;  /* 0x0000006c645c723c */ /* 0x044ff0000000185c */
[----:B------:R-:W-:Y:S01]  /*7bb0*/  HMMA.16816.F32 R96, R100, R110, R96 ;  /* 0x0000006e6460723c */ /* 0x000fe20000001860 */
[----:B------:R-:W2:Y:S06]  /*7bc0*/  LDSM.16.MT88.4 R108, [R133+0x3100] ;  /* 0x00310000856c783b */ /* 0x000eac0000004200 */
[----:B------:R-:W-:Y:S02]  /*7bd0*/  F2FP.PACK_AB R100, R214, R177 ;  /* 0x000000b1d664723e */ /* 0x000fe400000000ff */
[----:B------:R-:W-:Y:S03]  /*7be0*/  F2FP.PACK_AB R102, R216, R173 ;  /* 0x000000add866723e */ /* 0x000fe600000000ff */
[C---:B------:R-:W-:Y:S01]  /*7bf0*/  F2FP.PACK_AB R101, R176.reuse, R175 ;  /* 0x000000afb065723e */ /* 0x040fe200000000ff */
        /* <DEDUP_REMOVED lines=11> */
[C---:B------:R-:W-:Y:S01]  /*7cb0*/  HMMA.16816.F32 R16, R100.reuse, R122, R16 ;  /* 0x0000007a6410723c */ /* 0x040fe20000001810 */
[----:B------:R-:W-:Y:S03]  /*7cc0*/  LDSM.16.MT88.4 R120, [R134+UR4+0x1900] ;  /* 0x001900048678783b */ /* 0x000fe60008004200 */
[----:B------:R-:W-:Y:S04]  /*7cd0*/  FADD.FTZ R217, R217, R220 ;  /* 0x000000dcd9d97221 */ /* 0x000fe80000010000 */
[C---:B---3--:R-:W-:Y:S04]  /*7ce0*/  HMMA.16816.F32 R20, R100.reuse, R112, R20 ;  /* 0x000000706414723c */ /* 0x048fe80000001814 */
[----:B------:R-:W-:Y:S04]  /*7cf0*/  FADD.FTZ R202, R222, R217 ;  /* 0x000000d9deca7221 */ /* 0x000fe80000010000 */
[C---:B------:R-:W-:Y:S01]  /*7d00*/  HMMA.16816.F32 R24, R100.reuse, R114, R24 ;  /* 0x000000726418723c */ /* 0x040fe20000001818 */
[----:B------:R-:W3:Y:S07]  /*7d10*/  LDSM.16.MT88.4 R112, [R156+0x3100] ;  /* 0x003100009c70783b */ /* 0x000eee0000004200 */
[C---:B------:R-:W-:Y:S08]  /*7d20*/  HMMA.16816.F32 R28, R100.reuse, R124, R28 ;  /* 0x0000007c641c723c */ /* 0x040ff0000000181c */
[C---:B------:R-:W-:Y:S01]  /*7d30*/  HMMA.16816.F32 R32, R100.reuse, R126, R32 ;  /* 0x0000007e6420723c */ /* 0x040fe20000001820 */
[----:B------:R-:W-:Y:S07]  /*7d40*/  LDSM.16.MT88.4 R124, [R135+UR4+0x1900] ;  /* 0x00190004877c783b */ /* 0x000fee0008004200 */
[C---:B----4-:R-:W-:Y:S08]  /*7d50*/  HMMA.16816.F32 R36, R100.reuse, R116, R36 ;  /* 0x000000746424723c */ /* 0x050ff00000001824 */
[C---:B------:R-:W-:Y:S01]  /*7d60*/  HMMA.16816.F32 R40, R100.reuse, R118, R40 ;  /* 0x000000766428723c */ /* 0x040fe20000001828 */
[----:B------:R-:W4:Y:S07]  /*7d70*/  LDSM.16.MT88.4 R116, [R135+UR4+0x5100] ;  /* 0x005100048774783b */ /* 0x000f2e0008004200 */
[C---:B--2---:R-:W-:Y:S08]  /*7d80*/  HMMA.16816.F32 R44, R100.reuse, R108, R44 ;  /* 0x0000006c642c723c */ /* 0x044ff0000000182c */
[C---:B------:R-:W-:Y:S01]  /*7d90*/  HMMA.16816.F32 R48, R100.reuse, R110, R48 ;  /* 0x0000006e6430723c */ /* 0x040fe20000001830 */
[----:B------:R-:W2:Y:S07]  /*7da0*/  LDSM.16.MT88.4 R108, [R133+0x5100] ;  /* 0x00510000856c783b */ /* 0x000eae0000004200 */
[C---:B-1----:R-:W-:Y:S08]  /*7db0*/  HMMA.16816.F32 R52, R100.reuse, R104, R52 ;  /* 0x000000686434723c */ /* 0x042ff00000001834 */
[C---:B------:R-:W-:Y:S01]  /*7dc0*/  HMMA.16816.F32 R56, R100.reuse, R106, R56 ;  /* 0x0000006a6438723c */ /* 0x040fe20000001838 */
[----:B------:R-:W1:Y:S07]  /*7dd0*/  LDSM.16.MT88.4 R104, [R134+UR4+0x5100] ;  /* 0x005100048668783b */ /* 0x000e6e0008004200 */
[C---:B---3--:R-:W-:Y:S08]  /*7de0*/  HMMA.16816.F32 R60, R100.reuse, R112, R60 ;  /* 0x00000070643c723c */ /* 0x048ff0000000183c */
[C---:B------:R-:W-:Y:S01]  /*7df0*/  HMMA.16816.F32 R64, R100.reuse, R114, R64 ;  /* 0x000000726440723c */ /* 0x040fe20000001840 */
[----:B------:R-:W3:Y:S07]  /*7e00*/  LDSM.16.MT88.4 R112, [R156+0x5100] ;  /* 0x005100009c70783b */ /* 0x000eee0000004200 */
[C---:B----4-:R-:W-:Y:S08]  /*7e10*/  HMMA.16816.F32 R68, R100.reuse, R116, R68 ;  /* 0x000000746444723c */ /* 0x050ff00000001844 */
[C---:B------:R-:W-:Y:S01]  /*7e20*/  HMMA.16816.F32 R72, R100.reuse, R118, R72 ;  /* 0x000000766448723c */ /* 0x040fe20000001848 */
[----:B------:R-:W4:Y:S07]  /*7e30*/  LDSM.16.MT88.4 R116, [R133+0x1900] ;  /* 0x001900008574783b */ /* 0x000f2e0000004200 */
[C---:B--2---:R-:W-:Y:S08]  /*7e40*/  HMMA.16816.F32 R76, R100.reuse, R108, R76 ;  /* 0x0000006c644c723c */ /* 0x044ff0000000184c */
        /* <DEDUP_REMOVED lines=38> */
[C---:B------:R-:W-:Y:S01]  /*80b0*/  @P0 LEA R16, P4, R4.reuse, c[0x0][0x1c8], 0x1 ;  /* 0x0000720004100a11 */ /* 0x040fe200078808ff */
        /* <DEDUP_REMOVED lines=55> */
.L_x_2088:
        /* <DEDUP_REMOVED lines=25> */
.L_x_2099:
[----:B------:R-:W-:Y:S02]  /*85c0*/  ULDC UR6, c[0x0][0x32c] ;  /* 0x0000cb0000067ab9 */ /* 0x000fe40000000800 */
[----:B------:R-:W-:-:S03]  /*85d0*/  UISETP.NE.AND UP0, UPT, UR6, 0x1, UPT ;  /* 0x000000010600788c */ /* 0x000fc6000bf05270 */
[----:B------:R-:W-:Y:S02]  /*85e0*/  ULDC.64 UR6, c[0x0][0x330] ;  /* 0x0000cc0000067ab9 */ /* 0x000fe40000000a00 */
[----:B------:R-:W-:-:S07]  /*85f0*/  UIMAD.WIDE.U32 UR20, UR8, UR6, URZ ;  /* 0x00000006081472a5 */ /* 0x000fce000f8e003f */
[----:B------:R-:W-:Y:S02]  /*8600*/  @UP0 UMOV UR9, UR21 ;  /* 0x0000001500090c82 */ /* 0x000fe40008000000 */
[----:B------:R-:W-:Y:S02]  /*8610*/  @UP0 USHF.R.U32.HI UR8, URZ, UR7, UR9 ;  /* 0x000000073f080299 */ /* 0x000fe40008011609 */
.L_x_2100:
[----:B------:R-:W-:Y:S02]  /*8620*/  ULDC UR6, c[0x0][0x32c] ;  /* 0x0000cb0000067ab9 */ /* 0x000fe40000000800 */
[----:B------:R-:W-:-:S04]  /*8630*/  UIMAD UR6, UR8, UR6, URZ ;  /* 0x00000006080672a4 */ /* 0x000fc8000f8e023f */
[----:B------:R-:W-:-:S04]  /*8640*/  UISETP.LT.AND UP0, UPT, UR4, UR6, UPT ;  /* 0x000000060400728c */ /* 0x000fc8000bf01270 */
[----:B------:R-:W-:-:S04]  /*8650*/  USEL UR4, UR4, UR6, !UP0 ;  /* 0x0000000604047287 */ /* 0x000fc8000c000000 */
.L_x_2098:
        /* <DEDUP_REMOVED lines=25> */
.L_x_2102:
        /* <DEDUP_REMOVED lines=9> */
[----:B------:R-:W-:Y:S01]  /*8880*/  @!UP1 USHF.R.S32.HI UR22, URZ, 0x1f, UR17 ;  /* 0x0000001f3f169899 */ /* 0x000fe20008011411 */
[----:B------:R-:W-:Y:S01]  /*8890*/  IADD3 R172, R188, R173, RZ ;  /* 0x000000adbcac7210 */ /* 0x000fe20007ffe0ff */
[----:B------:R-:W-:Y:S02]  /*88a0*/  @!UP1 UIMAD.WIDE.U32 UR24, UR17, UR8, URZ ;  /* 0x00000008111892a5 */ /* 0x000fe4000f8e003f */
[----:B------:R-:W-:Y:S02]  /*88b0*/  @!UP1 UIMAD UR22, UR22, UR8, URZ ;  /* 0x00000008161692a4 */ /* 0x000fe4000f8e023f */
[----:B------:R-:W-:Y:S02]  /*88c0*/  @!UP1 USHF.L.U32 UR23, UR24, 0x6, URZ ;  /* 0x0000000618179899 */ /* 0x000fe4000800063f */
[----:B------:R-:W-:Y:S01]  /*88d0*/  @!UP1 UIMAD UR22, UR17, UR9, UR22 ;  /* 0x00000009111692a4 */ /* 0x000fe2000f8e0216 */
[----:B------:R-:W-:Y:S03]  /*88e0*/  LDSM.16.M88.4 R32, [R186] ;  /* 0x00000000ba20783b */ /* 0x000fe60000000200 */
[----:B------:R-:W-:Y:S01]  /*88f0*/  @!UP1 UIADD3 UR22, UR25, UR22, URZ ;  /* 0x0000001619169290 */ /* 0x000fe2000fffe03f */
[----:B------:R-:W-:Y:S02]  /*8900*/  @!P0 IADD3 R149, P6, R190, UR23, RZ ;  /* 0x00000017be958c10 */ /* 0x000fe4000ffde0ff */
[----:B------:R-:W-:Y:S01]  /*8910*/  @!P0 IADD3 R151, P5, R206, UR23, RZ ;  /* 0x00000017ce978c10 */ /* 0x000fe2000ffbe0ff */
[----:B------:R-:W-:Y:S01]  /*8920*/  @!UP1 USHF.L.U64.HI UR22, UR24, 0x6, UR22 ;  /* 0x0000000618169899 */ /* 0x000fe20008010216 */
[----:B------:R-:W-:Y:S01]  /*8930*/  @!P0 IADD3 R148, P4, R204, UR23, RZ ;  /* 0x00000017cc948c10 */ /* 0x000fe2000ff9e0ff */
[----:B------:R-:W1:Y:S01]  /*8940*/  LDSM.16.M88.4 R8, [R184+UR4+0xc100] ;  /* 0x00c10004b808783b */ /* 0x000e620008000200 */
[----:B------:R-:W-:Y:S03]  /*8950*/  @!UP1 UIADD3 UR23, UP0, UR12, UR23, URZ ;  /* 0x000000170c179290 */ /* 0x000fe6000ff1e03f */
[----:B------:R-:W-:Y:S02]  /*8960*/  @!P0 IADD3.X R0, R195, UR22, RZ, P6, !PT ;  /* 0x00000016c3008c10 */ /* 0x000fe4000b7fe4ff */
[----:B------:R-:W-:Y:S02]  /*8970*/  @!P0 LEA R160, P6, R149, c[0x0][0x1f8], 0x1 ;  /* 0x00007e0095a08a11 */ /* 0x000fe400078c08ff */
[----:B------:R-:W2:Y:S01]  /*8980*/  LDSM.16.M88.4 R16, [R184+UR4+0xc900] ;  /* 0x00c90004b810783b */ /* 0x000ea20008000200 */
[----:B------:R-:W-:Y:S02]  /*8990*/  @!P0 IADD3.X R132, R205, UR22, RZ, P5, !PT ;  /* 0x00000016cd848c10 */ /* 0x000fe4000affe4ff */
[----:B------:R-:W-:Y:S02]  /*89a0*/  @!P0 LEA R166, P5, R151, c[0x0][0x1f8], 0x1 ;  /* 0x00007e0097a68a11 */ /* 0x000fe400078a08ff */
[----:B------:R-:W-:Y:S02]  /*89b0*/  @!P0 LEA.HI.X R161, R149, c[0x0][0x1fc], R0, 0x1, P6 ;  /* 0x00007f0095a18a11 */ /* 0x000fe400030f0c00 */
[----:B------:R-:W-:Y:S01]  /*89c0*/  @!P0 IADD3 R157, P6, R190, UR23, RZ ;  /* 0x00000017be9d8c10 */ /* 0x000fe2000ffde0ff */
[----:B------:R-:W3:Y:S01]  /*89d0*/  LDSM.16.M88.4 R24, [R184+UR4+0xd100] ;  /* 0x00d10004b818783b */ /* 0x000ee20008000200 */
[----:B------:R-:W-:Y:S02]  /*89e0*/  @!P0 LEA.HI.X R167, R151, c[0x0][0x1fc], R132, 0x1, P5 ;  /* 0x00007f0097a78a11 */ /* 0x000fe400028f0c84 */
[----:B------:R-:W-:Y:S05]  /*89f0*/  @!P0 IADD3 R159, P5, R206, UR23, RZ ;  /* 0x00000017ce9f8c10 */ /* 0x000fea000ffbe0ff */
[----:B------:R-:W4:Y:S08]  /*8a00*/  LDSM.16.M88.4 R136, [R184+UR4+0xd900] ;  /* 0x00d90004b888783b */ /* 0x000f300008000200 */
[----:B------:R-:W-:Y:S01]  /*8a10*/  LDSM.16.M88.4 R140, [R182] ;  /* 0x00000000b68c783b */ /* 0x000fe20000000200 */
[C---:B-1----:R-:W-:Y:S07]  /*8a20*/  HMMA.16816.F32 R4, R32.reuse, R8, RZ ;  /* 0x000000082004723c */ /* 0x042fee00000018ff */
[----:B------:R-:W1:Y:S01]  /*8a30*/  LDSM.16.M88.4 R144, [R173+0xc100] ;  /* 0x00c10000ad90783b */ /* 0x000e620000000200 */
[C---:B------:R-:W-:Y:S08]  /*8a40*/  HMMA.16816.F32 R8, R32.reuse, R10, RZ ;  /* 0x0000000a2008723c */ /* 0x040ff000000018ff */
[C---:B--2---:R-:W-:Y:S08]  /*8a50*/  HMMA.16816.F32 R12, R32.reuse, R16, RZ ;  /* 0x00000010200c723c */ /* 0x044ff000000018ff */
[C---:B------:R-:W-:Y:S08]  /*8a60*/  HMMA.16816.F32 R16, R32.reuse, R18, RZ ;  /* 0x000000122010723c */ /* 0x040ff000000018ff */
[C---:B---3--:R-:W-:Y:S08]  /*8a70*/  HMMA.16816.F32 R20, R32.reuse, R24, RZ ;  /* 0x000000182014723c */ /* 0x048ff000000018ff */
[C---:B------:R-:W-:Y:S08]  /*8a80*/  HMMA.16816.F32 R24, R32.reuse, R26, RZ ;  /* 0x0000001a2018723c */ /* 0x040ff000000018ff */
[C---:B----4-:R-:W-:Y:S07]  /*8a90*/  HMMA.16816.F32 R28, R32.reuse, R136, RZ ;  /* 0x00000088201c723c */ /* 0x050fee00000018ff */
[----:B------:R-:W-:Y:S01]  /*8aa0*/  @!P0 IADD3.X R137, R187, UR22, RZ, P4, !PT ;  /* 0x00000016bb898c10 */ /* 0x000fe2000a7fe4ff */
[----:B------:R-:W-:Y:S01]  /*8ab0*/  HMMA.16816.F32 R32, R32, R138, RZ ;  /* 0x0000008a2020723c */ /* 0x000fe200000018ff */
[C---:B------:R-:W-:Y:S01]  /*8ac0*/  @!P0 LEA R164, P4, R148.reuse, c[0x0][0x1f8], 0x1 ;  /* 0x00007e0094a48a11 */ /* 0x040fe200078808ff */
[----:B------:R-:W-:Y:S03]  /*8ad0*/  @!UP1 UIADD3.X UR22, UR11, UR22, URZ, UP0, !UPT ;  /* 0x000000160b169290 */ /* 0x000fe600087fe43f */
[----:B------:R-:W-:Y:S02]  /*8ae0*/  @!P0 LEA.HI.X R165, R148, c[0x0][0x1fc], R137, 0x1, P4 ;  /* 0x00007f0094a58a11 */ /* 0x000fe400020f0c89 */
[----:B------:R-:W-:Y:S01]  /*8af0*/  @!P0 IADD3 R153, P4, R204, UR23, RZ ;  /* 0x00000017cc998c10 */ /* 0x000fe2000ff9e0ff */
[C---:B-1----:R-:W-:Y:S01]  /*8b00*/  HMMA.16816.F32 R4, R140.reuse, R144, R4 ;  /* 0x000000908c04723c */ /* 0x042fe20000001804 */
[----:B------:R-:W1:Y:S04]  /*8b10*/  LDSM.16.M88.4 R136, [R173+0xc900] ;  /* 0x00c90000ad88783b */ /* 0x000e680000000200 */
[----:B------:R-:W-:Y:S02]  /*8b20*/  @!P0 IADD3.X R152, R205, UR22, RZ, P5, !PT ;  /* 0x00000016cd988c10 */ /* 0x000fe4000affe4ff */
[----:B------:R-:W-:Y:S01]  /*8b30*/  @!P0 LEA R170, P5, R159, c[0x0][0x1f8], 0x1 ;  /* 0x00007e009faa8a11 */ /* 0x000fe200078a08ff */
[C---:B------:R-:W-:Y:S01]  /*8b40*/  HMMA.16816.F32 R8, R140.reuse, R146, R8 ;  /* 0x000000928c08723c */ /* 0x040fe20000001808 */
[----:B------:R-:W2:Y:S03]  /*8b50*/  LDSM.16.M88.4 R148, [R173+0xd100] ;  /* 0x00d10000ad94783b */ /* 0x000ea60000000200 */
[----:B------:R-:W-:Y:S02]  /*8b60*/  @!P0 IADD3.X R132, R195, UR22, RZ, P6, !PT ;  /* 0x00000016c3848c10 */ /* 0x000fe4000b7fe4ff */
[----:B------:R-:W-:Y:S02]  /*8b70*/  @!P0 LEA R174, P6, R157, c[0x0][0x1f8], 0x1 ;  /* 0x00007e009dae8a11 */ /* 0x000fe400078c08ff */
[----:B------:R-:W-:Y:S01]  /*8b80*/  @!P0 IADD3.X R0, R187, UR22, RZ, P4, !PT ;  /* 0x00000016bb008c10 */ /* 0x000fe2000a7fe4ff */
[----:B------:R-:W-:Y:S03]  /*8b90*/  UIADD3 UR22, UR21, -0x2, URZ ;  /* 0xfffffffe15167890 */ /* 0x000fe6000fffe03f */
[----:B------:R-:W-:Y:S01]  /*8ba0*/  @!P0 LEA R168, P4, R153, c[0x0][0x1f8], 0x1 ;  /* 0x00007e0099a88a11 */ /* 0x000fe200078808ff */
[----:B------:R-:W-:Y:S01]  /*8bb0*/  UISETP.GE.AND UP1, UPT, UR22, UR10, UPT ;  /* 0x0000000a1600728c */ /* 0x000fe2000bf26270 */
[----:B------:R-:W-:Y:S01]  /*8bc0*/  @!P0 LEA.HI.X R175, R157, c[0x0][0x1fc], R132, 0x1, P6 ;  /* 0x00007f009daf8a11 */ /* 0x000fe200030f0c84 */
[----:B------:R-:W-:Y:S01]  /*8bd0*/  @!P0 IMAD R132, R155, 0x6000, R200 ;  /* 0x000060009b848824 */ /* 0x000fe200078e02c8 */
[----:B------:R-:W-:Y:S02]  /*8be0*/  @!P0 LEA.HI.X R171, R159, c[0x0][0x1fc], R152, 0x1, P5 ;  /* 0x00007f009fab8a11 */ /* 0x000fe400028f0c98 */
[----:B------:R-:W-:Y:S02]  /*8bf0*/  @!P0 LEA.HI.X R169, R153, c[0x0][0x1fc], R0, 0x1, P4 ;  /* 0x00007f0099a98a11 */ /* 0x000fe400020f0c00 */
[----:B------:R-:W3:Y:S01]  /*8c00*/  LDSM.16.M88.4 R152, [R173+0xd900] ;  /* 0x00d90000ad98783b */ /* 0x000ee20000000200 */
[-C--:B------:R-:W-:Y:S02]  /*8c10*/  IADD3 R0, R188, R2.reuse, RZ ;  /* 0x00000002bc007210 */ /* 0x080fe40007ffe0ff */
[----:B------:R-:W-:Y:S01]  /*8c20*/  IADD3 R2, R185, R2, R188 ;  /* 0x00000002b9027210 */ /* 0x000fe20007ffe0bc */
[----:B------:R-:W-:Y:S02]  /*8c30*/  @UP1 USHF.R.S32.HI UR23, URZ, 0x1f, UR22 ;  /* 0x0000001f3f171899 */ /* 0x000fe40008011416 */
[----:B------:R-:W-:Y:S02]  /*8c40*/  @UP1 UIMAD.WIDE.U32 UR24, UR22, UR6, URZ ;  /* 0x00000006161812a5 */ /* 0x000fe4000f8e003f */
[----:B------:R-:W-:Y:S01]  /*8c50*/  @!PT LDS RZ, [RZ] ;  /* 0x00000000fffff984 */ /* 0x000fe20000000800 */
[----:B------:R-:W-:Y:S01]  /*8c60*/  @!PT LDS RZ, [RZ] ;  /* 0x00000000fffff984 */ /* 0x000fe20000000800 */
[----:B------:R-:W-:Y:S01]  /*8c70*/  @!PT LDS RZ, [RZ] ;  /* 0x00000000fffff984 */ /* 0x000fe20000000800 */
[----:B------:R4:W-:Y:S01]  /*8c80*/  @!P0 LDGSTS.E.BYPASS.LTC128B.128 [R132], [R160.64], !P3 ;  /* 0x00000000a0848fae */ /* 0x0009e2000d901d52 */
[----:B------:R-:W-:Y:S01]  /*8c90*/  @UP1 UIMAD UR23, UR23, UR6, URZ ;  /* 0x00000006171712a4 */ /* 0x000fe2000f8e023f */
[C---:B-1----:R-:W-:Y:S03]  /*8ca0*/  HMMA.16816.F32 R12, R140.reuse, R136, R12 ;  /* 0x000000888c0c723c */ /* 0x042fe6000000180c */
[----:B------:R-:W-:Y:S03]  /*8cb0*/  @UP1 UIMAD UR23, UR22, UR7, UR23 ;  /* 0x00000007161712a4 */ /* 0x000fe6000f8e0217 */
[----:B------:R1:W-:Y:S01]  /*8cc0*/  @!P0 LDGSTS.E.BYPASS.LTC128B.128 [R132+0x2000], [R166.64], !P2 ;  /* 0x02000000a6848fae */ /* 0x0003e2000d101d52 */
[----:B------:R-:W-:Y:S02]  /*8cd0*/  @UP1 USHF.L.U32 UR22, UR24, 0x6, URZ ;  /* 0x0000000618161899 */ /* 0x000fe4000800063f */
[----:B------:R-:W-:Y:S01]  /*8ce0*/  @UP1 UIADD3 UR23, UR25, UR23, URZ ;  /* 0x0000001719171290 */ /* 0x000fe2000fffe03f */
[C---:B------:R-:W-:Y:S01]  /*8cf0*/  HMMA.16816.F32 R16, R140.reuse, R138, R16 ;  /* 0x0000008a8c10723c */ /* 0x040fe20000001810 */
[----:B------:R-:W-:Y:S03]  /*8d00*/  UIADD3 UR25, UR15, 0x1, URZ ;  /* 0x000000010f197890 */ /* 0x000fe6000fffe03f */
[----:B------:R1:W-:Y:S01]  /*8d10*/  @!P0 LDGSTS.E.BYPASS.LTC128B.128 [R132+0x4000], [R164.64], !P1 ;  /* 0x04000000a4848fae */ /* 0x0003e2000c901d52 */
[----:B------:R-:W-:Y:S02]  /*8d20*/  @UP1 USHF.L.U64.HI UR23, UR24, 0x6, UR23 ;  /* 0x0000000618171899 */ /* 0x000fe40008010217 */
[----:B------:R-:W-:Y:S01]  /*8d30*/  @UP1 UIADD3 UR24, UP0, UR14, UR22, URZ ;  /* 0x000000160e181290 */ /* 0x000fe2000ff1e03f */
[C---:B--2---:R-:W-:Y:S04]  /*8d40*/  HMMA.16816.F32 R20, R140.reuse, R148, R20 ;  /* 0x000000948c14723c */ /* 0x044fe80000001814 */
[----:B------:R2:W-:Y:S04]  /*8d50*/  @!P0 LDGSTS.E.BYPASS.LTC128B.128 [R132+0x1000], [R174.64], !P3 ;  /* 0x01000000ae848fae */ /* 0x0005e8000d901d52 */
[C---:B------:R-:W-:Y:S04]  /*8d60*/  HMMA.16816.F32 R24, R140.reuse, R150, R24 ;  /* 0x000000968c18723c */ /* 0x040fe80000001818 */
[----:B------:R5:W-:Y:S04]  /*8d70*/  @!P0 LDGSTS.E.BYPASS.LTC128B.128 [R132+0x3000], [R170.64], !P2 ;  /* 0x03000000aa848fae */ /* 0x000be8000d101d52 */
[C---:B---3--:R-:W-:Y:S04]  /*8d80*/  HMMA.16816.F32 R28, R140.reuse, R152, R28 ;  /* 0x000000988c1c723c */ /* 0x048fe8000000181c */
[----:B------:R5:W-:Y:S01]  /*8d90*/  @!P0 LDGSTS.E.BYPASS.LTC128B.128 [R132+0x5000], [R168.64], !P1 ;  /* 0x05000000a8848fae */ /* 0x000be2000c901d52 */
[----:B------:R-:W-:Y:S03]  /*8da0*/  PLOP3.LUT P0, PT, PT, PT, UP1, 0x80, 0x0 ;  /* 0x000000000000781c */ /* 0x000fe60003f0f018 */
[----:B------:R-:W-:Y:S04]  /*8db0*/  HMMA.16816.F32 R32, R140, R154, R32 ;  /* 0x0000009a8c20723c */ /* 0x000fe80000001820 */
[----:B------:R-:W-:Y:S08]  /*8dc0*/  LDSM.16.M88.4 R144, [R181] ;  /* 0x00000000b590783b */ /* 0x000ff00000000200 */
[----:B------:R-:W3:Y:S08]  /*8dd0*/  LDSM.16.M88.4 R156, [R0+0xc100] ;  /* 0x00c10000009c783b */ /* 0x000ef00000000200 */
[----:B----4-:R-:W4:Y:S08]  /*8de0*/  LDSM.16.M88.4 R160, [R0+0xc900] ;  /* 0x00c9000000a0783b */ /* 0x010f300000000200 */
[----:B------:R-:W2:Y:S08]  /*8df0*/  LDSM.16.M88.4 R136, [R0+0xd100] ;  /* 0x00d100000088783b */ /* 0x000eb00000000200 */
[----:B------:R-:W0:Y:S08]  /*8e00*/  LDGDEPBAR ;  /* 0x00000000000079af */ /* 0x000e300000000000 */
[----:B-1----:R-:W1:Y:S01]  /*8e10*/  LDSM.16.M88.4 R164, [R0+0xd900] ;  /* 0x00d9000000a4783b */ /* 0x002e620000000200 */
[C---:B---3--:R-:W-:Y:S07]  /*8e20*/  HMMA.16816.F32 R4, R144.reuse, R156, R4 ;  /* 0x0000009c9004723c */ /* 0x048fee0000001804 */
[----:B------:R-:W-:Y:S01]  /*8e30*/  LDSM.16.M88.4 R148, [R180] ;  /* 0x00000000b494783b */ /* 0x000fe20000000200 */
[C---:B------:R-:W-:Y:S07]  /*8e40*/  HMMA.16816.F32 R8, R144.reuse, R158, R8 ;  /* 0x0000009e9008723c */ /* 0x040fee0000001808 */
[----:B-----5:R-:W3:Y:S01]  /*8e50*/  LDSM.16.M88.4 R168, [R172+0xc100] ;  /* 0x00c10000aca8783b */ /* 0x020ee20000000200 */
[C---:B----4-:R-:W-:Y:S07]  /*8e60*/  HMMA.16816.F32 R12, R144.reuse, R160, R12 ;  /* 0x000000a0900c723c */ /* 0x050fee000000180c */
[----:B------:R-:W4:Y:S01]  /*8e70*/  LDSM.16.M88.4 R140, [R172+0xc900] ;  /* 0x00c90000ac8c783b */ /* 0x000f220000000200 */
[C---:B------:R-:W-:Y:S07]  /*8e80*/  HMMA.16816.F32 R16, R144.reuse, R162, R16 ;  /* 0x000000a29010723c */ /* 0x040fee0000001810 */
[----:B------:R-:W5:Y:S01]  /*8e90*/  LDSM.16.M88.4 R152, [R172+0xd100] ;  /* 0x00d10000ac98783b */ /* 0x000f620000000200 */
[C---:B--2---:R-:W-:Y:S07]  /*8ea0*/  HMMA.16816.F32 R20, R144.reuse, R136, R20 ;  /* 0x000000889014723c */ /* 0x044fee0000001814 */
[----:B------:R-:W2:Y:S01]  /*8eb0*/  LDSM.16.M88.4 R156, [R172+0xd900] ;  /* 0x00d90000ac9c783b */ /* 0x000ea20000000200 */
[C---:B------:R-:W-:Y:S07]  /*8ec0*/  HMMA.16816.F32 R24, R144.reuse, R138, R24 ;  /* 0x0000008a9018723c */ /* 0x040fee0000001818 */
[----:B------:R-:W-:Y:S01]  /*8ed0*/  LDSM.16.M88.4 R136, [R186+0x4000] ;  /* 0x00400000ba88783b */ /* 0x000fe20000000200 */
[C---:B-1----:R-:W-:Y:S07]  /*8ee0*/  HMMA.16816.F32 R28, R144.reuse, R164, R28 ;  /* 0x000000a4901c723c */ /* 0x042fee000000181c */
[----:B------:R-:W-:Y:S01]  /*8ef0*/  LDSM.16.M88.4 R160, [R184+UR4+0xe900] ;  /* 0x00e90004b8a0783b */ /* 0x000fe20008000200 */
[----:B------:R-:W-:Y:S07]  /*8f00*/  HMMA.16816.F32 R32, R144, R166, R32 ;  /* 0x000000a69020723c */ /* 0x000fee0000001820 */
[----:B------:R-:W1:Y:S01]  /*8f10*/  LDSM.16.M88.4 R144, [R184+UR4+0xe100] ;  /* 0x00e10004b890783b */ /* 0x000e620008000200 */
[C---:B---3--:R-:W-:Y:S07]  /*8f20*/  HMMA.16816.F32 R4, R148.reuse, R168, R4 ;  /* 0x000000a89404723c */ /* 0x048fee0000001804 */
[----:B------:R-:W-:Y:S01]  /*8f30*/  LDSM.16.M88.4 R164, [R182+0x4000] ;  /* 0x00400000b6a4783b */ /* 0x000fe20000000200 */
[C---:B------:R-:W-:Y:S07]  /*8f40*/  HMMA.16816.F32 R8, R148.reuse, R170, R8 ;  /* 0x000000aa9408723c */ /* 0x040fee0000001808 */
[----:B------:R-:W-:Y:S01]  /*8f50*/  LDSM.16.M88.4 R168, [R173+0xe100] ;  /* 0x00e10000ada8783b */ /* 0x000fe20000000200 */
[C---:B----4-:R-:W-:Y:S08]  /*8f60*/  HMMA.16816.F32 R12, R148.reuse, R140, R12 ;  /* 0x0000008c940c723c */ /* 0x050ff0000000180c */
[C---:B------:R-:W-:Y:S01]  /*8f70*/  HMMA.16816.F32 R16, R148.reuse, R142, R16 ;  /* 0x0000008e9410723c */ /* 0x040fe20000001810 */
[----:B------:R-:W3:Y:S07]  /*8f80*/  LDSM.16.M88.4 R140, [R184+UR4+0xf100] ;  /* 0x00f10004b88c783b */ /* 0x000eee0008000200 */
[C---:B-----5:R-:W-:Y:S08]  /*8f90*/  HMMA.16816.F32 R20, R148.reuse, R152, R20 ;  /* 0x000000989414723c */ /* 0x060ff00000001814 */
[C---:B------:R-:W-:Y:S01]  /*8fa0*/  HMMA.16816.F32 R24, R148.reuse, R154, R24 ;  /* 0x0000009a9418723c */ /* 0x040fe20000001818 */
[----:B------:R-:W4:Y:S07]  /*8fb0*/  LDSM.16.M88.4 R152, [R184+UR4+0xf900] ;  /* 0x00f90004b898783b */ /* 0x000f2e0008000200 */
[C---:B--2---:R-:W-:Y:S08]  /*8fc0*/  HMMA.16816.F32 R28, R148.reuse, R156, R28 ;  /* 0x0000009c941c723c */ /* 0x044ff0000000181c */
[----:B------:R-:W-:Y:S01]  /*8fd0*/  HMMA.16816.F32 R32, R148, R158, R32 ;  /* 0x0000009e9420723c */ /* 0x000fe20000001820 */
[----:B------:R-:W2:Y:S07]  /*8fe0*/  LDSM.16.M88.4 R148, [R173+0xe900] ;  /* 0x00e90000ad94783b */ /* 0x000eae0000000200 */
[C---:B-1----:R-:W-:Y:S01]  /*8ff0*/  HMMA.16816.F32 R4, R136.reuse, R144, R4 ;  /* 0x000000908804723c */ /* 0x042fe20000001804 */
[----:B------:R-:W-:Y:S07]  /*9000*/  LDSM.16.M88.4 R156, [R173+0xf900] ;  /* 0x00f90000ad9c783b */ /* 0x000fee0000000200 */
[C---:B------:R-:W-:Y:S01]  /*9010*/  HMMA.16816.F32 R8, R136.reuse, R146, R8 ;  /* 0x000000928808723c */ /* 0x040fe20000001808 */
        /* <DEDUP_REMOVED lines=8> */
[----:B------:R-:W-:Y:S01]  /*90a0*/  HMMA.16816.F32 R32, R136, R154, R32 ;  /* 0x0000009a8820723c */ /* 0x000fe20000001820 */
[----:B------:R-:W4:Y:S07]  /*90b0*/  LDSM.16.M88.4 R136, [R0+0xe900] ;  /* 0x00e900000088783b */ /* 0x000f2e0000000200 */
[C---:B------:R-:W-:Y:S01]  /*90c0*/  HMMA.16816.F32 R4, R164.reuse, R168, R4 ;  /* 0x000000a8a404723c */ /* 0x040fe20000001804 */
[----:B------:R-:W-:Y:S07]  /*90d0*/  LDSM.16.M88.4 R152, [R180+0x4000] ;  /* 0x00400000b498783b */ /* 0x000fee0000000200 */
[C---:B------:R-:W-:Y:S01]  /*90e0*/  HMMA.16816.F32 R8, R164.reuse, R170, R8 ;  /* 0x000000aaa408723c */ /* 0x040fe20000001808 */
[----:B------:R-:W-:Y:S07]  /*90f0*/  LDSM.16.M88.4 R168, [R172+0xe100] ;  /* 0x00e10000aca8783b */ /* 0x000fee0000000200 */
        /* <DEDUP_REMOVED lines=8> */
[----:B------:R-:W5:Y:S07]  /*9180*/  LDSM.16.M88.4 R156, [R2+0xe900] ;  /* 0x00e90000029c783b */ /* 0x000f6e0000000200 */
[C---:B---3--:R-:W-:Y:S01]  /*9190*/  HMMA.16816.F32 R4, R140.reuse, R160, R4 ;  /* 0x000000a08c04723c */ /* 0x048fe20000001804 */
[----:B------:R-:W-:Y:S07]  /*91a0*/  LDSM.16.M88.4 R164, [R184+UR4+0x11100] ;  /* 0x01110004b8a4783b */ /* 0x000fee0008000200 */
[C---:B------:R-:W-:Y:S01]  /*91b0*/  HMMA.16816.F32 R8, R140.reuse, R162, R8 ;  /* 0x000000a28c08723c */ /* 0x040fe20000001808 */
[----:B------:R-:W-:Y:S07]  /*91c0*/  LDSM.16.M88.4 R160, [R184+UR4+0x10900] ;  /* 0x01090004b8a0783b */ /* 0x000fee0008000200 */
[C---:B----4-:R-:W-:Y:S08]  /*91d0*/  HMMA.16816.F32 R12, R140.reuse, R136, R12 ;  /* 0x000000888c0c723c */ /* 0x050ff0000000180c */
[C---:B------:R-:W-:Y:S01]  /*91e0*/  HMMA.16816.F32 R16, R140.reuse, R138, R16 ;  /* 0x0000008a8c10723c */ /* 0x040fe20000001810 */
[----:B------:R-:W3:Y:S07]  /*91f0*/  LDSM.16.M88.4 R136, [R2+0xf100] ;  /* 0x00f100000288783b */ /* 0x000eee0000000200 */
[C---:B--2---:R-:W-:Y:S08]  /*9200*/  HMMA.16816.F32 R20, R140.reuse, R148, R20 ;  /* 0x000000948c14723c */ /* 0x044ff00000001814 */
[C---:B------:R-:W-:Y:S01]  /*9210*/  HMMA.16816.F32 R24, R140.reuse, R150, R24 ;  /* 0x000000968c18723c */ /* 0x040fe20000001818 */
[----:B------:R-:W2:Y:S07]  /*9220*/  LDSM.16.M88.4 R148, [R2+0xf900] ;  /* 0x00f900000294783b */ /* 0x000eae0000000200 */
[C---:B-1----:R-:W-:Y:S08]  /*9230*/  HMMA.16816.F32 R28, R140.reuse, R144, R28 ;  /* 0x000000908c1c723c */ /* 0x042ff0000000181c */
[----:B------:R-:W-:Y:S01]  /*9240*/  HMMA.16816.F32 R32, R140, R146, R32 ;  /* 0x000000928c20723c */ /* 0x000fe20000001820 */
[----:B------:R-:W-:Y:S07]  /*9250*/  LDSM.16.M88.4 R140, [R186+0x8000] ;  /* 0x00800000ba8c783b */ /* 0x000fee0000000200 */
[C---:B------:R-:W-:Y:S01]  /*9260*/  HMMA.16816.F32 R4, R152.reuse, R168, R4 ;  /* 0x000000a89804723c */ /* 0x040fe20000001804 */
[----:B------:R-:W1:Y:S07]  /*9270*/  LDSM.16.M88.4 R144, [R184+UR4+0x10100] ;  /* 0x01010004b890783b */ /* 0x000e6e0008000200 */
[C---:B------:R-:W-:Y:S01]  /*9280*/  HMMA.16816.F32 R8, R152.reuse, R170, R8 ;  /* 0x000000aa9808723c */ /* 0x040fe20000001808 */
[----:B------:R-:W-:Y:S07]  /*9290*/  LDSM.16.M88.4 R168, [R173+0x10100] ;  /* 0x01010000ada8783b */ /* 0x000fee0000000200 */
[C---:B-----5:R-:W-:Y:S08]  /*92a0*/  HMMA.16816.F32 R12, R152.reuse, R156, R12 ;  /* 0x0000009c980c723c */ /* 0x060ff0000000180c */
[C---:B------:R-:W-:Y:S01]  /*92b0*/  HMMA.16816.F32 R16, R152.reuse, R158, R16 ;  /* 0x0000009e9810723c */ /* 0x040fe20000001810 */
[----:B------:R-:W4:Y:S07]  /*92c0*/  LDSM.16.M88.4 R156, [R184+UR4+0x11900] ;  /* 0x01190004b89c783b */ /* 0x000f2e0008000200 */
[C---:B---3--:R-:W-:Y:S08]  /*92d0*/  HMMA.16816.F32 R20, R152.reuse, R136, R20 ;  /* 0x000000889814723c */ /* 0x048ff00000001814 */
[C---:B------:R-:W-:Y:S01]  /*92e0*/  HMMA.16816.F32 R24, R152.reuse, R138, R24 ;  /* 0x0000008a9818723c */ /* 0x040fe20000001818 */
[----:B------:R-:W3:Y:S07]  /*92f0*/  LDSM.16.M88.4 R136, [R182+0x8000] ;  /* 0x00800000b688783b */ /* 0x000eee0000000200 */
[C---:B--2---:R-:W-:Y:S08]  /*9300*/  HMMA.16816.F32 R28, R152.reuse, R148, R28 ;  /* 0x00000094981c723c */ /* 0x044ff0000000181c */
[----:B------:R-:W-:Y:S01]  /*9310*/  HMMA.16816.F32 R32, R152, R150, R32 ;  /* 0x000000969820723c */ /* 0x000fe20000001820 */
[----:B------:R-:W2:Y:S07]  /*9320*/  LDSM.16.M88.4 R148, [R173+0x10900] ;  /* 0x01090000ad94783b */ /* 0x000eae0000000200 */
[C---:B-1----:R-:W-:Y:S01]  /*9330*/  HMMA.16816.F32 R4, R140.reuse, R144, R4 ;  /* 0x000000908c04723c */ /* 0x042fe20000001804 */
[----:B------:R-:W-:Y:S07]  /*9340*/  LDSM.16.M88.4 R152, [R173+0x11900] ;  /* 0x01190000ad98783b */ /* 0x000fee0000000200 */
[C---:B------:R-:W-:Y:S01]  /*9350*/  HMMA.16816.F32 R8, R140.reuse, R146, R8 ;  /* 0x000000928c08723c */ /* 0x040fe20000001808 */
[----:B------:R-:W1:Y:S07]  /*9360*/  LDSM.16.M88.4 R144, [R173+0x11100] ;  /* 0x01110000ad90783b */ /* 0x000e6e0000000200 */
[C---:B------:R-:W-:Y:S01]  /*9370*/  HMMA.16816.F32 R12, R140.reuse, R160, R12 ;  /* 0x000000a08c0c723c */ /* 0x040fe2000000180c */
[----:B------:R-:W-:Y:S07]  /*9380*/  LDSM.16.M88.4 R172, [R172+0x10100] ;  /* 0x01010000acac783b */ /* 0x000fee0000000200 */
        /* <DEDUP_REMOVED lines=8> */
[C---:B---3--:R-:W-:Y:S01]  /*9410*/  HMMA.16816.F32 R4, R136.reuse, R168, R4 ;  /* 0x000000a88804723c */ /* 0x048fe20000001804 */
[----:B------:R-:W3:Y:S07]  /*9420*/  LDSM.16.M88.4 R156, [R0+0x11100] ;  /* 0x01110000009c783b */ /* 0x000eee0000000200 */
[C---:B------:R-:W-:Y:S01]  /*9430*/  HMMA.16816.F32 R8, R136.reuse, R170, R8 ;  /* 0x000000aa8808723c */ /* 0x040fe20000001808 */
[----:B------:R-:W-:Y:S07]  /*9440*/  LDSM.16.M88.4 R168, [R180+0x8000] ;  /* 0x00800000b4a8783b */ /* 0x000fee0000000200 */
[C---:B--2---:R-:W-:Y:S08]  /*9450*/  HMMA.16816.F32 R12, R136.reuse, R148, R12 ;  /* 0x00000094880c723c */ /* 0x044ff0000000180c */
[C---:B------:R-:W-:Y:S01]  /*9460*/  HMMA.16816.F32 R16, R136.reuse, R150, R16 ;  /* 0x000000968810723c */ /* 0x040fe20000001810 */
[----:B------:R-:W2:Y:S07]  /*9470*/  LDSM.16.M88.4 R148, [R0+0x11900] ;  /* 0x011900000094783b */ /* 0x000eae0000000200 */
[C---:B-1----:R-:W-:Y:S08]  /*9480*/  HMMA.16816.F32 R20, R136.reuse, R144, R20 ;  /* 0x000000908814723c */ /* 0x042ff00000001814 */
[C---:B------:R-:W-:Y:S01]  /*9490*/  HMMA.16816.F32 R24, R136.reuse, R146, R24 ;  /* 0x000000928818723c */ /* 0x040fe20000001818 */
[----:B------:R-:W-:Y:S07]  /*94a0*/  LDSM.16.M88.4 R144, [R2+0x11900] ;  /* 0x011900000290783b */ /* 0x000fee0000000200 */
[C---:B------:R-:W-:Y:S08]  /*94b0*/  HMMA.16816.F32 R28, R136.reuse, R152, R28 ;  /* 0x00000098881c723c */ /* 0x040ff0000000181c */
[----:B------:R-:W-:Y:S01]  /*94c0*/  HMMA.16816.F32 R32, R136, R154, R32 ;  /* 0x0000009a8820723c */ /* 0x000fe20000001820 */
[----:B------:R-:W1:Y:S07]  /*94d0*/  LDSM.16.M88.4 R136, [R2+0x10900] ;  /* 0x010900000288783b */ /* 0x000e6e0000000200 */
[C---:B-----5:R-:W-:Y:S08]  /*94e0*/  HMMA.16816.F32 R4, R160.reuse, R164, R4 ;  /* 0x000000a4a004723c */ /* 0x060ff00000001804 */
[C---:B------:R-:W-:Y:S08]  /*94f0*/  HMMA.16816.F32 R8, R160.reuse, R166, R8 ;  /* 0x000000a6a008723c */ /* 0x040ff00000001808 */
[C---:B----4-:R-:W-:Y:S08]  /*9500*/  HMMA.16816.F32 R12, R160.reuse, R140, R12 ;  /* 0x0000008ca00c723c */ /* 0x050ff0000000180c */
[C---:B------:R-:W-:Y:S01]  /*9510*/  HMMA.16816.F32 R16, R160.reuse, R142, R16 ;  /* 0x0000008ea010723c */ /* 0x040fe20000001810 */
[----:B------:R-:W4:Y:S01]  /*9520*/  LDSM.16.M88.4 R140, [R2+0x11100] ;  /* 0x01110000028c783b */ /* 0x000f220000000200 */
[----:B------:R-:W-:Y:S06]  /*9530*/  DEPBAR.LE SB0, 0x2 ;  /* 0x000080800000791a */ /* 0x000fec0000000000 */
[C---:B---3--:R-:W-:Y:S01]  /*9540*/  HMMA.16816.F32 R20, R160.reuse, R156, R20 ;  /* 0x0000009ca014723c */ /* 0x048fe20000001814 */
[----:B------:R-:W-:Y:S07]  /*9550*/  BAR.SYNC.DEFER_BLOCKING 0x0 ;  /* 0x0000000000007b1d */ /* 0x000fee0000010000 */
[C---:B------:R-:W-:Y:S08]  /*9560*/  HMMA.16816.F32 R24, R160.reuse, R158, R24 ;  /* 0x0000009ea018723c */ /* 0x040ff00000001818 */
[C---:B--2---:R-:W-:Y:S08]  /*9570*/  HMMA.16816.F32 R28, R160.reuse, R148, R28 ;  /* 0x00000094a01c723c */ /* 0x044ff0000000181c */
[----:B------:R-:W-:Y:S01]  /*9580*/  HMMA.16816.F32 R32, R160, R150, R32 ;  /* 0x00000096a020723c */ /* 0x000fe20000001820 */
[----:B------:R-:W-:Y:S07]  /*9590*/  LDSM.16.MT88.4 R148, [R135+UR4+0x2900] ;  /* 0x002900048794783b */ /* 0x000fee0008004200 */
[C---:B------:R-:W-:Y:S08]  /*95a0*/  HMMA.16816.F32 R4, R168.reuse, R172, R4 ;  /* 0x000000aca804723c */ /* 0x040ff00000001804 */
        /* <DEDUP_REMOVED lines=50> */
[----:B------:R-:W1:Y:S01]  /*98d0*/  LDSM.16.MT88.4 R136, [R135+UR4+0x100] ;  /* 0x000100048788783b */ /* 0x000e620008004200 */
[--C-:B------:R-:W-:Y:S01]  /*98e0*/  FFMA.FTZ R159, R4, c[0x0][0x2d0], -R166.reuse ;  /* 0x0000b400049f7a23 */ /* 0x100fe200000108a6 */
[----:B------:R-:W-:Y:S01]  /*98f0*/  IADD3 R4, R135, UR4, RZ ;  /* 0x0000000487047c10 */ /* 0x000fe2000fffe0ff */
[C---:B------:R-:W-:Y:S02]  /*9900*/  FADD.FTZ R133, -R0.reuse, R3 ;  /* 0x0000000300857221 */ /* 0x040fe40000010100 */
[----:B------:R-:W-:Y:S01]  /*9910*/  FMUL.FTZ R165, R0, c[0x0][0x2d0] ;  /* 0x0000b40000a57a20 */ /* 0x000fe20000410000 */
[----:B------:R-:W2:Y:S01]  /*9920*/  MUFU.EX2 R132, R132 ;  /* 0x0000008400847308 */ /* 0x000ea20000000800 */
[----:B------:R-:W-:Y:S01]  /*9930*/  FMUL.FTZ R3, R133, c[0x0][0x2d0] ;  /* 0x0000b40085037a20 */ /* 0x000fe20000410000 */
[----:B------:R-:W-:Y:S01]  /*9940*/  IADD3 R133, R183, R4, RZ ;  /* 0x00000004b7857210 */ /* 0x000fe20007ffe0ff */
[--C-:B------:R-:W-:Y:S02]  /*9950*/  FFMA.FTZ R162, R5, c[0x0][0x2d0], -R166.reuse ;  /* 0x0000b40005a27a23 */ /* 0x100fe400000108a6 */
[--C-:B------:R-:W-:Y:S02]  /*9960*/  FFMA.FTZ R157, R8, c[0x0][0x2d0], -R166.reuse ;  /* 0x0000b400089d7a23 */ /* 0x100fe400000108a6 */
[--C-:B------:R-:W-:Y:S01]  /*9970*/  FFMA.FTZ R160, R9, c[0x0][0x2d0], -R166.reuse ;  /* 0x0000b40009a07a23 */ /* 0x100fe200000108a6 */
[----:B------:R-:W3:Y:S01]  /*9980*/  LDSM.16.MT88.4 R140, [R133+0x100] ;  /* 0x00010000858c783b */ /* 0x000ee20000004200 */
[--C-:B------:R-:W-:Y:S01]  /*9990*/  FFMA.FTZ R164, R6, c[0x0][0x2d0], -R165.reuse ;  /* 0x0000b40006a47a23 */ /* 0x100fe200000108a5 */
[----:B------:R-:W4:Y:S01]  /*99a0*/  MUFU.EX2 R3, R3 ;  /* 0x0000000300037308 */ /* 0x000f220000000800 */
[--C-:B------:R-:W-:Y:S02]  /*99b0*/  FFMA.FTZ R161, R7, c[0x0][0x2d0], -R165.reuse ;  /* 0x0000b40007a17a23 */ /* 0x100fe400000108a5 */
[--C-:B------:R-:W-:Y:S02]  /*99c0*/  FFMA.FTZ R163, R10, c[0x0][0x2d0], -R165.reuse ;  /* 0x0000b4000aa37a23 */ /* 0x100fe400000108a5 */
[--C-:B------:R-:W-:Y:S01]  /*99d0*/  FFMA.FTZ R158, R11, c[0x0][0x2d0], -R165.reuse ;  /* 0x0000b4000b9e7a23 */ /* 0x100fe200000108a5 */
[----:B------:R-:W-:Y:S01]  /*99e0*/  LDSM.16.MT88.4 R144, [R133+0x900] ;  /* 0x000900008590783b */ /* 0x000fe20000004200 */
[--C-:B------:R-:W-:Y:S02]  /*99f0*/  FFMA.FTZ R169, R16, c[0x0][0x2d0], -R166.reuse ;  /* 0x0000b40010a97a23 */ /* 0x100fe400000108a6 */
[--C-:B------:R-:W-:Y:S01]  /*9a00*/  FFMA.FTZ R170, R17, c[0x0][0x2d0], -R166.reuse ;  /* 0x0000b40011aa7a23 */ /* 0x100fe200000108a6 */
[----:B------:R-:W-:Y:S01]  /*9a10*/  MUFU.EX2 R159, R159 ;  /* 0x0000009f009f7308 */ /* 0x000fe20000000800 */
[--C-:B------:R-:W-:Y:S02]  /*9a20*/  FFMA.FTZ R173, R18, c[0x0][0x2d0], -R165.reuse ;  /* 0x0000b40012ad7a23 */ /* 0x100fe400000108a5 */
[--C-:B------:R-:W-:Y:S01]  /*9a30*/  FFMA.FTZ R174, R19, c[0x0][0x2d0], -R165.reuse ;  /* 0x0000b40013ae7a23 */ /* 0x100fe200000108a5 */
[----:B------:R-:W-:Y:S01]  /*9a40*/  LDSM.16.MT88.4 R152, [R133+0x2900] ;  /* 0x002900008598783b */ /* 0x000fe20000004200 */
[C---:B--2---:R-:W-:Y:S02]  /*9a50*/  FMUL.FTZ R4, R132.reuse, R128 ;  /* 0x0000008084047220 */ /* 0x044fe40000410000 */
[C---:B------:R-:W-:Y:S02]  /*9a60*/  FMUL.FTZ R5, R132.reuse, R129 ;  /* 0x0000008184057220 */ /* 0x040fe40000410000 */
[C---:B------:R-:W-:Y:S01]  /*9a70*/  FMUL.FTZ R8, R132.reuse, R124 ;  /* 0x0000007c84087220 */ /* 0x040fe20000410000 */
[----:B------:R-:W2:Y:S01]  /*9a80*/  MUFU.EX2 R162, R162 ;  /* 0x000000a200a27308 */ /* 0x000ea20000000800 */
[C---:B------:R-:W-:Y:S01]  /*9a90*/  FMUL.FTZ R9, R132.reuse, R125 ;  /* 0x0000007d84097220 */ /* 0x040fe20000410000 */
[----:B------:R-:W-:Y:S01]  /*9aa0*/  LDSM.16.MT88.4 R16, [R134+UR4+0x900] ;  /* 0x000900048610783b */ /* 0x000fe20008004200 */
[C---:B------:R-:W-:Y:S02]  /*9ab0*/  FMUL.FTZ R100, R132.reuse, R100 ;  /* 0x0000006484647220 */ /* 0x040fe40000410000 */
[C---:B----4-:R-:W-:Y:S02]  /*9ac0*/  FMUL.FTZ R6, R3.reuse, R130 ;  /* 0x0000008203067220 */ /* 0x050fe40000410000 */
[C---:B------:R-:W-:Y:S02]  /*9ad0*/  FMUL.FTZ R7, R3.reuse, R131 ;  /* 0x0000008303077220 */ /* 0x040fe40000410000 */
[C---:B------:R-:W-:Y:S01]  /*9ae0*/  FMUL.FTZ R10, R3.reuse, R126 ;  /* 0x0000007e030a7220 */ /* 0x040fe20000410000 */
[----:B------:R-:W-:Y:S01]  /*9af0*/  MUFU.EX2 R157, R157 ;  /* 0x0000009d009d7308 */ /* 0x000fe20000000800 */
[C---:B------:R-:W-:Y:S02]  /*9b00*/  FMUL.FTZ R11, R3.reuse, R127 ;  /* 0x0000007f030b7220 */ /* 0x040fe40000410000 */
[----:B------:R-:W4:Y:S01]  /*9b10*/  LDSM.16.MT88.4 R124, [R134+UR4+0x100] ;  /* 0x00010004867c783b */ /* 0x000f220008004200 */
[C---:B------:R-:W-:Y:S02]  /*9b20*/  FMUL.FTZ R101, R132.reuse, R101 ;  /* 0x0000006584657220 */ /* 0x040fe40000410000 */
[C---:B------:R-:W-:Y:S02]  /*9b30*/  FMUL.FTZ R102, R3.reuse, R102 ;  /* 0x0000006603667220 */ /* 0x040fe40000410000 */
[C---:B------:R-:W-:Y:S02]  /*9b40*/  FMUL.FTZ R103, R3.reuse, R103 ;  /* 0x0000006703677220 */ /* 0x040fe40000410000 */
[----:B------:R-:W5:Y:S01]  /*9b50*/  MUFU.EX2 R160, R160 ;  /* 0x000000a000a07308 */ /* 0x000f620000000800 */
[C---:B------:R-:W-:Y:S02]  /*9b60*/  FMUL.FTZ R104, R132.reuse, R104 ;  /* 0x0000006884687220 */ /* 0x040fe40000410000 */
[----:B------:R-:W-:Y:S01]  /*9b70*/  FMUL.FTZ R105, R132, R105 ;  /* 0x0000006984697220 */ /* 0x000fe20000410000 */
[----:B--2---:R-:W-:Y:S01]  /*9b80*/  F2FP.PACK_AB R128, R162, R159 ;  /* 0x0000009fa280723e */ /* 0x004fe200000000ff */
        /* <DEDUP_REMOVED lines=10> */
[C---:B------:R-:W-:Y:S02]  /*9c30*/  FMUL.FTZ R114, R3.reuse, R114 ;  /* 0x0000007203727220 */ /* 0x040fe40000410000 */
[C---:B------:R-:W-:Y:S01]  /*9c40*/  FMUL.FTZ R115, R3.reuse, R115 ;  /* 0x0000007303737220 */ /* 0x040fe20000410000 */
[----:B-----5:R-:W-:Y:S01]  /*9c50*/  F2FP.PACK_AB R130, R160, R157 ;  /* 0x0000009da082723e */ /* 0x020fe200000000ff */
        /* <DEDUP_REMOVED lines=9> */
[----:B------:R-:W5:Y:S01]  /*9cf0*/  MUFU.EX2 R158, R158 ;  /* 0x0000009e009e7308 */ /* 0x000f620000000800 */
[C---:B------:R-:W-:Y:S02]  /*9d00*/  FMUL.FTZ R36, R132.reuse, R36 ;  /* 0x0000002484247220 */ /* 0x040fe40000410000 */
[----:B------:R-:W-:Y:S01]  /*9d10*/  FMUL.FTZ R37, R132, R37 ;  /* 0x0000002584257220 */ /* 0x000fe20000410000 */
[----:B--2---:R-:W-:Y:S01]  /*9d20*/  F2FP.PACK_AB R129, R161, R164 ;  /* 0x000000a4a181723e */ /* 0x004fe200000000ff */
[C---:B------:R-:W-:Y:S02]  /*9d30*/  FMUL.FTZ R38, R3.reuse, R38 ;  /* 0x0000002603267220 */ /* 0x040fe40000410000 */
[----:B------:R-:W-:Y:S02]  /*9d40*/  FMUL.FTZ R39, R3, R39 ;  /* 0x0000002703277220 */ /* 0x000fe40000410000 */
[--C-:B------:R-:W-:Y:S01]  /*9d50*/  FFMA.FTZ R175, R28, c[0x0][0x2d0], -R166.reuse ;  /* 0x0000b4001caf7a23 */ /* 0x100fe200000108a6 */
[----:B------:R-:W-:Y:S01]  /*9d60*/  MUFU.EX2 R169, R169 ;  /* 0x000000a900a97308 */ /* 0x000fe20000000800 */
[--C-:B------:R-:W-:Y:S02]  /*9d70*/  FFMA.FTZ R208, R29, c[0x0][0x2d0], -R166.reuse ;  /* 0x0000b4001dd07a23 */ /* 0x100fe400000108a6 */
[--C-:B------:R-:W-:Y:S02]  /*9d80*/  FFMA.FTZ R207, R32, c[0x0][0x2d0], -R166.reuse ;  /* 0x0000b40020cf7a23 */ /* 0x100fe400000108a6 */
[--C-:B------:R-:W-:Y:S02]  /*9d90*/  FFMA.FTZ R209, R30, c[0x0][0x2d0], -R165.reuse ;  /* 0x0000b4001ed17a23 */ /* 0x100fe400000108a5 */
[--C-:B------:R-:W-:Y:S02]  /*9da0*/  FFMA.FTZ R210, R31, c[0x0][0x2d0], -R165.reuse ;  /* 0x0000b4001fd27a23 */ /* 0x100fe400000108a5 */
[----:B------:R-:W-:Y:S01]  /*9db0*/  LDSM.16.MT88.4 R28, [R133+0x1900] ;  /* 0x00190000851c783b */ /* 0x000fe20000004200 */
[--C-:B------:R-:W-:Y:S01]  /*9dc0*/  FFMA.FTZ R211, R34, c[0x0][0x2d0], -R165.reuse ;  /* 0x0000b40022d37a23 */ /* 0x100fe200000108a5 */
[----:B------:R-:W2:Y:S01]  /*9dd0*/  MUFU.EX2 R170, R170 ;  /* 0x000000aa00aa7308 */ /* 0x000ea20000000800 */
[----:B------:R-:W-:Y:S01]  /*9de0*/  FMUL.FTZ R40, R132, R40 ;  /* 0x0000002884287220 */ /* 0x000fe20000410000 */
[----:B-----5:R-:W-:Y:S01]  /*9df0*/  F2FP.PACK_AB R131, R158, R163 ;  /* 0x000000a39e83723e */ /* 0x020fe200000000ff */
[C---:B------:R-:W-:Y:S02]  /*9e00*/  FMUL.FTZ R41, R132.reuse, R41 ;  /* 0x0000002984297220 */ /* 0x040fe40000410000 */
[C---:B------:R-:W-:Y:S02]  /*9e10*/  FMUL.FTZ R42, R3.reuse, R42 ;  /* 0x0000002a032a7220 */ /* 0x040fe40000410000 */
[----:B------:R-:W-:Y:S02]  /*9e20*/  FMUL.FTZ R43, R3, R43 ;  /* 0x0000002b032b7220 */ /* 0x000fe40000410000 */
[C---:B-1----:R-:W-:Y:S01]  /*9e30*/  HMMA.16816.F32 R4, R128.reuse, R136, R4 ;  /* 0x000000888004723c */ /* 0x042fe20000001804 */
[----:B------:R-:W-:Y:S04]  /*9e40*/  MUFU.EX2 R173, R173 ;  /* 0x000000ad00ad7308 */ /* 0x000fe80000000800 */
[----:B------:R-:W-:Y:S02]  /*9e50*/  FMUL.FTZ R44, R132, R44 ;  /* 0x0000002c842c7220 */ /* 0x000fe40000410000 */
[----:B------:R-:W-:Y:S01]  /*9e60*/  IADD3 R136, R134, UR4, RZ ;  /* 0x0000000486887c10 */ /* 0x000fe2000fffe0ff */
[C---:B------:R-:W-:Y:S03]  /*9e70*/  HMMA.16816.F32 R8, R128.reuse, R138, R8 ;  /* 0x0000008a8008723c */ /* 0x040fe60000001808 */
[----:B------:R-:W1:Y:S01]  /*9e80*/  MUFU.EX2 R174, R174 ;  /* 0x000000ae00ae7308 */ /* 0x000e620000000800 */
[----:B------:R-:W-:Y:S01]  /*9e90*/  IADD3 R156, R183, R136, RZ ;  /* 0x00000088b79c7210 */ /* 0x000fe20007ffe0ff */
[C---:B------:R-:W-:Y:S02]  /*9ea0*/  FMUL.FTZ R45, R132.reuse, R45 ;  /* 0x0000002d842d7220 */ /* 0x040fe40000410000 */
[C---:B------:R-:W-:Y:S01]  /*9eb0*/  FMUL.FTZ R46, R3.reuse, R46 ;  /* 0x0000002e032e7220 */ /* 0x040fe20000410000 */
[C---:B---3--:R-:W-:Y:S01]  /*9ec0*/  HMMA.16816.F32 R100, R128.reuse, R140, R100 ;  /* 0x0000008c8064723c */ /* 0x048fe20000001864 */
[----:B------:R-:W3:Y:S03]  /*9ed0*/  LDSM.16.MT88.4 R136, [R156+0x100] ;  /* 0x000100009c88783b */ /* 0x000ee60000004200 */
[C---:B------:R-:W-:Y:S01]  /*9ee0*/  FMUL.FTZ R47, R3.reuse, R47 ;  /* 0x0000002f032f7220 */ /* 0x040fe20000410000 */
[----:B------:R-:W-:Y:S01]  /*9ef0*/  MUFU.EX2 R175, R175 ;  /* 0x000000af00af7308 */ /* 0x000fe20000000800 */
[C---:B------:R-:W-:Y:S02]  /*9f00*/  FMUL.FTZ R48, R132.reuse, R48 ;  /* 0x0000003084307220 */ /* 0x040fe40000410000 */
[C---:B------:R-:W-:Y:S01]  /*9f10*/  HMMA.16816.F32 R104, R128.reuse, R142, R104 ;  /* 0x0000008e8068723c */ /* 0x040fe20000001868 */
[----:B------:R-:W5:Y:S03]  /*9f20*/  LDSM.16.MT88.4 R140, [R135+UR4+0x2100] ;  /* 0x00210004878c783b */ /* 0x000f660008004200 */
        /* <DEDUP_REMOVED lines=11> */
[C---:B------:R-:W-:Y:S04]  /*9fe0*/  FMUL.FTZ R55, R3.reuse, R55 ;  /* 0x0000003703377220 */ /* 0x040fe80000410000 */
[C---:B------:R-:W-:Y:S01]  /*9ff0*/  FMUL.FTZ R56, R132.reuse, R56 ;  /* 0x0000003884387220 */ /* 0x040fe20000410000 */
[----:B------:R-:W-:Y:S01]  /*a000*/  MUFU.EX2 R209, R209 ;  /* 0x000000d100d17308 */ /* 0x000fe20000000800 */
[C---:B------:R-:W-:Y:S02]  /*a010*/  FMUL.FTZ R57, R132.reuse, R57 ;  /* 0x0000003984397220 */ /* 0x040fe40000410000 */
[C---:B------:R-:W-:Y:S01]  /*a020*/  FMUL.FTZ R58, R3.reuse, R58 ;  /* 0x0000003a033a7220 */ /* 0x040fe20000410000 */
[C---:B---3--:R-:W-:Y:S03]  /*a030*/  HMMA.16816.F32 R116, R128.reuse, R136, R116 ;  /* 0x000000888074723c */ /* 0x048fe60000001874 */
[C---:B------:R-:W-:Y:S02]  /*a040*/  FMUL.FTZ R59, R3.reuse, R59 ;  /* 0x0000003b033b7220 */ /* 0x040fe40000410000 */
[C---:B------:R-:W-:Y:S01]  /*a050*/  FMUL.FTZ R60, R132.reuse, R60 ;  /* 0x0000003c843c7220 */ /* 0x040fe20000410000 */
[----:B------:R-:W-:Y:S01]  /*a060*/  MUFU.EX2 R210, R210 ;  /* 0x000000d200d27308 */ /* 0x000fe20000000800 */
[C---:B------:R-:W-:Y:S01]  /*a070*/  FMUL.FTZ R61, R132.reuse, R61 ;  /* 0x0000003d843d7220 */ /* 0x040fe20000410000 */
[C---:B------:R-:W-:Y:S01]  /*a080*/  HMMA.16816.F32 R120, R128.reuse, R138, R120 ;  /* 0x0000008a8078723c */ /* 0x040fe20000001878 */
[----:B------:R-:W3:Y:S03]  /*a090*/  LDSM.16.MT88.4 R136, [R134+UR4+0x2100] ;  /* 0x002100048688783b */ /* 0x000ee60008004200 */
[C---:B------:R-:W-:Y:S02]  /*a0a0*/  FMUL.FTZ R62, R3.reuse, R62 ;  /* 0x0000003e033e7220 */ /* 0x040fe40000410000 */
[C---:B------:R-:W-:Y:S02]  /*a0b0*/  FMUL.FTZ R63, R3.reuse, R63 ;  /* 0x0000003f033f7220 */ /* 0x040fe40000410000 */
[C---:B-----5:R-:W-:Y:S01]  /*a0c0*/  HMMA.16816.F32 R36, R128.reuse, R140, R36 ;  /* 0x0000008c8024723c */ /* 0x060fe20000001824 */
[----:B------:R-:W-:Y:S03]  /*a0d0*/  MUFU.EX2 R211, R211 ;  /* 0x000000d300d37308 */ /* 0x000fe60000000800 */
[C---:B------:R-:W-:Y:S02]  /*a0e0*/  FMUL.FTZ R64, R132.reuse, R64 ;  /* 0x0000004084407220 */ /* 0x040fe40000410000 */
[C---:B------:R-:W-:Y:S02]  /*a0f0*/  FMUL.FTZ R65, R132.reuse, R65 ;  /* 0x0000004184417220 */ /* 0x040fe40000410000 */
[C---:B------:R-:W-:Y:S01]  /*a100*/  HMMA.16816.F32 R40, R128.reuse, R142, R40 ;  /* 0x0000008e8028723c */ /* 0x040fe20000001828 */
[----:B------:R-:W5:Y:S03]  /*a110*/  LDSM.16.MT88.4 R140, [R156+0x2100] ;  /* 0x002100009c8c783b */ /* 0x000f660000004200 */
[C---:B------:R-:W-:Y:S02]  /*a120*/  FMUL.FTZ R66, R3.reuse, R66 ;  /* 0x0000004203427220 */ /* 0x040fe40000410000 */
[C---:B------:R-:W-:Y:S02]  /*a130*/  FMUL.FTZ R67, R3.reuse, R67 ;  /* 0x0000004303437220 */ /* 0x040fe40000410000 */
[C---:B----4-:R-:W-:Y:S04]  /*a140*/  HMMA.16816.F32 R44, R128.reuse, R124, R44 ;  /* 0x0000007c802c723c */ /* 0x050fe8000000182c */
[C---:B------:R-:W-:Y:S02]  /*a150*/  FMUL.FTZ R68, R132.reuse, R68 ;  /* 0x0000004484447220 */ /* 0x040fe40000410000 */
[C---:B------:R-:W-:Y:S02]  /*a160*/  FMUL.FTZ R69, R132.reuse, R69 ;  /* 0x0000004584457220 */ /* 0x040fe40000410000 */
[C---:B------:R-:W-:Y:S01]  /*a170*/  HMMA.16816.F32 R48, R128.reuse, R126, R48 ;  /* 0x0000007e8030723c */ /* 0x040fe20000001830 */
[----:B------:R-:W4:Y:S03]  /*a180*/  LDSM.16.MT88.4 R124, [R135+UR4+0x4100] ;  /* 0x00410004877c783b */ /* 0x000f260008004200 */
        /* <DEDUP_REMOVED lines=11> */
[C---:B-----5:R-:W-:Y:S04]  /*a240*/  HMMA.16816.F32 R60, R128.reuse, R140, R60 ;  /* 0x0000008c803c723c */ /* 0x060fe8000000183c */
[C---:B------:R-:W-:Y:S02]  /*a250*/  FMUL.FTZ R78, R3.reuse, R78 ;  /* 0x0000004e034e7220 */ /* 0x040fe40000410000 */
[C---:B------:R-:W-:Y:S02]  /*a260*/  FMUL.FTZ R79, R3.reuse, R79 ;  /* 0x0000004f034f7220 */ /* 0x040fe40000410000 */
[C---:B------:R-:W-:Y:S01]  /*a270*/  HMMA.16816.F32 R64, R128.reuse, R142, R64 ;  /* 0x0000008e8040723c */ /* 0x040fe20000001840 */
[----:B------:R-:W5:Y:S03]  /*a280*/  LDSM.16.MT88.4 R140, [R134+UR4+0x4100] ;  /* 0x00410004868c783b */ /* 0x000f660008004200 */
        /* <DEDUP_REMOVED lines=8> */
[----:B------:R-:W-:Y:S02]  /*a310*/  FMUL.FTZ R85, R132, R85 ;  /* 0x0000005584557220 */ /* 0x000fe40000410000 */
[C---:B------:R-:W-:Y:S01]  /*a320*/  FMUL.FTZ R86, R3.reuse, R86 ;  /* 0x0000005603567220 */ /* 0x040fe20000410000 */
[C---:B---3--:R-:W-:Y:S03]  /*a330*/  HMMA.16816.F32 R76, R128.reuse, R136, R76 ;  /* 0x00000088804c723c */ /* 0x048fe6000000184c */
[----:B------:R-:W-:Y:S02]  /*a340*/  FMUL.FTZ R87, R3, R87 ;  /* 0x0000005703577220 */ /* 0x000fe40000410000 */
[--C-:B------:R-:W-:Y:S02]  /*a350*/  FFMA.FTZ R167, R12, c[0x0][0x2d0], -R166.reuse ;  /* 0x0000b4000ca77a23 */ /* 0x100fe400000108a6 */
[----:B------:R-:W-:Y:S01]  /*a360*/  FFMA.FTZ R168, R13, c[0x0][0x2d0], -R166 ;  /* 0x0000b4000da87a23 */ /* 0x000fe200000108a6 */
[C---:B------:R-:W-:Y:S01]  /*a370*/  HMMA.16816.F32 R80, R128.reuse, R138, R80 ;  /* 0x0000008a8050723c */ /* 0x040fe20000001850 */
[----:B------:R-:W3:Y:S02]  /*a380*/  LDSM.16.MT88.4 R136, [R135+UR4+0x900] ;  /* 0x000900048788783b */ /* 0x000ee40008004200 */
[----:B------:R-:W-:Y:S01]  /*a390*/  MUFU.EX2 R167, R167 ;  /* 0x000000a700a77308 */ /* 0x000fe20000000800 */
[--C-:B------:R-:W-:Y:S01]  /*a3a0*/  FFMA.FTZ R171, R14, c[0x0][0x2d0], -R165.reuse ;  /* 0x0000b4000eab7a23 */ /* 0x100fe200000108a5 */
[----:B--2---:R-:W-:Y:S01]  /*a3b0*/  F2FP.PACK_AB R14, R170, R169 ;  /* 0x000000a9aa0e723e */ /* 0x004fe200000000ff */
[----:B------:R-:W-:Y:S01]  /*a3c0*/  FFMA.FTZ R172, R15, c[0x0][0x2d0], -R165 ;  /* 0x0000b4000fac7a23 */ /* 0x000fe200000108a5 */
[----:B-1----:R-:W-:Y:S01]  /*a3d0*/  F2FP.PACK_AB R15, R174, R173 ;  /* 0x000000adae0f723e */ /* 0x002fe200000000ff */
[C---:B-----5:R-:W-:Y:S04]  /*a3e0*/  HMMA.16816.F32 R84, R128.reuse, R140, R84 ;  /* 0x0000008c8054723c */ /* 0x060fe80000001854 */
[C---:B------:R-:W-:Y:S01]  /*a3f0*/  FMUL.FTZ R88, R132.reuse, R88 ;  /* 0x0000005884587220 */ /* 0x040fe20000410000 */
[----:B------:R-:W1:Y:S01]  /*a400*/  MUFU.EX2 R168, R168 ;  /* 0x000000a800a87308 */ /* 0x000e620000000800 */
[C---:B------:R-:W-:Y:S02]  /*a410*/  FMUL.FTZ R89, R132.reuse, R89 ;  /* 0x0000005984597220 */ /* 0x040fe40000410000 */
[C---:B------:R-:W-:Y:S04]  /*a420*/  FMUL.FTZ R90, R3.reuse, R90 ;  /* 0x0000005a035a7220 */ /* 0x040fe80000410000 */
[C---:B------:R-:W-:Y:S02]  /*a430*/  FMUL.FTZ R91, R3.reuse, R91 ;  /* 0x0000005b035b7220 */ /* 0x040fe40000410000 */
[C---:B------:R-:W-:Y:S01]  /*a440*/  FMUL.FTZ R92, R132.reuse, R92 ;  /* 0x0000005c845c7220 */ /* 0x040fe20000410000 */
[----:B------:R-:W-:Y:S01]  /*a450*/  MUFU.EX2 R171, R171 ;  /* 0x000000ab00ab7308 */ /* 0x000fe20000000800 */
[C---:B------:R-:W-:Y:S02]  /*a460*/  FMUL.FTZ R93, R132.reuse, R93 ;  /* 0x0000005d845d7220 */ /* 0x040fe40000410000 */
[C---:B------:R-:W-:Y:S01]  /*a470*/  FMUL.FTZ R94, R3.reuse, R94 ;  /* 0x0000005e035e7220 */ /* 0x040fe20000410000 */
[C---:B------:R-:W-:Y:S01]  /*a480*/  HMMA.16816.F32 R88, R128.reuse, R142, R88 ;  /* 0x0000008e8058723c */ /* 0x040fe20000001858 */
[----:B------:R-:W2:Y:S02]  /*a490*/  LDSM.16.MT88.4 R140, [R156+0x900] ;  /* 0x000900009c8c783b */ /* 0x000ea40000004200 */
[C---:B------:R-:W-:Y:S02]  /*a4a0*/  FMUL.FTZ R95, R3.reuse, R95 ;  /* 0x0000005f035f7220 */ /* 0x040fe40000410000 */
[C---:B------:R-:W-:Y:S01]  /*a4b0*/  FMUL.FTZ R96, R132.reuse, R96 ;  /* 0x0000006084607220 */ /* 0x040fe20000410000 */
[----:B------:R-:W5:Y:S01]  /*a4c0*/  MUFU.EX2 R172, R172 ;  /* 0x000000ac00ac7308 */ /* 0x000f620000000800 */
[----:B------:R-:W-:Y:S02]  /*a4d0*/  FMUL.FTZ R97, R132, R97 ;  /* 0x0000006184617220 */ /* 0x000fe40000410000 */
[C---:B------:R-:W-:Y:S01]  /*a4e0*/  FMUL.FTZ R98, R3.reuse, R98 ;  /* 0x0000006203627220 */ /* 0x040fe20000410000 */
[C---:B----4-:R-:W-:Y:S03]  /*a4f0*/  HMMA.16816.F32 R92, R128.reuse, R124, R92 ;  /* 0x0000007c805c723c */ /* 0x050fe6000000185c */
[C---:B------:R-:W-:Y:S01]  /*a500*/  FMUL.FTZ R99, R3.reuse, R99 ;  /* 0x0000006303637220 */ /* 0x040fe20000410000 */
[----:B-1----:R-:W-:Y:S01]  /*a510*/  F2FP.PACK_AB R12, R168, R167 ;  /* 0x000000a7a80c723e */ /* 0x002fe200000000ff */
[----:B------:R-:W-:Y:S01]  /*a520*/  FFMA.FTZ R164, R3, R202, R164 ;  /* 0x000000ca03a47223 */ /* 0x000fe200000100a4 */
[----:B------:R-:W-:Y:S01]  /*a530*/  @P0 IADD3 R3, P4, R192, UR22, RZ ;  /* 0x00000016c0030c10 */ /* 0x000fe2000ff9e0ff */
[----:B------:R-:W-:Y:S02]  /*a540*/  FFMA.FTZ R159, R132, R201, R159 ;  /* 0x000000c9849f7223 */ /* 0x000fe4000001009f */
[----:B------:R-:W-:Y:S01]  /*a550*/  FADD.FTZ R164, R161, R164 ;  /* 0x000000a4a1a47221 */ /* 0x000fe20000010000 */
[----:B------:R-:W-:Y:S01]  /*a560*/  HMMA.16816.F32 R96, R128, R126, R96 ;  /* 0x0000007e8060723c */ /* 0x000fe20000001860 */
[----:B------:R-:W1:Y:S02]  /*a570*/  LDSM.16.MT88.4 R124, [R134+UR4+0x2900] ;  /* 0x00290004867c783b */ /* 0x000e640008004200 */
[----:B------:R-:W-:Y:S02]  /*a580*/  FADD.FTZ R162, R162, R159 ;  /* 0x0000009fa2a27221 */ /* 0x000fe40000010000 */
[----:B------:R-:W-:Y:S02]  /*a590*/  FADD.FTZ R163, R163, R164 ;  /* 0x000000a4a3a37221 */ /* 0x000fe40000010000 */
[----:B------:R-:W-:Y:S02]  /*a5a0*/  FADD.FTZ R157, R157, R162 ;  /* 0x000000a29d9d7221 */ /* 0x000fe40000010000 */
[----:B------:R-:W4:Y:S03]  /*a5b0*/  LDSM.16.MT88.4 R128, [R156+0x2900] ;  /* 0x002900009c80783b */ /* 0x000f260000004200 */
[----:B-----5:R-:W-:Y:S01]  /*a5c0*/  F2FP.PACK_AB R13, R172, R171 ;  /* 0x000000abac0d723e */ /* 0x020fe200000000ff */
[----:B------:R-:W-:Y:S02]  /*a5d0*/  FADD.FTZ R160, R160, R157 ;  /* 0x0000009da0a07221 */ /* 0x000fe40000010000 */
[----:B------:R-:W-:Y:S02]  /*a5e0*/  FADD.FTZ R158, R158, R163 ;  /* 0x000000a39e9e7221 */ /* 0x000fe40000010000 */
[----:B------:R-:W-:Y:S02]  /*a5f0*/  FADD.FTZ R167, R167, R160 ;  /* 0x000000a0a7a77221 */ /* 0x000fe40000010000 */
[C---:B---3--:R-:W-:Y:S05]  /*a600*/  HMMA.16816.F32 R4, R12.reuse, R136, R4 ;  /* 0x000000880c04723c */ /* 0x048fea0000001804 */
        /* <DEDUP_REMOVED lines=11> */
[----:B------:R-:W-:Y:S04]  /*a6c0*/  FADD.FTZ R173, R174, R173 ;  /* 0x000000adaead7221 */ /* 0x000fe80000010000 */
[C---:B------:R-:W-:Y:S08]  /*a6d0*/  HMMA.16816.F32 R108, R12.reuse, R16, R108 ;  /* 0x000000100c6c723c */ /* 0x040ff0000000186c */
[C---:B------:R-:W-:Y:S01]  /*a6e0*/  HMMA.16816.F32 R112, R12.reuse, R18, R112 ;  /* 0x000000120c70723c */ /* 0x040fe20000001870 */
[----:B------:R-:W3:Y:S07]  /*a6f0*/  LDSM.16.MT88.4 R16, [R135+UR4+0x4900] ;  /* 0x004900048710783b */ /* 0x000eee0008004200 */
[C---:B--2---:R-:W-:Y:S08]  /*a700*/  HMMA.16816.F32 R116, R12.reuse, R140, R116 ;  /* 0x0000008c0c74723c */ /* 0x044ff00000001874 */
[C---:B------:R-:W-:Y:S01]  /*a710*/  HMMA.16816.F32 R120, R12.reuse, R142, R120 ;  /* 0x0000008e0c78723c */ /* 0x040fe20000001878 */
[----:B------:R-:W-:Y:S07]  /*a720*/  LDSM.16.MT88.4 R140, [R135+UR4+0x3100] ;  /* 0x00310004878c783b */ /* 0x000fee0008004200 */
        /* <DEDUP_REMOVED lines=9> */
[----:B------:R-:W2:Y:S01]  /*a7c0*/  MUFU.EX2 R149, R149 ;  /* 0x0000009500957308 */ /* 0x000ea20000000800 */
        /* <DEDUP_REMOVED lines=9> */
[----:B------:R-:W1:Y:S03]  /*a860*/  LDSM.16.MT88.4 R124, [R134+UR4+0x4900] ;  /* 0x00490004867c783b */ /* 0x000e660008004200 */
[----:B------:R-:W-:Y:S01]  /*a870*/  FFMA.FTZ R165, R35, c[0x0][0x2d0], -R165 ;  /* 0x0000b40023a57a23 */ /* 0x000fe200000108a5 */
[----:B------:R-:W5:Y:S03]  /*a880*/  MUFU.EX2 R151, R151 ;  /* 0x0000009700977308 */ /* 0x000f660000000800 */
[C---:B----4-:R-:W-:Y:S01]  /*a890*/  HMMA.16816.F32 R60, R12.reuse, R128, R60 ;  /* 0x000000800c3c723c */ /* 0x050fe2000000183c */
[----:B------:R-:W-:Y:S06]  /*a8a0*/  LDSM.16.MT88.4 R24, [R134+UR4+0x1100] ;  /* 0x001100048618783b */ /* 0x000fec0008004200 */
[----:B------:R-:W-:Y:S01]  /*a8b0*/  MUFU.EX2 R152, R152 ;  /* 0x0000009800987308 */ /* 0x000fe20000000800 */
[C---:B------:R-:W-:Y:S01]  /*a8c0*/  HMMA.16816.F32 R64, R12.reuse, R130, R64 ;  /* 0x000000820c40723c */ /* 0x040fe20000001840 */
[----:B------:R-:W4:Y:S07]  /*a8d0*/  LDSM.16.MT88.4 R128, [R156+0x4900] ;  /* 0x004900009c80783b */ /* 0x000f2e0000004200 */
[C---:B---3--:R-:W-:Y:S01]  /*a8e0*/  HMMA.16816.F32 R68, R12.reuse, R16, R68 ;  /* 0x000000100c44723c */ /* 0x048fe20000001844 */
[----:B------:R-:W-:Y:S01]  /*a8f0*/  LDSM.16.MT88.4 R32, [R156+0x1900] ;  /* 0x001900009c20783b */ /* 0x000fe20000004200 */
[----:B------:R-:W3:Y:S06]  /*a900*/  MUFU.EX2 R153, R153 ;  /* 0x0000009900997308 */ /* 0x000eec0000000800 */
[C---:B------:R-:W-:Y:S01]  /*a910*/  HMMA.16816.F32 R72, R12.reuse, R18, R72 ;  /* 0x000000120c48723c */ /* 0x040fe20000001848 */
[----:B------:R-:W2:Y:S03]  /*a920*/  LDSM.16.MT88.4 R16, [R135+UR4+0x1100] ;  /* 0x001100048710783b */ /* 0x000ea60008004200 */
[----:B------:R-:W-:Y:S04]  /*a930*/  MUFU.EX2 R154, R154 ;  /* 0x0000009a009a7308 */ /* 0x000fe80000000800 */
[C---:B------:R-:W-:Y:S06]  /*a940*/  HMMA.16816.F32 R76, R12.reuse, R136, R76 ;  /* 0x000000880c4c723c */ /* 0x040fec000000184c */
[----:B------:R-:W2:Y:S02]  /*a950*/  MUFU.EX2 R155, R155 ;  /* 0x0000009b009b7308 */ /* 0x000ea40000000800 */
[C---:B------:R-:W-:Y:S01]  /*a960*/  HMMA.16816.F32 R80, R12.reuse, R138, R80 ;  /* 0x0000008a0c50723c */ /* 0x040fe20000001850 */
[----:B------:R-:W3:Y:S07]  /*a970*/  LDSM.16.MT88.4 R136, [R156+0x1100] ;  /* 0x001100009c88783b */ /* 0x000eee0000004200 */
[C---:B-1----:R-:W-:Y:S01]  /*a980*/  HMMA.16816.F32 R84, R12.reuse, R124, R84 ;  /* 0x0000007c0c54723c */ /* 0x042fe20000001854 */
[----:B------:R-:W1:Y:S07]  /*a990*/  MUFU.EX2 R166, R166 ;  /* 0x000000a600a67308 */ /* 0x000e6e0000000800 */
[C---:B------:R-:W-:Y:S01]  /*a9a0*/  HMMA.16816.F32 R88, R12.reuse, R126, R88 ;  /* 0x0000007e0c58723c */ /* 0x040fe20000001858 */
[----:B------:R-:W1:Y:S02]  /*a9b0*/  LDSM.16.MT88.4 R124, [R134+UR4+0x3100] ;  /* 0x00310004867c783b */ /* 0x000e640008004200 */
[----:B------:R-:W1:Y:S05]  /*a9c0*/  MUFU.EX2 R212, R165 ;  /* 0x000000a500d47308 */ /* 0x000e6a0000000800 */
[C---:B----4-:R-:W-:Y:S08]  /*a9d0*/  HMMA.16816.F32 R92, R12.reuse, R128, R92 ;  /* 0x000000800c5c723c */ /* 0x050ff0000000185c */
[----:B------:R-:W-:Y:S07]  /*a9e0*/  HMMA.16816.F32 R96, R12, R130, R96 ;  /* 0x000000820c60723c */ /* 0x000fee0000001860 */
[----:B--2---:R-:W-:Y:S01]  /*a9f0*/  F2FP.PACK_AB R12, R149, R148 ;  /* 0x00000094950c723e */ /* 0x004fe200000000ff */
[----:B------:R-:W-:Y:S01]  /*aa00*/  FADD.FTZ R148, R148, R169 ;  /* 0x000000a994947221 */ /* 0x000fe20000010000 */
[----:B-----5:R-:W-:Y:S03]  /*aa10*/  F2FP.PACK_AB R14, R151, R150 ;  /* 0x00000096970e723e */ /* 0x020fe600000000ff */
[----:B---3--:R-:W-:Y:S01]  /*aa20*/  F2FP.PACK_AB R13, R153, R152 ;  /* 0x00000098990d723e */ /* 0x008fe200000000ff */
[----:B------:R-:W-:Y:S01]  /*aa30*/  FADD.FTZ R152, R152, R173 ;  /* 0x000000ad98987221 */ /* 0x000fe20000010000 */
[----:B------:R-:W-:Y:S01]  /*aa40*/  F2FP.PACK_AB R15, R155, R154 ;  /* 0x0000009a9b0f723e */ /* 0x000fe200000000ff */
[----:B------:R-:W-:Y:S02]  /*aa50*/  FADD.FTZ R149, R149, R148 ;  /* 0x0000009495957221 */ /* 0x000fe40000010000 */
[----:B------:R-:W-:Y:S02]  /*aa60*/  FADD.FTZ R153, R153, R152 ;  /* 0x0000009899997221 */ /* 0x000fe40000010000 */
[----:B------:R-:W-:Y:S02]  /*aa70*/  FADD.FTZ R150, R150, R149 ;  /* 0x0000009596967221 */ /* 0x000fe40000010000 */
[C---:B------:R-:W-:Y:S03]  /*aa80*/  HMMA.16816.F32 R4, R12.reuse, R16, R4 ;  /* 0x000000100c04723c */ /* 0x040fe60000001804 */
[----:B------:R-:W-:Y:S02]  /*aa90*/  FADD.FTZ R154, R154, R153 ;  /* 0x000000999a9a7221 */ /* 0x000fe40000010000 */
[----:B------:R-:W-:Y:S02]  /*aaa0*/  FADD.FTZ R150, R151, R150 ;  /* 0x0000009697967221 */ /* 0x000fe40000010000 */
[----:B------:R-:W-:Y:S01]  /*aab0*/  FADD.FTZ R154, R155, R154 ;  /* 0x0000009a9b9a7221 */ /* 0x000fe20000010000 */
[C---:B------:R-:W-:Y:S01]  /*aac0*/  HMMA.16816.F32 R8, R12.reuse, R18, R8 ;  /* 0x000000120c08723c */ /* 0x040fe20000001808 */
[----:B------:R-:W2:Y:S07]  /*aad0*/  LDSM.16.MT88.4 R16, [R156+0x3100] ;  /* 0x003100009c10783b */ /* 0x000eae0000004200 */
[C---:B------:R-:W-:Y:S08]  /*aae0*/  HMMA.16816.F32 R100, R12.reuse, R20, R100 ;  /* 0x000000140c64723c */ /* 0x040ff00000001864 */
[C---:B------:R-:W-:Y:S01]  /*aaf0*/  HMMA.16816.F32 R104, R12.reuse, R22, R104 ;  /* 0x000000160c68723c */ /* 0x040fe20000001868 */
[----:B------:R-:W3:Y:S07]  /*ab00*/  LDSM.16.MT88.4 R20, [R135+UR4+0x5100] ;  /* 0x005100048714783b */ /* 0x000eee0008004200 */
[C---:B------:R-:W-:Y:S08]  /*ab10*/  HMMA.16816.F32 R108, R12.reuse, R24, R108 ;  /* 0x000000180c6c723c */ /* 0x040ff0000000186c */
[C---:B------:R-:W-:Y:S01]  /*ab20*/  HMMA.16816.F32 R112, R12.reuse, R26, R112 ;  /* 0x0000001a0c70723c */ /* 0x040fe20000001870 */
[----:B------:R-:W4:Y:S07]  /*ab30*/  LDSM.16.MT88.4 R24, [R133+0x5100] ;  /* 0x005100008518783b */ /* 0x000f2e0000004200 */
        /* <DEDUP_REMOVED lines=11> */
[----:B------:R-:W1:Y:S07]  /*abf0*/  LDSM.16.MT88.4 R124, [R134+UR4+0x5100] ;  /* 0x00510004867c783b */ /* 0x000e6e0008004200 */
[C---:B--2---:R-:W-:Y:S08]  /*ac00*/  HMMA.16816.F32 R60, R12.reuse, R16, R60 ;  /* 0x000000100c3c723c */ /* 0x044ff0000000183c */
[C---:B------:R-:W-:Y:S01]  /*ac10*/  HMMA.16816.F32 R64, R12.reuse, R18, R64 ;  /* 0x000000120c40723c */ /* 0x040fe20000001840 */
[----:B------:R-:W2:Y:S07]  /*ac20*/  LDSM.16.MT88.4 R16, [R156+0x5100] ;  /* 0x005100009c10783b */ /* 0x000eae0000004200 */
[C---:B---3--:R-:W-:Y:S08]  /*ac30*/  HMMA.16816.F32 R68, R12.reuse, R20, R68 ;  /* 0x000000140c44723c */ /* 0x048ff00000001844 */
[C---:B------:R-:W-:Y:S01]  /*ac40*/  HMMA.16816.F32 R72, R12.reuse, R22, R72 ;  /* 0x000000160c48723c */ /* 0x040fe20000001848 */
[----:B------:R-:W3:Y:S07]  /*ac50*/  LDSM.16.MT88.4 R20, [R135+UR4+0x1900] ;  /* 0x001900048714783b */ /* 0x000eee0008004200 */
[C---:B----4-:R-:W-:Y:S08]  /*ac60*/  HMMA.16816.F32 R76, R12.reuse, R24, R76 ;  /* 0x000000180c4c723c */ /* 0x050ff0000000184c */
[C---:B------:R-:W-:Y:S01]  /*ac70*/  HMMA.16816.F32 R80, R12.reuse, R26, R80 ;  /* 0x0000001a0c50723c */ /* 0x040fe20000001850 */
[----:B------:R-:W4:Y:S07]  /*ac80*/  LDSM.16.MT88.4 R24, [R134+UR4+0x1900] ;  /* 0x001900048618783b */ /* 0x000f2e0008004200 */
[C---:B-1----:R-:W-:Y:S08]  /*ac90*/  HMMA.16816.F32 R84, R12.reuse, R124, R84 ;  /* 0x0000007c0c54723c */ /* 0x042ff00000001854 */
[C---:B------:R-:W-:Y:S08]  /*aca0*/  HMMA.16816.F32 R88, R12.reuse, R126, R88 ;  /* 0x0000007e0c58723c */ /* 0x040ff00000001858 */
[C---:B--2---:R-:W-:Y:S08]  /*acb0*/  HMMA.16816.F32 R92, R12.reuse, R16, R92 ;  /* 0x000000100c5c723c */ /* 0x044ff0000000185c */
[----:B------:R-:W-:Y:S01]  /*acc0*/  HMMA.16816.F32 R96, R12, R18, R96 ;  /* 0x000000120c60723c */ /* 0x000fe20000001860 */
[----:B------:R1:W-:Y:S06]  /*acd0*/  LDSM.16.MT88.4 R16, [R133+0x5900] ;  /* 0x005900008510783b */ /* 0x0003ec0000004200 */
        /* <DEDUP_REMOVED lines=9> */
[C---:B---3--:R-:W-:Y:S01]  /*ad70*/  HMMA.16816.F32 R128, R12.reuse, R20, R4 ;  /* 0x000000140c80723c */ /* 0x048fe20000001804 */
[----:B------:R-:W2:Y:S02]  /*ad80*/  LDSM.16.MT88.4 R4, [R156+0x3900] ;  /* 0x003900009c04783b */ /* 0x000ea40000004200 */
[----:B-1----:R-:W-:Y:S01]  /*ad90*/  MOV R133, R2 ;  /* 0x0000000200857202 */ /* 0x002fe20000000f00 */
[----:B------:R-:W-:Y:S02]  /*ada0*/  FADD.FTZ R211, R211, R210 ;  /* 0x000000d2d3d37221 */ /* 0x000fe40000010000 */
[----:B------:R-:W-:Y:S02]  /*adb0*/  FADD.FTZ R201, R166, R201 ;  /* 0x000000c9a6c97221 */ /* 0x000fe40000010000 */
[C---:B------:R-:W-:Y:S01]  /*adc0*/  HMMA.16816.F32 R124, R12.reuse, R22, R8 ;  /* 0x000000160c7c723c */ /* 0x040fe20000001808 */
[----:B------:R-:W1:Y:S03]  /*add0*/  LDSM.16.MT88.4 R8, [R135+UR4+0x5900] ;  /* 0x005900048708783b */ /* 0x000e660008004200 */
[----:B------:R-:W-:Y:S03]  /*ade0*/  FADD.FTZ R202, R212, R211 ;  /* 0x000000d3d4ca7221 */ /* 0x000fe60000010000 */
[----:B------:R-:W-:Y:S01]  /*adf0*/  @P0 LEA R22, P6, R3, c[0x0][0x1c8], 0x1 ;  /* 0x0000720003160a11 */ /* 0x000fe200078c08ff */
        /* <DEDUP_REMOVED lines=14> */
[----:B------:R-:W2:Y:S07]  /*aee0*/  LDSM.16.MT88.4 R4, [R134+UR4+0x5900] ;  /* 0x005900048604783b */ /* 0x000eae0008004200 */
[C---:B-1----:R-:W-:Y:S07]  /*aef0*/  HMMA.16816.F32 R68, R12.reuse, R8, R68 ;  /* 0x000000080c44723c */ /* 0x042fee0000001844 */
[----:B------:R-:W-:Y:S01]  /*af00*/  @P0 IADD3 R8, P5, R179, UR22, RZ ;  /* 0x00000016b3080c10 */ /* 0x000fe2000ffbe0ff */
[C---:B------:R-:W-:Y:S04]  /*af10*/  HMMA.16816.F32 R72, R12.reuse, R10, R72 ;  /* 0x0000000a0c48723c */ /* 0x040fe80000001848 */
[----:B------:R-:W-:Y:S02]  /*af20*/  @P0 IADD3.X R9, R178, UR23, RZ, P5, !PT ;  /* 0x00000017b2090c10 */ /* 0x000fe4000affe4ff */
[----:B------:R-:W-:Y:S02]  /*af30*/  @P0 IADD3 R28, P5, R192, UR24, RZ ;  /* 0x00000018c01c0c10 */ /* 0x000fe4000ffbe0ff */
[----:B------:R-:W-:Y:S01]  /*af40*/  @P0 IADD3.X R10, R199, UR23, RZ, P4, !PT ;  /* 0x00000017c70a0c10 */ /* 0x000fe2000a7fe4ff */
[C---:B------:R-:W-:Y:S03]  /*af50*/  HMMA.16816.F32 R76, R12.reuse, R16, R76 ;  /* 0x000000100c4c723c */ /* 0x040fe6000000184c */
[C---:B------:R-:W-:Y:S02]  /*af60*/  @P0 LEA R20, P4, R8.reuse, c[0x0][0x1c8], 0x1 ;  /* 0x0000720008140a11 */ /* 0x040fe400078808ff */
[----:B------:R-:W-:Y:S02]  /*af70*/  @P0 LEA.HI.X R23, R3, c[0x0][0x1cc], R10, 0x1, P6 ;  /* 0x0000730003170a11 */ /* 0x000fe400030f0c0a */
[----:B------:R-:W-:Y:S01]  /*af80*/  @P0 LEA.HI.X R21, R8, c[0x0][0x1cc], R9, 0x1, P4 ;  /* 0x0000730008150a11 */ /* 0x000fe200020f0c09 */
[C---:B------:R-:W-:Y:S01]  /*af90*/  HMMA.16816.F32 R80, R12.reuse, R18, R80 ;  /* 0x000000120c50723c */ /* 0x040fe20000001850 */
[----:B------:R-:W1:Y:S03]  /*afa0*/  LDSM.16.MT88.4 R8, [R156+0x5900] ;  /* 0x005900009c08783b */ /* 0x000e660000004200 */
[----:B------:R-:W-:Y:S01]  /*afb0*/  @P0 IADD3 R26, P4, R177, UR22, RZ ;  /* 0x00000016b11a0c10 */ /* 0x000fe2000ff9e0ff */
[----:B------:R-:W-:Y:S02]  /*afc0*/  @UP1 UIADD3.X UR22, UR13, UR23, URZ, UP0, !UPT ;  /* 0x000000170d161290 */ /* 0x000fe400087fe43f */
[----:B------:R-:W-:Y:S01]  /*afd0*/  UISETP.GE.AND UP0, UPT, UR15, 0x1, UPT ;  /* 0x000000010f00788c */ /* 0x000fe2000bf06270 */
[----:B------:R-:W-:Y:S01]  /*afe0*/  @P0 LEA R24, P6, R26, c[0x0][0x1c8], 0x1 ;  /* 0x000072001a180a11 */ /* 0x000fe200078c08ff */
[C---:B--2---:R-:W-:Y:S01]  /*aff0*/  HMMA.16816.F32 R84, R12.reuse, R4, R84 ;  /* 0x000000040c54723c */ /* 0x044fe20000001854 */
        /* <DEDUP_REMOVED lines=21> */
[C---:B-1----:R-:W-:Y:S02]  /*b150*/  HMMA.16816.F32 R92, R12.reuse, R8, R92 ;  /* 0x000000080c5c723c */ /* 0x042fe4000000185c */
        /* <DEDUP_REMOVED lines=16> */
.L_x_2101:
        /* <DEDUP_REMOVED lines=21> */
.L_x_2112:
[----:B------:R-:W-:Y:S04]  /*b3b0*/  DEPBAR.LE SB0, 0x2 ;  /* 0x000080800000791a */ /* 0x000fe80000000000 */
[----:B------:R-:W-:Y:S01]  /*b3c0*/  BAR.SYNC.DEFER_BLOCKING 0x0 ;  /* 0x0000000000007b1d */ /* 0x000fe20000010000 */
[----:B------:R-:W-:Y:S01]  /*b3d0*/  UIMAD UR4, UR5, 0x6000, URZ ;  /* 0x00006000050478a4 */ /* 0x000fe2000f8e023f */
[----:B------:R-:W-:Y:S01]  /*b3e0*/  IMAD.U32 R29, RZ, RZ, UR15 ;  /* 0x0000000fff1d7e24 */ /* 0x000fe2000f8e00ff */
[----:B------:R-:W-:Y:S06]  /*b3f0*/  UISETP.GE.AND UP1, UPT, UR10, UR17, UPT ;  /* 0x000000110a00728c */ /* 0x000fec000bf26270 */
[----:B------:R-:W-:Y:S05]  /*b400*/  PLOP3.LUT P0, PT, PT, PT, UP1, 0x80, 0x0 ;  /* 0x000000000000781c */ /* 0x000fea0003f0f018 */
[----:B------:R-:W-:Y:S04]  /*b410*/  @!UP1 UIADD3 UR7, UR17, -0x1, URZ ;  /* 0xffffffff11079890 */ /* 0x000fe8000fffe03f */
[----:B------:R-:W-:Y:S02]  /*b420*/  @!UP1 USHF.R.S32.HI UR6, URZ, 0x1f, UR7 ;  /* 0x0000001f3f069899 */ /* 0x000fe40008011407 */
[----:B------:R-:W-:Y:S02]  /*b430*/  @!UP1 UIMAD.WIDE.U32 UR20, UR7, UR8, URZ ;  /* 0x00000008071492a5 */ /* 0x000fe4000f8e003f */
[----:B------:R-:W-:Y:S01]  /*b440*/  @!UP1 UIMAD UR6, UR6, UR8, URZ ;  /* 0x00000008060692a4 */ /* 0x000fe2000f8e023f */
[----:B------:R-:W-:Y:S01]  /*b450*/  @!P0 IMAD R168, R29, 0x6000, R200 ;  /* 0x000060001da88824 */ /* 0x000fe200078e02c8 */
[----:B------:R-:W-:Y:S02]  /*b460*/  LDSM.16.M88.4 R32, [R186] ;  /* 0x00000000ba20783b */ /* 0x000fe40000000200 */
        /* <DEDUP_REMOVED lines=11> */
[----:B------:R-:W4:Y:S05]  /*b520*/  LDSM.16.M88.4 R136, [R184+UR4+0xd900] ;  /* 0x00d90004b888783b */ /* 0x000f2a0008000200 */
[----:B------:R-:W-:Y:S01]  /*b530*/  LDSM.16.M88.4 R140, [R182] ;  /* 0x00000000b68c783b */ /* 0x000fe20000000200 */
[C---:B-1----:R-:W-:Y:S07]  /*b540*/  HMMA.16816.F32 R4, R32.reuse, R8, RZ ;  /* 0x000000082004723c */ /* 0x042fee00000018ff */
[----:B------:R-:W-:Y:S02]  /*b550*/  @!P0 IADD3.X R9, R195, UR6, RZ, P5, !PT ;  /* 0x00000006c3098c10 */ /* 0x000fe4000affe4ff */
[C---:B------:R-:W-:Y:S03]  /*b560*/  @!P0 LEA R170, P5, R13.reuse, c[0x0][0x1f8], 0x1 ;  /* 0x00007e000daa8a11 */ /* 0x040fe600078a08ff */
[----:B------:R-:W-:Y:S02]  /*b570*/  @!P0 LEA.HI.X R173, R0, c[0x0][0x1fc], R9, 0x1, P4 ;  /* 0x00007f0000ad8a11 */ /* 0x000fe400020f0c09 */
[C---:B------:R-:W-:Y:S01]  /*b580*/  HMMA.16816.F32 R8, R32.reuse, R10, RZ ;  /* 0x0000000a2008723c */ /* 0x040fe200000018ff */
[----:B------:R-:W-:Y:S02]  /*b590*/  @!P0 LEA.HI.X R171, R13, c[0x0][0x1fc], R12, 0x1, P5 ;  /* 0x00007f000dab8a11 */ /* 0x000fe400028f0c0c */
[----:B------:R-:W-:Y:S02]  /*b5a0*/  IADD3 R0, R184, UR4, RZ ;  /* 0x00000004b8007c10 */ /* 0x000fe4000fffe0ff */
[----:B------:R-:W-:Y:S01]  /*b5b0*/  @!P0 IADD3 R2, P4, R210, UR7, RZ ;  /* 0x00000007d2028c10 */ /* 0x000fe2000ff9e0ff */
[----:B------:R-:W-:Y:S02]  /*b5c0*/  @!UP1 UIADD3 UR7, UP0, UR12, UR7, URZ ;  /* 0x000000070c079290 */ /* 0x000fe4000ff1e03f */
[C---:B--2---:R-:W-:Y:S01]  /*b5d0*/  HMMA.16816.F32 R12, R32.reuse, R16, RZ ;  /* 0x00000010200c723c */ /* 0x044fe200000018ff */
[--C-:B------:R-:W-:Y:S03]  /*b5e0*/  IMAD.IADD R188, R185, 0x1, R0.reuse ;  /* 0x00000001b9bc7824 */ /* 0x100fe600078e0200 */
[C---:B------:R-:W-:Y:S01]  /*b5f0*/  @!P0 LEA R178, P5, R2.reuse, c[0x0][0x1f8], 0x1 ;  /* 0x00007e0002b28a11 */ /* 0x040fe200078a08ff */
[----:B------:R-:W-:Y:S01]  /*b600*/  IMAD.IADD R0, R133, 0x1, R0 ;  /* 0x0000000185007824 */ /* 0x000fe200078e0200 */
[----:B------:R-:W1:Y:S01]  /*b610*/  LDSM.16.M88.4 R144, [R188+0xc100] ;  /* 0x00c10000bc90783b */ /* 0x000e620000000200 */
[----:B------:R-:W-:Y:S01]  /*b620*/  @!P0 IADD3.X R21, R209, UR6, RZ, P4, !PT ;  /* 0x00000006d1158c10 */ /* 0x000fe2000a7fe4ff */
[C---:B------:R-:W-:Y:S01]  /*b630*/  HMMA.16816.F32 R16, R32.reuse, R18, RZ ;  /* 0x000000122010723c */ /* 0x040fe200000018ff */
[----:B------:R-:W-:Y:S02]  /*b640*/  @!UP1 UIADD3.X UR6, UR11, UR6, URZ, UP0, !UPT ;  /* 0x000000060b069290 */ /* 0x000fe400087fe43f */
[----:B------:R-:W-:Y:S01]  /*b650*/  LDSM.16.M88.4 R156, [R188+0xd900] ;  /* 0x00d90000bc9c783b */ /* 0x000fe20000000200 */
[----:B------:R-:W-:Y:S01]  /*b660*/  @!P0 LEA.HI.X R179, R2, c[0x0][0x1fc], R21, 0x1, P5 ;  /* 0x00007f0002b38a11 */ /* 0x000fe200028f0c15 */
[----:B------:R-:W-:Y:S01]  /*b670*/  UISETP.GE.AND UP0, UPT, UR15, 0x1, UPT ;  /* 0x000000010f00788c */ /* 0x000fe2000bf06270 */
[----:B------:R-:W-:Y:S02]  /*b680*/  @!P0 IADD3 R30, P6, R190, UR7, RZ ;  /* 0x00000007be1e8c10 */ /* 0x000fe4000ffde0ff */
[C---:B---3--:R-:W-:Y:S01]  /*b690*/  HMMA.16816.F32 R20, R32.reuse, R24, RZ ;  /* 0x000000182014723c */ /* 0x048fe200000018ff */
[----:B------:R-:W-:Y:S03]  /*b6a0*/  @!P0 IADD3 R153, P4, R210, UR7, RZ ;  /* 0x00000007d2998c10 */ /* 0x000fe6000ff9e0ff */
[----:B------:R-:W-:Y:S02]  /*b6b0*/  @!P0 IADD3.X R149, R195, UR6, RZ, P6, !PT ;  /* 0x00000006c3958c10 */ /* 0x000fe4000b7fe4ff */
[C---:B------:R-:W-:Y:S02]  /*b6c0*/  @!P0 LEA R212, P6, R30.reuse, c[0x0][0x1f8], 0x1 ;  /* 0x00007e001ed48a11 */ /* 0x040fe400078c08ff */
[C---:B------:R-:W-:Y:S01]  /*b6d0*/  HMMA.16816.F32 R24, R32.reuse, R26, RZ ;  /* 0x0000001a2018723c */ /* 0x040fe200000018ff */
[----:B------:R-:W-:Y:S03]  /*b6e0*/  @!P0 IADD3 R2, P5, R203, UR7, RZ ;  /* 0x00000007cb028c10 */ /* 0x000fe6000ffbe0ff */
[----:B------:R-:W-:Y:S02]  /*b6f0*/  @!P0 LEA.HI.X R213, R30, c[0x0][0x1fc], R149, 0x1, P6 ;  /* 0x00007f001ed58a11 */ /* 0x000fe400030f0c95 */
[----:B------:R-:W2:Y:S01]  /*b700*/  LDSM.16.M88.4 R148, [R188+0xc900] ;  /* 0x00c90000bc94783b */ /* 0x000ea20000000200 */
[----:B------:R-:W-:Y:S02]  /*b710*/  @!P0 IADD3.X R31, R211, UR6, RZ, P5, !PT ;  /* 0x00000006d31f8c10 */ /* 0x000fe4000affe4ff */
[C---:B------:R-:W-:Y:S03]  /*b720*/  @!P0 LEA R176, P5, R2.reuse, c[0x0][0x1f8], 0x1 ;  /* 0x00007e0002b08a11 */ /* 0x040fe600078a08ff */
[----:B------:R-:W-:Y:S01]  /*b730*/  @!P0 IADD3.X R28, R209, UR6, RZ, P4, !PT ;  /* 0x00000006d11c8c10 */ /* 0x000fe2000a7fe4ff */
[----:B------:R-:W-:Y:S01]  /*b740*/  USHF.L.U32 UR6, UR17, 0x6, URZ ;  /* 0x0000000611067899 */ /* 0x000fe2000800063f */
[----:B------:R-:W-:Y:S02]  /*b750*/  @!P0 LEA R174, P4, R153, c[0x0][0x1f8], 0x1 ;  /* 0x00007e0099ae8a11 */ /* 0x000fe400078808ff */
[----:B------:R-:W-:Y:S01]  /*b760*/  @!P0 LEA.HI.X R177, R2, c[0x0][0x1fc], R31, 0x1, P5 ;  /* 0x00007f0002b18a11 */ /* 0x000fe200028f0c1f */
[----:B------:R-:W-:Y:S01]  /*b770*/  IMAD.IADD R2, R133, 0x1, R188 ;  /* 0x0000000185027824 */ /* 0x000fe200078e02bc */
[----:B------:R-:W-:Y:S02]  /*b780*/  @!P0 LEA.HI.X R175, R153, c[0x0][0x1fc], R28, 0x1, P4 ;  /* 0x00007f0099af8a11 */ /* 0x000fe400020f0c1c */
[C---:B----4-:R-:W-:Y:S01]  /*b790*/  HMMA.16816.F32 R28, R32.reuse, R136, RZ ;  /* 0x00000088201c723c */ /* 0x050fe200000018ff */
[----:B------:R-:W3:Y:S05]  /*b7a0*/  LDSM.16.M88.4 R152, [R188+0xd100] ;  /* 0x00d10000bc98783b */ /* 0x000eea0000000200 */
[----:B------:R-:W-:Y:S01]  /*b7b0*/  @!PT LDS RZ, [RZ] ;  /* 0x00000000fffff984 */ /* 0x000fe20000000800 */
[----:B------:R-:W-:Y:S01]  /*b7c0*/  @!PT LDS RZ, [RZ] ;  /* 0x00000000fffff984 */ /* 0x000fe20000000800 */
[----:B------:R-:W-:Y:S01]  /*b7d0*/  @!PT LDS RZ, [RZ] ;  /* 0x00000000fffff984 */ /* 0x000fe20000000800 */
[----:B------:R4:W-:Y:S02]  /*b7e0*/  @!P0 LDGSTS.E.BYPASS.LTC128B.128 [R168], [R172.64], !P3 ;  /* 0x00000000aca88fae */ /* 0x0009e4000d901d52 */
[----:B------:R-:W-:Y:S03]  /*b7f0*/  HMMA.16816.F32 R32, R32, R138, RZ ;  /* 0x0000008a2020723c */ /* 0x000fe600000018ff */
[----:B------:R4:W-:Y:S05]  /*b800*/  @!P0 LDGSTS.E.BYPASS.LTC128B.128 [R168+0x2000], [R170.64], !P2 ;  /* 0x02000000aaa88fae */ /* 0x0009ea000d101d52 */
[C---:B-1----:R-:W-:Y:S01]  /*b810*/  HMMA.16816.F32 R4, R140.reuse, R144, R4 ;  /* 0x000000908c04723c */ /* 0x042fe20000001804 */
[----:B------:R4:W-:Y:S05]  /*b820*/  @!P0 LDGSTS.E.BYPASS.LTC128B.128 [R168+0x4000], [R178.64], !P1 ;  /* 0x04000000b2a88fae */ /* 0x0009ea000c901d52 */
[----:B------:R4:W-:Y:S02]  /*b830*/  @!P0 LDGSTS.E.BYPASS.LTC128B.128 [R168+0x1000], [R212.64], !P3 ;  /* 0x01000000d4a88fae */ /* 0x0009e4000d901d52 */
[C---:B------:R-:W-:Y:S03]  /*b840*/  HMMA.16816.F32 R8, R140.reuse, R146, R8 ;  /* 0x000000928c08723c */ /* 0x040fe60000001808 */
[----:B------:R4:W-:Y:S05]  /*b850*/  @!P0 LDGSTS.E.BYPASS.LTC128B.128 [R168+0x3000], [R176.64], !P2 ;  /* 0x03000000b0a88fae */ /* 0x0009ea000d101d52 */
[C---:B--2---:R-:W-:Y:S01]  /*b860*/  HMMA.16816.F32 R12, R140.reuse, R148, R12 ;  /* 0x000000948c0c723c */ /* 0x044fe2000000180c */
[----:B------:R4:W-:Y:S01]  /*b870*/  @!P0 LDGSTS.E.BYPASS.LTC128B.128 [R168+0x5000], [R174.64], !P1 ;  /* 0x05000000aea88fae */ /* 0x0009e2000c901d52 */
[----:B------:R-:W-:Y:S04]  /*b880*/  PLOP3.LUT P0, PT, PT, PT, UP3, 0x80, 0x0 ;  /* 0x000000000000781c */ /* 0x000fe80003f0f038 */
[----:B------:R-:W-:Y:S02]  /*b890*/  LDSM.16.M88.4 R160, [R181] ;  /* 0x00000000b5a0783b */ /* 0x000fe40000000200 */
[C---:B------:R-:W-:Y:S03]  /*b8a0*/  HMMA.16816.F32 R16, R140.reuse, R150, R16 ;  /* 0x000000968c10723c */ /* 0x040fe60000001810 */
[----:B------:R-:W1:Y:S05]  /*b8b0*/  LDSM.16.M88.4 R164, [R0+0xc100] ;  /* 0x00c1000000a4783b */ /* 0x000e6a0000000200 */
[C---:B---3--:R-:W-:Y:S01]  /*b8c0*/  HMMA.16816.F32 R20, R140.reuse, R152, R20 ;  /* 0x000000988c14723c */ /* 0x048fe20000001814 */
[----:B------:R-:W2:Y:S05]  /*b8d0*/  LDSM.16.M88.4 R136, [R0+0xc900] ;  /* 0x00c900000088783b */ /* 0x000eaa0000000200 */
[----:B------:R-:W3:Y:S02]  /*b8e0*/  LDSM.16.M88.4 R144, [R0+0xd100] ;  /* 0x00d100000090783b */ /* 0x000ee40000000200 */
[C---:B------:R-:W-:Y:S03]  /*b8f0*/  HMMA.16816.F32 R24, R140.reuse, R154, R24 ;  /* 0x0000009a8c18723c */ /* 0x040fe60000001818 */
[----:B------:R-:W5:Y:S05]  /*b900*/  LDSM.16.M88.4 R148, [R0+0xd900] ;  /* 0x00d900000094783b */ /* 0x000f6a0000000200 */
[C---:B------:R-:W-:Y:S01]  /*b910*/  HMMA.16816.F32 R28, R140.reuse, R156, R28 ;  /* 0x0000009c8c1c723c */ /* 0x040fe2000000181c */
[----:B----4-:R-:W-:Y:S05]  /*b920*/  LDSM.16.M88.4 R168, [R180] ;  /* 0x00000000b4a8783b */ /* 0x010fea0000000200 */
[----:B------:R-:W4:Y:S02]  /*b930*/  LDSM.16.M88.4 R172, [R2+0xc100] ;  /* 0x00c1000002ac783b */ /* 0x000f240000000200 */
[----:B------:R-:W-:Y:S03]  /*b940*/  HMMA.16816.F32 R32, R140, R158, R32 ;  /* 0x0000009e8c20723c */ /* 0x000fe60000001820 */
[----:B------:R-:W3:Y:S05]  /*b950*/  LDSM.16.M88.4 R176, [R2+0xc900] ;  /* 0x00c9000002b0783b */ /* 0x000eea0000000200 */
[----:B------:R-:W4:Y:S01]  /*b960*/  LDSM.16.M88.4 R140, [R2+0xd100] ;  /* 0x00d10000028c783b */ /* 0x000f220000000200 */
[C---:B-1----:R-:W-:Y:S04]  /*b970*/  HMMA.16816.F32 R4, R160.reuse, R164, R4 ;  /* 0x000000a4a004723c */ /* 0x042fe80000001804 */
[----:B------:R-:W-:Y:S05]  /*b980*/  LDSM.16.M88.4 R152, [R184+UR4+0xe900] ;  /* 0x00e90004b898783b */ /* 0x000fea0008000200 */
[----:B------:R-:W-:Y:S01]  /*b990*/  LDSM.16.M88.4 R156, [R184+UR4+0xf100] ;  /* 0x00f10004b89c783b */ /* 0x000fe20008000200 */
[C---:B------:R-:W-:Y:S04]  /*b9a0*/  HMMA.16816.F32 R8, R160.reuse, R166, R8 ;  /* 0x000000a6a008723c */ /* 0x040fe80000001808 */
[----:B------:R-:W-:Y:S04]  /*b9b0*/  LDSM.16.M88.4 R164, [R188+0xe100] ;  /* 0x00e10000bca4783b */ /* 0x000fe80000000200 */
[C---:B--2---:R-:W-:Y:S01]  /*b9c0*/  HMMA.16816.F32 R12, R160.reuse, R136, R12 ;  /* 0x00000088a00c723c */ /* 0x044fe2000000180c */
[----:B------:R-:W0:Y:S07]  /*b9d0*/  LDGDEPBAR ;  /* 0x00000000000079af */ /* 0x000e2e0000000000 */
[C---:B------:R-:W-:Y:S01]  /*b9e0*/  HMMA.16816.F32 R16, R160.reuse, R138, R16 ;  /* 0x0000008aa010723c */ /* 0x040fe20000001810 */
[----:B------:R-:W1:Y:S07]  /*b9f0*/  LDSM.16.M88.4 R136, [R2+0xd900] ;  /* 0x00d900000288783b */ /* 0x000e6e0000000200 */
[C---:B---3--:R-:W-:Y:S08]  /*ba00*/  HMMA.16816.F32 R20, R160.reuse, R144, R20 ;  /* 0x00000090a014723c */ /* 0x048ff00000001814 */
[C---:B------:R-:W-:Y:S01]  /*ba10*/  HMMA.16816.F32 R24, R160.reuse, R146, R24 ;  /* 0x00000092a018723c */ /* 0x040fe20000001818 */
[----:B------:R-:W-:Y:S07]  /*ba20*/  LDSM.16.M88.4 R144, [R186+0x4000] ;  /* 0x00400000ba90783b */ /* 0x000fee0000000200 */
[C---:B-----5:R-:W-:Y:S08]  /*ba30*/  HMMA.16816.F32 R28, R160.reuse, R148, R28 ;  /* 0x00000094a01c723c */ /* 0x060ff0000000181c */
[----:B------:R-:W-:Y:S01]  /*ba40*/  HMMA.16816.F32 R32, R160, R150, R32 ;  /* 0x00000096a020723c */ /* 0x000fe20000001820 */
[----:B------:R-:W2:Y:S05]  /*ba50*/  LDSM.16.M88.4 R148, [R184+UR4+0xe100] ;  /* 0x00e10004b894783b */ /* 0x000eaa0008000200 */
[----:B------:R-:W3:Y:S02]  /*ba60*/  LDSM.16.M88.4 R160, [R184+UR4+0xf900] ;  /* 0x00f90004b8a0783b */ /* 0x000ee40008000200 */
[C---:B----4-:R-:W-:Y:S08]  /*ba70*/  HMMA.16816.F32 R4, R168.reuse, R172, R4 ;  /* 0x000000aca804723c */ /* 0x050ff00000001804 */
[C---:B------:R-:W-:Y:S01]  /*ba80*/  HMMA.16816.F32 R8, R168.reuse, R174, R8 ;  /* 0x000000aea808723c */ /* 0x040fe20000001808 */
[----:B------:R-:W-:Y:S07]  /*ba90*/  LDSM.16.M88.4 R172, [R182+0x8000] ;  /* 0x00800000b6ac783b */ /* 0x000fee0000000200 */
[C---:B------:R-:W-:Y:S08]  /*baa0*/  HMMA.16816.F32 R12, R168.reuse, R176, R12 ;  /* 0x000000b0a80c723c */ /* 0x040ff0000000180c */
[C---:B------:R-:W-:Y:S01]  /*bab0*/  HMMA.16816.F32 R16, R168.reuse, R178, R16 ;  /* 0x000000b2a810723c */ /* 0x040fe20000001810 */
[----:B------:R-:W-:Y:S07]  /*bac0*/  LDSM.16.M88.4 R176, [R188+0x10100] ;  /* 0x01010000bcb0783b */ /* 0x000fee0000000200 */
[C---:B------:R-:W-:Y:S08]  /*bad0*/  HMMA.16816.F32 R20, R168.reuse, R140, R20 ;  /* 0x0000008ca814723c */ /* 0x040ff00000001814 */
[C---:B------:R-:W-:Y:S01]  /*bae0*/  HMMA.16816.F32 R24, R168.reuse, R142, R24 ;  /* 0x0000008ea818723c */ /* 0x040fe20000001818 */
[----:B------:R-:W4:Y:S07]  /*baf0*/  LDSM.16.M88.4 R140, [R182+0x4000] ;  /* 0x00400000b68c783b */ /* 0x000f2e0000000200 */
[C---:B-1----:R-:W-:Y:S08]  /*bb00*/  HMMA.16816.F32 R28, R168.reuse, R136, R28 ;  /* 0x00000088a81c723c */ /* 0x042ff0000000181c */
[----:B------:R-:W-:Y:S01]  /*bb10*/  HMMA.16816.F32 R32, R168, R138, R32 ;  /* 0x0000008aa820723c */ /* 0x000fe20000001820 */
[----:B------:R-:W1:Y:S05]  /*bb20*/  LDSM.16.M88.4 R136, [R188+0xe900] ;  /* 0x00e90000bc88783b */ /* 0x000e6a0000000200 */
[----:B------:R-:W-:Y:S02]  /*bb30*/  LDSM.16.M88.4 R168, [R188+0xf900] ;  /* 0x00f90000bca8783b */ /* 0x000fe40000000200 */
        /* <DEDUP_REMOVED lines=9> */
[C---:B---3--:R-:W-:Y:S08]  /*bbd0*/  HMMA.16816.F32 R28, R144.reuse, R160, R28 ;  /* 0x000000a0901c723c */ /* 0x048ff0000000181c */
[----:B------:R-:W-:Y:S01]  /*bbe0*/  HMMA.16816.F32 R32, R144, R162, R32 ;  /* 0x000000a29020723c */ /* 0x000fe20000001820 */
[----:B------:R-:W3:Y:S05]  /*bbf0*/  LDSM.16.M88.4 R144, [R181+0x4000] ;  /* 0x00400000b590783b */ /* 0x000eea0000000200 */
[----:B------:R-:W5:Y:S02]  /*bc00*/  LDSM.16.M88.4 R160, [R0+0xf100] ;  /* 0x00f1000000a0783b */ /* 0x000f640000000200 */
[C---:B----4-:R-:W-:Y:S08]  /*bc10*/  HMMA.16816.F32 R4, R140.reuse, R164, R4 ;  /* 0x000000a48c04723c */ /* 0x050ff00000001804 */
[C---:B------:R-:W-:Y:S01]  /*bc20*/  HMMA.16816.F32 R8, R140.reuse, R166, R8 ;  /* 0x000000a68c08723c */ /* 0x040fe20000001808 */
[----:B------:R-:W4:Y:S07]  /*bc30*/  LDSM.16.M88.4 R164, [R0+0xf900] ;  /* 0x00f9000000a4783b */ /* 0x000f2e0000000200 */
        /* <DEDUP_REMOVED lines=8> */
[----:B------:R-:W-:Y:S06]  /*bcc0*/  LDSM.16.M88.4 R168, [R184+UR4+0x11900] ;  /* 0x01190004b8a8783b */ /* 0x000fec0008000200 */
[----:B------:R-:W-:Y:S01]  /*bcd0*/  IADD3 R140, R133, UR4, R184 ;  /* 0x00000004858c7c10 */ /* 0x000fe2000fffe0b8 */
[C---:B---3--:R-:W-:Y:S05]  /*bce0*/  HMMA.16816.F32 R4, R144.reuse, R152, R4 ;  /* 0x000000989004723c */ /* 0x048fea0000001804 */
[----:B------:R-:W-:Y:S03]  /*bcf0*/  IMAD.IADD R187, R185, 0x1, R140 ;  /* 0x00000001b9bb7824 */ /* 0x000fe600078e028c */
[C---:B------:R-:W-:Y:S02]  /*bd00*/  HMMA.16816.F32 R8, R144.reuse, R154, R8 ;  /* 0x0000009a9008723c */ /* 0x040fe40000001808 */
[----:B------:R-:W2:Y:S05]  /*bd10*/  LDSM.16.M88.4 R140, [R187+0xe900] ;  /* 0x00e90000bb8c783b */ /* 0x000eaa0000000200 */
[----:B------:R-:W3:Y:S01]  /*bd20*/  LDSM.16.M88.4 R152, [R187+0xf100] ;  /* 0x00f10000bb98783b */ /* 0x000ee20000000200 */
[C---:B------:R-:W-:Y:S08]  /*bd30*/  HMMA.16816.F32 R12, R144.reuse, R156, R12 ;  /* 0x0000009c900c723c */ /* 0x040ff0000000180c */
[C---:B------:R-:W-:Y:S01]  /*bd40*/  HMMA.16816.F32 R16, R144.reuse, R158, R16 ;  /* 0x0000009e9010723c */ /* 0x040fe20000001810 */
[----:B------:R-:W-:Y:S07]  /*bd50*/  LDSM.16.M88.4 R156, [R186+0x8000] ;  /* 0x00800000ba9c783b */ /* 0x000fee0000000200 */
[C---:B-----5:R-:W-:Y:S08]  /*bd60*/  HMMA.16816.F32 R20, R144.reuse, R160, R20 ;  /* 0x000000a09014723c */ /* 0x060ff00000001814 */
[C---:B------:R-:W-:Y:S01]  /*bd70*/  HMMA.16816.F32 R24, R144.reuse, R162, R24 ;  /* 0x000000a29018723c */ /* 0x040fe20000001818 */
[----:B------:R-:W-:Y:S07]  /*bd80*/  LDSM.16.M88.4 R160, [R184+UR4+0x10100] ;  /* 0x01010004b8a0783b */ /* 0x000fee0008000200 */
[C---:B----4-:R-:W-:Y:S08]  /*bd90*/  HMMA.16816.F32 R28, R144.reuse, R164, R28 ;  /* 0x000000a4901c723c */ /* 0x050ff0000000181c */
[----:B------:R-:W-:Y:S01]  /*bda0*/  HMMA.16816.F32 R32, R144, R166, R32 ;  /* 0x000000a69020723c */ /* 0x000fe20000001820 */
[----:B------:R-:W4:Y:S05]  /*bdb0*/  LDSM.16.M88.4 R144, [R187+0xf900] ;  /* 0x00f90000bb90783b */ /* 0x000f2a0000000200 */
[----:B------:R-:W5:Y:S02]  /*bdc0*/  LDSM.16.M88.4 R164, [R184+UR4+0x10900] ;  /* 0x01090004b8a4783b */ /* 0x000f640008000200 */
[C---:B-1----:R-:W-:Y:S08]  /*bdd0*/  HMMA.16816.F32 R4, R136.reuse, R148, R4 ;  /* 0x000000948804723c */ /* 0x042ff00000001804 */
[C---:B------:R-:W-:Y:S01]  /*bde0*/  HMMA.16816.F32 R8, R136.reuse, R150, R8 ;  /* 0x000000968808723c */ /* 0x040fe20000001808 */
[----:B------:R-:W1:Y:S07]  /*bdf0*/  LDSM.16.M88.4 R148, [R184+UR4+0x11100] ;  /* 0x01110004b894783b */ /* 0x000e6e0008000200 */
[C---:B--2---:R-:W-:Y:S08]  /*be00*/  HMMA.16816.F32 R12, R136.reuse, R140, R12 ;  /* 0x0000008c880c723c */ /* 0x044ff0000000180c */
[C---:B------:R-:W-:Y:S01]  /*be10*/  HMMA.16816.F32 R16, R136.reuse, R142, R16 ;  /* 0x0000008e8810723c */ /* 0x040fe20000001810 */
[----:B------:R-:W-:Y:S07]  /*be20*/  LDSM.16.M88.4 R140, [R188+0x11100] ;  /* 0x01110000bc8c783b */ /* 0x000fee0000000200 */
[C---:B---3--:R-:W-:Y:S08]  /*be30*/  HMMA.16816.F32 R20, R136.reuse, R152, R20 ;  /* 0x000000988814723c */ /* 0x048ff00000001814 */
[C---:B------:R-:W-:Y:S01]  /*be40*/  HMMA.16816.F32 R24, R136.reuse, R154, R24 ;  /* 0x0000009a8818723c */ /* 0x040fe20000001818 */
[----:B------:R-:W-:Y:S07]  /*be50*/  LDSM.16.M88.4 R152, [R181+0x8000] ;  /* 0x00800000b598783b */ /* 0x000fee0000000200 */
[C---:B----4-:R-:W-:Y:S08]  /*be60*/  HMMA.16816.F32 R28, R136.reuse, R144, R28 ;  /* 0x00000090881c723c */ /* 0x050ff0000000181c */
[----:B------:R-:W-:Y:S01]  /*be70*/  HMMA.16816.F32 R32, R136, R146, R32 ;  /* 0x000000928820723c */ /* 0x000fe20000001820 */
[----:B------:R-:W2:Y:S05]  /*be80*/  LDSM.16.M88.4 R136, [R188+0x10900] ;  /* 0x01090000bc88783b */ /* 0x000eaa0000000200 */
[----:B------:R-:W3:Y:S02]  /*be90*/  LDSM.16.M88.4 R144, [R188+0x11900] ;  /* 0x01190000bc90783b */ /* 0x000ee40000000200 */
[C---:B------:R-:W-:Y:S08]  /*bea0*/  HMMA.16816.F32 R4, R156.reuse, R160, R4 ;  /* 0x000000a09c04723c */ /* 0x040ff00000001804 */
[C---:B------:R-:W-:Y:S01]  /*beb0*/  HMMA.16816.F32 R8, R156.reuse, R162, R8 ;  /* 0x000000a29c08723c */ /* 0x040fe20000001808 */
[----:B------:R-:W4:Y:S07]  /*bec0*/  LDSM.16.M88.4 R160, [R0+0x10100] ;  /* 0x0101000000a0783b */ /* 0x000f2e0000000200 */
[C---:B-----5:R-:W-:Y:S08]  /*bed0*/  HMMA.16816.F32 R12, R156.reuse, R164, R12 ;  /* 0x000000a49c0c723c */ /* 0x060ff0000000180c */
        /* <DEDUP_REMOVED lines=18> */
[----:B------:R3:W2:Y:S07]  /*c000*/  LDSM.16.M88.4 R144, [R2+0x10100] ;  /* 0x010100000290783b */ /* 0x0006ae0000000200 */
[C---:B----4-:R-:W-:Y:S08]  /*c010*/  HMMA.16816.F32 R4, R152.reuse, R160, R4 ;  /* 0x000000a09804723c */ /* 0x050ff00000001804 */
[C---:B------:R-:W-:Y:S01]  /*c020*/  HMMA.16816.F32 R8, R152.reuse, R162, R8 ;  /* 0x000000a29808723c */ /* 0x040fe20000001808 */
[----:B------:R-:W4:Y:S07]  /*c030*/  LDSM.16.M88.4 R160, [R187+0x10900] ;  /* 0x01090000bba0783b */ /* 0x000f2e0000000200 */
[C---:B-1----:R-:W-:Y:S01]  /*c040*/  HMMA.16816.F32 R12, R152.reuse, R148, R12 ;  /* 0x00000094980c723c */ /* 0x042fe2000000180c */
[----:B---3--:R-:W-:Y:S01]  /*c050*/  IMAD.U32 R2, RZ, RZ, UR6 ;  /* 0x00000006ff027e24 */ /* 0x008fe2000f8e00ff */
[----:B------:R-:W-:Y:S04]  /*c060*/  UIADD3 UR6, UR15, 0x1, URZ ;  /* 0x000000010f067890 */ /* 0x000fe8000fffe03f */
[----:B------:R-:W-:Y:S02]  /*c070*/  USEL UR15, UR6, URZ, !UP0 ;  /* 0x0000003f060f7287 */ /* 0x000fe4000c000000 */
[C---:B------:R-:W-:Y:S01]  /*c080*/  HMMA.16816.F32 R16, R152.reuse, R150, R16 ;  /* 0x000000969810723c */ /* 0x040fe20000001810 */
[----:B------:R-:W1:Y:S07]  /*c090*/  LDSM.16.M88.4 R148, [R187+0x11900] ;  /* 0x01190000bb94783b */ /* 0x000e6e0000000200 */
[C---:B-----5:R-:W-:Y:S08]  /*c0a0*/  HMMA.16816.F32 R20, R152.reuse, R156, R20 ;  /* 0x0000009c9814723c */ /* 0x060ff00000001814 */
[C---:B------:R-:W-:Y:S08]  /*c0b0*/  HMMA.16816.F32 R24, R152.reuse, R158, R24 ;  /* 0x0000009e9818723c */ /* 0x040ff00000001818 */
[C---:B--2---:R-:W-:Y:S07]  /*c0c0*/  HMMA.16816.F32 R28, R152.reuse, R136, R28 ;  /* 0x00000088981c723c */ /* 0x044fee000000181c */
[----:B------:R-:W-:Y:S01]  /*c0d0*/  IADD3 R136, -R197, 0x1, -R2 ;  /* 0x00000001c5887810 */ /* 0x000fe20007ffe902 */
[----:B------:R-:W-:Y:S04]  /*c0e0*/  HMMA.16816.F32 R32, R152, R138, R32 ;  /* 0x0000008a9820723c */ /* 0x000fe80000001820 */
[----:B------:R-:W-:Y:S01]  /*c0f0*/  IMAD.MOV.U32 R137, RZ, RZ, R196 ;  /* 0x000000ffff897224 */ /* 0x000fe200078e00c4 */
[----:B------:R-:W-:Y:S01]  /*c100*/  IADD3 R136, R136, c[0x0][0x1d0], RZ ;  /* 0x0000740088887a10 */ /* 0x000fe20007ffe0ff */
[----:B------:R-:W-:Y:S01]  /*c110*/  @P0 IMAD.MOV.U32 R137, RZ, RZ, R204 ;  /* 0x000000ffff890224 */ /* 0x000fe200078e00cc */
[----:B------:R-:W-:Y:S01]  /*c120*/  PLOP3.LUT P0, PT, PT, PT, UP2, 0x40, 0x0 ;  /* 0x000000000000781c */ /* 0x000fe20003f0e828 */
[C---:B------:R-:W-:Y:S03]  /*c130*/  HMMA.16816.F32 R4, R140.reuse, R144, R4 ;  /* 0x000000908c04723c */ /* 0x040fe60000001804 */
[----:B------:R-:W2:Y:S02]  /*c140*/  SHFL.IDX PT, R0, R137, RZ, 0x1c1f ;  /* 0x001c1fff89007589 */ /* 0x000ea400000e0000 */
[----:B------:R-:W-:Y:S03]  /*c150*/  IADD3 R139, R136, -c[0x0][0x168], RZ ;  /* 0x80005a00888b7a10 */ /* 0x000fe60007ffe0ff */
[C---:B------:R-:W-:Y:S08]  /*c160*/  HMMA.16816.F32 R8, R140.reuse, R146, R8 ;  /* 0x000000928c08723c */ /* 0x040ff00000001808 */
[C---:B----4-:R-:W-:Y:S08]  /*c170*/  HMMA.16816.F32 R12, R140.reuse, R160, R12 ;  /* 0x000000a08c0c723c */ /* 0x050ff0000000180c */
[C---:B------:R-:W-:Y:S08]  /*c180*/  HMMA.16816.F32 R16, R140.reuse, R162, R16 ;  /* 0x000000a28c10723c */ /* 0x040ff00000001810 */
[C---:B------:R-:W-:Y:S08]  /*c190*/  HMMA.16816.F32 R20, R140.reuse, R164, R20 ;  /* 0x000000a48c14723c */ /* 0x040ff00000001814 */
[C---:B------:R-:W-:Y:S08]  /*c1a0*/  HMMA.16816.F32 R24, R140.reuse, R166, R24 ;  /* 0x000000a68c18723c */ /* 0x040ff00000001818 */
[C---:B-1----:R-:W-:Y:S08]  /*c1b0*/  HMMA.16816.F32 R28, R140.reuse, R148, R28 ;  /* 0x000000948c1c723c */ /* 0x042ff0000000181c */
[----:B------:R-:W-:Y:S07]  /*c1c0*/  HMMA.16816.F32 R32, R140, R150, R32 ;  /* 0x000000968c20723c */ /* 0x000fee0000001820 */
        /* <DEDUP_REMOVED lines=19> */
.L_x_2106:
[----:B------:R-:W-:Y:S04]  /*c300*/  MOV R0, c[0x0][0x32c] ;  /* 0x0000cb0000007a02 */ /* 0x000fe80000000f00 */
[----:B------:R-:W-:Y:S11]  /*c310*/  ISETP.NE.AND P0, PT, R0, 0x1, PT ;  /* 0x000000010000780c */ /* 0x000ff60003f05270 */
[----:B------:R-:W-:Y:S02]  /*c320*/  @!UPT UIADD3 URZ, URZ, URZ, URZ ;  /* 0x0000003f3f3ff290 */ /* 0x000fe4000fffe03f */
[----:B------:R-:W-:Y:S05]  /*c330*/  @P0 IMAD.HI.U32 R0, R143, c[0x0][0x330], RZ ;  /* 0x0000cc008f000a27 */ /* 0x000fea00078e00ff */
[----:B------:R-:W-:Y:S02]  /*c340*/  @P0 SHF.R.U32.HI R143, RZ, c[0x0][0x334], R0 ;  /* 0x0000cd00ff8f0a19 */ /* 0x000fe40000011600 */
.L_x_2107:
[----:B------:R-:W-:Y:S05]  /*c350*/  BSYNC B0 ;  /* 0x0000000000007941 */ /* 0x000fea0003800000 */
.L_x_2105:
[----:B------:R-:W-:Y:S04]  /*c360*/  IMAD R0, R143, c[0x0][0x32c], -R2 ;  /* 0x0000cb008f007a24 */ /* 0x000fe800078e0a02 */
[----:B------:R-:W-:Y:S05]  /*c370*/  IMAD.IADD R143, R0, 0x1, -R197 ;  /* 0x00000001008f7824 */ /* 0x000fea00078e0ac5 */
[----:B------:R-:W-:Y:S02]  /*c380*/  IADD3 R0, R143, c[0x0][0x32c], RZ ;  /* 0x0000cb008f007a10 */ /* 0x000fe40007ffe0ff */
[----:B------:R-:W-:Y:S02]  /*c390*/  IMNMX R144, R144, R143, !PT ;  /* 0x0000008f90907217 */ /* 0x000fe40007800200 */
[----:B------:R-:W-:Y:S02]  /*c3a0*/  IMNMX R145, R145, R0, PT ;  /* 0x0000000091917217 */ /* 0x000fe40003800200 */
.L_x_2104:
[----:B------:R-:W-:Y:S06]  /*c3b0*/  UISETP.GT.AND UP0, UPT, UR17, -0x1, UPT ;  /* 0xffffffff1100788c */ /* 0x000fec000bf04270 */
[----:B------:R-:W-:Y:S04]  /*c3c0*/  PLOP3.LUT P0, PT, PT, PT, UP0, 0x80, 0x0 ;  /* 0x000000000000781c */ /* 0x000fe80003f0f008 */
[C---:B------:R-:W-:Y:S02]  /*c3d0*/  ISETP.GT.AND P5, PT, R144.reuse, RZ, P0 ;  /* 0x000000ff9000720c */ /* 0x040fe400007a4270 */
[----:B------:R-:W-:Y:S02]  /*c3e0*/  ISETP.GT.AND P4, PT, R144, 0x1, P0 ;  /* 0x000000019000780c */ /* 0x000fe40000784270 */
[C---:B------:R-:W-:Y:S02]  /*c3f0*/  ISETP.LT.OR P5, PT, R145.reuse, 0x1, P5 ;  /* 0x000000019100780c */ /* 0x040fe40002fa1670 */
[----:B------:R-:W-:Y:S02]  /*c400*/  ISETP.LT.OR P4, PT, R145, 0x2, P4 ;  /* 0x000000029100780c */ /* 0x000fe40002781670 */
[----:B------:R-:W-:Y:S02]  /*c410*/  FSEL R143, R4, -INF , !P5 ;  /* 0xff800000048f7808 */ /* 0x000fe40006800000 */
[----:B------:R-:W-:Y:S02]  /*c420*/  FSEL R4, R5, -INF , !P4 ;  /* 0xff80000005047808 */ /* 0x000fe40006000000 */
[C---:B------:R-:W-:Y:S02]  /*c430*/  ISETP.GT.AND P4, PT, R144.reuse, 0x10, P0 ;  /* 0x000000109000780c */ /* 0x040fe40000784270 */
[C---:B------:R-:W-:Y:S02]  /*c440*/  ISETP.GT.AND P5, PT, R144.reuse, 0x9, P0 ;  /* 0x000000099000780c */ /* 0x040fe400007a4270 */
[C---:B------:R-:W-:Y:S02]  /*c450*/  ISETP.LT.OR P4, PT, R145.reuse, 0x11, P4 ;  /* 0x000000119100780c */ /* 0x040fe40002781670 */
        /* <DEDUP_REMOVED lines=16> */
[----:B------:R-:W-:Y:S01]  /*c560*/  FSEL R140, R13, -INF , !P6 ;  /* 0xff8000000d8c7808 */ /* 0x000fe20007000000 */
[----:B------:R-:W1:Y:S01]  /*c570*/  SHFL.IDX PT, R16, R137, 0x1, 0x1c1f ;  /* 0x003c1f0089107f89 */ /* 0x000e6200000e0000 */
[C---:B------:R-:W-:Y:S02]  /*c580*/  ISETP.GT.AND P6, PT, R144.reuse, 0x20, P0 ;  /* 0x000000209000780c */ /* 0x040fe400007c4270 */
        /* <DEDUP_REMOVED lines=10> */
[----:B------:R-:W-:Y:S01]  /*c630*/  FSEL R159, R29, -INF , !P4 ;  /* 0xff8000001d9f7808 */ /* 0x000fe20006000000 */
[--C-:B-1----:R-:W-:Y:S01]  /*c640*/  IMAD.IADD R5, R141, 0x1, R16.reuse ;  /* 0x000000018d057824 */ /* 0x102fe200078e0210 */
[----:B------:R-:W-:Y:S01]  /*c650*/  PLOP3.LUT P4, PT, PT, PT, UP2, 0x40, 0x0 ;  /* 0x000000000000781c */ /* 0x000fe20003f8e828 */
[----:B------:R-:W-:Y:S01]  /*c660*/  IMAD.IADD R12, R139, 0x1, R16 ;  /* 0x000000018b0c7824 */ /* 0x000fe200078e0210 */
        /* <DEDUP_REMOVED lines=25> */
.L_x_2110:
[----:B------:R-:W-:Y:S04]  /*c800*/  MOV R9, c[0x0][0x32c] ;  /* 0x0000cb0000097a02 */ /* 0x000fe80000000f00 */
[----:B------:R-:W-:Y:S11]  /*c810*/  ISETP.NE.AND P4, PT, R9, 0x1, PT ;  /* 0x000000010900780c */ /* 0x000ff60003f85270 */
[----:B------:R-:W-:Y:S02]  /*c820*/  @!UPT UIADD3 URZ, URZ, URZ, URZ ;  /* 0x0000003f3f3ff290 */ /* 0x000fe4000fffe03f */
[----:B------:R-:W-:Y:S05]  /*c830*/  @P4 IMAD.HI.U32 R9, R13, c[0x0][0x330], RZ ;  /* 0x0000cc000d094a27 */ /* 0x000fea00078e00ff */
[----:B------:R-:W-:Y:S02]  /*c840*/  @P4 SHF.R.U32.HI R13, RZ, c[0x0][0x334], R9 ;  /* 0x0000cd00ff0d4a19 */ /* 0x000fe40000011609 */
.L_x_2111:
[----:B------:R-:W-:Y:S05]  /*c850*/  BSYNC B0 ;  /* 0x0000000000007941 */ /* 0x000fea0003800000 */
.L_x_2109:
[----:B------:R-:W-:Y:S04]  /*c860*/  IMAD R2, R13, c[0x0][0x32c], -R2 ;  /* 0x0000cb000d027a24 */ /* 0x000fe800078e0a02 */
[----:B------:R-:W-:Y:S05]  /*c870*/  IMAD.IADD R9, R2, 0x1, -R197 ;  /* 0x0000000102097824 */ /* 0x000fea00078e0ac5 */
[----:B------:R-:W-:Y:S02]  /*c880*/  IADD3 R2, R9, c[0x0][0x32c], RZ ;  /* 0x0000cb0009027a10 */ /* 0x000fe40007ffe0ff */
[----:B------:R-:W-:Y:S02]  /*c890*/  IMNMX R12, R12, R9, !PT ;  /* 0x000000090c0c7217 */ /* 0x000fe40007800200 */
[----:B------:R-:W-:Y:S02]  /*c8a0*/  IMNMX R5, R5, R2, PT ;  /* 0x0000000205057217 */ /* 0x000fe40003800200 */
.L_x_2108:
[----:B------:R-:W-:Y:S01]  /*c8b0*/  FMNMX.FTZ R13, R143, R132, !PT ;  /* 0x000000848f0d7209 */ /* 0x000fe20007810000 */
[----:B------:R-:W-:Y:S04]  /*c8c0*/  DEPBAR.LE SB0, 0x2 ;  /* 0x000080800000791a */ /* 0x000fe80000000000 */
[----:B------:R-:W-:Y:S01]  /*c8d0*/  FMNMX.FTZ R13, R4, R13, !PT ;  /* 0x0000000d040d7209 */ /* 0x000fe20007810000 */
[----:B------:R-:W-:Y:S01]  /*c8e0*/  BAR.SYNC.DEFER_BLOCKING 0x0 ;  /* 0x0000000000007b1d */ /* 0x000fe20000010000 */
[----:B------:R-:W-:Y:S01]  /*c8f0*/  ISETP.GT.AND P6, PT, R12, RZ, P0 ;  /* 0x000000ff0c00720c */ /* 0x000fe200007c4270 */
[----:B------:R-:W-:Y:S01]  /*c900*/  UIADD3 UR20, UR17, -0x2, URZ ;  /* 0xfffffffe11147890 */ /* 0x000fe2000fffe03f */
[----:B------:R-:W-:Y:S02]  /*c910*/  FMNMX.FTZ R13, R8, R13, !PT ;  /* 0x0000000d080d7209 */ /* 0x000fe40007810000 */
[C---:B------:R-:W-:Y:S01]  /*c920*/  ISETP.LT.OR P6, PT, R5.reuse, 0x1, P6 ;  /* 0x000000010500780c */ /* 0x040fe200037c1670 */
[----:B------:R-:W-:Y:S01]  /*c930*/  UISETP.GE.AND UP1, UPT, UR20, UR10, UPT ;  /* 0x0000000a1400728c */ /* 0x000fe2000bf26270 */
[----:B------:R-:W-:Y:S02]  /*c940*/  FMNMX.FTZ R13, R0, R13, !PT ;  /* 0x0000000d000d7209 */ /* 0x000fe40007810000 */
[----:B------:R-:W-:Y:S02]  /*c950*/  ISETP.GT.AND P5, PT, R12, 0x1, P0 ;  /* 0x000000010c00780c */ /* 0x000fe400007a4270 */
[----:B------:R-:W-:Y:S02]  /*c960*/  FMNMX.FTZ R13, R142, R13, !PT ;  /* 0x0000000d8e0d7209 */ /* 0x000fe40007810000 */
[----:B------:R-:W-:Y:S02]  /*c970*/  FSEL R6, R6, -INF , !P6 ;  /* 0xff80000006067808 */ /* 0x000fe40007000000 */
[----:B------:R-:W-:Y:S02]  /*c980*/  FMNMX.FTZ R13, R140, R13, !PT ;  /* 0x0000000d8c0d7209 */ /* 0x000fe40007810000 */
[----:B------:R-:W-:Y:S01]  /*c990*/  ISETP.LT.OR P5, PT, R5, 0x2, P5 ;  /* 0x000000020500780c */ /* 0x000fe20002fa1670 */
[----:B------:R-:W-:Y:S01]  /*c9a0*/  @UP1 USHF.R.S32.HI UR21, URZ, 0x1f, UR20 ;  /* 0x0000001f3f151899 */ /* 0x000fe20008011414 */
        /* <DEDUP_REMOVED lines=10> */
[C---:B------:R-:W-:Y:S02]  /*ca50*/  ISETP.GT.AND P5, PT, R12.reuse, 0x10, P0 ;  /* 0x000000100c00780c */ /* 0x040fe400007a4270 */
[----:B------:R-:W-:Y:S02]  /*ca60*/  ISETP.LT.OR P6, PT, R5, 0xa, P6 ;  /* 0x0000000a0500780c */ /* 0x000fe400037c1670 */
        /* <DEDUP_REMOVED lines=10> */
[----:B------:R-:W-:Y:S02]  /*cb10*/  FMNMX.FTZ R13, R168, R13, !PT ;  /* 0x0000000da80d7209 */ /* 0x000fe40007810000 */
[C---:B------:R-:W-:Y:S02]  /*cb20*/  ISETP.GT.AND P5, PT, R12.reuse, 0x18, P0 ;  /* 0x000000180c00780c */ /* 0x040fe400007a4270 */
[----:B------:R-:W-:Y:S02]  /*cb30*/  ISETP.GT.AND P4, PT, R12, 0x19, P0 ;  /* 0x000000190c00780c */ /* 0x000fe40000784270 */
[----:B------:R-:W-:Y:S02]  /*cb40*/  FMNMX.FTZ R2, R141, R2, !PT ;  /* 0x000000028d027209 */ /* 0x000fe40007810000 */
[----:B------:R-:W-:Y:S02]  /*cb50*/  FMNMX.FTZ R10, R160, R13, !PT ;  /* 0x0000000da00a7209 */ /* 0x000fe40007810000 */
[C---:B------:R-:W-:Y:S02]  /*cb60*/  ISETP.LT.OR P5, PT, R5.reuse, 0x19, P5 ;  /* 0x000000190500780c */ /* 0x040fe40002fa1670 */
[----:B------:R-:W-:Y:S02]  /*cb70*/  ISETP.LT.OR P4, PT, R5, 0x1a, P4 ;  /* 0x0000001a0500780c */ /* 0x000fe40002781670 */
[----:B------:R-:W-:Y:S02]  /*cb80*/  FSEL R33, R18, -INF , !P5 ;  /* 0xff80000012217808 */ /* 0x000fe40006800000 */
[----:B------:R-:W-:Y:S02]  /*cb90*/  FSEL R137, R19, -INF , !P4 ;  /* 0xff80000013897808 */ /* 0x000fe40006000000 */
[----:B------:R-:W-:Y:S02]  /*cba0*/  FMNMX.FTZ R13, R159, R10, !PT ;  /* 0x0000000a9f0d7209 */ /* 0x000fe40007810000 */
[----:B------:R-:W-:Y:S02]  /*cbb0*/  FMNMX.FTZ R10, R139, R2, !PT ;  /* 0x000000028b0a7209 */ /* 0x000fe40007810000 */
[C---:B------:R-:W-:Y:S02]  /*cbc0*/  ISETP.GT.AND P4, PT, R12.reuse, 0x20, P0 ;  /* 0x000000200c00780c */ /* 0x040fe40000784270 */
[----:B------:R-:W-:Y:S02]  /*cbd0*/  FMNMX.FTZ R10, R33, R10, !PT ;  /* 0x0000000a210a7209 */ /* 0x000fe40007810000 */
[----:B------:R-:W-:Y:S02]  /*cbe0*/  ISETP.LT.OR P4, PT, R5, 0x21, P4 ;  /* 0x000000210500780c */ /* 0x000fe40002781670 */
[----:B------:R-:W-:Y:S02]  /*cbf0*/  ISETP.GT.AND P6, PT, R12, 0x21, P0 ;  /* 0x000000210c00780c */ /* 0x000fe400007c4270 */
[----:B------:R-:W-:Y:S02]  /*cc00*/  FSEL R177, R22, -INF , !P4 ;  /* 0xff80000016b17808 */ /* 0x000fe40006000000 */
[----:B------:R-:W-:Y:S02]  /*cc10*/  FMNMX.FTZ R10, R137, R10, !PT ;  /* 0x0000000a890a7209 */ /* 0x000fe40007810000 */
[----:B------:R-:W-:Y:S02]  /*cc20*/  ISETP.LT.OR P6, PT, R5, 0x22, P6 ;  /* 0x000000220500780c */ /* 0x000fe400037c1670 */
[C---:B------:R-:W-:Y:S02]  /*cc30*/  ISETP.GT.AND P5, PT, R12.reuse, 0x28, P0 ;  /* 0x000000280c00780c */ /* 0x040fe400007a4270 */
[----:B------:R-:W-:Y:S02]  /*cc40*/  FSEL R175, R23, -INF , !P6 ;  /* 0xff80000017af7808 */ /* 0x000fe40007000000 */
[----:B------:R-:W-:Y:S01]  /*cc50*/  ISETP.LT.OR P5, PT, R5, 0x29, P5 ;  /* 0x000000290500780c */ /* 0x000fe20002fa1670 */
[----:B------:R-:W-:Y:S01]  /*cc60*/  LDSM.16.MT88.4 R20, [R135+UR4+0x100] ;  /* 0x000100048714783b */ /* 0x000fe20008004200 */
[----:B------:R-:W-:Y:S01]  /*cc70*/  ISETP.GT.AND P4, PT, R12, 0x29, P0 ;  /* 0x000000290c00780c */ /* 0x000fe20000784270 */
[----:B------:R-:W-:Y:S01]  /*cc80*/  ULDC.64 UR6, c[0x0][0x1e0] ;  /* 0x0000780000067ab9 */ /* 0x000fe20000000a00 */
[----:B------:R-:W-:Y:S02]  /*cc90*/  FMNMX.FTZ R10, R177, R10, !PT ;  /* 0x0000000ab10a7209 */ /* 0x000fe40007810000 */
[----:B------:R-:W-:Y:S02]  /*cca0*/  FSEL R173, R26, -INF , !P5 ;  /* 0xff8000001aad7808 */ /* 0x000fe40006800000 */
[----:B------:R-:W-:Y:S01]  /*ccb0*/  ISETP.LT.OR P4, PT, R5, 0x2a, P4 ;  /* 0x0000002a0500780c */ /* 0x000fe20002781670 */
[----:B------:R-:W-:Y:S01]  /*ccc0*/  @UP1 UIMAD UR21, UR21, UR6, URZ ;  /* 0x00000006151512a4 */ /* 0x000fe2000f8e023f */
[C---:B------:R-:W-:Y:S01]  /*ccd0*/  ISETP.GT.AND P6, PT, R12.reuse, 0x30, P0 ;  /* 0x000000300c00780c */ /* 0x040fe200007c4270 */
[----:B------:R-:W-:Y:S01]  /*cce0*/  @UP1 UIMAD.WIDE.U32 UR22, UR20, UR6, URZ ;  /* 0x00000006141612a5 */ /* 0x000fe2000f8e003f */
[----:B------:R-:W-:Y:S01]  /*ccf0*/  FMNMX.FTZ R10, R175, R10, !PT ;  /* 0x0000000aaf0a7209 */ /* 0x000fe20007810000 */
[----:B------:R-:W-:Y:S01]  /*cd00*/  @UP1 UIMAD UR21, UR20, UR7, UR21 ;  /* 0x00000007141512a4 */ /* 0x000fe2000f8e0215 */
[----:B------:R-:W-:Y:S01]  /*cd10*/  FSEL R171, R27, -INF , !P4 ;  /* 0xff8000001bab7808 */ /* 0x000fe20006000000 */
[----:B------:R-:W-:Y:S01]  /*cd20*/  @UP1 USHF.L.U32 UR6, UR22, 0x6, URZ ;  /* 0x0000000616061899 */ /* 0x000fe2000800063f */
[----:B------:R-:W-:Y:S01]  /*cd30*/  ISETP.LT.OR P6, PT, R5, 0x31, P6 ;  /* 0x000000310500780c */ /* 0x000fe200037c1670 */
[----:B------:R-:W-:Y:S01]  /*cd40*/  @UP1 UIADD3 UR21, UR23, UR21, URZ ;  /* 0x0000001517151290 */ /* 0x000fe2000fffe03f */
[----:B------:R-:W-:Y:S01]  /*cd50*/  ISETP.GT.AND P5, PT, R12, 0x31, P0 ;  /* 0x000000310c00780c */ /* 0x000fe200007a4270 */
[----:B------:R-:W-:Y:S01]  /*cd60*/  @UP1 UIADD3 UR7, UP0, UR14, UR6, URZ ;  /* 0x000000060e071290 */ /* 0x000fe2000ff1e03f */
[----:B------:R-:W-:Y:S01]  /*cd70*/  FMNMX.FTZ R10, R173, R10, !PT ;  /* 0x0000000aad0a7209 */ /* 0x000fe20007810000 */
[----:B------:R-:W-:Y:S01]  /*cd80*/  @UP1 USHF.L.U64.HI UR21, UR22, 0x6, UR21 ;  /* 0x0000000616151899 */ /* 0x000fe20008010215 */
[----:B------:R-:W-:Y:S02]  /*cd90*/  FMNMX.FTZ R15, R158, R13, !PT ;  /* 0x0000000d9e0f7209 */ /* 0x000fe40007810000 */
[----:B------:R-:W-:Y:S02]  /*cda0*/  FSEL R157, R30, -INF , !P6 ;  /* 0xff8000001e9d7808 */ /* 0x000fe40007000000 */
[----:B------:R-:W-:Y:S02]  /*cdb0*/  ISETP.LT.OR P5, PT, R5, 0x32, P5 ;  /* 0x000000320500780c */ /* 0x000fe40002fa1670 */
[----:B------:R-:W-:Y:S02]  /*cdc0*/  ISETP.GT.AND P4, PT, R12, 0x38, P0 ;  /* 0x000000380c00780c */ /* 0x000fe40000784270 */
[----:B------:R-:W-:Y:S02]  /*cdd0*/  FMNMX.FTZ R10, R171, R10, !PT ;  /* 0x0000000aab0a7209 */ /* 0x000fe40007810000 */
[----:B------:R-:W-:Y:S02]  /*cde0*/  FMNMX.FTZ R13, R154, R15, !PT ;  /* 0x0000000f9a0d7209 */ /* 0x000fe40007810000 */
[----:B------:R-:W-:Y:S02]  /*cdf0*/  FSEL R155, R31, -INF , !P5 ;  /* 0xff8000001f9b7808 */ /* 0x000fe40006800000 */
[----:B------:R-:W-:Y:S01]  /*ce00*/  ISETP.LT.OR P4, PT, R5, 0x39, P4 ;  /* 0x000000390500780c */ /* 0x000fe20002781670 */
[----:B------:R-:W1:Y:S01]  /*ce10*/  SHFL.BFLY PT, R2, R13, 0x2, 0x1f ;  /* 0x0c401f000d027f89 */ /* 0x000e6200000e0000 */
[----:B------:R-:W-:Y:S02]  /*ce20*/  ISETP.GT.AND P0, PT, R12, 0x39, P0 ;  /* 0x000000390c00780c */ /* 0x000fe40000704270 */
[----:B------:R-:W-:Y:S02]  /*ce30*/  FMNMX.FTZ R10, R157, R10, !PT ;  /* 0x0000000a9d0a7209 */ /* 0x000fe40007810000 */
[----:B------:R-:W-:Y:S02]  /*ce40*/  FSEL R153, R34, -INF , !P4 ;  /* 0xff80000022997808 */ /* 0x000fe40006000000 */
[----:B------:R-:W-:Y:S01]  /*ce50*/  ISETP.LT.OR P0, PT, R5, 0x3a, P0 ;  /* 0x0000003a0500780c */ /* 0x000fe20000701670 */
[----:B------:R-:W-:Y:S01]  /*ce60*/  LDSM.16.MT88.4 R28, [R134+UR4+0x100] ;  /* 0x00010004861c783b */ /* 0x000fe20008004200 */
        /* <DEDUP_REMOVED lines=13> */
[----:B------:R-:W-:Y:S05]  /*cf40*/  FSEL R161, R161, RZ, P0 ;  /* 0x000000ffa1a17208 */ /* 0x000fea0000000000 */
[--C-:B------:R-:W-:Y:S02]  /*cf50*/  FFMA.FTZ R145, R0, c[0x0][0x2d0], -R161.reuse ;  /* 0x0000b40000917a23 */ /* 0x100fe400000108a1 */
[--C-:B------:R-:W-:Y:S02]  /*cf60*/  FFMA.FTZ R149, R4, c[0x0][0x2d0], -R161.reuse ;  /* 0x0000b40004957a23 */ /* 0x100fe400000108a1 */
[----:B------:R-:W-:Y:S01]  /*cf70*/  FADD.FTZ R4, -R5, R132 ;  /* 0x0000008405047221 */ /* 0x000fe20000010100 */
[----:B------:R-:W-:Y:S01]  /*cf80*/  MOV R132, R2 ;  /* 0x0000000200847202 */ /* 0x000fe20000000f00 */
[--C-:B------:R-:W-:Y:S01]  /*cf90*/  FFMA.FTZ R150, R143, c[0x0][0x2d0], -R161.reuse ;  /* 0x0000b4008f967a23 */ /* 0x100fe200000108a1 */
[----:B--2---:R-:W-:Y:S01]  /*cfa0*/  FMNMX.FTZ R0, R13, R10, !PT ;  /* 0x0000000a0d007209 */ /* 0x004fe20007810000 */
[----:B------:R-:W-:Y:S01]  /*cfb0*/  FMUL.FTZ R12, R4, c[0x0][0x2d0] ;  /* 0x0000b400040c7a20 */ /* 0x000fe20000410000 */
[----:B------:R-:W-:Y:S01]  /*cfc0*/  MUFU.EX2 R149, R149 ;  /* 0x0000009500957308 */ /* 0x000fe20000000800 */
[--C-:B------:R-:W-:Y:S01]  /*cfd0*/  FFMA.FTZ R144, R8, c[0x0][0x2d0], -R161.reuse ;  /* 0x0000b40008907a23 */ /* 0x100fe200000108a1 */
[C---:B------:R-:W-:Y:S01]  /*cfe0*/  FSETP.NEU.FTZ.AND P0, PT, R0.reuse, -INF , PT ;  /* 0xff8000000000780b */ /* 0x040fe20003f1d000 */
[----:B------:R-:W-:Y:S02]  /*cff0*/  FMUL.FTZ R152, R0, c[0x0][0x2d0] ;  /* 0x0000b40000987a20 */ /* 0x000fe40000410000 */
[--C-:B------:R-:W-:Y:S01]  /*d000*/  FFMA.FTZ R156, R142, c[0x0][0x2d0], -R161.reuse ;  /* 0x0000b4008e9c7a23 */ /* 0x100fe200000108a1 */
[----:B------:R-:W-:Y:S01]  /*d010*/  FSEL R4, R0, RZ, P0 ;  /* 0x000000ff00047208 */ /* 0x000fe20000000000 */
[--C-:B------:R-:W-:Y:S01]  /*d020*/  FFMA.FTZ R163, R140, c[0x0][0x2d0], -R161.reuse ;  /* 0x0000b4008ca37a23 */ /* 0x100fe200000108a1 */
[----:B------:R-:W-:Y:S01]  /*d030*/  FSEL R152, R152, RZ, P0 ;  /* 0x000000ff98987208 */ /* 0x000fe20000000000 */
[----:B------:R-:W-:Y:S01]  /*d040*/  FFMA.FTZ R162, R138, c[0x0][0x2d0], -R161 ;  /* 0x0000b4008aa27a23 */ /* 0x000fe200000108a1 */
[----:B------:R-:W1:Y:S01]  /*d050*/  MUFU.EX2 R12, R12 ;  /* 0x0000000c000c7308 */ /* 0x000e620000000800 */
[----:B------:R-:W-:Y:S01]  /*d060*/  FADD.FTZ R4, -R4, R3 ;  /* 0x0000000304047221 */ /* 0x000fe20000010100 */
[----:B------:R-:W-:Y:S01]  /*d070*/  PLOP3.LUT P0, PT, PT, PT, UP1, 0x80, 0x0 ;  /* 0x000000000000781c */ /* 0x000fe20003f0f018 */
[--C-:B------:R-:W-:Y:S02]  /*d080*/  FFMA.FTZ R148, R6, c[0x0][0x2d0], -R152.reuse ;  /* 0x0000b40006947a23 */ /* 0x100fe40000010898 */
[--C-:B------:R-:W-:Y:S02]  /*d090*/  FFMA.FTZ R147, R9, c[0x0][0x2d0], -R152.reuse ;  /* 0x0000b40009937a23 */ /* 0x100fe40000010898 */
[--C-:B------:R-:W-:Y:S02]  /*d0a0*/  FFMA.FTZ R15, R7, c[0x0][0x2d0], -R152.reuse ;  /* 0x0000b400070f7a23 */ /* 0x100fe40000010898 */
[--C-:B------:R-:W-:Y:S01]  /*d0b0*/  FFMA.FTZ R146, R11, c[0x0][0x2d0], -R152.reuse ;  /* 0x0000b4000b927a23 */ /* 0x100fe20000010898 */
[----:B------:R-:W-:Y:S01]  /*d0c0*/  MUFU.EX2 R144, R144 ;  /* 0x0000009000907308 */ /* 0x000fe20000000800 */
[----:B------:R-:W-:Y:S01]  /*d0d0*/  FMUL.FTZ R3, R4, c[0x0][0x2d0] ;  /* 0x0000b40004037a20 */ /* 0x000fe20000410000 */
[----:B------:R-:W-:Y:S01]  /*d0e0*/  IADD3 R4, R135, UR4, RZ ;  /* 0x0000000487047c10 */ /* 0x000fe2000fffe0ff */
[--C-:B------:R-:W-:Y:S02]  /*d0f0*/  FFMA.FTZ R165, R136, c[0x0][0x2d0], -R161.reuse ;  /* 0x0000b40088a57a23 */ /* 0x100fe400000108a1 */
[--C-:B------:R-:W-:Y:S01]  /*d100*/  FFMA.FTZ R164, R141, c[0x0][0x2d0], -R152.reuse ;  /* 0x0000b4008da47a23 */ /* 0x100fe20000010898 */
[----:B------:R-:W-:Y:S01]  /*d110*/  IADD3 R13, R183, R4, RZ ;  /* 0x00000004b70d7210 */ /* 0x000fe20007ffe0ff */
[----:B------:R-:W-:Y:S01]  /*d120*/  LDSM.16.MT88.4 R140, [R134+UR4+0x2900] ;  /* 0x00290004868c783b */ /* 0x000fe20008004200 */
[--C-:B------:R-:W-:Y:S02]  /*d130*/  FFMA.FTZ R167, R139, c[0x0][0x2d0], -R152.reuse ;  /* 0x0000b4008ba77a23 */ /* 0x100fe40000010898 */
[----:B------:R-:W2:Y:S01]  /*d140*/  MUFU.EX2 R3, R3 ;  /* 0x0000000300037308 */ /* 0x000ea20000000800 */
[--C-:B------:R-:W-:Y:S02]  /*d150*/  FFMA.FTZ R166, R33, c[0x0][0x2d0], -R152.reuse ;  /* 0x0000b40021a67a23 */ /* 0x100fe40000010898 */
[----:B------:R-:W-:Y:S02]  /*d160*/  FFMA.FTZ R169, R137, c[0x0][0x2d0], -R152 ;  /* 0x0000b40089a97a23 */ /* 0x000fe40000010898 */
[----:B------:R-:W3:Y:S01]  /*d170*/  LDSM.16.MT88.4 R24, [R13+0x100] ;  /* 0x000100000d18783b */ /* 0x000ee20000004200 */
[C---:B-1----:R-:W-:Y:S02]  /*d180*/  FMUL.FTZ R4, R12.reuse, R128 ;  /* 0x000000800c047220 */ /* 0x042fe40000410000 */
[C---:B------:R-:W-:Y:S02]  /*d190*/  FMUL.FTZ R5, R12.reuse, R129 ;  /* 0x000000810c057220 */ /* 0x040fe40000410000 */
[----:B------:R-:W1:Y:S01]  /*d1a0*/  MUFU.EX2 R150, R150 ;  /* 0x0000009600967308 */ /* 0x000e620000000800 */
[C---:B------:R-:W-:Y:S02]  /*d1b0*/  FMUL.FTZ R8, R12.reuse, R124 ;  /* 0x0000007c0c087220 */ /* 0x040fe40000410000 */
[C---:B------:R-:W-:Y:S01]  /*d1c0*/  FMUL.FTZ R9, R12.reuse, R125 ;  /* 0x0000007d0c097220 */ /* 0x040fe20000410000 */
[----:B------:R-:W-:Y:S01]  /*d1d0*/  LDSM.16.MT88.4 R32, [R13+0x900] ;  /* 0x000900000d20783b */ /* 0x000fe20000004200 */
[C---:B------:R-:W-:Y:S02]  /*d1e0*/  FMUL.FTZ R100, R12.reuse, R100 ;  /* 0x000000640c647220 */ /* 0x040fe40000410000 */
[C---:B------:R-:W-:Y:S02]  /*d1f0*/  FMUL.FTZ R101, R12.reuse, R101 ;  /* 0x000000650c657220 */ /* 0x040fe40000410000 */
[C---:B------:R-:W-:Y:S01]  /*d200*/  FMUL.FTZ R104, R12.reuse, R104 ;  /* 0x000000680c687220 */ /* 0x040fe20000410000 */
[----:B------:R-:W4:Y:S01]  /*d210*/  MUFU.EX2 R145, R145 ;  /* 0x0000009100917308 */ /* 0x000f220000000800 */
[C---:B------:R-:W-:Y:S01]  /*d220*/  FMUL.FTZ R105, R12.reuse, R105 ;  /* 0x000000690c697220 */ /* 0x040fe20000410000 */
[----:B------:R-:W-:Y:S01]  /*d230*/  LDSM.16.MT88.4 R136, [R13+0x2900] ;  /* 0x002900000d88783b */ /* 0x000fe20000004200 */
[C---:B------:R-:W-:Y:S02]  /*d240*/  FMUL.FTZ R108, R12.reuse, R108 ;  /* 0x0000006c0c6c7220 */ /* 0x040fe40000410000 */
[C---:B--2---:R-:W-:Y:S02]  /*d250*/  FMUL.FTZ R6, R3.reuse, R130 ;  /* 0x0000008203067220 */ /* 0x044fe40000410000 */
[C---:B------:R-:W-:Y:S02]  /*d260*/  FMUL.FTZ R7, R3.reuse, R131 ;  /* 0x0000008303077220 */ /* 0x040fe40000410000 */
[C---:B------:R-:W-:Y:S01]  /*d270*/  FMUL.FTZ R10, R3.reuse, R126 ;  /* 0x0000007e030a7220 */ /* 0x040fe20000410000 */
[----:B------:R-:W-:Y:S01]  /*d280*/  MUFU.EX2 R146, R146 ;  /* 0x0000009200927308 */ /* 0x000fe20000000800 */
[C---:B------:R-:W-:Y:S01]  /*d290*/  FMUL.FTZ R11, R3.reuse, R127 ;  /* 0x0000007f030b7220 */ /* 0x040fe20000410000 */
[----:B------:R-:W-:Y:S01]  /*d2a0*/  LDSM.16.MT88.4 R128, [R135+UR4+0x2900] ;  /* 0x002900048780783b */ /* 0x000fe20008004200 */
[----:B------:R-:W-:Y:S01]  /*d2b0*/  FMUL.FTZ R102, R3, R102 ;  /* 0x0000006603667220 */ /* 0x000fe20000410000 */
[----:B-1----:R-:W-:Y:S01]  /*d2c0*/  F2FP.PACK_AB R16, R149, R150 ;  /* 0x000000969510723e */ /* 0x002fe200000000ff */
[C---:B------:R-:W-:Y:S02]  /*d2d0*/  FMUL.FTZ R103, R3.reuse, R103 ;  /* 0x0000006703677220 */ /* 0x040fe40000410000 */
[C---:B------:R-:W-:Y:S02]  /*d2e0*/  FMUL.FTZ R106, R3.reuse, R106 ;  /* 0x0000006a036a7220 */ /* 0x040fe40000410000 */
[C---:B------:R-:W-:Y:S01]  /*d2f0*/  FMUL.FTZ R107, R3.reuse, R107 ;  /* 0x0000006b036b7220 */ /* 0x040fe20000410000 */
[----:B------:R-:W-:Y:S01]  /*d300*/  MUFU.EX2 R148, R148 ;  /* 0x0000009400947308 */ /* 0x000fe20000000800 */
[C---:B------:R-:W-:Y:S02]  /*d310*/  FMUL.FTZ R109, R12.reuse, R109 ;  /* 0x0000006d0c6d7220 */ /* 0x040fe40000410000 */
[----:B------:R-:W-:Y:S01]  /*d320*/  FMUL.FTZ R110, R3, R110 ;  /* 0x0000006e036e7220 */ /* 0x000fe20000410000 */
[----:B----4-:R-:W-:Y:S01]  /*d330*/  F2FP.PACK_AB R18, R145, R144 ;  /* 0x000000909112723e */ /* 0x010fe200000000ff */
        /* <DEDUP_REMOVED lines=25> */
[----:B--2---:R-:W-:Y:S01]  /*d4d0*/  F2FP.PACK_AB R19, R146, R15 ;  /* 0x0000000f9213723e */ /* 0x004fe200000000ff */
[C---:B------:R-:W-:Y:S02]  /*d4e0*/  FMUL.FTZ R43, R3.reuse, R43 ;  /* 0x0000002b032b7220 */ /* 0x040fe40000410000 */
[C---:B------:R-:W-:Y:S02]  /*d4f0*/  FMUL.FTZ R44, R12.reuse, R44 ;  /* 0x0000002c0c2c7220 */ /* 0x040fe40000410000 */
[----:B------:R-:W-:Y:S01]  /*d500*/  FMUL.FTZ R46, R3, R46 ;  /* 0x0000002e032e7220 */ /* 0x000fe20000410000 */
[----:B------:R-:W1:Y:S01]  /*d510*/  MUFU.EX2 R163, R163 ;  /* 0x000000a300a37308 */ /* 0x000e620000000800 */
[C---:B------:R-:W-:Y:S05]  /*d520*/  HMMA.16816.F32 R4, R16.reuse, R20, R4 ;  /* 0x000000141004723c */ /* 0x040fea0000001804 */
[----:B------:R-:W-:Y:S02]  /*d530*/  FMUL.FTZ R45, R12, R45 ;  /* 0x0000002d0c2d7220 */ /* 0x000fe40000410000 */
[----:B------:R-:W-:Y:S01]  /*d540*/  IADD3 R20, R134, UR4, RZ ;  /* 0x0000000486147c10 */ /* 0x000fe2000fffe0ff */
[C---:B------:R-:W-:Y:S01]  /*d550*/  HMMA.16816.F32 R8, R16.reuse, R22, R8 ;  /* 0x000000161008723c */ /* 0x040fe20000001808 */
[----:B------:R-:W-:Y:S03]  /*d560*/  MUFU.EX2 R162, R162 ;  /* 0x000000a200a27308 */ /* 0x000fe60000000800 */
[----:B------:R-:W-:Y:S01]  /*d570*/  IADD3 R14, R183, R20, RZ ;  /* 0x00000014b70e7210 */ /* 0x000fe20007ffe0ff */
[C---:B------:R-:W-:Y:S02]  /*d580*/  FMUL.FTZ R47, R3.reuse, R47 ;  /* 0x0000002f032f7220 */ /* 0x040fe40000410000 */
[C---:B------:R-:W-:Y:S01]  /*d590*/  FMUL.FTZ R48, R12.reuse, R48 ;  /* 0x000000300c307220 */ /* 0x040fe20000410000 */
[C---:B---3--:R-:W-:Y:S01]  /*d5a0*/  HMMA.16816.F32 R100, R16.reuse, R24, R100 ;  /* 0x000000181064723c */ /* 0x048fe20000001864 */
[----:B------:R-:W2:Y:S02]  /*d5b0*/  LDSM.16.MT88.4 R20, [R14+0x100] ;  /* 0x000100000e14783b */ /* 0x000ea40000004200 */
[----:B------:R-:W3:Y:S01]  /*d5c0*/  MUFU.EX2 R165, R165 ;  /* 0x000000a500a57308 */ /* 0x000ee20000000800 */
[C---:B------:R-:W-:Y:S02]  /*d5d0*/  FMUL.FTZ R50, R3.reuse, R50 ;  /* 0x0000003203327220 */ /* 0x040fe40000410000 */
[C---:B------:R-:W-:Y:S02]  /*d5e0*/  FMUL.FTZ R49, R12.reuse, R49 ;  /* 0x000000310c317220 */ /* 0x040fe40000410000 */
[C---:B------:R-:W-:Y:S01]  /*d5f0*/  HMMA.16816.F32 R104, R16.reuse, R26, R104 ;  /* 0x0000001a1068723c */ /* 0x040fe20000001868 */
[----:B------:R-:W4:Y:S03]  /*d600*/  LDSM.16.MT88.4 R24, [R135+UR4+0x2100] ;  /* 0x002100048718783b */ /* 0x000f260008004200 */
[C---:B------:R-:W-:Y:S01]  /*d610*/  FMUL.FTZ R51, R3.reuse, R51 ;  /* 0x0000003303337220 */ /* 0x040fe20000410000 */
[----:B------:R-:W5:Y:S01]  /*d620*/  MUFU.EX2 R167, R167 ;  /* 0x000000a700a77308 */ /* 0x000f620000000800 */
[C---:B------:R-:W-:Y:S02]  /*d630*/  FMUL.FTZ R52, R12.reuse, R52 ;  /* 0x000000340c347220 */ /* 0x040fe40000410000 */
[C---:B------:R-:W-:Y:S01]  /*d640*/  HMMA.16816.F32 R108, R16.reuse, R28, R108 ;  /* 0x0000001c106c723c */ /* 0x040fe2000000186c */
[----:B------:R-:W-:Y:S03]  /*d650*/  LDSM.16.MT88.4 R124, [R14+0x900] ;  /* 0x000900000e7c783b */ /* 0x000fe60000004200 */
[C---:B------:R-:W-:Y:S02]  /*d660*/  FMUL.FTZ R54, R3.reuse, R54 ;  /* 0x0000003603367220 */ /* 0x040fe40000410000 */
[C---:B------:R-:W-:Y:S01]  /*d670*/  FMUL.FTZ R53, R12.reuse, R53 ;  /* 0x000000350c357220 */ /* 0x040fe20000410000 */
[----:B------:R-:W-:Y:S01]  /*d680*/  MUFU.EX2 R166, R166 ;  /* 0x000000a600a67308 */ /* 0x000fe20000000800 */
[C---:B------:R-:W-:Y:S01]  /*d690*/  HMMA.16816.F32 R112, R16.reuse, R30, R112 ;  /* 0x0000001e1070723c */ /* 0x040fe20000001870 */
[----:B------:R-:W1:Y:S03]  /*d6a0*/  LDSM.16.MT88.4 R28, [R13+0x2100] ;  /* 0x002100000d1c783b */ /* 0x000e660000004200 */
[C---:B------:R-:W-:Y:S02]  /*d6b0*/  FMUL.FTZ R55, R3.reuse, R55 ;  /* 0x0000003703377220 */ /* 0x040fe40000410000 */
[C---:B------:R-:W-:Y:S02]  /*d6c0*/  FMUL.FTZ R56, R12.reuse, R56 ;  /* 0x000000380c387220 */ /* 0x040fe40000410000 */
[C---:B------:R-:W-:Y:S01]  /*d6d0*/  FMUL.FTZ R58, R3.reuse, R58 ;  /* 0x0000003a033a7220 */ /* 0x040fe20000410000 */
[----:B------:R-:W1:Y:S03]  /*d6e0*/  MUFU.EX2 R169, R169 ;  /* 0x000000a900a97308 */ /* 0x000e660000000800 */
[C---:B------:R-:W-:Y:S02]  /*d6f0*/  FMUL.FTZ R57, R12.reuse, R57 ;  /* 0x000000390c397220 */ /* 0x040fe40000410000 */
[C---:B------:R-:W-:Y:S02]  /*d700*/  FMUL.FTZ R59, R3.reuse, R59 ;  /* 0x0000003b033b7220 */ /* 0x040fe40000410000 */
[C---:B------:R-:W-:Y:S01]  /*d710*/  FMUL.FTZ R60, R12.reuse, R60 ;  /* 0x0000003c0c3c7220 */ /* 0x040fe20000410000 */
[C---:B--2---:R-:W-:Y:S03]  /*d720*/  HMMA.16816.F32 R116, R16.reuse, R20, R116 ;  /* 0x000000141074723c */ /* 0x044fe60000001874 */
[C---:B------:R-:W-:Y:S02]  /*d730*/  FMUL.FTZ R62, R3.reuse, R62 ;  /* 0x0000003e033e7220 */ /* 0x040fe40000410000 */
[C---:B------:R-:W-:Y:S02]  /*d740*/  FMUL.FTZ R61, R12.reuse, R61 ;  /* 0x0000003d0c3d7220 */ /* 0x040fe40000410000 */
[C---:B------:R-:W-:Y:S01]  /*d750*/  FMUL.FTZ R63, R3.reuse, R63 ;  /* 0x0000003f033f7220 */ /* 0x040fe20000410000 */
[C---:B------:R-:W-:Y:S01]  /*d760*/  HMMA.16816.F32 R120, R16.reuse, R22, R120 ;  /* 0x000000161078723c */ /* 0x040fe20000001878 */
[----:B------:R-:W2:Y:S03]  /*d770*/  LDSM.16.MT88.4 R20, [R134+UR4+0x2100] ;  /* 0x002100048614783b */ /* 0x000ea60008004200 */
        /* <DEDUP_REMOVED lines=9> */
[C---:B-1----:R-:W-:Y:S04]  /*d810*/  HMMA.16816.F32 R44, R16.reuse, R28, R44 ;  /* 0x0000001c102c723c */ /* 0x042fe8000000182c */
[C---:B------:R-:W-:Y:S02]  /*d820*/  FMUL.FTZ R69, R12.reuse, R69 ;  /* 0x000000450c457220 */ /* 0x040fe40000410000 */
[C---:B------:R-:W-:Y:S02]  /*d830*/  FMUL.FTZ R71, R3.reuse, R71 ;  /* 0x0000004703477220 */ /* 0x040fe40000410000 */
[C---:B------:R-:W-:Y:S01]  /*d840*/  HMMA.16816.F32 R48, R16.reuse, R30, R48 ;  /* 0x0000001e1030723c */ /* 0x040fe20000001830 */
[----:B------:R-:W1:Y:S03]  /*d850*/  LDSM.16.MT88.4 R28, [R135+UR4+0x4100] ;  /* 0x00410004871c783b */ /* 0x000e660008004200 */
        /* <DEDUP_REMOVED lines=44> */
[----:B------:R-:W-:Y:S04]  /*db20*/  FFMA.FTZ R150, R12, R201, R150 ;  /* 0x000000c90c967223 */ /* 0x000fe80000010096 */
[----:B------:R-:W-:Y:S01]  /*db30*/  FFMA.FTZ R148, R3, R202, R148 ;  /* 0x000000ca03947223 */ /* 0x000fe20000010094 */
[----:B------:R-:W-:Y:S01]  /*db40*/  HMMA.16816.F32 R96, R16, R30, R96 ;  /* 0x0000001e1060723c */ /* 0x000fe20000001860 */
[----:B------:R-:W-:Y:S02]  /*db50*/  LDSM.16.MT88.4 R28, [R13+0x4900] ;  /* 0x004900000d1c783b */ /* 0x000fe40000004200 */
[--C-:B------:R-:W-:Y:S02]  /*db60*/  FFMA.FTZ R174, R174, c[0x0][0x2d0], -R161.reuse ;  /* 0x0000b400aeae7a23 */ /* 0x100fe400000108a1 */
[--C-:B------:R-:W-:Y:S02]  /*db70*/  FFMA.FTZ R179, R172, c[0x0][0x2d0], -R161.reuse ;  /* 0x0000b400acb37a23 */ /* 0x100fe400000108a1 */
[----:B------:R-:W-:Y:S01]  /*db80*/  F2FP.PACK_AB R16, R163, R156 ;  /* 0x0000009ca310723e */ /* 0x000fe200000000ff */
[--C-:B------:R-:W-:Y:S01]  /*db90*/  FFMA.FTZ R170, R170, c[0x0][0x2d0], -R161.reuse ;  /* 0x0000b400aaaa7a23 */ /* 0x100fe200000108a1 */
[----:B---3--:R-:W-:Y:S01]  /*dba0*/  F2FP.PACK_AB R18, R165, R162 ;  /* 0x000000a2a512723e */ /* 0x008fe200000000ff */
[----:B------:R-:W-:Y:S02]  /*dbb0*/  MUFU.EX2 R174, R174 ;  /* 0x000000ae00ae7308 */ /* 0x000fe40000000800 */
[----:B-----5:R-:W-:Y:S01]  /*dbc0*/  F2FP.PACK_AB R17, R167, R164 ;  /* 0x000000a4a711723e */ /* 0x020fe200000000ff */
[--C-:B------:R-:W-:Y:S01]  /*dbd0*/  FFMA.FTZ R187, R168, c[0x0][0x2d0], -R161.reuse ;  /* 0x0000b400a8bb7a23 */ /* 0x100fe200000108a1 */
[----:B------:R-:W-:Y:S01]  /*dbe0*/  F2FP.PACK_AB R19, R169, R166 ;  /* 0x000000a6a913723e */ /* 0x000fe200000000ff */
[--C-:B------:R-:W-:Y:S02]  /*dbf0*/  FFMA.FTZ R168, R177, c[0x0][0x2d0], -R152.reuse ;  /* 0x0000b400b1a87a23 */ /* 0x100fe40000010898 */
[--C-:B------:R-:W-:Y:S02]  /*dc00*/  FFMA.FTZ R175, R175, c[0x0][0x2d0], -R152.reuse ;  /* 0x0000b400afaf7a23 */ /* 0x100fe40000010898 */
[--C-:B------:R-:W-:Y:S01]  /*dc10*/  FFMA.FTZ R172, R173, c[0x0][0x2d0], -R152.reuse ;  /* 0x0000b400adac7a23 */ /* 0x100fe20000010898 */
[----:B------:R-:W1:Y:S01]  /*dc20*/  MUFU.EX2 R179, R179 ;  /* 0x000000b300b37308 */ /* 0x000e620000000800 */
[C---:B--2---:R-:W-:Y:S03]  /*dc30*/  HMMA.16816.F32 R4, R16.reuse, R20, R4 ;  /* 0x000000141004723c */ /* 0x044fe60000001804 */
[--C-:B------:R-:W-:Y:S02]  /*dc40*/  FFMA.FTZ R171, R171, c[0x0][0x2d0], -R152.reuse ;  /* 0x0000b400abab7a23 */ /* 0x100fe40000010898 */
[--C-:B------:R-:W-:Y:S02]  /*dc50*/  FFMA.FTZ R160, R160, c[0x0][0x2d0], -R161.reuse ;  /* 0x0000b400a0a07a23 */ /* 0x100fe400000108a1 */
[--C-:B------:R-:W-:Y:S01]  /*dc60*/  FFMA.FTZ R159, R159, c[0x0][0x2d0], -R161.reuse ;  /* 0x0000b4009f9f7a23 */ /* 0x100fe200000108a1 */
[C---:B------:R-:W-:Y:S01]  /*dc70*/  HMMA.16816.F32 R8, R16.reuse, R22, R8 ;  /* 0x000000161008723c */ /* 0x040fe20000001808 */
[----:B------:R-:W2:Y:S01]  /*dc80*/  LDSM.16.MT88.4 R20, [R14+0x2900] ;  /* 0x002900000e14783b */ /* 0x000ea20000004200 */
[----:B------:R-:W-:Y:S02]  /*dc90*/  MUFU.EX2 R170, R170 ;  /* 0x000000aa00aa7308 */ /* 0x000fe40000000800 */
[--C-:B------:R-:W-:Y:S02]  /*dca0*/  FFMA.FTZ R158, R158, c[0x0][0x2d0], -R161.reuse ;  /* 0x0000b4009e9e7a23 */ /* 0x100fe400000108a1 */
[----:B------:R-:W-:Y:S02]  /*dcb0*/  FFMA.FTZ R161, R154, c[0x0][0x2d0], -R161 ;  /* 0x0000b4009aa17a23 */ /* 0x000fe400000108a1 */
[C---:B------:R-:W-:Y:S04]  /*dcc0*/  HMMA.16816.F32 R100, R16.reuse, R32, R100 ;  /* 0x000000201064723c */ /* 0x040fe80000001864 */
[----:B------:R-:W3:Y:S01]  /*dcd0*/  MUFU.EX2 R187, R187 ;  /* 0x000000bb00bb7308 */ /* 0x000ee20000000800 */
[--C-:B------:R-:W-:Y:S02]  /*dce0*/  FFMA.FTZ R154, R157, c[0x0][0x2d0], -R152.reuse ;  /* 0x0000b4009d9a7a23 */ /* 0x100fe40000010898 */
[--C-:B------:R-:W-:Y:S01]  /*dcf0*/  FFMA.FTZ R155, R155, c[0x0][0x2d0], -R152.reuse ;  /* 0x0000b4009b9b7a23 */ /* 0x100fe20000010898 */
[C---:B------:R-:W-:Y:S01]  /*dd00*/  HMMA.16816.F32 R104, R16.reuse, R34, R104 ;  /* 0x000000221068723c */ /* 0x040fe20000001868 */
[----:B------:R-:W-:Y:S03]  /*dd10*/  LDSM.16.MT88.4 R32, [R134+UR4+0x4900] ;  /* 0x004900048620783b */ /* 0x000fe60008004200 */
[--C-:B------:R-:W-:Y:S02]  /*dd20*/  FFMA.FTZ R153, R153, c[0x0][0x2d0], -R152.reuse ;  /* 0x0000b40099997a23 */ /* 0x100fe40000010898 */
[----:B------:R-:W-:Y:S01]  /*dd30*/  MUFU.EX2 R168, R168 ;  /* 0x000000a800a87308 */ /* 0x000fe20000000800 */
[----:B------:R-:W-:Y:S01]  /*dd40*/  FFMA.FTZ R152, R151, c[0x0][0x2d0], -R152 ;  /* 0x0000b40097987a23 */ /* 0x000fe20000010898 */
[C---:B----4-:R-:W-:Y:S04]  /*dd50*/  HMMA.16816.F32 R108, R16.reuse, R24, R108 ;  /* 0x00000018106c723c */ /* 0x050fe8000000186c */
[----:B------:R-:W-:Y:S02]  /*dd60*/  FADD.FTZ R148, R147, R148 ;  /* 0x0000009493947221 */ /* 0x000fe40000010000 */
[----:B------:R-:W-:Y:S02]  /*dd70*/  FADD.FTZ R149, R149, R150 ;  /* 0x0000009695957221 */ /* 0x000fe40000010000 */
[C---:B------:R-:W-:Y:S01]  /*dd80*/  HMMA.16816.F32 R112, R16.reuse, R26, R112 ;  /* 0x0000001a1070723c */ /* 0x040fe20000001870 */
[----:B------:R-:W4:Y:S01]  /*dd90*/  LDSM.16.MT88.4 R24, [R135+UR4+0x4900] ;  /* 0x004900048718783b */ /* 0x000f220008004200 */
[----:B------:R-:W5:Y:S02]  /*dda0*/  MUFU.EX2 R175, R175 ;  /* 0x000000af00af7308 */ /* 0x000f640000000800 */
[----:B------:R-:W-:Y:S02]  /*ddb0*/  FADD.FTZ R15, R15, R148 ;  /* 0x000000940f0f7221 */ /* 0x000fe40000010000 */
[----:B------:R-:W-:Y:S02]  /*ddc0*/  FADD.FTZ R144, R144, R149 ;  /* 0x0000009590907221 */ /* 0x000fe40000010000 */
[C---:B------:R-:W-:Y:S04]  /*ddd0*/  HMMA.16816.F32 R116, R16.reuse, R124, R116 ;  /* 0x0000007c1074723c */ /* 0x040fe80000001874 */
[----:B------:R-:W-:Y:S01]  /*dde0*/  FADD.FTZ R15, R146, R15 ;  /* 0x0000000f920f7221 */ /* 0x000fe20000010000 */
[----:B------:R-:W-:Y:S01]  /*ddf0*/  MUFU.EX2 R172, R172 ;  /* 0x000000ac00ac7308 */ /* 0x000fe20000000800 */
[----:B------:R-:W-:Y:S02]  /*de00*/  FADD.FTZ R145, R145, R144 ;  /* 0x0000009091917221 */ /* 0x000fe40000010000 */
[C---:B------:R-:W-:Y:S01]  /*de10*/  HMMA.16816.F32 R120, R16.reuse, R126, R120 ;  /* 0x0000007e1078723c */ /* 0x040fe20000001878 */
[----:B------:R-:W-:Y:S03]  /*de20*/  LDSM.16.MT88.4 R124, [R13+0x1100] ;  /* 0x001100000d7c783b */ /* 0x000fe60000004200 */
[----:B------:R-:W-:Y:S02]  /*de30*/  FADD.FTZ R164, R164, R15 ;  /* 0x0000000fa4a47221 */ /* 0x000fe40000010000 */
[----:B------:R-:W-:Y:S01]  /*de40*/  FADD.FTZ R156, R156, R145 ;  /* 0x000000919c9c7221 */ /* 0x000fe20000010000 */
[----:B------:R-:W1:Y:S01]  /*de50*/  MUFU.EX2 R171, R171 ;  /* 0x000000ab00ab7308 */ /* 0x000e620000000800 */
[C---:B------:R-:W-:Y:S04]  /*de60*/  HMMA.16816.F32 R36, R16.reuse, R128, R36 ;  /* 0x000000801024723c */ /* 0x040fe80000001824 */
[----:B------:R-:W-:Y:S02]  /*de70*/  FADD.FTZ R163, R163, R156 ;  /* 0x0000009ca3a37221 */ /* 0x000fe40000010000 */
[----:B------:R-:W-:Y:S02]  /*de80*/  FADD.FTZ R167, R167, R164 ;  /* 0x000000a4a7a77221 */ /* 0x000fe40000010000 */
[C---:B------:R-:W-:Y:S01]  /*de90*/  HMMA.16816.F32 R40, R16.reuse, R130, R40 ;  /* 0x000000821028723c */ /* 0x040fe20000001828 */
[----:B------:R-:W-:Y:S01]  /*dea0*/  LDSM.16.MT88.4 R128, [R14+0x1100] ;  /* 0x001100000e80783b */ /* 0x000fe20000004200 */
[----:B------:R-:W-:Y:S02]  /*deb0*/  MUFU.EX2 R160, R160 ;  /* 0x000000a000a07308 */ /* 0x000fe40000000800 */
[----:B------:R-:W-:Y:S02]  /*dec0*/  FADD.FTZ R162, R162, R163 ;  /* 0x000000a3a2a27221 */ /* 0x000fe40000010000 */
[----:B------:R-:W-:Y:S02]  /*ded0*/  FADD.FTZ R166, R166, R167 ;  /* 0x000000a7a6a67221 */ /* 0x000fe40000010000 */
[C---:B------:R-:W-:Y:S04]  /*dee0*/  HMMA.16816.F32 R44, R16.reuse, R136, R44 ;  /* 0x00000088102c723c */ /* 0x040fe8000000182c */
[----:B------:R-:W1:Y:S01]  /*def0*/  MUFU.EX2 R159, R159 ;  /* 0x0000009f009f7308 */ /* 0x000e620000000800 */
[----:B------:R-:W-:Y:S02]  /*df00*/  FADD.FTZ R165, R165, R162 ;  /* 0x000000a2a5a57221 */ /* 0x000fe40000010000 */
[----:B------:R-:W-:Y:S01]  /*df10*/  FADD.FTZ R169, R169, R166 ;  /* 0x000000a6a9a97221 */ /* 0x000fe20000010000 */
[C---:B------:R-:W-:Y:S01]  /*df20*/  HMMA.16816.F32 R48, R16.reuse, R138, R48 ;  /* 0x0000008a1030723c */ /* 0x040fe20000001830 */
[----:B------:R-:W-:Y:S05]  /*df30*/  LDSM.16.MT88.4 R136, [R134+UR4+0x1900] ;  /* 0x001900048688783b */ /* 0x000fea0008004200 */
[----:B------:R-:W-:Y:S02]  /*df40*/  MUFU.EX2 R158, R158 ;  /* 0x0000009e009e7308 */ /* 0x000fe40000000800 */
[C---:B------:R-:W-:Y:S08]  /*df50*/  HMMA.16816.F32 R52, R16.reuse, R140, R52 ;  /* 0x0000008c1034723c */ /* 0x040ff00000001834 */
[C---:B------:R-:W-:Y:S01]  /*df60*/  HMMA.16816.F32 R56, R16.reuse, R142, R56 ;  /* 0x0000008e1038723c */ /* 0x040fe20000001838 */
[----:B------:R-:W-:Y:S01]  /*df70*/  LDSM.16.MT88.4 R140, [R14+0x1900] ;  /* 0x001900000e8c783b */ /* 0x000fe20000004200 */
[----:B------:R-:W1:Y:S06]  /*df80*/  MUFU.EX2 R161, R161 ;  /* 0x000000a100a17308 */ /* 0x000e6c0000000800 */
[C---:B--2---:R-:W-:Y:S04]  /*df90*/  HMMA.16816.F32 R60, R16.reuse, R20, R60 ;  /* 0x00000014103c723c */ /* 0x044fe8000000183c */
[----:B------:R-:W-:Y:S04]  /*dfa0*/  MUFU.EX2 R154, R154 ;  /* 0x0000009a009a7308 */ /* 0x000fe80000000800 */
[C---:B------:R-:W-:Y:S01]  /*dfb0*/  HMMA.16816.F32 R64, R16.reuse, R22, R64 ;  /* 0x000000161040723c */ /* 0x040fe20000001840 */
[----:B------:R-:W2:Y:S05]  /*dfc0*/  LDSM.16.MT88.4 R20, [R14+0x4900] ;  /* 0x004900000e14783b */ /* 0x000eaa0000004200 */
[----:B------:R-:W1:Y:S02]  /*dfd0*/  MUFU.EX2 R155, R155 ;  /* 0x0000009b009b7308 */ /* 0x000e640000000800 */
[C---:B----4-:R-:W-:Y:S08]  /*dfe0*/  HMMA.16816.F32 R68, R16.reuse, R24, R68 ;  /* 0x000000181044723c */ /* 0x050ff00000001844 */
[C---:B------:R-:W-:Y:S01]  /*dff0*/  HMMA.16816.F32 R72, R16.reuse, R26, R72 ;  /* 0x0000001a1048723c */ /* 0x040fe20000001848 */
[----:B------:R-:W4:Y:S01]  /*e000*/  LDSM.16.MT88.4 R24, [R135+UR4+0x1100] ;  /* 0x001100048718783b */ /* 0x000f220008004200 */
[----:B------:R-:W-:Y:S06]  /*e010*/  MUFU.EX2 R153, R153 ;  /* 0x0000009900997308 */ /* 0x000fec0000000800 */
[C---:B------:R-:W-:Y:S04]  /*e020*/  HMMA.16816.F32 R76, R16.reuse, R28, R76 ;  /* 0x0000001c104c723c */ /* 0x040fe8000000184c */
[----:B------:R-:W1:Y:S04]  /*e030*/  MUFU.EX2 R152, R152 ;  /* 0x0000009800987308 */ /* 0x000e680000000800 */
        /* <DEDUP_REMOVED lines=8> */
[----:B-1----:R-:W-:Y:S01]  /*e0c0*/  F2FP.PACK_AB R16, R179, R174 ;  /* 0x000000aeb310723e */ /* 0x002fe200000000ff */
[----:B------:R-:W-:Y:S01]  /*e0d0*/  FADD.FTZ R174, R174, R165 ;  /* 0x000000a5aeae7221 */ /* 0x000fe20000010000 */
[----:B---3--:R-:W-:Y:S03]  /*e0e0*/  F2FP.PACK_AB R18, R187, R170 ;  /* 0x000000aabb12723e */ /* 0x008fe600000000ff */
[----:B-----5:R-:W-:Y:S01]  /*e0f0*/  F2FP.PACK_AB R17, R175, R168 ;  /* 0x000000a8af11723e */ /* 0x020fe200000000ff */
[----:B------:R-:W-:Y:S01]  /*e100*/  FADD.FTZ R168, R168, R169 ;  /* 0x000000a9a8a87221 */ /* 0x000fe20000010000 */
[----:B------:R-:W-:Y:S01]  /*e110*/  F2FP.PACK_AB R19, R171, R172 ;  /* 0x000000acab13723e */ /* 0x000fe200000000ff */
[----:B------:R-:W-:Y:S02]  /*e120*/  FADD.FTZ R179, R179, R174 ;  /* 0x000000aeb3b37221 */ /* 0x000fe40000010000 */
[----:B------:R-:W-:Y:S02]  /*e130*/  FADD.FTZ R175, R175, R168 ;  /* 0x000000a8afaf7221 */ /* 0x000fe40000010000 */
[----:B------:R-:W-:Y:S02]  /*e140*/  FADD.FTZ R170, R170, R179 ;  /* 0x000000b3aaaa7221 */ /* 0x000fe40000010000 */
[C---:B----4-:R-:W-:Y:S03]  /*e150*/  HMMA.16816.F32 R4, R16.reuse, R24, R4 ;  /* 0x000000181004723c */ /* 0x050fe60000001804 */
[----:B------:R-:W-:Y:S02]  /*e160*/  FADD.FTZ R172, R172, R175 ;  /* 0x000000afacac7221 */ /* 0x000fe40000010000 */
[----:B------:R-:W-:Y:S02]  /*e170*/  FADD.FTZ R187, R187, R170 ;  /* 0x000000aabbbb7221 */ /* 0x000fe40000010000 */
[----:B------:R-:W-:Y:S01]  /*e180*/  FADD.FTZ R171, R171, R172 ;  /* 0x000000acabab7221 */ /* 0x000fe20000010000 */
        /* <DEDUP_REMOVED lines=9> */
[C---:B------:R-:W-:Y:S08]  /*e220*/  HMMA.16816.F32 R120, R16.reuse, R130, R120 ;  /* 0x000000821078723c */ /* 0x040ff00000001878 */
[C---:B------:R-:W-:Y:S08]  /*e230*/  HMMA.16816.F32 R36, R16.reuse, R32, R36 ;  /* 0x000000201024723c */ /* 0x040ff00000001824 */
        /* <DEDUP_REMOVED lines=15> */
[C---:B------:R-:W-:Y:S01]  /*e330*/  HMMA.16816.F32 R80, R16.reuse, R22, R80 ;  /* 0x000000161050723c */ /* 0x040fe20000001850 */
[----:B------:R-:W2:Y:S07]  /*e340*/  LDSM.16.MT88.4 R20, [R135+UR4+0x3900] ;  /* 0x003900048714783b */ /* 0x000eae0008004200 */
[C---:B-1----:R-:W-:Y:S08]  /*e350*/  HMMA.16816.F32 R84, R16.reuse, R24, R84 ;  /* 0x000000181054723c */ /* 0x042ff00000001854 */
[C---:B------:R-:W-:Y:S01]  /*e360*/  HMMA.16816.F32 R88, R16.reuse, R26, R88 ;  /* 0x0000001a1058723c */ /* 0x040fe20000001858 */
[----:B------:R-:W1:Y:S07]  /*e370*/  LDSM.16.MT88.4 R24, [R13+0x3900] ;  /* 0x003900000d18783b */ /* 0x000e6e0000004200 */
[C---:B---3--:R-:W-:Y:S08]  /*e380*/  HMMA.16816.F32 R92, R16.reuse, R28, R92 ;  /* 0x0000001c105c723c */ /* 0x048ff0000000185c */
[----:B------:R-:W-:Y:S01]  /*e390*/  HMMA.16816.F32 R96, R16, R30, R96 ;  /* 0x0000001e1060723c */ /* 0x000fe20000001860 */
[----:B------:R-:W3:Y:S06]  /*e3a0*/  LDSM.16.MT88.4 R28, [R134+UR4+0x3900] ;  /* 0x00390004861c783b */ /* 0x000eec0008004200 */
        /* <DEDUP_REMOVED lines=10> */
[----:B------:R-:W5:Y:S02]  /*e450*/  LDSM.16.MT88.4 R4, [R14+0x3900] ;  /* 0x003900000e04783b */ /* 0x000f640000004200 */
[----:B------:R-:W-:Y:S02]  /*e460*/  FADD.FTZ R153, R153, R154 ;  /* 0x0000009a99997221 */ /* 0x000fe40000010000 */
[----:B------:R-:W-:Y:S02]  /*e470*/  FADD.FTZ R201, R161, R158 ;  /* 0x0000009ea1c97221 */ /* 0x000fe40000010000 */
[----:B------:R-:W-:Y:S01]  /*e480*/  FADD.FTZ R202, R152, R153 ;  /* 0x0000009998ca7221 */ /* 0x000fe20000010000 */
[C---:B------:R-:W-:Y:S01]  /*e490*/  HMMA.16816.F32 R124, R16.reuse, R126, R8 ;  /* 0x0000007e107c723c */ /* 0x040fe20000001808 */
[----:B------:R-:W1:Y:S07]  /*e4a0*/  LDSM.16.MT88.4 R8, [R135+UR4+0x5900] ;  /* 0x005900048708783b */ /* 0x000e6e0008004200 */
[C---:B----4-:R-:W-:Y:S08]  /*e4b0*/  HMMA.16816.F32 R100, R16.reuse, R32, R100 ;  /* 0x000000201064723c */ /* 0x050ff00000001864 */
[C---:B------:R-:W-:Y:S08]  /*e4c0*/  HMMA.16816.F32 R104, R16.reuse, R34, R104 ;  /* 0x000000221068723c */ /* 0x040ff00000001868 */
[C---:B------:R-:W-:Y:S08]  /*e4d0*/  HMMA.16816.F32 R108, R16.reuse, R136, R108 ;  /* 0x00000088106c723c */ /* 0x040ff0000000186c */
[C---:B------:R-:W-:Y:S08]  /*e4e0*/  HMMA.16816.F32 R112, R16.reuse, R138, R112 ;  /* 0x0000008a1070723c */ /* 0x040ff00000001870 */
[C---:B------:R-:W-:Y:S08]  /*e4f0*/  HMMA.16816.F32 R116, R16.reuse, R140, R116 ;  /* 0x0000008c1074723c */ /* 0x040ff00000001874 */
[C---:B------:R-:W-:Y:S08]  /*e500*/  HMMA.16816.F32 R120, R16.reuse, R142, R120 ;  /* 0x0000008e1078723c */ /* 0x040ff00000001878 */
[C---:B--2---:R-:W-:Y:S08]  /*e510*/  HMMA.16816.F32 R36, R16.reuse, R20, R36 ;  /* 0x000000141024723c */ /* 0x044ff00000001824 */
[C---:B------:R-:W-:Y:S01]  /*e520*/  HMMA.16816.F32 R40, R16.reuse, R22, R40 ;  /* 0x000000161028723c */ /* 0x040fe20000001828 */
[----:B------:R2:W4:Y:S07]  /*e530*/  LDSM.16.MT88.4 R20, [R13+0x5900] ;  /* 0x005900000d14783b */ /* 0x00052e0000004200 */
[C---:B-1----:R-:W-:Y:S08]  /*e540*/  HMMA.16816.F32 R44, R16.reuse, R24, R44 ;  /* 0x00000018102c723c */ /* 0x042ff0000000182c */
[C---:B------:R-:W-:Y:S08]  /*e550*/  HMMA.16816.F32 R48, R16.reuse, R26, R48 ;  /* 0x0000001a1030723c */ /* 0x040ff00000001830 */
[C---:B---3--:R-:W-:Y:S08]  /*e560*/  HMMA.16816.F32 R52, R16.reuse, R28, R52 ;  /* 0x0000001c1034723c */ /* 0x048ff00000001834 */
[C---:B------:R-:W-:Y:S08]  /*e570*/  HMMA.16816.F32 R56, R16.reuse, R30, R56 ;  /* 0x0000001e1038723c */ /* 0x040ff00000001838 */
[C---:B-----5:R-:W-:Y:S07]  /*e580*/  HMMA.16816.F32 R60, R16.reuse, R4, R60 ;  /* 0x00000004103c723c */ /* 0x060fee000000183c */
[----:B------:R-:W-:Y:S01]  /*e590*/  @P0 IADD3 R4, P5, R192, UR6, RZ ;  /* 0x00000006c0040c10 */ /* 0x000fe2000ffbe0ff */
[C---:B------:R-:W-:Y:S04]  /*e5a0*/  HMMA.16816.F32 R64, R16.reuse, R6, R64 ;  /* 0x000000061040723c */ /* 0x040fe80000001840 */
[C---:B------:R-:W-:Y:S02]  /*e5b0*/  @P0 LEA R12, P4, R4.reuse, c[0x0][0x1c8], 0x1 ;  /* 0x00007200040c0a11 */ /* 0x040fe400078808ff */
[----:B------:R-:W-:Y:S02]  /*e5c0*/  @P0 IADD3.X R5, R199, UR21, RZ, P5, !PT ;  /* 0x00000015c7050c10 */ /* 0x000fe4000affe4ff */
[C---:B------:R-:W-:Y:S04]  /*e5d0*/  HMMA.16816.F32 R68, R16.reuse, R8, R68 ;  /* 0x000000081044723c */ /* 0x040fe80000001844 */
[----:B--2---:R-:W-:Y:S02]  /*e5e0*/  @P0 LEA.HI.X R13, R4, c[0x0][0x1cc], R5, 0x1, P4 ;  /* 0x00007300040d0a11 */ /* 0x004fe400020f0c05 */
[----:B------:R-:W1:Y:S01]  /*e5f0*/  LDSM.16.MT88.4 R4, [R134+UR4+0x5900] ;  /* 0x005900048604783b */ /* 0x000e620008004200 */
[----:B------:R-:W-:Y:S01]  /*e600*/  @P0 IADD3 R8, P5, R208, UR6, RZ ;  /* 0x00000006d0080c10 */ /* 0x000fe2000ffbe0ff */
[C---:B------:R-:W-:Y:S04]  /*e610*/  HMMA.16816.F32 R72, R16.reuse, R10, R72 ;  /* 0x0000000a1048723c */ /* 0x040fe80000001848 */
[C---:B------:R-:W-:Y:S02]  /*e620*/  @P0 LEA R24, P4, R8.reuse, c[0x0][0x1c8], 0x1 ;  /* 0x0000720008180a11 */ /* 0x040fe400078808ff */
[----:B------:R-:W-:Y:S02]  /*e630*/  @P0 IADD3.X R9, R207, UR21, RZ, P5, !PT ;  /* 0x00000015cf090c10 */ /* 0x000fe4000affe4ff */
[C---:B----4-:R-:W-:Y:S04]  /*e640*/  HMMA.16816.F32 R76, R16.reuse, R20, R76 ;  /* 0x00000014104c723c */ /* 0x050fe8000000184c */
[----:B------:R-:W-:Y:S02]  /*e650*/  @P0 LEA.HI.X R25, R8, c[0x0][0x1cc], R9, 0x1, P4 ;  /* 0x0000730008190a11 */ /* 0x000fe400020f0c09 */
[----:B------:R2:W3:Y:S01]  /*e660*/  LDSM.16.MT88.4 R8, [R14+0x5900] ;  /* 0x005900000e08783b */ /* 0x0004e20000004200 */
[----:B------:R-:W-:Y:S01]  /*e670*/  @P0 IADD3 R3, P4, R206, UR6, RZ ;  /* 0x00000006ce030c10 */ /* 0x000fe2000ff9e0ff */
[----:B------:R-:W-:Y:S01]  /*e680*/  @UP1 UIADD3.X UR6, UR13, UR21, URZ, UP0, !UPT ;  /* 0x000000150d061290 */ /* 0x000fe200087fe43f */
[----:B------:R-:W-:Y:S01]  /*e690*/  @P0 IADD3 R26, P5, R192, UR7, RZ ;  /* 0x00000007c01a0c10 */ /* 0x000fe2000ffbe0ff */
[C---:B------:R-:W-:Y:S01]  /*e6a0*/  HMMA.16816.F32 R80, R16.reuse, R22, R80 ;  /* 0x000000161050723c */ /* 0x040fe20000001850 */
[----:B------:R-:W-:Y:S02]  /*e6b0*/  UISETP.GE.AND UP0, UPT, UR10, UR17, UPT ;  /* 0x000000110a00728c */ /* 0x000fe4000bf06270 */
[----:B------:R-:W-:Y:S01]  /*e6c0*/  @P0 IADD3.X R30, R205, UR21, RZ, P4, !PT ;  /* 0x00000015cd1e0c10 */ /* 0x000fe2000a7fe4ff */
[----:B------:R-:W-:Y:S01]  /*e6d0*/  UISETP.GE.AND UP1, UPT, UR5, 0x1, UPT ;  /* 0x000000010500788c */ /* 0x000fe2000bf26270 */
[C---:B------:R-:W-:Y:S01]  /*e6e0*/  @P0 LEA R20, P4, R26.reuse, c[0x0][0x1c8], 0x1 ;  /* 0x000072001a140a11 */ /* 0x040fe200078808ff */
[----:B------:R-:W-:Y:S01]  /*e6f0*/  UIADD3 UR17, UR17, -0x1, URZ ;  /* 0xffffffff11117890 */ /* 0x000fe2000fffe03f */
[----:B------:R-:W-:Y:S02]  /*e700*/  @P0 IADD3.X R21, R199, UR6, RZ, P5, !PT ;  /* 0x00000006c7150c10 */ /* 0x000fe4000affe4ff */
[C---:B------:R-:W-:Y:S03]  /*e710*/  @P0 LEA R28, P6, R3.reuse, c[0x0][0x1c8], 0x1 ;  /* 0x00007200031c0a11 */ /* 0x040fe600078c08ff */
        /* <DEDUP_REMOVED lines=9> */
[----:B--2---:R-:W-:Y:S01]  /*e7b0*/  @P0 LEA R14, P4, R27, c[0x0][0x1c8], 0x1 ;  /* 0x000072001b0e0a11 */ /* 0x004fe200078808ff */
[C---:B------:R-:W-:Y:S04]  /*e7c0*/  HMMA.16816.F32 R88, R16.reuse, R6, R88 ;  /* 0x000000061058723c */ /* 0x040fe80000001858 */
[----:B------:R-:W-:Y:S02]  /*e7d0*/  @P0 LEA.HI.X R23, R3, c[0x0][0x1cc], R30, 0x1, P6 ;  /* 0x0000730003170a11 */ /* 0x000fe400030f0c1e */
[----:B------:R-:W-:Y:S02]  /*e7e0*/  @P0 SHF.L.U32 R3, R26, 0x1, RZ ;  /* 0x000000011a030819 */ /* 0x000fe400000006ff */
[----:B------:R-:W-:Y:S01]  /*e7f0*/  @P0 IADD3.X R32, R205, UR6, RZ, P5, !PT ;  /* 0x00000006cd200c10 */ /* 0x000fe2000affe4ff */
[C---:B---3--:R-:W-:Y:S01]  /*e800*/  HMMA.16816.F32 R92, R16.reuse, R8, R92 ;  /* 0x00000008105c723c */ /* 0x048fe2000000185c */
        /* <DEDUP_REMOVED lines=17> */
.L_x_2103:
        /* <DEDUP_REMOVED lines=123> */
.L_x_2076:
        /* <DEDUP_REMOVED lines=267> */
.L_x_2115:
[----:B---34-:R-:W-:Y:S05]  /*10180*/  BSYNC B0 ;  /* 0x0000000000007941 */ /* 0x018fea0003800000 */
.L_x_2114:
        /* <DEDUP_REMOVED lines=23> */
.L_x_2117:
[----:B------:R-:W-:Y:S05]  /*10300*/  BSYNC B0 ;  /* 0x0000000000007941 */ /* 0x000fea0003800000 */
.L_x_2116:
        /* <DEDUP_REMOVED lines=23> */
.L_x_2119:
[----:B------:R-:W-:Y:S05]  /*10480*/  BSYNC B0 ;  /* 0x0000000000007941 */ /* 0x000fea0003800000 */
.L_x_2118:
        /* <DEDUP_REMOVED lines=24> */
.L_x_2113:
        /* <DEDUP_REMOVED lines=40> */
.L_x_2121:
[----:B------:R-:W-:Y:S05]  /*10890*/  BSYNC B0 ;  /* 0x0000000000007941 */ /* 0x000fea0003800000 */
.L_x_2120:
        /* <DEDUP_REMOVED lines=62> */
.L_x_2123:
[----:B------:R-:W-:Y:S05]  /*10c80*/  BSYNC B0 ;  /* 0x0000000000007941 */ /* 0x000fea0003800000 */
.L_x_2122:
        /* <DEDUP_REMOVED lines=21> */
.L_x_2125:
[----:B------:R-:W-:Y:S05]  /*10de0*/  BSYNC B0 ;  /* 0x0000000000007941 */ /* 0x000fea0003800000 */
.L_x_2124:
        /* <DEDUP_REMOVED lines=21> */
.L_x_2127:
[----:B------:R-:W-:Y:S05]  /*10f40*/  BSYNC B0 ;  /* 0x0000000000007941 */ /* 0x000fea0003800000 */
.L_x_2126:
        /* <DEDUP_REMOVED lines=22> */
.L_x_2128:
        /* <DEDUP_REMOVED lines=13> */
.L_x_2602:


//--------------------- .text._ZN7cutlass13device_kernelIN5flash19enable_sm80_to_sm89INS1_16FlashAttnFwdSm80INS1_25CollectiveMainloopFwdSm80ILi8ELi2ELb0EN4cute5tupleIJNS5_1CILi128EEENS7_ILi64EEENS7_ILi192EEEEEELi192ENS_6half_tEfNS_4arch4Sm80ELb0ELb1ELb0ELb1ELb0ELb0ELb1ELb0EEENS1_21CollectiveEpilogueFwdINS6_IJS8_SA_S9_EEENS6_IJNS7_ILi1EEESI_SI_EEESC_SE_Li256ELb1ELb1ELb0ELb0EEENS1_19SingleTileSchedulerILb1ELb0ELb1ELi128EEEEEEEEEvNT_6ParamsE --------------------------
	.section	.text._ZN7cutlass13device_kernelIN5flash19enable_sm80_to_sm89INS1_16FlashAttnFwdSm80INS1_25CollectiveMainloopFwdSm80ILi8ELi2ELb0EN4cute5tupleIJNS5_1CILi128EEENS7_ILi64EEENS7_ILi192EEEEEELi192ENS_6half_tEfNS_4arch4Sm80ELb0ELb1ELb0ELb1ELb0ELb0ELb1ELb0EEENS1_21CollectiveEpilogueFwdINS6_IJS8_SA_S9_EEENS6_IJNS7_ILi1EEESI_SI_EEESC_SE_Li256ELb1ELb1ELb0ELb0EEENS1_19SingleTileSchedulerILb1ELb0ELb1ELi128EEEEEEEEEvNT_6ParamsE,"ax",@progbits
	.sectioninfo	@"SHI_REGISTERS=240"
	.align	128
.text._ZN7cutlass13device_kernelIN5flash19enable_sm80_to_sm89INS1_16FlashAttnFwdSm80INS1_25CollectiveMainloopFwdSm80ILi8ELi2ELb0EN4cute5tupleIJNS5_1CILi128EEENS7_ILi64EEENS7_ILi192EEEEEELi192ENS_6half_tEfNS_4arch4Sm80ELb0ELb1ELb0ELb1ELb0ELb0ELb1ELb0EEENS1_21CollectiveEpilogueFwdINS6_IJS8_SA_S9_EEENS6_IJNS7_ILi1EEESI_SI_EEESC_SE_Li256ELb1ELb1ELb0ELb0EEENS1_19SingleTileSchedulerILb1ELb0ELb1ELi128EEEEEEEEEvNT_6ParamsE:
        .type           _ZN7cutlass13device_kernelIN5flash19enable_sm80_to_sm89INS1_16FlashAttnFwdSm80INS1_25CollectiveMainloopFwdSm80ILi8ELi2ELb0EN4cute5tupleIJNS5_1CILi128EEENS7_ILi64EEENS7_ILi192EEEEEELi192ENS_6half_tEfNS_4arch4Sm80ELb0ELb1ELb0ELb1ELb0ELb0ELb1ELb0EEENS1_21CollectiveEpilogueFwdINS6_IJS8_SA_S9_EEENS6_IJNS7_ILi1EEESI_SI_EEESC_SE_Li256ELb1ELb1ELb0ELb0EEENS1_19SingleTileSchedulerILb1ELb0ELb1ELi128EEEEEEEEEvNT_6ParamsE,@function
        .size           _ZN7cutlass13device_kernelIN5flash19enable_sm80_to_sm89INS1_16FlashAttnFwdSm80INS1_25CollectiveMainloopFwdSm80ILi8ELi2ELb0EN4cute5tupleIJNS5_1CILi128EEENS7_ILi64EEENS7_ILi192EEEEEELi192ENS_6half_tEfNS_4arch4Sm80ELb0ELb1ELb0ELb1ELb0ELb0ELb1ELb0EEENS1_21CollectiveEpilogueFwdINS6_IJS8_SA_S9_EEENS6_IJNS7_ILi1EEESI_SI_EEESC_SE_Li256ELb1ELb1ELb0ELb0EEENS1_19SingleTileSchedulerILb1ELb0ELb1ELi128EEEEEEEEEvNT_6ParamsE,(.L_x_2603 - _ZN7cutlass13device_kernelIN5flash19enable_sm80_to_sm89INS1_16FlashAttnFwdSm80INS1_25CollectiveMainloopFwdSm80ILi8ELi2ELb0EN4cute5tupleIJNS5_1CILi128EEENS7_ILi64EEENS7_ILi192EEEEEELi192ENS_6half_tEfNS_4arch4Sm80ELb0ELb1ELb0ELb1ELb0ELb0ELb1ELb0EEENS1_21CollectiveEpilogueFwdINS6_IJS8_SA_S9_EEENS6_IJNS7_ILi1EEESI_SI_EEESC_SE_Li256ELb1ELb1ELb0ELb0EEENS1_19SingleTileSchedulerILb1ELb0ELb1ELi128EEEEEEEEEvNT_6ParamsE)
        .other          _ZN7cutlass13device_kernelIN5flash19enable_sm80_to_sm89INS1_16FlashAttnFwdSm80INS1_25CollectiveMainloopFwdSm80ILi8ELi2ELb0EN4cute5tupleIJNS5_1CILi128EEENS7_ILi64EEENS7_ILi192EEEEEELi192ENS_6half_tEfNS_4arch4Sm80ELb0ELb1ELb0ELb1ELb0ELb0ELb1ELb0EEENS1_21CollectiveEpilogueFwdINS6_IJS8_SA_S9_EEENS6_IJNS7_ILi1EEESI_SI_EEESC_SE_Li256ELb1ELb1ELb0ELb0EEENS1_19SingleTileSchedulerILb1ELb0ELb1ELi128EEEEEEEEEvNT_6ParamsE,@"STO_CUDA_ENTRY STV_DEFAULT"
_ZN7cutlass13device_kernelIN5flash19enable_sm80_to_sm89INS1_16FlashAttnFwdSm80INS1_25CollectiveMainloopFwdSm80ILi8ELi2ELb0EN4cute5tupleIJNS5_1CILi128EEENS7_ILi64EEENS7_ILi192EEEEEELi192ENS_6half_tEfNS_4arch4Sm80ELb0ELb1ELb0ELb1ELb0ELb0ELb1ELb0EEENS1_21CollectiveEpilogueFwdINS6_IJS8_SA_S9_EEENS6_IJNS7_ILi1EEESI_SI_EEESC_SE_Li256ELb1ELb1ELb0ELb0EEENS1_19SingleTileSchedulerILb1ELb0ELb1ELi128EEEEEEEEEvNT_6ParamsE:
        /* <DEDUP_REMOVED lines=16> */
.L_x_2130:
        /* <DEDUP_REMOVED lines=8> */
.L_x_2132:
[----:B------:R-:W-:-:S05]  /*0180*/  MOV R0, c[0x0][0x54c] ;  /* 0x0001530000007a02 */ /* 0x000fca0000000f00 */
.L_x_2131:
[----:B-----5:R-:W-:Y:S01]  /*0190*/  IMAD R0, R0, c[0x0][0x548], RZ ;  /* 0x0001520000007a24 */ /* 0x020fe200078e02ff */
[----:B------:R-:W-:-:S04]  /*01a0*/  SHF.L.U32 R135, R220, 0x7, RZ ;  /* 0x00000007dc877819 */ /* 0x000fc800000006ff */
[----:B------:R-:W-:-:S04]  /*01b0*/  ISETP.GE.AND P0, PT, R135, R0, PT ;  /* 0x000000008700720c */ /* 0x000fc80003f06270 */
[----:B------:R-:W-:Y:S01]  /*01c0*/  SEL R203, R203, 0xffffffff, !P0 ;  /* 0xffffffffcbcb7807 */ /* 0x000fe20004000000 */
[----:B------:R-:W-:Y:S05]  /*01d0*/  BRA `(.L_x_2133) ;  /* 0x0000012000007947 */ /* 0x000fea0003800000 */
.L_x_2129:
[----:B---3--:R-:W-:-:S04]  /*01e0*/  ISETP.NE.U32.AND P0, PT, RZ, c[0x0][0x568], PT ;  /* 0x00015a00ff007a0c */ /* 0x008fc80003f05070 */
[----:B------:R-:W-:-:S13]  /*01f0*/  ISETP.NE.AND.EX P0, PT, RZ, c[0x0][0x56c], PT, P0 ;  /* 0x00015b00ff007a0c */ /* 0x000fda0003f05300 */
[----:B------:R-:W-:Y:S05]  /*0200*/  @!P0 BRA `(.L_x_2134) ;  /* 0x0000002000008947 */ /* 0x000fea0003800000 */
[----:B------:R1:W5:Y:S01]  /*0210*/  LDG.E R0, [R2.64] ;  /* 0x0000000802007981 */ /* 0x000362000c1e1900 */
[----:B------:R-:W-:Y:S05]  /*0220*/  BRA `(.L_x_2135) ;  /* 0x0000009000007947 */ /* 0x000fea0003800000 */
.L_x_2134:
        /* <DEDUP_REMOVED lines=8> */
.L_x_2136:
[----:B------:R-:W-:-:S05]  /*02b0*/  MOV R0, c[0x0][0x54c] ;  /* 0x0001530000007a02 */ /* 0x000fca0000000f00 */
.L_x_2135:
[----:B-----5:R-:W-:Y:S01]  /*02c0*/  IMAD R0, R0, c[0x0][0x548], RZ ;  /* 0x0001520000007a24 */ /* 0x020fe200078e02ff */
[----:B------:R-:W-:-:S04]  /*02d0*/  SHF.L.U32 R135, R220, 0x7, RZ ;  /* 0x00000007dc877819 */ /* 0x000fc800000006ff */
[----:B------:R-:W-:-:S04]  /*02e0*/  ISETP.GE.AND P0, PT, R135, R0, PT ;  /* 0x000000008700720c */ /* 0x000fc80003f06270 */
[----:B------:R-:W-:-:S04]  /*02f0*/  SEL R203, R203, 0xffffffff, !P0 ;  /* 0xffffffffcbcb7807 */ /* 0x000fc80004000000 */
.L_x_2133:
        /* <DEDUP_REMOVED lines=14> */
[----:B------:R-:W-:Y:S02]  /*03e0*/  ISETP.NE.AND.EX P4, PT, RZ, c[0x0][0x354], PT, P4 ;  /* 0x0000d500ff007a0c */ /* 0x000fe40003f85340 */
[----:B------:R-:W-:Y:S01]  /*03f0*/  MOV R4, RZ ;  /* 0x000000ff00047202 */ /* 0x000fe20000000f00 */
[----:B------:R-:W-:-:S04]  /*0400*/  @P1 IMAD.WIDE R14, R203, R6, c[0x0][0x370] ;  /* 0x0000dc00cb0e1625 */ /* 0x000fc800078e0206 */
[----:B------:R-:W-:Y:S01]  /*0410*/  @P0 IMAD.WIDE R12, R203, R6, c[0x0][0x360] ;  /* 0x0000d800cb0c0625 */ /* 0x000fe200078e0206 */
[----:B------:R1:W5:Y:S04]  /*0420*/  @P1 LDG.E R8, [R14.64] ;  /* 0x000000080e081981 */ /* 0x000368000c1e1900 */
[----:B------:R1:W5:Y:S04]  /*0430*/  @P0 LDG.E R204, [R12.64] ;  /* 0x000000080ccc0981 */ /* 0x000368000c1e1900 */
[----:B------:R1:W5:Y:S04]  /*0440*/  @P3 LDG.E R4, [R10.64] ;  /* 0x000000080a043981 */ /* 0x000368000c1e1900 */
[----:B------:R1:W5:Y:S01]  /*0450*/  @P4 LDG.E R7, [R2.64] ;  /* 0x0000000802074981 */ /* 0x000362000c1e1900 */
[----:B------:R-:W-:Y:S01]  /*0460*/  MOV R195, c[0x0][0x1d0] ;  /* 0x0000740000c37a02 */ /* 0x000fe20000000f00 */
[----:B------:R-:W-:Y:S05]  /*0470*/  @P0 BRA `(.L_x_2137) ;  /* 0x0000004000000947 */ /* 0x000fea0003800000 */
[----:B------:R-:W-:Y:S05]  /*0480*/  @!P3 BRA `(.L_x_2137) ;  /* 0x000000300000b947 */ /* 0x000fea0003800000 */
[----:B-----5:R-:W2:Y:S04]  /*0490*/  LDG.E R204, [R10.64] ;  /* 0x000000080acc7981 */ /* 0x020ea8000c1e1900 */
[----:B------:R-:W2:Y:S02]  /*04a0*/  LDG.E R5, [R10.64+0x4] ;  /* 0x000004080a057981 */ /* 0x000ea4000c1e1900 */
[----:B--2---:R-:W-:-:S02]  /*04b0*/  IADD3 R204, -R204, R5, RZ ;  /* 0x00000005cccc7210 */ /* 0x004fc40007ffe1ff */
.L_x_2137:
[----:B------:R-:W-:-:S04]  /*04c0*/  ISETP.NE.U32.AND P0, PT, RZ, c[0x0][0x368], PT ;  /* 0x0000da00ff007a0c */ /* 0x000fc80003f05070 */
[----:B------:R-:W-:-:S13]  /*04d0*/  ISETP.NE.AND.EX P0, PT, RZ, c[0x0][0x36c], PT, P0 ;  /* 0x0000db00ff007a0c */ /* 0x000fda0003f05300 */
[----:B------:R-:W-:Y:S05]  /*04e0*/  @!P0 BRA `(.L_x_2138) ;  /* 0x0000003000008947 */ /* 0x000fea0003800000 */
[----:B-1----:R-:W-:-:S05]  /*04f0*/  IMAD.WIDE R2, R203, R6, c[0x0][0x368] ;  /* 0x0000da00cb027625 */ /* 0x002fca00078e0206 */
[----:B------:R1:W5:Y:S01]  /*0500*/  LDG.E R195, [R2.64] ;  /* 0x0000000802c37981 */ /* 0x000362000c1e1900 */
[----:B------:R-:W-:Y:S05]  /*0510*/  BRA `(.L_x_2139) ;  /* 0x0000004000007947 */ /* 0x000fea0003800000 */
.L_x_2138:
[----:B------:R-:W-:Y:S05]  /*0520*/  @!P4 BRA `(.L_x_2139) ;  /* 0x000000300000c947 */ /* 0x000fea0003800000 */
[----:B------:R-:W2:Y:S04]  /*0530*/  LDG.E R195, [R2.64] ;  /* 0x0000000802c37981 */ /* 0x000ea8000c1e1900 */
[----:B------:R-:W2:Y:S02]  /*0540*/  LDG.E R0, [R2.64+0x4] ;  /* 0x0000040802007981 */ /* 0x000ea4000c1e1900 */
[----:B--2---:R-:W-:Y:S02]  /*0550*/  IADD3 R195, -R195, R0, RZ ;  /* 0x00000000c3c37210 */ /* 0x004fe40007ffe1ff */
.L_x_2139:
[----:B------:R-:W-:Y:S01]  /*0560*/  IMAD.MOV.U32 R197, RZ, RZ, c[0x0][0x2c4] ;  /* 0x0000b100ffc57624 */ /* 0x000fe200078e00ff */
[----:B------:R-:W-:Y:S01]  /*0570*/  LOP3.LUT R0, R0, 0xfffffff7, RZ, 0xc0, !PT ;  /* 0xfffffff700007812 */ /* 0x000fe200078ec0ff */
[----:B------:R-:W-:Y:S01]  /*0580*/  IMAD.MOV.U32 R196, RZ, RZ, c[0x0][0x32c] ;  /* 0x0000cb00ffc47624 */ /* 0x000fe200078e00ff */
        /* <DEDUP_REMOVED lines=24> */
.L_x_2141:
[----:B------:R-:W-:-:S13]  /*0710*/  ISETP.NE.AND P0, PT, R196, 0x1, PT ;  /* 0x00000001c400780c */ /* 0x000fda0003f05270 */
[----:B------:R-:W-:-:S05]  /*0720*/  @P0 IMAD.HI.U32 R5, R3, c[0x0][0x330], RZ ;  /* 0x0000cc0003050a27 */ /* 0x000fca00078e00ff */
[----:B------:R-:W-:-:S05]  /*0730*/  @P0 SHF.R.U32.HI R3, RZ, c[0x0][0x334], R5 ;  /* 0x0000cd00ff030a19 */ /* 0x000fca0000011605 */
.L_x_2142:
[----:B------:R-:W-:-:S05]  /*0740*/  IMAD R3, R3, R196, c[0x0][0x32c] ;  /* 0x0000cb0003037624 */ /* 0x000fca00078e02c4 */
[----:B------:R-:W-:-:S04]  /*0750*/  IMNMX R8, R8, R3, PT ;  /* 0x0000000308087217 */ /* 0x000fc80003800200 */
.L_x_2140:
        /* <DEDUP_REMOVED lines=24> */
.L_x_2144:
[----:B------:R-:W-:-:S13]  /*08e0*/  ISETP.NE.AND P0, PT, R196, 0x1, PT ;  /* 0x00000001c400780c */ /* 0x000fda0003f05270 */
[----:B------:R-:W-:-:S05]  /*08f0*/  @P0 IMAD.HI.U32 R5, R7, c[0x0][0x330], RZ ;  /* 0x0000cc0007050a27 */ /* 0x000fca00078e00ff */
[----:B------:R-:W-:-:S05]  /*0900*/  @P0 SHF.R.U32.HI R7, RZ, c[0x0][0x334], R5 ;  /* 0x0000cd00ff070a19 */ /* 0x000fca0000011605 */
.L_x_2145:
[----:B------:R-:W-:-:S05]  /*0910*/  IMAD R8, R7, c[0x0][0x32c], RZ ;  /* 0x0000cb0007087a24 */ /* 0x000fca00078e02ff */
[----:B------:R-:W-:-:S04]  /*0920*/  IMNMX R3, R3, R8, !PT ;  /* 0x0000000803037217 */ /* 0x000fc80007800200 */
.L_x_2143:
        /* <DEDUP_REMOVED lines=17> */
[----:B------:R-:W-:Y:S01]  /*0a40*/  IMAD.MOV.U32 R7, RZ, RZ, RZ ;  /* 0x000000ffff077224 */ /* 0x000fe200078e00ff */
        /* <DEDUP_REMOVED lines=55> */
[----:B------:R-:W-:-:S02]  /*0dc0*/  SHF.R.S32.HI R8, RZ, 0x4, R11 ;  /* 0x00000004ff087819 */ /* 0x000fc4000001140b */
[----:B------:R-:W-:Y:S01]  /*0dd0*/  IADD3 R27, P1, R2, R14, RZ ;  /* 0x0000000e021b7210 */ /* 0x000fe20007f3e0ff */
[----:B------:R-:W-:Y:S01]  /*0de0*/  IMAD.IADD R193, R80, 0x1, -R193 ;  /* 0x0000000150c17824 */ /* 0x000fe200078e0ac1 */
[----:B------:R-:W-:Y:S01]  /*0df0*/  LEA.HI R9, R11, R8, RZ, 0x1 ;  /* 0x000000080b097211 */ /* 0x000fe200078f08ff */
[----:B------:R-:W-:Y:S01]  /*0e00*/  IMAD.IADD R25, R25, 0x1, R5 ;  /* 0x0000000119197824 */ /* 0x000fe200078e0205 */
[----:B------:R-:W-:Y:S01]  /*0e10*/  ISETP.NE.AND P5, PT, R197, 0x1, PT ;  /* 0x00000001c500780c */ /* 0x000fe20003fa5270 */
[----:B------:R-:W-:Y:S01]  /*0e20*/  IMAD.SHL.U32 R16, R193, 0x8, RZ ;  /* 0x00000008c1107824 */ /* 0x000fe200078e00ff */
[----:B------:R-:W-:Y:S01]  /*0e30*/  LOP3.LUT R9, R9, 0xfffffffe, RZ, 0xc0, !PT ;  /* 0xfffffffe09097812 */ /* 0x000fe200078ec0ff */
[----:B------:R-:W-:Y:S01]  /*0e40*/  IMAD.SHL.U32 R20, R193, 0x40, RZ ;  /* 0x00000040c1147824 */ /* 0x000fe200078e00ff */
[----:B------:R-:W-:Y:S01]  /*0e50*/  LOP3.LUT R11, R11, 0xfffffff0, RZ, 0xc0, !PT ;  /* 0xfffffff00b0b7812 */ /* 0x000fe200078ec0ff */
[----:B-1----:R-:W-:Y:S01]  /*0e60*/  IMAD.SHL.U32 R13, R14, 0x40, RZ ;  /* 0x000000400e0d7824 */ /* 0x002fe200078e00ff */
[----:B------:R-:W-:Y:S01]  /*0e70*/  SHF.R.S32.HI R18, RZ, 0x1f, R203 ;  /* 0x0000001fff127819 */ /* 0x000fe200000114cb */
[----:B------:R-:W-:Y:S01]  /*0e80*/  IMAD.IADD R4, R8, 0x1, -R9 ;  /* 0x0000000108047824 */ /* 0x000fe200078e0a09 */
[----:B------:R-:W-:Y:S01]  /*0e90*/  SHF.R.S32.HI R9, RZ, 0x1f, R2 ;  /* 0x0000001fff097819 */ /* 0x000fe20000011402 */
[----:B------:R-:W-:Y:S01]  /*0ea0*/  IMAD.IADD R22, R80, 0x1, -R11 ;  /* 0x0000000150167824 */ /* 0x000fe200078e0a0b */
[----:B------:R-:W-:Y:S01]  /*0eb0*/  LOP3.LUT R13, R13, 0x1c0, RZ, 0xc0, !PT ;  /* 0x000001c00d0d7812 */ /* 0x000fe200078ec0ff */
[----:B---3--:R-:W-:Y:S01]  /*0ec0*/  IMAD.WIDE.U32 R24, R3, c[0x0][0x1b8], R24 ;  /* 0x00006e0003187a25 */ /* 0x008fe200078e0018 */
[----:B------:R-:W-:-:S02]  /*0ed0*/  IADD3 R8, R16, 0x80, RZ ;  /* 0x0000008010087810 */ /* 0x000fc40007ffe0ff */
[----:B------:R-:W-:Y:S02]  /*0ee0*/  LOP3.LUT R5, R13, 0x38, R16, 0xf8, !PT ;  /* 0x000000380d057812 */ /* 0x000fe400078ef810 */
[----:B------:R-:W-:Y:S02]  /*0ef0*/  SHF.R.U32.HI R202, RZ, 0x3, R13 ;  /* 0x00000003ffca7819 */ /* 0x000fe4000001160d */
[----:B------:R-:W-:Y:S02]  /*0f00*/  LEA.HI.X.SX32 R10, R14, R9, 0x1, P1 ;  /* 0x000000090e0a7211 */ /* 0x000fe400008f0eff */
[----:B------:R-:W-:Y:S02]  /*0f10*/  LOP3.LUT R202, R5, R202, RZ, 0x3c, !PT ;  /* 0x000000ca05ca7212 */ /* 0x000fe400078e3cff */
[----:B------:R-:W-:Y:S01]  /*0f20*/  SHF.R.S32.HI R5, RZ, 0x1f, R3 ;  /* 0x0000001fff057819 */ /* 0x000fe20000011403 */
[----:B------:R-:W-:Y:S01]  /*0f30*/  IMAD R12, R10, c[0x0][0x1e0], RZ ;  /* 0x000078000a0c7a24 */ /* 0x000fe200078e02ff */
[----:B------:R-:W-:Y:S01]  /*0f40*/  ISETP.GE.AND P6, PT, R8, c[0x0][0x1d4], PT ;  /* 0x0000750008007a0c */ /* 0x000fe20003fc6270 */
[----:B------:R-:W-:Y:S01]  /*0f50*/  IMAD R10, R10, c[0x0][0x208], RZ ;  /* 0x000082000a0a7a24 */ /* 0x000fe200078e02ff */
[----:B------:R-:W-:Y:S01]  /*0f60*/  ISETP.GE.AND P1, PT, R8, c[0x0][0x198], PT ;  /* 0x0000660008007a0c */ /* 0x000fe20003f26270 */
[----:B------:R-:W-:Y:S01]  /*0f70*/  IMAD R8, R193, 0x20, R14 ;  /* 0x00000020c1087824 */ /* 0x000fe200078e020e */
[----:B------:R-:W-:Y:S01]  /*0f80*/  SHF.R.S32.HI R15, RZ, 0x1f, R22 ;  /* 0x0000001fff0f7819 */ /* 0x000fe20000011416 */
[----:B------:R-:W-:Y:S01]  /*0f90*/  IMAD R2, R5, c[0x0][0x1b8], RZ ;  /* 0x00006e0005027a24 */ /* 0x000fe200078e02ff */
[----:B------:R-:W-:Y:S01]  /*0fa0*/  SHF.R.S32.HI R17, RZ, 0x1f, R16 ;  /* 0x0000001fff117819 */ /* 0x000fe20000011410 */
[----:B------:R-:W-:Y:S01]  /*0fb0*/  IMAD.IADD R8, R135, 0x1, R8 ;  /* 0x0000000187087824 */ /* 0x000fe200078e0208 */
[----:B------:R-:W-:Y:S01]  /*0fc0*/  LOP3.LUT R20, R20, 0x1c0, RZ, 0xc0, !PT ;  /* 0x000001c014147812 */ /* 0x000fe200078ec0ff */
[----:B------:R-:W-:Y:S01]  /*0fd0*/  IMAD R9, R3, c[0x0][0x1bc], R2 ;  /* 0x00006f0003097a24 */ /* 0x000fe200078e0202 */
[----:B------:R-:W-:Y:S01]  /*0fe0*/  LOP3.LUT R0, R0, 0xffffffef, RZ, 0xc0, !PT ;  /* 0xffffffef00007812 */ /* 0x000fe200078ec0ff */
[----:B------:R-:W-:Y:S01]  /*0ff0*/  @P5 IMAD.HI.U32 R2, R8, c[0x0][0x2c8], RZ ;  /* 0x0000b20008025a27 */ /* 0x000fe200078e00ff */
[----:B------:R-:W-:-:S02]  /*1000*/  LOP3.LUT R7, R20, 0x8, R7, 0xf8, !PT ;  /* 0x0000000814077812 */ /* 0x000fc400078ef807 */
[----:B------:R-:W-:Y:S01]  /*1010*/  SHF.R.U32.HI R20, RZ, 0x3, R20 ;  /* 0x00000003ff147819 */ /* 0x000fe20000011614 */
[----:B------:R-:W-:Y:S01]  /*1020*/  IMAD.MOV.U32 R13, RZ, RZ, R8 ;  /* 0x000000ffff0d7224 */ /* 0x000fe200078e0008 */
[----:B------:R-:W-:Y:S01]  /*1030*/  @P5 SHF.R.U32.HI R13, RZ, c[0x0][0x2cc], R2 ;  /* 0x0000b300ff0d5a19 */ /* 0x000fe20000011602 */
[----:B------:R-:W-:Y:S01]  /*1040*/  IMAD.IADD R25, R25, 0x1, R9 ;  /* 0x0000000119197824 */ /* 0x000fe200078e0209 */
[----:B------:R-:W-:Y:S01]  /*1050*/  LEA.HI R2, R15, R22, RZ, 0x3 ;  /* 0x000000160f027211 */ /* 0x000fe200078f18ff */
[C---:B------:R-:W-:Y:S01]  /*1060*/  IMAD R12, R27.reuse, c[0x0][0x1e4], R12 ;  /* 0x000079001b0c7a24 */ /* 0x040fe200078e020c */
[----:B------:R-:W-:Y:S01]  /*1070*/  SEL R15, R18, RZ, !P3 ;  /* 0x000000ff120f7207 */ /* 0x000fe20005800000 */
[C---:B------:R-:W-:Y:S01]  /*1080*/  IMAD R10, R27.reuse, c[0x0][0x20c], R10 ;  /* 0x000083001b0a7a24 */ /* 0x040fe200078e020a */
[----:B------:R-:W-:Y:S01]  /*1090*/  LOP3.LUT R19, R2, 0xfffffff8, RZ, 0xc0, !PT ;  /* 0xfffffff802137812 */ /* 0x000fe200078ec0ff */
[----:B------:R-:W-:Y:S01]  /*10a0*/  IMAD.WIDE.U32 R28, R27, c[0x0][0x1e0], R16 ;  /* 0x000078001b1c7a25 */ /* 0x000fe200078e0010 */
[----:B------:R-:W-:-:S02]  /*10b0*/  SEL R9, R203, RZ, !P3 ;  /* 0x000000ffcb097207 */ /* 0x000fc40005800000 */
[----:B------:R-:W-:Y:S01]  /*10c0*/  IADD3 R19, R22, -R19, RZ ;  /* 0x8000001316137210 */ /* 0x000fe20007ffe0ff */
[----:B------:R-:W-:Y:S01]  /*10d0*/  IMAD R22, R15, c[0x0][0x1c0], RZ ;  /* 0x000070000f167a24 */ /* 0x000fe200078e02ff */
[----:B------:R-:W-:Y:S01]  /*10e0*/  LOP3.LUT R7, R7, R20, RZ, 0x3c, !PT ;  /* 0x0000001407077212 */ /* 0x000fe200078e3cff */
[----:B------:R-:W-:Y:S01]  /*10f0*/  IMAD.WIDE.U32 R24, R9, c[0x0][0x1c0], R24 ;  /* 0x0000700009187a25 */ /* 0x000fe200078e0018 */
[----:B------:R-:W-:Y:S02]  /*1100*/  LOP3.LUT P3, RZ, R19, 0x4, RZ, 0xc0, !PT ;  /* 0x0000000413ff7812 */ /* 0x000fe4000786c0ff */
[----:B------:R-:W-:Y:S01]  /*1110*/  LEA R190, R4, R7, 0x9 ;  /* 0x0000000704be7211 */ /* 0x000fe200078e48ff */
[----:B------:R-:W-:Y:S01]  /*1120*/  IMAD R22, R9, c[0x0][0x1c4], R22 ;  /* 0x0000710009167a24 */ /* 0x000fe200078e0216 */
[----:B------:R-:W-:Y:S01]  /*1130*/  SHF.R.S32.HI R9, RZ, 0x1f, R13 ;  /* 0x0000001fff097819 */ /* 0x000fe2000001140d */
[----:B------:R-:W-:Y:S01]  /*1140*/  IMAD.WIDE.U32 R26, R27, c[0x0][0x208], R16 ;  /* 0x000082001b1a7a25 */ /* 0x000fe200078e0010 */
[----:B------:R-:W-:-:S02]  /*1150*/  LOP3.LUT P2, RZ, R19, 0x2, RZ, 0xc0, !PT ;  /* 0x0000000213ff7812 */ /* 0x000fc4000784c0ff */
[CC--:B------:R-:W-:Y:S01]  /*1160*/  LEA.HI R21, R83.reuse, R80.reuse, RZ, 0x6 ;  /* 0x0000005053157211 */ /* 0x0c0fe200078f30ff */
[----:B------:R-:W-:Y:S01]  /*1170*/  IMAD.MOV R15, RZ, RZ, -R13 ;  /* 0x000000ffff0f7224 */ /* 0x000fe200078e0a0d */
[----:B------:R-:W-:Y:S01]  /*1180*/  LEA.HI R82, R83, R80, RZ, 0x5 ;  /* 0x0000005053527211 */ /* 0x000fe200078f28ff */
[----:B------:R-:W-:Y:S01]  /*1190*/  IMAD.IADD R27, R27, 0x1, R10 ;  /* 0x000000011b1b7824 */ /* 0x000fe200078e020a */
[----:B------:R-:W-:Y:S01]  /*11a0*/  P2R R11, PR, RZ, 0x2 ;  /* 0x00000002ff0b7803 */ /* 0x000fe20000000000 */
[----:B------:R-:W-:Y:S01]  /*11b0*/  IMAD R10, R9, c[0x0][0x1b0], RZ ;  /* 0x00006c00090a7a24 */ /* 0x000fe200078e02ff */
[----:B------:R-:W-:Y:S01]  /*11c0*/  SHF.R.S32.HI R81, RZ, 0x5, R82 ;  /* 0x00000005ff517819 */ /* 0x000fe20000011452 */
[----:B------:R-:W-:Y:S01]  /*11d0*/  IMAD R15, R15, c[0x0][0x2c4], R8 ;  /* 0x0000b1000f0f7a24 */ /* 0x000fe200078e0208 */
[----:B------:R-:W-:Y:S01]  /*11e0*/  LOP3.LUT P1, RZ, R193, 0x4, RZ, 0xc0, !PT ;  /* 0x00000004c1ff7812 */ /* 0x000fe2000782c0ff */
[----:B------:R-:W-:Y:S01]  /*11f0*/  IMAD.IADD R29, R29, 0x1, R12 ;  /* 0x000000011d1d7824 */ /* 0x000fe200078e020c */
[----:B------:R-:W-:Y:S01]  /*1200*/  ISETP.GE.AND P5, PT, R16, c[0x0][0x1d4], PT ;  /* 0x0000750010007a0c */ /* 0x000fe20003fa6270 */
[----:B------:R-:W-:-:S02]  /*1210*/  IMAD.IADD R25, R25, 0x1, R22 ;  /* 0x0000000119197824 */ /* 0x000fc400078e0216 */
[----:B------:R-:W-:Y:S02]  /*1220*/  IMAD R12, R5, c[0x0][0x210], RZ ;  /* 0x00008400050c7a24 */ /* 0x000fe400078e02ff */
[----:B------:R-:W-:-:S04]  /*1230*/  IMAD.WIDE.U32 R208, R3, c[0x0][0x1e8], R28 ;  /* 0x00007a0003d07a25 */ /* 0x000fc800078e001c */
[C---:B------:R-:W-:Y:S02]  /*1240*/  IMAD R10, R13.reuse, c[0x0][0x1b4], R10 ;  /* 0x00006d000d0a7a24 */ /* 0x040fe400078e020a */
[----:B------:R-:W-:-:S04]  /*1250*/  IMAD.WIDE.U32 R24, R13, c[0x0][0x1b0], R24 ;  /* 0x00006c000d187a25 */ /* 0x000fc800078e0018 */
[----:B------:R-:W-:Y:S02]  /*1260*/  IMAD.IADD R25, R25, 0x1, R10 ;  /* 0x0000000119197824 */ /* 0x000fe400078e020a */
[----:B------:R-:W-:Y:S02]  /*1270*/  IMAD R12, R3, c[0x0][0x214], R12 ;  /* 0x00008500030c7a24 */ /* 0x000fe400078e020c */
[----:B------:R-:W-:-:S04]  /*1280*/  IMAD.WIDE.U32 R24, R15, c[0x0][0x1a8], R24 ;  /* 0x00006a000f187a25 */ /* 0x000fc800078e0018 */
[----:B------:R-:W-:-:S04]  /*1290*/  IMAD.WIDE.U32 R26, R3, c[0x0][0x210], R26 ;  /* 0x00008400031a7a25 */ /* 0x000fc800078e001a */
[----:B------:R-:W-:Y:S02]  /*12a0*/  IMAD.SHL.U32 R19, R19, 0x40, RZ ;  /* 0x0000004013137824 */ /* 0x000fe400078e00ff */
[----:B------:R-:W-:Y:S02]  /*12b0*/  IMAD.SHL.U32 R4, R4, 0x8, RZ ;  /* 0x0000000804047824 */ /* 0x000fe400078e00ff */
[----:B------:R-:W-:Y:S01]  /*12c0*/  IMAD.IADD R13, R27, 0x1, R12 ;  /* 0x000000011b0d7824 */ /* 0x000fe200078e020c */
[----:B------:R-:W-:Y:S01]  /*12d0*/  LOP3.LUT R19, R19, 0x1c0, RZ, 0xc0, !PT ;  /* 0x000001c013137812 */ /* 0x000fe200078ec0ff */
[----:B------:R-:W-:Y:S02]  /*12e0*/  IMAD.MOV.U32 R12, RZ, RZ, R26 ;  /* 0x000000ffff0c7224 */ /* 0x000fe400078e001a */
[----:B------:R-:W-:Y:S01]  /*12f0*/  IMAD.SHL.U32 R21, R21, 0x8, RZ ;  /* 0x0000000815157824 */ /* 0x000fe200078e00ff */
[----:B------:R-:W-:Y:S02]  /*1300*/  LOP3.LUT R4, R19, 0x8, R4, 0xf8, !PT ;  /* 0x0000000813047812 */ /* 0x000fe400078ef804 */
[----:B------:R-:W-:-:S02]  /*1310*/  SHF.R.U32.HI R19, RZ, 0x3, R19 ;  /* 0x00000003ff137819 */ /* 0x000fc40000011613 */
[----:B------:R-:W-:Y:S02]  /*1320*/  LOP3.LUT R202, R202, 0xfffffe00, R21, 0xf8, !PT ;  /* 0xfffffe00caca7812 */ /* 0x000fe400078ef815 */
[----:B------:R-:W-:Y:S02]  /*1330*/  LOP3.LUT R4, R4, R19, RZ, 0x3c, !PT ;  /* 0x0000001304047212 */ /* 0x000fe400078e3cff */
[--C-:B--2---:R-:W-:Y:S01]  /*1340*/  @P0 SHF.R.S32.HI R9, RZ, 0x1f, R6.reuse ;  /* 0x0000001fff090819 */ /* 0x104fe20000011406 */
[----:B------:R-:W-:Y:S02]  /*1350*/  @P0 IMAD.MOV.U32 R8, RZ, RZ, R6 ;  /* 0x000000ffff080224 */ /* 0x000fe400078e0006 */
[----:B------:R-:W-:Y:S01]  /*1360*/  IMAD R6, R5, c[0x0][0x1e8], RZ ;  /* 0x00007a0005067a24 */ /* 0x000fe200078e02ff */
[----:B------:R-:W-:Y:S01]  /*1370*/  SHF.R.S32.HI R5, RZ, 0x1f, R15 ;  /* 0x0000001fff057819 */ /* 0x000fe2000001140f */
[----:B------:R-:W-:Y:S02]  /*1380*/  @!P0 IMAD.MOV.U32 R8, RZ, RZ, R203 ;  /* 0x000000ffff088224 */ /* 0x000fe400078e00cb */
[----:B------:R-:W-:-:S02]  /*1390*/  IMAD R6, R3, c[0x0][0x1ec], R6 ;  /* 0x00007b0003067a24 */ /* 0x000fc400078e0206 */
[----:B------:R-:W-:Y:S01]  /*13a0*/  @!P0 IMAD.MOV.U32 R9, RZ, RZ, R18 ;  /* 0x000000ffff098224 */ /* 0x000fe200078e0012 */
[----:B------:R-:W-:Y:S01]  /*13b0*/  SEL R207, R8, RZ, !P4 ;  /* 0x000000ff08cf7207 */ /* 0x000fe20006000000 */
[----:B------:R-:W-:Y:S02]  /*13c0*/  IMAD.IADD R209, R209, 0x1, R6 ;  /* 0x00000001d1d17824 */ /* 0x000fe400078e0206 */
[----:B------:R-:W-:Y:S01]  /*13d0*/  IMAD R6, R5, c[0x0][0x1a8], RZ ;  /* 0x00006a0005067a24 */ /* 0x000fe200078e02ff */
[----:B------:R-:W-:Y:S01]  /*13e0*/  SEL R8, R9, RZ, !P4 ;  /* 0x000000ff09087207 */ /* 0x000fe20006000000 */
[----:B------:R-:W-:Y:S01]  /*13f0*/  IMAD.SHL.U32 R3, R2, 0x40, RZ ;  /* 0x0000004002037824 */ /* 0x000fe200078e00ff */
[----:B------:R-:W-:Y:S01]  /*1400*/  LEA R9, P0, R24, c[0x0][0x160], 0x1 ;  /* 0x0000580018097a11 */ /* 0x000fe200078008ff */
[----:B------:R-:W-:Y:S01]  /*1410*/  IMAD R6, R15, c[0x0][0x1ac], R6 ;  /* 0x00006b000f067a24 */ /* 0x000fe200078e0206 */
[----:B------:R-:W-:Y:S01]  /*1420*/  LEA.HI R2, R83, R80, RZ, 0x3 ;  /* 0x0000005053027211 */ /* 0x000fe200078f18ff */
[----:B------:R-:W-:Y:S01]  /*1430*/  IMAD.WIDE.U32 R208, R207, c[0x0][0x1f0], R208 ;  /* 0x00007c00cfd07a25 */ /* 0x000fe200078e00d0 */
[----:B------:R-:W-:Y:S01]  /*1440*/  LOP3.LUT R4, R4, 0xfffffe00, R3, 0xf8, !PT ;  /* 0xfffffe0004047812 */ /* 0x000fe200078ef803 */
[----:B------:R1:W2:Y:S01]  /*1450*/  SHFL.IDX PT, R18, R9, RZ, 0x181f ;  /* 0x00181fff09127589 */ /* 0x0002a200000e0000 */
[----:B------:R-:W-:Y:S01]  /*1460*/  LOP3.LUT R5, R2, 0xfffffff8, RZ, 0xc0, !PT ;  /* 0xfffffff802057812 */ /* 0x000fe200078ec0ff */
[----:B------:R-:W-:Y:S01]  /*1470*/  IMAD.IADD R7, R25, 0x1, R6 ;  /* 0x0000000119077824 */ /* 0x000fe200078e0206 */
[----:B------:R-:W-:Y:S01]  /*1480*/  MOV R2, 0x10 ;  /* 0x0000001000027802 */ /* 0x000fe20000000f00 */
[----:B------:R-:W-:Y:S01]  /*1490*/  IMAD R6, R8, c[0x0][0x1f0], RZ ;  /* 0x00007c0008067a24 */ /* 0x000fe200078e02ff */
[----:B------:R-:W-:Y:S01]  /*14a0*/  IADD3 R15, R16, 0x40, RZ ;  /* 0x00000040100f7810 */ /* 0x000fe20007ffe0ff */
[----:B------:R-:W-:Y:S01]  /*14b0*/  IMAD.IADD R10, R80, 0x1, -R5 ;  /* 0x00000001500a7824 */ /* 0x000fe200078e0a05 */
[----:B------:R-:W-:Y:S01]  /*14c0*/  LEA.HI.X R7, R24, c[0x0][0x164], R7, 0x1, P0 ;  /* 0x0000590018077a11 */ /* 0x000fe200000f0c07 */
[----:B------:R-:W-:Y:S01]  /*14d0*/  IMAD R213, R207, c[0x0][0x1f4], R6 ;  /* 0x00007d00cfd57a24 */ /* 0x000fe200078e0206 */
[----:B------:R-:W-:Y:S01]  /*14e0*/  LOP3.LUT P0, RZ, R193, 0x2, RZ, 0xc0, !PT ;  /* 0x00000002c1ff7812 */ /* 0x000fe2000780c0ff */
[----:B------:R-:W-:Y:S01]  /*14f0*/  IMAD R6, R204, c[0x0][0x2c4], RZ ;  /* 0x0000b100cc067a24 */ /* 0x000fe200078e02ff */
[----:B------:R-:W-:Y:S01]  /*1500*/  SEL R2, R2, 0xfffffff0, !P2 ;  /* 0xfffffff002027807 */ /* 0x000fe20005000000 */
[----:B------:R-:W-:Y:S01]  /*1510*/  IMAD.IADD R5, R135, 0x1, R14 ;  /* 0x0000000187057824 */ /* 0x000fe200078e020e */
[----:B------:R1:W3:Y:S01]  /*1520*/  SHFL.IDX PT, R19, R7, RZ, 0x181f ;  /* 0x00181fff07137589 */ /* 0x0002e200000e0000 */
[----:B------:R-:W-:Y:S01]  /*1530*/  IMAD R8, R8, c[0x0][0x218], RZ ;  /* 0x0000860008087a24 */ /* 0x000fe200078e02ff */
[----:B------:R-:W-:Y:S01]  /*1540*/  ISETP.GE.AND P4, PT, R15, c[0x0][0x1d4], PT ;  /* 0x000075000f007a0c */ /* 0x000fe20003f86270 */
[----:B------:R-:W-:-:S02]  /*1550*/  IMAD.MOV.U32 R3, RZ, RZ, 0x20 ;  /* 0x00000020ff037424 */ /* 0x000fc400078e00ff */
[----:B------:R-:W-:Y:S02]  /*1560*/  IMAD R211, R207, c[0x0][0x21c], R8 ;  /* 0x00008700cfd37a24 */ /* 0x000fe400078e0208 */
[----:B------:R-:W-:Y:S01]  /*1570*/  IMAD.SHL.U32 R10, R10, 0x8, RZ ;  /* 0x000000080a0a7824 */ /* 0x000fe200078e00ff */
[----:B------:R-:W-:Y:S01]  /*1580*/  SEL R3, R3, 0xffffffe0, !P3 ;  /* 0xffffffe003037807 */ /* 0x000fe20005800000 */
[----:B------:R-:W-:Y:S01]  /*1590*/  IMAD.WIDE.U32 R206, R207, c[0x0][0x218], R12 ;  /* 0x00008600cfce7a25 */ /* 0x000fe200078e000c */
[----:B------:R-:W-:Y:S02]  /*15a0*/  @P0 LOP3.LUT R0, R0, 0x10, RZ, 0xfc, !PT ;  /* 0x0000001000000812 */ /* 0x000fe400078efcff */
[----:B------:R-:W-:Y:S01]  /*15b0*/  ISETP.GE.AND P0, PT, R5, R6, PT ;  /* 0x000000060500720c */ /* 0x000fe20003f06270 */
[----:B------:R-:W-:Y:S01]  /*15c0*/  IMAD.IADD R213, R209, 0x1, R213 ;  /* 0x00000001d1d57824 */ /* 0x000fe200078e02d5 */
[----:B------:R-:W-:Y:S01]  /*15d0*/  ISETP.GE.AND P2, PT, R10, c[0x0][0x198], PT ;  /* 0x000066000a007a0c */ /* 0x000fe20003f46270 */
[----:B------:R-:W-:Y:S01]  /*15e0*/  IMAD.IADD R211, R207, 0x1, R211 ;  /* 0x00000001cfd37824 */ /* 0x000fe200078e02d3 */
[----:B------:R-:W-:-:S09]  /*15f0*/  ISETP.GE.AND P3, PT, R15, c[0x0][0x198], PT ;  /* 0x000066000f007a0c */ /* 0x000fd20003f66270 */
[----:B------:R-:W-:Y:S05]  /*1600*/  @P0 BRA `(.L_x_2148) ;  /* 0x0000011000000947 */ /* 0x000fea0003800000 */
[C---:B-123--:R-:W-:Y:S02]  /*1610*/  IADD3 R0, R10.reuse, 0x80, RZ ;  /* 0x000000800a007810 */ /* 0x04efe40007ffe0ff */
[----:B------:R-:W-:Y:S02]  /*1620*/  SHF.R.S32.HI R8, RZ, 0x1f, R15 ;  /* 0x0000001fff087819 */ /* 0x000fe4000001140f */
[----:B------:R-:W-:Y:S02]  /*1630*/  LEA R20, P0, R10, R18, 0x1 ;  /* 0x000000120a147211 */ /* 0x000fe400078008ff */
        /* <DEDUP_REMOVED lines=14> */
.L_x_2148:
[----:B-123--:R-:W-:Y:S05]  /*1720*/  BSYNC B0 ;  /* 0x0000000000007941 */ /* 0x00efea0003800000 */
.L_x_2147:
[----:B------:R-:W-:Y:S01]  /*1730*/  IADD3 R13, R5, 0x20, RZ ;  /* 0x00000020050d7810 */ /* 0x000fe20007ffe0ff */
[----:B------:R1:W2:Y:S01]  /*1740*/  SHFL.IDX PT, R19, R7, 0x1, 0x181f ;  /* 0x00381f0007137f89 */ /* 0x0002a200000e0000 */
[----:B------:R-:W-:Y:S02]  /*1750*/  BSSY B0, `(.L_x_2149) ;  /* 0x0000015000007945 */ /* 0x000fe40003800000 */
[----:B------:R-:W-:Y:S01]  /*1760*/  ISETP.GE.AND P0, PT, R13, R6, PT ;  /* 0x000000060d00720c */ /* 0x000fe20003f06270 */
[----:B------:R1:W3:-:S12]  /*1770*/  SHFL.IDX PT, R18, R9, 0x1, 0x181f ;  /* 0x00381f0009127f89 */ /* 0x0002d800000e0000 */
[----:B------:R-:W-:Y:S05]  /*1780*/  @P0 BRA `(.L_x_2150) ;  /* 0x0000011000000947 */ /* 0x000fea0003800000 */
[----:B------:R-:W-:Y:S01]  /*1790*/  IADD3 R13, R10, 0x80, RZ ;  /* 0x000000800a0d7810 */ /* 0x000fe20007ffe0ff */
[----:B------:R-:W-:Y:S01]  /*17a0*/  IMAD.SHL.U32 R12, R202, 0x2, RZ ;  /* 0x00000002ca0c7824 */ /* 0x000fe200078e00ff */
[----:B------:R-:W-:Y:S02]  /*17b0*/  SHF.R.S32.HI R8, RZ, 0x1f, R15 ;  /* 0x0000001fff087819 */ /* 0x000fe4000001140f */
[----:B---3--:R-:W-:Y:S02]  /*17c0*/  LEA R20, P0, R10, R18, 0x1 ;  /* 0x000000120a147211 */ /* 0x008fe400078008ff */
[----:B------:R-:W-:Y:S02]  /*17d0*/  SHF.R.S32.HI R0, RZ, 0x1f, R13 ;  /* 0x0000001fff007819 */ /* 0x000fe4000001140d */
[----:B------:R-:W-:Y:S02]  /*17e0*/  LEA.HI R8, R8, R15, RZ, 0x3 ;  /* 0x0000000f08087211 */ /* 0x000fe400078f18ff */
[----:B--2---:R-:W-:-:S02]  /*17f0*/  LEA.HI.X R21, R10, R19, R17, 0x1, P0 ;  /* 0x000000130a157211 */ /* 0x004fc400000f0c11 */
        /* <DEDUP_REMOVED lines=10> */
.L_x_2150:
[----:B------:R-:W-:Y:S05]  /*18a0*/  BSYNC B0 ;  /* 0x0000000000007941 */ /* 0x000fea0003800000 */
.L_x_2149:
[----:B------:R-:W-:Y:S01]  /*18b0*/  IADD3 R13, R5, 0x40, RZ ;  /* 0x00000040050d7810 */ /* 0x000fe20007ffe0ff */
[----:B--2---:R2:W4:Y:S01]  /*18c0*/  SHFL.IDX PT, R19, R7, 0x2, 0x181f ;  /* 0x00581f0007137f89 */ /* 0x00452200000e0000 */
[----:B------:R-:W-:Y:S02]  /*18d0*/  BSSY B0, `(.L_x_2151) ;  /* 0x0000015000007945 */ /* 0x000fe40003800000 */
[----:B------:R-:W-:Y:S01]  /*18e0*/  ISETP.GE.AND P0, PT, R13, R6, PT ;  /* 0x000000060d00720c */ /* 0x000fe20003f06270 */
[----:B---3--:R2:W3:-:S12]  /*18f0*/  SHFL.IDX PT, R18, R9, 0x2, 0x181f ;  /* 0x00581f0009127f89 */ /* 0x0084d800000e0000 */
[----:B------:R-:W-:Y:S05]  /*1900*/  @P0 BRA `(.L_x_2152) ;  /* 0x0000011000000947 */ /* 0x000fea0003800000 */
[----:B------:R-:W-:Y:S01]  /*1910*/  IADD3 R13, R10, 0x80, RZ ;  /* 0x000000800a0d7810 */ /* 0x000fe20007ffe0ff */
[----:B------:R-:W-:Y:S01]  /*1920*/  IMAD.SHL.U32 R12, R202, 0x2, RZ ;  /* 0x00000002ca0c7824 */ /* 0x000fe200078e00ff */
[----:B------:R-:W-:Y:S02]  /*1930*/  SHF.R.S32.HI R8, RZ, 0x1f, R15 ;  /* 0x0000001fff087819 */ /* 0x000fe4000001140f */
[----:B---3--:R-:W-:Y:S02]  /*1940*/  LEA R20, P0, R10, R18, 0x1 ;  /* 0x000000120a147211 */ /* 0x008fe400078008ff */
[----:B------:R-:W-:Y:S02]  /*1950*/  SHF.R.S32.HI R0, RZ, 0x1f, R13 ;  /* 0x0000001fff007819 */ /* 0x000fe4000001140d */
[----:B------:R-:W-:Y:S02]  /*1960*/  LEA.HI R8, R8, R15, RZ, 0x3 ;  /* 0x0000000f08087211 */ /* 0x000fe400078f18ff */
[----:B----4-:R-:W-:-:S02]  /*1970*/  LEA.HI.X R21, R10, R19, R17, 0x1, P0 ;  /* 0x000000130a157211 */ /* 0x010fc400000f0c11 */
        /* <DEDUP_REMOVED lines=10> */
.L_x_2152:
[----:B------:R-:W-:Y:S05]  /*1a20*/  BSYNC B0 ;  /* 0x0000000000007941 */ /* 0x000fea0003800000 */
.L_x_2151:
[----:B---3--:R3:W5:Y:S01]  /*1a30*/  SHFL.IDX PT, R18, R9, 0x3, 0x181f ;  /* 0x00781f0009127f89 */ /* 0x00876200000e0000 */
[----:B------:R-:W-:Y:S01]  /*1a40*/  IADD3 R5, R5, 0x60, RZ ;  /* 0x0000006005057810 */ /* 0x000fe20007ffe0ff */
[----:B------:R-:W-:Y:S01]  /*1a50*/  IMAD.SHL.U32 R144, R202, 0x2, RZ ;  /* 0x00000002ca907824 */ /* 0x000fe200078e00ff */
[----:B------:R-:W-:Y:S01]  /*1a60*/  P2R R0, PR, RZ, 0x40 ;  /* 0x00000040ff007803 */ /* 0x000fe20000000000 */
[----:B----4-:R-:W4:Y:S01]  /*1a70*/  SHFL.IDX PT, R19, R7, 0x3, 0x181f ;  /* 0x00781f0007137f89 */ /* 0x010f2200000e0000 */
[----:B------:R-:W-:Y:S01]  /*1a80*/  ISETP.GE.AND P0, PT, R5, R6, PT ;  /* 0x000000060500720c */ /* 0x000fe20003f06270 */
[----:B------:R-:W-:Y:S01]  /*1a90*/  IMAD.MOV.U32 R6, RZ, RZ, 0x6 ;  /* 0x00000006ff067424 */ /* 0x000fe200078e00ff */
[----:B------:R-:W-:Y:S01]  /*1aa0*/  IADD3 R12, R10, 0x80, RZ ;  /* 0x000000800a0c7810 */ /* 0x000fe20007ffe0ff */
[----:B------:R-:W-:Y:S01]  /*1ab0*/  IMAD.MOV.U32 R210, RZ, RZ, R206 ;  /* 0x000000ffffd27224 */ /* 0x000fe200078e00ce */
[----:B------:R-:W-:Y:S01]  /*1ac0*/  P2R R8, PR, RZ, 0x2 ;  /* 0x00000002ff087803 */ /* 0x000fe20000000000 */
[----:B------:R-:W-:Y:S01]  /*1ad0*/  IMAD.MOV.U32 R201, RZ, RZ, c[0x0][0x1e0] ;  /* 0x00007800ffc97624 */ /* 0x000fe200078e00ff */
[----:B------:R-:W-:Y:S01]  /*1ae0*/  ISETP.NE.AND P1, PT, R11, RZ, PT ;  /* 0x000000ff0b00720c */ /* 0x000fe20003f25270 */
[----:B------:R-:W-:Y:S01]  /*1af0*/  IMAD.MOV.U32 R11, RZ, RZ, c[0x0][0x208] ;  /* 0x00008200ff0b7624 */ /* 0x000fe200078e00ff */
[----:B------:R-:W-:Y:S01]  /*1b00*/  IADD3 R21, R133, -0x1, RZ ;  /* 0xffffffff85157810 */ /* 0x000fe20007ffe0ff */
[----:B------:R-:W-:Y:S01]  /*1b10*/  IMAD.MOV.U32 R212, RZ, RZ, R208 ;  /* 0x000000ffffd47224 */ /* 0x000fe200078e00d0 */
[----:B------:R-:W-:Y:S01]  /*1b20*/  ULDC UR6, c[0x0][0x324] ;  /* 0x0000c90000067ab9 */ /* 0x000fe20000000800 */
[----:B------:R-:W-:Y:S01]  /*1b30*/  IMAD.MOV.U32 R198, RZ, RZ, 0x5 ;  /* 0x00000005ffc67424 */ /* 0x000fe200078e00ff */
[----:B------:R-:W-:Y:S01]  /*1b40*/  ULOP3.LUT UR6, URZ, UR6, URZ, 0x33, !UPT ;  /* 0x000000063f067292 */ /* 0x000fe2000f8e333f */
[----:B------:R-:W-:Y:S01]  /*1b50*/  IMAD.SHL.U32 R199, R11, 0x20, RZ ;  /* 0x000000200bc77824 */ /* 0x000fe200078e00ff */
[----:B------:R-:W-:Y:S01]  /*1b60*/  IADD3 R215, R144, 0x100, RZ ;  /* 0x0000010090d77810 */ /* 0x000fe20007ffe0ff */
[----:B------:R-:W-:Y:S01]  /*1b70*/  IMAD.MOV.U32 R134, RZ, RZ, 0x40 ;  /* 0x00000040ff867424 */ /* 0x000fe200078e00ff */
[-C--:B------:R-:W-:Y:S01]  /*1b80*/  SHF.L.U64.HI R200, R201, R198.reuse, c[0x0][0x1e4] ;  /* 0x00007900c9c87619 */ /* 0x080fe200000102c6 */
[----:B------:R-:W-:Y:S01]  /*1b90*/  IMAD.SHL.U32 R77, R199, 0x2, RZ ;  /* 0x00000002c74d7824 */ /* 0x000fe200078e00ff */
[C---:B------:R-:W-:Y:S01]  /*1ba0*/  SHF.L.U64.HI R198, R11.reuse, R198, c[0x0][0x20c] ;  /* 0x000083000bc67619 */ /* 0x040fe200000102c6 */
[----:B-123--:R-:W-:Y:S01]  /*1bb0*/  IMAD.SHL.U32 R9, R11, 0x40, RZ ;  /* 0x000000400b097824 */ /* 0x00efe200078e00ff */
[----:B-----5:R-:W-:Y:S01]  /*1bc0*/  @!P0 LEA R16, P6, R10, R18, 0x1 ;  /* 0x000000120a108211 */ /* 0x020fe200078c08ff */
[----:B------:R-:W-:-:S02]  /*1bd0*/  IMAD.SHL.U32 R190, R190, 0x2, RZ ;  /* 0x00000002bebe7824 */ /* 0x000fc400078e00ff */
[----:B------:R-:W-:Y:S01]  /*1be0*/  IMAD.MOV.U32 R191, RZ, RZ, 0x20 ;  /* 0x00000020ffbf7424 */ /* 0x000fe200078e00ff */
[----:B----4-:R-:W-:Y:S01]  /*1bf0*/  @!P0 LEA.HI.X R17, R10, R19, R17, 0x1, P6 ;  /* 0x000000130a118211 */ /* 0x010fe200030f0c11 */
[----:B------:R-:W-:Y:S01]  /*1c00*/  IMAD.SHL.U32 R189, R2, 0x2, RZ ;  /* 0x0000000202bd7824 */ /* 0x000fe200078e00ff */
[----:B------:R-:W-:Y:S02]  /*1c10*/  ISETP.NE.AND P6, PT, R0, RZ, PT ;  /* 0x000000ff0000720c */ /* 0x000fe40003fc5270 */
[----:B------:R-:W-:Y:S01]  /*1c20*/  @!P0 SHF.R.S32.HI R0, RZ, 0x1f, R15 ;  /* 0x0000001fff008819 */ /* 0x000fe2000001140f */
[----:B------:R-:W-:Y:S01]  /*1c30*/  @!PT LDS RZ, [RZ] ;  /* 0x00000000fffff984 */ /* 0x000fe20000000800 */
[----:B------:R1:W-:Y:S03]  /*1c40*/  @!P0 LDGSTS.E.BYPASS.LTC128B.128 [R144+0x1b100], [R16.64], !P2 ;  /* 0x1b10000010908fae */ /* 0x0003e6000d101d48 */
[----:B------:R-:W-:Y:S02]  /*1c50*/  @!P0 LEA.HI R5, R0, R15, RZ, 0x3 ;  /* 0x0000000f00058211 */ /* 0x000fe400078f18ff */
[----:B------:R-:W-:-:S02]  /*1c60*/  SHF.R.S32.HI R0, RZ, 0x1f, R21 ;  /* 0x0000001fff007819 */ /* 0x000fc40000011415 */
[----:B------:R-:W-:-:S05]  /*1c70*/  @!P0 LOP3.LUT R5, R5, 0xfffffff8, RZ, 0xc0, !PT ;  /* 0xfffffff805058812 */ /* 0x000fca00078ec0ff */
[----:B------:R-:W-:Y:S01]  /*1c80*/  @!P0 IMAD.WIDE R22, R5, 0x2, R18 ;  /* 0x0000000205168825 */ /* 0x000fe200078e0212 */
[----:B------:R-:W-:-:S04]  /*1c90*/  @!P0 SHF.R.S32.HI R5, RZ, 0x1f, R12 ;  /* 0x0000001fff058819 */ /* 0x000fc8000001140c */
[----:B------:R-:W-:Y:S01]  /*1ca0*/  @!P0 LEA.HI R5, R5, R12, RZ, 0x3 ;  /* 0x0000000c05058211 */ /* 0x000fe200078f18ff */
[----:B------:R2:W-:Y:S03]  /*1cb0*/  @!P0 LDGSTS.E.BYPASS.LTC128B.128 [R144+0x1f100], [R22.64], !P3 ;  /* 0x1f10000016908fae */ /* 0x0005e6000d901d48 */
[----:B------:R-:W-:-:S05]  /*1cc0*/  @!P0 LOP3.LUT R5, R5, 0xfffffff8, RZ, 0xc0, !PT ;  /* 0xfffffff805058812 */ /* 0x000fca00078ec0ff */
[----:B------:R-:W-:Y:S01]  /*1cd0*/  @!P0 IMAD.WIDE R18, R5, 0x2, R18 ;  /* 0x0000000205128825 */ /* 0x000fe200078e0212 */
[----:B-1----:R-:W-:Y:S02]  /*1ce0*/  SHF.L.U64.HI R16, R11, R6, c[0x0][0x20c] ;  /* 0x000083000b107619 */ /* 0x002fe40000010206 */
[----:B------:R-:W-:Y:S02]  /*1cf0*/  SHF.L.U64.HI R11, R199, 0x1, R198 ;  /* 0x00000001c70b7819 */ /* 0x000fe400000102c6 */
[----:B------:R1:W-:Y:S01]  /*1d00*/  @!P0 LDGSTS.E.BYPASS.LTC128B.128 [R144+0x23100], [R18.64], !P1 ;  /* 0x2310000012908fae */ /* 0x0003e2000c901d48 */
[----:B------:R-:W-:-:S03]  /*1d10*/  IMAD R5, R16, R21, RZ ;  /* 0x0000001510057224 */ /* 0x000fc600078e02ff */
[----:B------:R-:W0:Y:S01]  /*1d20*/  LDGDEPBAR ;  /* 0x00000000000079af */ /* 0x000e220000000000 */
[-C--:B------:R-:W-:Y:S02]  /*1d30*/  IMAD R5, R0, R9.reuse, R5 ;  /* 0x0000000900057224 */ /* 0x080fe400078e0205 */
[----:B--2---:R-:W-:-:S04]  /*1d40*/  IMAD.WIDE.U32 R22, R21, R9, R210 ;  /* 0x0000000915167225 */ /* 0x004fc800078e00d2 */
[----:B------:R-:W-:Y:S01]  /*1d50*/  IMAD.IADD R5, R23, 0x1, R5 ;  /* 0x0000000117057824 */ /* 0x000fe200078e0205 */
[----:B------:R-:W-:Y:S01]  /*1d60*/  BAR.SYNC.DEFER_BLOCKING 0x0 ;  /* 0x0000000000007b1d */ /* 0x000fe20000010000 */
[----:B-1----:R-:W-:-:S04]  /*1d70*/  LEA R18, P0, R22, c[0x0][0x1f8], 0x1 ;  /* 0x00007e0016127a11 */ /* 0x002fc800078008ff */
[----:B------:R-:W-:Y:S02]  /*1d80*/  LEA.HI.X R19, R22, c[0x0][0x1fc], R5, 0x1, P0 ;  /* 0x00007f0016137a11 */ /* 0x000fe400000f0c05 */
[----:B------:R-:W-:-:S13]  /*1d90*/  ISETP.GT.AND P0, PT, R21, R194, PT ;  /* 0x000000c21500720c */ /* 0x000fda0003f04270 */
[----:B------:R-:W-:-:S04]  /*1da0*/  @P0 IADD3 R7, R133, -0x2, RZ ;  /* 0xfffffffe85070810 */ /* 0x000fc80007ffe0ff */
[----:B------:R-:W-:Y:S01]  /*1db0*/  @P0 SHF.R.S32.HI R5, RZ, 0x1f, R7 ;  /* 0x0000001fff050819 */ /* 0x000fe20000011407 */
[----:B------:R-:W-:Y:S02]  /*1dc0*/  @P0 IMAD R16, R16, R7, RZ ;  /* 0x0000000710100224 */ /* 0x000fe400078e02ff */
[----:B------:R-:W-:-:S04]  /*1dd0*/  @P0 IMAD.WIDE.U32 R22, R7, R9, R210 ;  /* 0x0000000907160225 */ /* 0x000fc800078e00d2 */
[----:B------:R-:W-:Y:S01]  /*1de0*/  @P0 IMAD R5, R5, R9, R16 ;  /* 0x0000000905050224 */ /* 0x000fe200078e0210 */
[----:B------:R-:W-:Y:S01]  /*1df0*/  @P0 LEA R48, P2, R22, c[0x0][0x1f8], 0x1 ;  /* 0x00007e0016300a11 */ /* 0x000fe200078408ff */
[----:B------:R-:W-:Y:S01]  /*1e00*/  IMAD.SHL.U32 R7, R201, 0x40, RZ ;  /* 0x00000040c9077824 */ /* 0x000fe200078e00ff */
[----:B------:R-:W-:Y:S01]  /*1e10*/  @P0 IADD3 R16, R133, -0x2, RZ ;  /* 0xfffffffe85100810 */ /* 0x000fe20007ffe0ff */
[----:B------:R-:W-:-:S03]  /*1e20*/  @P0 IMAD.IADD R5, R23, 0x1, R5 ;  /* 0x0000000117050824 */ /* 0x000fc600078e0205 */
[----:B------:R-:W-:Y:S02]  /*1e30*/  @P0 SHF.R.S32.HI R9, RZ, 0x1f, R16 ;  /* 0x0000001fff090819 */ /* 0x000fe40000011410 */
[----:B------:R-:W-:Y:S01]  /*1e40*/  @P0 LEA.HI.X R49, R22, c[0x0][0x1fc], R5, 0x1, P2 ;  /* 0x00007f0016310a11 */ /* 0x000fe200010f0c05 */
[----:B------:R-:W-:Y:S01]  /*1e50*/  @P0 IMAD.WIDE.U32 R22, R16, R7, R212 ;  /* 0x0000000710160225 */ /* 0x000fe200078e00d4 */
[----:B------:R-:W-:-:S03]  /*1e60*/  SHF.L.U64.HI R5, R201, R6, c[0x0][0x1e4] ;  /* 0x00007900c9057619 */ /* 0x000fc60000010206 */
[----:B------:R-:W-:Y:S02]  /*1e70*/  IMAD.SHL.U32 R201, R201, 0x20, RZ ;  /* 0x00000020c9c97824 */ /* 0x000fe400078e00ff */
[C---:B------:R-:W-:Y:S01]  /*1e80*/  @P0 IMAD R6, R5.reuse, R16, RZ ;  /* 0x0000001005060224 */ /* 0x040fe200078e02ff */
[----:B------:R-:W-:Y:S01]  /*1e90*/  @P0 LEA R16, P2, R22, c[0x0][0x1c8], 0x1 ;  /* 0x0000720016100a11 */ /* 0x000fe200078408ff */
[----:B------:R-:W-:Y:S02]  /*1ea0*/  IMAD R13, R5, R21, RZ ;  /* 0x00000015050d7224 */ /* 0x000fe400078e02ff */
[-C--:B------:R-:W-:Y:S01]  /*1eb0*/  @P0 IMAD R6, R9, R7.reuse, R6 ;  /* 0x0000000709060224 */ /* 0x080fe200078e0206 */
[----:B------:R-:W-:Y:S01]  /*1ec0*/  P2R R9, PR, RZ, 0x1 ;  /* 0x00000001ff097803 */ /* 0x000fe20000000000 */
[----:B------:R-:W-:Y:S02]  /*1ed0*/  IMAD R13, R0, R7, R13 ;  /* 0x00000007000d7224 */ /* 0x000fe400078e020d */
[----:B------:R-:W-:-:S05]  /*1ee0*/  @P0 IMAD.IADD R6, R23, 0x1, R6 ;  /* 0x0000000117060824 */ /* 0x000fca00078e0206 */
[----:B------:R-:W-:Y:S01]  /*1ef0*/  @P0 LEA.HI.X R17, R22, c[0x0][0x1cc], R6, 0x1, P2 ;  /* 0x0000730016110a11 */ /* 0x000fe200010f0c06 */
[C---:B------:R-:W-:Y:S02]  /*1f00*/  IMAD.SHL.U32 R6, R21.reuse, 0x40, RZ ;  /* 0x0000004015067824 */ /* 0x040fe400078e00ff */
[----:B------:R-:W-:-:S03]  /*1f10*/  IMAD.WIDE.U32 R20, R21, R7, R212 ;  /* 0x0000000715147225 */ /* 0x000fc600078e00d4 */
[----:B------:R-:W-:Y:S01]  /*1f20*/  IADD3 R0, -R6, R195, -R14 ;  /* 0x000000c306007210 */ /* 0x000fe20007ffe90e */
[----:B------:R-:W-:-:S03]  /*1f30*/  IMAD.IADD R13, R21, 0x1, R13 ;  /* 0x00000001150d7824 */ /* 0x000fc600078e020d */
        /* <DEDUP_REMOVED lines=46> */
[C---:B------:R-:W-:Y:S01]  /*2220*/  IMAD.IADD R2, R190.reuse, 0x1, R134 ;  /* 0x00000001be027824 */ /* 0x040fe200078e0286 */
[----:B------:R-:W-:Y:S01]  /*2230*/  SEL R191, R191, 0xffffffe0, !P3 ;  /* 0xffffffe0bfbf7807 */ /* 0x000fe20005800000 */
[----:B------:R-:W0:Y:S01]  /*2240*/  LDGDEPBAR ;  /* 0x00000000000079af */ /* 0x000e220000000000 */
[----:B------:R-:W-:Y:S01]  /*2250*/  ISETP.NE.AND P2, PT, R197, 0x1, PT ;  /* 0x00000001c500780c */ /* 0x000fe20003f45270 */
[----:B------:R-:W-:Y:S01]  /*2260*/  @P0 IMAD.X R77, R11, 0x1, R49, P1 ;  /* 0x000000010b4d0824 */ /* 0x000fe200008e0631 */
[----:B------:R-:W-:Y:S01]  /*2270*/  @P0 LEA R8, P1, R201, R16, 0x1 ;  /* 0x00000010c9080211 */ /* 0x000fe200078208ff */
[----:B------:R2:W-:Y:S01]  /*2280*/  @P0 LDGSTS.E.BYPASS.LTC128B.128 [R144+0x12100], [R16.64], !P5 ;  /* 0x1210000010900fae */ /* 0x0005e2000e901d48 */
[----:B------:R-:W-:Y:S01]  /*2290*/  IMAD.IADD R85, R190, 0x1, R191 ;  /* 0x00000001be557824 */ /* 0x000fe200078e02bf */
[----:B------:R-:W-:-:S02]  /*22a0*/  ISETP.GE.AND P3, PT, R196, 0x1, PT ;  /* 0x00000001c400780c */ /* 0x000fc40003f66270 */
        /* <DEDUP_REMOVED lines=13> */
[----:B-1----:R-:W1:Y:S04]  /*2380*/  LDSM.16.M88.4 R20, [R190+0xc900] ;  /* 0x00c90000be14783b */ /* 0x002e680000000200 */
[----:B------:R-:W2:Y:S04]  /*2390*/  LDSM.16.M88.4 R64, [R190+0xd100] ;  /* 0x00d10000be40783b */ /* 0x000ea80000000200 */
[----:B------:R-:W1:Y:S04]  /*23a0*/  LDSM.16.M88.4 R40, [R190+0xd900] ;  /* 0x00d90000be28783b */ /* 0x000e680000000200 */
[----:B---3--:R-:W-:Y:S04]  /*23b0*/  LDSM.16.M88.4 R12, [R188] ;  /* 0x00000000bc0c783b */ /* 0x008fe80000000200 */
[----:B----4-:R-:W3:Y:S04]  /*23c0*/  LDSM.16.M88.4 R8, [R85+0xc100] ;  /* 0x00c100005508783b */ /* 0x010ee80000000200 */
[----:B------:R-:W4:Y:S04]  /*23d0*/  LDSM.16.M88.4 R44, [R85+0xc900] ;  /* 0x00c90000552c783b */ /* 0x000f280000000200 */
[----:B------:R-:W3:Y:S01]  /*23e0*/  LDSM.16.M88.4 R36, [R85+0xd100] ;  /* 0x00d100005524783b */ /* 0x000ee20000000200 */
[C---:B-----5:R-:W-:Y:S08]  /*23f0*/  HMMA.16816.F32 R32, R56.reuse, R28, RZ ;  /* 0x0000001c3820723c */ /* 0x060ff000000018ff */
[C---:B------:R-:W-:Y:S08]  /*2400*/  HMMA.16816.F32 R28, R56.reuse, R30, RZ ;  /* 0x0000001e381c723c */ /* 0x040ff000000018ff */
[C---:B-1----:R-:W-:Y:S08]  /*2410*/  HMMA.16816.F32 R24, R56.reuse, R20, RZ ;  /* 0x000000143818723c */ /* 0x042ff000000018ff */
[C---:B--2---:R-:W-:Y:S08]  /*2420*/  HMMA.16816.F32 R16, R56.reuse, R64, RZ ;  /* 0x000000403810723c */ /* 0x044ff000000018ff */
[C---:B------:R-:W-:Y:S08]  /*2430*/  HMMA.16816.F32 R20, R56.reuse, R22, RZ ;  /* 0x000000163814723c */ /* 0x040ff000000018ff */
[C---:B------:R-:W-:Y:S08]  /*2440*/  HMMA.16816.F32 R64, R56.reuse, R66, RZ ;  /* 0x000000423840723c */ /* 0x040ff000000018ff */
[C---:B------:R-:W-:Y:S08]  /*2450*/  HMMA.16816.F32 R60, R56.reuse, R40, RZ ;  /* 0x00000028383c723c */ /* 0x040ff000000018ff */
[----:B------:R-:W-:Y:S01]  /*2460*/  HMMA.16816.F32 R56, R56, R42, RZ ;  /* 0x0000002a3838723c */ /* 0x000fe200000018ff */
[----:B------:R-:W1:Y:S04]  /*2470*/  LDSM.16.M88.4 R40, [R85+0xd900] ;  /* 0x00d900005528783b */ /* 0x000e680000000200 */
[----:B------:R-:W-:Y:S01]  /*2480*/  @!PT LDS RZ, [RZ] ;  /* 0x00000000fffff984 */ /* 0x000fe20000000800 */
[----:B------:R-:W-:Y:S01]  /*2490*/  @!PT LDS RZ, [RZ] ;  /* 0x00000000fffff984 */ /* 0x000fe20000000800 */
[----:B------:R-:W-:Y:S01]  /*24a0*/  @!PT LDS RZ, [RZ] ;  /* 0x00000000fffff984 */ /* 0x000fe20000000800 */
[----:B------:R2:W-:Y:S03]  /*24b0*/  @P0 LDGSTS.E.BYPASS.LTC128B.128 [R144+0x6100], [R48.64], !P5 ;  /* 0x0610000030900fae */ /* 0x0005e6000e901d48 */
[C---:B---3--:R-:W-:Y:S01]  /*24c0*/  HMMA.16816.F32 R32, R12.reuse, R8, R32 ;  /* 0x000000080c20723c */ /* 0x048fe20000001820 */
[----:B------:R2:W-:Y:S04]  /*24d0*/  @P0 LDGSTS.E.BYPASS.LTC128B.128 [R144+0x8100], [R48.64+0x80], !P4 ;  /* 0x0810008030900fae */ /* 0x0005e8000e101d48 */
[----:B------:R2:W-:Y:S03]  /*24e0*/  @P0 LDGSTS.E.BYPASS.LTC128B.128 [R144+0xa100], [R48.64+0x100], !P6 ;  /* 0x0a10010030900fae */ /* 0x0005e6000f101d48 */
[C---:B------:R-:W-:Y:S01]  /*24f0*/  HMMA.16816.F32 R28, R12.reuse, R10, R28 ;  /* 0x0000000a0c1c723c */ /* 0x040fe2000000181c */
[----:B------:R3:W-:Y:S04]  /*2500*/  @P0 LDGSTS.E.BYPASS.LTC128B.128 [R144+0x7100], [R76.64], !P5 ;  /* 0x071000004c900fae */ /* 0x0007e8000e901d48 */
[----:B------:R3:W-:Y:S03]  /*2510*/  @P0 LDGSTS.E.BYPASS.LTC128B.128 [R144+0x9100], [R76.64+0x80], !P4 ;  /* 0x091000804c900fae */ /* 0x0007e6000e101d48 */
[C---:B----4-:R-:W-:Y:S01]  /*2520*/  HMMA.16816.F32 R24, R12.reuse, R44, R24 ;  /* 0x0000002c0c18723c */ /* 0x050fe20000001818 */
[----:B------:R3:W-:Y:S04]  /*2530*/  @P0 LDGSTS.E.BYPASS.LTC128B.128 [R144+0xb100], [R76.64+0x100], !P6 ;  /* 0x0b1001004c900fae */ /* 0x0007e8000f101d48 */
[----:B------:R-:W-:Y:S03]  /*2540*/  LDSM.16.M88.4 R8, [R187] ;  /* 0x00000000bb08783b */ /* 0x000fe60000000200 */
[C---:B------:R-:W-:Y:S01]  /*2550*/  HMMA.16816.F32 R20, R12.reuse, R46, R20 ;  /* 0x0000002e0c14723c */ /* 0x040fe20000001814 */
[----:B------:R-:W4:Y:S04]  /*2560*/  LDSM.16.M88.4 R72, [R2+0xc100] ;  /* 0x00c100000248783b */ /* 0x000f280000000200 */
[----:B------:R-:W5:Y:S03]  /*2570*/  LDSM.16.M88.4 R68, [R2+0xc900] ;  /* 0x00c900000244783b */ /* 0x000f660000000200 */
[C---:B------:R-:W-:Y:S01]  /*2580*/  HMMA.16816.F32 R16, R12.reuse, R36, R16 ;  /* 0x000000240c10723c */ /* 0x040fe20000001810 */
[----:B------:R-:W5:Y:S04]  /*2590*/  LDSM.16.M88.4 R52, [R2+0xd100] ;  /* 0x00d100000234783b */ /* 0x000f680000000200 */
[----:B--2---:R-:W2:Y:S03]  /*25a0*/  LDSM.16.M88.4 R48, [R2+0xd900] ;  /* 0x00d900000230783b */ /* 0x004ea60000000200 */
[C---:B------:R-:W-:Y:S01]  /*25b0*/  HMMA.16816.F32 R64, R12.reuse, R38, R64 ;  /* 0x000000260c40723c */ /* 0x040fe20000001840 */
[----:B------:R-:W-:Y:S04]  /*25c0*/  LDSM.16.M88.4 R36, [R186] ;  /* 0x00000000ba24783b */ /* 0x000fe80000000200 */
[----:B------:R-:W2:Y:S03]  /*25d0*/  LDSM.16.M88.4 R44, [R0+0xc100] ;  /* 0x00c10000002c783b */ /* 0x000ea60000000200 */
[C---:B-1----:R-:W-:Y:S01]  /*25e0*/  HMMA.16816.F32 R60, R12.reuse, R40, R60 ;  /* 0x000000280c3c723c */ /* 0x042fe2000000183c */
[----:B---3--:R-:W-:Y:S04]  /*25f0*/  LDSM.16.M88.4 R76, [R85+0x11100] ;  /* 0x01110000554c783b */ /* 0x008fe80000000200 */
[----:B------:R-:W0:Y:S03]  /*2600*/  LDGDEPBAR ;  /* 0x00000000000079af */ /* 0x000e260000000000 */
[----:B------:R-:W-:Y:S01]  /*2610*/  HMMA.16816.F32 R56, R12, R42, R56 ;  /* 0x0000002a0c38723c */ /* 0x000fe20000001838 */
[----:B------:R-:W1:Y:S04]  /*2620*/  LDSM.16.M88.4 R40, [R0+0xc900] ;  /* 0x00c900000028783b */ /* 0x000e680000000200 */
[----:B------:R-:W3:Y:S03]  /*2630*/  LDSM.16.M88.4 R12, [R0+0xd100] ;  /* 0x00d10000000c783b */ /* 0x000ee60000000200 */
[C---:B----4-:R-:W-:Y:S08]  /*2640*/  HMMA.16816.F32 R32, R8.reuse, R72, R32 ;  /* 0x000000480820723c */ /* 0x050ff00000001820 */
[C---:B------:R-:W-:Y:S01]  /*2650*/  HMMA.16816.F32 R28, R8.reuse, R74, R28 ;  /* 0x0000004a081c723c */ /* 0x040fe2000000181c */
[----:B------:R-:W4:Y:S07]  /*2660*/  LDSM.16.M88.4 R72, [R0+0xd900] ;  /* 0x00d900000048783b */ /* 0x000f2e0000000200 */
[C---:B-----5:R-:W-:Y:S08]  /*2670*/  HMMA.16816.F32 R24, R8.reuse, R68, R24 ;  /* 0x000000440818723c */ /* 0x060ff00000001818 */
[C---:B------:R-:W-:Y:S01]  /*2680*/  HMMA.16816.F32 R20, R8.reuse, R70, R20 ;  /* 0x000000460814723c */ /* 0x040fe20000001814 */
        /* <DEDUP_REMOVED lines=8> */
[C---:B------:R-:W-:Y:S08]  /*2710*/  HMMA.16816.F32 R32, R36.reuse, R44, R32 ;  /* 0x0000002c2420723c */ /* 0x040ff00000001820 */
[C---:B------:R-:W-:Y:S01]  /*2720*/  HMMA.16816.F32 R28, R36.reuse, R46, R28 ;  /* 0x0000002e241c723c */ /* 0x040fe2000000181c */
[----:B------:R-:W5:Y:S07]  /*2730*/  LDSM.16.M88.4 R44, [R190+0xf100] ;  /* 0x00f10000be2c783b */ /* 0x000f6e0000000200 */
[C---:B-1----:R-:W-:Y:S08]  /*2740*/  HMMA.16816.F32 R24, R36.reuse, R40, R24 ;  /* 0x000000282418723c */ /* 0x042ff00000001818 */
[C---:B------:R-:W-:Y:S01]  /*2750*/  HMMA.16816.F32 R20, R36.reuse, R42, R20 ;  /* 0x0000002a2414723c */ /* 0x040fe20000001814 */
[----:B------:R-:W-:Y:S07]  /*2760*/  LDSM.16.M88.4 R40, [R188+0x4000] ;  /* 0x00400000bc28783b */ /* 0x000fee0000000200 */
[C---:B---3--:R-:W-:Y:S08]  /*2770*/  HMMA.16816.F32 R16, R36.reuse, R12, R16 ;  /* 0x0000000c2410723c */ /* 0x048ff00000001810 */
[C---:B------:R-:W-:Y:S01]  /*2780*/  HMMA.16816.F32 R64, R36.reuse, R14, R64 ;  /* 0x0000000e2440723c */ /* 0x040fe20000001840 */
[----:B------:R-:W1:Y:S07]  /*2790*/  LDSM.16.M88.4 R12, [R85+0xe100] ;  /* 0x00e10000550c783b */ /* 0x000e6e0000000200 */
[C---:B----4-:R-:W-:Y:S08]  /*27a0*/  HMMA.16816.F32 R60, R36.reuse, R72, R60 ;  /* 0x00000048243c723c */ /* 0x050ff0000000183c */
[----:B------:R-:W-:Y:S01]  /*27b0*/  HMMA.16816.F32 R56, R36, R74, R56 ;  /* 0x0000004a2438723c */ /* 0x000fe20000001838 */
[----:B------:R-:W3:Y:S04]  /*27c0*/  LDSM.16.M88.4 R36, [R85+0xe900] ;  /* 0x00e900005524783b */ /* 0x000ee80000000200 */
[----:B------:R-:W-:Y:S03]  /*27d0*/  LDSM.16.M88.4 R72, [R85+0xf900] ;  /* 0x00f900005548783b */ /* 0x000fe60000000200 */
[C---:B--2---:R-:W-:Y:S08]  /*27e0*/  HMMA.16816.F32 R32, R48.reuse, R8, R32 ;  /* 0x000000083020723c */ /* 0x044ff00000001820 */
[C---:B------:R-:W-:Y:S01]  /*27f0*/  HMMA.16816.F32 R28, R48.reuse, R10, R28 ;  /* 0x0000000a301c723c */ /* 0x040fe2000000181c */
[----:B------:R-:W2:Y:S07]  /*2800*/  LDSM.16.M88.4 R8, [R85+0xf100] ;  /* 0x00f100005508783b */ /* 0x000eae0000000200 */
[C---:B------:R-:W-:Y:S08]  /*2810*/  HMMA.16816.F32 R24, R48.reuse, R68, R24 ;  /* 0x000000443018723c */ /* 0x040ff00000001818 */
[C---:B------:R-:W-:Y:S01]  /*2820*/  HMMA.16816.F32 R20, R48.reuse, R70, R20 ;  /* 0x000000463014723c */ /* 0x040fe20000001814 */
[----:B------:R-:W-:Y:S07]  /*2830*/  LDSM.16.M88.4 R68, [R2+0xe100] ;  /* 0x00e100000244783b */ /* 0x000fee0000000200 */
[C---:B-----5:R-:W-:Y:S08]  /*2840*/  HMMA.16816.F32 R16, R48.reuse, R44, R16 ;  /* 0x0000002c3010723c */ /* 0x060ff00000001810 */
[----:B------:R-:W-:Y:S01]  /*2850*/  HMMA.16816.F32 R64, R48, R46, R64 ;  /* 0x0000002e3040723c */ /* 0x000fe20000001840 */
[----:B------:R-:W4:Y:S07]  /*2860*/  LDSM.16.M88.4 R44, [R187+0x4000] ;  /* 0x00400000bb2c783b */ /* 0x000f2e0000000200 */
[C---:B-1----:R-:W-:Y:S08]  /*2870*/  HMMA.16816.F32 R32, R40.reuse, R12, R32 ;  /* 0x0000000c2820723c */ /* 0x042ff00000001820 */
[----:B------:R-:W-:Y:S01]  /*2880*/  HMMA.16816.F32 R28, R40, R14, R28 ;  /* 0x0000000e281c723c */ /* 0x000fe2000000181c */
[----:B------:R-:W1:Y:S07]  /*2890*/  LDSM.16.M88.4 R12, [R2+0xe900] ;  /* 0x00e90000020c783b */ /* 0x000e6e0000000200 */
[C---:B------:R-:W-:Y:S08]  /*28a0*/  HMMA.16816.F32 R60, R48.reuse, R52, R60 ;  /* 0x00000034303c723c */ /* 0x040ff0000000183c */
[----:B------:R-:W-:Y:S01]  /*28b0*/  HMMA.16816.F32 R56, R48, R54, R56 ;  /* 0x000000363038723c */ /* 0x000fe20000001838 */
[----:B------:R-:W5:Y:S04]  /*28c0*/  LDSM.16.M88.4 R52, [R2+0xf100] ;  /* 0x00f100000234783b */ /* 0x000f680000000200 */
[----:B------:R-:W-:Y:S03]  /*28d0*/  LDSM.16.M88.4 R48, [R2+0xf900] ;  /* 0x00f900000230783b */ /* 0x000fe60000000200 */
[C---:B---3--:R-:W-:Y:S08]  /*28e0*/  HMMA.16816.F32 R24, R40.reuse, R36, R24 ;  /* 0x000000242818723c */ /* 0x048ff00000001818 */
[C---:B------:R-:W-:Y:S01]  /*28f0*/  HMMA.16816.F32 R20, R40.reuse, R38, R20 ;  /* 0x000000262814723c */ /* 0x040fe20000001814 */
[----:B------:R-:W-:Y:S07]  /*2900*/  LDSM.16.M88.4 R36, [R0+0xe100] ;  /* 0x00e100000024783b */ /* 0x000fee0000000200 */
[C---:B--2---:R-:W-:Y:S08]  /*2910*/  HMMA.16816.F32 R16, R40.reuse, R8, R16 ;  /* 0x000000082810723c */ /* 0x044ff00000001810 */
[----:B------:R-:W-:Y:S01]  /*2920*/  HMMA.16816.F32 R64, R40, R10, R64 ;  /* 0x0000000a2840723c */ /* 0x000fe20000001840 */
[----:B------:R-:W2:Y:S07]  /*2930*/  LDSM.16.M88.4 R8, [R186+0x4000] ;  /* 0x00400000ba08783b */ /* 0x000eae0000000200 */
[C---:B----4-:R-:W-:Y:S08]  /*2940*/  HMMA.16816.F32 R32, R44.reuse, R68, R32 ;  /* 0x000000442c20723c */ /* 0x050ff00000001820 */
[----:B------:R-:W-:Y:S01]  /*2950*/  HMMA.16816.F32 R28, R44, R70, R28 ;  /* 0x000000462c1c723c */ /* 0x000fe2000000181c */
[----:B------:R-:W-:Y:S07]  /*2960*/  LDSM.16.M88.4 R68, [R0+0xf900] ;  /* 0x00f900000044783b */ /* 0x000fee0000000200 */
[C---:B------:R-:W-:Y:S08]  /*2970*/  HMMA.16816.F32 R60, R40.reuse, R72, R60 ;  /* 0x00000048283c723c */ /* 0x040ff0000000183c */
[----:B------:R-:W-:Y:S01]  /*2980*/  HMMA.16816.F32 R56, R40, R74, R56 ;  /* 0x0000004a2838723c */ /* 0x000fe20000001838 */
[----:B------:R-:W3:Y:S04]  /*2990*/  LDSM.16.M88.4 R40, [R0+0xe900] ;  /* 0x00e900000028783b */ /* 0x000ee80000000200 */
[----:B------:R-:W-:Y:S03]  /*29a0*/  LDSM.16.M88.4 R72, [R188+0x8000] ;  /* 0x00800000bc48783b */ /* 0x000fe60000000200 */
[C---:B-1----:R-:W-:Y:S08]  /*29b0*/  HMMA.16816.F32 R24, R44.reuse, R12, R24 ;  /* 0x0000000c2c18723c */ /* 0x042ff00000001818 */
[C---:B------:R-:W-:Y:S01]  /*29c0*/  HMMA.16816.F32 R20, R44.reuse, R14, R20 ;  /* 0x0000000e2c14723c */ /* 0x040fe20000001814 */
[----:B------:R-:W1:Y:S07]  /*29d0*/  LDSM.16.M88.4 R12, [R0+0xf100] ;  /* 0x00f10000000c783b */ /* 0x000e6e0000000200 */
[C---:B-----5:R-:W-:Y:S08]  /*29e0*/  HMMA.16816.F32 R16, R44.reuse, R52, R16 ;  /* 0x000000342c10723c */ /* 0x060ff00000001810 */
[----:B------:R-:W-:Y:S01]  /*29f0*/  HMMA.16816.F32 R64, R44, R54, R64 ;  /* 0x000000362c40723c */ /* 0x000fe20000001840 */
[----:B------:R-:W-:Y:S07]  /*2a00*/  LDSM.16.M88.4 R52, [R190+0x10100] ;  /* 0x01010000be34783b */ /* 0x000fee0000000200 */
[C---:B--2---:R-:W-:Y:S08]  /*2a10*/  HMMA.16816.F32 R32, R8.reuse, R36, R32 ;  /* 0x000000240820723c */ /* 0x044ff00000001820 */
[----:B------:R-:W-:Y:S01]  /*2a20*/  HMMA.16816.F32 R28, R8, R38, R28 ;  /* 0x00000026081c723c */ /* 0x000fe2000000181c */
[----:B------:R-:W2:Y:S07]  /*2a30*/  LDSM.16.M88.4 R36, [R192+0x8000] ;  /* 0x00800000c024783b */ /* 0x000eae0000000200 */
[C---:B------:R-:W-:Y:S08]  /*2a40*/  HMMA.16816.F32 R60, R44.reuse, R48, R60 ;  /* 0x000000302c3c723c */ /* 0x040ff0000000183c */
[----:B------:R-:W-:Y:S01]  /*2a50*/  HMMA.16816.F32 R56, R44, R50, R56 ;  /* 0x000000322c38723c */ /* 0x000fe20000001838 */
[----:B------:R-:W4:Y:S04]  /*2a60*/  LDSM.16.M88.4 R48, [R190+0x10900] ;  /* 0x01090000be30783b */ /* 0x000f280000000200 */
[----:B------:R-:W-:Y:S03]  /*2a70*/  LDSM.16.M88.4 R44, [R190+0x11100] ;  /* 0x01110000be2c783b */ /* 0x000fe60000000200 */
[C---:B---3--:R-:W-:Y:S08]  /*2a80*/  HMMA.16816.F32 R24, R8.reuse, R40, R24 ;  /* 0x000000280818723c */ /* 0x048ff00000001818 */
[C---:B------:R-:W-:Y:S01]  /*2a90*/  HMMA.16816.F32 R20, R8.reuse, R42, R20 ;  /* 0x0000002a0814723c */ /* 0x040fe20000001814 */
[----:B------:R-:W-:Y:S07]  /*2aa0*/  LDSM.16.M88.4 R40, [R190+0x11900] ;  /* 0x01190000be28783b */ /* 0x000fee0000000200 */
[C---:B-1----:R-:W-:Y:S08]  /*2ab0*/  HMMA.16816.F32 R16, R8.reuse, R12, R16 ;  /* 0x0000000c0810723c */ /* 0x042ff00000001810 */
[C---:B------:R-:W-:Y:S01]  /*2ac0*/  HMMA.16816.F32 R64, R8.reuse, R14, R64 ;  /* 0x0000000e0840723c */ /* 0x040fe20000001840 */
[----:B------:R-:W1:Y:S07]  /*2ad0*/  LDSM.16.M88.4 R12, [R85+0x10100] ;  /* 0x01010000550c783b */ /* 0x000e6e0000000200 */
[C---:B------:R-:W-:Y:S08]  /*2ae0*/  HMMA.16816.F32 R60, R8.reuse, R68, R60 ;  /* 0x00000044083c723c */ /* 0x040ff0000000183c */
[----:B------:R-:W-:Y:S01]  /*2af0*/  HMMA.16816.F32 R56, R8, R70, R56 ;  /* 0x000000460838723c */ /* 0x000fe20000001838 */
[----:B------:R-:W3:Y:S04]  /*2b00*/  LDSM.16.M88.4 R8, [R85+0x10900] ;  /* 0x010900005508783b */ /* 0x000ee80000000200 */
[----:B------:R-:W-:Y:S03]  /*2b10*/  LDSM.16.M88.4 R68, [R85+0x11900] ;  /* 0x011900005544783b */ /* 0x000fe60000000200 */
[C---:B--2---:R-:W-:Y:S08]  /*2b20*/  HMMA.16816.F32 R32, R36.reuse, R52, R32 ;  /* 0x000000342420723c */ /* 0x044ff00000001820 */
[C---:B------:R-:W-:Y:S01]  /*2b30*/  HMMA.16816.F32 R28, R36.reuse, R54, R28 ;  /* 0x00000036241c723c */ /* 0x040fe2000000181c */
[----:B------:R-:W-:Y:S07]  /*2b40*/  LDSM.16.M88.4 R52, [R187+0x8000] ;  /* 0x00800000bb34783b */ /* 0x000fee0000000200 */
[C---:B----4-:R-:W-:Y:S08]  /*2b50*/  HMMA.16816.F32 R24, R36.reuse, R48, R24 ;  /* 0x000000302418723c */ /* 0x050ff00000001818 */
[----:B------:R-:W-:Y:S01]  /*2b60*/  HMMA.16816.F32 R20, R36, R50, R20 ;  /* 0x000000322414723c */ /* 0x000fe20000001814 */
[----:B------:R-:W2:Y:S07]  /*2b70*/  LDSM.16.M88.4 R48, [R2+0x10100] ;  /* 0x010100000230783b */ /* 0x000eae0000000200 */
[----:B-1----:R-:W-:Y:S08]  /*2b80*/  HMMA.16816.F32 R32, R72, R12, R32 ;  /* 0x0000000c4820723c */ /* 0x002ff00000001820 */
[C---:B------:R-:W-:Y:S08]  /*2b90*/  HMMA.16816.F32 R16, R36.reuse, R44, R16 ;  /* 0x0000002c2410723c */ /* 0x040ff00000001810 */
[----:B------:R-:W-:Y:S01]  /*2ba0*/  HMMA.16816.F32 R64, R36, R46, R64 ;  /* 0x0000002e2440723c */ /* 0x000fe20000001840 */
[----:B------:R-:W1:Y:S07]  /*2bb0*/  LDSM.16.M88.4 R44, [R2+0x10900] ;  /* 0x01090000022c783b */ /* 0x000e6e0000000200 */
[C---:B------:R-:W-:Y:S01]  /*2bc0*/  HMMA.16816.F32 R28, R72.reuse, R14, R28 ;  /* 0x0000000e481c723c */ /* 0x040fe2000000181c */
[----:B------:R-:W-:Y:S07]  /*2bd0*/  LDSM.16.M88.4 R12, [R0+0x10100] ;  /* 0x01010000000c783b */ /* 0x000fee0000000200 */
[C---:B---3--:R-:W-:Y:S08]  /*2be0*/  HMMA.16816.F32 R24, R72.reuse, R8, R24 ;  /* 0x000000084818723c */ /* 0x048ff00000001818 */
[----:B------:R-:W-:Y:S01]  /*2bf0*/  HMMA.16816.F32 R20, R72, R10, R20 ;  /* 0x0000000a4814723c */ /* 0x000fe20000001814 */
[----:B------:R-:W3:Y:S07]  /*2c00*/  LDSM.16.M88.4 R8, [R186+0x8000] ;  /* 0x00800000ba08783b */ /* 0x000eee0000000200 */
[C---:B------:R-:W-:Y:S08]  /*2c10*/  HMMA.16816.F32 R60, R36.reuse, R40, R60 ;  /* 0x00000028243c723c */ /* 0x040ff0000000183c */
[----:B------:R-:W-:Y:S01]  /*2c20*/  HMMA.16816.F32 R56, R36, R42, R56 ;  /* 0x0000002a2438723c */ /* 0x000fe20000001838 */
[----:B------:R-:W4:Y:S04]  /*2c30*/  LDSM.16.M88.4 R40, [R2+0x11100] ;  /* 0x011100000228783b */ /* 0x000f280000000200 */
[----:B------:R5:W1:Y:S03]  /*2c40*/  LDSM.16.M88.4 R36, [R2+0x11900] ;  /* 0x011900000224783b */ /* 0x000a660000000200 */
[C---:B--2---:R-:W-:Y:S08]  /*2c50*/  HMMA.16816.F32 R32, R52.reuse, R48, R32 ;  /* 0x000000303420723c */ /* 0x044ff00000001820 */
[----:B------:R-:W-:Y:S08]  /*2c60*/  HMMA.16816.F32 R28, R52, R50, R28 ;  /* 0x00000032341c723c */ /* 0x000ff0000000181c */
[C---:B------:R-:W-:Y:S08]  /*2c70*/  HMMA.16816.F32 R16, R72.reuse, R76, R16 ;  /* 0x0000004c4810723c */ /* 0x040ff00000001810 */
[C---:B------:R-:W-:Y:S08]  /*2c80*/  HMMA.16816.F32 R64, R72.reuse, R78, R64 ;  /* 0x0000004e4840723c */ /* 0x040ff00000001840 */
[C---:B------:R-:W-:Y:S08]  /*2c90*/  HMMA.16816.F32 R60, R72.reuse, R68, R60 ;  /* 0x00000044483c723c */ /* 0x040ff0000000183c */
[----:B------:R-:W-:Y:S01]  /*2ca0*/  HMMA.16816.F32 R56, R72, R70, R56 ;  /* 0x000000464838723c */ /* 0x000fe20000001838 */
[----:B------:R-:W2:Y:S07]  /*2cb0*/  LDSM.16.M88.4 R68, [R0+0x10900] ;  /* 0x010900000044783b */ /* 0x000eae0000000200 */
[----:B-1----:R-:W-:Y:S07]  /*2cc0*/  HMMA.16816.F32 R24, R52, R44, R24 ;  /* 0x0000002c3418723c */ /* 0x002fee0000001818 */
[----:B------:R-:W-:Y:S01]  /*2cd0*/  LOP3.LUT R45, R82, 0xffffffe0, RZ, 0xc0, !PT ;  /* 0xffffffe0522d7812 */ /* 0x000fe200078ec0ff */
[----:B---3--:R-:W-:Y:S04]  /*2ce0*/  HMMA.16816.F32 R32, R8, R12, R32 ;  /* 0x0000000c0820723c */ /* 0x008fe80000001820 */
[----:B-----5:R-:W-:-:S03]  /*2cf0*/  IMAD.IADD R2, R80, 0x1, -R45 ;  /* 0x0000000150027824 */ /* 0x020fc600078e0a2d */
[----:B------:R-:W-:Y:S01]  /*2d00*/  LEA.HI R13, R83, R80, RZ, 0x2 ;  /* 0x00000050530d7211 */ /* 0x000fe200078f10ff */
[----:B------:R-:W-:Y:S01]  /*2d10*/  HMMA.16816.F32 R28, R8, R14, R28 ;  /* 0x0000000e081c723c */ /* 0x000fe2000000181c */
[----:B------:R-:W-:Y:S02]  /*2d20*/  SHF.R.S32.HI R12, RZ, 0x1f, R81 ;  /* 0x0000001fff0c7819 */ /* 0x000fe40000011451 */
[----:B------:R-:W-:Y:S02]  /*2d30*/  LOP3.LUT R13, R13, 0xfffffffc, RZ, 0xc0, !PT ;  /* 0xfffffffc0d0d7812 */ /* 0x000fe400078ec0ff */
[----:B------:R-:W-:Y:S02]  /*2d40*/  LEA.HI R12, R12, R81, RZ, 0x3 ;  /* 0x000000510c0c7211 */ /* 0x000fe400078f18ff */
[----:B------:R-:W-:Y:S01]  /*2d50*/  SHF.R.S32.HI R15, RZ, 0x1f, R2 ;  /* 0x0000001fff0f7819 */ /* 0x000fe20000011402 */
[----:B------:R-:W-:Y:S01]  /*2d60*/  IMAD.IADD R13, R80, 0x1, -R13 ;  /* 0x00000001500d7824 */ /* 0x000fe200078e0a0d */
[----:B----4-:R-:W-:Y:S01]  /*2d70*/  HMMA.16816.F32 R16, R52, R40, R16 ;  /* 0x000000283410723c */ /* 0x010fe20000001810 */
[----:B------:R-:W-:-:S02]  /*2d80*/  LOP3.LUT R44, R12, 0xffffff8, RZ, 0xc0, !PT ;  /* 0x0ffffff80c2c7812 */ /* 0x000fc400078ec0ff */
[----:B------:R-:W-:Y:S02]  /*2d90*/  LEA.HI R12, R15, R2, RZ, 0x2 ;  /* 0x000000020f0c7211 */ /* 0x000fe400078f10ff */
[----:B------:R-:W-:Y:S01]  /*2da0*/  LEA.HI R14, R13, R13, RZ, 0x1 ;  /* 0x0000000d0d0e7211 */ /* 0x000fe200078f08ff */
[----:B------:R-:W-:Y:S01]  /*2db0*/  IMAD.IADD R81, R81, 0x1, -R44 ;  /* 0x0000000151517824 */ /* 0x000fe200078e0a2c */
[----:B------:R-:W-:Y:S01]  /*2dc0*/  LOP3.LUT R15, R12, 0x7ffffffc, RZ, 0xc0, !PT ;  /* 0x7ffffffc0c0f7812 */ /* 0x000fe200078ec0ff */
[----:B------:R-:W-:Y:S01]  /*2dd0*/  HMMA.16816.F32 R64, R52, R42, R64 ;  /* 0x0000002a3440723c */ /* 0x000fe20000001840 */
[----:B------:R-:W1:Y:S01]  /*2de0*/  LDSM.16.M88.4 R40, [R0+0x11100] ;  /* 0x011100000028783b */ /* 0x000e620000000200 */
[----:B------:R-:W-:Y:S02]  /*2df0*/  LOP3.LUT R14, R14, 0x1ffffffe, RZ, 0xc0, !PT ;  /* 0x1ffffffe0e0e7812 */ /* 0x000fe400078ec0ff */
[----:B------:R-:W-:-:S04]  /*2e00*/  IMAD.IADD R214, R2, 0x1, -R15 ;  /* 0x0000000102d67824 */ /* 0x000fc800078e0a0f */
[----:B------:R-:W-:Y:S01]  /*2e10*/  HMMA.16816.F32 R60, R52, R36, R60 ;  /* 0x00000024343c723c */ /* 0x000fe2000000183c */
[----:B------:R-:W-:-:S05]  /*2e20*/  IMAD.SHL.U32 R214, R214, 0x2, RZ ;  /* 0x00000002d6d67824 */ /* 0x000fca00078e00ff */
[----:B------:R-:W-:Y:S02]  /*2e30*/  IADD3 R2, -R214, R195, -R6 ;  /* 0x000000c3d6027210 */ /* 0x000fe40007ffe906 */
[C---:B------:R-:W-:Y:S01]  /*2e40*/  HMMA.16816.F32 R56, R52.reuse, R38, R56 ;  /* 0x000000263438723c */ /* 0x040fe20000001838 */
[----:B------:R3:W4:Y:S07]  /*2e50*/  LDSM.16.M88.4 R36, [R0+0x11900] ;  /* 0x011900000024783b */ /* 0x00072e0000000200 */
[----:B------:R-:W-:Y:S08]  /*2e60*/  HMMA.16816.F32 R20, R52, R46, R20 ;  /* 0x0000002e3414723c */ /* 0x000ff00000001814 */
[----:B--2---:R-:W-:Y:S01]  /*2e70*/  HMMA.16816.F32 R24, R8, R68, R24 ;  /* 0x000000440818723c */ /* 0x004fe20000001818 */
[----:B---3--:R-:W-:-:S07]  /*2e80*/  LEA.HI.SX32 R0, R12, R135, 0x1e ;  /* 0x000000870c007211 */ /* 0x008fce00078ff2ff */
[----:B-1----:R-:W-:Y:S01]  /*2e90*/  HMMA.16816.F32 R16, R8, R40, R16 ;  /* 0x000000280810723c */ /* 0x002fe20000001810 */
[----:B------:R-:W-:Y:S02]  /*2ea0*/  IMAD R81, R81, 0x10, R0 ;  /* 0x0000001051517824 */ /* 0x000fe400078e0200 */
[----:B------:R-:W-:-:S05]  /*2eb0*/  IMAD.IADD R0, R13, 0x1, -R14 ;  /* 0x000000010d007824 */ /* 0x000fca00078e0a0e */
[----:B------:R-:W-:Y:S01]  /*2ec0*/  HMMA.16816.F32 R20, R8, R70, R20 ;  /* 0x000000460814723c */ /* 0x000fe20000001814 */
[----:B------:R-:W-:-:S04]  /*2ed0*/  IMAD R205, R0, 0x8, R81 ;  /* 0x0000000800cd7824 */ /* 0x000fc800078e0251 */
[----:B------:R-:W-:-:S03]  /*2ee0*/  @P2 IMAD.HI.U32 R13, R205, c[0x0][0x2c8], RZ ;  /* 0x0000b200cd0d2a27 */ /* 0x000fc600078e00ff */
[----:B------:R-:W-:Y:S01]  /*2ef0*/  HMMA.16816.F32 R64, R8, R42, R64 ;  /* 0x0000002a0840723c */ /* 0x000fe20000001840 */
[----:B------:R-:W-:Y:S01]  /*2f00*/  IMAD.MOV.U32 R0, RZ, RZ, R205 ;  /* 0x000000ffff007224 */ /* 0x000fe200078e00cd */
[----:B------:R-:W-:-:S05]  /*2f10*/  @P2 SHF.R.U32.HI R0, RZ, c[0x0][0x2cc], R13 ;  /* 0x0000b300ff002a19 */ /* 0x000fca000001160d */
[----:B------:R-:W1:Y:S01]  /*2f20*/  SHFL.IDX PT, R13, R0, RZ, 0x1c1f ;  /* 0x001c1fff000d7589 */ /* 0x000e6200000e0000 */
[C---:B----4-:R-:W-:Y:S08]  /*2f30*/  HMMA.16816.F32 R60, R8.reuse, R36, R60 ;  /* 0x00000024083c723c */ /* 0x050ff0000000183c */
[----:B------:R-:W-:Y:S07]  /*2f40*/  HMMA.16816.F32 R56, R8, R38, R56 ;  /* 0x000000260838723c */ /* 0x000fee0000001838 */
[----:B------:R-:W-:-:S04]  /*2f50*/  IADD3 R9, R195, 0x1, -R6 ;  /* 0x00000001c3097810 */ /* 0x000fc80007ffe806 */
[----:B------:R-:W-:-:S04]  /*2f60*/  IADD3 R8, -R204, R9, -R214 ;  /* 0x00000009cc087210 */ /* 0x000fc80007ffe9d6 */
[C---:B------:R-:W-:Y:S02]  /*2f70*/  IADD3 R10, R8.reuse, c[0x0][0x328], RZ ;  /* 0x0000ca00080a7a10 */ /* 0x040fe40007ffe0ff */
[----:B------:R-:W-:-:S03]  /*2f80*/  IADD3 R8, R8, UR6, RZ ;  /* 0x0000000608087c10 */ /* 0x000fc6000fffe0ff */
[--C-:B-1----:R-:W-:Y:S02]  /*2f90*/  IMAD.IADD R9, R10, 0x1, R13.reuse ;  /* 0x000000010a097824 */ /* 0x102fe400078e020d */
[----:B------:R-:W-:-:S03]  /*2fa0*/  IMAD.IADD R12, R8, 0x1, R13 ;  /* 0x00000001080c7824 */ /* 0x000fc600078e020d */
[----:B------:R-:W-:Y:S01]  /*2fb0*/  IMNMX R14, R9, R2, PT ;  /* 0x00000002090e7217 */ /* 0x000fe20003800200 */
[----:B------:R-:W-:Y:S05]  /*2fc0*/  @!P3 BRA `(.L_x_2153) ;  /* 0x000001500000b947 */ /* 0x000fea0003800000 */
[----:B------:R-:W-:Y:S01]  /*2fd0*/  IADD3 R13, -R204, R195, R13 ;  /* 0x000000c3cc0d7210 */ /* 0x000fe20007ffe10d */
        /* <DEDUP_REMOVED lines=10> */
.L_x_2155:
[----:B------:R-:W-:-:S04]  /*3080*/  MOV R9, c[0x0][0x32c] ;  /* 0x0000cb0000097a02 */ /* 0x000fc80000000f00 */
[----:B------:R-:W-:-:S13]  /*3090*/  ISETP.NE.AND P0, PT, R9, 0x1, PT ;  /* 0x000000010900780c */ /* 0x000fda0003f05270 */
[----:B------:R-:W-:-:S05]  /*30a0*/  @P0 IMAD.HI.U32 R9, R13, c[0x0][0x330], RZ ;  /* 0x0000cc000d090a27 */ /* 0x000fca00078e00ff */
[----:B------:R-:W-:Y:S02]  /*30b0*/  @P0 SHF.R.U32.HI R13, RZ, c[0x0][0x334], R9 ;  /* 0x0000cd00ff0d0a19 */ /* 0x000fe40000011609 */
.L_x_2156:
[----:B------:R-:W-:Y:S05]  /*30c0*/  BSYNC B0 ;  /* 0x0000000000007941 */ /* 0x000fea0003800000 */
.L_x_2154:
[----:B------:R-:W-:-:S04]  /*30d0*/  IMAD R11, R13, c[0x0][0x32c], -R6 ;  /* 0x0000cb000d0b7a24 */ /* 0x000fc800078e0a06 */
[----:B------:R-:W-:-:S05]  /*30e0*/  IMAD.IADD R11, R11, 0x1, -R214 ;  /* 0x000000010b0b7824 */ /* 0x000fca00078e0ad6 */
[----:B------:R-:W-:Y:S02]  /*30f0*/  IADD3 R9, R11, c[0x0][0x32c], RZ ;  /* 0x0000cb000b097a10 */ /* 0x000fe40007ffe0ff */
[----:B------:R-:W-:Y:S02]  /*3100*/  IMNMX R12, R12, R11, !PT ;  /* 0x0000000b0c0c7217 */ /* 0x000fe40007800200 */
[----:B------:R-:W-:Y:S02]  /*3110*/  IMNMX R14, R14, R9, PT ;  /* 0x000000090e0e7217 */ /* 0x000fe40003800200 */
.L_x_2153:
[----:B------:R-:W-:-:S04]  /*3120*/  ISETP.GT.AND P1, PT, R133, RZ, PT ;  /* 0x000000ff8500720c */ /* 0x000fc80003f24270 */
[----:B------:R-:W-:-:S04]  /*3130*/  ISETP.GT.AND P0, PT, R12, RZ, P1 ;  /* 0x000000ff0c00720c */ /* 0x000fc80000f04270 */
        /* <DEDUP_REMOVED lines=30> */
[----:B------:R-:W1:Y:S03]  /*3320*/  SHFL.IDX PT, R17, R0, 0x1, 0x1c1f ;  /* 0x003c1f0000117f89 */ /* 0x000e6600000e0000 */
[----:B------:R-:W-:-:S04]  /*3330*/  ISETP.LT.OR P0, PT, R14, 0x29, P0 ;  /* 0x000000290e00780c */ /* 0x000fc80000701670 */
[----:B------:R-:W-:Y:S02]  /*3340*/  FSEL R171, R64, -INF , !P0 ;  /* 0xff80000040ab7808 */ /* 0x000fe40004000000 */
[----:B------:R-:W-:-:S04]  /*3350*/  ISETP.GT.AND P0, PT, R12, 0x29, P1 ;  /* 0x000000290c00780c */ /* 0x000fc80000f04270 */
[----:B------:R-:W-:-:S04]  /*3360*/  ISETP.LT.OR P0, PT, R14, 0x2a, P0 ;  /* 0x0000002a0e00780c */ /* 0x000fc80000701670 */
[----:B------:R-:W-:Y:S02]  /*3370*/  FSEL R167, R65, -INF , !P0 ;  /* 0xff80000041a77808 */ /* 0x000fe40004000000 */
[----:B------:R-:W-:-:S04]  /*3380*/  ISETP.GT.AND P0, PT, R12, 0x30, P1 ;  /* 0x000000300c00780c */ /* 0x000fc80000f04270 */
[----:B------:R-:W-:Y:S01]  /*3390*/  ISETP.LT.OR P0, PT, R14, 0x31, P0 ;  /* 0x000000310e00780c */ /* 0x000fe20000701670 */
[----:B-1----:R-:W-:-:S03]  /*33a0*/  IMAD.IADD R15, R10, 0x1, R17 ;  /* 0x000000010a0f7824 */ /* 0x002fc600078e0211 */
[----:B------:R-:W-:Y:S02]  /*33b0*/  FSEL R177, R60, -INF , !P0 ;  /* 0xff8000003cb17808 */ /* 0x000fe40004000000 */
[----:B------:R-:W-:Y:S02]  /*33c0*/  ISETP.GT.AND P0, PT, R12, 0x31, P1 ;  /* 0x000000310c00780c */ /* 0x000fe40000f04270 */
[----:B------:R-:W-:Y:S01]  /*33d0*/  IMNMX R2, R15, R2, PT ;  /* 0x000000020f027217 */ /* 0x000fe20003800200 */
[----:B------:R-:W-:Y:S01]  /*33e0*/  IMAD.IADD R15, R8, 0x1, R17 ;  /* 0x00000001080f7824 */ /* 0x000fe200078e0211 */
[----:B------:R-:W-:-:S04]  /*33f0*/  ISETP.LT.OR P0, PT, R14, 0x32, P0 ;  /* 0x000000320e00780c */ /* 0x000fc80000701670 */
[----:B------:R-:W-:Y:S02]  /*3400*/  FSEL R175, R61, -INF , !P0 ;  /* 0xff8000003daf7808 */ /* 0x000fe40004000000 */
[----:B------:R-:W-:-:S04]  /*3410*/  ISETP.GT.AND P0, PT, R12, 0x38, P1 ;  /* 0x000000380c00780c */ /* 0x000fc80000f04270 */
[----:B------:R-:W-:-:S04]  /*3420*/  ISETP.LT.OR P0, PT, R14, 0x39, P0 ;  /* 0x000000390e00780c */ /* 0x000fc80000701670 */
[----:B------:R-:W-:Y:S02]  /*3430*/  FSEL R143, R56, -INF , !P0 ;  /* 0xff800000388f7808 */ /* 0x000fe40004000000 */
[----:B------:R-:W-:-:S04]  /*3440*/  ISETP.GT.AND P0, PT, R12, 0x39, P1 ;  /* 0x000000390c00780c */ /* 0x000fc80000f04270 */
[----:B------:R-:W-:-:S04]  /*3450*/  ISETP.LT.OR P0, PT, R14, 0x3a, P0 ;  /* 0x0000003a0e00780c */ /* 0x000fc80000701670 */
[----:B------:R-:W-:Y:S01]  /*3460*/  FSEL R141, R57, -INF , !P0 ;  /* 0xff800000398d7808 */ /* 0x000fe20004000000 */
        /* <DEDUP_REMOVED lines=12> */
.L_x_2159:
[----:B------:R-:W-:-:S04]  /*3530*/  MOV R0, c[0x0][0x32c] ;  /* 0x0000cb0000007a02 */ /* 0x000fc80000000f00 */
[----:B------:R-:W-:-:S13]  /*3540*/  ISETP.NE.AND P0, PT, R0, 0x1, PT ;  /* 0x000000010000780c */ /* 0x000fda0003f05270 */
[----:B------:R-:W-:-:S05]  /*3550*/  @P0 IMAD.HI.U32 R0, R17, c[0x0][0x330], RZ ;  /* 0x0000cc0011000a27 */ /* 0x000fca00078e00ff */
[----:B------:R-:W-:Y:S02]  /*3560*/  @P0 SHF.R.U32.HI R17, RZ, c[0x0][0x334], R0 ;  /* 0x0000cd00ff110a19 */ /* 0x000fe40000011600 */
.L_x_2160:
[----:B------:R-:W-:Y:S05]  /*3570*/  BSYNC B0 ;  /* 0x0000000000007941 */ /* 0x000fea0003800000 */
.L_x_2158:
[----:B------:R-:W-:-:S04]  /*3580*/  IMAD R17, R17, c[0x0][0x32c], -R6 ;  /* 0x0000cb0011117a24 */ /* 0x000fc800078e0a06 */
[----:B------:R-:W-:-:S05]  /*3590*/  IMAD.IADD R0, R17, 0x1, -R214 ;  /* 0x0000000111007824 */ /* 0x000fca00078e0ad6 */
[----:B------:R-:W-:Y:S02]  /*35a0*/  IADD3 R17, R0, c[0x0][0x32c], RZ ;  /* 0x0000cb0000117a10 */ /* 0x000fe40007ffe0ff */
[----:B------:R-:W-:Y:S02]  /*35b0*/  IMNMX R15, R15, R0, !PT ;  /* 0x000000000f0f7217 */ /* 0x000fe40007800200 */
[----:B------:R-:W-:Y:S02]  /*35c0*/  IMNMX R2, R2, R17, PT ;  /* 0x0000001102027217 */ /* 0x000fe40003800200 */
.L_x_2157:
[----:B------:R-:W-:Y:S01]  /*35d0*/  ISETP.GT.AND P0, PT, R15, 0x8, P1 ;  /* 0x000000080f00780c */ /* 0x000fe20000f04270 */
[----:B------:R-:W-:-:S04]  /*35e0*/  DEPBAR.LE SB0, 0x2 ;  /* 0x000080800000791a */ /* 0x000fc80000000000 */
[----:B------:R-:W-:Y:S01]  /*35f0*/  BAR.SYNC.DEFER_BLOCKING 0x0 ;  /* 0x0000000000007b1d */ /* 0x000fe20000010000 */
[----:B------:R-:W-:Y:S01]  /*3600*/  ISETP.LT.OR P0, PT, R2, 0x9, P0 ;  /* 0x000000090200780c */ /* 0x000fe20000701670 */
[----:B------:R-:W-:Y:S01]  /*3610*/  IMAD.SHL.U32 R185, R4, 0x2, RZ ;  /* 0x0000000204b97824 */ /* 0x000fe200078e00ff */
[----:B------:R-:W-:Y:S02]  /*3620*/  IADD3 R0, R133, -0x3, RZ ;  /* 0xfffffffd85007810 */ /* 0x000fe40007ffe0ff */
[----:B------:R-:W-:Y:S01]  /*3630*/  FSEL R30, R30, -INF , !P0 ;  /* 0xff8000001e1e7808 */ /* 0x000fe20004000000 */
        /* <DEDUP_REMOVED lines=8> */
[----:B------:R-:W-:-:S04]  /*36c0*/  ISETP.GT.AND P0, PT, R15, 0x10, P1 ;  /* 0x000000100f00780c */ /* 0x000fc80000f04270 */
[----:B------:R-:W-:Y:S01]  /*36d0*/  ISETP.LT.OR P0, PT, R2, 0x11, P0 ;  /* 0x000000110200780c */ /* 0x000fe20000701670 */
[----:B------:R-:W-:Y:S03]  /*36e0*/  LDSM.16.MT88.4 R40, [R185+0x2100] ;  /* 0x00210000b928783b */ /* 0x000fe60000004200 */
[----:B------:R-:W-:Y:S02]  /*36f0*/  FSEL R26, R26, -INF , !P0 ;  /* 0xff8000001a1a7808 */ /* 0x000fe40004000000 */
[----:B------:R-:W-:Y:S01]  /*3700*/  ISETP.GT.AND P0, PT, R15, 0x11, P1 ;  /* 0x000000110f00780c */ /* 0x000fe20000f04270 */
[----:B------:R-:W-:Y:S03]  /*3710*/  LDSM.16.MT88.4 R124, [R185+0x100] ;  /* 0x00010000b97c783b */ /* 0x000fe60000004200 */
[----:B------:R-:W-:Y:S01]  /*3720*/  ISETP.LT.OR P0, PT, R2, 0x12, P0 ;  /* 0x000000120200780c */ /* 0x000fe20000701670 */
[----:B------:R-:W-:Y:S03]  /*3730*/  LDSM.16.MT88.4 R104, [R172+0x100] ;  /* 0x00010000ac68783b */ /* 0x000fe60000004200 */
[----:B------:R-:W-:Y:S01]  /*3740*/  FSEL R12, R27, -INF , !P0 ;  /* 0xff8000001b0c7808 */ /* 0x000fe20004000000 */
[----:B------:R-:W-:Y:S01]  /*3750*/  LDSM.16.MT88.4 R112, [R184+0x100] ;  /* 0x00010000b870783b */ /* 0x000fe20000004200 */
[----:B------:R-:W-:-:S03]  /*3760*/  ISETP.GT.AND P0, PT, R15, 0x18, P1 ;  /* 0x000000180f00780c */ /* 0x000fc60000f04270 */
[----:B------:R-:W-:Y:S01]  /*3770*/  LDSM.16.MT88.4 R120, [R3+0x100] ;  /* 0x000100000378783b */ /* 0x000fe20000004200 */
[----:B------:R-:W-:-:S03]  /*3780*/  ISETP.LT.OR P0, PT, R2, 0x19, P0 ;  /* 0x000000190200780c */ /* 0x000fc60000701670 */
[----:B------:R-:W-:Y:S01]  /*3790*/  LDSM.16.MT88.4 R48, [R172+0x2100] ;  /* 0x00210000ac30783b */ /* 0x000fe20000004200 */
        /* <DEDUP_REMOVED lines=21> */
[----:B------:R-:W-:Y:S03]  /*38f0*/  LDSM.16.MT88.4 R64, [R163+0x2100] ;  /* 0x00210000a340783b */ /* 0x000fe60000004200 */
        /* <DEDUP_REMOVED lines=17> */
[----:B------:R-:W-:Y:S01]  /*3a10*/  ISETP.GE.AND P0, PT, R0, R194, PT ;  /* 0x000000c20000720c */ /* 0x000fe20003f06270 */
[----:B------:R-:W-:-:S12]  /*3a20*/  LDSM.16.MT88.4 R56, [R184+0x2100] ;  /* 0x00210000b838783b */ /* 0x000fd80000004200 */
[----:B------:R-:W-:Y:S01]  /*3a30*/  @P0 SHF.R.S32.HI R2, RZ, 0x1f, R0 ;  /* 0x0000001fff020819 */ /* 0x000fe20000011400 */
[----:B------:R-:W-:Y:S02]  /*3a40*/  @P0 IMAD R5, R5, R0, RZ ;  /* 0x0000000005050224 */ /* 0x000fe400078e02ff */
[----:B------:R-:W-:-:S04]  /*3a50*/  @P0 IMAD.WIDE.U32 R16, R0, R7, R212 ;  /* 0x0000000700100225 */ /* 0x000fc800078e00d4 */
[----:B------:R-:W-:Y:S01]  /*3a60*/  @P0 IMAD R0, R2, R7, R5 ;  /* 0x0000000702000224 */ /* 0x000fe200078e0205 */
[----:B------:R-:W-:Y:S02]  /*3a70*/  @P0 LEA R148, P1, R16, c[0x0][0x1c8], 0x1 ;  /* 0x0000720010940a11 */ /* 0x000fe400078208ff */
[----:B------:R-:W-:Y:S01]  /*3a80*/  FMNMX.FTZ R5, R34, R14, !PT ;  /* 0x0000000e22057209 */ /* 0x000fe20007810000 */
[----:B------:R-:W-:-:S03]  /*3a90*/  @P0 IMAD.IADD R0, R17, 0x1, R0 ;  /* 0x0000000111000824 */ /* 0x000fc600078e0200 */
[----:B------:R-:W-:Y:S02]  /*3aa0*/  FMNMX.FTZ R5, R30, R5, !PT ;  /* 0x000000051e057209 */ /* 0x000fe40007810000 */
[----:B------:R-:W-:Y:S02]  /*3ab0*/  @P0 LEA.HI.X R149, R16, c[0x0][0x1cc], R0, 0x1, P1 ;  /* 0x0000730010950a11 */ /* 0x000fe400008f0c00 */
[----:B------:R-:W-:Y:S02]  /*3ac0*/  FMNMX.FTZ R0, R32, R33, !PT ;  /* 0x0000002120007209 */ /* 0x000fe40007810000 */
[----:B------:R-:W-:Y:S02]  /*3ad0*/  FMNMX.FTZ R5, R6, R5, !PT ;  /* 0x0000000506057209 */ /* 0x000fe40007810000 */
[----:B------:R-:W-:Y:S02]  /*3ae0*/  FMNMX.FTZ R0, R13, R0, !PT ;  /* 0x000000000d007209 */ /* 0x000fe40007810000 */
[----:B------:R-:W-:-:S02]  /*3af0*/  FMNMX.FTZ R5, R26, R5, !PT ;  /* 0x000000051a057209 */ /* 0x000fc40007810000 */
[----:B------:R-:W-:Y:S02]  /*3b00*/  FMNMX.FTZ R0, R29, R0, !PT ;  /* 0x000000001d007209 */ /* 0x000fe40007810000 */
[----:B------:R-:W-:Y:S02]  /*3b10*/  FMNMX.FTZ R5, R12, R5, !PT ;  /* 0x000000050c057209 */ /* 0x000fe40007810000 */
        /* <DEDUP_REMOVED lines=21> */
[----:B------:R-:W-:Y:S01]  /*3c70*/  @P0 LEA R146, P1, R201, R148, 0x1 ;  /* 0x00000094c9920211 */ /* 0x000fe200078208ff */
[----:B------:R-:W1:Y:S01]  /*3c80*/  SHFL.BFLY PT, R5, R16, 0x2, 0x1f ;  /* 0x0c401f0010057f89 */ /* 0x000e6200000e0000 */
[----:B------:R-:W-:-:S02]  /*3c90*/  FMNMX.FTZ R0, R141, R0, !PT ;  /* 0x000000008d007209 */ /* 0x000fc40007810000 */
[----:B------:R-:W-:-:S03]  /*3ca0*/  @P0 LEA.HI.X R147, R201, R149, R200, 0x1, P1 ;  /* 0x00000095c9930211 */ /* 0x000fc600008f0cc8 */
[----:B------:R-:W2:Y:S01]  /*3cb0*/  SHFL.BFLY PT, R7, R0, 0x2, 0x1f ;  /* 0x0c401f0000077f89 */ /* 0x000ea200000e0000 */
[----:B-1----:R-:W-:-:S03]  /*3cc0*/  FMNMX.FTZ R5, R16, R5, !PT ;  /* 0x0000000510057209 */ /* 0x002fc60007810000 */
[----:B------:R-:W-:Y:S01]  /*3cd0*/  LDSM.16.MT88.4 R16, [R184+0x2900] ;  /* 0x00290000b810783b */ /* 0x000fe20000004200 */
[----:B--2---:R-:W-:-:S03]  /*3ce0*/  FMNMX.FTZ R7, R0, R7, !PT ;  /* 0x0000000700077209 */ /* 0x004fc60007810000 */
[----:B------:R-:W1:Y:S04]  /*3cf0*/  SHFL.BFLY PT, R0, R5, 0x1, 0x1f ;  /* 0x0c201f0005007f89 */ /* 0x000e6800000e0000 */
[----:B------:R-:W2:Y:S01]  /*3d00*/  SHFL.BFLY PT, R2, R7, 0x1, 0x1f ;  /* 0x0c201f0007027f89 */ /* 0x000ea200000e0000 */
[----:B-1----:R-:W-:Y:S02]  /*3d10*/  FMNMX.FTZ R0, R5, R0, !PT ;  /* 0x0000000005007209 */ /* 0x002fe40007810000 */
[----:B--2---:R-:W-:-:S03]  /*3d20*/  FMNMX.FTZ R2, R7, R2, !PT ;  /* 0x0000000207027209 */ /* 0x004fc60007810000 */
[----:B------:R-:W-:Y:S01]  /*3d30*/  FMUL.FTZ R169, R0, c[0x0][0x2d0] ;  /* 0x0000b40000a97a20 */ /* 0x000fe20000410000 */
[C---:B------:R-:W-:Y:S01]  /*3d40*/  FSETP.NEU.FTZ.AND P1, PT, R2.reuse, -INF , PT ;  /* 0xff8000000200780b */ /* 0x040fe20003f3d000 */
[----:B------:R-:W-:-:S05]  /*3d50*/  FMUL.FTZ R180, R2, c[0x0][0x2d0] ;  /* 0x0000b40002b47a20 */ /* 0x000fca0000410000 */
[----:B------:R-:W-:Y:S02]  /*3d60*/  FSEL R180, R180, RZ, P1 ;  /* 0x000000ffb4b47208 */ /* 0x000fe40000800000 */
[----:B------:R-:W-:-:S03]  /*3d70*/  FSETP.NEU.FTZ.AND P1, PT, R0, -INF , PT ;  /* 0xff8000000000780b */ /* 0x000fc60003f3d000 */
[--C-:B------:R-:W-:Y:S01]  /*3d80*/  FFMA.FTZ R160, R32, c[0x0][0x2d0], -R180.reuse ;  /* 0x0000b40020a07a23 */ /* 0x100fe200000108b4 */
[----:B------:R-:W-:Y:S01]  /*3d90*/  FSEL R169, R169, RZ, P1 ;  /* 0x000000ffa9a97208 */ /* 0x000fe20000800000 */
[--C-:B------:R-:W-:Y:S02]  /*3da0*/  FFMA.FTZ R159, R33, c[0x0][0x2d0], -R180.reuse ;  /* 0x0000b400219f7a23 */ /* 0x100fe400000108b4 */
[--C-:B------:R-:W-:Y:S02]  /*3db0*/  FFMA.FTZ R157, R13, c[0x0][0x2d0], -R180.reuse ;  /* 0x0000b4000d9d7a23 */ /* 0x100fe400000108b4 */
[----:B------:R-:W-:Y:S01]  /*3dc0*/  FFMA.FTZ R154, R29, c[0x0][0x2d0], -R180 ;  /* 0x0000b4001d9a7a23 */ /* 0x000fe200000108b4 */
[----:B------:R-:W-:Y:S01]  /*3dd0*/  MUFU.EX2 R160, R160 ;  /* 0x000000a000a07308 */ /* 0x000fe20000000800 */
[--C-:B------:R-:W-:Y:S02]  /*3de0*/  FFMA.FTZ R162, R34, c[0x0][0x2d0], -R169.reuse ;  /* 0x0000b40022a27a23 */ /* 0x100fe400000108a9 */
[--C-:B------:R-:W-:Y:S01]  /*3df0*/  FFMA.FTZ R161, R14, c[0x0][0x2d0], -R169.reuse ;  /* 0x0000b4000ea17a23 */ /* 0x100fe200000108a9 */
[----:B------:R-:W-:Y:S01]  /*3e00*/  LDSM.16.MT88.4 R32, [R184+0x900] ;  /* 0x00090000b820783b */ /* 0x000fe20000004200 */
[----:B------:R-:W-:-:S02]  /*3e10*/  FFMA.FTZ R164, R30, c[0x0][0x2d0], -R169 ;  /* 0x0000b4001ea47a23 */ /* 0x000fc400000108a9 */
[--C-:B------:R-:W-:Y:S01]  /*3e20*/  FFMA.FTZ R155, R6, c[0x0][0x2d0], -R169.reuse ;  /* 0x0000b400069b7a23 */ /* 0x100fe200000108a9 */
[----:B------:R-:W1:Y:S01]  /*3e30*/  MUFU.EX2 R159, R159 ;  /* 0x0000009f009f7308 */ /* 0x000e620000000800 */
[----:B------:R2:W3:Y:S01]  /*3e40*/  LDSM.16.MT88.4 R4, [R3+0x4100] ;  /* 0x004100000304783b */ /* 0x0004e20000004200 */
[--C-:B------:R-:W-:Y:S02]  /*3e50*/  FFMA.FTZ R158, R11, c[0x0][0x2d0], -R180.reuse ;  /* 0x0000b4000b9e7a23 */ /* 0x100fe400000108b4 */
[--C-:B------:R-:W-:Y:S01]  /*3e60*/  FFMA.FTZ R152, R9, c[0x0][0x2d0], -R180.reuse ;  /* 0x0000b40009987a23 */ /* 0x100fe200000108b4 */
[----:B------:R-:W-:Y:S01]  /*3e70*/  LDSM.16.MT88.4 R28, [R163+0x900] ;  /* 0x00090000a31c783b */ /* 0x000fe20000004200 */
[----:B------:R-:W-:Y:S02]  /*3e80*/  FFMA.FTZ R150, R10, c[0x0][0x2d0], -R169 ;  /* 0x0000b4000a967a23 */ /* 0x000fe400000108a9 */
[----:B------:R-:W-:Y:S01]  /*3e90*/  MUFU.EX2 R157, R157 ;  /* 0x0000009d009d7308 */ /* 0x000fe20000000800 */
[----:B------:R-:W-:-:S02]  /*3ea0*/  FFMA.FTZ R153, R25, c[0x0][0x2d0], -R180 ;  /* 0x0000b40019997a23 */ /* 0x000fc400000108b4 */
[--C-:B------:R-:W-:Y:S02]  /*3eb0*/  FFMA.FTZ R145, R21, c[0x0][0x2d0], -R180.reuse ;  /* 0x0000b40015917a23 */ /* 0x100fe400000108b4 */
[--C-:B------:R-:W-:Y:S01]  /*3ec0*/  FFMA.FTZ R156, R26, c[0x0][0x2d0], -R169.reuse ;  /* 0x0000b4001a9c7a23 */ /* 0x100fe200000108a9 */
[----:B------:R-:W-:Y:S01]  /*3ed0*/  LDSM.16.MT88.4 R20, [R185+0x900] ;  /* 0x00090000b914783b */ /* 0x000fe20000004200 */
[--C-:B------:R-:W-:Y:S01]  /*3ee0*/  FFMA.FTZ R151, R12, c[0x0][0x2d0], -R169.reuse ;  /* 0x0000b4000c977a23 */ /* 0x100fe200000108a9 */
[----:B------:R-:W4:Y:S01]  /*3ef0*/  MUFU.EX2 R154, R154 ;  /* 0x0000009a009a7308 */ /* 0x000f220000000800 */
[----:B-1----:R-:W-:Y:S01]  /*3f00*/  F2FP.PACK_AB R96, R159, R160 ;  /* 0x000000a09f60723e */ /* 0x002fe200000000ff */
[----:B------:R-:W-:Y:S01]  /*3f10*/  LDSM.16.MT88.4 R12, [R163+0x2900] ;  /* 0x00290000a30c783b */ /* 0x000fe20000004200 */
[--C-:B------:R-:W-:Y:S02]  /*3f20*/  FFMA.FTZ R168, R173, c[0x0][0x2d0], -R180.reuse ;  /* 0x0000b400ada87a23 */ /* 0x100fe400000108b4 */
[--C-:B------:R-:W-:Y:S01]  /*3f30*/  FFMA.FTZ R166, R171, c[0x0][0x2d0], -R180.reuse ;  /* 0x0000b400aba67a23 */ /* 0x100fe200000108b4 */
[----:B------:R-:W-:Y:S01]  /*3f40*/  LDSM.16.MT88.4 R24, [R172+0x2900] ;  /* 0x00290000ac18783b */ /* 0x000fe20000004200 */
[----:B------:R-:W-:Y:S01]  /*3f50*/  FFMA.FTZ R165, R165, c[0x0][0x2d0], -R180 ;  /* 0x0000b400a5a57a23 */ /* 0x000fe200000108b4 */
[----:B------:R-:W-:Y:S01]  /*3f60*/  MUFU.EX2 R162, R162 ;  /* 0x000000a200a27308 */ /* 0x000fe20000000800 */
[----:B--2---:R-:W-:-:S02]  /*3f70*/  FFMA.FTZ R3, R8, c[0x0][0x2d0], -R169 ;  /* 0x0000b40008037a23 */ /* 0x004fc400000108a9 */
[----:B------:R-:W1:Y:S01]  /*3f80*/  LDSM.16.MT88.4 R8, [R185+0x2900] ;  /* 0x00290000b908783b */ /* 0x000e620000004200 */
[----:B------:R-:W-:Y:S02]  /*3f90*/  FFMA.FTZ R167, R167, c[0x0][0x2d0], -R180 ;  /* 0x0000b400a7a77a23 */ /* 0x000fe400000108b4 */
[--C-:B------:R-:W-:Y:S02]  /*3fa0*/  FFMA.FTZ R171, R216, c[0x0][0x2d0], -R169.reuse ;  /* 0x0000b400d8ab7a23 */ /* 0x100fe400000108a9 */
[----:B------:R-:W2:Y:S01]  /*3fb0*/  MUFU.EX2 R161, R161 ;  /* 0x000000a100a17308 */ /* 0x000ea20000000800 */
[----:B----4-:R-:W-:Y:S01]  /*3fc0*/  F2FP.PACK_AB R98, R154, R157 ;  /* 0x0000009d9a62723e */ /* 0x010fe200000000ff */
[--C-:B------:R-:W-:Y:S02]  /*3fd0*/  FFMA.FTZ R174, R174, c[0x0][0x2d0], -R169.reuse ;  /* 0x0000b400aeae7a23 */ /* 0x100fe400000108a9 */
[--C-:B------:R-:W-:Y:S02]  /*3fe0*/  FFMA.FTZ R173, R182, c[0x0][0x2d0], -R169.reuse ;  /* 0x0000b400b6ad7a23 */ /* 0x100fe400000108a9 */
[----:B------:R-:W-:-:S02]  /*3ff0*/  FFMA.FTZ R178, R178, c[0x0][0x2d0], -R169 ;  /* 0x0000b400b2b27a23 */ /* 0x000fc400000108a9 */
        /* <DEDUP_REMOVED lines=65> */
[C---:B---3--:R-:W-:Y:S07]  /*4410*/  HMMA.16816.F32 R92, R96.reuse, R4, RZ ;  /* 0x00000004605c723c */ /* 0x048fee00000018ff */
        /* <DEDUP_REMOVED lines=8> */
[----:B-----5:R-:W-:Y:S01]  /*44a0*/  F2FP.PACK_AB R7, R3, R150 ;  /* 0x000000960307723e */ /* 0x020fe200000000ff */
        /* <DEDUP_REMOVED lines=152> */
.L_x_2162:
[----:B------:R-:W-:-:S13]  /*4e30*/  ISETP.NE.AND P0, PT, R3, 0x1, PT ;  /* 0x000000010300780c */ /* 0x000fda0003f05270 */
[----:B------:R-:W-:-:S05]  /*4e40*/  @P0 IMAD.HI.U32 R5, R6, c[0x0][0x330], RZ ;  /* 0x0000cc0006050a27 */ /* 0x000fca00078e00ff */
[----:B------:R-:W-:-:S05]  /*4e50*/  @P0 SHF.R.U32.HI R6, RZ, c[0x0][0x334], R5 ;  /* 0x0000cd00ff060a19 */ /* 0x000fca0000011605 */
.L_x_2163:
[----:B------:R-:W-:-:S05]  /*4e60*/  IMAD R3, R6, R3, c[0x0][0x32c] ;  /* 0x0000cb0006037624 */ /* 0x000fca00078e0203 */
[----:B------:R-:W-:-:S04]  /*4e70*/  IMNMX R4, R4, R3, PT ;  /* 0x0000000304047217 */ /* 0x000fc80003800200 */
.L_x_2161:
        /* <DEDUP_REMOVED lines=26> */
.L_x_2173:
[----:B------:R-:W-:Y:S04]  /*5020*/  DEPBAR.LE SB0, 0x2 ;  /* 0x000080800000791a */ /* 0x000fe80000000000 */
[----:B------:R-:W-:Y:S01]  /*5030*/  BAR.SYNC.DEFER_BLOCKING 0x0 ;  /* 0x0000000000007b1d */ /* 0x000fe20000010000 */
[----:B------:R-:W-:Y:S01]  /*5040*/  UIMAD UR4, UR5, 0x6000, URZ ;  /* 0x00006000050478a4 */ /* 0x000fe2000f8e023f */
[----:B------:R-:W-:Y:S02]  /*5050*/  ISETP.GE.AND P0, PT, R194, R219, PT ;  /* 0x000000dbc200720c */ /* 0x000fe40003f06270 */
[----:B------:R-:W-:Y:S02]  /*5060*/  ISETP.NE.AND P2, PT, R197, 0x1, PT ;  /* 0x00000001c500780c */ /* 0x000fe40003f45270 */
[----:B------:R-:W-:Y:S02]  /*5070*/  ISETP.GE.AND P3, PT, R196, 0x1, PT ;  /* 0x00000001c400780c */ /* 0x000fe40003f66270 */
[----:B------:R-:W-:Y:S05]  /*5080*/  IADD3 R135, R190, UR4, RZ ;  /* 0x00000004be877c10 */ /* 0x000fea000fffe0ff */
[--C-:B------:R-:W-:Y:S02]  /*5090*/  IMAD.IADD R133, R191, 0x1, R135.reuse ;  /* 0x00000001bf857824 */ /* 0x100fe400078e0287 */
[----:B------:R-:W-:Y:S01]  /*50a0*/  @!P0 IADD3 R176, R219, -0x1, RZ ;  /* 0xffffffffdbb08810 */ /* 0x000fe20007ffe0ff */
[C---:B------:R-:W-:Y:S01]  /*50b0*/  IMAD.IADD R0, R134.reuse, 0x1, R135 ;  /* 0x0000000186007824 */ /* 0x040fe200078e0287 */
[----:B------:R-:W-:Y:S01]  /*50c0*/  IADD3 R135, R191, R135, R134 ;  /* 0x00000087bf877210 */ /* 0x000fe20007ffe086 */
[----:B------:R-:W-:Y:S01]  /*50d0*/  IMAD.IADD R2, R134, 0x1, R133 ;  /* 0x0000000186027824 */ /* 0x000fe200078e0285 */
[----:B------:R-:W-:Y:S01]  /*50e0*/  @!P0 SHF.R.S32.HI R183, RZ, 0x1f, R176 ;  /* 0x0000001fffb78819 */ /* 0x000fe200000114b0 */
[----:B------:R-:W-:Y:S04]  /*50f0*/  LDSM.16.M88.4 R136, [R192] ;  /* 0x00000000c088783b */ /* 0x000fe80000000200 */
[----:B------:R-:W-:Y:S01]  /*5100*/  @!P0 IMAD R183, R183, c[0x0][0x208], RZ ;  /* 0x00008200b7b78a24 */ /* 0x000fe200078e02ff */
[----:B------:R-:W1:Y:S03]  /*5110*/  LDSM.16.M88.4 R140, [R190+UR4+0xc100] ;  /* 0x00c10004be8c783b */ /* 0x000e660008000200 */
[C---:B------:R-:W-:Y:S02]  /*5120*/  @!P0 IMAD R183, R176.reuse, c[0x0][0x20c], R183 ;  /* 0x00008300b0b78a24 */ /* 0x040fe400078e02b7 */
[----:B------:R-:W-:Y:S01]  /*5130*/  @!P0 IMAD.WIDE.U32 R176, R176, c[0x0][0x208], RZ ;  /* 0x00008200b0b08a25 */ /* 0x000fe200078e00ff */
[----:B------:R-:W2:Y:S03]  /*5140*/  LDSM.16.M88.4 R144, [R190+UR4+0xc900] ;  /* 0x00c90004be90783b */ /* 0x000ea60008000200 */
[----:B------:R-:W-:Y:S02]  /*5150*/  @!P0 IMAD.SHL.U32 R182, R176, 0x40, RZ ;  /* 0x00000040b0b68824 */ /* 0x000fe400078e00ff */
[----:B------:R-:W-:Y:S01]  /*5160*/  @!P0 IMAD.IADD R183, R177, 0x1, R183 ;  /* 0x00000001b1b78824 */ /* 0x000fe200078e02b7 */
[----:B------:R-:W3:Y:S02]  /*5170*/  LDSM.16.M88.4 R148, [R190+UR4+0xd100] ;  /* 0x00d10004be94783b */ /* 0x000ee40008000200 */
[----:B------:R-:W-:Y:S02]  /*5180*/  @!P0 IADD3 R178, P1, R182, R206, RZ ;  /* 0x000000ceb6b28210 */ /* 0x000fe40007f3e0ff */
[----:B------:R-:W-:Y:S01]  /*5190*/  @!P0 SHF.L.U64.HI R183, R176, 0x6, R183 ;  /* 0x00000006b0b78819 */ /* 0x000fe200000102b7 */
[----:B------:R-:W4:Y:S04]  /*51a0*/  LDSM.16.M88.4 R152, [R190+UR4+0xd900] ;  /* 0x00d90004be98783b */ /* 0x000f280008000200 */
[C---:B------:R-:W-:Y:S01]  /*51b0*/  @!P0 IMAD.X R177, R183.reuse, 0x1, R211, P1 ;  /* 0x00000001b7b18824 */ /* 0x040fe200008e06d3 */
[C---:B------:R-:W-:Y:S01]  /*51c0*/  @!P0 LEA R176, P1, R178.reuse, c[0x0][0x1f8], 0x1 ;  /* 0x00007e00b2b08a11 */ /* 0x040fe200078208ff */
[----:B------:R-:W-:Y:S03]  /*51d0*/  LDSM.16.M88.4 R156, [R133+0xd100] ;  /* 0x00d10000859c783b */ /* 0x000fe60000000200 */
[----:B------:R-:W-:Y:S02]  /*51e0*/  @!P0 LEA.HI.X R177, R178, c[0x0][0x1fc], R177, 0x1, P1 ;  /* 0x00007f00b2b18a11 */ /* 0x000fe400008f0cb1 */
[----:B------:R-:W-:Y:S01]  /*51f0*/  LDSM.16.M88.4 R160, [R133+0xd900] ;  /* 0x00d9000085a0783b */ /* 0x000fe20000000200 */
[C---:B------:R-:W-:Y:S05]  /*5200*/  @!P0 IADD3 R179, P1, R182.reuse, R229, RZ ;  /* 0x000000e5b6b38210 */ /* 0x040fea0007f3e0ff */
[----:B------:R-:W-:Y:S01]  /*5210*/  @!P0 IMAD.X R180, R183, 0x1, R228, P1 ;  /* 0x00000001b7b48824 */ /* 0x000fe200008e06e4 */
[C---:B------:R-:W-:Y:S04]  /*5220*/  @!P0 LEA R178, P1, R179.reuse, c[0x0][0x1f8], 0x1 ;  /* 0x00007e00b3b28a11 */ /* 0x040fe800078208ff */
[----:B------:R-:W-:Y:S02]  /*5230*/  @!P0 LEA.HI.X R179, R179, c[0x0][0x1fc], R180, 0x1, P1 ;  /* 0x00007f00b3b38a11 */ /* 0x000fe400008f0cb4 */
[----:B------:R-:W-:Y:S01]  /*5240*/  @!P0 IADD3 R181, P1, R182, R227, RZ ;  /* 0x000000e3b6b58210 */ /* 0x000fe20007f3e0ff */
[C---:B-1----:R-:W-:Y:S04]  /*5250*/  HMMA.16816.F32 R4, R136.reuse, R140, RZ ;  /* 0x0000008c8804723c */ /* 0x042fe800000018ff */
[----:B------:R-:W-:Y:S01]  /*5260*/  @!P0 IMAD.X R232, R183, 0x1, R226, P1 ;  /* 0x00000001b7e88824 */ /* 0x000fe200008e06e2 */
[C---:B------:R-:W-:Y:S03]  /*5270*/  @!P0 LEA R180, P1, R181.reuse, c[0x0][0x1f8], 0x1 ;  /* 0x00007e00b5b48a11 */ /* 0x040fe600078208ff */
[C---:B------:R-:W-:Y:S01]  /*5280*/  HMMA.16816.F32 R8, R136.reuse, R142, RZ ;  /* 0x0000008e8808723c */ /* 0x040fe200000018ff */
[----:B------:R-:W-:Y:S03]  /*5290*/  LDSM.16.M88.4 R140, [R188] ;  /* 0x00000000bc8c783b */ /* 0x000fe60000000200 */
[----:B------:R-:W-:Y:S02]  /*52a0*/  @!P0 LEA.HI.X R181, R181, c[0x0][0x1fc], R232, 0x1, P1 ;  /* 0x00007f00b5b58a11 */ /* 0x000fe400008f0ce8 */
[----:B------:R-:W-:Y:S02]  /*52b0*/  @!P0 IADD3 R182, P1, R199, R182, RZ ;  /* 0x000000b6c7b68210 */ /* 0x000fe40007f3e0ff */
[C---:B--2---:R-:W-:Y:S04]  /*52c0*/  HMMA.16816.F32 R12, R136.reuse, R144, RZ ;  /* 0x00000090880c723c */ /* 0x044fe800000018ff */
[----:B------:R-:W-:Y:S01]  /*52d0*/  @!P0 IMAD.X R183, R198, 0x1, R183, P1 ;  /* 0x00000001c6b78824 */ /* 0x000fe200008e06b7 */
[C---:B------:R-:W-:Y:S03]  /*52e0*/  @!P0 IADD3 R231, P1, R182.reuse, R206, RZ ;  /* 0x000000ceb6e78210 */ /* 0x040fe60007f3e0ff */
[C---:B------:R-:W-:Y:S01]  /*52f0*/  HMMA.16816.F32 R16, R136.reuse, R146, RZ ;  /* 0x000000928810723c */ /* 0x040fe200000018ff */
[----:B------:R-:W1:Y:S03]  /*5300*/  LDSM.16.M88.4 R144, [R133+0xc100] ;  /* 0x00c100008590783b */ /* 0x000e660000000200 */
[----:B------:R-:W-:Y:S01]  /*5310*/  @!P0 IMAD.X R234, R183, 0x1, R211, P1 ;  /* 0x00000001b7ea8824 */ /* 0x000fe200008e06d3 */
[C---:B------:R-:W-:Y:S03]  /*5320*/  @!P0 LEA R232, P1, R231.reuse, c[0x0][0x1f8], 0x1 ;  /* 0x00007e00e7e88a11 */ /* 0x040fe600078208ff */
[C---:B---3--:R-:W-:Y:S01]  /*5330*/  HMMA.16816.F32 R20, R136.reuse, R148, RZ ;  /* 0x000000948814723c */ /* 0x048fe200000018ff */
[----:B------:R-:W-:Y:S03]  /*5340*/  @!P0 LEA.HI.X R233, R231, c[0x0][0x1fc], R234, 0x1, P1 ;  /* 0x00007f00e7e98a11 */ /* 0x000fe600008f0cea */
[C---:B------:R-:W-:Y:S04]  /*5350*/  @!P0 IADD3 R231, P1, R182.reuse, R229, RZ ;  /* 0x000000e5b6e78210 */ /* 0x040fe80007f3e0ff */
[C---:B------:R-:W-:Y:S01]  /*5360*/  HMMA.16816.F32 R24, R136.reuse, R150, RZ ;  /* 0x000000968818723c */ /* 0x040fe200000018ff */
[----:B------:R-:W2:Y:S03]  /*5370*/  LDSM.16.M88.4 R148, [R133+0xc900] ;  /* 0x00c900008594783b */ /* 0x000ea60000000200 */
[----:B------:R-:W-:Y:S01]  /*5380*/  @!P0 IMAD.X R236, R183, 0x1, R228, P1 ;  /* 0x00000001b7ec8824 */ /* 0x000fe200008e06e4 */
[C---:B------:R-:W-:Y:S03]  /*5390*/  @!P0 LEA R234, P1, R231.reuse, c[0x0][0x1f8], 0x1 ;  /* 0x00007e00e7ea8a11 */ /* 0x040fe600078208ff */
[C---:B----4-:R-:W-:Y:S01]  /*53a0*/  HMMA.16816.F32 R28, R136.reuse, R152, RZ ;  /* 0x00000098881c723c */ /* 0x050fe200000018ff */
[----:B------:R-:W-:Y:S03]  /*53b0*/  @!P0 LEA.HI.X R235, R231, c[0x0][0x1fc], R236, 0x1, P1 ;  /* 0x00007f00e7eb8a11 */ /* 0x000fe600008f0cec */
[----:B------:R-:W-:Y:S04]  /*53c0*/  @!P0 IADD3 R182, P1, R182, R227, RZ ;  /* 0x000000e3b6b68210 */ /* 0x000fe80007f3e0ff */
[----:B------:R-:W-:Y:S01]  /*53d0*/  HMMA.16816.F32 R32, R136, R154, RZ ;  /* 0x0000009a8820723c */ /* 0x000fe200000018ff */
[----:B------:R-:W-:Y:S03]  /*53e0*/  @!P0 IMAD.X R231, R183, 0x1, R226, P1 ;  /* 0x00000001b7e78824 */ /* 0x000fe600008e06e2 */
[----:B------:R-:W-:Y:S01]  /*53f0*/  @!P0 IMAD R183, R216, 0x6000, R215 ;  /* 0x00006000d8b78824 */ /* 0x000fe200078e02d7 */
[C---:B------:R-:W-:Y:S03]  /*5400*/  @!P0 LEA R236, P1, R182.reuse, c[0x0][0x1f8], 0x1 ;  /* 0x00007e00b6ec8a11 */ /* 0x040fe600078208ff */
[C---:B-1----:R-:W-:Y:S01]  /*5410*/  HMMA.16816.F32 R4, R140.reuse, R144, R4 ;  /* 0x000000908c04723c */ /* 0x042fe20000001804 */
[----:B------:R-:W-:Y:S01]  /*5420*/  @!PT LDS RZ, [RZ] ;  /* 0x00000000fffff984 */ /* 0x000fe20000000800 */
[----:B------:R-:W-:Y:S01]  /*5430*/  @!PT LDS RZ, [RZ] ;  /* 0x00000000fffff984 */ /* 0x000fe20000000800 */
[----:B------:R-:W-:Y:S01]  /*5440*/  @!PT LDS RZ, [RZ] ;  /* 0x00000000fffff984 */ /* 0x000fe20000000800 */
[----:B------:R1:W-:Y:S04]  /*5450*/  @!P0 LDGSTS.E.BYPASS.LTC128B.128 [R183], [R176.64], !P5 ;  /* 0x00000000b0b78fae */ /* 0x0003e8000e901d48 */
[----:B------:R-:W-:Y:S01]  /*5460*/  @!P0 LEA.HI.X R237, R182, c[0x0][0x1fc], R231, 0x1, P1 ;  /* 0x00007f00b6ed8a11 */ /* 0x000fe200008f0ce7 */
[----:B------:R1:W-:Y:S02]  /*5470*/  @!P0 LDGSTS.E.BYPASS.LTC128B.128 [R183+0x2000], [R178.64], !P4 ;  /* 0x02000000b2b78fae */ /* 0x0003e4000e101d48 */
[C---:B------:R-:W-:Y:S03]  /*5480*/  HMMA.16816.F32 R8, R140.reuse, R146, R8 ;  /* 0x000000928c08723c */ /* 0x040fe60000001808 */
[----:B------:R3:W-:Y:S05]  /*5490*/  @!P0 LDGSTS.E.BYPASS.LTC128B.128 [R183+0x4000], [R180.64], !P6 ;  /* 0x04000000b4b78fae */ /* 0x0007ea000f101d48 */
[C---:B--2---:R-:W-:Y:S01]  /*54a0*/  HMMA.16816.F32 R12, R140.reuse, R148, R12 ;  /* 0x000000948c0c723c */ /* 0x044fe2000000180c */
[----:B------:R3:W-:Y:S05]  /*54b0*/  @!P0 LDGSTS.E.BYPASS.LTC128B.128 [R183+0x1000], [R232.64], !P5 ;  /* 0x01000000e8b78fae */ /* 0x0007ea000e901d48 */
[----:B------:R3:W-:Y:S02]  /*54c0*/  @!P0 LDGSTS.E.BYPASS.LTC128B.128 [R183+0x3000], [R234.64], !P4 ;  /* 0x03000000eab78fae */ /* 0x0007e4000e101d48 */
[C---:B------:R-:W-:Y:S03]  /*54d0*/  HMMA.16816.F32 R16, R140.reuse, R150, R16 ;  /* 0x000000968c10723c */ /* 0x040fe60000001810 */
[----:B------:R3:W-:Y:S01]  /*54e0*/  @!P0 LDGSTS.E.BYPASS.LTC128B.128 [R183+0x5000], [R236.64], !P6 ;  /* 0x05000000ecb78fae */ /* 0x0007e2000f101d48 */
[C---:B------:R-:W-:Y:S02]  /*54f0*/  ISETP.GE.AND P0, PT, R216.reuse, 0x1, PT ;  /* 0x00000001d800780c */ /* 0x040fe40003f06270 */
[----:B------:R-:W-:Y:S02]  /*5500*/  IADD3 R216, R216, 0x1, RZ ;  /* 0x00000001d8d87810 */ /* 0x000fe40007ffe0ff */
[C---:B------:R-:W-:Y:S01]  /*5510*/  HMMA.16816.F32 R20, R140.reuse, R156, R20 ;  /* 0x0000009c8c14723c */ /* 0x040fe20000001814 */
[----:B------:R-:W-:Y:S03]  /*5520*/  LDSM.16.M88.4 R136, [R187] ;  /* 0x00000000bb88783b */ /* 0x000fe60000000200 */
[----:B------:R-:W-:Y:S02]  /*5530*/  SEL R216, R216, RZ, !P0 ;  /* 0x000000ffd8d87207 */ /* 0x000fe40004000000 */
[----:B------:R-:W2:Y:S02]  /*5540*/  LDSM.16.M88.4 R152, [R0+0xc100] ;  /* 0x00c100000098783b */ /* 0x000ea40000000200 */
[C---:B------:R-:W-:Y:S03]  /*5550*/  HMMA.16816.F32 R24, R140.reuse, R158, R24 ;  /* 0x0000009e8c18723c */ /* 0x040fe60000001818 */
[----:B------:R-:W4:Y:S05]  /*5560*/  LDSM.16.M88.4 R164, [R0+0xc900] ;  /* 0x00c9000000a4783b */ /* 0x000f2a0000000200 */
[C---:B------:R-:W-:Y:S01]  /*5570*/  HMMA.16816.F32 R28, R140.reuse, R160, R28 ;  /* 0x000000a08c1c723c */ /* 0x040fe2000000181c */
[----:B------:R-:W5:Y:S05]  /*5580*/  LDSM.16.M88.4 R168, [R0+0xd100] ;  /* 0x00d1000000a8783b */ /* 0x000f6a0000000200 */
[----:B------:R-:W4:Y:S02]  /*5590*/  LDSM.16.M88.4 R172, [R0+0xd900] ;  /* 0x00d9000000ac783b */ /* 0x000f240000000200 */
[----:B------:R-:W-:Y:S03]  /*55a0*/  HMMA.16816.F32 R32, R140, R162, R32 ;  /* 0x000000a28c20723c */ /* 0x000fe60000001820 */
[----:B------:R-:W-:Y:S05]  /*55b0*/  LDSM.16.M88.4 R144, [R186] ;  /* 0x00000000ba90783b */ /* 0x000fea0000000200 */
[----:B------:R-:W5:Y:S05]  /*55c0*/  LDSM.16.M88.4 R148, [R2+0xc100] ;  /* 0x00c100000294783b */ /* 0x000f6a0000000200 */
[----:B------:R-:W5:Y:S05]  /*55d0*/  LDSM.16.M88.4 R156, [R2+0xc900] ;  /* 0x00c90000029c783b */ /* 0x000f6a0000000200 */
[----:B-1----:R-:W1:Y:S01]  /*55e0*/  LDSM.16.M88.4 R176, [R2+0xd100] ;  /* 0x00d1000002b0783b */ /* 0x002e620000000200 */
[C---:B--2---:R-:W-:Y:S04]  /*55f0*/  HMMA.16816.F32 R4, R136.reuse, R152, R4 ;  /* 0x000000988804723c */ /* 0x044fe80000001804 */
[----:B---3--:R-:W2:Y:S05]  /*5600*/  LDSM.16.M88.4 R180, [R2+0xd900] ;  /* 0x00d9000002b4783b */ /* 0x008eaa0000000200 */
[----:B------:R-:W-:Y:S01]  /*5610*/  LDSM.16.M88.4 R140, [R192+0x4000] ;  /* 0x00400000c08c783b */ /* 0x000fe20000000200 */
[C---:B------:R-:W-:Y:S04]  /*5620*/  HMMA.16816.F32 R8, R136.reuse, R154, R8 ;  /* 0x0000009a8808723c */ /* 0x040fe80000001808 */
[----:B------:R-:W3:Y:S04]  /*5630*/  LDSM.16.M88.4 R152, [R190+UR4+0xe100] ;  /* 0x00e10004be98783b */ /* 0x000ee80008000200 */
[C---:B----4-:R-:W-:Y:S01]  /*5640*/  HMMA.16816.F32 R12, R136.reuse, R164, R12 ;  /* 0x000000a4880c723c */ /* 0x050fe2000000180c */
[----:B------:R-:W4:Y:S05]  /*5650*/  LDSM.16.M88.4 R160, [R190+UR4+0xe900] ;  /* 0x00e90004bea0783b */ /* 0x000f2a0008000200 */
[----:B------:R-:W0:Y:S02]  /*5660*/  LDGDEPBAR ;  /* 0x00000000000079af */ /* 0x000e240000000000 */
[C---:B------:R-:W-:Y:S03]  /*5670*/  HMMA.16816.F32 R16, R136.reuse, R166, R16 ;  /* 0x000000a68810723c */ /* 0x040fe60000001810 */
[----:B------:R-:W1:Y:S05]  /*5680*/  LDSM.16.M88.4 R164, [R190+UR4+0xf100] ;  /* 0x00f10004bea4783b */ /* 0x000e6a0008000200 */
[C---:B-----5:R-:W-:Y:S08]  /*5690*/  HMMA.16816.F32 R20, R136.reuse, R168, R20 ;  /* 0x000000a88814723c */ /* 0x060ff00000001814 */
[C---:B------:R-:W-:Y:S01]  /*56a0*/  HMMA.16816.F32 R24, R136.reuse, R170, R24 ;  /* 0x000000aa8818723c */ /* 0x040fe20000001818 */
[----:B------:R-:W5:Y:S07]  /*56b0*/  LDSM.16.M88.4 R168, [R190+UR4+0xf900] ;  /* 0x00f90004bea8783b */ /* 0x000f6e0008000200 */
[C---:B------:R-:W-:Y:S08]  /*56c0*/  HMMA.16816.F32 R28, R136.reuse, R172, R28 ;  /* 0x000000ac881c723c */ /* 0x040ff0000000181c */
[----:B------:R-:W-:Y:S01]  /*56d0*/  HMMA.16816.F32 R32, R136, R174, R32 ;  /* 0x000000ae8820723c */ /* 0x000fe20000001820 */
[----:B------:R-:W-:Y:S05]  /*56e0*/  LDSM.16.M88.4 R136, [R188+0x4000] ;  /* 0x00400000bc88783b */ /* 0x000fea0000000200 */
[----:B------:R-:W-:Y:S02]  /*56f0*/  LDSM.16.M88.4 R172, [R133+0xf100] ;  /* 0x00f1000085ac783b */ /* 0x000fe40000000200 */
[C---:B------:R-:W-:Y:S08]  /*5700*/  HMMA.16816.F32 R4, R144.reuse, R148, R4 ;  /* 0x000000949004723c */ /* 0x040ff00000001804 */
[C---:B------:R-:W-:Y:S01]  /*5710*/  HMMA.16816.F32 R8, R144.reuse, R150, R8 ;  /* 0x000000969008723c */ /* 0x040fe20000001808 */
[----:B------:R-:W3:Y:S07]  /*5720*/  LDSM.16.M88.4 R148, [R133+0xe100] ;  /* 0x00e100008594783b */ /* 0x000eee0000000200 */
        /* <DEDUP_REMOVED lines=8> */
[----:B------:R-:W-:Y:S05]  /*57b0*/  LDSM.16.M88.4 R144, [R187+0x4000] ;  /* 0x00400000bb90783b */ /* 0x000fea0000000200 */
[----:B------:R-:W-:Y:S02]  /*57c0*/  LDSM.16.M88.4 R180, [R0+0xf900] ;  /* 0x00f9000000b4783b */ /* 0x000fe40000000200 */
[C---:B---3--:R-:W-:Y:S08]  /*57d0*/  HMMA.16816.F32 R4, R140.reuse, R152, R4 ;  /* 0x000000988c04723c */ /* 0x048ff00000001804 */
[C---:B------:R-:W-:Y:S01]  /*57e0*/  HMMA.16816.F32 R8, R140.reuse, R154, R8 ;  /* 0x0000009a8c08723c */ /* 0x040fe20000001808 */
[----:B------:R-:W2:Y:S07]  /*57f0*/  LDSM.16.M88.4 R152, [R0+0xe100] ;  /* 0x00e100000098783b */ /* 0x000eae0000000200 */
[C---:B----4-:R-:W-:Y:S08]  /*5800*/  HMMA.16816.F32 R12, R140.reuse, R160, R12 ;  /* 0x000000a08c0c723c */ /* 0x050ff0000000180c */
[C---:B------:R-:W-:Y:S01]  /*5810*/  HMMA.16816.F32 R16, R140.reuse, R162, R16 ;  /* 0x000000a28c10723c */ /* 0x040fe20000001810 */
[----:B------:R-:W3:Y:S07]  /*5820*/  LDSM.16.M88.4 R160, [R0+0xe900] ;  /* 0x00e9000000a0783b */ /* 0x000eee0000000200 */
[C---:B------:R-:W-:Y:S08]  /*5830*/  HMMA.16816.F32 R20, R140.reuse, R164, R20 ;  /* 0x000000a48c14723c */ /* 0x040ff00000001814 */
[C---:B------:R-:W-:Y:S01]  /*5840*/  HMMA.16816.F32 R24, R140.reuse, R166, R24 ;  /* 0x000000a68c18723c */ /* 0x040fe20000001818 */
[----:B------:R-:W4:Y:S07]  /*5850*/  LDSM.16.M88.4 R164, [R0+0xf100] ;  /* 0x00f1000000a4783b */ /* 0x000f2e0000000200 */
[C---:B-----5:R-:W-:Y:S08]  /*5860*/  HMMA.16816.F32 R28, R140.reuse, R168, R28 ;  /* 0x000000a88c1c723c */ /* 0x060ff0000000181c */
[----:B------:R-:W-:Y:S01]  /*5870*/  HMMA.16816.F32 R32, R140, R170, R32 ;  /* 0x000000aa8c20723c */ /* 0x000fe20000001820 */
[----:B------:R-:W-:Y:S05]  /*5880*/  LDSM.16.M88.4 R140, [R186+0x4000] ;  /* 0x00400000ba8c783b */ /* 0x000fea0000000200 */
[----:B------:R-:W-:Y:S02]  /*5890*/  LDSM.16.M88.4 R168, [R135+0xf100] ;  /* 0x00f1000087a8783b */ /* 0x000fe40000000200 */
[C---:B------:R-:W-:Y:S08]  /*58a0*/  HMMA.16816.F32 R4, R136.reuse, R148, R4 ;  /* 0x000000948804723c */ /* 0x040ff00000001804 */
[C---:B------:R-:W-:Y:S01]  /*58b0*/  HMMA.16816.F32 R8, R136.reuse, R150, R8 ;  /* 0x000000968808723c */ /* 0x040fe20000001808 */
[----:B------:R-:W5:Y:S07]  /*58c0*/  LDSM.16.M88.4 R148, [R2+0xe100] ;  /* 0x00e100000294783b */ /* 0x000f6e0000000200 */
        /* <DEDUP_REMOVED lines=8> */
[----:B------:R-:W-:Y:S05]  /*5950*/  LDSM.16.M88.4 R136, [R192+0x8000] ;  /* 0x00800000c088783b */ /* 0x000fea0000000200 */
[----:B------:R-:W-:Y:S02]  /*5960*/  LDSM.16.M88.4 R176, [R190+UR4+0x11900] ;  /* 0x01190004beb0783b */ /* 0x000fe40008000200 */
[C---:B--2---:R-:W-:Y:S08]  /*5970*/  HMMA.16816.F32 R4, R144.reuse, R152, R4 ;  /* 0x000000989004723c */ /* 0x044ff00000001804 */
[C---:B------:R-:W-:Y:S01]  /*5980*/  HMMA.16816.F32 R8, R144.reuse, R154, R8 ;  /* 0x0000009a9008723c */ /* 0x040fe20000001808 */
[----:B------:R-:W1:Y:S07]  /*5990*/  LDSM.16.M88.4 R152, [R190+UR4+0x10100] ;  /* 0x01010004be98783b */ /* 0x000e6e0008000200 */
[C---:B---3--:R-:W-:Y:S08]  /*59a0*/  HMMA.16816.F32 R12, R144.reuse, R160, R12 ;  /* 0x000000a0900c723c */ /* 0x048ff0000000180c */
[C---:B------:R-:W-:Y:S01]  /*59b0*/  HMMA.16816.F32 R16, R144.reuse, R162, R16 ;  /* 0x000000a29010723c */ /* 0x040fe20000001810 */
[----:B------:R-:W2:Y:S07]  /*59c0*/  LDSM.16.M88.4 R160, [R190+UR4+0x10900] ;  /* 0x01090004bea0783b */ /* 0x000eae0008000200 */
[C---:B----4-:R-:W-:Y:S08]  /*59d0*/  HMMA.16816.F32 R20, R144.reuse, R164, R20 ;  /* 0x000000a49014723c */ /* 0x050ff00000001814 */
[C---:B------:R-:W-:Y:S01]  /*59e0*/  HMMA.16816.F32 R24, R144.reuse, R166, R24 ;  /* 0x000000a69018723c */ /* 0x040fe20000001818 */
[----:B------:R-:W3:Y:S07]  /*59f0*/  LDSM.16.M88.4 R164, [R190+UR4+0x11100] ;  /* 0x01110004bea4783b */ /* 0x000eee0008000200 */
[C---:B------:R-:W-:Y:S08]  /*5a00*/  HMMA.16816.F32 R28, R144.reuse, R180, R28 ;  /* 0x000000b4901c723c */ /* 0x040ff0000000181c */
[----:B------:R-:W-:Y:S01]  /*5a10*/  HMMA.16816.F32 R32, R144, R182, R32 ;  /* 0x000000b69020723c */ /* 0x000fe20000001820 */
[----:B------:R-:W-:Y:S05]  /*5a20*/  LDSM.16.M88.4 R144, [R188+0x8000] ;  /* 0x00800000bc90783b */ /* 0x000fea0000000200 */
[----:B------:R-:W-:Y:S02]  /*5a30*/  LDSM.16.M88.4 R180, [R133+0x11900] ;  /* 0x0119000085b4783b */ /* 0x000fe40000000200 */
[C---:B-----5:R-:W-:Y:S08]  /*5a40*/  HMMA.16816.F32 R4, R140.reuse, R148, R4 ;  /* 0x000000948c04723c */ /* 0x060ff00000001804 */
[C---:B------:R-:W-:Y:S01]  /*5a50*/  HMMA.16816.F32 R8, R140.reuse, R150, R8 ;  /* 0x000000968c08723c */ /* 0x040fe20000001808 */
[----:B------:R-:W4:Y:S07]  /*5a60*/  LDSM.16.M88.4 R148, [R133+0x10100] ;  /* 0x010100008594783b */ /* 0x000f2e0000000200 */
[C---:B------:R-:W-:Y:S08]  /*5a70*/  HMMA.16816.F32 R12, R140.reuse, R156, R12 ;  /* 0x0000009c8c0c723c */ /* 0x040ff0000000180c */
        /* <DEDUP_REMOVED lines=17> */
[C---:B------:R-:W-:Y:S07]  /*5b90*/  HMMA.16816.F32 R28, R136.reuse, R176, R28 ;  /* 0x000000b0881c723c */ /* 0x040fee000000181c */
[----:B------:R-:W-:Y:S01]  /*5ba0*/  IMAD.MOV.U32 R176, RZ, RZ, R205 ;  /* 0x000000ffffb07224 */ /* 0x000fe200078e00cd */
[----:B------:R-:W-:Y:S01]  /*5bb0*/  HMMA.16816.F32 R32, R136, R178, R32 ;  /* 0x000000b28820723c */ /* 0x000fe20000001820 */
[----:B------:R-:W-:Y:S03]  /*5bc0*/  LDSM.16.M88.4 R136, [R0+0x11100] ;  /* 0x011100000088783b */ /* 0x000fe60000000200 */
[----:B------:R-:W-:Y:S02]  /*5bd0*/  @P2 IMAD.MOV.U32 R176, RZ, RZ, R221 ;  /* 0x000000ffffb02224 */ /* 0x000fe400078e00dd */
[----:B------:R-:W-:Y:S02]  /*5be0*/  IMAD.SHL.U32 R177, R219, 0x40, RZ ;  /* 0x00000040dbb17824 */ /* 0x000fe400078e00ff */
[C---:B----4-:R-:W-:Y:S05]  /*5bf0*/  HMMA.16816.F32 R4, R144.reuse, R148, R4 ;  /* 0x000000949004723c */ /* 0x050fea0000001804 */
[----:B------:R-:W-:Y:S03]  /*5c00*/  IADD3 R178, -R214, 0x1, -R177 ;  /* 0x00000001d6b27810 */ /* 0x000fe60007ffe9b1 */
[C---:B------:R-:W-:Y:S01]  /*5c10*/  HMMA.16816.F32 R8, R144.reuse, R150, R8 ;  /* 0x000000969008723c */ /* 0x040fe20000001808 */
[----:B------:R-:W-:Y:S03]  /*5c20*/  LDSM.16.M88.4 R148, [R186+0x8000] ;  /* 0x00800000ba94783b */ /* 0x000fe60000000200 */
[----:B------:R-:W-:Y:S04]  /*5c30*/  IADD3 R178, -R204, R178, R195 ;  /* 0x000000b2ccb27210 */ /* 0x000fe80007ffe1c3 */
[C---:B-----5:R-:W-:Y:S04]  /*5c40*/  HMMA.16816.F32 R12, R144.reuse, R156, R12 ;  /* 0x0000009c900c723c */ /* 0x060fe8000000180c */
[C---:B------:R-:W-:Y:S02]  /*5c50*/  IADD3 R179, R178.reuse, c[0x0][0x328], RZ ;  /* 0x0000ca00b2b37a10 */ /* 0x040fe40007ffe0ff */
[----:B------:R-:W-:Y:S02]  /*5c60*/  IADD3 R178, R178, UR6, RZ ;  /* 0x00000006b2b27c10 */ /* 0x000fe4000fffe0ff */
[C---:B------:R-:W-:Y:S01]  /*5c70*/  HMMA.16816.F32 R16, R144.reuse, R158, R16 ;  /* 0x0000009e9010723c */ /* 0x040fe20000001810 */
[----:B------:R-:W-:Y:S07]  /*5c80*/  LDSM.16.M88.4 R156, [R135+0x10900] ;  /* 0x01090000879c783b */ /* 0x000fee0000000200 */
[C---:B------:R-:W-:Y:S08]  /*5c90*/  HMMA.16816.F32 R20, R144.reuse, R168, R20 ;  /* 0x000000a89014723c */ /* 0x040ff00000001814 */
[C---:B------:R-:W-:Y:S08]  /*5ca0*/  HMMA.16816.F32 R24, R144.reuse, R170, R24 ;  /* 0x000000aa9018723c */ /* 0x040ff00000001818 */
[C---:B------:R-:W-:Y:S08]  /*5cb0*/  HMMA.16816.F32 R28, R144.reuse, R180, R28 ;  /* 0x000000b4901c723c */ /* 0x040ff0000000181c */
[----:B------:R-:W-:Y:S01]  /*5cc0*/  HMMA.16816.F32 R32, R144, R182, R32 ;  /* 0x000000b69020723c */ /* 0x000fe20000001820 */
[----:B------:R-:W-:Y:S05]  /*5cd0*/  LDSM.16.M88.4 R144, [R0+0x11900] ;  /* 0x011900000090783b */ /* 0x000fea0000000200 */
[----:B------:R-:W3:Y:S02]  /*5ce0*/  SHFL.IDX PT, R182, R176, RZ, 0x1c1f ;  /* 0x001c1fffb0b67589 */ /* 0x000ee400000e0000 */
[C---:B-1----:R-:W-:Y:S08]  /*5cf0*/  HMMA.16816.F32 R4, R140.reuse, R152, R4 ;  /* 0x000000988c04723c */ /* 0x042ff00000001804 */
[C---:B------:R-:W-:Y:S01]  /*5d00*/  HMMA.16816.F32 R8, R140.reuse, R154, R8 ;  /* 0x0000009a8c08723c */ /* 0x040fe20000001808 */
[----:B------:R-:W1:Y:S07]  /*5d10*/  LDSM.16.M88.4 R152, [R2+0x10100] ;  /* 0x010100000298783b */ /* 0x000e6e0000000200 */
[C---:B--2---:R-:W-:Y:S04]  /*5d20*/  HMMA.16816.F32 R12, R140.reuse, R160, R12 ;  /* 0x000000a08c0c723c */ /* 0x044fe8000000180c */
[--C-:B---3--:R-:W-:Y:S04]  /*5d30*/  IMAD.IADD R181, R179, 0x1, R182.reuse ;  /* 0x00000001b3b57824 */ /* 0x108fe800078e02b6 */
[C---:B------:R-:W-:Y:S01]  /*5d40*/  HMMA.16816.F32 R16, R140.reuse, R162, R16 ;  /* 0x000000a28c10723c */ /* 0x040fe20000001810 */
[----:B------:R-:W2:Y:S03]  /*5d50*/  LDSM.16.M88.4 R160, [R135+0x11900] ;  /* 0x0119000087a0783b */ /* 0x000ea60000000200 */
[----:B------:R-:W-:Y:S04]  /*5d60*/  IMAD.IADD R180, R178, 0x1, R182 ;  /* 0x00000001b2b47824 */ /* 0x000fe800078e02b6 */
[C---:B------:R-:W-:Y:S08]  /*5d70*/  HMMA.16816.F32 R20, R140.reuse, R136, R20 ;  /* 0x000000888c14723c */ /* 0x040ff00000001814 */
[C---:B------:R-:W-:Y:S08]  /*5d80*/  HMMA.16816.F32 R24, R140.reuse, R138, R24 ;  /* 0x0000008a8c18723c */ /* 0x040ff00000001818 */
[C---:B------:R-:W-:Y:S08]  /*5d90*/  HMMA.16816.F32 R28, R140.reuse, R144, R28 ;  /* 0x000000908c1c723c */ /* 0x040ff0000000181c */
[----:B------:R-:W-:Y:S08]  /*5da0*/  HMMA.16816.F32 R32, R140, R146, R32 ;  /* 0x000000928c20723c */ /* 0x000ff00000001820 */
[C---:B-1----:R-:W-:Y:S08]  /*5db0*/  HMMA.16816.F32 R4, R148.reuse, R152, R4 ;  /* 0x000000989404723c */ /* 0x042ff00000001804 */
[C---:B------:R-:W-:Y:S08]  /*5dc0*/  HMMA.16816.F32 R8, R148.reuse, R154, R8 ;  /* 0x0000009a9408723c */ /* 0x040ff00000001808 */
[C---:B------:R-:W-:Y:S08]  /*5dd0*/  HMMA.16816.F32 R12, R148.reuse, R156, R12 ;  /* 0x0000009c940c723c */ /* 0x040ff0000000180c */
[C---:B------:R-:W-:Y:S08]  /*5de0*/  HMMA.16816.F32 R16, R148.reuse, R158, R16 ;  /* 0x0000009e9410723c */ /* 0x040ff00000001810 */
[C---:B------:R-:W-:Y:S08]  /*5df0*/  HMMA.16816.F32 R20, R148.reuse, R164, R20 ;  /* 0x000000a49414723c */ /* 0x040ff00000001814 */
[C---:B------:R-:W-:Y:S08]  /*5e00*/  HMMA.16816.F32 R24, R148.reuse, R166, R24 ;  /* 0x000000a69418723c */ /* 0x040ff00000001818 */
[C---:B--2---:R-:W-:Y:S08]  /*5e10*/  HMMA.16816.F32 R28, R148.reuse, R160, R28 ;  /* 0x000000a0941c723c */ /* 0x044ff0000000181c */
[----:B------:R-:W-:Y:S01]  /*5e20*/  HMMA.16816.F32 R32, R148, R162, R32 ;  /* 0x000000a29420723c */ /* 0x000fe20000001820 */
[----:B------:R-:W-:-:S07]  /*5e30*/  @!P3 BRA `(.L_x_2165) ;  /* 0x000001800000b947 */ /* 0x000fce0003800000 */
        /* <DEDUP_REMOVED lines=13> */
.L_x_2167:
[----:B------:R-:W-:Y:S04]  /*5f10*/  MOV R0, c[0x0][0x32c] ;  /* 0x0000cb0000007a02 */ /* 0x000fe80000000f00 */
[----:B------:R-:W-:Y:S11]  /*5f20*/  ISETP.NE.AND P0, PT, R0, 0x1, PT ;  /* 0x000000010000780c */ /* 0x000ff60003f05270 */
[----:B------:R-:W-:Y:S02]  /*5f30*/  @!UPT UIADD3 URZ, URZ, URZ, URZ ;  /* 0x0000003f3f3ff290 */ /* 0x000fe4000fffe03f */
[----:B------:R-:W-:Y:S05]  /*5f40*/  @P0 IMAD.HI.U32 R0, R182, c[0x0][0x330], RZ ;  /* 0x0000cc00b6000a27 */ /* 0x000fea00078e00ff */
[----:B------:R-:W-:Y:S02]  /*5f50*/  @P0 SHF.R.U32.HI R182, RZ, c[0x0][0x334], R0 ;  /* 0x0000cd00ffb60a19 */ /* 0x000fe40000011600 */
.L_x_2168:
[----:B------:R-:W-:Y:S05]  /*5f60*/  BSYNC B0 ;  /* 0x0000000000007941 */ /* 0x000fea0003800000 */
.L_x_2166:
[----:B------:R-:W-:Y:S04]  /*5f70*/  IMAD R133, R182, c[0x0][0x32c], -R177 ;  /* 0x0000cb00b6857a24 */ /* 0x000fe800078e0ab1 */
[----:B------:R-:W-:Y:S05]  /*5f80*/  IMAD.IADD R133, R133, 0x1, -R214 ;  /* 0x0000000185857824 */ /* 0x000fea00078e0ad6 */
[----:B------:R-:W-:Y:S02]  /*5f90*/  IADD3 R0, R133, c[0x0][0x32c], RZ ;  /* 0x0000cb0085007a10 */ /* 0x000fe40007ffe0ff */
[----:B------:R-:W-:Y:S02]  /*5fa0*/  IMNMX R180, R180, R133, !PT ;  /* 0x00000085b4b47217 */ /* 0x000fe40007800200 */
[----:B------:R-:W-:Y:S02]  /*5fb0*/  IMNMX R181, R181, R0, PT ;  /* 0x00000000b5b57217 */ /* 0x000fe40003800200 */
.L_x_2165:
[----:B------:R-:W-:Y:S01]  /*5fc0*/  ISETP.GT.AND P2, PT, R219, -0x1, PT ;  /* 0xffffffffdb00780c */ /* 0x000fe20003f44270 */
[----:B------:R-:W1:Y:S03]  /*5fd0*/  SHFL.IDX PT, R2, R176, 0x1, 0x1c1f ;  /* 0x003c1f00b0027f89 */ /* 0x000e6600000e0000 */
[----:B------:R-:W-:Y:S04]  /*5fe0*/  ISETP.GT.AND P0, PT, R180, RZ, P2 ;  /* 0x000000ffb400720c */ /* 0x000fe80001704270 */
[C---:B------:R-:W-:Y:S04]  /*5ff0*/  ISETP.LT.OR P0, PT, R181.reuse, 0x1, P0 ;  /* 0x00000001b500780c */ /* 0x040fe80000701670 */
[----:B------:R-:W-:Y:S02]  /*6000*/  FSEL R135, R4, -INF , !P0 ;  /* 0xff80000004877808 */ /* 0x000fe40004000000 */
[C---:B------:R-:W-:Y:S04]  /*6010*/  ISETP.GT.AND P0, PT, R180.reuse, 0x1, P2 ;  /* 0x00000001b400780c */ /* 0x040fe80001704270 */
[----:B------:R-:W-:Y:S04]  /*6020*/  ISETP.LT.OR P0, PT, R181, 0x2, P0 ;  /* 0x00000002b500780c */ /* 0x000fe80000701670 */
[----:B------:R-:W-:Y:S02]  /*6030*/  FSEL R133, R5, -INF , !P0 ;  /* 0xff80000005857808 */ /* 0x000fe40004000000 */
[----:B------:R-:W-:Y:S01]  /*6040*/  ISETP.GT.AND P0, PT, R180, 0x8, P2 ;  /* 0x00000008b400780c */ /* 0x000fe20001704270 */
[--C-:B-1----:R-:W-:Y:S02]  /*6050*/  IMAD.IADD R179, R179, 0x1, R2.reuse ;  /* 0x00000001b3b37824 */ /* 0x102fe400078e0202 */
[----:B------:R-:W-:Y:S01]  /*6060*/  IMAD.IADD R0, R178, 0x1, R2 ;  /* 0x00000001b2007824 */ /* 0x000fe200078e0202 */
[C---:B------:R-:W-:Y:S04]  /*6070*/  ISETP.LT.OR P0, PT, R181.reuse, 0x9, P0 ;  /* 0x00000009b500780c */ /* 0x040fe80000701670 */
        /* <DEDUP_REMOVED lines=54> */
.L_x_2171:
[----:B------:R-:W-:Y:S04]  /*63e0*/  MOV R2, c[0x0][0x32c] ;  /* 0x0000cb0000027a02 */ /* 0x000fe80000000f00 */
[----:B------:R-:W-:Y:S11]  /*63f0*/  ISETP.NE.AND P0, PT, R2, 0x1, PT ;  /* 0x000000010200780c */ /* 0x000ff60003f05270 */
[----:B------:R-:W-:Y:S02]  /*6400*/  @!UPT UIADD3 URZ, URZ, URZ, URZ ;  /* 0x0000003f3f3ff290 */ /* 0x000fe4000fffe03f */
[----:B------:R-:W-:Y:S05]  /*6410*/  @P0 IMAD.HI.U32 R2, R4, c[0x0][0x330], RZ ;  /* 0x0000cc0004020a27 */ /* 0x000fea00078e00ff */
[----:B------:R-:W-:Y:S02]  /*6420*/  @P0 SHF.R.U32.HI R4, RZ, c[0x0][0x334], R2 ;  /* 0x0000cd00ff040a19 */ /* 0x000fe40000011602 */
.L_x_2172:
[----:B------:R-:W-:Y:S05]  /*6430*/  BSYNC B0 ;  /* 0x0000000000007941 */ /* 0x000fea0003800000 */
.L_x_2170:
[----:B------:R-:W-:Y:S04]  /*6440*/  IMAD R177, R4, c[0x0][0x32c], -R177 ;  /* 0x0000cb0004b17a24 */ /* 0x000fe800078e0ab1 */
[----:B------:R-:W-:Y:S05]  /*6450*/  IMAD.IADD R177, R177, 0x1, -R214 ;  /* 0x00000001b1b17824 */ /* 0x000fea00078e0ad6 */
[----:B------:R-:W-:Y:S02]  /*6460*/  IADD3 R2, R177, c[0x0][0x32c], RZ ;  /* 0x0000cb00b1027a10 */ /* 0x000fe40007ffe0ff */
[----:B------:R-:W-:Y:S02]  /*6470*/  IMNMX R0, R0, R177, !PT ;  /* 0x000000b100007217 */ /* 0x000fe40007800200 */
[----:B------:R-:W-:Y:S02]  /*6480*/  IMNMX R179, R179, R2, PT ;  /* 0x00000002b3b37217 */ /* 0x000fe40003800200 */
.L_x_2169:
        /* <DEDUP_REMOVED lines=8> */
[C---:B------:R-:W-:Y:S01]  /*6510*/  ISETP.GT.AND P0, PT, R0.reuse, 0x1, P2 ;  /* 0x000000010000780c */ /* 0x040fe20001704270 */
        /* <DEDUP_REMOVED lines=63> */
[----:B------:R-:W-:Y:S02]  /*6910*/  ISETP.GT.AND P1, PT, R0, 0x38, P2 ;  /* 0x000000380000780c */ /* 0x000fe40001724270 */
[----:B------:R-:W-:Y:S02]  /*6920*/  FMNMX.FTZ R11, R172, R11, !PT ;  /* 0x0000000bac0b7209 */ /* 0x000fe40007810000 */
[----:B------:R-:W-:Y:S02]  /*6930*/  FMNMX.FTZ R2, R147, R4, !PT ;  /* 0x0000000493027209 */ /* 0x000fe40007810000 */
[----:B------:R-:W-:Y:S02]  /*6940*/  FSEL R156, R31, -INF , !P0 ;  /* 0xff8000001f9c7808 */ /* 0x000fe40004000000 */
[----:B------:R-:W-:Y:S01]  /*6950*/  ISETP.GT.AND P0, PT, R0, 0x39, P2 ;  /* 0x000000390000780c */ /* 0x000fe20001704270 */
[----:B------:R-:W1:Y:S01]  /*6960*/  SHFL.BFLY PT, R7, R2, 0x2, 0x1f ;  /* 0x0c401f0002077f89 */ /* 0x000e6200000e0000 */
[C---:B------:R-:W-:Y:S02]  /*6970*/  ISETP.LT.OR P1, PT, R179.reuse, 0x39, P1 ;  /* 0x00000039b300780c */ /* 0x040fe40000f21670 */
[----:B------:R-:W-:Y:S02]  /*6980*/  FMNMX.FTZ R11, R158, R11, !PT ;  /* 0x0000000b9e0b7209 */ /* 0x000fe40007810000 */
[----:B------:R-:W-:Y:S02]  /*6990*/  FSEL R146, R34, -INF , !P1 ;  /* 0xff80000022927808 */ /* 0x000fe40004800000 */
[----:B------:R-:W-:Y:S01]  /*69a0*/  ISETP.LT.OR P0, PT, R179, 0x3a, P0 ;  /* 0x0000003ab300780c */ /* 0x000fe20000701670 */
[----:B------:R-:W-:Y:S01]  /*69b0*/  LDSM.16.MT88.4 R28, [R184+UR4+0x100] ;  /* 0x00010004b81c783b */ /* 0x000fe20008004200 */
[----:B------:R-:W-:Y:S02]  /*69c0*/  FMNMX.FTZ R11, R156, R11, !PT ;  /* 0x0000000b9c0b7209 */ /* 0x000fe40007810000 */
[----:B------:R-:W-:Y:S02]  /*69d0*/  FSEL R144, R35, -INF , !P0 ;  /* 0xff80000023907808 */ /* 0x000fe40004000000 */
[----:B------:R-:W-:Y:S02]  /*69e0*/  FMNMX.FTZ R15, R146, R11, !PT ;  /* 0x0000000b920f7209 */ /* 0x000fe40007810000 */
[----:B------:R-:W-:Y:S02]  /*69f0*/  IADD3 R16, R184, UR4, RZ ;  /* 0x00000004b8107c10 */ /* 0x000fe4000fffe0ff */
        /* <DEDUP_REMOVED lines=12> */
[--C-:B------:R-:W-:Y:S01]  /*6ac0*/  FFMA.FTZ R153, R135, c[0x0][0x2d0], -R162.reuse ;  /* 0x0000b40087997a23 */ /* 0x100fe200000108a2 */
[----:B------:R-:W-:Y:S01]  /*6ad0*/  IADD3 R135, R189, R16, RZ ;  /* 0x00000010bd877210 */ /* 0x000fe20007ffe0ff */
        /* <DEDUP_REMOVED lines=13> */
[----:B------:R-:W-:Y:S02]  /*6bb0*/  FADD.FTZ R4, -R4, R3 ;  /* 0x0000000304047221 */ /* 0x000fe40000010100 */
[--C-:B------:R-:W-:Y:S02]  /*6bc0*/  FFMA.FTZ R155, R12, c[0x0][0x2d0], -R145.reuse ;  /* 0x0000b4000c9b7a23 */ /* 0x100fe40000010891 */
[----:B------:R-:W2:Y:S01]  /*6bd0*/  LDSM.16.MT88.4 R12, [R185+UR4+0x100] ;  /* 0x00010004b90c783b */ /* 0x000ea20008004200 */
        /* <DEDUP_REMOVED lines=9> */
[--C-:B------:R-:W-:Y:S02]  /*6c70*/  FFMA.FTZ R163, R143, c[0x0][0x2d0], -R162.reuse ;  /* 0x0000b4008fa37a23 */ /* 0x100fe400000108a2 */
[--C-:B------:R-:W-:Y:S01]  /*6c80*/  FFMA.FTZ R165, R170, c[0x0][0x2d0], -R145.reuse ;  /* 0x0000b400aaa57a23 */ /* 0x100fe20000010891 */
[----:B------:R-:W3:Y:S01]  /*6c90*/  MUFU.EX2 R148, R148 ;  /* 0x0000009400947308 */ /* 0x000ee20000000800 */
[----:B------:R-:W4:Y:S01]  /*6ca0*/  LDSM.16.MT88.4 R20, [R133+0x100] ;  /* 0x000100008514783b */ /* 0x000f220000004200 */
[--C-:B------:R-:W-:Y:S01]  /*6cb0*/  FFMA.FTZ R170, R140, c[0x0][0x2d0], -R145.reuse ;  /* 0x0000b4008caa7a23 */ /* 0x100fe20000010891 */
[----:B-1----:R-:W-:Y:S01]  /*6cc0*/  F2FP.PACK_AB R136, R150, R153 ;  /* 0x000000999688723e */ /* 0x002fe200000000ff */
[--C-:B------:R-:W-:Y:S02]  /*6cd0*/  FFMA.FTZ R168, R168, c[0x0][0x2d0], -R145.reuse ;  /* 0x0000b400a8a87a23 */ /* 0x100fe40000010891 */
[--C-:B------:R-:W-:Y:S02]  /*6ce0*/  FFMA.FTZ R175, R175, c[0x0][0x2d0], -R162.reuse ;  /* 0x0000b400afaf7a23 */ /* 0x100fe400000108a2 */
[--C-:B------:R-:W-:Y:S01]  /*6cf0*/  FFMA.FTZ R180, R173, c[0x0][0x2d0], -R162.reuse ;  /* 0x0000b400adb47a23 */ /* 0x100fe200000108a2 */
[----:B------:R-:W-:Y:S01]  /*6d00*/  LDSM.16.MT88.4 R140, [R184+UR4+0x2900] ;  /* 0x00290004b88c783b */ /* 0x000fe20008004200 */
        /* <DEDUP_REMOVED lines=9> */
[----:B---3--:R-:W-:Y:S01]  /*6da0*/  F2FP.PACK_AB R138, R148, R151 ;  /* 0x00000097948a723e */ /* 0x008fe200000000ff */
[--C-:B------:R-:W-:Y:S02]  /*6db0*/  FFMA.FTZ R159, R159, c[0x0][0x2d0], -R162.reuse ;  /* 0x0000b4009f9f7a23 */ /* 0x100fe400000108a2 */
[--C-:B------:R-:W-:Y:S02]  /*6dc0*/  FFMA.FTZ R157, R157, c[0x0][0x2d0], -R162.reuse ;  /* 0x0000b4009d9d7a23 */ /* 0x100fe400000108a2 */
[----:B------:R-:W-:Y:S01]  /*6dd0*/  FFMA.FTZ R162, R147, c[0x0][0x2d0], -R162 ;  /* 0x0000b40093a27a23 */ /* 0x000fe200000108a2 */
[----:B------:R-:W3:Y:S01]  /*6de0*/  MUFU.EX2 R154, R154 ;  /* 0x0000009a009a7308 */ /* 0x000ee20000000800 */
[--C-:B------:R-:W-:Y:S02]  /*6df0*/  FFMA.FTZ R158, R158, c[0x0][0x2d0], -R145.reuse ;  /* 0x0000b4009e9e7a23 */ /* 0x100fe40000010891 */
[--C-:B------:R-:W-:Y:S02]  /*6e00*/  FFMA.FTZ R177, R156, c[0x0][0x2d0], -R145.reuse ;  /* 0x0000b4009cb17a23 */ /* 0x100fe40000010891 */
[C---:B-1----:R-:W-:Y:S02]  /*6e10*/  FMUL.FTZ R4, R132.reuse, R128 ;  /* 0x0000008084047220 */ /* 0x042fe40000410000 */
        /* <DEDUP_REMOVED lines=10> */
[----:B------:R-:W-:Y:S01]  /*6ec0*/  FMUL.FTZ R33, R132, R121 ;  /* 0x0000007984217220 */ /* 0x000fe20000410000 */
[----:B---3--:R-:W-:Y:S01]  /*6ed0*/  F2FP.PACK_AB R137, R154, R155 ;  /* 0x0000009b9a89723e */ /* 0x008fe200000000ff */
[C---:B------:R-:W-:Y:S02]  /*6ee0*/  FMUL.FTZ R36, R132.reuse, R36 ;  /* 0x0000002484247220 */ /* 0x040fe40000410000 */
[----:B------:R-:W-:Y:S02]  /*6ef0*/  FMUL.FTZ R37, R132, R37 ;  /* 0x0000002584257220 */ /* 0x000fe40000410000 */
        /* <DEDUP_REMOVED lines=33> */
[----:B------:R-:W-:Y:S01]  /*7110*/  LDSM.16.MT88.4 R104, [R185+UR4+0x2100] ;  /* 0x00210004b968783b */ /* 0x000fe20008004200 */
[C---:B------:R-:W-:Y:S01]  /*7120*/  FMUL.FTZ R15, R3.reuse, R103 ;  /* 0x00000067030f7220 */ /* 0x040fe20000410000 */
[----:B------:R-:W2:Y:S01]  /*7130*/  MUFU.EX2 R166, R166 ;  /* 0x000000a600a67308 */ /* 0x000ea20000000800 */
[C---:B------:R-:W-:Y:S02]  /*7140*/  FMUL.FTZ R26, R3.reuse, R114 ;  /* 0x00000072031a7220 */ /* 0x040fe40000410000 */
[C---:B------:R-:W-:Y:S02]  /*7150*/  FMUL.FTZ R27, R3.reuse, R115 ;  /* 0x00000073031b7220 */ /* 0x040fe40000410000 */
[C---:B------:R-:W-:Y:S01]  /*7160*/  FMUL.FTZ R34, R3.reuse, R122 ;  /* 0x0000007a03227220 */ /* 0x040fe20000410000 */
[C---:B----4-:R-:W-:Y:S01]  /*7170*/  HMMA.16816.F32 R12, R136.reuse, R20, R12 ;  /* 0x00000014880c723c */ /* 0x050fe2000000180c */
[----:B------:R-:W3:Y:S02]  /*7180*/  LDSM.16.MT88.4 R100, [R135+0x100] ;  /* 0x000100008764783b */ /* 0x000ee40000004200 */
        /* <DEDUP_REMOVED lines=8> */
[----:B------:R-:W4:Y:S01]  /*7210*/  MUFU.EX2 R168, R168 ;  /* 0x000000a800a87308 */ /* 0x000f220000000800 */
[C---:B------:R-:W-:Y:S01]  /*7220*/  FMUL.FTZ R22, R3.reuse, R110 ;  /* 0x0000006e03167220 */ /* 0x040fe20000410000 */
[----:B------:R-:W-:Y:S03]  /*7230*/  LDSM.16.MT88.4 R120, [R184+UR4+0x900] ;  /* 0x00090004b878783b */ /* 0x000fe60008004200 */
[C---:B------:R-:W-:Y:S02]  /*7240*/  FMUL.FTZ R23, R3.reuse, R111 ;  /* 0x0000006f03177220 */ /* 0x040fe40000410000 */
[C---:B------:R-:W-:Y:S02]  /*7250*/  FMUL.FTZ R42, R3.reuse, R42 ;  /* 0x0000002a032a7220 */ /* 0x040fe40000410000 */
[C---:B------:R-:W-:Y:S01]  /*7260*/  FMUL.FTZ R43, R3.reuse, R43 ;  /* 0x0000002b032b7220 */ /* 0x040fe20000410000 */
[----:B------:R-:W5:Y:S01]  /*7270*/  LDSM.16.MT88.4 R108, [R133+0x2100] ;  /* 0x00210000856c783b */ /* 0x000f620000004200 */
[C---:B------:R-:W-:Y:S01]  /*7280*/  FMUL.FTZ R46, R3.reuse, R46 ;  /* 0x0000002e032e7220 */ /* 0x040fe20000410000 */
[C---:B------:R-:W-:Y:S01]  /*7290*/  HMMA.16816.F32 R20, R136.reuse, R28, R20 ;  /* 0x0000001c8814723c */ /* 0x040fe20000001814 */
[----:B------:R-:W-:Y:S02]  /*72a0*/  MUFU.EX2 R167, R167 ;  /* 0x000000a700a77308 */ /* 0x000fe40000000800 */
[C---:B------:R-:W-:Y:S02]  /*72b0*/  FMUL.FTZ R47, R3.reuse, R47 ;  /* 0x0000002f032f7220 */ /* 0x040fe40000410000 */
[C---:B------:R-:W-:Y:S02]  /*72c0*/  FMUL.FTZ R50, R3.reuse, R50 ;  /* 0x0000003203327220 */ /* 0x040fe40000410000 */
[C---:B------:R-:W-:Y:S01]  /*72d0*/  FMUL.FTZ R28, R132.reuse, R116 ;  /* 0x00000074841c7220 */ /* 0x040fe20000410000 */
[C---:B------:R-:W-:Y:S03]  /*72e0*/  HMMA.16816.F32 R24, R136.reuse, R30, R24 ;  /* 0x0000001e8818723c */ /* 0x040fe60000001818 */
[----:B------:R-:W1:Y:S01]  /*72f0*/  MUFU.EX2 R170, R170 ;  /* 0x000000aa00aa7308 */ /* 0x000e620000000800 */
        /* <DEDUP_REMOVED lines=10> */
[----:B------:R-:W3:Y:S01]  /*73a0*/  MUFU.EX2 R180, R180 ;  /* 0x000000b400b47308 */ /* 0x000ee20000000800 */
[C---:B------:R-:W-:Y:S02]  /*73b0*/  FMUL.FTZ R59, R3.reuse, R59 ;  /* 0x0000003b033b7220 */ /* 0x040fe40000410000 */
[C---:B------:R-:W-:Y:S01]  /*73c0*/  FMUL.FTZ R61, R132.reuse, R61 ;  /* 0x0000003d843d7220 */ /* 0x040fe20000410000 */
[C---:B------:R-:W-:Y:S01]  /*73d0*/  HMMA.16816.F32 R32, R136.reuse, R102, R32 ;  /* 0x000000668820723c */ /* 0x040fe20000001820 */
[----:B------:R-:W1:Y:S03]  /*73e0*/  LDSM.16.MT88.4 R100, [R184+UR4+0x2100] ;  /* 0x00210004b864783b */ /* 0x000e660008004200 */
[C---:B------:R-:W-:Y:S02]  /*73f0*/  FMUL.FTZ R62, R3.reuse, R62 ;  /* 0x0000003e033e7220 */ /* 0x040fe40000410000 */
[C---:B------:R-:W-:Y:S01]  /*7400*/  FMUL.FTZ R63, R3.reuse, R63 ;  /* 0x0000003f033f7220 */ /* 0x040fe20000410000 */
[----:B------:R-:W-:Y:S01]  /*7410*/  MUFU.EX2 R171, R171 ;  /* 0x000000ab00ab7308 */ /* 0x000fe20000000800 */
[C---:B------:R-:W-:Y:S04]  /*7420*/  HMMA.16816.F32 R36, R136.reuse, R104, R36 ;  /* 0x000000688824723c */ /* 0x040fe80000001824 */
[C---:B------:R-:W-:Y:S02]  /*7430*/  FMUL.FTZ R64, R132.reuse, R64 ;  /* 0x0000004084407220 */ /* 0x040fe40000410000 */
[C---:B------:R-:W-:Y:S02]  /*7440*/  FMUL.FTZ R65, R132.reuse, R65 ;  /* 0x0000004184417220 */ /* 0x040fe40000410000 */
[C---:B------:R-:W-:Y:S01]  /*7450*/  HMMA.16816.F32 R40, R136.reuse, R106, R40 ;  /* 0x0000006a8828723c */ /* 0x040fe20000001828 */
[----:B------:R-:W2:Y:S01]  /*7460*/  LDSM.16.MT88.4 R104, [R135+0x2100] ;  /* 0x002100008768783b */ /* 0x000ea20000004200 */
[----:B------:R-:W2:Y:S02]  /*7470*/  MUFU.EX2 R182, R182 ;  /* 0x000000b600b67308 */ /* 0x000ea40000000800 */
[C---:B------:R-:W-:Y:S02]  /*7480*/  FMUL.FTZ R66, R3.reuse, R66 ;  /* 0x0000004203427220 */ /* 0x040fe40000410000 */
[C---:B------:R-:W-:Y:S02]  /*7490*/  FMUL.FTZ R67, R3.reuse, R67 ;  /* 0x0000004303437220 */ /* 0x040fe40000410000 */
[C---:B-----5:R-:W-:Y:S04]  /*74a0*/  HMMA.16816.F32 R44, R136.reuse, R108, R44 ;  /* 0x0000006c882c723c */ /* 0x060fe8000000182c */
[C---:B------:R-:W-:Y:S01]  /*74b0*/  FMUL.FTZ R68, R132.reuse, R68 ;  /* 0x0000004484447220 */ /* 0x040fe20000410000 */
[----:B------:R-:W-:Y:S01]  /*74c0*/  MUFU.EX2 R169, R169 ;  /* 0x000000a900a97308 */ /* 0x000fe20000000800 */
[C---:B------:R-:W-:Y:S02]  /*74d0*/  FMUL.FTZ R69, R132.reuse, R69 ;  /* 0x0000004584457220 */ /* 0x040fe40000410000 */
[C---:B------:R-:W-:Y:S01]  /*74e0*/  HMMA.16816.F32 R48, R136.reuse, R110, R48 ;  /* 0x0000006e8830723c */ /* 0x040fe20000001830 */
[----:B------:R-:W5:Y:S03]  /*74f0*/  LDSM.16.MT88.4 R108, [R185+UR4+0x4100] ;  /* 0x00410004b96c783b */ /* 0x000f660008004200 */
[C---:B------:R-:W-:Y:S02]  /*7500*/  FMUL.FTZ R70, R3.reuse, R70 ;  /* 0x0000004603467220 */ /* 0x040fe40000410000 */
[C---:B------:R-:W-:Y:S01]  /*7510*/  FMUL.FTZ R71, R3.reuse, R71 ;  /* 0x0000004703477220 */ /* 0x040fe20000410000 */
[----:B------:R-:W3:Y:S01]  /*7520*/  MUFU.EX2 R176, R176 ;  /* 0x000000b000b07308 */ /* 0x000ee20000000800 */
[C---:B------:R-:W-:Y:S01]  /*7530*/  FMUL.FTZ R72, R132.reuse, R72 ;  /* 0x0000004884487220 */ /* 0x040fe20000410000 */
[C---:B-1----:R-:W-:Y:S03]  /*7540*/  HMMA.16816.F32 R52, R136.reuse, R100, R52 ;  /* 0x000000648834723c */ /* 0x042fe60000001834 */
        /* <DEDUP_REMOVED lines=8> */
[C---:B--2---:R-:W-:Y:S04]  /*75d0*/  HMMA.16816.F32 R60, R136.reuse, R104, R60 ;  /* 0x00000068883c723c */ /* 0x044fe8000000183c */
[C---:B------:R-:W-:Y:S01]  /*75e0*/  FMUL.FTZ R78, R3.reuse, R78 ;  /* 0x0000004e034e7220 */ /* 0x040fe20000410000 */
[----:B------:R-:W2:Y:S01]  /*75f0*/  MUFU.EX2 R172, R172 ;  /* 0x000000ac00ac7308 */ /* 0x000ea20000000800 */
[C---:B------:R-:W-:Y:S02]  /*7600*/  FMUL.FTZ R79, R3.reuse, R79 ;  /* 0x0000004f034f7220 */ /* 0x040fe40000410000 */
[C---:B------:R-:W-:Y:S01]  /*7610*/  HMMA.16816.F32 R64, R136.reuse, R106, R64 ;  /* 0x0000006a8840723c */ /* 0x040fe20000001840 */
[----:B------:R-:W2:Y:S03]  /*7620*/  LDSM.16.MT88.4 R104, [R184+UR4+0x4100] ;  /* 0x00410004b868783b */ /* 0x000ea60008004200 */
[C---:B------:R-:W-:Y:S02]  /*7630*/  FMUL.FTZ R80, R132.reuse, R80 ;  /* 0x0000005084507220 */ /* 0x040fe40000410000 */
[C---:B------:R-:W-:Y:S01]  /*7640*/  FMUL.FTZ R81, R132.reuse, R81 ;  /* 0x0000005184517220 */ /* 0x040fe20000410000 */
[----:B------:R-:W-:Y:S01]  /*7650*/  MUFU.EX2 R160, R160 ;  /* 0x000000a000a07308 */ /* 0x000fe20000000800 */
[C---:B-----5:R-:W-:Y:S04]  /*7660*/  HMMA.16816.F32 R68, R136.reuse, R108, R68 ;  /* 0x0000006c8844723c */ /* 0x060fe80000001844 */
[C---:B------:R-:W-:Y:S02]  /*7670*/  FMUL.FTZ R82, R3.reuse, R82 ;  /* 0x0000005203527220 */ /* 0x040fe40000410000 */
[C---:B------:R-:W-:Y:S02]  /*7680*/  FMUL.FTZ R83, R3.reuse, R83 ;  /* 0x0000005303537220 */ /* 0x040fe40000410000 */
[C---:B------:R-:W-:Y:S01]  /*7690*/  HMMA.16816.F32 R72, R136.reuse, R110, R72 ;  /* 0x0000006e8848723c */ /* 0x040fe20000001848 */
[----:B------:R-:W5:Y:S01]  /*76a0*/  LDSM.16.MT88.4 R108, [R135+0x4100] ;  /* 0x00410000876c783b */ /* 0x000f620000004200 */
[----:B------:R-:W3:Y:S02]  /*76b0*/  MUFU.EX2 R159, R159 ;  /* 0x0000009f009f7308 */ /* 0x000ee40000000800 */
[C---:B------:R-:W-:Y:S02]  /*76c0*/  FMUL.FTZ R84, R132.reuse, R84 ;  /* 0x0000005484547220 */ /* 0x040fe40000410000 */
[C---:B------:R-:W-:Y:S02]  /*76d0*/  FMUL.FTZ R85, R132.reuse, R85 ;  /* 0x0000005584557220 */ /* 0x040fe40000410000 */
[C---:B------:R-:W-:Y:S01]  /*76e0*/  FMUL.FTZ R86, R3.reuse, R86 ;  /* 0x0000005603567220 */ /* 0x040fe20000410000 */
[C---:B-1----:R-:W-:Y:S03]  /*76f0*/  HMMA.16816.F32 R76, R136.reuse, R100, R76 ;  /* 0x00000064884c723c */ /* 0x042fe6000000184c */
[C---:B------:R-:W-:Y:S01]  /*7700*/  FMUL.FTZ R87, R3.reuse, R87 ;  /* 0x0000005703577220 */ /* 0x040fe20000410000 */
[----:B------:R-:W-:Y:S01]  /*7710*/  MUFU.EX2 R157, R157 ;  /* 0x0000009d009d7308 */ /* 0x000fe20000000800 */
[C---:B------:R-:W-:Y:S02]  /*7720*/  FMUL.FTZ R88, R132.reuse, R88 ;  /* 0x0000005884587220 */ /* 0x040fe40000410000 */
[----:B------:R-:W-:Y:S01]  /*7730*/  FMUL.FTZ R89, R132, R89 ;  /* 0x0000005984597220 */ /* 0x000fe20000410000 */
[C---:B------:R-:W-:Y:S04]  /*7740*/  HMMA.16816.F32 R80, R136.reuse, R102, R80 ;  /* 0x000000668850723c */ /* 0x040fe80000001850 */
[C---:B------:R-:W-:Y:S01]  /*7750*/  FMUL.FTZ R90, R3.reuse, R90 ;  /* 0x0000005a035a7220 */ /* 0x040fe20000410000 */
[----:B------:R-:W-:Y:S01]  /*7760*/  F2FP.PACK_AB R100, R164, R161 ;  /* 0x000000a1a464723e */ /* 0x000fe200000000ff */
[C---:B------:R-:W-:Y:S01]  /*7770*/  FMUL.FTZ R91, R3.reuse, R91 ;  /* 0x0000005b035b7220 */ /* 0x040fe20000410000 */
[----:B------:R-:W-:Y:S01]  /*7780*/  F2FP.PACK_AB R102, R166, R163 ;  /* 0x000000a3a666723e */ /* 0x000fe200000000ff */
[C---:B--2---:R-:W-:Y:S01]  /*7790*/  HMMA.16816.F32 R84, R136.reuse, R104, R84 ;  /* 0x000000688854723c */ /* 0x044fe20000001854 */
[----:B------:R-:W-:Y:S03]  /*77a0*/  MUFU.EX2 R162, R162 ;  /* 0x000000a200a27308 */ /* 0x000fe60000000800 */
[----:B------:R-:W-:Y:S01]  /*77b0*/  FMUL.FTZ R92, R132, R92 ;  /* 0x0000005c845c7220 */ /* 0x000fe20000410000 */
[----:B----4-:R-:W-:Y:S01]  /*77c0*/  F2FP.PACK_AB R101, R168, R165 ;  /* 0x000000a5a865723e */ /* 0x010fe200000000ff */
[----:B------:R-:W-:Y:S01]  /*77d0*/  FMUL.FTZ R93, R132, R93 ;  /* 0x0000005d845d7220 */ /* 0x000fe20000410000 */
[----:B------:R-:W-:Y:S01]  /*77e0*/  F2FP.PACK_AB R103, R170, R167 ;  /* 0x000000a7aa67723e */ /* 0x000fe200000000ff */
[C---:B------:R-:W-:Y:S01]  /*77f0*/  HMMA.16816.F32 R88, R136.reuse, R106, R88 ;  /* 0x0000006a8858723c */ /* 0x040fe20000001858 */
[----:B------:R-:W1:Y:S02]  /*7800*/  LDSM.16.MT88.4 R104, [R135+0x900] ;  /* 0x000900008768783b */ /* 0x000e640000004200 */
[----:B------:R-:W-:Y:S01]  /*7810*/  MUFU.EX2 R158, R158 ;  /* 0x0000009e009e7308 */ /* 0x000fe20000000800 */
[C---:B------:R-:W-:Y:S02]  /*7820*/  FMUL.FTZ R94, R3.reuse, R94 ;  /* 0x0000005e035e7220 */ /* 0x040fe40000410000 */
[C---:B------:R-:W-:Y:S02]  /*7830*/  FMUL.FTZ R95, R3.reuse, R95 ;  /* 0x0000005f035f7220 */ /* 0x040fe40000410000 */
[C---:B------:R-:W-:Y:S04]  /*7840*/  FMUL.FTZ R96, R132.reuse, R96 ;  /* 0x0000006084607220 */ /* 0x040fe80000410000 */
[C---:B------:R-:W-:Y:S01]  /*7850*/  FMUL.FTZ R97, R132.reuse, R97 ;  /* 0x0000006184617220 */ /* 0x040fe20000410000 */
[C---:B-----5:R-:W-:Y:S01]  /*7860*/  HMMA.16816.F32 R92, R136.reuse, R108, R92 ;  /* 0x0000006c885c723c */ /* 0x060fe2000000185c */
[----:B------:R-:W2:Y:S02]  /*7870*/  MUFU.EX2 R177, R177 ;  /* 0x000000b100b17308 */ /* 0x000ea40000000800 */
[C---:B------:R-:W-:Y:S02]  /*7880*/  FMUL.FTZ R98, R3.reuse, R98 ;  /* 0x0000006203627220 */ /* 0x040fe40000410000 */
[C---:B------:R-:W-:Y:S02]  /*7890*/  FMUL.FTZ R99, R3.reuse, R99 ;  /* 0x0000006303637220 */ /* 0x040fe40000410000 */
[----:B------:R-:W-:Y:S02]  /*78a0*/  FFMA.FTZ R155, R3, R218, R155 ;  /* 0x000000da039b7223 */ /* 0x000fe4000001009b */
[----:B------:R-:W-:Y:S02]  /*78b0*/  FFMA.FTZ R153, R132, R217, R153 ;  /* 0x000000d984997223 */ /* 0x000fe40000010099 */
[----:B------:R-:W4:Y:S01]  /*78c0*/  MUFU.EX2 R156, R156 ;  /* 0x0000009c009c7308 */ /* 0x000f220000000800 */
[----:B------:R-:W-:Y:S01]  /*78d0*/  HMMA.16816.F32 R96, R136, R110, R96 ;  /* 0x0000006e8860723c */ /* 0x000fe20000001860 */
[----:B------:R-:W5:Y:S02]  /*78e0*/  LDSM.16.MT88.4 R108, [R135+0x2900] ;  /* 0x00290000876c783b */ /* 0x000f640000004200 */
[----:B------:R-:W-:Y:S01]  /*78f0*/  MOV R132, R2 ;  /* 0x0000000200847202 */ /* 0x000fe20000000f00 */
[----:B------:R-:W-:Y:S02]  /*7900*/  FADD.FTZ R150, R150, R153 ;  /* 0x0000009996967221 */ /* 0x000fe40000010000 */
[----:B------:R-:W-:Y:S02]  /*7910*/  FADD.FTZ R154, R154, R155 ;  /* 0x0000009b9a9a7221 */ /* 0x000fe40000010000 */
[C---:B------:R-:W-:Y:S01]  /*7920*/  HMMA.16816.F32 R4, R100.reuse, R112, R4 ;  /* 0x000000706404723c */ /* 0x040fe20000001804 */
[----:B------:R-:W-:Y:S04]  /*7930*/  LDSM.16.MT88.4 R136, [R184+UR4+0x3100] ;  /* 0x00310004b888783b */ /* 0x000fe80008004200 */
        /* <DEDUP_REMOVED lines=32> */
[C---:B-----5:R-:W-:Y:S08]  /*7b40*/  HMMA.16816.F32 R60, R100.reuse, R108, R60 ;  /* 0x0000006c643c723c */ /* 0x060ff0000000183c */
[C---:B------:R-:W-:Y:S01]  /*7b50*/  HMMA.16816.F32 R64, R100.reuse, R110, R64 ;  /* 0x0000006e6440723c */ /* 0x040fe20000001840 */
[----:B------:R-:W5:Y:S07]  /*7b60*/  LDSM.16.MT88.4 R108, [R135+0x4900] ;  /* 0x00490000876c783b */ /* 0x000f6e0000004200 */
[C---:B-1----:R-:W-:Y:S08]  /*7b70*/  HMMA.16816.F32 R68, R100.reuse, R104, R68 ;  /* 0x000000686444723c */ /* 0x042ff00000001844 */
[C---:B------:R-:W-:Y:S01]  /*7b80*/  HMMA.16816.F32 R72, R100.reuse, R106, R72 ;  /* 0x0000006a6448723c */ /* 0x040fe20000001848 */
[----:B------:R-:W1:Y:S07]  /*7b90*/  LDSM.16.MT88.4 R104, [R185+UR4+0x1100] ;  /* 0x00110004b968783b */ /* 0x000e6e0008004200 */
[C---:B------:R-:W-:Y:S08]  /*7ba0*/  HMMA.16816.F32 R76, R100.reuse, R112, R76 ;  /* 0x00000070644c723c */ /* 0x040ff0000000184c */
[C---:B------:R-:W-:Y:S01]  /*7bb0*/  HMMA.16816.F32 R80, R100.reuse, R114, R80 ;  /* 0x000000726450723c */ /* 0x040fe20000001850 */
[----:B------:R-:W1:Y:S07]  /*7bc0*/  LDSM.16.MT88.4 R112, [R133+0x1100] ;  /* 0x001100008570783b */ /* 0x000e6e0000004200 */
[C---:B------:R-:W-:Y:S08]  /*7bd0*/  HMMA.16816.F32 R84, R100.reuse, R116, R84 ;  /* 0x000000746454723c */ /* 0x040ff00000001854 */
[C---:B------:R-:W-:Y:S01]  /*7be0*/  HMMA.16816.F32 R88, R100.reuse, R118, R88 ;  /* 0x000000766458723c */ /* 0x040fe20000001858 */
[----:B------:R-:W2:Y:S07]  /*7bf0*/  LDSM.16.MT88.4 R116, [R135+0x1100] ;  /* 0x001100008774783b */ /* 0x000eae0000004200 */
[C---:B-----5:R-:W-:Y:S08]  /*7c00*/  HMMA.16816.F32 R92, R100.reuse, R108, R92 ;  /* 0x0000006c645c723c */ /* 0x060ff0000000185c */
[----:B------:R-:W-:Y:S01]  /*7c10*/  HMMA.16816.F32 R96, R100, R110, R96 ;  /* 0x0000006e6460723c */ /* 0x000fe20000001860 */
[----:B------:R-:W5:Y:S06]  /*7c20*/  LDSM.16.MT88.4 R108, [R135+0x3100] ;  /* 0x00310000876c783b */ /* 0x000f6c0000004200 */
[----:B---3--:R-:W-:Y:S01]  /*7c30*/  F2FP.PACK_AB R100, R180, R175 ;  /* 0x000000afb464723e */ /* 0x008fe200000000ff */
        /* <DEDUP_REMOVED lines=14> */
[C---:B------:R-:W-:Y:S08]  /*7d20*/  HMMA.16816.F32 R12, R100.reuse, R112, R12 ;  /* 0x00000070640c723c */ /* 0x040ff0000000180c */
[C---:B------:R-:W-:Y:S01]  /*7d30*/  HMMA.16816.F32 R16, R100.reuse, R114, R16 ;  /* 0x000000726410723c */ /* 0x040fe20000001810 */
[----:B------:R-:W3:Y:S07]  /*7d40*/  LDSM.16.MT88.4 R112, [R133+0x5100] ;  /* 0x005100008570783b */ /* 0x000eee0000004200 */
[C---:B------:R-:W-:Y:S08]  /*7d50*/  HMMA.16816.F32 R20, R100.reuse, R120, R20 ;  /* 0x000000786414723c */ /* 0x040ff00000001814 */
[C---:B------:R-:W-:Y:S01]  /*7d60*/  HMMA.16816.F32 R24, R100.reuse, R122, R24 ;  /* 0x0000007a6418723c */ /* 0x040fe20000001818 */
[----:B------:R-:W-:Y:S07]  /*7d70*/  LDSM.16.MT88.4 R120, [R135+0x1900] ;  /* 0x001900008778783b */ /* 0x000fee0000004200 */
[C---:B--2---:R-:W-:Y:S08]  /*7d80*/  HMMA.16816.F32 R28, R100.reuse, R116, R28 ;  /* 0x00000074641c723c */ /* 0x044ff0000000181c */
[C---:B------:R-:W-:Y:S01]  /*7d90*/  HMMA.16816.F32 R32, R100.reuse, R118, R32 ;  /* 0x000000766420723c */ /* 0x040fe20000001820 */
[----:B------:R-:W2:Y:S07]  /*7da0*/  LDSM.16.MT88.4 R116, [R184+UR4+0x5100] ;  /* 0x00510004b874783b */ /* 0x000eae0008004200 */
        /* <DEDUP_REMOVED lines=11> */
[C---:B-----5:R-:W-:Y:S04]  /*7e60*/  HMMA.16816.F32 R60, R100.reuse, R108, R60 ;  /* 0x0000006c643c723c */ /* 0x060fe8000000183c */
[----:B----4-:R-:W-:Y:S01]  /*7e70*/  F2FP.PACK_AB R139, R179, R156 ;  /* 0x0000009cb38b723e */ /* 0x010fe200000000ff */
[----:B------:R-:W-:Y:S02]  /*7e80*/  FADD.FTZ R158, R158, R173 ;  /* 0x000000ad9e9e7221 */ /* 0x000fe40000010000 */
[----:B------:R-:W-:Y:S01]  /*7e90*/  FADD.FTZ R160, R159, R160 ;  /* 0x000000a09fa07221 */ /* 0x000fe20000010000 */
[C---:B------:R-:W-:Y:S01]  /*7ea0*/  HMMA.16816.F32 R64, R100.reuse, R110, R64 ;  /* 0x0000006e6440723c */ /* 0x040fe20000001840 */
[----:B------:R-:W4:Y:S03]  /*7eb0*/  LDSM.16.MT88.4 R108, [R135+0x5100] ;  /* 0x00510000876c783b */ /* 0x000f260000004200 */
        /* <DEDUP_REMOVED lines=9> */
[C---:B------:R-:W-:Y:S01]  /*7f50*/  HMMA.16816.F32 R80, R100.reuse, R114, R80 ;  /* 0x000000726450723c */ /* 0x040fe20000001850 */
[----:B------:R-:W3:Y:S07]  /*7f60*/  LDSM.16.MT88.4 R112, [R184+UR4+0x1900] ;  /* 0x00190004b870783b */ /* 0x000eee0008004200 */
[C---:B--2---:R-:W-:Y:S08]  /*7f70*/  HMMA.16816.F32 R84, R100.reuse, R116, R84 ;  /* 0x000000746454723c */ /* 0x044ff00000001854 */
[C---:B------:R-:W-:Y:S08]  /*7f80*/  HMMA.16816.F32 R88, R100.reuse, R118, R88 ;  /* 0x000000766458723c */ /* 0x040ff00000001858 */
[C---:B----4-:R-:W-:Y:S08]  /*7f90*/  HMMA.16816.F32 R92, R100.reuse, R108, R92 ;  /* 0x0000006c645c723c */ /* 0x050ff0000000185c */
[----:B------:R-:W-:Y:S08]  /*7fa0*/  HMMA.16816.F32 R96, R100, R110, R96 ;  /* 0x0000006e6460723c */ /* 0x000ff00000001860 */
[C---:B------:R-:W-:Y:S01]  /*7fb0*/  HMMA.16816.F32 R128, R136.reuse, R124, R4 ;  /* 0x0000007c8880723c */ /* 0x040fe20000001804 */
[----:B------:R-:W2:Y:S07]  /*7fc0*/  LDSM.16.MT88.4 R4, [R184+UR4+0x3900] ;  /* 0x00390004b804783b */ /* 0x000eae0008004200 */
[C---:B------:R-:W-:Y:S01]  /*7fd0*/  HMMA.16816.F32 R124, R136.reuse, R126, R8 ;  /* 0x0000007e887c723c */ /* 0x040fe20000001808 */
[----:B------:R-:W4:Y:S07]  /*7fe0*/  LDSM.16.MT88.4 R8, [R135+0x3900] ;  /* 0x003900008708783b */ /* 0x000f2e0000004200 */
[C---:B-1----:R-:W-:Y:S07]  /*7ff0*/  HMMA.16816.F32 R100, R136.reuse, R104, R12 ;  /* 0x000000688864723c */ /* 0x042fee000000180c */
[----:B------:R-:W-:Y:S01]  /*8000*/  IADD3 R13, R219, -0x2, RZ ;  /* 0xfffffffedb0d7810 */ /* 0x000fe20007ffe0ff */
[C---:B------:R-:W-:Y:S03]  /*8010*/  HMMA.16816.F32 R104, R136.reuse, R106, R16 ;  /* 0x0000006a8868723c */ /* 0x040fe60000001810 */
[C---:B------:R-:W-:Y:S05]  /*8020*/  ISETP.GE.AND P0, PT, R13.reuse, R194, PT ;  /* 0x000000c20d00720c */ /* 0x040fea0003f06270 */
[C---:B---3--:R-:W-:Y:S08]  /*8030*/  HMMA.16816.F32 R108, R136.reuse, R112, R20 ;  /* 0x00000070886c723c */ /* 0x048ff00000001814 */
[C---:B------:R-:W-:Y:S04]  /*8040*/  HMMA.16816.F32 R112, R136.reuse, R114, R24 ;  /* 0x000000728870723c */ /* 0x040fe80000001818 */
[----:B------:R-:W-:Y:S01]  /*8050*/  @P0 SHF.R.S32.HI R16, RZ, 0x1f, R13 ;  /* 0x0000001fff100819 */ /* 0x000fe2000001140d */
[C---:B------:R-:W-:Y:S03]  /*8060*/  @P0 IMAD.WIDE.U32 R18, R13.reuse, c[0x0][0x1e0], RZ ;  /* 0x000078000d120a25 */ /* 0x040fe600078e00ff */
[C---:B------:R-:W-:Y:S04]  /*8070*/  HMMA.16816.F32 R116, R136.reuse, R120, R28 ;  /* 0x000000788874723c */ /* 0x040fe8000000181c */
[----:B------:R-:W-:Y:S01]  /*8080*/  @P0 SHF.L.U32 R24, R18, 0x6, RZ ;  /* 0x0000000612180819 */ /* 0x000fe200000006ff */
[----:B------:R-:W-:Y:S03]  /*8090*/  @P0 IMAD R16, R16, c[0x0][0x1e0], RZ ;  /* 0x0000780010100a24 */ /* 0x000fe600078e02ff */
[C---:B------:R-:W-:Y:S04]  /*80a0*/  HMMA.16816.F32 R120, R136.reuse, R122, R32 ;  /* 0x0000007a8878723c */ /* 0x040fe80000001820 */
[----:B------:R-:W-:Y:S02]  /*80b0*/  @P0 IMAD R16, R13, c[0x0][0x1e4], R16 ;  /* 0x000079000d100a24 */ /* 0x000fe400078e0210 */
[----:B------:R-:W1:Y:S02]  /*80c0*/  LDSM.16.MT88.4 R12, [R185+UR4+0x5900] ;  /* 0x00590004b90c783b */ /* 0x000e640008004200 */
[C---:B------:R-:W-:Y:S04]  /*80d0*/  HMMA.16816.F32 R36, R136.reuse, R140, R36 ;  /* 0x0000008c8824723c */ /* 0x040fe80000001824 */
[----:B------:R-:W-:Y:S02]  /*80e0*/  @P0 IADD3 R25, R19, R16, RZ ;  /* 0x0000001013190210 */ /* 0x000fe40007ffe0ff */
[----:B------:R-:W-:Y:S02]  /*80f0*/  @P0 IADD3 R16, P1, R24, R208, RZ ;  /* 0x000000d018100210 */ /* 0x000fe40007f3e0ff */
[C---:B------:R-:W-:Y:S04]  /*8100*/  HMMA.16816.F32 R40, R136.reuse, R142, R40 ;  /* 0x0000008e8828723c */ /* 0x040fe80000001828 */
[----:B------:R-:W-:Y:S04]  /*8110*/  @P0 SHF.L.U64.HI R25, R18, 0x6, R25 ;  /* 0x0000000612190819 */ /* 0x000fe80000010219 */
[C---:B------:R-:W-:Y:S08]  /*8120*/  HMMA.16816.F32 R44, R136.reuse, R144, R44 ;  /* 0x00000090882c723c */ /* 0x040ff0000000182c */
[C---:B------:R-:W-:Y:S08]  /*8130*/  HMMA.16816.F32 R48, R136.reuse, R146, R48 ;  /* 0x000000928830723c */ /* 0x040ff00000001830 */
[C---:B--2---:R-:W-:Y:S07]  /*8140*/  HMMA.16816.F32 R52, R136.reuse, R4, R52 ;  /* 0x000000048834723c */ /* 0x044fee0000001834 */
[C---:B------:R-:W-:Y:S01]  /*8150*/  @P0 IADD3.X R5, R25.reuse, R213, RZ, P1, !PT ;  /* 0x000000d519050210 */ /* 0x040fe20000ffe4ff */
[C---:B------:R-:W-:Y:S04]  /*8160*/  HMMA.16816.F32 R56, R136.reuse, R6, R56 ;  /* 0x000000068838723c */ /* 0x040fe80000001838 */
[C---:B------:R-:W-:Y:S04]  /*8170*/  @P0 LEA R20, P1, R16.reuse, c[0x0][0x1c8], 0x1 ;  /* 0x0000720010140a11 */ /* 0x040fe800078208ff */
[C---:B----4-:R-:W-:Y:S04]  /*8180*/  HMMA.16816.F32 R60, R136.reuse, R8, R60 ;  /* 0x00000008883c723c */ /* 0x050fe8000000183c */
[----:B------:R-:W-:Y:S02]  /*8190*/  @P0 LEA.HI.X R21, R16, c[0x0][0x1cc], R5, 0x1, P1 ;  /* 0x0000730010150a11 */ /* 0x000fe400008f0c05 */
[----:B------:R-:W2:Y:S01]  /*81a0*/  LDSM.16.MT88.4 R16, [R133+0x5900] ;  /* 0x005900008510783b */ /* 0x000ea20000004200 */
[----:B------:R-:W-:Y:S01]  /*81b0*/  @P0 IADD3 R4, P1, R24, R225, RZ ;  /* 0x000000e118040210 */ /* 0x000fe20007f3e0ff */
[C---:B------:R-:W-:Y:S04]  /*81c0*/  HMMA.16816.F32 R64, R136.reuse, R10, R64 ;  /* 0x0000000a8840723c */ /* 0x040fe80000001840 */
[C---:B------:R-:W-:Y:S02]  /*81d0*/  @P0 IADD3.X R5, R25.reuse, R224, RZ, P1, !PT ;  /* 0x000000e019050210 */ /* 0x040fe40000ffe4ff */
        /* <DEDUP_REMOVED lines=41> */
[C---:B------:R-:W-:Y:S02]  /*8470*/  ISETP.GT.AND P0, PT, R219.reuse, R230, PT ;  /* 0x000000e6db00720c */ /* 0x040fe40003f04270 */
[----:B------:R-:W-:Y:S05]  /*8480*/  IADD3 R219, R219, -0x1, RZ ;  /* 0xffffffffdbdb7810 */ /* 0x000fea0007ffe0ff */
[----:B------:R-:W0:Y:S01]  /*8490*/  LDGDEPBAR ;  /* 0x00000000000079af */ /* 0x000e220000000000 */
[----:B-1----:R-:W-:Y:S05]  /*84a0*/  MOV R3, R0 ;  /* 0x0000000000037202 */ /* 0x002fea0000000f00 */
[----:B------:R-:W-:-:S05]  /*84b0*/  @P0 BRA `(.L_x_2173) ;  /* 0xffffcb6000000947 */ /* 0x000fca000383ffff */
.L_x_2164:
        /* <DEDUP_REMOVED lines=18> */
.L_x_2175:
[----:B------:R-:W-:-:S04]  /*85e0*/  MOV R3, c[0x0][0x32c] ;  /* 0x0000cb0000037a02 */ /* 0x000fc80000000f00 */
[----:B------:R-:W-:-:S13]  /*85f0*/  ISETP.NE.AND P0, PT, R3, 0x1, PT ;  /* 0x000000010300780c */ /* 0x000fda0003f05270 */
[----:B------:R-:W-:-:S05]  /*8600*/  @P0 IMAD.HI.U32 R3, R5, c[0x0][0x330], RZ ;  /* 0x0000cc0005030a27 */ /* 0x000fca00078e00ff */
[----:B------:R-:W-:-:S05]  /*8610*/  @P0 SHF.R.U32.HI R5, RZ, c[0x0][0x334], R3 ;  /* 0x0000cd00ff050a19 */ /* 0x000fca0000011603 */
.L_x_2176:
[----:B------:R-:W-:-:S05]  /*8620*/  IMAD R5, R5, c[0x0][0x32c], RZ ;  /* 0x0000cb0005057a24 */ /* 0x000fca00078e02ff */
[----:B------:R-:W-:-:S04]  /*8630*/  IMNMX R4, R4, R5, !PT ;  /* 0x0000000504047217 */ /* 0x000fc80007800200 */
.L_x_2174:
        /* <DEDUP_REMOVED lines=21> */
.L_x_2178:
[----:B------:R-:W-:Y:S04]  /*8790*/  DEPBAR.LE SB0, 0x2 ;  /* 0x000080800000791a */ /* 0x000fe80000000000 */
[----:B------:R-:W-:Y:S01]  /*87a0*/  BAR.SYNC.DEFER_BLOCKING 0x0 ;  /* 0x0000000000007b1d */ /* 0x000fe20000010000 */
[----:B------:R-:W-:Y:S01]  /*87b0*/  UIMAD UR4, UR5, 0x6000, URZ ;  /* 0x00006000050478a4 */ /* 0x000fe2000f8e023f */
[----:B------:R-:W-:Y:S01]  /*87c0*/  ISETP.GE.AND P0, PT, R194, R221, PT ;  /* 0x000000ddc200720c */ /* 0x000fe20003f06270 */
[----:B------:R-:W-:Y:S01]  /*87d0*/  UIADD3 UR7, UR5, 0x1, URZ ;  /* 0x0000000105077890 */ /* 0x000fe2000fffe03f */
[----:B------:R-:W-:Y:S01]  /*87e0*/  IADD3 R219, R221, -0x1, RZ ;  /* 0xffffffffdddb7810 */ /* 0x000fe20007ffe0ff */
[----:B------:R-:W-:Y:S04]  /*87f0*/  UISETP.GE.AND UP0, UPT, UR5, 0x1, UPT ;  /* 0x000000010500788c */ /* 0x000fe8000bf06270 */
[----:B------:R-:W-:Y:S06]  /*8800*/  USEL UR5, UR7, URZ, !UP0 ;  /* 0x0000003f07057287 */ /* 0x000fec000c000000 */
[----:B------:R-:W-:Y:S01]  /*8810*/  @!P0 SHF.R.S32.HI R153, RZ, 0x1f, R219 ;  /* 0x0000001fff998819 */ /* 0x000fe200000114db */
[----:B------:R-:W-:Y:S04]  /*8820*/  @!P0 IMAD.WIDE.U32 R4, R219, c[0x0][0x208], RZ ;  /* 0x00008200db048a25 */ /* 0x000fe800078e00ff */
[----:B------:R-:W-:Y:S01]  /*8830*/  @!P0 IMAD R153, R153, c[0x0][0x208], RZ ;  /* 0x0000820099998a24 */ /* 0x000fe200078e02ff */
[----:B------:R-:W-:Y:S01]  /*8840*/  @!P0 SHF.L.U32 R0, R4, 0x6, RZ ;  /* 0x0000000604008819 */ /* 0x000fe200000006ff */
[----:B------:R-:W-:Y:S01]  /*8850*/  @!P0 IMAD R171, R216, 0x6000, R215 ;  /* 0x00006000d8ab8824 */ /* 0x000fe200078e02d7 */
[----:B------:R-:W-:Y:S01]  /*8860*/  LDSM.16.M88.4 R32, [R192] ;  /* 0x00000000c020783b */ /* 0x000fe20000000200 */
[----:B------:R-:W-:Y:S05]  /*8870*/  @!P0 IMAD R153, R219, c[0x0][0x20c], R153 ;  /* 0x00008300db998a24 */ /* 0x000fea00078e0299 */
[----:B------:R-:W-:Y:S02]  /*8880*/  @!P0 IADD3 R153, R5, R153, RZ ;  /* 0x0000009905998210 */ /* 0x000fe40007ffe0ff */
[----:B------:R-:W1:Y:S01]  /*8890*/  LDSM.16.M88.4 R8, [R190+UR4+0xc100] ;  /* 0x00c10004be08783b */ /* 0x000e620008000200 */
[----:B------:R-:W-:Y:S02]  /*88a0*/  @!P0 IADD3 R5, P1, R0, R206, RZ ;  /* 0x000000ce00058210 */ /* 0x000fe40007f3e0ff */
[----:B------:R-:W-:Y:S04]  /*88b0*/  @!P0 SHF.L.U64.HI R153, R4, 0x6, R153 ;  /* 0x0000000604998819 */ /* 0x000fe80000010299 */
[----:B------:R-:W-:Y:S01]  /*88c0*/  @!P0 IADD3.X R2, R153, R211, RZ, P1, !PT ;  /* 0x000000d399028210 */ /* 0x000fe20000ffe4ff */
[----:B------:R-:W2:Y:S01]  /*88d0*/  LDSM.16.M88.4 R16, [R190+UR4+0xc900] ;  /* 0x00c90004be10783b */ /* 0x000ea20008000200 */
[C---:B------:R-:W-:Y:S04]  /*88e0*/  @!P0 LEA R160, P1, R5.reuse, c[0x0][0x1f8], 0x1 ;  /* 0x00007e0005a08a11 */ /* 0x040fe800078208ff */
[----:B------:R-:W-:Y:S02]  /*88f0*/  @!P0 LEA.HI.X R161, R5, c[0x0][0x1fc], R2, 0x1, P1 ;  /* 0x00007f0005a18a11 */ /* 0x000fe400008f0c02 */
[----:B------:R-:W-:Y:S01]  /*8900*/  IADD3 R2, R190, UR4, RZ ;  /* 0x00000004be027c10 */ /* 0x000fe2000fffe0ff */
[----:B------:R-:W3:Y:S01]  /*8910*/  LDSM.16.M88.4 R24, [R190+UR4+0xd100] ;  /* 0x00d10004be18783b */ /* 0x000ee20008000200 */
[----:B------:R-:W-:Y:S02]  /*8920*/  @!P0 IADD3 R12, P1, R0, R183, RZ ;  /* 0x000000b7000c8210 */ /* 0x000fe40007f3e0ff */
[----:B------:R-:W-:Y:S02]  /*8930*/  IADD3 R135, R191, R2, RZ ;  /* 0x00000002bf877210 */ /* 0x000fe40007ffe0ff */
[C---:B------:R-:W-:Y:S02]  /*8940*/  @!P0 IADD3.X R13, R153.reuse, R182, RZ, P1, !PT ;  /* 0x000000b6990d8210 */ /* 0x040fe40000ffe4ff */
[----:B------:R-:W-:Y:S01]  /*8950*/  IADD3 R172, R134, R135, RZ ;  /* 0x0000008786ac7210 */ /* 0x000fe20007ffe0ff */
[----:B------:R-:W4:Y:S01]  /*8960*/  LDSM.16.M88.4 R136, [R190+UR4+0xd900] ;  /* 0x00d90004be88783b */ /* 0x000f220008000200 */
[C---:B------:R-:W-:Y:S04]  /*8970*/  @!P0 LEA R164, P1, R12.reuse, c[0x0][0x1f8], 0x1 ;  /* 0x00007e000ca48a11 */ /* 0x040fe800078208ff */
[----:B------:R-:W-:Y:S02]  /*8980*/  @!P0 LEA.HI.X R165, R12, c[0x0][0x1fc], R13, 0x1, P1 ;  /* 0x00007f000ca58a11 */ /* 0x000fe400008f0c0d */
[----:B------:R-:W-:Y:S01]  /*8990*/  @!P0 IADD3 R21, P1, R0, R181, RZ ;  /* 0x000000b500158210 */ /* 0x000fe20007f3e0ff */
[----:B------:R-:W-:Y:S03]  /*89a0*/  LDSM.16.M88.4 R140, [R188] ;  /* 0x00000000bc8c783b */ /* 0x000fe60000000200 */
[----:B------:R-:W-:Y:S02]  /*89b0*/  @!P0 IADD3.X R20, R153, R180, RZ, P1, !PT ;  /* 0x000000b499148210 */ /* 0x000fe40000ffe4ff */
[C---:B------:R-:W-:Y:S01]  /*89c0*/  @!P0 LEA R166, P1, R21.reuse, c[0x0][0x1f8], 0x1 ;  /* 0x00007e0015a68a11 */ /* 0x040fe200078208ff */
[C---:B-1----:R-:W-:Y:S02]  /*89d0*/  HMMA.16816.F32 R4, R32.reuse, R8, RZ ;  /* 0x000000082004723c */ /* 0x042fe400000018ff */
[----:B------:R-:W1:Y:S01]  /*89e0*/  LDSM.16.M88.4 R144, [R135+0xc100] ;  /* 0x00c100008790783b */ /* 0x000e620000000200 */
[----:B------:R-:W-:Y:S02]  /*89f0*/  @!P0 LEA.HI.X R167, R21, c[0x0][0x1fc], R20, 0x1, P1 ;  /* 0x00007f0015a78a11 */ /* 0x000fe400008f0c14 */
[----:B------:R-:W-:Y:S03]  /*8a00*/  @!P0 IADD3 R0, P1, R199, R0, RZ ;  /* 0x00000000c7008210 */ /* 0x000fe60007f3e0ff */
[C---:B------:R-:W-:Y:S02]  /*8a10*/  HMMA.16816.F32 R8, R32.reuse, R10, RZ ;  /* 0x0000000a2008723c */ /* 0x040fe400000018ff */
[----:B------:R-:W5:Y:S02]  /*8a20*/  LDSM.16.M88.4 R148, [R135+0xc900] ;  /* 0x00c900008794783b */ /* 0x000f640000000200 */
[----:B------:R-:W-:Y:S02]  /*8a30*/  @!P0 IADD3.X R153, R198, R153, RZ, P1, !PT ;  /* 0x00000099c6998210 */ /* 0x000fe40000ffe4ff */
[----:B------:R-:W-:Y:S02]  /*8a40*/  @!P0 IADD3 R28, P1, R0, R206, RZ ;  /* 0x000000ce001c8210 */ /* 0x000fe40007f3e0ff */
[C---:B--2---:R-:W-:Y:S04]  /*8a50*/  HMMA.16816.F32 R12, R32.reuse, R16, RZ ;  /* 0x00000010200c723c */ /* 0x044fe800000018ff */
[C---:B------:R-:W-:Y:S02]  /*8a60*/  @!P0 IADD3.X R29, R153.reuse, R211, RZ, P1, !PT ;  /* 0x000000d3991d8210 */ /* 0x040fe40000ffe4ff */
[C---:B------:R-:W-:Y:S02]  /*8a70*/  @!P0 LEA R168, P1, R28.reuse, c[0x0][0x1f8], 0x1 ;  /* 0x00007e001ca88a11 */ /* 0x040fe400078208ff */
[C---:B------:R-:W-:Y:S04]  /*8a80*/  HMMA.16816.F32 R16, R32.reuse, R18, RZ ;  /* 0x000000122010723c */ /* 0x040fe800000018ff */
[----:B------:R-:W-:Y:S02]  /*8a90*/  @!P0 LEA.HI.X R169, R28, c[0x0][0x1fc], R29, 0x1, P1 ;  /* 0x00007f001ca98a11 */ /* 0x000fe400008f0c1d */
[C---:B------:R-:W-:Y:S02]  /*8aa0*/  @!P0 IADD3 R155, P1, R0.reuse, R183, RZ ;  /* 0x000000b7009b8210 */ /* 0x040fe40007f3e0ff */
[C---:B---3--:R-:W-:Y:S04]  /*8ab0*/  HMMA.16816.F32 R20, R32.reuse, R24, RZ ;  /* 0x000000182014723c */ /* 0x048fe800000018ff */
[----:B------:R-:W-:Y:S02]  /*8ac0*/  @!P0 IADD3.X R132, R153, R182, RZ, P1, !PT ;  /* 0x000000b699848210 */ /* 0x000fe40000ffe4ff */
[C---:B------:R-:W-:Y:S02]  /*8ad0*/  @!P0 LEA R174, P1, R155.reuse, c[0x0][0x1f8], 0x1 ;  /* 0x00007e009bae8a11 */ /* 0x040fe400078208ff */
[C---:B------:R-:W-:Y:S04]  /*8ae0*/  HMMA.16816.F32 R24, R32.reuse, R26, RZ ;  /* 0x0000001a2018723c */ /* 0x040fe800000018ff */
[----:B------:R-:W-:Y:S02]  /*8af0*/  @!P0 LEA.HI.X R175, R155, c[0x0][0x1fc], R132, 0x1, P1 ;  /* 0x00007f009baf8a11 */ /* 0x000fe400008f0c84 */
[----:B------:R-:W-:Y:S02]  /*8b00*/  @!P0 IADD3 R0, P1, R0, R181, RZ ;  /* 0x000000b500008210 */ /* 0x000fe40007f3e0ff */
[C---:B----4-:R-:W-:Y:S04]  /*8b10*/  HMMA.16816.F32 R28, R32.reuse, R136, RZ ;  /* 0x00000088201c723c */ /* 0x050fe800000018ff */
[----:B------:R-:W-:Y:S02]  /*8b20*/  @!P0 IADD3.X R153, R153, R180, RZ, P1, !PT ;  /* 0x000000b499998210 */ /* 0x000fe40000ffe4ff */
[C---:B------:R-:W-:Y:S02]  /*8b30*/  @!P0 LEA R222, P1, R0.reuse, c[0x0][0x1f8], 0x1 ;  /* 0x00007e0000de8a11 */ /* 0x040fe400078208ff */
[----:B------:R-:W-:Y:S01]  /*8b40*/  HMMA.16816.F32 R32, R32, R138, RZ ;  /* 0x0000008a2020723c */ /* 0x000fe200000018ff */
[----:B------:R-:W2:Y:S03]  /*8b50*/  LDSM.16.M88.4 R136, [R135+0xd100] ;  /* 0x00d100008788783b */ /* 0x000ea60000000200 */
[----:B------:R-:W-:Y:S02]  /*8b60*/  @!P0 LEA.HI.X R223, R0, c[0x0][0x1fc], R153, 0x1, P1 ;  /* 0x00007f0000df8a11 */ /* 0x000fe400008f0c99 */
[-C--:B------:R-:W-:Y:S02]  /*8b70*/  IADD3 R0, R134, R2.reuse, RZ ;  /* 0x0000000286007210 */ /* 0x080fe40007ffe0ff */
[C---:B-1----:R-:W-:Y:S01]  /*8b80*/  HMMA.16816.F32 R4, R140.reuse, R144, R4 ;  /* 0x000000908c04723c */ /* 0x042fe20000001804 */
[----:B------:R-:W1:Y:S04]  /*8b90*/  LDSM.16.M88.4 R152, [R135+0xd900] ;  /* 0x00d900008798783b */ /* 0x000e680000000200 */
[----:B------:R-:W-:Y:S03]  /*8ba0*/  IADD3 R2, R191, R2, R134 ;  /* 0x00000002bf027210 */ /* 0x000fe60007ffe086 */
[C---:B------:R-:W-:Y:S01]  /*8bb0*/  HMMA.16816.F32 R8, R140.reuse, R146, R8 ;  /* 0x000000928c08723c */ /* 0x040fe20000001808 */
[----:B------:R-:W-:Y:S01]  /*8bc0*/  @!PT LDS RZ, [RZ] ;  /* 0x00000000fffff984 */ /* 0x000fe20000000800 */
[----:B------:R-:W-:Y:S01]  /*8bd0*/  @!PT LDS RZ, [RZ] ;  /* 0x00000000fffff984 */ /* 0x000fe20000000800 */
[----:B------:R-:W-:Y:S01]  /*8be0*/  @!PT LDS RZ, [RZ] ;  /* 0x00000000fffff984 */ /* 0x000fe20000000800 */
[----:B------:R3:W-:Y:S07]  /*8bf0*/  @!P0 LDGSTS.E.BYPASS.LTC128B.128 [R171], [R160.64], !P5 ;  /* 0x00000000a0ab8fae */ /* 0x0007ee000e901d48 */
        /* <DEDUP_REMOVED lines=9> */
[----:B------:R2:W-:Y:S07]  /*8c90*/  @!P0 LDGSTS.E.BYPASS.LTC128B.128 [R171+0x5000], [R222.64], !P6 ;  /* 0x05000000deab8fae */ /* 0x0005ee000f101d48 */
[----:B------:R-:W-:Y:S01]  /*8ca0*/  HMMA.16816.F32 R32, R140, R154, R32 ;  /* 0x0000009a8c20723c */ /* 0x000fe20000001820 */
[----:B------:R-:W-:Y:S08]  /*8cb0*/  LDSM.16.M88.4 R144, [R187] ;  /* 0x00000000bb90783b */ /* 0x000ff00000000200 */
[----:B------:R-:W1:Y:S08]  /*8cc0*/  LDSM.16.M88.4 R156, [R0+0xc100] ;  /* 0x00c10000009c783b */ /* 0x000e700000000200 */
[----:B---3--:R-:W3:Y:S08]  /*8cd0*/  LDSM.16.M88.4 R160, [R0+0xc900] ;  /* 0x00c9000000a0783b */ /* 0x008ef00000000200 */
[----:B------:R-:W5:Y:S08]  /*8ce0*/  LDSM.16.M88.4 R148, [R0+0xd100] ;  /* 0x00d100000094783b */ /* 0x000f700000000200 */
[----:B------:R-:W0:Y:S08]  /*8cf0*/  LDGDEPBAR ;  /* 0x00000000000079af */ /* 0x000e300000000000 */
[----:B----4-:R-:W4:Y:S01]  /*8d00*/  LDSM.16.M88.4 R164, [R0+0xd900] ;  /* 0x00d9000000a4783b */ /* 0x010f220000000200 */
[C---:B-1----:R-:W-:Y:S07]  /*8d10*/  HMMA.16816.F32 R4, R144.reuse, R156, R4 ;  /* 0x0000009c9004723c */ /* 0x042fee0000001804 */
[----:B------:R-:W-:Y:S01]  /*8d20*/  LDSM.16.M88.4 R136, [R186] ;  /* 0x00000000ba88783b */ /* 0x000fe20000000200 */
[C---:B------:R-:W-:Y:S07]  /*8d30*/  HMMA.16816.F32 R8, R144.reuse, R158, R8 ;  /* 0x0000009e9008723c */ /* 0x040fee0000001808 */
[----:B--2---:R-:W1:Y:S01]  /*8d40*/  LDSM.16.M88.4 R168, [R172+0xc100] ;  /* 0x00c10000aca8783b */ /* 0x004e620000000200 */
[C---:B---3--:R-:W-:Y:S07]  /*8d50*/  HMMA.16816.F32 R12, R144.reuse, R160, R12 ;  /* 0x000000a0900c723c */ /* 0x048fee000000180c */
[----:B------:R-:W2:Y:S01]  /*8d60*/  LDSM.16.M88.4 R140, [R172+0xc900] ;  /* 0x00c90000ac8c783b */ /* 0x000ea20000000200 */
[C---:B------:R-:W-:Y:S07]  /*8d70*/  HMMA.16816.F32 R16, R144.reuse, R162, R16 ;  /* 0x000000a29010723c */ /* 0x040fee0000001810 */
[----:B------:R-:W3:Y:S01]  /*8d80*/  LDSM.16.M88.4 R152, [R172+0xd100] ;  /* 0x00d10000ac98783b */ /* 0x000ee20000000200 */
[C---:B-----5:R-:W-:Y:S07]  /*8d90*/  HMMA.16816.F32 R20, R144.reuse, R148, R20 ;  /* 0x000000949014723c */ /* 0x060fee0000001814 */
[----:B------:R-:W5:Y:S01]  /*8da0*/  LDSM.16.M88.4 R156, [R172+0xd900] ;  /* 0x00d90000ac9c783b */ /* 0x000f620000000200 */
[C---:B------:R-:W-:Y:S07]  /*8db0*/  HMMA.16816.F32 R24, R144.reuse, R150, R24 ;  /* 0x000000969018723c */ /* 0x040fee0000001818 */
[----:B------:R-:W-:Y:S01]  /*8dc0*/  LDSM.16.M88.4 R148, [R190+UR4+0xe100] ;  /* 0x00e10004be94783b */ /* 0x000fe20008000200 */
[C---:B----4-:R-:W-:Y:S07]  /*8dd0*/  HMMA.16816.F32 R28, R144.reuse, R164, R28 ;  /* 0x000000a4901c723c */ /* 0x050fee000000181c */
[----:B------:R-:W-:Y:S01]  /*8de0*/  LDSM.16.M88.4 R160, [R190+UR4+0xe900] ;  /* 0x00e90004bea0783b */ /* 0x000fe20008000200 */
[----:B------:R-:W-:Y:S07]  /*8df0*/  HMMA.16816.F32 R32, R144, R166, R32 ;  /* 0x000000a69020723c */ /* 0x000fee0000001820 */
[----:B------:R-:W4:Y:S01]  /*8e00*/  LDSM.16.M88.4 R144, [R192+0x4000] ;  /* 0x00400000c090783b */ /* 0x000f220000000200 */
[C---:B-1----:R-:W-:Y:S07]  /*8e10*/  HMMA.16816.F32 R4, R136.reuse, R168, R4 ;  /* 0x000000a88804723c */ /* 0x042fee0000001804 */
[----:B------:R-:W-:Y:S01]  /*8e20*/  LDSM.16.M88.4 R164, [R188+0x4000] ;  /* 0x00400000bca4783b */ /* 0x000fe20000000200 */
[C---:B------:R-:W-:Y:S07]  /*8e30*/  HMMA.16816.F32 R8, R136.reuse, R170, R8 ;  /* 0x000000aa8808723c */ /* 0x040fee0000001808 */
[----:B------:R-:W-:Y:S01]  /*8e40*/  LDSM.16.M88.4 R168, [R135+0xe100] ;  /* 0x00e1000087a8783b */ /* 0x000fe20000000200 */
[C---:B--2---:R-:W-:Y:S08]  /*8e50*/  HMMA.16816.F32 R12, R136.reuse, R140, R12 ;  /* 0x0000008c880c723c */ /* 0x044ff0000000180c */
[C---:B------:R-:W-:Y:S01]  /*8e60*/  HMMA.16816.F32 R16, R136.reuse, R142, R16 ;  /* 0x0000008e8810723c */ /* 0x040fe20000001810 */
[----:B------:R-:W1:Y:S07]  /*8e70*/  LDSM.16.M88.4 R140, [R190+UR4+0xf100] ;  /* 0x00f10004be8c783b */ /* 0x000e6e0008000200 */
[C---:B---3--:R-:W-:Y:S08]  /*8e80*/  HMMA.16816.F32 R20, R136.reuse, R152, R20 ;  /* 0x000000988814723c */ /* 0x048ff00000001814 */
[C---:B------:R-:W-:Y:S01]  /*8e90*/  HMMA.16816.F32 R24, R136.reuse, R154, R24 ;  /* 0x0000009a8818723c */ /* 0x040fe20000001818 */
[----:B------:R-:W2:Y:S07]  /*8ea0*/  LDSM.16.M88.4 R152, [R190+UR4+0xf900] ;  /* 0x00f90004be98783b */ /* 0x000eae0008000200 */
[C---:B-----5:R-:W-:Y:S08]  /*8eb0*/  HMMA.16816.F32 R28, R136.reuse, R156, R28 ;  /* 0x0000009c881c723c */ /* 0x060ff0000000181c */
        /* <DEDUP_REMOVED lines=76> */
[C---:B------:R-:W-:Y:S08]  /*9380*/  HMMA.16816.F32 R24, R144.reuse, R150, R24 ;  /* 0x000000969018723c */ /* 0x040ff00000001818 */
[C---:B------:R-:W-:Y:S08]  /*9390*/  HMMA.16816.F32 R28, R144.reuse, R152, R28 ;  /* 0x00000098901c723c */ /* 0x040ff0000000181c */
[----:B------:R-:W-:Y:S01]  /*93a0*/  HMMA.16816.F32 R32, R144, R154, R32 ;  /* 0x0000009a9020723c */ /* 0x000fe20000001820 */
[----:B------:R-:W3:Y:S07]  /*93b0*/  LDSM.16.M88.4 R144, [R2+0x10900] ;  /* 0x010900000290783b */ /* 0x000eee0000000200 */
[C---:B-----5:R-:W-:Y:S08]  /*93c0*/  HMMA.16816.F32 R4, R160.reuse, R164, R4 ;  /* 0x000000a4a004723c */ /* 0x060ff00000001804 */
[C---:B------:R-:W-:Y:S08]  /*93d0*/  HMMA.16816.F32 R8, R160.reuse, R166, R8 ;  /* 0x000000a6a008723c */ /* 0x040ff00000001808 */
[C---:B----4-:R-:W-:Y:S08]  /*93e0*/  HMMA.16816.F32 R12, R160.reuse, R140, R12 ;  /* 0x0000008ca00c723c */ /* 0x050ff0000000180c */
[C---:B------:R-:W-:Y:S01]  /*93f0*/  HMMA.16816.F32 R16, R160.reuse, R142, R16 ;  /* 0x0000008ea010723c */ /* 0x040fe20000001810 */
[----:B------:R-:W4:Y:S07]  /*9400*/  LDSM.16.M88.4 R140, [R2+0x11100] ;  /* 0x01110000028c783b */ /* 0x000f2e0000000200 */
[C---:B-1----:R-:W-:Y:S08]  /*9410*/  HMMA.16816.F32 R20, R160.reuse, R156, R20 ;  /* 0x0000009ca014723c */ /* 0x042ff00000001814 */
[C---:B------:R-:W-:Y:S08]  /*9420*/  HMMA.16816.F32 R24, R160.reuse, R158, R24 ;  /* 0x0000009ea018723c */ /* 0x040ff00000001818 */
[C---:B--2---:R-:W-:Y:S08]  /*9430*/  HMMA.16816.F32 R28, R160.reuse, R136, R28 ;  /* 0x00000088a01c723c */ /* 0x044ff0000000181c */
[----:B------:R-:W-:Y:S01]  /*9440*/  HMMA.16816.F32 R32, R160, R138, R32 ;  /* 0x0000008aa020723c */ /* 0x000fe20000001820 */
[----:B------:R1:W2:Y:S01]  /*9450*/  LDSM.16.M88.4 R136, [R2+0x11900] ;  /* 0x011900000288783b */ /* 0x0002a20000000200 */
[----:B------:R-:W-:Y:S06]  /*9460*/  DEPBAR.LE SB0, 0x2 ;  /* 0x000080800000791a */ /* 0x000fec0000000000 */
[C---:B------:R-:W-:Y:S01]  /*9470*/  HMMA.16816.F32 R4, R168.reuse, R172, R4 ;  /* 0x000000aca804723c */ /* 0x040fe20000001804 */
[----:B------:R-:W-:Y:S07]  /*9480*/  BAR.SYNC.DEFER_BLOCKING 0x0 ;  /* 0x0000000000007b1d */ /* 0x000fee0000010000 */
[C---:B------:R-:W-:Y:S08]  /*9490*/  HMMA.16816.F32 R8, R168.reuse, R174, R8 ;  /* 0x000000aea808723c */ /* 0x040ff00000001808 */
[C---:B---3--:R-:W-:Y:S08]  /*94a0*/  HMMA.16816.F32 R12, R168.reuse, R144, R12 ;  /* 0x00000090a80c723c */ /* 0x048ff0000000180c */
[C---:B------:R-:W-:Y:S01]  /*94b0*/  HMMA.16816.F32 R16, R168.reuse, R146, R16 ;  /* 0x00000092a810723c */ /* 0x040fe20000001810 */
[----:B------:R-:W-:Y:S03]  /*94c0*/  LDSM.16.MT88.4 R148, [R185+UR4+0x2900] ;  /* 0x00290004b994783b */ /* 0x000fe60008004200 */
[----:B------:R-:W-:Y:S02]  /*94d0*/  FMNMX.FTZ R0, R4, R133, !PT ;  /* 0x0000008504007209 */ /* 0x000fe40007810000 */
[----:B------:R-:W-:Y:S02]  /*94e0*/  FMNMX.FTZ R132, R6, R3, !PT ;  /* 0x0000000306847209 */ /* 0x000fe40007810000 */
[C---:B----4-:R-:W-:Y:S04]  /*94f0*/  HMMA.16816.F32 R20, R168.reuse, R140, R20 ;  /* 0x0000008ca814723c */ /* 0x050fe80000001814 */
[----:B------:R-:W-:Y:S03]  /*9500*/  FMNMX.FTZ R135, R5, R0, !PT ;  /* 0x0000000005877209 */ /* 0x000fe60007810000 */
[----:B------:R-:W-:Y:S01]  /*9510*/  FMNMX.FTZ R141, R7, R132, !PT ;  /* 0x00000084078d7209 */ /* 0x000fe20007810000 */
[C---:B------:R-:W-:Y:S04]  /*9520*/  HMMA.16816.F32 R24, R168.reuse, R142, R24 ;  /* 0x0000008ea818723c */ /* 0x040fe80000001818 */
[----:B------:R-:W-:Y:S02]  /*9530*/  FMNMX.FTZ R0, R8, R135, !PT ;  /* 0x0000008708007209 */ /* 0x000fe40007810000 */
[----:B-1----:R-:W-:Y:S02]  /*9540*/  FMNMX.FTZ R2, R10, R141, !PT ;  /* 0x0000008d0a027209 */ /* 0x002fe40007810000 */
        /* <DEDUP_REMOVED lines=34> */
[----:B-1----:R-:W-:Y:S07]  /*9770*/  FMNMX.FTZ R2, R137, R2, !PT ;  /* 0x0000000289027209 */ /* 0x002fee0007810000 */
[----:B------:R-:W1:Y:S01]  /*9780*/  LDSM.16.MT88.4 R136, [R185+UR4+0x100] ;  /* 0x00010004b988783b */ /* 0x000e620008004200 */
[C---:B------:R-:W-:Y:S02]  /*9790*/  FADD.FTZ R133, -R2.reuse, R133 ;  /* 0x0000008502857221 */ /* 0x040fe40000010100 */
[----:B------:R-:W-:Y:S01]  /*97a0*/  FMUL.FTZ R165, R2, c[0x0][0x2d0] ;  /* 0x0000b40002a57a20 */ /* 0x000fe20000410000 */
[----:B--2---:R-:W-:Y:S01]  /*97b0*/  FMNMX.FTZ R0, R135, R0, !PT ;  /* 0x0000000087007209 */ /* 0x004fe20007810000 */
[----:B------:R-:W-:Y:S02]  /*97c0*/  FMUL.FTZ R132, R133, c[0x0][0x2d0] ;  /* 0x0000b40085847a20 */ /* 0x000fe40000410000 */
[----:B------:R-:W-:Y:S02]  /*97d0*/  FFMA.FTZ R157, R8, c[0x0][0x2d0], -R165 ;  /* 0x0000b400089d7a23 */ /* 0x000fe400000108a5 */
[C---:B------:R-:W-:Y:S02]  /*97e0*/  FADD.FTZ R133, -R0.reuse, R3 ;  /* 0x0000000300857221 */ /* 0x040fe40000010100 */
[----:B------:R-:W-:Y:S01]  /*97f0*/  FMUL.FTZ R160, R0, c[0x0][0x2d0] ;  /* 0x0000b40000a07a20 */ /* 0x000fe20000410000 */
[----:B------:R-:W2:Y:S01]  /*9800*/  MUFU.EX2 R132, R132 ;  /* 0x0000008400847308 */ /* 0x000ea20000000800 */
[----:B------:R-:W-:Y:S02]  /*9810*/  FMUL.FTZ R3, R133, c[0x0][0x2d0] ;  /* 0x0000b40085037a20 */ /* 0x000fe40000410000 */
[--C-:B------:R-:W-:Y:S02]  /*9820*/  FFMA.FTZ R152, R9, c[0x0][0x2d0], -R165.reuse ;  /* 0x0000b40009987a23 */ /* 0x100fe400000108a5 */
[--C-:B------:R-:W-:Y:S02]  /*9830*/  FFMA.FTZ R155, R10, c[0x0][0x2d0], -R160.reuse ;  /* 0x0000b4000a9b7a23 */ /* 0x100fe400000108a0 */
[--C-:B------:R-:W-:Y:S02]  /*9840*/  FFMA.FTZ R156, R11, c[0x0][0x2d0], -R160.reuse ;  /* 0x0000b4000b9c7a23 */ /* 0x100fe400000108a0 */
[--C-:B------:R-:W-:Y:S01]  /*9850*/  FFMA.FTZ R153, R4, c[0x0][0x2d0], -R165.reuse ;  /* 0x0000b40004997a23 */ /* 0x100fe200000108a5 */
[----:B------:R-:W3:Y:S01]  /*9860*/  MUFU.EX2 R3, R3 ;  /* 0x0000000300037308 */ /* 0x000ee20000000800 */
[--C-:B------:R-:W-:Y:S01]  /*9870*/  FFMA.FTZ R154, R5, c[0x0][0x2d0], -R165.reuse ;  /* 0x0000b400059a7a23 */ /* 0x100fe200000108a5 */
[----:B------:R-:W-:Y:S01]  /*9880*/  IADD3 R4, R185, UR4, RZ ;  /* 0x00000004b9047c10 */ /* 0x000fe2000fffe0ff */
[--C-:B------:R-:W-:Y:S02]  /*9890*/  FFMA.FTZ R158, R6, c[0x0][0x2d0], -R160.reuse ;  /* 0x0000b400069e7a23 */ /* 0x100fe400000108a0 */
[--C-:B------:R-:W-:Y:S01]  /*98a0*/  FFMA.FTZ R159, R7, c[0x0][0x2d0], -R160.reuse ;  /* 0x0000b400079f7a23 */ /* 0x100fe200000108a0 */
[----:B------:R-:W-:Y:S01]  /*98b0*/  IADD3 R133, R189, R4, RZ ;  /* 0x00000004bd857210 */ /* 0x000fe20007ffe0ff */
[--C-:B------:R-:W-:Y:S02]  /*98c0*/  FFMA.FTZ R163, R16, c[0x0][0x2d0], -R165.reuse ;  /* 0x0000b40010a37a23 */ /* 0x100fe400000108a5 */
[--C-:B------:R-:W-:Y:S01]  /*98d0*/  FFMA.FTZ R164, R17, c[0x0][0x2d0], -R165.reuse ;  /* 0x0000b40011a47a23 */ /* 0x100fe200000108a5 */
[----:B------:R-:W-:Y:S01]  /*98e0*/  MUFU.EX2 R153, R153 ;  /* 0x0000009900997308 */ /* 0x000fe20000000800 */
[----:B------:R-:W4:Y:S01]  /*98f0*/  LDSM.16.MT88.4 R140, [R133+0x100] ;  /* 0x00010000858c783b */ /* 0x000f220000004200 */
[--C-:B------:R-:W-:Y:S02]  /*9900*/  FFMA.FTZ R168, R18, c[0x0][0x2d0], -R160.reuse ;  /* 0x0000b40012a87a23 */ /* 0x100fe400000108a0 */
[C---:B--2---:R-:W-:Y:S02]  /*9910*/  FMUL.FTZ R4, R132.reuse, R128 ;  /* 0x0000008084047220 */ /* 0x044fe40000410000 */
[C---:B------:R-:W-:Y:S02]  /*9920*/  FMUL.FTZ R5, R132.reuse, R129 ;  /* 0x0000008184057220 */ /* 0x040fe40000410000 */
[C---:B------:R-:W-:Y:S02]  /*9930*/  FMUL.FTZ R8, R132.reuse, R124 ;  /* 0x0000007c84087220 */ /* 0x040fe40000410000 */
[----:B------:R-:W2:Y:S01]  /*9940*/  MUFU.EX2 R154, R154 ;  /* 0x0000009a009a7308 */ /* 0x000ea20000000800 */
[C---:B------:R-:W-:Y:S02]  /*9950*/  FMUL.FTZ R9, R132.reuse, R125 ;  /* 0x0000007d84097220 */ /* 0x040fe40000410000 */
[C---:B------:R-:W-:Y:S02]  /*9960*/  FMUL.FTZ R100, R132.reuse, R100 ;  /* 0x0000006484647220 */ /* 0x040fe40000410000 */
[C---:B---3--:R-:W-:Y:S02]  /*9970*/  FMUL.FTZ R6, R3.reuse, R130 ;  /* 0x0000008203067220 */ /* 0x048fe40000410000 */
[C---:B------:R-:W-:Y:S02]  /*9980*/  FMUL.FTZ R7, R3.reuse, R131 ;  /* 0x0000008303077220 */ /* 0x040fe40000410000 */
[C---:B------:R-:W-:Y:S01]  /*9990*/  FMUL.FTZ R10, R3.reuse, R126 ;  /* 0x0000007e030a7220 */ /* 0x040fe20000410000 */
[----:B------:R-:W-:Y:S01]  /*99a0*/  MUFU.EX2 R157, R157 ;  /* 0x0000009d009d7308 */ /* 0x000fe20000000800 */
[C---:B------:R-:W-:Y:S02]  /*99b0*/  FMUL.FTZ R11, R3.reuse, R127 ;  /* 0x0000007f030b7220 */ /* 0x040fe40000410000 */
[----:B------:R-:W3:Y:S01]  /*99c0*/  LDSM.16.MT88.4 R124, [R184+UR4+0x100] ;  /* 0x00010004b87c783b */ /* 0x000ee20008004200 */
        /* <DEDUP_REMOVED lines=37> */
[----:B------:R-:W-:Y:S01]  /*9c20*/  LDSM.16.MT88.4 R16, [R133+0x900] ;  /* 0x000900008510783b */ /* 0x000fe20000004200 */
[--C-:B------:R-:W-:Y:S02]  /*9c30*/  FFMA.FTZ R170, R22, c[0x0][0x2d0], -R160.reuse ;  /* 0x0000b40016aa7a23 */ /* 0x100fe400000108a0 */
[--C-:B------:R-:W-:Y:S02]  /*9c40*/  FFMA.FTZ R171, R23, c[0x0][0x2d0], -R160.reuse ;  /* 0x0000b40017ab7a23 */ /* 0x100fe400000108a0 */
[--C-:B------:R-:W-:Y:S02]  /*9c50*/  FFMA.FTZ R172, R26, c[0x0][0x2d0], -R160.reuse ;  /* 0x0000b4001aac7a23 */ /* 0x100fe400000108a0 */
[--C-:B------:R-:W-:Y:S02]  /*9c60*/  FFMA.FTZ R173, R27, c[0x0][0x2d0], -R160.reuse ;  /* 0x0000b4001bad7a23 */ /* 0x100fe400000108a0 */
[C---:B------:R-:W-:Y:S01]  /*9c70*/  FMUL.FTZ R40, R132.reuse, R40 ;  /* 0x0000002884287220 */ /* 0x040fe20000410000 */
[----:B------:R-:W2:Y:S01]  /*9c80*/  MUFU.EX2 R164, R164 ;  /* 0x000000a400a47308 */ /* 0x000ea20000000800 */
[----:B------:R-:W-:Y:S01]  /*9c90*/  FMUL.FTZ R41, R132, R41 ;  /* 0x0000002984297220 */ /* 0x000fe20000410000 */
[----:B-----5:R-:W-:Y:S01]  /*9ca0*/  F2FP.PACK_AB R131, R156, R155 ;  /* 0x0000009b9c83723e */ /* 0x020fe200000000ff */
[C---:B------:R-:W-:Y:S02]  /*9cb0*/  FMUL.FTZ R42, R3.reuse, R42 ;  /* 0x0000002a032a7220 */ /* 0x040fe40000410000 */
[----:B------:R-:W-:Y:S02]  /*9cc0*/  FMUL.FTZ R43, R3, R43 ;  /* 0x0000002b032b7220 */ /* 0x000fe40000410000 */
[C---:B------:R-:W-:Y:S02]  /*9cd0*/  FMUL.FTZ R44, R132.reuse, R44 ;  /* 0x0000002c842c7220 */ /* 0x040fe40000410000 */
        /* <DEDUP_REMOVED lines=9> */
[C---:B----4-:R-:W-:Y:S01]  /*9d70*/  HMMA.16816.F32 R100, R128.reuse, R140, R100 ;  /* 0x0000008c8064723c */ /* 0x050fe20000001864 */
[----:B------:R-:W4:Y:S03]  /*9d80*/  LDSM.16.MT88.4 R136, [R135+0x100] ;  /* 0x000100008788783b */ /* 0x000f260000004200 */
        /* <DEDUP_REMOVED lines=8> */
[C---:B---3--:R-:W-:Y:S01]  /*9e10*/  HMMA.16816.F32 R108, R128.reuse, R124, R108 ;  /* 0x0000007c806c723c */ /* 0x048fe2000000186c */
[----:B------:R-:W-:Y:S03]  /*9e20*/  LDSM.16.MT88.4 R144, [R135+0x900] ;  /* 0x000900008790783b */ /* 0x000fe60000004200 */
[C---:B------:R-:W-:Y:S02]  /*9e30*/  FMUL.FTZ R52, R132.reuse, R52 ;  /* 0x0000003484347220 */ /* 0x040fe40000410000 */
[C---:B------:R-:W-:Y:S02]  /*9e40*/  FMUL.FTZ R53, R132.reuse, R53 ;  /* 0x0000003584357220 */ /* 0x040fe40000410000 */
[C---:B------:R-:W-:Y:S01]  /*9e50*/  HMMA.16816.F32 R112, R128.reuse, R126, R112 ;  /* 0x0000007e8070723c */ /* 0x040fe20000001870 */
[----:B------:R-:W3:Y:S01]  /*9e60*/  LDSM.16.MT88.4 R124, [R133+0x2100] ;  /* 0x00210000857c783b */ /* 0x000ee20000004200 */
        /* <DEDUP_REMOVED lines=8> */
[C---:B----4-:R-:W-:Y:S03]  /*9ef0*/  HMMA.16816.F32 R116, R128.reuse, R136, R116 ;  /* 0x000000888074723c */ /* 0x050fe60000001874 */
[C---:B------:R-:W-:Y:S02]  /*9f00*/  FMUL.FTZ R60, R132.reuse, R60 ;  /* 0x0000003c843c7220 */ /* 0x040fe40000410000 */
[C---:B------:R-:W-:Y:S02]  /*9f10*/  FMUL.FTZ R61, R132.reuse, R61 ;  /* 0x0000003d843d7220 */ /* 0x040fe40000410000 */
[C---:B------:R-:W-:Y:S01]  /*9f20*/  FMUL.FTZ R62, R3.reuse, R62 ;  /* 0x0000003e033e7220 */ /* 0x040fe20000410000 */
[C---:B------:R-:W-:Y:S01]  /*9f30*/  HMMA.16816.F32 R120, R128.reuse, R138, R120 ;  /* 0x0000008a8078723c */ /* 0x040fe20000001878 */
[----:B------:R-:W4:Y:S03]  /*9f40*/  LDSM.16.MT88.4 R136, [R184+UR4+0x2100] ;  /* 0x00210004b888783b */ /* 0x000f260008004200 */
[C---:B------:R-:W-:Y:S02]  /*9f50*/  FMUL.FTZ R63, R3.reuse, R63 ;  /* 0x0000003f033f7220 */ /* 0x040fe40000410000 */
[C---:B------:R-:W-:Y:S02]  /*9f60*/  FMUL.FTZ R64, R132.reuse, R64 ;  /* 0x0000004084407220 */ /* 0x040fe40000410000 */
[C---:B-----5:R-:W-:Y:S04]  /*9f70*/  HMMA.16816.F32 R36, R128.reuse, R140, R36 ;  /* 0x0000008c8024723c */ /* 0x060fe80000001824 */
[C---:B------:R-:W-:Y:S02]  /*9f80*/  FMUL.FTZ R65, R132.reuse, R65 ;  /* 0x0000004184417220 */ /* 0x040fe40000410000 */
[C---:B------:R-:W-:Y:S02]  /*9f90*/  FMUL.FTZ R66, R3.reuse, R66 ;  /* 0x0000004203427220 */ /* 0x040fe40000410000 */
[C---:B------:R-:W-:Y:S01]  /*9fa0*/  HMMA.16816.F32 R40, R128.reuse, R142, R40 ;  /* 0x0000008e8028723c */ /* 0x040fe20000001828 */
[----:B------:R-:W5:Y:S03]  /*9fb0*/  LDSM.16.MT88.4 R140, [R135+0x2100] ;  /* 0x00210000878c783b */ /* 0x000f660000004200 */
[C---:B------:R-:W-:Y:S02]  /*9fc0*/  FMUL.FTZ R67, R3.reuse, R67 ;  /* 0x0000004303437220 */ /* 0x040fe40000410000 */
[C---:B------:R-:W-:Y:S02]  /*9fd0*/  FMUL.FTZ R68, R132.reuse, R68 ;  /* 0x0000004484447220 */ /* 0x040fe40000410000 */
[C---:B---3--:R-:W-:Y:S04]  /*9fe0*/  HMMA.16816.F32 R44, R128.reuse, R124, R44 ;  /* 0x0000007c802c723c */ /* 0x048fe8000000182c */
[C---:B------:R-:W-:Y:S02]  /*9ff0*/  FMUL.FTZ R69, R132.reuse, R69 ;  /* 0x0000004584457220 */ /* 0x040fe40000410000 */
[C---:B------:R-:W-:Y:S02]  /*a000*/  FMUL.FTZ R70, R3.reuse, R70 ;  /* 0x0000004603467220 */ /* 0x040fe40000410000 */
[C---:B------:R-:W-:Y:S01]  /*a010*/  HMMA.16816.F32 R48, R128.reuse, R126, R48 ;  /* 0x0000007e8030723c */ /* 0x040fe20000001830 */
[----:B------:R-:W3:Y:S03]  /*a020*/  LDSM.16.MT88.4 R124, [R185+UR4+0x4100] ;  /* 0x00410004b97c783b */ /* 0x000ee60008004200 */
[C---:B------:R-:W-:Y:S02]  /*a030*/  FMUL.FTZ R71, R3.reuse, R71 ;  /* 0x0000004703477220 */ /* 0x040fe40000410000 */
[C---:B------:R-:W-:Y:S02]  /*a040*/  FMUL.FTZ R72, R132.reuse, R72 ;  /* 0x0000004884487220 */ /* 0x040fe40000410000 */
[C---:B------:R-:W-:Y:S01]  /*a050*/  FMUL.FTZ R73, R132.reuse, R73 ;  /* 0x0000004984497220 */ /* 0x040fe20000410000 */
[C---:B----4-:R-:W-:Y:S03]  /*a060*/  HMMA.16816.F32 R52, R128.reuse, R136, R52 ;  /* 0x000000888034723c */ /* 0x050fe60000001834 */
[C---:B------:R-:W-:Y:S02]  /*a070*/  FMUL.FTZ R74, R3.reuse, R74 ;  /* 0x0000004a034a7220 */ /* 0x040fe40000410000 */
[C---:B------:R-:W-:Y:S02]  /*a080*/  FMUL.FTZ R75, R3.reuse, R75 ;  /* 0x0000004b034b7220 */ /* 0x040fe40000410000 */
[C---:B------:R-:W-:Y:S01]  /*a090*/  FMUL.FTZ R76, R132.reuse, R76 ;  /* 0x0000004c844c7220 */ /* 0x040fe20000410000 */
[C---:B------:R-:W-:Y:S01]  /*a0a0*/  HMMA.16816.F32 R56, R128.reuse, R138, R56 ;  /* 0x0000008a8038723c */ /* 0x040fe20000001838 */
[----:B------:R-:W4:Y:S03]  /*a0b0*/  LDSM.16.MT88.4 R136, [R133+0x4100] ;  /* 0x004100008588783b */ /* 0x000f260000004200 */
        /* <DEDUP_REMOVED lines=17> */
[C---:B----4-:R-:W-:Y:S03]  /*a1d0*/  HMMA.16816.F32 R76, R128.reuse, R136, R76 ;  /* 0x00000088804c723c */ /* 0x050fe6000000184c */
[C---:B------:R-:W-:Y:S02]  /*a1e0*/  FMUL.FTZ R88, R132.reuse, R88 ;  /* 0x0000005884587220 */ /* 0x040fe40000410000 */
[----:B------:R-:W-:Y:S02]  /*a1f0*/  FMUL.FTZ R89, R132, R89 ;  /* 0x0000005984597220 */ /* 0x000fe40000410000 */
[----:B------:R-:W-:Y:S01]  /*a200*/  FMUL.FTZ R90, R3, R90 ;  /* 0x0000005a035a7220 */ /* 0x000fe20000410000 */
[C---:B------:R-:W-:Y:S01]  /*a210*/  HMMA.16816.F32 R80, R128.reuse, R138, R80 ;  /* 0x0000008a8050723c */ /* 0x040fe20000001850 */
[----:B------:R-:W4:Y:S03]  /*a220*/  LDSM.16.MT88.4 R136, [R185+UR4+0x900] ;  /* 0x00090004b988783b */ /* 0x000f260008004200 */
[--C-:B------:R-:W-:Y:S02]  /*a230*/  FFMA.FTZ R161, R12, c[0x0][0x2d0], -R165.reuse ;  /* 0x0000b4000ca17a23 */ /* 0x100fe400000108a5 */
[--C-:B------:R-:W-:Y:S02]  /*a240*/  FFMA.FTZ R162, R13, c[0x0][0x2d0], -R165.reuse ;  /* 0x0000b4000da27a23 */ /* 0x100fe400000108a5 */
[C---:B-----5:R-:W-:Y:S02]  /*a250*/  HMMA.16816.F32 R84, R128.reuse, R140, R84 ;  /* 0x0000008c8054723c */ /* 0x060fe40000001854 */
[----:B------:R-:W-:Y:S02]  /*a260*/  MUFU.EX2 R161, R161 ;  /* 0x000000a100a17308 */ /* 0x000fe40000000800 */
[--C-:B------:R-:W-:Y:S01]  /*a270*/  FFMA.FTZ R166, R14, c[0x0][0x2d0], -R160.reuse ;  /* 0x0000b4000ea67a23 */ /* 0x100fe200000108a0 */
[----:B--2---:R-:W-:Y:S01]  /*a280*/  F2FP.PACK_AB R14, R164, R163 ;  /* 0x000000a3a40e723e */ /* 0x004fe200000000ff */
[--C-:B------:R-:W-:Y:S01]  /*a290*/  FFMA.FTZ R167, R15, c[0x0][0x2d0], -R160.reuse ;  /* 0x0000b4000fa77a23 */ /* 0x100fe200000108a0 */
[----:B-1----:R-:W-:Y:S01]  /*a2a0*/  F2FP.PACK_AB R15, R169, R168 ;  /* 0x000000a8a90f723e */ /* 0x002fe200000000ff */
[C---:B------:R-:W-:Y:S04]  /*a2b0*/  FMUL.FTZ R91, R3.reuse, R91 ;  /* 0x0000005b035b7220 */ /* 0x040fe80000410000 */
[----:B------:R-:W-:Y:S01]  /*a2c0*/  MUFU.EX2 R166, R166 ;  /* 0x000000a600a67308 */ /* 0x000fe20000000800 */
[C---:B------:R-:W-:Y:S02]  /*a2d0*/  FMUL.FTZ R92, R132.reuse, R92 ;  /* 0x0000005c845c7220 */ /* 0x040fe40000410000 */
[C---:B------:R-:W-:Y:S01]  /*a2e0*/  HMMA.16816.F32 R88, R128.reuse, R142, R88 ;  /* 0x0000008e8058723c */ /* 0x040fe20000001858 */
[----:B------:R-:W1:Y:S02]  /*a2f0*/  LDSM.16.MT88.4 R140, [R184+UR4+0x900] ;  /* 0x00090004b88c783b */ /* 0x000e640008004200 */
[C---:B------:R-:W-:Y:S02]  /*a300*/  FMUL.FTZ R93, R132.reuse, R93 ;  /* 0x0000005d845d7220 */ /* 0x040fe40000410000 */
[C---:B------:R-:W-:Y:S02]  /*a310*/  FMUL.FTZ R94, R3.reuse, R94 ;  /* 0x0000005e035e7220 */ /* 0x040fe40000410000 */
[----:B------:R-:W2:Y:S01]  /*a320*/  MUFU.EX2 R162, R162 ;  /* 0x000000a200a27308 */ /* 0x000ea20000000800 */
[C---:B------:R-:W-:Y:S04]  /*a330*/  FMUL.FTZ R95, R3.reuse, R95 ;  /* 0x0000005f035f7220 */ /* 0x040fe80000410000 */
[C---:B------:R-:W-:Y:S02]  /*a340*/  FMUL.FTZ R96, R132.reuse, R96 ;  /* 0x0000006084607220 */ /* 0x040fe40000410000 */
[----:B------:R-:W-:Y:S01]  /*a350*/  FMUL.FTZ R97, R132, R97 ;  /* 0x0000006184617220 */ /* 0x000fe20000410000 */
[C---:B---3--:R-:W-:Y:S02]  /*a360*/  HMMA.16816.F32 R92, R128.reuse, R124, R92 ;  /* 0x0000007c805c723c */ /* 0x048fe4000000185c */
[----:B------:R-:W3:Y:S01]  /*a370*/  MUFU.EX2 R167, R167 ;  /* 0x000000a700a77308 */ /* 0x000ee20000000800 */
[C---:B------:R-:W-:Y:S02]  /*a380*/  FMUL.FTZ R98, R3.reuse, R98 ;  /* 0x0000006203627220 */ /* 0x040fe40000410000 */
[C---:B------:R-:W-:Y:S02]  /*a390*/  FMUL.FTZ R99, R3.reuse, R99 ;  /* 0x0000006303637220 */ /* 0x040fe40000410000 */
[----:B------:R-:W-:Y:S02]  /*a3a0*/  FFMA.FTZ R32, R32, c[0x0][0x2d0], -R165 ;  /* 0x0000b40020207a23 */ /* 0x000fe400000108a5 */
[----:B------:R-:W-:Y:S03]  /*a3b0*/  FFMA.FTZ R34, R34, c[0x0][0x2d0], -R160 ;  /* 0x0000b40022227a23 */ /* 0x000fe600000108a0 */
[----:B------:R-:W-:Y:S01]  /*a3c0*/  HMMA.16816.F32 R96, R128, R126, R96 ;  /* 0x0000007e8060723c */ /* 0x000fe20000001860 */
[----:B------:R-:W5:Y:S01]  /*a3d0*/  LDSM.16.MT88.4 R124, [R133+0x2900] ;  /* 0x00290000857c783b */ /* 0x000f620000004200 */
[----:B------:R-:W-:Y:S01]  /*a3e0*/  MUFU.EX2 R32, R32 ;  /* 0x0000002000207308 */ /* 0x000fe20000000800 */
[----:B------:R-:W-:Y:S01]  /*a3f0*/  FFMA.FTZ R158, R3, R218, R158 ;  /* 0x000000da039e7223 */ /* 0x000fe2000001009e */
[----:B--2---:R-:W-:Y:S01]  /*a400*/  F2FP.PACK_AB R12, R162, R161 ;  /* 0x000000a1a20c723e */ /* 0x004fe200000000ff */
[----:B------:R-:W-:Y:S02]  /*a410*/  FFMA.FTZ R153, R132, R217, R153 ;  /* 0x000000d984997223 */ /* 0x000fe40000010099 */
[----:B------:R-:W-:Y:S02]  /*a420*/  FADD.FTZ R158, R159, R158 ;  /* 0x0000009e9f9e7221 */ /* 0x000fe40000010000 */
[----:B------:R-:W2:Y:S03]  /*a430*/  LDSM.16.MT88.4 R128, [R184+UR4+0x2900] ;  /* 0x00290004b880783b */ /* 0x000ea60008004200 */
[----:B------:R-:W-:Y:S01]  /*a440*/  MUFU.EX2 R34, R34 ;  /* 0x0000002200227308 */ /* 0x000fe20000000800 */
[----:B------:R-:W-:Y:S01]  /*a450*/  FADD.FTZ R3, R155, R158 ;  /* 0x0000009e9b037221 */ /* 0x000fe20000010000 */
[----:B---3--:R-:W-:Y:S01]  /*a460*/  F2FP.PACK_AB R13, R167, R166 ;  /* 0x000000a6a70d723e */ /* 0x008fe200000000ff */
[----:B------:R-:W-:Y:S02]  /*a470*/  FADD.FTZ R154, R154, R153 ;  /* 0x000000999a9a7221 */ /* 0x000fe40000010000 */
[----:B------:R-:W-:Y:S02]  /*a480*/  FADD.FTZ R3, R156, R3 ;  /* 0x000000039c037221 */ /* 0x000fe40000010000 */
[----:B------:R-:W-:Y:S02]  /*a490*/  FADD.FTZ R157, R157, R154 ;  /* 0x0000009a9d9d7221 */ /* 0x000fe40000010000 */
[C---:B----4-:R-:W-:Y:S05]  /*a4a0*/  HMMA.16816.F32 R4, R12.reuse, R136, R4 ;  /* 0x000000880c04723c */ /* 0x050fea0000001804 */
[----:B------:R-:W-:Y:S02]  /*a4b0*/  FADD.FTZ R166, R166, R3 ;  /* 0x00000003a6a67221 */ /* 0x000fe40000010000 */
[----:B------:R-:W-:Y:S01]  /*a4c0*/  FADD.FTZ R152, R152, R157 ;  /* 0x0000009d98987221 */ /* 0x000fe20000010000 */
        /* <DEDUP_REMOVED lines=11> */
[C---:B-1----:R-:W-:Y:S04]  /*a580*/  HMMA.16816.F32 R108, R12.reuse, R140, R108 ;  /* 0x0000008c0c6c723c */ /* 0x042fe8000000186c */
[----:B------:R-:W-:Y:S04]  /*a590*/  FADD.FTZ R163, R164, R163 ;  /* 0x000000a3a4a37221 */ /* 0x000fe80000010000 */
[C---:B------:R-:W-:Y:S01]  /*a5a0*/  HMMA.16816.F32 R112, R12.reuse, R142, R112 ;  /* 0x0000008e0c70723c */ /* 0x040fe20000001870 */
[----:B------:R-:W-:Y:S07]  /*a5b0*/  LDSM.16.MT88.4 R140, [R135+0x4900] ;  /* 0x00490000878c783b */ /* 0x000fee0000004200 */
[C---:B------:R-:W-:Y:S08]  /*a5c0*/  HMMA.16816.F32 R116, R12.reuse, R144, R116 ;  /* 0x000000900c74723c */ /* 0x040ff00000001874 */
[C---:B------:R-:W-:Y:S01]  /*a5d0*/  HMMA.16816.F32 R120, R12.reuse, R146, R120 ;  /* 0x000000920c78723c */ /* 0x040fe20000001878 */
[----:B------:R-:W-:Y:S07]  /*a5e0*/  LDSM.16.MT88.4 R144, [R184+UR4+0x1100] ;  /* 0x00110004b890783b */ /* 0x000fee0008004200 */
[C---:B------:R-:W-:Y:S07]  /*a5f0*/  HMMA.16816.F32 R36, R12.reuse, R148, R36 ;  /* 0x000000940c24723c */ /* 0x040fee0000001824 */
[--C-:B------:R-:W-:Y:S01]  /*a600*/  FFMA.FTZ R148, R20, c[0x0][0x2d0], -R165.reuse ;  /* 0x0000b40014947a23 */ /* 0x100fe200000108a5 */
[C---:B------:R-:W-:Y:S04]  /*a610*/  HMMA.16816.F32 R40, R12.reuse, R150, R40 ;  /* 0x000000960c28723c */ /* 0x040fe80000001828 */
[--C-:B------:R-:W-:Y:S01]  /*a620*/  FFMA.FTZ R149, R21, c[0x0][0x2d0], -R165.reuse ;  /* 0x0000b40015957a23 */ /* 0x100fe200000108a5 */
[----:B------:R-:W-:Y:S01]  /*a630*/  MUFU.EX2 R148, R148 ;  /* 0x0000009400947308 */ /* 0x000fe20000000800 */
[----:B------:R-:W-:Y:S01]  /*a640*/  LDSM.16.MT88.4 R20, [R133+0x1100] ;  /* 0x001100008514783b */ /* 0x000fe20000004200 */
[--C-:B------:R-:W-:Y:S01]  /*a650*/  FFMA.FTZ R150, R24, c[0x0][0x2d0], -R165.reuse ;  /* 0x0000b40018967a23 */ /* 0x100fe200000108a5 */
[C---:B-----5:R-:W-:Y:S04]  /*a660*/  HMMA.16816.F32 R44, R12.reuse, R124, R44 ;  /* 0x0000007c0c2c723c */ /* 0x060fe8000000182c */
[----:B------:R-:W-:Y:S02]  /*a670*/  FFMA.FTZ R151, R25, c[0x0][0x2d0], -R165 ;  /* 0x0000b40019977a23 */ /* 0x000fe400000108a5 */
[----:B------:R-:W-:Y:S01]  /*a680*/  LDSM.16.MT88.4 R24, [R135+0x1100] ;  /* 0x001100008718783b */ /* 0x000fe20000004200 */
[----:B------:R-:W1:Y:S01]  /*a690*/  MUFU.EX2 R149, R149 ;  /* 0x0000009500957308 */ /* 0x000e620000000800 */
[C---:B------:R-:W-:Y:S06]  /*a6a0*/  HMMA.16816.F32 R48, R12.reuse, R126, R48 ;  /* 0x0000007e0c30723c */ /* 0x040fec0000001830 */
[----:B------:R-:W4:Y:S02]  /*a6b0*/  LDSM.16.MT88.4 R124, [R133+0x4900] ;  /* 0x00490000857c783b */ /* 0x000f240000004200 */
[C---:B--2---:R-:W-:Y:S01]  /*a6c0*/  HMMA.16816.F32 R52, R12.reuse, R128, R52 ;  /* 0x000000800c34723c */ /* 0x044fe20000001834 */
[----:B------:R-:W-:Y:S07]  /*a6d0*/  MUFU.EX2 R150, R150 ;  /* 0x0000009600967308 */ /* 0x000fee0000000800 */
[C---:B------:R-:W-:Y:S01]  /*a6e0*/  HMMA.16816.F32 R56, R12.reuse, R130, R56 ;  /* 0x000000820c38723c */ /* 0x040fe20000001838 */
[----:B------:R-:W2:Y:S02]  /*a6f0*/  LDSM.16.MT88.4 R128, [R184+UR4+0x4900] ;  /* 0x00490004b880783b */ /* 0x000ea40008004200 */
[----:B------:R-:W5:Y:S05]  /*a700*/  MUFU.EX2 R151, R151 ;  /* 0x0000009700977308 */ /* 0x000f6a0000000800 */
[C---:B---3--:R-:W-:Y:S08]  /*a710*/  HMMA.16816.F32 R60, R12.reuse, R16, R60 ;  /* 0x000000100c3c723c */ /* 0x048ff0000000183c */
[C---:B------:R-:W-:Y:S01]  /*a720*/  HMMA.16816.F32 R64, R12.reuse, R18, R64 ;  /* 0x000000120c40723c */ /* 0x040fe20000001840 */
[----:B------:R-:W3:Y:S07]  /*a730*/  LDSM.16.MT88.4 R16, [R185+UR4+0x1100] ;  /* 0x00110004b910783b */ /* 0x000eee0008004200 */
        /* <DEDUP_REMOVED lines=8> */
[----:B------:R-:W-:Y:S07]  /*a7c0*/  LDSM.16.MT88.4 R128, [R133+0x5100] ;  /* 0x005100008580783b */ /* 0x000fee0000004200 */
[C---:B------:R-:W-:Y:S08]  /*a7d0*/  HMMA.16816.F32 R92, R12.reuse, R140, R92 ;  /* 0x0000008c0c5c723c */ /* 0x040ff0000000185c */
[----:B------:R-:W-:Y:S01]  /*a7e0*/  HMMA.16816.F32 R96, R12, R142, R96 ;  /* 0x0000008e0c60723c */ /* 0x000fe20000001860 */
[----:B------:R-:W-:Y:S06]  /*a7f0*/  LDSM.16.MT88.4 R140, [R135+0x5100] ;  /* 0x00510000878c783b */ /* 0x000fec0000004200 */
[----:B-1----:R-:W-:Y:S01]  /*a800*/  F2FP.PACK_AB R12, R149, R148 ;  /* 0x00000094950c723e */ /* 0x002fe200000000ff */
[----:B------:R-:W-:Y:S01]  /*a810*/  FADD.FTZ R148, R148, R163 ;  /* 0x000000a394947221 */ /* 0x000fe20000010000 */
[----:B-----5:R-:W-:Y:S03]  /*a820*/  F2FP.PACK_AB R14, R151, R150 ;  /* 0x00000096970e723e */ /* 0x020fe600000000ff */
[----:B------:R-:W-:Y:S01]  /*a830*/  F2FP.PACK_AB R13, R171, R170 ;  /* 0x000000aaab0d723e */ /* 0x000fe200000000ff */
[----:B------:R-:W-:Y:S01]  /*a840*/  FADD.FTZ R170, R170, R169 ;  /* 0x000000a9aaaa7221 */ /* 0x000fe20000010000 */
[----:B------:R-:W-:Y:S01]  /*a850*/  F2FP.PACK_AB R15, R173, R172 ;  /* 0x000000acad0f723e */ /* 0x000fe200000000ff */
        /* <DEDUP_REMOVED lines=8> */
[----:B------:R-:W1:Y:S07]  /*a8e0*/  LDSM.16.MT88.4 R16, [R133+0x3100] ;  /* 0x003100008510783b */ /* 0x000e6e0000004200 */
[C---:B------:R-:W-:Y:S08]  /*a8f0*/  HMMA.16816.F32 R100, R12.reuse, R20, R100 ;  /* 0x000000140c64723c */ /* 0x040ff00000001864 */
[C---:B------:R-:W-:Y:S01]  /*a900*/  HMMA.16816.F32 R104, R12.reuse, R22, R104 ;  /* 0x000000160c68723c */ /* 0x040fe20000001868 */
[----:B------:R-:W2:Y:S07]  /*a910*/  LDSM.16.MT88.4 R20, [R184+UR4+0x3100] ;  /* 0x00310004b814783b */ /* 0x000eae0008004200 */
[C---:B------:R-:W-:Y:S07]  /*a920*/  HMMA.16816.F32 R108, R12.reuse, R144, R108 ;  /* 0x000000900c6c723c */ /* 0x040fee000000186c */
[--C-:B------:R-:W-:Y:S01]  /*a930*/  FFMA.FTZ R144, R28, c[0x0][0x2d0], -R165.reuse ;  /* 0x0000b4001c907a23 */ /* 0x100fe200000108a5 */
[C---:B------:R-:W-:Y:S04]  /*a940*/  HMMA.16816.F32 R112, R12.reuse, R146, R112 ;  /* 0x000000920c70723c */ /* 0x040fe80000001870 */
[--C-:B------:R-:W-:Y:S01]  /*a950*/  FFMA.FTZ R145, R29, c[0x0][0x2d0], -R165.reuse ;  /* 0x0000b4001d917a23 */ /* 0x100fe200000108a5 */
[----:B------:R-:W-:Y:S01]  /*a960*/  MUFU.EX2 R144, R144 ;  /* 0x0000009000907308 */ /* 0x000fe20000000800 */
[----:B------:R-:W-:Y:S02]  /*a970*/  FFMA.FTZ R165, R33, c[0x0][0x2d0], -R165 ;  /* 0x0000b40021a57a23 */ /* 0x000fe400000108a5 */
[C---:B------:R-:W-:Y:S04]  /*a980*/  HMMA.16816.F32 R116, R12.reuse, R24, R116 ;  /* 0x000000180c74723c */ /* 0x040fe80000001874 */
[--C-:B------:R-:W-:Y:S02]  /*a990*/  FFMA.FTZ R33, R30, c[0x0][0x2d0], -R160.reuse ;  /* 0x0000b4001e217a23 */ /* 0x100fe400000108a0 */
[--C-:B------:R-:W-:Y:S01]  /*a9a0*/  FFMA.FTZ R146, R31, c[0x0][0x2d0], -R160.reuse ;  /* 0x0000b4001f927a23 */ /* 0x100fe200000108a0 */
[----:B------:R-:W3:Y:S01]  /*a9b0*/  MUFU.EX2 R145, R145 ;  /* 0x0000009100917308 */ /* 0x000ee20000000800 */
[C---:B------:R-:W-:Y:S01]  /*a9c0*/  HMMA.16816.F32 R120, R12.reuse, R26, R120 ;  /* 0x0000001a0c78723c */ /* 0x040fe20000001878 */
[----:B------:R-:W5:Y:S03]  /*a9d0*/  LDSM.16.MT88.4 R24, [R135+0x3100] ;  /* 0x003100008718783b */ /* 0x000f660000004200 */
[----:B------:R-:W-:Y:S04]  /*a9e0*/  FFMA.FTZ R160, R35, c[0x0][0x2d0], -R160 ;  /* 0x0000b40023a07a23 */ /* 0x000fe800000108a0 */
[C---:B----4-:R-:W-:Y:S01]  /*a9f0*/  HMMA.16816.F32 R36, R12.reuse, R124, R36 ;  /* 0x0000007c0c24723c */ /* 0x050fe20000001824 */
[----:B------:R-:W-:Y:S01]  /*aa00*/  LDSM.16.MT88.4 R28, [R184+UR4+0x1900] ;  /* 0x00190004b81c783b */ /* 0x000fe20008004200 */
[----:B------:R-:W4:Y:S06]  /*aa10*/  MUFU.EX2 R165, R165 ;  /* 0x000000a500a57308 */ /* 0x000f2c0000000800 */
[C---:B------:R-:W-:Y:S01]  /*aa20*/  HMMA.16816.F32 R40, R12.reuse, R126, R40 ;  /* 0x0000007e0c28723c */ /* 0x040fe20000001828 */
[----:B------:R-:W3:Y:S03]  /*aa30*/  LDSM.16.MT88.4 R124, [R185+UR4+0x5100] ;  /* 0x00510004b97c783b */ /* 0x000ee60008004200 */
[----:B------:R-:W-:Y:S04]  /*aa40*/  MUFU.EX2 R33, R33 ;  /* 0x0000002100217308 */ /* 0x000fe80000000800 */
[C---:B-1----:R-:W-:Y:S06]  /*aa50*/  HMMA.16816.F32 R44, R12.reuse, R16, R44 ;  /* 0x000000100c2c723c */ /* 0x042fec000000182c */
[----:B------:R-:W1:Y:S02]  /*aa60*/  MUFU.EX2 R146, R146 ;  /* 0x0000009200927308 */ /* 0x000e640000000800 */
[C---:B------:R-:W-:Y:S01]  /*aa70*/  HMMA.16816.F32 R48, R12.reuse, R18, R48 ;  /* 0x000000120c30723c */ /* 0x040fe20000001830 */
[----:B------:R-:W1:Y:S07]  /*aa80*/  LDSM.16.MT88.4 R16, [R185+UR4+0x1900] ;  /* 0x00190004b910783b */ /* 0x000e6e0008004200 */
[C---:B--2---:R-:W-:Y:S01]  /*aa90*/  HMMA.16816.F32 R52, R12.reuse, R20, R52 ;  /* 0x000000140c34723c */ /* 0x044fe20000001834 */
[----:B------:R-:W2:Y:S07]  /*aaa0*/  MUFU.EX2 R35, R160 ;  /* 0x000000a000237308 */ /* 0x000eae0000000800 */
[C---:B------:R-:W-:Y:S01]  /*aab0*/  HMMA.16816.F32 R56, R12.reuse, R22, R56 ;  /* 0x000000160c38723c */ /* 0x040fe20000001838 */
[----:B------:R-:W1:Y:S07]  /*aac0*/  LDSM.16.MT88.4 R20, [R133+0x1900] ;  /* 0x001900008514783b */ /* 0x000e6e0000004200 */
[C---:B-----5:R-:W-:Y:S08]  /*aad0*/  HMMA.16816.F32 R60, R12.reuse, R24, R60 ;  /* 0x000000180c3c723c */ /* 0x060ff0000000183c */
[C---:B------:R-:W-:Y:S01]  /*aae0*/  HMMA.16816.F32 R64, R12.reuse, R26, R64 ;  /* 0x0000001a0c40723c */ /* 0x040fe20000001840 */
[----:B------:R-:W5:Y:S07]  /*aaf0*/  LDSM.16.MT88.4 R24, [R135+0x1900] ;  /* 0x001900008718783b */ /* 0x000f6e0000004200 */
[C---:B---3--:R-:W-:Y:S08]  /*ab00*/  HMMA.16816.F32 R68, R12.reuse, R124, R68 ;  /* 0x0000007c0c44723c */ /* 0x048ff00000001844 */
[C---:B------:R-:W-:Y:S08]  /*ab10*/  HMMA.16816.F32 R72, R12.reuse, R126, R72 ;  /* 0x0000007e0c48723c */ /* 0x040ff00000001848 */
[C---:B------:R-:W-:Y:S08]  /*ab20*/  HMMA.16816.F32 R76, R12.reuse, R128, R76 ;  /* 0x000000800c4c723c */ /* 0x040ff0000000184c */
[C---:B------:R-:W-:Y:S08]  /*ab30*/  HMMA.16816.F32 R80, R12.reuse, R130, R80 ;  /* 0x000000820c50723c */ /* 0x040ff00000001850 */
[C---:B------:R-:W-:Y:S08]  /*ab40*/  HMMA.16816.F32 R84, R12.reuse, R136, R84 ;  /* 0x000000880c54723c */ /* 0x040ff00000001854 */
[C---:B------:R-:W-:Y:S08]  /*ab50*/  HMMA.16816.F32 R88, R12.reuse, R138, R88 ;  /* 0x0000008a0c58723c */ /* 0x040ff00000001858 */
[C---:B------:R-:W-:Y:S08]  /*ab60*/  HMMA.16816.F32 R92, R12.reuse, R140, R92 ;  /* 0x0000008c0c5c723c */ /* 0x040ff0000000185c */
[----:B------:R-:W-:Y:S07]  /*ab70*/  HMMA.16816.F32 R96, R12, R142, R96 ;  /* 0x0000008e0c60723c */ /* 0x000fee0000001860 */
[----:B------:R-:W-:Y:S01]  /*ab80*/  F2FP.PACK_AB R12, R145, R144 ;  /* 0x00000090910c723e */ /* 0x000fe200000000ff */
[----:B------:R-:W-:Y:S01]  /*ab90*/  FADD.FTZ R144, R144, R151 ;  /* 0x0000009790907221 */ /* 0x000fe20000010000 */
[----:B----4-:R-:W-:Y:S03]  /*aba0*/  F2FP.PACK_AB R14, R165, R32 ;  /* 0x00000020a50e723e */ /* 0x010fe600000000ff */
[C---:B-1----:R-:W-:Y:S01]  /*abb0*/  F2FP.PACK_AB R13, R146.reuse, R33 ;  /* 0x00000021920d723e */ /* 0x042fe200000000ff */
[----:B------:R-:W-:Y:S01]  /*abc0*/  FADD.FTZ R33, R33, R172 ;  /* 0x000000ac21217221 */ /* 0x000fe20000010000 */
[----:B--2---:R-:W-:Y:S01]  /*abd0*/  F2FP.PACK_AB R15, R35, R34 ;  /* 0x00000022230f723e */ /* 0x004fe200000000ff */
[----:B------:R-:W-:Y:S02]  /*abe0*/  FADD.FTZ R145, R145, R144 ;  /* 0x0000009091917221 */ /* 0x000fe40000010000 */
[----:B------:R-:W-:Y:S02]  /*abf0*/  FADD.FTZ R33, R146, R33 ;  /* 0x0000002192217221 */ /* 0x000fe40000010000 */
[----:B------:R-:W-:Y:S02]  /*ac00*/  FADD.FTZ R32, R32, R145 ;  /* 0x0000009120207221 */ /* 0x000fe40000010000 */
[C---:B------:R-:W-:Y:S01]  /*ac10*/  HMMA.16816.F32 R128, R12.reuse, R16, R4 ;  /* 0x000000100c80723c */ /* 0x040fe20000001804 */
[----:B------:R-:W1:Y:S02]  /*ac20*/  LDSM.16.MT88.4 R4, [R185+UR4+0x3900] ;  /* 0x00390004b904783b */ /* 0x000e640008004200 */
[----:B------:R-:W-:Y:S02]  /*ac30*/  FADD.FTZ R34, R34, R33 ;  /* 0x0000002122227221 */ /* 0x000fe40000010000 */
[----:B------:R-:W-:Y:S02]  /*ac40*/  FADD.FTZ R217, R165, R32 ;  /* 0x00000020a5d97221 */ /* 0x000fe40000010000 */
[----:B------:R-:W-:Y:S01]  /*ac50*/  FADD.FTZ R218, R35, R34 ;  /* 0x0000002223da7221 */ /* 0x000fe20000010000 */
[C---:B------:R-:W-:Y:S01]  /*ac60*/  HMMA.16816.F32 R124, R12.reuse, R18, R8 ;  /* 0x000000120c7c723c */ /* 0x040fe20000001808 */
[----:B------:R-:W2:Y:S07]  /*ac70*/  LDSM.16.MT88.4 R8, [R133+0x3900] ;  /* 0x003900008508783b */ /* 0x000eae0000004200 */
[C---:B------:R-:W-:Y:S01]  /*ac80*/  HMMA.16816.F32 R100, R12.reuse, R20, R100 ;  /* 0x000000140c64723c */ /* 0x040fe20000001864 */
[----:B------:R-:W3:Y:S07]  /*ac90*/  LDSM.16.MT88.4 R16, [R184+UR4+0x3900] ;  /* 0x00390004b810783b */ /* 0x000eee0008004200 */
[C---:B------:R-:W-:Y:S08]  /*aca0*/  HMMA.16816.F32 R104, R12.reuse, R22, R104 ;  /* 0x000000160c68723c */ /* 0x040ff00000001868 */
[C---:B------:R-:W-:Y:S07]  /*acb0*/  HMMA.16816.F32 R108, R12.reuse, R28, R108 ;  /* 0x0000001c0c6c723c */ /* 0x040fee000000186c */
[----:B------:R-:W-:Y:S01]  /*acc0*/  IADD3 R29, R221, -0x2, RZ ;  /* 0xfffffffedd1d7810 */ /* 0x000fe20007ffe0ff */
[C---:B------:R-:W-:Y:S03]  /*acd0*/  HMMA.16816.F32 R112, R12.reuse, R30, R112 ;  /* 0x0000001e0c70723c */ /* 0x040fe60000001870 */
[C---:B------:R-:W-:Y:S05]  /*ace0*/  ISETP.GE.AND P0, PT, R29.reuse, R194, PT ;  /* 0x000000c21d00720c */ /* 0x040fea0003f06270 */
[C---:B-----5:R-:W-:Y:S08]  /*acf0*/  HMMA.16816.F32 R116, R12.reuse, R24, R116 ;  /* 0x000000180c74723c */ /* 0x060ff00000001874 */
[C---:B------:R-:W-:Y:S04]  /*ad00*/  HMMA.16816.F32 R120, R12.reuse, R26, R120 ;  /* 0x0000001a0c78723c */ /* 0x040fe80000001878 */
[----:B------:R-:W-:Y:S04]  /*ad10*/  @P0 SHF.R.S32.HI R20, RZ, 0x1f, R29 ;  /* 0x0000001fff140819 */ /* 0x000fe8000001141d */
[C---:B-1----:R-:W-:Y:S07]  /*ad20*/  HMMA.16816.F32 R36, R12.reuse, R4, R36 ;  /* 0x000000040c24723c */ /* 0x042fee0000001824 */
[----:B------:R-:W-:Y:S01]  /*ad30*/  @P0 IMAD R4, R20, c[0x0][0x1e0], RZ ;  /* 0x0000780014040a24 */ /* 0x000fe200078e02ff */
[C---:B------:R-:W-:Y:S01]  /*ad40*/  HMMA.16816.F32 R40, R12.reuse, R6, R40 ;  /* 0x000000060c28723c */ /* 0x040fe20000001828 */
[----:B------:R-:W1:Y:S03]  /*ad50*/  LDSM.16.MT88.4 R20, [R135+0x3900] ;  /* 0x003900008714783b */ /* 0x000e660000004200 */
[C---:B------:R-:W-:Y:S03]  /*ad60*/  @P0 IMAD R4, R29.reuse, c[0x0][0x1e4], R4 ;  /* 0x000079001d040a24 */ /* 0x040fe600078e0204 */
[----:B------:R-:W-:Y:S01]  /*ad70*/  @P0 IMAD.WIDE.U32 R6, R29, c[0x0][0x1e0], RZ ;  /* 0x000078001d060a25 */ /* 0x000fe200078e00ff */
[C---:B--2---:R-:W-:Y:S04]  /*ad80*/  HMMA.16816.F32 R44, R12.reuse, R8, R44 ;  /* 0x000000080c2c723c */ /* 0x044fe8000000182c */
[----:B------:R-:W-:Y:S02]  /*ad90*/  @P0 IADD3 R29, R7, R4, RZ ;  /* 0x00000004071d0210 */ /* 0x000fe40007ffe0ff */
[C---:B------:R-:W-:Y:S02]  /*ada0*/  @P0 SHF.L.U32 R28, R6.reuse, 0x6, RZ ;  /* 0x00000006061c0819 */ /* 0x040fe400000006ff */
[C---:B------:R-:W-:Y:S04]  /*adb0*/  HMMA.16816.F32 R48, R12.reuse, R10, R48 ;  /* 0x0000000a0c30723c */ /* 0x040fe80000001830 */
[----:B------:R-:W-:Y:S02]  /*adc0*/  @P0 SHF.L.U64.HI R29, R6, 0x6, R29 ;  /* 0x00000006061d0819 */ /* 0x000fe4000001021d */
[----:B------:R-:W-:Y:S01]  /*add0*/  @P0 IADD3 R8, P1, R28, R208, RZ ;  /* 0x000000d01c080210 */ /* 0x000fe20007f3e0ff */
[----:B------:R-:W2:Y:S01]  /*ade0*/  LDSM.16.MT88.4 R4, [R185+UR4+0x5900] ;  /* 0x00590004b904783b */ /* 0x000ea20008004200 */
[C---:B---3--:R-:W-:Y:S04]  /*adf0*/  HMMA.16816.F32 R52, R12.reuse, R16, R52 ;  /* 0x000000100c34723c */ /* 0x048fe80000001834 */
[C---:B------:R-:W-:Y:S02]  /*ae00*/  @P0 IADD3.X R9, R29.reuse, R213, RZ, P1, !PT ;  /* 0x000000d51d090210 */ /* 0x040fe40000ffe4ff */
[C---:B------:R-:W-:Y:S02]  /*ae10*/  @P0 LEA R24, P1, R8.reuse, c[0x0][0x1c8], 0x1 ;  /* 0x0000720008180a11 */ /* 0x040fe400078208ff */
[C---:B------:R-:W-:Y:S04]  /*ae20*/  HMMA.16816.F32 R56, R12.reuse, R18, R56 ;  /* 0x000000120c38723c */ /* 0x040fe80000001838 */
[----:B------:R-:W-:Y:S02]  /*ae30*/  @P0 LEA.HI.X R25, R8, c[0x0][0x1cc], R9, 0x1, P1 ;  /* 0x0000730008190a11 */ /* 0x000fe400008f0c09 */
[C---:B------:R-:W-:Y:S02]  /*ae40*/  @P0 IADD3 R9, P1, R28.reuse, R179, RZ ;  /* 0x000000b31c090210 */ /* 0x040fe40007f3e0ff */
[C---:B-1----:R-:W-:Y:S04]  /*ae50*/  HMMA.16816.F32 R60, R12.reuse, R20, R60 ;  /* 0x000000140c3c723c */ /* 0x042fe8000000183c */
[----:B------:R-:W-:Y:S02]  /*ae60*/  @P0 IADD3.X R8, R29, R178, RZ, P1, !PT ;  /* 0x000000b21d080210 */ /* 0x000fe40000ffe4ff */
[C---:B------:R-:W-:Y:S02]  /*ae70*/  @P0 LEA R26, P1, R9.reuse, c[0x0][0x1c8], 0x1 ;  /* 0x00007200091a0a11 */ /* 0x040fe400078208ff */
[C---:B------:R-:W-:Y:S04]  /*ae80*/  HMMA.16816.F32 R64, R12.reuse, R22, R64 ;  /* 0x000000160c40723c */ /* 0x040fe80000001840 */
[----:B------:R-:W-:Y:S02]  /*ae90*/  @P0 LEA.HI.X R27, R9, c[0x0][0x1cc], R8, 0x1, P1 ;  /* 0x00007300091b0a11 */ /* 0x000fe400008f0c08 */
[----:B------:R1:W3:Y:S01]  /*aea0*/  LDSM.16.MT88.4 R8, [R133+0x5900] ;  /* 0x005900008508783b */ /* 0x0002e20000004200 */
[----:B------:R-:W-:Y:S05]  /*aeb0*/  @P0 IADD3 R16, P1, R28, R177, RZ ;  /* 0x000000b11c100210 */ /* 0x000fea0007f3e0ff */
        /* <DEDUP_REMOVED lines=8> */
[C---:B------:R-:W-:Y:S02]  /*af40*/  @P0 IADD3 R23, P1, R28.reuse, R208, RZ ;  /* 0x000000d01c170210 */ /* 0x040fe40007f3e0ff */
[----:B-1----:R-:W-:Y:S04]  /*af50*/  MOV R133, R2 ;  /* 0x0000000200857202 */ /* 0x002fe80000000f00 */
[----:B------:R-:W-:Y:S02]  /*af60*/  @P0 IADD3.X R4, R29, R213, RZ, P1, !PT ;  /* 0x000000d51d040210 */ /* 0x000fe40000ffe4ff */
[C---:B------:R-:W-:Y:S04]  /*af70*/  @P0 LEA R22, P1, R23.reuse, c[0x0][0x1c8], 0x1 ;  /* 0x0000720017160a11 */ /* 0x040fe800078208ff */
[----:B------:R-:W-:Y:S02]  /*af80*/  @P0 LEA.HI.X R23, R23, c[0x0][0x1cc], R4, 0x1, P1 ;  /* 0x0000730017170a11 */ /* 0x000fe400008f0c04 */
[----:B------:R-:W-:Y:S01]  /*af90*/  @P0 IADD3 R4, P1, R28, R179, RZ ;  /* 0x000000b31c040210 */ /* 0x000fe20007f3e0ff */
[C---:B---3--:R-:W-:Y:S03]  /*afa0*/  HMMA.16816.F32 R76, R12.reuse, R8, R76 ;  /* 0x000000080c4c723c */ /* 0x048fe6000000184c */
[C---:B------:R-:W-:Y:S02]  /*afb0*/  @P0 IADD3.X R5, R29.reuse, R178, RZ, P1, !PT ;  /* 0x000000b21d050210 */ /* 0x040fe40000ffe4ff */
[C---:B------:R-:W-:Y:S03]  /*afc0*/  @P0 LEA R30, P1, R4.reuse, c[0x0][0x1c8], 0x1 ;  /* 0x00007200041e0a11 */ /* 0x040fe600078208ff */
[C---:B------:R-:W-:Y:S04]  /*afd0*/  HMMA.16816.F32 R80, R12.reuse, R10, R80 ;  /* 0x0000000a0c50723c */ /* 0x040fe80000001850 */
[----:B------:R-:W-:Y:S02]  /*afe0*/  @P0 LEA.HI.X R31, R4, c[0x0][0x1cc], R5, 0x1, P1 ;  /* 0x00007300041f0a11 */ /* 0x000fe400008f0c05 */
[----:B------:R-:W1:Y:S01]  /*aff0*/  LDSM.16.MT88.4 R4, [R135+0x5900] ;  /* 0x005900008704783b */ /* 0x000e620000004200 */
[C---:B------:R-:W-:Y:S01]  /*b000*/  ISETP.GE.AND P1, PT, R216.reuse, 0x1, PT ;  /* 0x00000001d800780c */ /* 0x040fe20003f26270 */
[C---:B--2---:R-:W-:Y:S04]  /*b010*/  HMMA.16816.F32 R84, R12.reuse, R16, R84 ;  /* 0x000000100c54723c */ /* 0x044fe80000001854 */
[----:B------:R-:W-:Y:S04]  /*b020*/  IADD3 R216, R216, 0x1, RZ ;  /* 0x00000001d8d87810 */ /* 0x000fe80007ffe0ff */
[----:B------:R-:W-:Y:S01]  /*b030*/  SEL R216, R216, RZ, !P1 ;  /* 0x000000ffd8d87207 */ /* 0x000fe20004800000 */
[C---:B------:R-:W-:Y:S03]  /*b040*/  HMMA.16816.F32 R88, R12.reuse, R18, R88 ;  /* 0x000000120c58723c */ /* 0x040fe60000001858 */
[----:B------:R-:W-:Y:S01]  /*b050*/  @P0 IADD3 R28, P1, R28, R177, RZ ;  /* 0x000000b11c1c0210 */ /* 0x000fe20007f3e0ff */
[----:B------:R-:W-:Y:S03]  /*b060*/  @P0 IMAD R10, R216, 0x3000, R202 ;  /* 0x00003000d80a0824 */ /* 0x000fe600078e02ca */
[----:B------:R-:W-:Y:S02]  /*b070*/  @P0 IADD3.X R29, R29, R176, RZ, P1, !PT ;  /* 0x000000b01d1d0210 */ /* 0x000fe40000ffe4ff */
[----:B------:R-:W-:Y:S03]  /*b080*/  @P0 SHF.L.U32 R3, R10, 0x1, RZ ;  /* 0x000000010a030819 */ /* 0x000fe600000006ff */
[C---:B------:R-:W-:Y:S02]  /*b090*/  @P0 LEA R8, P1, R28.reuse, c[0x0][0x1c8], 0x1 ;  /* 0x000072001c080a11 */ /* 0x040fe400078208ff */
[----:B------:R-:W-:Y:S01]  /*b0a0*/  @!PT LDS RZ, [RZ] ;  /* 0x00000000fffff984 */ /* 0x000fe20000000800 */
[----:B------:R-:W-:Y:S01]  /*b0b0*/  @!PT LDS RZ, [RZ] ;  /* 0x00000000fffff984 */ /* 0x000fe20000000800 */
[----:B------:R-:W-:Y:S01]  /*b0c0*/  @!PT LDS RZ, [RZ] ;  /* 0x00000000fffff984 */ /* 0x000fe20000000800 */
[----:B------:R2:W-:Y:S02]  /*b0d0*/  @P0 LDGSTS.E.BYPASS.LTC128B.128 [R3+0xc100], [R24.64], !P5 ;  /* 0x0c10000018030fae */ /* 0x0005e4000e901d48 */
[----:B------:R-:W-:Y:S06]  /*b0e0*/  @P0 LEA.HI.X R9, R28, c[0x0][0x1cc], R29, 0x1, P1 ;  /* 0x000073001c090a11 */ /* 0x000fec00008f0c1d */
[----:B------:R2:W-:Y:S01]  /*b0f0*/  @P0 LDGSTS.E.BYPASS.LTC128B.128 [R3+0xe100], [R26.64], !P4 ;  /* 0x0e1000001a030fae */ /* 0x0005e2000e101d48 */
[C---:B-1----:R-:W-:Y:S07]  /*b100*/  HMMA.16816.F32 R92, R12.reuse, R4, R92 ;  /* 0x000000040c5c723c */ /* 0x042fee000000185c */
[----:B------:R2:W-:Y:S01]  /*b110*/  @P0 LDGSTS.E.BYPASS.LTC128B.128 [R3+0x10100], [R20.64], !P6 ;  /* 0x1010000014030fae */ /* 0x0005e2000f101d48 */
[----:B------:R-:W-:Y:S07]  /*b120*/  HMMA.16816.F32 R96, R12, R6, R96 ;  /* 0x000000060c60723c */ /* 0x000fee0000001860 */
[----:B------:R2:W-:Y:S08]  /*b130*/  @P0 LDGSTS.E.BYPASS.LTC128B.128 [R3+0xd100], [R22.64], !P5 ;  /* 0x0d10000016030fae */ /* 0x0005f0000e901d48 */
[----:B------:R2:W-:Y:S08]  /*b140*/  @P0 LDGSTS.E.BYPASS.LTC128B.128 [R3+0xf100], [R30.64], !P4 ;  /* 0x0f1000001e030fae */ /* 0x0005f0000e101d48 */
[----:B------:R2:W-:Y:S01]  /*b150*/  @P0 LDGSTS.E.BYPASS.LTC128B.128 [R3+0x11100], [R8.64], !P6 ;  /* 0x1110000008030fae */ /* 0x0005e2000f101d48 */
[----:B------:R-:W-:Y:S02]  /*b160*/  ISETP.GT.AND P0, PT, R221, R220, PT ;  /* 0x000000dcdd00720c */ /* 0x000fe40003f04270 */
[----:B------:R-:W-:Y:S05]  /*b170*/  MOV R221, R219 ;  /* 0x000000db00dd7202 */ /* 0x000fea0000000f00 */
[----:B------:R-:W0:Y:S01]  /*b180*/  LDGDEPBAR ;  /* 0x00000000000079af */ /* 0x000e220000000000 */
[----:B--2---:R-:W-:Y:S05]  /*b190*/  MOV R3, R0 ;  /* 0x0000000000037202 */ /* 0x004fea0000000f00 */
[----:B------:R-:W-:-:S05]  /*b1a0*/  @P0 BRA `(.L_x_2178) ;  /* 0xffffd5e000000947 */ /* 0x000fca000383ffff */
.L_x_2177:
[----:B------:R-:W-:-:S13]  /*b1b0*/  ISETP.GE.AND P0, PT, R219, R194, PT ;  /* 0x000000c2db00720c */ /* 0x000fda0003f06270 */
[----:B------:R-:W-:Y:S05]  /*b1c0*/  @!P0 BRA `(.L_x_2179) ;  /* 0x000035b000008947 */ /* 0x000fea0003800000 */
[----:B------:R-:W-:Y:S01]  /*b1d0*/  LOP3.LUT P0, RZ, R193, 0x4, RZ, 0xc0, !PT ;  /* 0x00000004c1ff7812 */ /* 0x000fe2000780c0ff */
[----:B------:R-:W-:Y:S01]  /*b1e0*/  IMAD.MOV.U32 R193, RZ, RZ, 0x40 ;  /* 0x00000040ffc17424 */ /* 0x000fe200078e00ff */
[----:B------:R-:W-:Y:S01]  /*b1f0*/  ISETP.NE.AND P2, PT, R197, 0x1, PT ;  /* 0x00000001c500780c */ /* 0x000fe20003f45270 */
        /* <DEDUP_REMOVED lines=13> */
.L_x_2188:
[----:B------:R-:W-:Y:S01]  /*b2d0*/  ISETP.GE.AND P0, PT, R194, R219, PT ;  /* 0x000000dbc200720c */ /* 0x000fe20003f06270 */
[----:B------:R-:W-:Y:S04]  /*b2e0*/  DEPBAR.LE SB0, 0x2 ;  /* 0x000080800000791a */ /* 0x000fe80000000000 */
[----:B------:R-:W-:Y:S01]  /*b2f0*/  BAR.SYNC.DEFER_BLOCKING 0x0 ;  /* 0x0000000000007b1d */ /* 0x000fe20000010000 */
[----:B------:R-:W-:Y:S01]  /*b300*/  UIMAD UR4, UR5, 0x6000, URZ ;  /* 0x00006000050478a4 */ /* 0x000fe2000f8e023f */
[----:B------:R-:W-:Y:S02]  /*b310*/  ISETP.NE.AND P2, PT, R197, 0x1, PT ;  /* 0x00000001c500780c */ /* 0x000fe40003f45270 */
[----:B------:R-:W-:Y:S04]  /*b320*/  ISETP.GE.AND P3, PT, R196, 0x1, PT ;  /* 0x00000001c400780c */ /* 0x000fe80003f66270 */
[----:B------:R-:W-:Y:S04]  /*b330*/  @!P0 IADD3 R0, R219, -0x1, RZ ;  /* 0xffffffffdb008810 */ /* 0x000fe80007ffe0ff */
[----:B------:R-:W-:Y:S01]  /*b340*/  @!P0 SHF.R.S32.HI R13, RZ, 0x1f, R0 ;  /* 0x0000001fff0d8819 */ /* 0x000fe20000011400 */
[----:B------:R-:W-:Y:S04]  /*b350*/  @!P0 IMAD.WIDE.U32 R6, R0, c[0x0][0x208], RZ ;  /* 0x0000820000068a25 */ /* 0x000fe800078e00ff */
[----:B------:R-:W-:Y:S02]  /*b360*/  @!P0 IMAD R13, R13, c[0x0][0x208], RZ ;  /* 0x000082000d0d8a24 */ /* 0x000fe400078e02ff */
[----:B------:R-:W-:Y:S02]  /*b370*/  @!P0 IMAD.SHL.U32 R5, R6, 0x40, RZ ;  /* 0x0000004006058824 */ /* 0x000fe400078e00ff */
[----:B------:R-:W-:Y:S03]  /*b380*/  @!P0 IMAD R13, R0, c[0x0][0x20c], R13 ;  /* 0x00008300000d8a24 */ /* 0x000fe600078e020d */
[----:B------:R-:W-:Y:S01]  /*b390*/  @!P0 IADD3 R9, P1, R5, R206, RZ ;  /* 0x000000ce05098210 */ /* 0x000fe20007f3e0ff */
[----:B------:R-:W-:Y:S01]  /*b3a0*/  @!P0 IMAD.IADD R13, R7, 0x1, R13 ;  /* 0x00000001070d8824 */ /* 0x000fe200078e020d */
[----:B------:R-:W-:Y:S04]  /*b3b0*/  LDSM.16.M88.4 R32, [R192] ;  /* 0x00000000c020783b */ /* 0x000fe80000000200 */
[----:B------:R-:W-:Y:S01]  /*b3c0*/  @!P0 SHF.L.U64.HI R13, R6, 0x6, R13 ;  /* 0x00000006060d8819 */ /* 0x000fe2000001020d */
[----:B------:R-:W-:Y:S04]  /*b3d0*/  LDSM.16.M88.4 R16, [R190+UR4+0xc900] ;  /* 0x00c90004be10783b */ /* 0x000fe80008000200 */
[----:B------:R-:W-:Y:S01]  /*b3e0*/  @!P0 IMAD.X R2, R13, 0x1, R211, P1 ;  /* 0x000000010d028824 */ /* 0x000fe200008e06d3 */
[----:B------:R-:W-:Y:S01]  /*b3f0*/  @!P0 IADD3 R7, P1, R5, R220, RZ ;  /* 0x000000dc05078210 */ /* 0x000fe20007f3e0ff */
[----:B------:R-:W-:Y:S04]  /*b400*/  LDSM.16.M88.4 R24, [R190+UR4+0xd100] ;  /* 0x00d10004be18783b */ /* 0x000fe80008000200 */
[----:B------:R-:W-:Y:S01]  /*b410*/  @!P0 IMAD.X R0, R13, 0x1, R228, P1 ;  /* 0x000000010d008824 */ /* 0x000fe200008e06e4 */
[C---:B------:R-:W-:Y:S01]  /*b420*/  @!P0 LEA R22, P1, R9.reuse, c[0x0][0x1f8], 0x1 ;  /* 0x00007e0009168a11 */ /* 0x040fe200078208ff */
[----:B------:R-:W-:Y:S03]  /*b430*/  LDSM.16.M88.4 R136, [R190+UR4+0xd900] ;  /* 0x00d90004be88783b */ /* 0x000fe60008000200 */
[----:B------:R-:W-:Y:S02]  /*b440*/  @!P0 LEA.HI.X R23, R9, c[0x0][0x1fc], R2, 0x1, P1 ;  /* 0x00007f0009178a11 */ /* 0x000fe400008f0c02 */
[C---:B------:R-:W-:Y:S01]  /*b450*/  @!P0 LEA R20, P1, R7.reuse, c[0x0][0x1f8], 0x1 ;  /* 0x00007e0007148a11 */ /* 0x040fe200078208ff */
[----:B------:R-:W1:Y:S03]  /*b460*/  LDSM.16.M88.4 R8, [R190+UR4+0xc100] ;  /* 0x00c10004be08783b */ /* 0x000e660008000200 */
[----:B------:R-:W-:Y:S02]  /*b470*/  @!P0 LEA.HI.X R21, R7, c[0x0][0x1fc], R0, 0x1, P1 ;  /* 0x00007f0007158a11 */ /* 0x000fe400008f0c00 */
[----:B------:R-:W-:Y:S01]  /*b480*/  @!P0 IADD3 R7, P1, R5, R227, RZ ;  /* 0x000000e305078210 */ /* 0x000fe20007f3e0ff */
[----:B------:R-:W-:Y:S04]  /*b490*/  LDSM.16.M88.4 R140, [R188] ;  /* 0x00000000bc8c783b */ /* 0x000fe80000000200 */
[----:B------:R-:W-:Y:S01]  /*b4a0*/  @!P0 IMAD.X R0, R13, 0x1, R226, P1 ;  /* 0x000000010d008824 */ /* 0x000fe200008e06e2 */
[C---:B------:R-:W-:Y:S04]  /*b4b0*/  @!P0 LEA R30, P1, R7.reuse, c[0x0][0x1f8], 0x1 ;  /* 0x00007e00071e8a11 */ /* 0x040fe800078208ff */
[----:B------:R-:W-:Y:S02]  /*b4c0*/  @!P0 LEA.HI.X R31, R7, c[0x0][0x1fc], R0, 0x1, P1 ;  /* 0x00007f00071f8a11 */ /* 0x000fe400008f0c00 */
[----:B------:R-:W-:Y:S05]  /*b4d0*/  @!P0 IADD3 R5, P1, R199, R5, RZ ;  /* 0x00000005c7058210 */ /* 0x000fea0007f3e0ff */
[----:B------:R-:W-:Y:S01]  /*b4e0*/  @!P0 IMAD.X R13, R198, 0x1, R13, P1 ;  /* 0x00000001c60d8824 */ /* 0x000fe200008e060d */
[----:B------:R-:W-:Y:S05]  /*b4f0*/  @!P0 IADD3 R7, P1, R5, R206, RZ ;  /* 0x000000ce05078210 */ /* 0x000fea0007f3e0ff */
[----:B------:R-:W-:Y:S01]  /*b500*/  @!P0 IMAD.X R0, R13, 0x1, R211, P1 ;  /* 0x000000010d008824 */ /* 0x000fe200008e06d3 */
[C---:B------:R-:W-:Y:S04]  /*b510*/  @!P0 LEA R28, P1, R7.reuse, c[0x0][0x1f8], 0x1 ;  /* 0x00007e00071c8a11 */ /* 0x040fe800078208ff */
[----:B------:R-:W-:Y:S02]  /*b520*/  @!P0 LEA.HI.X R29, R7, c[0x0][0x1fc], R0, 0x1, P1 ;  /* 0x00007f00071d8a11 */ /* 0x000fe400008f0c00 */
[----:B------:R-:W-:Y:S02]  /*b530*/  @!P0 IADD3 R7, P1, R5, R220, RZ ;  /* 0x000000dc05078210 */ /* 0x000fe40007f3e0ff */
[----:B------:R-:W-:Y:S03]  /*b540*/  IADD3 R0, R190, UR4, RZ ;  /* 0x00000004be007c10 */ /* 0x000fe6000fffe0ff */
[----:B------:R-:W-:Y:S01]  /*b550*/  @!P0 IMAD.X R2, R13, 0x1, R228, P1 ;  /* 0x000000010d028824 */ /* 0x000fe200008e06e4 */
[----:B------:R-:W-:Y:S01]  /*b560*/  @!P0 LEA R172, P1, R7, c[0x0][0x1f8], 0x1 ;  /* 0x00007e0007ac8a11 */ /* 0x000fe200078208ff */
[--C-:B------:R-:W-:Y:S02]  /*b570*/  IMAD.IADD R134, R191, 0x1, R0.reuse ;  /* 0x00000001bf867824 */ /* 0x100fe400078e0200 */
[----:B------:R-:W-:Y:S01]  /*b580*/  IMAD.IADD R0, R193, 0x1, R0 ;  /* 0x00000001c1007824 */ /* 0x000fe200078e0200 */
[----:B------:R-:W-:Y:S01]  /*b590*/  @!P0 LEA.HI.X R173, R7, c[0x0][0x1fc], R2, 0x1, P1 ;  /* 0x00007f0007ad8a11 */ /* 0x000fe200008f0c02 */
[----:B------:R-:W-:Y:S01]  /*b5a0*/  @!P0 IMAD R2, R216, 0x6000, R215 ;  /* 0x00006000d8028824 */ /* 0x000fe200078e02d7 */
[----:B------:R-:W-:Y:S01]  /*b5b0*/  @!P0 IADD3 R12, P1, R5, R227, RZ ;  /* 0x000000e3050c8210 */ /* 0x000fe20007f3e0ff */
[----:B------:R-:W2:Y:S01]  /*b5c0*/  LDSM.16.M88.4 R144, [R134+0xc100] ;  /* 0x00c100008690783b */ /* 0x000ea20000000200 */
[C---:B-1----:R-:W-:Y:S04]  /*b5d0*/  HMMA.16816.F32 R4, R32.reuse, R8, RZ ;  /* 0x000000082004723c */ /* 0x042fe800000018ff */
[----:B------:R-:W1:Y:S03]  /*b5e0*/  LDSM.16.M88.4 R148, [R134+0xc900] ;  /* 0x00c900008694783b */ /* 0x000e660000000200 */
[----:B------:R-:W-:Y:S01]  /*b5f0*/  @!P0 IMAD.X R9, R13, 0x1, R226, P1 ;  /* 0x000000010d098824 */ /* 0x000fe200008e06e2 */
[C---:B------:R-:W-:Y:S01]  /*b600*/  @!P0 LEA R174, P1, R12.reuse, c[0x0][0x1f8], 0x1 ;  /* 0x00007e000cae8a11 */ /* 0x040fe200078208ff */
[----:B------:R-:W3:Y:S03]  /*b610*/  LDSM.16.M88.4 R152, [R134+0xd100] ;  /* 0x00d100008698783b */ /* 0x000ee60000000200 */
[----:B------:R-:W-:Y:S02]  /*b620*/  @!P0 LEA.HI.X R175, R12, c[0x0][0x1fc], R9, 0x1, P1 ;  /* 0x00007f000caf8a11 */ /* 0x000fe400008f0c09 */
[C---:B------:R-:W-:Y:S01]  /*b630*/  HMMA.16816.F32 R8, R32.reuse, R10, RZ ;  /* 0x0000000a2008723c */ /* 0x040fe200000018ff */
[----:B------:R-:W4:Y:S05]  /*b640*/  LDSM.16.M88.4 R156, [R134+0xd900] ;  /* 0x00d90000869c783b */ /* 0x000f2a0000000200 */
[----:B------:R-:W-:Y:S01]  /*b650*/  @!PT LDS RZ, [RZ] ;  /* 0x00000000fffff984 */ /* 0x000fe20000000800 */
[----:B------:R-:W-:Y:S01]  /*b660*/  @!PT LDS RZ, [RZ] ;  /* 0x00000000fffff984 */ /* 0x000fe20000000800 */
[----:B------:R-:W-:Y:S01]  /*b670*/  @!PT LDS RZ, [RZ] ;  /* 0x00000000fffff984 */ /* 0x000fe20000000800 */
[----:B------:R5:W-:Y:S02]  /*b680*/  @!P0 LDGSTS.E.BYPASS.LTC128B.128 [R2], [R22.64], !P5 ;  /* 0x0000000016028fae */ /* 0x000be4000e901d48 */
[C---:B------:R-:W-:Y:S03]  /*b690*/  HMMA.16816.F32 R12, R32.reuse, R16, RZ ;  /* 0x00000010200c723c */ /* 0x040fe600000018ff */
[----:B------:R5:W-:Y:S05]  /*b6a0*/  @!P0 LDGSTS.E.BYPASS.LTC128B.128 [R2+0x2000], [R20.64], !P4 ;  /* 0x0200000014028fae */ /* 0x000bea000e101d48 */
[C---:B------:R-:W-:Y:S01]  /*b6b0*/  HMMA.16816.F32 R16, R32.reuse, R18, RZ ;  /* 0x000000122010723c */ /* 0x040fe200000018ff */
[----:B------:R1:W-:Y:S05]  /*b6c0*/  @!P0 LDGSTS.E.BYPASS.LTC128B.128 [R2+0x4000], [R30.64], !P6 ;  /* 0x040000001e028fae */ /* 0x0003ea000f101d48 */
[----:B------:R1:W-:Y:S05]  /*b6d0*/  @!P0 LDGSTS.E.BYPASS.LTC128B.128 [R2+0x1000], [R28.64], !P5 ;  /* 0x010000001c028fae */ /* 0x0003ea000e901d48 */
[----:B------:R1:W-:Y:S05]  /*b6e0*/  @!P0 LDGSTS.E.BYPASS.LTC128B.128 [R2+0x3000], [R172.64], !P4 ;  /* 0x03000000ac028fae */ /* 0x0003ea000e101d48 */
[----:B------:R2:W-:Y:S01]  /*b6f0*/  @!P0 LDGSTS.E.BYPASS.LTC128B.128 [R2+0x5000], [R174.64], !P6 ;  /* 0x05000000ae028fae */ /* 0x0005e2000f101d48 */
[C---:B------:R-:W-:Y:S02]  /*b700*/  ISETP.GE.AND P0, PT, R216.reuse, 0x1, PT ;  /* 0x00000001d800780c */ /* 0x040fe40003f06270 */
[----:B------:R-:W-:Y:S02]  /*b710*/  IADD3 R216, R216, 0x1, RZ ;  /* 0x00000001d8d87810 */ /* 0x000fe40007ffe0ff */
[----:B------:R-:W-:Y:S01]  /*b720*/  LDSM.16.M88.4 R160, [R187] ;  /* 0x00000000bba0783b */ /* 0x000fe20000000200 */
[C---:B-----5:R-:W-:Y:S01]  /*b730*/  HMMA.16816.F32 R20, R32.reuse, R24, RZ ;  /* 0x000000182014723c */ /* 0x060fe200000018ff */
[----:B------:R-:W-:Y:S03]  /*b740*/  SEL R216, R216, RZ, !P0 ;  /* 0x000000ffd8d87207 */ /* 0x000fe60004000000 */
[----:B------:R-:W5:Y:S04]  /*b750*/  LDSM.16.M88.4 R164, [R0+0xc100] ;  /* 0x00c1000000a4783b */ /* 0x000f680000000200 */
[C---:B------:R-:W-:Y:S01]  /*b760*/  HMMA.16816.F32 R24, R32.reuse, R26, RZ ;  /* 0x0000001a2018723c */ /* 0x040fe200000018ff */
[----:B------:R-:W3:Y:S05]  /*b770*/  LDSM.16.M88.4 R168, [R0+0xc900] ;  /* 0x00c9000000a8783b */ /* 0x000eea0000000200 */
[----:B------:R-:W0:Y:S02]  /*b780*/  LDGDEPBAR ;  /* 0x00000000000079af */ /* 0x000e240000000000 */
[C---:B-1----:R-:W-:Y:S03]  /*b790*/  HMMA.16816.F32 R28, R32.reuse, R136, RZ ;  /* 0x00000088201c723c */ /* 0x042fe600000018ff */
[----:B--2---:R-:W-:Y:S01]  /*b7a0*/  LDSM.16.M88.4 R172, [R186] ;  /* 0x00000000baac783b */ /* 0x004fe20000000200 */
[C---:B------:R-:W-:Y:S04]  /*b7b0*/  IMAD.IADD R2, R193.reuse, 0x1, R134 ;  /* 0x00000001c1027824 */ /* 0x040fe800078e0286 */
[----:B------:R-:W-:Y:S01]  /*b7c0*/  HMMA.16816.F32 R32, R32, R138, RZ ;  /* 0x0000008a2020723c */ /* 0x000fe200000018ff */
[----:B------:R-:W1:Y:S05]  /*b7d0*/  LDSM.16.M88.4 R136, [R0+0xd100] ;  /* 0x00d100000088783b */ /* 0x000e6a0000000200 */
[----:B------:R-:W-:Y:S02]  /*b7e0*/  LDSM.16.M88.4 R176, [R2+0xc100] ;  /* 0x00c1000002b0783b */ /* 0x000fe40000000200 */
[C---:B------:R-:W-:Y:S03]  /*b7f0*/  HMMA.16816.F32 R4, R140.reuse, R144, R4 ;  /* 0x000000908c04723c */ /* 0x040fe60000001804 */
[----:B------:R-:W-:Y:S05]  /*b800*/  LDSM.16.M88.4 R180, [R2+0xc900] ;  /* 0x00c9000002b4783b */ /* 0x000fea0000000200 */
[C---:B------:R-:W-:Y:S01]  /*b810*/  HMMA.16816.F32 R8, R140.reuse, R146, R8 ;  /* 0x000000928c08723c */ /* 0x040fe20000001808 */
[----:B------:R-:W2:Y:S07]  /*b820*/  LDSM.16.M88.4 R144, [R0+0xd900] ;  /* 0x00d900000090783b */ /* 0x000eae0000000200 */
[C---:B------:R-:W-:Y:S08]  /*b830*/  HMMA.16816.F32 R12, R140.reuse, R148, R12 ;  /* 0x000000948c0c723c */ /* 0x040ff0000000180c */
[C---:B------:R-:W-:Y:S01]  /*b840*/  HMMA.16816.F32 R16, R140.reuse, R150, R16 ;  /* 0x000000968c10723c */ /* 0x040fe20000001810 */
[----:B------:R-:W-:Y:S07]  /*b850*/  LDSM.16.M88.4 R148, [R2+0xd900] ;  /* 0x00d900000294783b */ /* 0x000fee0000000200 */
[C---:B---3--:R-:W-:Y:S08]  /*b860*/  HMMA.16816.F32 R20, R140.reuse, R152, R20 ;  /* 0x000000988c14723c */ /* 0x048ff00000001814 */
[C---:B------:R-:W-:Y:S01]  /*b870*/  HMMA.16816.F32 R24, R140.reuse, R154, R24 ;  /* 0x0000009a8c18723c */ /* 0x040fe20000001818 */
[----:B------:R-:W-:Y:S07]  /*b880*/  LDSM.16.M88.4 R152, [R190+UR4+0xe900] ;  /* 0x00e90004be98783b */ /* 0x000fee0008000200 */
[C---:B----4-:R-:W-:Y:S08]  /*b890*/  HMMA.16816.F32 R28, R140.reuse, R156, R28 ;  /* 0x0000009c8c1c723c */ /* 0x050ff0000000181c */
[----:B------:R-:W-:Y:S01]  /*b8a0*/  HMMA.16816.F32 R32, R140, R158, R32 ;  /* 0x0000009e8c20723c */ /* 0x000fe20000001820 */
[----:B------:R-:W3:Y:S05]  /*b8b0*/  LDSM.16.M88.4 R140, [R2+0xd100] ;  /* 0x00d10000028c783b */ /* 0x000eea0000000200 */
[----:B------:R-:W-:Y:S02]  /*b8c0*/  LDSM.16.M88.4 R156, [R190+UR4+0xf900] ;  /* 0x00f90004be9c783b */ /* 0x000fe40008000200 */
[C---:B-----5:R-:W-:Y:S08]  /*b8d0*/  HMMA.16816.F32 R4, R160.reuse, R164, R4 ;  /* 0x000000a4a004723c */ /* 0x060ff00000001804 */
[C---:B------:R-:W-:Y:S01]  /*b8e0*/  HMMA.16816.F32 R8, R160.reuse, R166, R8 ;  /* 0x000000a6a008723c */ /* 0x040fe20000001808 */
[----:B------:R-:W-:Y:S07]  /*b8f0*/  LDSM.16.M88.4 R164, [R134+0xe100] ;  /* 0x00e1000086a4783b */ /* 0x000fee0000000200 */
[C---:B------:R-:W-:Y:S08]  /*b900*/  HMMA.16816.F32 R12, R160.reuse, R168, R12 ;  /* 0x000000a8a00c723c */ /* 0x040ff0000000180c */
[C---:B------:R-:W-:Y:S01]  /*b910*/  HMMA.16816.F32 R16, R160.reuse, R170, R16 ;  /* 0x000000aaa010723c */ /* 0x040fe20000001810 */
[----:B------:R-:W-:Y:S07]  /*b920*/  LDSM.16.M88.4 R168, [R134+0xf900] ;  /* 0x00f9000086a8783b */ /* 0x000fee0000000200 */
[C---:B-1----:R-:W-:Y:S08]  /*b930*/  HMMA.16816.F32 R20, R160.reuse, R136, R20 ;  /* 0x00000088a014723c */ /* 0x042ff00000001814 */
[C---:B------:R-:W-:Y:S01]  /*b940*/  HMMA.16816.F32 R24, R160.reuse, R138, R24 ;  /* 0x0000008aa018723c */ /* 0x040fe20000001818 */
[----:B------:R-:W-:Y:S07]  /*b950*/  LDSM.16.M88.4 R136, [R192+0x4000] ;  /* 0x00400000c088783b */ /* 0x000fee0000000200 */
[C---:B--2---:R-:W-:Y:S08]  /*b960*/  HMMA.16816.F32 R28, R160.reuse, R144, R28 ;  /* 0x00000090a01c723c */ /* 0x044ff0000000181c */
[----:B------:R-:W-:Y:S01]  /*b970*/  HMMA.16816.F32 R32, R160, R146, R32 ;  /* 0x00000092a020723c */ /* 0x000fe20000001820 */
[----:B------:R-:W1:Y:S05]  /*b980*/  LDSM.16.M88.4 R144, [R190+UR4+0xe100] ;  /* 0x00e10004be90783b */ /* 0x000e6a0008000200 */
[----:B------:R-:W-:Y:S02]  /*b990*/  LDSM.16.M88.4 R160, [R188+0x4000] ;  /* 0x00400000bca0783b */ /* 0x000fe40000000200 */
[C---:B------:R-:W-:Y:S08]  /*b9a0*/  HMMA.16816.F32 R4, R172.reuse, R176, R4 ;  /* 0x000000b0ac04723c */ /* 0x040ff00000001804 */
[C---:B------:R-:W-:Y:S08]  /*b9b0*/  HMMA.16816.F32 R8, R172.reuse, R178, R8 ;  /* 0x000000b2ac08723c */ /* 0x040ff00000001808 */
[C---:B------:R-:W-:Y:S08]  /*b9c0*/  HMMA.16816.F32 R12, R172.reuse, R180, R12 ;  /* 0x000000b4ac0c723c */ /* 0x040ff0000000180c */
[C---:B------:R-:W-:Y:S08]  /*b9d0*/  HMMA.16816.F32 R16, R172.reuse, R182, R16 ;  /* 0x000000b6ac10723c */ /* 0x040ff00000001810 */
[C---:B---3--:R-:W-:Y:S08]  /*b9e0*/  HMMA.16816.F32 R20, R172.reuse, R140, R20 ;  /* 0x0000008cac14723c */ /* 0x048ff00000001814 */
[C---:B------:R-:W-:Y:S01]  /*b9f0*/  HMMA.16816.F32 R24, R172.reuse, R142, R24 ;  /* 0x0000008eac18723c */ /* 0x040fe20000001818 */
[----:B------:R-:W2:Y:S07]  /*ba00*/  LDSM.16.M88.4 R140, [R190+UR4+0xf100] ;  /* 0x00f10004be8c783b */ /* 0x000eae0008000200 */
[C---:B------:R-:W-:Y:S08]  /*ba10*/  HMMA.16816.F32 R28, R172.reuse, R148, R28 ;  /* 0x00000094ac1c723c */ /* 0x040ff0000000181c */
[----:B------:R-:W-:Y:S01]  /*ba20*/  HMMA.16816.F32 R32, R172, R150, R32 ;  /* 0x00000096ac20723c */ /* 0x000fe20000001820 */
[----:B------:R-:W3:Y:S07]  /*ba30*/  LDSM.16.M88.4 R148, [R134+0xe900] ;  /* 0x00e900008694783b */ /* 0x000eee0000000200 */
        /* <DEDUP_REMOVED lines=11> */
[----:B------:R-:W2:Y:S05]  /*baf0*/  LDSM.16.M88.4 R136, [R187+0x4000] ;  /* 0x00400000bb88783b */ /* 0x000eaa0000000200 */
[----:B------:R-:W4:Y:S02]  /*bb00*/  LDSM.16.M88.4 R156, [R0+0xf100] ;  /* 0x00f10000009c783b */ /* 0x000f240000000200 */
[C---:B------:R-:W-:Y:S08]  /*bb10*/  HMMA.16816.F32 R4, R160.reuse, R164, R4 ;  /* 0x000000a4a004723c */ /* 0x040ff00000001804 */
[C---:B------:R-:W-:Y:S01]  /*bb20*/  HMMA.16816.F32 R8, R160.reuse, R166, R8 ;  /* 0x000000a6a008723c */ /* 0x040fe20000001808 */
[----:B------:R-:W5:Y:S07]  /*bb30*/  LDSM.16.M88.4 R164, [R0+0xf900] ;  /* 0x00f9000000a4783b */ /* 0x000f6e0000000200 */
[C---:B---3--:R-:W-:Y:S08]  /*bb40*/  HMMA.16816.F32 R12, R160.reuse, R148, R12 ;  /* 0x00000094a00c723c */ /* 0x048ff0000000180c */
[C---:B------:R-:W-:Y:S01]  /*bb50*/  HMMA.16816.F32 R16, R160.reuse, R150, R16 ;  /* 0x00000096a010723c */ /* 0x040fe20000001810 */
[----:B------:R-:W-:Y:S07]  /*bb60*/  LDSM.16.M88.4 R148, [R2+0xe100] ;  /* 0x00e100000294783b */ /* 0x000fee0000000200 */
[C---:B-1----:R-:W-:Y:S07]  /*bb70*/  HMMA.16816.F32 R20, R160.reuse, R144, R20 ;  /* 0x00000090a014723c */ /* 0x042fee0000001814 */
[----:B------:R-:W-:Y:S01]  /*bb80*/  IADD3 R144, R193, UR4, R190 ;  /* 0x00000004c1907c10 */ /* 0x000fe2000fffe0be */
[C---:B------:R-:W-:Y:S04]  /*bb90*/  HMMA.16816.F32 R24, R160.reuse, R146, R24 ;  /* 0x00000092a018723c */ /* 0x040fe80000001818 */
[----:B------:R-:W-:Y:S02]  /*bba0*/  IMAD.IADD R133, R191, 0x1, R144 ;  /* 0x00000001bf857824 */ /* 0x000fe400078e0290 */
[----:B------:R-:W1:Y:S02]  /*bbb0*/  LDSM.16.M88.4 R144, [R186+0x4000] ;  /* 0x00400000ba90783b */ /* 0x000e640000000200 */
[C---:B------:R-:W-:Y:S03]  /*bbc0*/  HMMA.16816.F32 R28, R160.reuse, R168, R28 ;  /* 0x000000a8a01c723c */ /* 0x040fe6000000181c */
[----:B------:R-:W3:Y:S05]  /*bbd0*/  LDSM.16.M88.4 R172, [R133+0xe900] ;  /* 0x00e9000085ac783b */ /* 0x000eea0000000200 */
[----:B------:R-:W-:Y:S01]  /*bbe0*/  HMMA.16816.F32 R32, R160, R170, R32 ;  /* 0x000000aaa020723c */ /* 0x000fe20000001820 */
[----:B------:R-:W1:Y:S05]  /*bbf0*/  LDSM.16.M88.4 R176, [R133+0xf100] ;  /* 0x00f1000085b0783b */ /* 0x000e6a0000000200 */
[----:B------:R-:W1:Y:S02]  /*bc00*/  LDSM.16.M88.4 R180, [R133+0xf900] ;  /* 0x00f9000085b4783b */ /* 0x000e640000000200 */
[C---:B--2---:R-:W-:Y:S03]  /*bc10*/  HMMA.16816.F32 R4, R136.reuse, R140, R4 ;  /* 0x0000008c8804723c */ /* 0x044fe60000001804 */
[----:B------:R-:W-:Y:S05]  /*bc20*/  LDSM.16.M88.4 R160, [R190+UR4+0x11100] ;  /* 0x01110004bea0783b */ /* 0x000fea0008000200 */
[C---:B------:R-:W-:Y:S01]  /*bc30*/  HMMA.16816.F32 R8, R136.reuse, R142, R8 ;  /* 0x0000008e8808723c */ /* 0x040fe20000001808 */
[----:B------:R-:W-:Y:S05]  /*bc40*/  LDSM.16.M88.4 R140, [R192+0x8000] ;  /* 0x00800000c08c783b */ /* 0x000fea0000000200 */
[----:B------:R-:W-:Y:S02]  /*bc50*/  LDSM.16.M88.4 R168, [R190+UR4+0x11900] ;  /* 0x01190004bea8783b */ /* 0x000fe40008000200 */
[C---:B------:R-:W-:Y:S08]  /*bc60*/  HMMA.16816.F32 R12, R136.reuse, R152, R12 ;  /* 0x00000098880c723c */ /* 0x040ff0000000180c */
[C---:B------:R-:W-:Y:S01]  /*bc70*/  HMMA.16816.F32 R16, R136.reuse, R154, R16 ;  /* 0x0000009a8810723c */ /* 0x040fe20000001810 */
[----:B------:R-:W2:Y:S07]  /*bc80*/  LDSM.16.M88.4 R152, [R190+UR4+0x10100] ;  /* 0x01010004be98783b */ /* 0x000eae0008000200 */
[C---:B----4-:R-:W-:Y:S08]  /*bc90*/  HMMA.16816.F32 R20, R136.reuse, R156, R20 ;  /* 0x0000009c8814723c */ /* 0x050ff00000001814 */
[C---:B------:R-:W-:Y:S01]  /*bca0*/  HMMA.16816.F32 R24, R136.reuse, R158, R24 ;  /* 0x0000009e8818723c */ /* 0x040fe20000001818 */
[----:B------:R-:W4:Y:S07]  /*bcb0*/  LDSM.16.M88.4 R156, [R190+UR4+0x10900] ;  /* 0x01090004be9c783b */ /* 0x000f2e0008000200 */
[C---:B-----5:R-:W-:Y:S08]  /*bcc0*/  HMMA.16816.F32 R28, R136.reuse, R164, R28 ;  /* 0x000000a4881c723c */ /* 0x060ff0000000181c */
[----:B------:R-:W-:Y:S01]  /*bcd0*/  HMMA.16816.F32 R32, R136, R166, R32 ;  /* 0x000000a68820723c */ /* 0x000fe20000001820 */
[----:B------:R-:W-:Y:S05]  /*bce0*/  LDSM.16.M88.4 R136, [R188+0x8000] ;  /* 0x00800000bc88783b */ /* 0x000fea0000000200 */
[----:B------:R-:W-:Y:S02]  /*bcf0*/  LDSM.16.M88.4 R164, [R134+0x10900] ;  /* 0x0109000086a4783b */ /* 0x000fe40000000200 */
        /* <DEDUP_REMOVED lines=8> */
[----:B------:R-:W5:Y:S07]  /*bd80*/  LDSM.16.M88.4 R176, [R134+0x11900] ;  /* 0x0119000086b0783b */ /* 0x000f6e0000000200 */
[C---:B------:R-:W-:Y:S08]  /*bd90*/  HMMA.16816.F32 R28, R144.reuse, R180, R28 ;  /* 0x000000b4901c723c */ /* 0x040ff0000000181c */
[----:B------:R-:W-:Y:S01]  /*bda0*/  HMMA.16816.F32 R32, R144, R182, R32 ;  /* 0x000000b69020723c */ /* 0x000fe20000001820 */
        /* <DEDUP_REMOVED lines=9> */
[----:B------:R-:W-:Y:S07]  /*be40*/  LDSM.16.M88.4 R160, [R133+0x10900] ;  /* 0x0109000085a0783b */ /* 0x000fee0000000200 */
[C---:B------:R-:W-:Y:S08]  /*be50*/  HMMA.16816.F32 R28, R140.reuse, R168, R28 ;  /* 0x000000a88c1c723c */ /* 0x040ff0000000181c */
[----:B------:R-:W-:Y:S01]  /*be60*/  HMMA.16816.F32 R32, R140, R170, R32 ;  /* 0x000000aa8c20723c */ /* 0x000fe20000001820 */
[----:B------:R-:W2:Y:S07]  /*be70*/  LDSM.16.M88.4 R140, [R0+0x11100] ;  /* 0x01110000008c783b */ /* 0x000eae0000000200 */
[C---:B-1----:R-:W-:Y:S08]  /*be80*/  HMMA.16816.F32 R4, R136.reuse, R148, R4 ;  /* 0x000000948804723c */ /* 0x042ff00000001804 */
[C---:B------:R-:W-:Y:S01]  /*be90*/  HMMA.16816.F32 R8, R136.reuse, R150, R8 ;  /* 0x000000968808723c */ /* 0x040fe20000001808 */
[----:B------:R-:W-:Y:S07]  /*bea0*/  LDSM.16.M88.4 R148, [R186+0x8000] ;  /* 0x00800000ba94783b */ /* 0x000fee0000000200 */
[C---:B------:R-:W-:Y:S08]  /*beb0*/  HMMA.16816.F32 R12, R136.reuse, R164, R12 ;  /* 0x000000a4880c723c */ /* 0x040ff0000000180c */
[C---:B------:R-:W-:Y:S01]  /*bec0*/  HMMA.16816.F32 R16, R136.reuse, R166, R16 ;  /* 0x000000a68810723c */ /* 0x040fe20000001810 */
[----:B------:R-:W-:Y:S07]  /*bed0*/  LDSM.16.M88.4 R164, [R133+0x11100] ;  /* 0x0111000085a4783b */ /* 0x000fee0000000200 */
[C---:B---3--:R-:W-:Y:S08]  /*bee0*/  HMMA.16816.F32 R20, R136.reuse, R172, R20 ;  /* 0x000000ac8814723c */ /* 0x048ff00000001814 */
[C---:B------:R-:W-:Y:S08]  /*bef0*/  HMMA.16816.F32 R24, R136.reuse, R174, R24 ;  /* 0x000000ae8818723c */ /* 0x040ff00000001818 */
[C---:B-----5:R-:W-:Y:S08]  /*bf00*/  HMMA.16816.F32 R28, R136.reuse, R176, R28 ;  /* 0x000000b0881c723c */ /* 0x060ff0000000181c */
[----:B------:R-:W-:Y:S01]  /*bf10*/  HMMA.16816.F32 R32, R136, R178, R32 ;  /* 0x000000b28820723c */ /* 0x000fe20000001820 */
[----:B------:R1:W3:Y:S07]  /*bf20*/  LDSM.16.M88.4 R136, [R0+0x11900] ;  /* 0x011900000088783b */ /* 0x0002ee0000000200 */
[C---:B--2---:R-:W-:Y:S08]  /*bf30*/  HMMA.16816.F32 R4, R144.reuse, R152, R4 ;  /* 0x000000989004723c */ /* 0x044ff00000001804 */
[C---:B------:R-:W-:Y:S01]  /*bf40*/  HMMA.16816.F32 R8, R144.reuse, R154, R8 ;  /* 0x0000009a9008723c */ /* 0x040fe20000001808 */
[----:B------:R-:W2:Y:S07]  /*bf50*/  LDSM.16.M88.4 R152, [R2+0x10100] ;  /* 0x010100000298783b */ /* 0x000eae0000000200 */
[C---:B----4-:R-:W-:Y:S04]  /*bf60*/  HMMA.16816.F32 R12, R144.reuse, R156, R12 ;  /* 0x0000009c900c723c */ /* 0x050fe8000000180c */
[----:B-1----:R-:W-:Y:S02]  /*bf70*/  IMAD.MOV.U32 R0, RZ, RZ, R205 ;  /* 0x000000ffff007224 */ /* 0x002fe400078e00cd */
[----:B------:R-:W-:Y:S02]  /*bf80*/  @P2 IMAD.MOV.U32 R0, RZ, RZ, R221 ;  /* 0x000000ffff002224 */ /* 0x000fe400078e00dd */
[C---:B------:R-:W-:Y:S01]  /*bf90*/  HMMA.16816.F32 R16, R144.reuse, R158, R16 ;  /* 0x0000009e9010723c */ /* 0x040fe20000001810 */
[----:B------:R1:W-:Y:S05]  /*bfa0*/  LDSM.16.M88.4 R156, [R133+0x11900] ;  /* 0x01190000859c783b */ /* 0x0003ea0000000200 */
[----:B------:R-:W4:Y:S02]  /*bfb0*/  SHFL.IDX PT, R134, R0, RZ, 0x1c1f ;  /* 0x001c1fff00867589 */ /* 0x000f2400000e0000 */
[C---:B------:R-:W-:Y:S08]  /*bfc0*/  HMMA.16816.F32 R20, R144.reuse, R140, R20 ;  /* 0x0000008c9014723c */ /* 0x040ff00000001814 */
[C---:B------:R-:W-:Y:S08]  /*bfd0*/  HMMA.16816.F32 R24, R144.reuse, R142, R24 ;  /* 0x0000008e9018723c */ /* 0x040ff00000001818 */
[C---:B---3--:R-:W-:Y:S04]  /*bfe0*/  HMMA.16816.F32 R28, R144.reuse, R136, R28 ;  /* 0x00000088901c723c */ /* 0x048fe8000000181c */
[----:B-1----:R-:W-:Y:S04]  /*bff0*/  IMAD.SHL.U32 R133, R219, 0x40, RZ ;  /* 0x00000040db857824 */ /* 0x002fe800078e00ff */
[----:B------:R-:W-:Y:S04]  /*c000*/  HMMA.16816.F32 R32, R144, R138, R32 ;  /* 0x0000008a9020723c */ /* 0x000fe80000001820 */
[----:B------:R-:W-:Y:S04]  /*c010*/  IADD3 R2, -R214, 0x1, -R133 ;  /* 0x00000001d6027810 */ /* 0x000fe80007ffe985 */
[C---:B--2---:R-:W-:Y:S05]  /*c020*/  HMMA.16816.F32 R4, R148.reuse, R152, R4 ;  /* 0x000000989404723c */ /* 0x044fea0000001804 */
[----:B------:R-:W-:Y:S03]  /*c030*/  IADD3 R2, -R204, R2, R195 ;  /* 0x00000002cc027210 */ /* 0x000fe60007ffe1c3 */
[C---:B------:R-:W-:Y:S04]  /*c040*/  HMMA.16816.F32 R8, R148.reuse, R154, R8 ;  /* 0x0000009a9408723c */ /* 0x040fe80000001808 */
[C---:B------:R-:W-:Y:S02]  /*c050*/  IADD3 R135, R2.reuse, c[0x0][0x328], RZ ;  /* 0x0000ca0002877a10 */ /* 0x040fe40007ffe0ff */
[----:B------:R-:W-:Y:S02]  /*c060*/  IADD3 R2, R2, UR6, RZ ;  /* 0x0000000602027c10 */ /* 0x000fe4000fffe0ff */
[C---:B------:R-:W-:Y:S04]  /*c070*/  HMMA.16816.F32 R12, R148.reuse, R160, R12 ;  /* 0x000000a0940c723c */ /* 0x040fe8000000180c */
[--C-:B----4-:R-:W-:Y:S02]  /*c080*/  IMAD.IADD R141, R135, 0x1, R134.reuse ;  /* 0x00000001878d7824 */ /* 0x110fe400078e0286 */
[----:B------:R-:W-:Y:S02]  /*c090*/  IMAD.IADD R137, R2, 0x1, R134 ;  /* 0x0000000102897824 */ /* 0x000fe400078e0286 */
[C---:B------:R-:W-:Y:S08]  /*c0a0*/  HMMA.16816.F32 R16, R148.reuse, R162, R16 ;  /* 0x000000a29410723c */ /* 0x040ff00000001810 */
[C---:B------:R-:W-:Y:S08]  /*c0b0*/  HMMA.16816.F32 R20, R148.reuse, R164, R20 ;  /* 0x000000a49414723c */ /* 0x040ff00000001814 */
[C---:B------:R-:W-:Y:S08]  /*c0c0*/  HMMA.16816.F32 R24, R148.reuse, R166, R24 ;  /* 0x000000a69418723c */ /* 0x040ff00000001818 */
[C---:B------:R-:W-:Y:S08]  /*c0d0*/  HMMA.16816.F32 R28, R148.reuse, R156, R28 ;  /* 0x0000009c941c723c */ /* 0x040ff0000000181c */
        /* <DEDUP_REMOVED lines=15> */
.L_x_2182:
[----:B------:R-:W-:Y:S04]  /*c1d0*/  MOV R134, c[0x0][0x32c] ;  /* 0x0000cb0000867a02 */ /* 0x000fe80000000f00 */
[----:B------:R-:W-:Y:S11]  /*c1e0*/  ISETP.NE.AND P0, PT, R134, 0x1, PT ;  /* 0x000000018600780c */ /* 0x000ff60003f05270 */
[----:B------:R-:W-:Y:S02]  /*c1f0*/  @!UPT UIADD3 URZ, URZ, URZ, URZ ;  /* 0x0000003f3f3ff290 */ /* 0x000fe4000fffe03f */
[----:B------:R-:W-:Y:S05]  /*c200*/  @P0 IMAD.HI.U32 R134, R136, c[0x0][0x330], RZ ;  /* 0x0000cc0088860a27 */ /* 0x000fea00078e00ff */
[----:B------:R-:W-:Y:S02]  /*c210*/  @P0 SHF.R.U32.HI R136, RZ, c[0x0][0x334], R134 ;  /* 0x0000cd00ff880a19 */ /* 0x000fe40000011686 */
.L_x_2183:
[----:B------:R-:W-:Y:S05]  /*c220*/  BSYNC B0 ;  /* 0x0000000000007941 */ /* 0x000fea0003800000 */
.L_x_2181:
[----:B------:R-:W-:Y:S04]  /*c230*/  IMAD R139, R136, c[0x0][0x32c], -R133 ;  /* 0x0000cb00888b7a24 */ /* 0x000fe800078e0a85 */
[----:B------:R-:W-:Y:S05]  /*c240*/  IMAD.IADD R136, R139, 0x1, -R214 ;  /* 0x000000018b887824 */ /* 0x000fea00078e0ad6 */
[----:B------:R-:W-:Y:S02]  /*c250*/  IADD3 R134, R136, c[0x0][0x32c], RZ ;  /* 0x0000cb0088867a10 */ /* 0x000fe40007ffe0ff */
[----:B------:R-:W-:Y:S02]  /*c260*/  IMNMX R137, R137, R136, !PT ;  /* 0x0000008889897217 */ /* 0x000fe40007800200 */
[----:B------:R-:W-:Y:S02]  /*c270*/  IMNMX R141, R141, R134, PT ;  /* 0x000000868d8d7217 */ /* 0x000fe40003800200 */
.L_x_2180:
[----:B------:R-:W-:Y:S01]  /*c280*/  ISETP.GT.AND P2, PT, R219, -0x1, PT ;  /* 0xffffffffdb00780c */ /* 0x000fe20003f44270 */
[----:B------:R-:W1:Y:S03]  /*c290*/  SHFL.IDX PT, R0, R0, 0x1, 0x1c1f ;  /* 0x003c1f0000007f89 */ /* 0x000e6600000e0000 */
[----:B------:R-:W-:Y:S04]  /*c2a0*/  ISETP.GT.AND P0, PT, R137, RZ, P2 ;  /* 0x000000ff8900720c */ /* 0x000fe80001704270 */
[----:B------:R-:W-:Y:S04]  /*c2b0*/  ISETP.LT.OR P0, PT, R141, 0x1, P0 ;  /* 0x000000018d00780c */ /* 0x000fe80000701670 */
[----:B------:R-:W-:Y:S02]  /*c2c0*/  FSEL R139, R4, -INF , !P0 ;  /* 0xff800000048b7808 */ /* 0x000fe40004000000 */
[----:B------:R-:W-:Y:S04]  /*c2d0*/  ISETP.GT.AND P0, PT, R137, 0x1, P2 ;  /* 0x000000018900780c */ /* 0x000fe80001704270 */
[----:B------:R-:W-:Y:S04]  /*c2e0*/  ISETP.LT.OR P0, PT, R141, 0x2, P0 ;  /* 0x000000028d00780c */ /* 0x000fe80000701670 */
[----:B------:R-:W-:Y:S02]  /*c2f0*/  FSEL R140, R5, -INF , !P0 ;  /* 0xff800000058c7808 */ /* 0x000fe40004000000 */
[----:B------:R-:W-:Y:S01]  /*c300*/  ISETP.GT.AND P0, PT, R137, 0x8, P2 ;  /* 0x000000088900780c */ /* 0x000fe20001704270 */
[--C-:B-1----:R-:W-:Y:S02]  /*c310*/  IMAD.IADD R5, R135, 0x1, R0.reuse ;  /* 0x0000000187057824 */ /* 0x102fe400078e0200 */
[----:B------:R-:W-:Y:S01]  /*c320*/  IMAD.IADD R2, R2, 0x1, R0 ;  /* 0x0000000102027824 */ /* 0x000fe200078e0200 */
        /* <DEDUP_REMOVED lines=55> */
.L_x_2186:
[----:B------:R-:W-:Y:S04]  /*c6a0*/  MOV R0, c[0x0][0x32c] ;  /* 0x0000cb0000007a02 */ /* 0x000fe80000000f00 */
[----:B------:R-:W-:Y:S11]  /*c6b0*/  ISETP.NE.AND P0, PT, R0, 0x1, PT ;  /* 0x000000010000780c */ /* 0x000ff60003f05270 */
[----:B------:R-:W-:Y:S02]  /*c6c0*/  @!UPT UIADD3 URZ, URZ, URZ, URZ ;  /* 0x0000003f3f3ff290 */ /* 0x000fe4000fffe03f */
[----:B------:R-:W-:Y:S05]  /*c6d0*/  @P0 IMAD.HI.U32 R0, R12, c[0x0][0x330], RZ ;  /* 0x0000cc000c000a27 */ /* 0x000fea00078e00ff */
[----:B------:R-:W-:Y:S02]  /*c6e0*/  @P0 SHF.R.U32.HI R12, RZ, c[0x0][0x334], R0 ;  /* 0x0000cd00ff0c0a19 */ /* 0x000fe40000011600 */
.L_x_2187:
[----:B------:R-:W-:Y:S05]  /*c6f0*/  BSYNC B0 ;  /* 0x0000000000007941 */ /* 0x000fea0003800000 */
.L_x_2185:
[----:B------:R-:W-:Y:S04]  /*c700*/  IMAD R133, R12, c[0x0][0x32c], -R133 ;  /* 0x0000cb000c857a24 */ /* 0x000fe800078e0a85 */
[----:B------:R-:W-:Y:S05]  /*c710*/  IMAD.IADD R133, R133, 0x1, -R214 ;  /* 0x0000000185857824 */ /* 0x000fea00078e0ad6 */
[----:B------:R-:W-:Y:S02]  /*c720*/  IADD3 R0, R133, c[0x0][0x32c], RZ ;  /* 0x0000cb0085007a10 */ /* 0x000fe40007ffe0ff */
[----:B------:R-:W-:Y:S02]  /*c730*/  IMNMX R2, R2, R133, !PT ;  /* 0x0000008502027217 */ /* 0x000fe40007800200 */
[----:B------:R-:W-:Y:S02]  /*c740*/  IMNMX R5, R5, R0, PT ;  /* 0x0000000005057217 */ /* 0x000fe40003800200 */
.L_x_2184:
        /* <DEDUP_REMOVED lines=54> */
[----:B------:R-:W-:Y:S01]  /*cab0*/  ISETP.GT.AND P0, PT, R2, 0x28, P2 ;  /* 0x000000280200780c */ /* 0x000fe20001704270 */
[----:B------:R-:W-:Y:S01]  /*cac0*/  LDSM.16.MT88.4 R20, [R185+UR4+0x100] ;  /* 0x00010004b914783b */ /* 0x000fe20008004200 */
[----:B------:R-:W-:Y:S02]  /*cad0*/  FMNMX.FTZ R13, R152, R13, !PT ;  /* 0x0000000d980d7209 */ /* 0x000fe40007810000 */
        /* <DEDUP_REMOVED lines=19> */
[C---:B------:R-:W-:Y:S02]  /*cc10*/  ISETP.GT.AND P1, PT, R2.reuse, 0x38, P2 ;  /* 0x000000380200780c */ /* 0x040fe40001724270 */
[----:B------:R-:W-:Y:S02]  /*cc20*/  FSEL R151, R31, -INF , !P0 ;  /* 0xff8000001f977808 */ /* 0x000fe40004000000 */
[----:B------:R-:W-:Y:S01]  /*cc30*/  ISETP.LT.OR P1, PT, R5, 0x39, P1 ;  /* 0x000000390500780c */ /* 0x000fe20000f21670 */
[----:B------:R-:W-:Y:S01]  /*cc40*/  LDSM.16.MT88.4 R28, [R184+UR4+0x100] ;  /* 0x00010004b81c783b */ /* 0x000fe20008004200 */
[----:B------:R-:W-:Y:S02]  /*cc50*/  ISETP.GT.AND P0, PT, R2, 0x39, P2 ;  /* 0x000000390200780c */ /* 0x000fe40001704270 */
[----:B------:R-:W-:Y:S02]  /*cc60*/  FMNMX.FTZ R2, R153, R10, !PT ;  /* 0x0000000a99027209 */ /* 0x000fe40007810000 */
[----:B------:R-:W-:Y:S02]  /*cc70*/  FSEL R149, R34, -INF , !P1 ;  /* 0xff80000022957808 */ /* 0x000fe40004800000 */
[----:B------:R-:W-:Y:S04]  /*cc80*/  ISETP.LT.OR P0, PT, R5, 0x3a, P0 ;  /* 0x0000003a0500780c */ /* 0x000fe80000701670 */
        /* <DEDUP_REMOVED lines=9> */
[C---:B------:R-:W-:Y:S03]  /*cd20*/  FMUL.FTZ R157, R2.reuse, c[0x0][0x2d0] ;  /* 0x0000b400029d7a20 */ /* 0x040fe60000410000 */
[----:B------:R-:W-:Y:S02]  /*cd30*/  FSEL R5, R2, RZ, P0 ;  /* 0x000000ff02057208 */ /* 0x000fe40000000000 */
[----:B--2---:R-:W-:Y:S02]  /*cd40*/  FMNMX.FTZ R13, R15, R0, !PT ;  /* 0x000000000f0d7209 */ /* 0x004fe40007810000 */
[----:B------:R-:W-:Y:S03]  /*cd50*/  FSEL R157, R157, RZ, P0 ;  /* 0x000000ff9d9d7208 */ /* 0x000fe60000000000 */
[----:B------:R-:W1:Y:S02]  /*cd60*/  SHFL.BFLY PT, R0, R13, 0x1, 0x1f ;  /* 0x0c201f000d007f89 */ /* 0x000e6400000e0000 */
[--C-:B------:R-:W-:Y:S02]  /*cd70*/  FFMA.FTZ R142, R140, c[0x0][0x2d0], -R157.reuse ;  /* 0x0000b4008c8e7a23 */ /* 0x100fe4000001089d */
[--C-:B------:R-:W-:Y:S02]  /*cd80*/  FFMA.FTZ R140, R4, c[0x0][0x2d0], -R157.reuse ;  /* 0x0000b400048c7a23 */ /* 0x100fe4000001089d */
[----:B------:R-:W-:Y:S02]  /*cd90*/  FADD.FTZ R4, -R5, R132 ;  /* 0x0000008405047221 */ /* 0x000fe40000010100 */
[--C-:B------:R-:W-:Y:S01]  /*cda0*/  FFMA.FTZ R143, R139, c[0x0][0x2d0], -R157.reuse ;  /* 0x0000b4008b8f7a23 */ /* 0x100fe2000001089d */
[----:B------:R-:W-:Y:S01]  /*cdb0*/  MUFU.EX2 R142, R142 ;  /* 0x0000008e008e7308 */ /* 0x000fe20000000800 */
[----:B------:R-:W-:Y:S02]  /*cdc0*/  FMUL.FTZ R12, R4, c[0x0][0x2d0] ;  /* 0x0000b400040c7a20 */ /* 0x000fe40000410000 */
[--C-:B------:R-:W-:Y:S02]  /*cdd0*/  FFMA.FTZ R15, R8, c[0x0][0x2d0], -R157.reuse ;  /* 0x0000b400080f7a23 */ /* 0x100fe4000001089d */
        /* <DEDUP_REMOVED lines=16> */
[----:B------:R-:W-:Y:S02]  /*cee0*/  FFMA.FTZ R154, R154, c[0x0][0x2d0], -R157 ;  /* 0x0000b4009a9a7a23 */ /* 0x000fe4000001089d */
[----:B------:R-:W-:Y:S02]  /*cef0*/  FADD.FTZ R4, -R4, R3 ;  /* 0x0000000304047221 */ /* 0x000fe40000010100 */
[--C-:B------:R-:W-:Y:S01]  /*cf00*/  FFMA.FTZ R146, R6, c[0x0][0x2d0], -R148.reuse ;  /* 0x0000b40006927a23 */ /* 0x100fe20000010894 */
[----:B------:R-:W1:Y:S01]  /*cf10*/  MUFU.EX2 R143, R143 ;  /* 0x0000008f008f7308 */ /* 0x000e620000000800 */
[--C-:B------:R-:W-:Y:S02]  /*cf20*/  FFMA.FTZ R145, R9, c[0x0][0x2d0], -R148.reuse ;  /* 0x0000b40009917a23 */ /* 0x100fe40000010894 */
[--C-:B------:R-:W-:Y:S02]  /*cf30*/  FFMA.FTZ R141, R7, c[0x0][0x2d0], -R148.reuse ;  /* 0x0000b400078d7a23 */ /* 0x100fe40000010894 */
[--C-:B------:R-:W-:Y:S02]  /*cf40*/  FFMA.FTZ R144, R11, c[0x0][0x2d0], -R148.reuse ;  /* 0x0000b4000b907a23 */ /* 0x100fe40000010894 */
[----:B------:R-:W-:Y:S01]  /*cf50*/  FMUL.FTZ R3, R4, c[0x0][0x2d0] ;  /* 0x0000b40004037a20 */ /* 0x000fe20000410000 */
[----:B------:R-:W-:Y:S01]  /*cf60*/  IADD3 R4, R185, UR4, RZ ;  /* 0x00000004b9047c10 */ /* 0x000fe2000fffe0ff */
[C---:B--2---:R-:W-:Y:S01]  /*cf70*/  FMUL.FTZ R5, R12.reuse, R129 ;  /* 0x000000810c057220 */ /* 0x044fe20000410000 */
[----:B------:R-:W-:Y:S01]  /*cf80*/  MUFU.EX2 R146, R146 ;  /* 0x0000009200927308 */ /* 0x000fe20000000800 */
[C---:B------:R-:W-:Y:S01]  /*cf90*/  FMUL.FTZ R8, R12.reuse, R124 ;  /* 0x0000007c0c087220 */ /* 0x040fe20000410000 */
[----:B------:R-:W-:Y:S01]  /*cfa0*/  IADD3 R13, R189, R4, RZ ;  /* 0x00000004bd0d7210 */ /* 0x000fe20007ffe0ff */
[C---:B------:R-:W-:Y:S02]  /*cfb0*/  FMUL.FTZ R4, R12.reuse, R128 ;  /* 0x000000800c047220 */ /* 0x040fe40000410000 */
[C---:B------:R-:W-:Y:S02]  /*cfc0*/  FMUL.FTZ R9, R12.reuse, R125 ;  /* 0x0000007d0c097220 */ /* 0x040fe40000410000 */
[----:B------:R-:W2:Y:S01]  /*cfd0*/  LDSM.16.MT88.4 R24, [R13+0x100] ;  /* 0x000100000d18783b */ /* 0x000ea20000004200 */
[C---:B------:R-:W-:Y:S02]  /*cfe0*/  FMUL.FTZ R100, R12.reuse, R100 ;  /* 0x000000640c647220 */ /* 0x040fe40000410000 */
[----:B------:R-:W3:Y:S01]  /*cff0*/  MUFU.EX2 R3, R3 ;  /* 0x0000000300037308 */ /* 0x000ee20000000800 */
[C---:B------:R-:W-:Y:S02]  /*d000*/  FMUL.FTZ R101, R12.reuse, R101 ;  /* 0x000000650c657220 */ /* 0x040fe40000410000 */
[----:B------:R-:W-:Y:S01]  /*d010*/  FMUL.FTZ R104, R12, R104 ;  /* 0x000000680c687220 */ /* 0x000fe20000410000 */
        /* <DEDUP_REMOVED lines=10> */
[----:B------:R-:W4:Y:S01]  /*d0c0*/  MUFU.EX2 R145, R145 ;  /* 0x0000009100917308 */ /* 0x000f220000000800 */
[----:B------:R-:W-:Y:S02]  /*d0d0*/  FMUL.FTZ R121, R12, R121 ;  /* 0x000000790c797220 */ /* 0x000fe40000410000 */
[--C-:B------:R-:W-:Y:S02]  /*d0e0*/  FFMA.FTZ R160, R137, c[0x0][0x2d0], -R148.reuse ;  /* 0x0000b40089a07a23 */ /* 0x100fe40000010894 */
[C---:B---3--:R-:W-:Y:S01]  /*d0f0*/  FMUL.FTZ R6, R3.reuse, R130 ;  /* 0x0000008203067220 */ /* 0x048fe20000410000 */
[----:B------:R-:W-:Y:S01]  /*d100*/  LDSM.16.MT88.4 R136, [R184+UR4+0x2900] ;  /* 0x00290004b888783b */ /* 0x000fe20008004200 */
[C---:B------:R-:W-:Y:S02]  /*d110*/  FMUL.FTZ R7, R3.reuse, R131 ;  /* 0x0000008303077220 */ /* 0x040fe40000410000 */
[C---:B------:R-:W-:Y:S01]  /*d120*/  FMUL.FTZ R10, R3.reuse, R126 ;  /* 0x0000007e030a7220 */ /* 0x040fe20000410000 */
[----:B------:R-:W-:Y:S01]  /*d130*/  MUFU.EX2 R141, R141 ;  /* 0x0000008d008d7308 */ /* 0x000fe20000000800 */
[C---:B------:R-:W-:Y:S02]  /*d140*/  FMUL.FTZ R11, R3.reuse, R127 ;  /* 0x0000007f030b7220 */ /* 0x040fe40000410000 */
[C---:B------:R-:W-:Y:S01]  /*d150*/  FMUL.FTZ R102, R3.reuse, R102 ;  /* 0x0000006603667220 */ /* 0x040fe20000410000 */
[----:B-1----:R-:W-:Y:S01]  /*d160*/  F2FP.PACK_AB R18, R140, R15 ;  /* 0x0000000f8c12723e */ /* 0x002fe200000000ff */
[C---:B------:R-:W-:Y:S01]  /*d170*/  FMUL.FTZ R103, R3.reuse, R103 ;  /* 0x0000006703677220 */ /* 0x040fe20000410000 */
[----:B------:R-:W-:Y:S01]  /*d180*/  LDSM.16.MT88.4 R124, [R184+UR4+0x900] ;  /* 0x00090004b87c783b */ /* 0x000fe20008004200 */
[C---:B------:R-:W-:Y:S02]  /*d190*/  FMUL.FTZ R106, R3.reuse, R106 ;  /* 0x0000006a036a7220 */ /* 0x040fe40000410000 */
[C---:B------:R-:W-:Y:S01]  /*d1a0*/  FMUL.FTZ R107, R3.reuse, R107 ;  /* 0x0000006b036b7220 */ /* 0x040fe20000410000 */
[----:B------:R-:W1:Y:S01]  /*d1b0*/  MUFU.EX2 R144, R144 ;  /* 0x0000009000907308 */ /* 0x000e620000000800 */
[C---:B------:R-:W-:Y:S02]  /*d1c0*/  FMUL.FTZ R110, R3.reuse, R110 ;  /* 0x0000006e036e7220 */ /* 0x040fe40000410000 */
[----:B------:R-:W-:Y:S01]  /*d1d0*/  FMUL.FTZ R111, R3, R111 ;  /* 0x0000006f036f7220 */ /* 0x000fe20000410000 */
[----:B----4-:R-:W-:Y:S01]  /*d1e0*/  F2FP.PACK_AB R17, R145, R146 ;  /* 0x000000929111723e */ /* 0x010fe200000000ff */
[C---:B------:R-:W-:Y:S01]  /*d1f0*/  FMUL.FTZ R114, R3.reuse, R114 ;  /* 0x0000007203727220 */ /* 0x040fe20000410000 */
[----:B------:R-:W-:Y:S01]  /*d200*/  LDSM.16.MT88.4 R128, [R185+UR4+0x2900] ;  /* 0x00290004b980783b */ /* 0x000fe20008004200 */
[C---:B------:R-:W-:Y:S02]  /*d210*/  FMUL.FTZ R115, R3.reuse, R115 ;  /* 0x0000007303737220 */ /* 0x040fe40000410000 */
[C---:B------:R-:W-:Y:S01]  /*d220*/  FMUL.FTZ R118, R3.reuse, R118 ;  /* 0x0000007603767220 */ /* 0x040fe20000410000 */
[----:B------:R-:W-:Y:S01]  /*d230*/  MUFU.EX2 R156, R156 ;  /* 0x0000009c009c7308 */ /* 0x000fe20000000800 */
[C---:B------:R-:W-:Y:S02]  /*d240*/  FMUL.FTZ R119, R3.reuse, R119 ;  /* 0x0000007703777220 */ /* 0x040fe40000410000 */
[C---:B------:R-:W-:Y:S02]  /*d250*/  FMUL.FTZ R122, R3.reuse, R122 ;  /* 0x0000007a037a7220 */ /* 0x040fe40000410000 */
[----:B------:R-:W-:Y:S02]  /*d260*/  FMUL.FTZ R123, R3, R123 ;  /* 0x0000007b037b7220 */ /* 0x000fe40000410000 */
[--C-:B------:R-:W-:Y:S02]  /*d270*/  FFMA.FTZ R163, R135, c[0x0][0x2d0], -R148.reuse ;  /* 0x0000b40087a37a23 */ /* 0x100fe40000010894 */
[--C-:B------:R-:W-:Y:S01]  /*d280*/  FFMA.FTZ R162, R33, c[0x0][0x2d0], -R148.reuse ;  /* 0x0000b40021a27a23 */ /* 0x100fe20000010894 */
[----:B------:R-:W3:Y:S01]  /*d290*/  MUFU.EX2 R159, R159 ;  /* 0x0000009f009f7308 */ /* 0x000ee20000000800 */
[----:B------:R-:W-:Y:S01]  /*d2a0*/  LDSM.16.MT88.4 R32, [R13+0x900] ;  /* 0x000900000d20783b */ /* 0x000fe20000004200 */
[----:B------:R-:W-:Y:S01]  /*d2b0*/  FFMA.FTZ R165, R133, c[0x0][0x2d0], -R148 ;  /* 0x0000b40085a57a23 */ /* 0x000fe20000010894 */
[----:B-1----:R-:W-:Y:S01]  /*d2c0*/  F2FP.PACK_AB R19, R144, R141 ;  /* 0x0000008d9013723e */ /* 0x002fe200000000ff */
[C---:B------:R-:W-:Y:S02]  /*d2d0*/  FMUL.FTZ R36, R12.reuse, R36 ;  /* 0x000000240c247220 */ /* 0x040fe40000410000 */
[C---:B------:R-:W-:Y:S03]  /*d2e0*/  FMUL.FTZ R38, R3.reuse, R38 ;  /* 0x0000002603267220 */ /* 0x040fe60000410000 */
[----:B------:R-:W-:Y:S01]  /*d2f0*/  LDSM.16.MT88.4 R132, [R13+0x2900] ;  /* 0x002900000d84783b */ /* 0x000fe20000004200 */
[----:B------:R-:W-:Y:S01]  /*d300*/  FMUL.FTZ R37, R12, R37 ;  /* 0x000000250c257220 */ /* 0x000fe20000410000 */
[C---:B------:R-:W-:Y:S01]  /*d310*/  HMMA.16816.F32 R4, R16.reuse, R20, R4 ;  /* 0x000000141004723c */ /* 0x040fe20000001804 */
        /* <DEDUP_REMOVED lines=8> */
[C---:B--2---:R-:W-:Y:S01]  /*d3a0*/  HMMA.16816.F32 R100, R16.reuse, R24, R100 ;  /* 0x000000181064723c */ /* 0x044fe20000001864 */
[----:B------:R-:W2:Y:S03]  /*d3b0*/  LDSM.16.MT88.4 R20, [R14+0x100] ;  /* 0x000100000e14783b */ /* 0x000ea60000004200 */
[C---:B------:R-:W-:Y:S01]  /*d3c0*/  FMUL.FTZ R41, R12.reuse, R41 ;  /* 0x000000290c297220 */ /* 0x040fe20000410000 */
[----:B------:R-:W-:Y:S01]  /*d3d0*/  MUFU.EX2 R160, R160 ;  /* 0x000000a000a07308 */ /* 0x000fe20000000800 */
[C---:B------:R-:W-:Y:S02]  /*d3e0*/  FMUL.FTZ R43, R3.reuse, R43 ;  /* 0x0000002b032b7220 */ /* 0x040fe40000410000 */
[C---:B------:R-:W-:Y:S01]  /*d3f0*/  HMMA.16816.F32 R104, R16.reuse, R26, R104 ;  /* 0x0000001a1068723c */ /* 0x040fe20000001868 */
[----:B------:R-:W4:Y:S03]  /*d400*/  LDSM.16.MT88.4 R24, [R185+UR4+0x2100] ;  /* 0x00210004b918783b */ /* 0x000f260008004200 */
[C---:B------:R-:W-:Y:S02]  /*d410*/  FMUL.FTZ R44, R12.reuse, R44 ;  /* 0x0000002c0c2c7220 */ /* 0x040fe40000410000 */
[C---:B------:R-:W-:Y:S01]  /*d420*/  FMUL.FTZ R46, R3.reuse, R46 ;  /* 0x0000002e032e7220 */ /* 0x040fe20000410000 */
[----:B------:R-:W5:Y:S01]  /*d430*/  MUFU.EX2 R163, R163 ;  /* 0x000000a300a37308 */ /* 0x000f620000000800 */
        /* <DEDUP_REMOVED lines=8> */
[C---:B------:R-:W-:Y:S04]  /*d4c0*/  FMUL.FTZ R49, R12.reuse, R49 ;  /* 0x000000310c317220 */ /* 0x040fe80000410000 */
[C---:B------:R-:W-:Y:S01]  /*d4d0*/  FMUL.FTZ R51, R3.reuse, R51 ;  /* 0x0000003303337220 */ /* 0x040fe20000410000 */
[----:B------:R-:W1:Y:S01]  /*d4e0*/  MUFU.EX2 R165, R165 ;  /* 0x000000a500a57308 */ /* 0x000e620000000800 */
[C---:B------:R-:W-:Y:S02]  /*d4f0*/  FMUL.FTZ R52, R12.reuse, R52 ;  /* 0x000000340c347220 */ /* 0x040fe40000410000 */
[C---:B------:R-:W-:Y:S01]  /*d500*/  FMUL.FTZ R54, R3.reuse, R54 ;  /* 0x0000003603367220 */ /* 0x040fe20000410000 */
[C---:B--2---:R-:W-:Y:S03]  /*d510*/  HMMA.16816.F32 R116, R16.reuse, R20, R116 ;  /* 0x000000141074723c */ /* 0x044fe60000001874 */
[C---:B------:R-:W-:Y:S02]  /*d520*/  FMUL.FTZ R53, R12.reuse, R53 ;  /* 0x000000350c357220 */ /* 0x040fe40000410000 */
[C---:B------:R-:W-:Y:S01]  /*d530*/  FMUL.FTZ R55, R3.reuse, R55 ;  /* 0x0000003703377220 */ /* 0x040fe20000410000 */
[----:B------:R-:W-:Y:S01]  /*d540*/  MUFU.EX2 R170, R170 ;  /* 0x000000aa00aa7308 */ /* 0x000fe20000000800 */
[C---:B------:R-:W-:Y:S01]  /*d550*/  FMUL.FTZ R56, R12.reuse, R56 ;  /* 0x000000380c387220 */ /* 0x040fe20000410000 */
[C---:B------:R-:W-:Y:S01]  /*d560*/  HMMA.16816.F32 R120, R16.reuse, R22, R120 ;  /* 0x000000161078723c */ /* 0x040fe20000001878 */
[----:B------:R-:W2:Y:S03]  /*d570*/  LDSM.16.MT88.4 R20, [R184+UR4+0x2100] ;  /* 0x00210004b814783b */ /* 0x000ea60008004200 */
[C---:B------:R-:W-:Y:S02]  /*d580*/  FMUL.FTZ R58, R3.reuse, R58 ;  /* 0x0000003a033a7220 */ /* 0x040fe40000410000 */
[C---:B------:R-:W-:Y:S02]  /*d590*/  FMUL.FTZ R57, R12.reuse, R57 ;  /* 0x000000390c397220 */ /* 0x040fe40000410000 */
[C---:B----4-:R-:W-:Y:S01]  /*d5a0*/  HMMA.16816.F32 R36, R16.reuse, R24, R36 ;  /* 0x000000181024723c */ /* 0x050fe20000001824 */
[----:B------:R-:W4:Y:S03]  /*d5b0*/  MUFU.EX2 R175, R175 ;  /* 0x000000af00af7308 */ /* 0x000f260000000800 */
[C---:B------:R-:W-:Y:S02]  /*d5c0*/  FMUL.FTZ R59, R3.reuse, R59 ;  /* 0x0000003b033b7220 */ /* 0x040fe40000410000 */
[C---:B------:R-:W-:Y:S02]  /*d5d0*/  FMUL.FTZ R60, R12.reuse, R60 ;  /* 0x0000003c0c3c7220 */ /* 0x040fe40000410000 */
[C---:B------:R-:W-:Y:S01]  /*d5e0*/  HMMA.16816.F32 R40, R16.reuse, R26, R40 ;  /* 0x0000001a1028723c */ /* 0x040fe20000001828 */
[----:B------:R-:W3:Y:S02]  /*d5f0*/  LDSM.16.MT88.4 R24, [R14+0x2100] ;  /* 0x002100000e18783b */ /* 0x000ee40000004200 */
[----:B------:R-:W-:Y:S01]  /*d600*/  MUFU.EX2 R166, R166 ;  /* 0x000000a600a67308 */ /* 0x000fe20000000800 */
[C---:B------:R-:W-:Y:S02]  /*d610*/  FMUL.FTZ R62, R3.reuse, R62 ;  /* 0x0000003e033e7220 */ /* 0x040fe40000410000 */
[C---:B------:R-:W-:Y:S02]  /*d620*/  FMUL.FTZ R61, R12.reuse, R61 ;  /* 0x0000003d0c3d7220 */ /* 0x040fe40000410000 */
[C---:B-1----:R-:W-:Y:S04]  /*d630*/  HMMA.16816.F32 R44, R16.reuse, R28, R44 ;  /* 0x0000001c102c723c */ /* 0x042fe8000000182c */
[C---:B------:R-:W-:Y:S01]  /*d640*/  FMUL.FTZ R63, R3.reuse, R63 ;  /* 0x0000003f033f7220 */ /* 0x040fe20000410000 */
[----:B------:R-:W1:Y:S01]  /*d650*/  MUFU.EX2 R177, R177 ;  /* 0x000000b100b17308 */ /* 0x000e620000000800 */
[C---:B------:R-:W-:Y:S02]  /*d660*/  FMUL.FTZ R64, R12.reuse, R64 ;  /* 0x000000400c407220 */ /* 0x040fe40000410000 */
[C---:B------:R-:W-:Y:S01]  /*d670*/  HMMA.16816.F32 R48, R16.reuse, R30, R48 ;  /* 0x0000001e1030723c */ /* 0x040fe20000001830 */
[----:B------:R-:W1:Y:S03]  /*d680*/  LDSM.16.MT88.4 R28, [R185+UR4+0x4100] ;  /* 0x00410004b91c783b */ /* 0x000e660008004200 */
[C---:B------:R-:W-:Y:S02]  /*d690*/  FMUL.FTZ R66, R3.reuse, R66 ;  /* 0x0000004203427220 */ /* 0x040fe40000410000 */
[C---:B------:R-:W-:Y:S01]  /*d6a0*/  FMUL.FTZ R65, R12.reuse, R65 ;  /* 0x000000410c417220 */ /* 0x040fe20000410000 */
[----:B------:R-:W-:Y:S01]  /*d6b0*/  MUFU.EX2 R155, R155 ;  /* 0x0000009b009b7308 */ /* 0x000fe20000000800 */
[C---:B------:R-:W-:Y:S01]  /*d6c0*/  FMUL.FTZ R67, R3.reuse, R67 ;  /* 0x0000004303437220 */ /* 0x040fe20000410000 */
[C---:B--2---:R-:W-:Y:S03]  /*d6d0*/  HMMA.16816.F32 R52, R16.reuse, R20, R52 ;  /* 0x000000141034723c */ /* 0x044fe60000001834 */
[C---:B------:R-:W-:Y:S02]  /*d6e0*/  FMUL.FTZ R68, R12.reuse, R68 ;  /* 0x000000440c447220 */ /* 0x040fe40000410000 */
[C---:B------:R-:W-:Y:S02]  /*d6f0*/  FMUL.FTZ R70, R3.reuse, R70 ;  /* 0x0000004603467220 */ /* 0x040fe40000410000 */
[C---:B------:R-:W-:Y:S01]  /*d700*/  FMUL.FTZ R69, R12.reuse, R69 ;  /* 0x000000450c457220 */ /* 0x040fe20000410000 */
[C---:B------:R-:W-:Y:S01]  /*d710*/  HMMA.16816.F32 R56, R16.reuse, R22, R56 ;  /* 0x000000161038723c */ /* 0x040fe20000001838 */
[----:B------:R-:W2:Y:S01]  /*d720*/  LDSM.16.MT88.4 R20, [R13+0x4100] ;  /* 0x004100000d14783b */ /* 0x000ea20000004200 */
[----:B------:R-:W-:Y:S02]  /*d730*/  MUFU.EX2 R154, R154 ;  /* 0x0000009a009a7308 */ /* 0x000fe40000000800 */
        /* <DEDUP_REMOVED lines=23> */
[----:B------:R-:W2:Y:S02]  /*d8b0*/  LDSM.16.MT88.4 R20, [R185+UR4+0x900] ;  /* 0x00090004b914783b */ /* 0x000ea40008004200 */
        /* <DEDUP_REMOVED lines=18> */
[----:B------:R-:W-:Y:S02]  /*d9e0*/  FFMA.FTZ R143, R12, R217, R143 ;  /* 0x000000d90c8f7223 */ /* 0x000fe4000001008f */
[----:B------:R-:W-:Y:S03]  /*d9f0*/  FFMA.FTZ R146, R3, R218, R146 ;  /* 0x000000da03927223 */ /* 0x000fe60000010092 */
[----:B------:R-:W-:Y:S01]  /*da00*/  HMMA.16816.F32 R96, R16, R30, R96 ;  /* 0x0000001e1060723c */ /* 0x000fe20000001860 */
[----:B------:R-:W-:Y:S02]  /*da10*/  LDSM.16.MT88.4 R28, [R13+0x4900] ;  /* 0x004900000d1c783b */ /* 0x000fe40000004200 */
[--C-:B------:R-:W-:Y:S02]  /*da20*/  FFMA.FTZ R164, R173, c[0x0][0x2d0], -R148.reuse ;  /* 0x0000b400ada47a23 */ /* 0x100fe40000010894 */
[--C-:B------:R-:W-:Y:S02]  /*da30*/  FFMA.FTZ R171, R171, c[0x0][0x2d0], -R148.reuse ;  /* 0x0000b400abab7a23 */ /* 0x100fe40000010894 */
[----:B------:R-:W-:Y:S01]  /*da40*/  F2FP.PACK_AB R16, R159, R156 ;  /* 0x0000009c9f10723e */ /* 0x000fe200000000ff */
[--C-:B------:R-:W-:Y:S01]  /*da50*/  FFMA.FTZ R168, R169, c[0x0][0x2d0], -R148.reuse ;  /* 0x0000b400a9a87a23 */ /* 0x100fe20000010894 */
[----:B------:R-:W-:Y:S01]  /*da60*/  F2FP.PACK_AB R18, R161, R158 ;  /* 0x0000009ea112723e */ /* 0x000fe200000000ff */
[----:B------:R-:W-:Y:S02]  /*da70*/  MUFU.EX2 R164, R164 ;  /* 0x000000a400a47308 */ /* 0x000fe40000000800 */
[----:B-----5:R-:W-:Y:S01]  /*da80*/  F2FP.PACK_AB R17, R163, R160 ;  /* 0x000000a0a311723e */ /* 0x020fe200000000ff */
[--C-:B------:R-:W-:Y:S01]  /*da90*/  FFMA.FTZ R167, R167, c[0x0][0x2d0], -R148.reuse ;  /* 0x0000b400a7a77a23 */ /* 0x100fe20000010894 */
[----:B------:R-:W-:Y:S01]  /*daa0*/  F2FP.PACK_AB R19, R165, R162 ;  /* 0x000000a2a513723e */ /* 0x000fe200000000ff */
[--C-:B------:R-:W-:Y:S02]  /*dab0*/  FFMA.FTZ R152, R152, c[0x0][0x2d0], -R157.reuse ;  /* 0x0000b40098987a23 */ /* 0x100fe4000001089d */
[----:B------:R-:W-:Y:S02]  /*dac0*/  FFMA.FTZ R157, R150, c[0x0][0x2d0], -R157 ;  /* 0x0000b400969d7a23 */ /* 0x000fe4000001089d */
[--C-:B------:R-:W-:Y:S01]  /*dad0*/  FFMA.FTZ R150, R153, c[0x0][0x2d0], -R148.reuse ;  /* 0x0000b40099967a23 */ /* 0x100fe20000010894 */
[----:B------:R-:W1:Y:S01]  /*dae0*/  MUFU.EX2 R171, R171 ;  /* 0x000000ab00ab7308 */ /* 0x000e620000000800 */
[C---:B--2---:R-:W-:Y:S03]  /*daf0*/  HMMA.16816.F32 R4, R16.reuse, R20, R4 ;  /* 0x000000141004723c */ /* 0x044fe60000001804 */
[--C-:B------:R-:W-:Y:S02]  /*db00*/  FFMA.FTZ R151, R151, c[0x0][0x2d0], -R148.reuse ;  /* 0x0000b40097977a23 */ /* 0x100fe40000010894 */
[--C-:B------:R-:W-:Y:S02]  /*db10*/  FFMA.FTZ R149, R149, c[0x0][0x2d0], -R148.reuse ;  /* 0x0000b40095957a23 */ /* 0x100fe40000010894 */
[----:B------:R-:W-:Y:S01]  /*db20*/  FFMA.FTZ R148, R147, c[0x0][0x2d0], -R148 ;  /* 0x0000b40093947a23 */ /* 0x000fe20000010894 */
[C---:B------:R-:W-:Y:S01]  /*db30*/  HMMA.16816.F32 R8, R16.reuse, R22, R8 ;  /* 0x000000161008723c */ /* 0x040fe20000001808 */
[----:B------:R-:W2:Y:S01]  /*db40*/  LDSM.16.MT88.4 R20, [R14+0x2900] ;  /* 0x002900000e14783b */ /* 0x000ea20000004200 */
[----:B------:R-:W-:Y:S02]  /*db50*/  MUFU.EX2 R168, R168 ;  /* 0x000000a800a87308 */ /* 0x000fe40000000800 */
[----:B------:R-:W-:Y:S02]  /*db60*/  FADD.FTZ R142, R142, R143 ;  /* 0x0000008f8e8e7221 */ /* 0x000fe40000010000 */
[----:B------:R-:W-:Y:S02]  /*db70*/  FADD.FTZ R146, R145, R146 ;  /* 0x0000009291927221 */ /* 0x000fe40000010000 */
[C---:B------:R-:W-:Y:S04]  /*db80*/  HMMA.16816.F32 R100, R16.reuse, R32, R100 ;  /* 0x000000201064723c */ /* 0x040fe80000001864 */
[----:B------:R-:W5:Y:S01]  /*db90*/  MUFU.EX2 R167, R167 ;  /* 0x000000a700a77308 */ /* 0x000f620000000800 */
[----:B------:R-:W-:Y:S02]  /*dba0*/  FADD.FTZ R15, R15, R142 ;  /* 0x0000008e0f0f7221 */ /* 0x000fe40000010000 */
[----:B------:R-:W-:Y:S01]  /*dbb0*/  FADD.FTZ R141, R141, R146 ;  /* 0x000000928d8d7221 */ /* 0x000fe20000010000 */
[C---:B------:R-:W-:Y:S01]  /*dbc0*/  HMMA.16816.F32 R104, R16.reuse, R34, R104 ;  /* 0x000000221068723c */ /* 0x040fe20000001868 */
[----:B------:R-:W-:Y:S03]  /*dbd0*/  LDSM.16.MT88.4 R32, [R184+UR4+0x4900] ;  /* 0x00490004b820783b */ /* 0x000fe60008004200 */
[----:B------:R-:W-:Y:S02]  /*dbe0*/  FADD.FTZ R15, R140, R15 ;  /* 0x0000000f8c0f7221 */ /* 0x000fe40000010000 */
[----:B------:R-:W-:Y:S01]  /*dbf0*/  MUFU.EX2 R152, R152 ;  /* 0x0000009800987308 */ /* 0x000fe20000000800 */
[----:B------:R-:W-:Y:S01]  /*dc00*/  FADD.FTZ R141, R144, R141 ;  /* 0x0000008d908d7221 */ /* 0x000fe20000010000 */
[C---:B------:R-:W-:Y:S04]  /*dc10*/  HMMA.16816.F32 R108, R16.reuse, R124, R108 ;  /* 0x0000007c106c723c */ /* 0x040fe8000000186c */
[----:B------:R-:W-:Y:S02]  /*dc20*/  FADD.FTZ R156, R156, R15 ;  /* 0x0000000f9c9c7221 */ /* 0x000fe40000010000 */
[----:B------:R-:W-:Y:S02]  /*dc30*/  FADD.FTZ R160, R160, R141 ;  /* 0x0000008da0a07221 */ /* 0x000fe40000010000 */
[C---:B------:R-:W-:Y:S01]  /*dc40*/  HMMA.16816.F32 R112, R16.reuse, R126, R112 ;  /* 0x0000007e1070723c */ /* 0x040fe20000001870 */
[----:B------:R-:W-:Y:S01]  /*dc50*/  LDSM.16.MT88.4 R124, [R184+UR4+0x1100] ;  /* 0x00110004b87c783b */ /* 0x000fe20008004200 */
[----:B------:R-:W1:Y:S02]  /*dc60*/  MUFU.EX2 R157, R157 ;  /* 0x0000009d009d7308 */ /* 0x000e640000000800 */
[----:B------:R-:W-:Y:S02]  /*dc70*/  FADD.FTZ R159, R159, R156 ;  /* 0x0000009c9f9f7221 */ /* 0x000fe40000010000 */
[----:B------:R-:W-:Y:S02]  /*dc80*/  FADD.FTZ R163, R163, R160 ;  /* 0x000000a0a3a37221 */ /* 0x000fe40000010000 */
[C---:B---3--:R-:W-:Y:S04]  /*dc90*/  HMMA.16816.F32 R116, R16.reuse, R24, R116 ;  /* 0x000000181074723c */ /* 0x048fe80000001874 */
[----:B------:R-:W-:Y:S01]  /*dca0*/  MUFU.EX2 R150, R150 ;  /* 0x0000009600967308 */ /* 0x000fe20000000800 */
[----:B------:R-:W-:Y:S02]  /*dcb0*/  FADD.FTZ R158, R158, R159 ;  /* 0x0000009f9e9e7221 */ /* 0x000fe40000010000 */
[----:B------:R-:W-:Y:S01]  /*dcc0*/  FADD.FTZ R162, R162, R163 ;  /* 0x000000a3a2a27221 */ /* 0x000fe20000010000 */
[C---:B------:R-:W-:Y:S01]  /*dcd0*/  HMMA.16816.F32 R120, R16.reuse, R26, R120 ;  /* 0x0000001a1078723c */ /* 0x040fe20000001878 */
[----:B------:R-:W3:Y:S03]  /*dce0*/  LDSM.16.MT88.4 R24, [R185+UR4+0x4900] ;  /* 0x00490004b918783b */ /* 0x000ee60008004200 */
[----:B------:R-:W-:Y:S02]  /*dcf0*/  FADD.FTZ R161, R161, R158 ;  /* 0x0000009ea1a17221 */ /* 0x000fe40000010000 */
[----:B------:R-:W1:Y:S01]  /*dd00*/  MUFU.EX2 R151, R151 ;  /* 0x0000009700977308 */ /* 0x000e620000000800 */
[----:B------:R-:W-:Y:S01]  /*dd10*/  FADD.FTZ R165, R165, R162 ;  /* 0x000000a2a5a57221 */ /* 0x000fe20000010000 */
[C---:B------:R-:W-:Y:S08]  /*dd20*/  HMMA.16816.F32 R36, R16.reuse, R128, R36 ;  /* 0x000000801024723c */ /* 0x040ff00000001824 */
[C---:B------:R-:W-:Y:S01]  /*dd30*/  HMMA.16816.F32 R40, R16.reuse, R130, R40 ;  /* 0x000000821028723c */ /* 0x040fe20000001828 */
[----:B------:R-:W-:Y:S01]  /*dd40*/  LDSM.16.MT88.4 R128, [R185+UR4+0x3100] ;  /* 0x00310004b980783b */ /* 0x000fe20008004200 */
[----:B------:R-:W-:Y:S06]  /*dd50*/  MUFU.EX2 R149, R149 ;  /* 0x0000009500957308 */ /* 0x000fec0000000800 */
[C---:B------:R-:W-:Y:S04]  /*dd60*/  HMMA.16816.F32 R44, R16.reuse, R132, R44 ;  /* 0x00000084102c723c */ /* 0x040fe8000000182c */
[----:B------:R-:W1:Y:S04]  /*dd70*/  MUFU.EX2 R148, R148 ;  /* 0x0000009400947308 */ /* 0x000e680000000800 */
        /* <DEDUP_REMOVED lines=8> */
[C---:B---3--:R-:W-:Y:S08]  /*de00*/  HMMA.16816.F32 R68, R16.reuse, R24, R68 ;  /* 0x000000181044723c */ /* 0x048ff00000001844 */
[C---:B------:R-:W-:Y:S01]  /*de10*/  HMMA.16816.F32 R72, R16.reuse, R26, R72 ;  /* 0x0000001a1048723c */ /* 0x040fe20000001848 */
[----:B------:R-:W3:Y:S07]  /*de20*/  LDSM.16.MT88.4 R24, [R185+UR4+0x1100] ;  /* 0x00110004b918783b */ /* 0x000eee0008004200 */
[C---:B------:R-:W-:Y:S08]  /*de30*/  HMMA.16816.F32 R76, R16.reuse, R28, R76 ;  /* 0x0000001c104c723c */ /* 0x040ff0000000184c */
[C---:B------:R-:W-:Y:S01]  /*de40*/  HMMA.16816.F32 R80, R16.reuse, R30, R80 ;  /* 0x0000001e1050723c */ /* 0x040fe20000001850 */
[----:B------:R-:W1:Y:S07]  /*de50*/  LDSM.16.MT88.4 R28, [R13+0x1100] ;  /* 0x001100000d1c783b */ /* 0x000e6e0000004200 */
[C---:B------:R-:W-:Y:S08]  /*de60*/  HMMA.16816.F32 R84, R16.reuse, R32, R84 ;  /* 0x000000201054723c */ /* 0x040ff00000001854 */
[C---:B------:R-:W-:Y:S01]  /*de70*/  HMMA.16816.F32 R88, R16.reuse, R34, R88 ;  /* 0x000000221058723c */ /* 0x040fe20000001858 */
[----:B------:R-:W3:Y:S07]  /*de80*/  LDSM.16.MT88.4 R32, [R14+0x1100] ;  /* 0x001100000e20783b */ /* 0x000eee0000004200 */
[C---:B--2---:R-:W-:Y:S08]  /*de90*/  HMMA.16816.F32 R92, R16.reuse, R20, R92 ;  /* 0x00000014105c723c */ /* 0x044ff0000000185c */
[----:B------:R-:W-:Y:S01]  /*dea0*/  HMMA.16816.F32 R96, R16, R22, R96 ;  /* 0x000000161060723c */ /* 0x000fe20000001860 */
[----:B------:R-:W2:Y:S06]  /*deb0*/  LDSM.16.MT88.4 R20, [R14+0x3100] ;  /* 0x003100000e14783b */ /* 0x000eac0000004200 */
[----:B----4-:R-:W-:Y:S01]  /*dec0*/  F2FP.PACK_AB R16, R175, R170 ;  /* 0x000000aaaf10723e */ /* 0x010fe200000000ff */
[----:B------:R-:W-:Y:S01]  /*ded0*/  FADD.FTZ R170, R170, R161 ;  /* 0x000000a1aaaa7221 */ /* 0x000fe20000010000 */
[----:B------:R-:W-:Y:S03]  /*dee0*/  F2FP.PACK_AB R18, R177, R166 ;  /* 0x000000a6b112723e */ /* 0x000fe600000000ff */
[----:B-1----:R-:W-:Y:S01]  /*def0*/  F2FP.PACK_AB R17, R171, R164 ;  /* 0x000000a4ab11723e */ /* 0x002fe200000000ff */
[----:B------:R-:W-:Y:S01]  /*df00*/  FADD.FTZ R164, R164, R165 ;  /* 0x000000a5a4a47221 */ /* 0x000fe20000010000 */
[----:B-----5:R-:W-:Y:S01]  /*df10*/  F2FP.PACK_AB R19, R167, R168 ;  /* 0x000000a8a713723e */ /* 0x020fe200000000ff */
        /* <DEDUP_REMOVED lines=14> */
[----:B------:R-:W-:Y:S07]  /*e000*/  LDSM.16.MT88.4 R124, [R185+UR4+0x1900] ;  /* 0x00190004b97c783b */ /* 0x000fee0008004200 */
[C---:B------:R-:W-:Y:S08]  /*e010*/  HMMA.16816.F32 R116, R16.reuse, R32, R116 ;  /* 0x000000201074723c */ /* 0x040ff00000001874 */
[C---:B------:R-:W-:Y:S01]  /*e020*/  HMMA.16816.F32 R120, R16.reuse, R34, R120 ;  /* 0x000000221078723c */ /* 0x040fe20000001878 */
[----:B------:R-:W4:Y:S07]  /*e030*/  LDSM.16.MT88.4 R32, [R184+UR4+0x5100] ;  /* 0x00510004b820783b */ /* 0x000f2e0008004200 */
[C---:B------:R-:W-:Y:S08]  /*e040*/  HMMA.16816.F32 R36, R16.reuse, R128, R36 ;  /* 0x000000801024723c */ /* 0x040ff00000001824 */
[C---:B------:R-:W-:Y:S08]  /*e050*/  HMMA.16816.F32 R40, R16.reuse, R130, R40 ;  /* 0x000000821028723c */ /* 0x040ff00000001828 */
[C---:B------:R-:W-:Y:S08]  /*e060*/  HMMA.16816.F32 R44, R16.reuse, R132, R44 ;  /* 0x00000084102c723c */ /* 0x040ff0000000182c */
[C---:B------:R-:W-:Y:S01]  /*e070*/  HMMA.16816.F32 R48, R16.reuse, R134, R48 ;  /* 0x000000861030723c */ /* 0x040fe20000001830 */
[----:B------:R-:W-:Y:S07]  /*e080*/  LDSM.16.MT88.4 R132, [R185+UR4+0x3900] ;  /* 0x00390004b984783b */ /* 0x000fee0008004200 */
        /* <DEDUP_REMOVED lines=15> */
[C---:B--2---:R-:W-:Y:S07]  /*e180*/  HMMA.16816.F32 R92, R16.reuse, R20, R92 ;  /* 0x00000014105c723c */ /* 0x044fee000000185c */
[----:B------:R-:W-:Y:S01]  /*e190*/  IADD3 R21, R219, -0x2, RZ ;  /* 0xfffffffedb157810 */ /* 0x000fe20007ffe0ff */
[----:B------:R-:W-:Y:S03]  /*e1a0*/  HMMA.16816.F32 R96, R16, R22, R96 ;  /* 0x000000161060723c */ /* 0x000fe60000001860 */
[----:B------:R-:W-:Y:S04]  /*e1b0*/  ISETP.GE.AND P0, PT, R21, R194, PT ;  /* 0x000000c21500720c */ /* 0x000fe80003f06270 */
[----:B------:R-:W-:Y:S01]  /*e1c0*/  F2FP.PACK_AB R16, R154, R155 ;  /* 0x0000009b9a10723e */ /* 0x000fe200000000ff */
[----:B------:R-:W-:Y:S01]  /*e1d0*/  FADD.FTZ R155, R155, R166 ;  /* 0x000000a69b9b7221 */ /* 0x000fe20000010000 */
[----:B------:R-:W-:Y:S03]  /*e1e0*/  F2FP.PACK_AB R18, R157, R152 ;  /* 0x000000989d12723e */ /* 0x000fe600000000ff */
[C---:B------:R-:W-:Y:S01]  /*e1f0*/  F2FP.PACK_AB R17, R151.reuse, R150 ;  /* 0x000000969711723e */ /* 0x040fe200000000ff */
[----:B------:R-:W-:Y:S01]  /*e200*/  FADD.FTZ R150, R150, R167 ;  /* 0x000000a796967221 */ /* 0x000fe20000010000 */
[----:B------:R-:W-:Y:S01]  /*e210*/  F2FP.PACK_AB R19, R148, R149 ;  /* 0x000000959413723e */ /* 0x000fe200000000ff */
[----:B------:R-:W-:Y:S02]  /*e220*/  FADD.FTZ R155, R154, R155 ;  /* 0x0000009b9a9b7221 */ /* 0x000fe40000010000 */
[----:B------:R-:W-:Y:S02]  /*e230*/  FADD.FTZ R150, R151, R150 ;  /* 0x0000009697967221 */ /* 0x000fe40000010000 */
[----:B------:R-:W-:Y:S02]  /*e240*/  FADD.FTZ R152, R152, R155 ;  /* 0x0000009b98987221 */ /* 0x000fe40000010000 */
[C---:B------:R-:W-:Y:S01]  /*e250*/  HMMA.16816.F32 R128, R16.reuse, R124, R4 ;  /* 0x0000007c1080723c */ /* 0x040fe20000001804 */
[----:B------:R-:W2:Y:S02]  /*e260*/  LDSM.16.MT88.4 R4, [R184+UR4+0x3900] ;  /* 0x00390004b804783b */ /* 0x000ea40008004200 */
[----:B------:R-:W-:Y:S02]  /*e270*/  FADD.FTZ R149, R149, R150 ;  /* 0x0000009695957221 */ /* 0x000fe40000010000 */
[----:B------:R-:W-:Y:S02]  /*e280*/  FADD.FTZ R217, R157, R152 ;  /* 0x000000989dd97221 */ /* 0x000fe40000010000 */
[----:B------:R-:W-:Y:S01]  /*e290*/  FADD.FTZ R218, R148, R149 ;  /* 0x0000009594da7221 */ /* 0x000fe20000010000 */
[C---:B------:R-:W-:Y:S01]  /*e2a0*/  HMMA.16816.F32 R124, R16.reuse, R126, R8 ;  /* 0x0000007e107c723c */ /* 0x040fe20000001808 */
[----:B------:R-:W5:Y:S07]  /*e2b0*/  LDSM.16.MT88.4 R8, [R14+0x3900] ;  /* 0x003900000e08783b */ /* 0x000f6e0000004200 */
[C---:B-1----:R-:W-:Y:S07]  /*e2c0*/  HMMA.16816.F32 R100, R16.reuse, R24, R100 ;  /* 0x000000181064723c */ /* 0x042fee0000001864 */
[----:B------:R-:W-:Y:S01]  /*e2d0*/  @P0 SHF.R.S32.HI R24, RZ, 0x1f, R21 ;  /* 0x0000001fff180819 */ /* 0x000fe20000011415 */
[C---:B------:R-:W-:Y:S04]  /*e2e0*/  HMMA.16816.F32 R104, R16.reuse, R26, R104 ;  /* 0x0000001a1068723c */ /* 0x040fe80000001868 */
[----:B------:R-:W-:Y:S03]  /*e2f0*/  @P0 IMAD R24, R24, c[0x0][0x1e0], RZ ;  /* 0x0000780018180a24 */ /* 0x000fe600078e02ff */
[C---:B------:R-:W-:Y:S01]  /*e300*/  @P0 IMAD.WIDE.U32 R26, R21.reuse, c[0x0][0x1e0], RZ ;  /* 0x00007800151a0a25 */ /* 0x040fe200078e00ff */
[C---:B---3--:R-:W-:Y:S04]  /*e310*/  HMMA.16816.F32 R108, R16.reuse, R28, R108 ;  /* 0x0000001c106c723c */ /* 0x048fe8000000186c */
[----:B------:R-:W-:Y:S02]  /*e320*/  @P0 IMAD R24, R21, c[0x0][0x1e4], R24 ;  /* 0x0000790015180a24 */ /* 0x000fe400078e0218 */
[----:B------:R-:W1:Y:S02]  /*e330*/  LDSM.16.MT88.4 R20, [R185+UR4+0x5900] ;  /* 0x00590004b914783b */ /* 0x000e640008004200 */
[C---:B------:R-:W-:Y:S08]  /*e340*/  HMMA.16816.F32 R112, R16.reuse, R30, R112 ;  /* 0x0000001e1070723c */ /* 0x040ff00000001870 */
[C---:B----4-:R-:W-:Y:S07]  /*e350*/  HMMA.16816.F32 R116, R16.reuse, R32, R116 ;  /* 0x000000201074723c */ /* 0x050fee0000001874 */
[----:B------:R-:W-:Y:S01]  /*e360*/  @P0 IADD3 R33, R27, R24, RZ ;  /* 0x000000181b210210 */ /* 0x000fe20007ffe0ff */
[C---:B------:R-:W-:Y:S04]  /*e370*/  HMMA.16816.F32 R120, R16.reuse, R34, R120 ;  /* 0x000000221078723c */ /* 0x040fe80000001878 */
[C---:B------:R-:W-:Y:S02]  /*e380*/  @P0 SHF.L.U32 R32, R26.reuse, 0x6, RZ ;  /* 0x000000061a200819 */ /* 0x040fe400000006ff */
[----:B------:R-:W-:Y:S02]  /*e390*/  @P0 SHF.L.U64.HI R33, R26, 0x6, R33 ;  /* 0x000000061a210819 */ /* 0x000fe40000010221 */
[C---:B------:R-:W-:Y:S04]  /*e3a0*/  HMMA.16816.F32 R36, R16.reuse, R132, R36 ;  /* 0x000000841024723c */ /* 0x040fe80000001824 */
[----:B------:R-:W-:Y:S03]  /*e3b0*/  @P0 IADD3 R24, P1, R32, R208, RZ ;  /* 0x000000d020180210 */ /* 0x000fe60007f3e0ff */
[----:B------:R-:W-:Y:S01]  /*e3c0*/  MOV R132, R2 ;  /* 0x0000000200847202 */ /* 0x000fe20000000f00 */
[C---:B------:R-:W-:Y:S08]  /*e3d0*/  HMMA.16816.F32 R40, R16.reuse, R134, R40 ;  /* 0x000000861028723c */ /* 0x040ff00000001828 */
[C---:B------:R-:W-:Y:S08]  /*e3e0*/  HMMA.16816.F32 R44, R16.reuse, R136, R44 ;  /* 0x00000088102c723c */ /* 0x040ff0000000182c */
[C---:B------:R-:W-:Y:S08]  /*e3f0*/  HMMA.16816.F32 R48, R16.reuse, R138, R48 ;  /* 0x0000008a1030723c */ /* 0x040ff00000001830 */
[C---:B--2---:R-:W-:Y:S07]  /*e400*/  HMMA.16816.F32 R52, R16.reuse, R4, R52 ;  /* 0x000000041034723c */ /* 0x044fee0000001834 */
[C---:B------:R-:W-:Y:S01]  /*e410*/  @P0 IADD3.X R5, R33.reuse, R213, RZ, P1, !PT ;  /* 0x000000d521050210 */ /* 0x040fe20000ffe4ff */
[C---:B------:R-:W-:Y:S04]  /*e420*/  HMMA.16816.F32 R56, R16.reuse, R6, R56 ;  /* 0x000000061038723c */ /* 0x040fe80000001838 */
[C---:B------:R-:W-:Y:S04]  /*e430*/  @P0 LEA R28, P1, R24.reuse, c[0x0][0x1c8], 0x1 ;  /* 0x00007200181c0a11 */ /* 0x040fe800078208ff */
[C---:B-----5:R-:W-:Y:S04]  /*e440*/  HMMA.16816.F32 R60, R16.reuse, R8, R60 ;  /* 0x00000008103c723c */ /* 0x060fe8000000183c */
        /* <DEDUP_REMOVED lines=16> */
[C---:B------:R-:W-:Y:S01]  /*e550*/  @P0 IADD3 R9, P1, R32.reuse, R208, RZ ;  /* 0x000000d020090210 */ /* 0x040fe20007f3e0ff */
[C---:B--2---:R-:W-:Y:S03]  /*e560*/  HMMA.16816.F32 R76, R16.reuse, R24, R76 ;  /* 0x00000018104c723c */ /* 0x044fe6000000184c */
[----:B------:R-:W-:Y:S02]  /*e570*/  @P0 IADD3.X R8, R33, R213, RZ, P1, !PT ;  /* 0x000000d521080210 */ /* 0x000fe40000ffe4ff */
[C---:B------:R-:W-:Y:S03]  /*e580*/  @P0 LEA R20, P1, R9.reuse, c[0x0][0x1c8], 0x1 ;  /* 0x0000720009140a11 */ /* 0x040fe600078208ff */
[C---:B------:R-:W-:Y:S04]  /*e590*/  HMMA.16816.F32 R80, R16.reuse, R26, R80 ;  /* 0x0000001a1050723c */ /* 0x040fe80000001850 */
[----:B------:R-:W-:Y:S02]  /*e5a0*/  @P0 LEA.HI.X R21, R9, c[0x0][0x1cc], R8, 0x1, P1 ;  /* 0x0000730009150a11 */ /* 0x000fe400008f0c08 */
[----:B------:R2:W3:Y:S01]  /*e5b0*/  LDSM.16.MT88.4 R8, [R14+0x5900] ;  /* 0x005900000e08783b */ /* 0x0004e20000004200 */
[----:B------:R-:W-:Y:S05]  /*e5c0*/  @P0 IADD3 R3, P1, R32, R225, RZ ;  /* 0x000000e120030210 */ /* 0x000fea0007f3e0ff */
[----:B------:R-:W-:Y:S02]  /*e5d0*/  @P0 IADD3.X R22, R33, R224, RZ, P1, !PT ;  /* 0x000000e021160210 */ /* 0x000fe40000ffe4ff */
[C---:B------:R-:W-:Y:S04]  /*e5e0*/  @P0 LEA R12, P1, R3.reuse, c[0x0][0x1c8], 0x1 ;  /* 0x00007200030c0a11 */ /* 0x040fe800078208ff */
[----:B------:R-:W-:Y:S01]  /*e5f0*/  @P0 LEA.HI.X R13, R3, c[0x0][0x1cc], R22, 0x1, P1 ;  /* 0x00007300030d0a11 */ /* 0x000fe200008f0c16 */
[----:B------:R-:W-:Y:S01]  /*e600*/  @P0 IMAD R22, R216, 0x3000, R202 ;  /* 0x00003000d8160824 */ /* 0x000fe200078e02ca */
[----:B------:R-:W-:Y:S04]  /*e610*/  @P0 IADD3 R32, P1, R32, R223, RZ ;  /* 0x000000df20200210 */ /* 0x000fe80007f3e0ff */
[----:B------:R-:W-:Y:S01]  /*e620*/  @P0 SHF.L.U32 R3, R22, 0x1, RZ ;  /* 0x0000000116030819 */ /* 0x000fe200000006ff */
[C---:B-1----:R-:W-:Y:S03]  /*e630*/  HMMA.16816.F32 R84, R16.reuse, R4, R84 ;  /* 0x000000041054723c */ /* 0x042fe60000001854 */
[----:B------:R-:W-:Y:S01]  /*e640*/  @P0 IADD3.X R33, R33, R222, RZ, P1, !PT ;  /* 0x000000de21210210 */ /* 0x000fe20000ffe4ff */
[----:B------:R-:W-:Y:S01]  /*e650*/  @!PT LDS RZ, [RZ] ;  /* 0x00000000fffff984 */ /* 0x000fe20000000800 */
[----:B------:R-:W-:Y:S01]  /*e660*/  @!PT LDS RZ, [RZ] ;  /* 0x00000000fffff984 */ /* 0x000fe20000000800 */
[----:B------:R-:W-:Y:S01]  /*e670*/  @!PT LDS RZ, [RZ] ;  /* 0x00000000fffff984 */ /* 0x000fe20000000800 */
[----:B------:R1:W-:Y:S01]  /*e680*/  @P0 LDGSTS.E.BYPASS.LTC128B.128 [R3+0xc100], [R28.64], !P5 ;  /* 0x0c1000001c030fae */ /* 0x0003e2000e901d48 */
[C---:B--2---:R-:W-:Y:S03]  /*e690*/  @P0 LEA R14, P1, R32.reuse, c[0x0][0x1c8], 0x1 ;  /* 0x00007200200e0a11 */ /* 0x044fe600078208ff */
[C---:B------:R-:W-:Y:S04]  /*e6a0*/  HMMA.16816.F32 R88, R16.reuse, R6, R88 ;  /* 0x000000061058723c */ /* 0x040fe80000001858 */
[----:B------:R1:W-:Y:S01]  /*e6b0*/  @P0 LDGSTS.E.BYPASS.LTC128B.128 [R3+0xe100], [R30.64], !P4 ;  /* 0x0e1000001e030fae */ /* 0x0003e2000e101d48 */
[----:B------:R-:W-:Y:S07]  /*e6c0*/  @P0 LEA.HI.X R15, R32, c[0x0][0x1cc], R33, 0x1, P1 ;  /* 0x00007300200f0a11 */ /* 0x000fee00008f0c21 */
[----:B------:R1:W-:Y:S01]  /*e6d0*/  @P0 LDGSTS.E.BYPASS.LTC128B.128 [R3+0x10100], [R34.64], !P6 ;  /* 0x1010000022030fae */ /* 0x0003e2000f101d48 */
[C---:B---3--:R-:W-:Y:S07]  /*e6e0*/  HMMA.16816.F32 R92, R16.reuse, R8, R92 ;  /* 0x00000008105c723c */ /* 0x048fee000000185c */
        /* <DEDUP_REMOVED lines=9> */
.L_x_2179:
        /* <DEDUP_REMOVED lines=122> */
.L_x_2146:
        /* <DEDUP_REMOVED lines=36> */
[----:B------:R-:W-:Y:S01]  /*f160*/  ISETP.NE.U32.AND P0, PT, R8, 0x1, PT ;  /* 0x000000010800780c */ /* 0x000fe20003f05070 */
[----:B------:R-:W-:Y:S01]  /*f170*/  IMAD.MOV.U32 R8, RZ, RZ, 0x20 ;  /* 0x00000020ff087424 */ /* 0x000fe200078e00ff */
        /* <DEDUP_REMOVED lines=105> */
[----:B---3--:R-:W-:Y:S02]  /*f810*/  CS2R R20, SRZ ;  /* 0x0000000000147805 */ /* 0x008fe4000001ff00 */
[--C-:B--2---:R-:W-:Y:S01]  /*f820*/  @P0 SHF.R.S32.HI R21, RZ, 0x1f, R7.reuse ;  /* 0x0000001fff150819 */ /* 0x104fe20000011407 */
[----:B------:R-:W-:Y:S01]  /*f830*/  @P0 IMAD.MOV.U32 R20, RZ, RZ, R7 ;  /* 0x000000ffff140224 */ /* 0x000fe200078e0007 */
[----:B------:R-:W-:Y:S05]  /*f840*/  @P1 BRA `(.L_x_2190) ;  /* 0x0000004000001947 */ /* 0x000fea0003800000 */
[----:B-1----:R-:W-:Y:S05]  /*f850*/  @!P0 BRA `(.L_x_2190) ;  /* 0x0000003000008947 */ /* 0x002fea0003800000 */
[----:B-----5:R-:W2:Y:S04]  /*f860*/  LDG.E R5, [R12.64] ;  /* 0x000000080c057981 */ /* 0x020ea8000c1e1900 */
[----:B------:R-:W2:Y:S02]  /*f870*/  LDG.E R6, [R12.64+0x4] ;  /* 0x000004080c067981 */ /* 0x000ea4000c1e1900 */
[----:B--2---:R-:W-:-:S02]  /*f880*/  IADD3 R5, -R5, R6, RZ ;  /* 0x0000000605057210 */ /* 0x004fc40007ffe1ff */
.L_x_2190:
        /* <DEDUP_REMOVED lines=45> */
[----:B------:R-:W-:Y:S02]  /*fb60*/  IMAD.IADD R23, R23, 0x1, R15 ;  /* 0x0000000117177824 */ /* 0x000fe400078e020f */
[----:B------:R-:W-:-:S02]  /*fb70*/  IMAD.MOV R12, RZ, RZ, -R20 ;  /* 0x000000ffff0c7224 */ /* 0x000fc400078e0a14 */
[C---:B------:R-:W-:Y:S02]  /*fb80*/  IMAD R17, R14.reuse, c[0x0][0x3ec], R17 ;  /* 0x0000fb000e117a24 */ /* 0x040fe400078e0211 */
[----:B------:R-:W-:Y:S01]  /*fb90*/  IMAD.WIDE.U32 R14, R14, c[0x0][0x3e8], R18 ;  /* 0x0000fa000e0e7a25 */ /* 0x000fe200078e0012 */
[----:B------:R-:W-:-:S03]  /*fba0*/  LEA R19, R57, R2, 0x7 ;  /* 0x0000000239137211 */ /* 0x000fc600078e38ff */
        /* <DEDUP_REMOVED lines=11> */
[C---:B------:R-:W-:Y:S01]  /*fc60*/  IMAD R10, R57.reuse, 0x80, R10 ;  /* 0x00000080390a7824 */ /* 0x040fe200078e020a */
[----:B------:R-:W-:Y:S01]  /*fc70*/  LOP3.LUT R13, R0, 0x1c0, RZ, 0xc0, !PT ;  /* 0x000001c0000d7812 */ /* 0x000fe200078ec0ff */
[----:B------:R-:W-:Y:S01]  /*fc80*/  IMAD.WIDE.U32 R20, R12, c[0x0][0x488], R20 ;  /* 0x000122000c147a25 */ /* 0x000fe200078e0014 */
[----:B------:R-:W-:-:S03]  /*fc90*/  LEA R57, R57, R8, 0x7 ;  /* 0x0000000839397211 */ /* 0x000fc600078e38ff */
[----:B------:R-:W-:Y:S01]  /*fca0*/  IMAD.SHL.U32 R0, R7, 0x8, RZ ;  /* 0x0000000807007824 */ /* 0x000fe200078e00ff */
[----:B------:R-:W-:Y:S01]  /*fcb0*/  LEA R7, P0, R20, c[0x0][0x450], 0x2 ;  /* 0x0001140014077a11 */ /* 0x000fe200078010ff */
[----:B------:R-:W-:Y:S01]  /*fcc0*/  @P1 IMAD.HI.U32 R18, R10, c[0x0][0x4ec], RZ ;  /* 0x00013b000a121a27 */ /* 0x000fe200078e00ff */
[----:B------:R-:W-:-:S03]  /*fcd0*/  IADD3 R17, R21, R17, RZ ;  /* 0x0000001115117210 */ /* 0x000fc60007ffe0ff */
[----:B------:R-:W-:Y:S01]  /*fce0*/  IMAD R12, R4, c[0x0][0x3f0], RZ ;  /* 0x0000fc00040c7a24 */ /* 0x000fe200078e02ff */
[----:B------:R-:W-:Y:S01]  /*fcf0*/  LEA.HI.X R17, R20, c[0x0][0x454], R17, 0x2, P0 ;  /* 0x0001150014117a11 */ /* 0x000fe200000f1411 */
[----:B------:R-:W-:Y:S01]  /*fd00*/  IMAD.MOV.U32 R6, RZ, RZ, R10 ;  /* 0x000000ffff067224 */ /* 0x000fe200078e000a */
[----:B------:R-:W-:Y:S01]  /*fd10*/  SHF.R.U32.HI R4, RZ, 0x3, R13 ;  /* 0x00000003ff047819 */ /* 0x000fe2000001160d */
[----:B------:R-:W-:Y:S01]  /*fd20*/  SHFL.IDX PT, R34, R7, RZ, 0x1c1f ;  /* 0x001c1fff07227589 */ /* 0x000fe200000e0000 */
[----:B------:R-:W-:Y:S01]  /*fd30*/  @P1 SHF.R.U32.HI R6, RZ, c[0x0][0x4f0], R18 ;  /* 0x00013c00ff061a19 */ /* 0x000fe20000011612 */
[----:B------:R-:W-:Y:S01]  /*fd40*/  IMAD R12, R203, c[0x0][0x3f4], R12 ;  /* 0x0000fd00cb0c7a24 */ /* 0x000fe200078e020c */
[----:B------:R-:W-:Y:S01]  /*fd50*/  LOP3.LUT R13, R13, 0x38, R0, 0xf8, !PT ;  /* 0x000000380d0d7812 */ /* 0x000fe200078ef800 */
[----:B------:R-:W1:Y:S01]  /*fd60*/  SHFL.IDX PT, R35, R17, RZ, 0x1c1f ;  /* 0x001c1fff11237589 */ /* 0x000e6200000e0000 */
[----:B------:R-:W-:Y:S01]  /*fd70*/  SHF.R.S32.HI R16, RZ, 0x1f, R6 ;  /* 0x0000001fff107819 */ /* 0x000fe20000011406 */
[----:B------:R-:W-:Y:S01]  /*fd80*/  IMAD.WIDE.U32 R14, R203, c[0x0][0x3f0], R14 ;  /* 0x0000fc00cb0e7a25 */ /* 0x000fe200078e000e */
[----:B------:R-:W-:Y:S01]  /*fd90*/  LOP3.LUT R4, R13, R4, RZ, 0x3c, !PT ;  /* 0x000000040d047212 */ /* 0x000fe200078e3cff */
[----:B------:R-:W-:Y:S02]  /*fda0*/  SHFL.IDX PT, R48, R7, 0x1, 0x1c1f ;  /* 0x003c1f0007307f89 */ /* 0x000fe400000e0000 */
[----:B------:R-:W-:-:S02]  /*fdb0*/  IMAD.MOV R13, RZ, RZ, -R6 ;  /* 0x000000ffff0d7224 */ /* 0x000fc400078e0a06 */
[----:B------:R-:W2:Y:S01]  /*fdc0*/  SHFL.IDX PT, R49, R17, 0x1, 0x1c1f ;  /* 0x003c1f0011317f89 */ /* 0x000ea200000e0000 */
[----:B-----5:R-:W-:Y:S01]  /*fdd0*/  IMAD R2, R5, c[0x0][0x4e8], RZ ;  /* 0x00013a0005027a24 */ /* 0x020fe200078e02ff */
[----:B------:R-:W-:Y:S01]  /*fde0*/  IADD3 R5, R19, 0x8, RZ ;  /* 0x0000000813057810 */ /* 0x000fe20007ffe0ff */
[----:B------:R-:W-:Y:S02]  /*fdf0*/  IMAD.IADD R15, R15, 0x1, R12 ;  /* 0x000000010f0f7824 */ /* 0x000fe400078e020c */
[----:B------:R-:W-:Y:S01]  /*fe00*/  IMAD R13, R13, c[0x0][0x4e8], R10 ;  /* 0x00013a000d0d7a24 */ /* 0x000fe200078e020a */
[-C--:B------:R-:W-:Y:S01]  /*fe10*/  ISETP.GE.OR P1, PT, R19, R2.reuse, P2 ;  /* 0x000000021300720c */ /* 0x080fe20001726670 */
[----:B------:R-:W-:Y:S01]  /*fe20*/  IMAD R21, R16, c[0x0][0x3e0], RZ ;  /* 0x0000f80010157a24 */ /* 0x000fe200078e02ff */
[----:B------:R-:W-:Y:S01]  /*fe30*/  ISETP.GE.OR P0, PT, R5, R2, P2 ;  /* 0x000000020500720c */ /* 0x000fe20001706670 */
[----:B------:R-:W-:Y:S02]  /*fe40*/  IMAD.SHL.U32 R11, R11, 0x8, RZ ;  /* 0x000000080b0b7824 */ /* 0x000fe400078e00ff */
[----:B------:R-:W-:-:S02]  /*fe50*/  IMAD R21, R6, c[0x0][0x3e4], R21 ;  /* 0x0000f90006157a24 */ /* 0x000fc400078e0215 */
[----:B------:R-:W-:Y:S01]  /*fe60*/  IMAD.WIDE.U32 R14, R6, c[0x0][0x3e0], R14 ;  /* 0x0000f800060e7a25 */ /* 0x000fe200078e000e */
[----:B------:R-:W-:Y:S02]  /*fe70*/  SHF.R.S32.HI R6, RZ, 0x1f, R13 ;  /* 0x0000001fff067819 */ /* 0x000fe4000001140d */
[----:B------:R-:W-:Y:S01]  /*fe80*/  LOP3.LUT R4, R4, 0x7ffffe00, R11, 0xf8, !PT ;  /* 0x7ffffe0004047812 */ /* 0x000fe200078ef80b */
[----:B------:R-:W-:Y:S02]  /*fe90*/  IMAD.IADD R15, R15, 0x1, R21 ;  /* 0x000000010f0f7824 */ /* 0x000fe400078e0215 */
        /* <DEDUP_REMOVED lines=42> */
.L_x_2192:
[----:B--2---:R-:W-:Y:S05]  /*10140*/  BSYNC B0 ;  /* 0x0000000000007941 */ /* 0x004fea0003800000 */
.L_x_2191:
        /* <DEDUP_REMOVED lines=23> */
.L_x_2194:
[----:B------:R-:W-:Y:S05]  /*102c0*/  BSYNC B0 ;  /* 0x0000000000007941 */ /* 0x000fea0003800000 */
.L_x_2193:
        /* <DEDUP_REMOVED lines=23> */
.L_x_2196:
[----:B------:R-:W-:Y:S05]  /*10440*/  BSYNC B0 ;  /* 0x0000000000007941 */ /* 0x000fea0003800000 */
.L_x_2195:
        /* <DEDUP_REMOVED lines=24> */
.L_x_2189:
        /* <DEDUP_REMOVED lines=18> */
.L_x_2197:
        /* <DEDUP_REMOVED lines=17> */
[----:B------:R-:W-:Y:S01]  /*10800*/  ISETP.NE.AND P0, PT, R3, 0x1, PT ;  /* 0x000000010300780c */ /* 0x000fe20003f05270 */
[----:B------:R-:W-:-:S04]  /*10810*/  IMAD R8, R9, c[0x0][0x498], RZ ;  /* 0x0001260009087a24 */ /* 0x000fc800078e02ff */
[----:B------:R-:W-:-:S08]  /*10820*/  IMAD R8, R203, c[0x0][0x49c], R8 ;  /* 0x00012700cb087a24 */ /* 0x000fd000078e0208 */
[----:B------:R-:W-:-:S05]  /*10830*/  @P0 IMAD.HI.U32 R5, R7, c[0x0][0x4ec], RZ ;  /* 0x00013b0007050a27 */ /* 0x000fca00078e00ff */
[----:B------:R-:W-:Y:S01]  /*10840*/  @P0 SHF.R.U32.HI R6, RZ, c[0x0][0x4f0], R5 ;  /* 0x00013c00ff060a19 */ /* 0x000fe20000011605 */
[----:B-1----:R-:W-:Y:S01]  /*10850*/  IMAD.WIDE.U32 R10, R4, c[0x0][0x490], R10 ;  /* 0x00012400040a7a25 */ /* 0x002fe200078e000a */
[----:B------:R-:W-:-:S05]  /*10860*/  SHF.R.S32.HI R3, RZ, 0x1f, R4 ;  /* 0x0000001fff037819 */ /* 0x000fca0000011404 */
[----:B------:R-:W-:-:S04]  /*10870*/  IMAD R3, R3, c[0x0][0x490], RZ ;  /* 0x0001240003037a24 */ /* 0x000fc800078e02ff */
[----:B------:R-:W-:Y:S01]  /*10880*/  IMAD R3, R4, c[0x0][0x494], R3 ;  /* 0x0001250004037a24 */ /* 0x000fe200078e0203 */
[----:B------:R-:W-:-:S03]  /*10890*/  IADD3 R4, -R6, RZ, RZ ;  /* 0x000000ff06047210 */ /* 0x000fc60007ffe1ff */
[----:B------:R-:W-:Y:S01]  /*108a0*/  IMAD.IADD R11, R3, 0x1, R11 ;  /* 0x00000001030b7824 */ /* 0x000fe200078e020b */
[----:B------:R-:W-:Y:S01]  /*108b0*/  SHF.R.S32.HI R3, RZ, 0x1f, R6 ;  /* 0x0000001fff037819 */ /* 0x000fe20000011406 */
[----:B------:R-:W-:Y:S02]  /*108c0*/  IMAD R4, R4, c[0x0][0x4e8], R7 ;  /* 0x00013a0004047a24 */ /* 0x000fe400078e0207 */
[----:B------:R-:W-:-:S03]  /*108d0*/  IMAD.WIDE.U32 R10, R203, c[0x0][0x498], R10 ;  /* 0x00012600cb0a7a25 */ /* 0x000fc600078e000a */
[----:B------:R-:W-:Y:S02]  /*108e0*/  SHF.R.S32.HI R5, RZ, 0x1f, R4 ;  /* 0x0000001fff057819 */ /* 0x000fe40000011404 */
        /* <DEDUP_REMOVED lines=10> */
.L_x_2199:
[----:B------:R-:W-:Y:S05]  /*10990*/  BSYNC B0 ;  /* 0x0000000000007941 */ /* 0x000fea0003800000 */
.L_x_2198:
        /* <DEDUP_REMOVED lines=11> */
[----:B-----5:R-:W-:Y:S01]  /*10a50*/  IMAD R2, R2, c[0x0][0x4e8], RZ ;  /* 0x00013a0002027a24 */ /* 0x020fe200078e02ff */
[----:B------:R-:W-:Y:S01]  /*10a60*/  SHF.R.S32.HI R4, RZ, 0x3, R4 ;  /* 0x00000003ff047819 */ /* 0x000fe20000011404 */
[----:B------:R-:W-:Y:S01]  /*10a70*/  IMAD.IADD R5, R0, 0x1, -R5 ;  /* 0x0000000100057824 */ /* 0x000fe200078e0a05 */
[----:B------:R-:W-:-:S04]  /*10a80*/  IADD3 R13, R13, R10, RZ ;  /* 0x0000000a0d0d7210 */ /* 0x000fc80007ffe0ff */
        /* <DEDUP_REMOVED lines=8> */
[----:B------:R-:W-:Y:S01]  /*10b10*/  @P0 IMAD.HI.U32 R0, R3, c[0x0][0x4ec], RZ ;  /* 0x00013b0003000a27 */ /* 0x000fe200078e00ff */
[----:B------:R-:W-:Y:S02]  /*10b20*/  MOV R7, R3 ;  /* 0x0000000300077202 */ /* 0x000fe40000000f00 */
[----:B------:R-:W-:Y:S01]  /*10b30*/  IADD3 R13, R6, R13, RZ ;  /* 0x0000000d060d7210 */ /* 0x000fe20007ffe0ff */
[----:B------:R-:W-:Y:S01]  /*10b40*/  IMAD R6, R9, c[0x0][0x3f0], RZ ;  /* 0x0000fc0009067a24 */ /* 0x000fe200078e02ff */
[----:B------:R-:W-:-:S03]  /*10b50*/  @P0 SHF.R.U32.HI R7, RZ, c[0x0][0x4f0], R0 ;  /* 0x00013c00ff070a19 */ /* 0x000fc60000011600 */
[C---:B------:R-:W-:Y:S01]  /*10b60*/  IMAD R6, R203.reuse, c[0x0][0x3f4], R6 ;  /* 0x0000fd00cb067a24 */ /* 0x040fe200078e0206 */
[----:B------:R-:W-:Y:S01]  /*10b70*/  SHF.R.S32.HI R9, RZ, 0x1f, R7 ;  /* 0x0000001fff097819 */ /* 0x000fe20000011407 */
[----:B------:R-:W-:-:S04]  /*10b80*/  IMAD.WIDE.U32 R12, R203, c[0x0][0x3f0], R12 ;  /* 0x0000fc00cb0c7a25 */ /* 0x000fc800078e000c */
[----:B------:R-:W-:Y:S01]  /*10b90*/  IMAD.MOV R0, RZ, RZ, -R7 ;  /* 0x000000ffff007224 */ /* 0x000fe200078e0a07 */
[----:B------:R-:W-:Y:S01]  /*10ba0*/  IADD3 R13, R13, R6, RZ ;  /* 0x000000060d0d7210 */ /* 0x000fe20007ffe0ff */
[----:B------:R-:W-:Y:S01]  /*10bb0*/  IMAD R6, R9, c[0x0][0x3e0], RZ ;  /* 0x0000f80009067a24 */ /* 0x000fe200078e02ff */
[----:B------:R-:W-:Y:S01]  /*10bc0*/  LEA R9, R8, R4, 0x7 ;  /* 0x0000000408097211 */ /* 0x000fe200078e38ff */
        /* <DEDUP_REMOVED lines=31> */
.L_x_2201:
[----:B------:R-:W-:Y:S05]  /*10dc0*/  BSYNC B0 ;  /* 0x0000000000007941 */ /* 0x000fea0003800000 */
.L_x_2200:
        /* <DEDUP_REMOVED lines=21> */
.L_x_2203:
[----:B------:R-:W-:Y:S05]  /*10f20*/  BSYNC B0 ;  /* 0x0000000000007941 */ /* 0x000fea0003800000 */
.L_x_2202:
        /* <DEDUP_REMOVED lines=21> */
.L_x_2205:
[----:B------:R-:W-:Y:S05]  /*11080*/  BSYNC B0 ;  /* 0x0000000000007941 */ /* 0x000fea0003800000 */
.L_x_2204:
        /* <DEDUP_REMOVED lines=22> */
.L_x_2206:
        /* <DEDUP_REMOVED lines=9> */
.L_x_2603:


//--------------------- .text._ZN7cutlass13device_kernelIN5flash19enable_sm80_to_sm89INS1_16FlashAttnFwdSm80INS1_25CollectiveMainloopFwdSm80ILi8ELi2ELb0EN4cute5tupleIJNS5_1CILi128EEENS7_ILi64EEENS7_ILi192EEEEEELi192ENS_6half_tEfNS_4arch4Sm80ELb0ELb1ELb0ELb1ELb0ELb1ELb1ELb0EEENS1_21CollectiveEpilogueFwdINS6_IJS8_SA_S9_EEENS6_IJNS7_ILi1EEESI_SI_EEESC_SE_Li256ELb1ELb1ELb0ELb0EEENS1_19SingleTileSchedulerILb1ELb0ELb1ELi128EEEEEEEEEvNT_6ParamsE --------------------------
	.section	.text._ZN7cutlass13device_kernelIN5flash19enable_sm80_to_sm89INS1_16FlashAttnFwdSm80INS1_25CollectiveMainloopFwdSm80ILi8ELi2ELb0EN4cute5tupleIJNS5_1CILi128EEENS7_ILi64EEENS7_ILi192EEEEEELi192ENS_6half_tEfNS_4arch4Sm80ELb0ELb1ELb0ELb1ELb0ELb1ELb1ELb0EEENS1_21CollectiveEpilogueFwdINS6_IJS8_SA_S9_EEENS6_IJNS7_ILi1EEESI_SI_EEESC_SE_Li256ELb1ELb1ELb0ELb0EEENS1_19SingleTileSchedulerILb1ELb0ELb1ELi128EEEEEEEEEvNT_6ParamsE,"ax",@progbits
	.sectioninfo	@"SHI_REGISTERS=236"
	.align	128
.text._ZN7cutlass13device_kernelIN5flash19enable_sm80_to_sm89INS1_16FlashAttnFwdSm80INS1_25CollectiveMainloopFwdSm80ILi8ELi2ELb0EN4cute5tupleIJNS5_1CILi128EEENS7_ILi64EEENS7_ILi192EEEEEELi192ENS_6half_tEfNS_4arch4Sm80ELb0ELb1ELb0ELb1ELb0ELb1ELb1ELb0EEENS1_21CollectiveEpilogueFwdINS6_IJS8_SA_S9_EEENS6_IJNS7_ILi1EEESI_SI_EEESC_SE_Li256ELb1ELb1ELb0ELb0EEENS1_19SingleTileSchedulerILb1ELb0ELb1ELi128EEEEEEEEEvNT_6ParamsE:
        .type           _ZN7cutlass13device_kernelIN5flash19enable_sm80_to_sm89INS1_16FlashAttnFwdSm80INS1_25CollectiveMainloopFwdSm80ILi8ELi2ELb0EN4cute5tupleIJNS5_1CILi128EEENS7_ILi64EEENS7_ILi192EEEEEELi192ENS_6half_tEfNS_4arch4Sm80ELb0ELb1ELb0ELb1ELb0ELb1ELb1ELb0EEENS1_21CollectiveEpilogueFwdINS6_IJS8_SA_S9_EEENS6_IJNS7_ILi1EEESI_SI_EEESC_SE_Li256ELb1ELb1ELb0ELb0EEENS1_19SingleTileSchedulerILb1ELb0ELb1ELi128EEEEEEEEEvNT_6ParamsE,@function
        .size           _ZN7cutlass13device_kernelIN5flash19enable_sm80_to_sm89INS1_16FlashAttnFwdSm80INS1_25CollectiveMainloopFwdSm80ILi8ELi2ELb0EN4cute5tupleIJNS5_1CILi128EEENS7_ILi64EEENS7_ILi192EEEEEELi192ENS_6half_tEfNS_4arch4Sm80ELb0ELb1ELb0ELb1ELb0ELb1ELb1ELb0EEENS1_21CollectiveEpilogueFwdINS6_IJS8_SA_S9_EEENS6_IJNS7_ILi1EEESI_SI_EEESC_SE_Li256ELb1ELb1ELb0ELb0EEENS1_19SingleTileSchedulerILb1ELb0ELb1ELi128EEEEEEEEEvNT_6ParamsE,(.L_x_2604 - _ZN7cutlass13device_kernelIN5flash19enable_sm80_to_sm89INS1_16FlashAttnFwdSm80INS1_25CollectiveMainloopFwdSm80ILi8ELi2ELb0EN4cute5tupleIJNS5_1CILi128EEENS7_ILi64EEENS7_ILi192EEEEEELi192ENS_6half_tEfNS_4arch4Sm80ELb0ELb1ELb0ELb1ELb0ELb1ELb1ELb0EEENS1_21CollectiveEpilogueFwdINS6_IJS8_SA_S9_EEENS6_IJNS7_ILi1EEESI_SI_EEESC_SE_Li256ELb1ELb1ELb0ELb0EEENS1_19SingleTileSchedulerILb1ELb0ELb1ELi128EEEEEEEEEvNT_6ParamsE)
        .other          _ZN7cutlass13device_kernelIN5flash19enable_sm80_to_sm89INS1_16FlashAttnFwdSm80INS1_25CollectiveMainloopFwdSm80ILi8ELi2ELb0EN4cute5tupleIJNS5_1CILi128EEENS7_ILi64EEENS7_ILi192EEEEEELi192ENS_6half_tEfNS_4arch4Sm80ELb0ELb1ELb0ELb1ELb0ELb1ELb1ELb0EEENS1_21CollectiveEpilogueFwdINS6_IJS8_SA_S9_EEENS6_IJNS7_ILi1EEESI_SI_EEESC_SE_Li256ELb1ELb1ELb0ELb0EEENS1_19SingleTileSchedulerILb1ELb0ELb1ELi128EEEEEEEEEvNT_6ParamsE,@"STO_CUDA_ENTRY STV_DEFAULT"
_ZN7cutlass13device_kernelIN5flash19enable_sm80_to_sm89INS1_16FlashAttnFwdSm80INS1_25CollectiveMainloopFwdSm80ILi8ELi2ELb0EN4cute5tupleIJNS5_1CILi128EEENS7_ILi64EEENS7_ILi192EEEEEELi192ENS_6half_tEfNS_4arch4Sm80ELb0ELb1ELb0ELb1ELb0ELb1ELb1ELb0EEENS1_21CollectiveEpilogueFwdINS6_IJS8_SA_S9_EEENS6_IJNS7_ILi1EEESI_SI_EEESC_SE_Li256ELb1ELb1ELb0ELb0EEENS1_19SingleTileSchedulerILb1ELb0ELb1ELi128EEEEEEEEEvNT_6ParamsE:
        /* <DEDUP_REMOVED lines=16> */
.L_x_2208:
        /* <DEDUP_REMOVED lines=8> */
.L_x_2210:
[----:B------:R-:W-:-:S05]  /*0180*/  MOV R0, c[0x0][0x54c] ;  /* 0x0001530000007a02 */ /* 0x000fca0000000f00 */
.L_x_2209:
[----:B-----5:R-:W-:Y:S01]  /*0190*/  IMAD R0, R0, c[0x0][0x548], RZ ;  /* 0x0001520000007a24 */ /* 0x020fe200078e02ff */
[----:B------:R-:W-:-:S04]  /*01a0*/  SHF.L.U32 R133, R219, 0x7, RZ ;  /* 0x00000007db857819 */ /* 0x000fc800000006ff */
[----:B------:R-:W-:-:S04]  /*01b0*/  ISETP.GE.AND P0, PT, R133, R0, PT ;  /* 0x000000008500720c */ /* 0x000fc80003f06270 */
[----:B------:R-:W-:Y:S01]  /*01c0*/  SEL R196, R196, 0xffffffff, !P0 ;  /* 0xffffffffc4c47807 */ /* 0x000fe20004000000 */
[----:B------:R-:W-:Y:S05]  /*01d0*/  BRA `(.L_x_2211) ;  /* 0x0000012000007947 */ /* 0x000fea0003800000 */
.L_x_2207:
[----:B---3--:R-:W-:-:S04]  /*01e0*/  ISETP.NE.U32.AND P0, PT, RZ, c[0x0][0x568], PT ;  /* 0x00015a00ff007a0c */ /* 0x008fc80003f05070 */
[----:B------:R-:W-:-:S13]  /*01f0*/  ISETP.NE.AND.EX P0, PT, RZ, c[0x0][0x56c], PT, P0 ;  /* 0x00015b00ff007a0c */ /* 0x000fda0003f05300 */
[----:B------:R-:W-:Y:S05]  /*0200*/  @!P0 BRA `(.L_x_2212) ;  /* 0x0000002000008947 */ /* 0x000fea0003800000 */
[----:B------:R1:W5:Y:S01]  /*0210*/  LDG.E R0, [R4.64] ;  /* 0x0000000604007981 */ /* 0x000362000c1e1900 */
[----:B------:R-:W-:Y:S05]  /*0220*/  BRA `(.L_x_2213) ;  /* 0x0000009000007947 */ /* 0x000fea0003800000 */
.L_x_2212:
        /* <DEDUP_REMOVED lines=8> */
.L_x_2214:
[----:B------:R-:W-:-:S05]  /*02b0*/  MOV R0, c[0x0][0x54c] ;  /* 0x0001530000007a02 */ /* 0x000fca0000000f00 */
.L_x_2213:
[----:B-----5:R-:W-:Y:S01]  /*02c0*/  IMAD R0, R0, c[0x0][0x548], RZ ;  /* 0x0001520000007a24 */ /* 0x020fe200078e02ff */
[----:B------:R-:W-:-:S04]  /*02d0*/  SHF.L.U32 R133, R219, 0x7, RZ ;  /* 0x00000007db857819 */ /* 0x000fc800000006ff */
[----:B------:R-:W-:-:S04]  /*02e0*/  ISETP.GE.AND P0, PT, R133, R0, PT ;  /* 0x000000008500720c */ /* 0x000fc80003f06270 */
[----:B------:R-:W-:-:S04]  /*02f0*/  SEL R196, R196, 0xffffffff, !P0 ;  /* 0xffffffffc4c47807 */ /* 0x000fc80004000000 */
.L_x_2211:
        /* <DEDUP_REMOVED lines=17> */
[CC--:B------:R-:W-:Y:S01]  /*0410*/  @P2 IMAD.WIDE R14, R196.reuse, R3.reuse, c[0x0][0x370] ;  /* 0x0000dc00c40e2625 */ /* 0x0c0fe200078e0203 */
[----:B------:R-:W-:Y:S02]  /*0420*/  ISETP.NE.AND.EX P4, PT, RZ, c[0x0][0x35c], PT, P4 ;  /* 0x0000d700ff007a0c */ /* 0x000fe40003f85340 */
[----:B------:R-:W-:Y:S01]  /*0430*/  MOV R91, RZ ;  /* 0x000000ff005b7202 */ /* 0x000fe20000000f00 */
        /* <DEDUP_REMOVED lines=16> */
.L_x_2215:
[----:B-1----:R-:W-:-:S04]  /*0540*/  ISETP.NE.U32.AND P0, PT, RZ, c[0x0][0x368], PT ;  /* 0x0000da00ff007a0c */ /* 0x002fc80003f05070 */
[----:B------:R-:W-:-:S13]  /*0550*/  ISETP.NE.AND.EX P0, PT, RZ, c[0x0][0x36c], PT, P0 ;  /* 0x0000db00ff007a0c */ /* 0x000fda0003f05300 */
[----:B------:R-:W-:Y:S05]  /*0560*/  @!P0 BRA `(.L_x_2216) ;  /* 0x0000003000008947 */ /* 0x000fea0003800000 */
[----:B------:R-:W-:-:S06]  /*0570*/  IMAD.WIDE R6, R196, R3, c[0x0][0x368] ;  /* 0x0000da00c4067625 */ /* 0x000fcc00078e0203 */
[----:B------:R1:W5:Y:S01]  /*0580*/  LDG.E R6, [R6.64] ;  /* 0x0000000606067981 */ /* 0x000362000c1e1900 */
[----:B------:R-:W-:Y:S05]  /*0590*/  BRA `(.L_x_2217) ;  /* 0x0000004000007947 */ /* 0x000fea0003800000 */
.L_x_2216:
[----:B------:R-:W-:Y:S05]  /*05a0*/  @!P5 BRA `(.L_x_2217) ;  /* 0x000000300000d947 */ /* 0x000fea0003800000 */
[----:B------:R-:W2:Y:S04]  /*05b0*/  LDG.E R6, [R4.64] ;  /* 0x0000000604067981 */ /* 0x000ea8000c1e1900 */
[----:B------:R-:W2:Y:S02]  /*05c0*/  LDG.E R7, [R4.64+0x4] ;  /* 0x0000040604077981 */ /* 0x000ea4000c1e1900 */
[----:B--2---:R-:W-:Y:S02]  /*05d0*/  IADD3 R6, -R6, R7, RZ ;  /* 0x0000000706067210 */ /* 0x004fe40007ffe1ff */
.L_x_2217:
        /* <DEDUP_REMOVED lines=33> */
.L_x_2219:
[----:B------:R-:W-:-:S13]  /*07f0*/  ISETP.NE.AND P0, PT, R195, 0x1, PT ;  /* 0x00000001c300780c */ /* 0x000fda0003f05270 */
[----:B------:R-:W-:-:S05]  /*0800*/  @P0 IMAD.HI.U32 R4, R2, c[0x0][0x330], RZ ;  /* 0x0000cc0002040a27 */ /* 0x000fca00078e00ff */
[----:B------:R-:W-:-:S05]  /*0810*/  @P0 SHF.R.U32.HI R2, RZ, c[0x0][0x334], R4 ;  /* 0x0000cd00ff020a19 */ /* 0x000fca0000011604 */
.L_x_2220:
[----:B------:R-:W-:-:S05]  /*0820*/  IMAD R2, R2, R195, c[0x0][0x32c] ;  /* 0x0000cb0002027624 */ /* 0x000fca00078e02c3 */
[----:B------:R-:W-:Y:S02]  /*0830*/  IMNMX R5, R5, R2, PT ;  /* 0x0000000205057217 */ /* 0x000fe40003800200 */
.L_x_2218:
[----:B---3--:R-:W-:Y:S01]  /*0840*/  @P1 IMAD.HI.U32 R4, R133, c[0x0][0x2c8], RZ ;  /* 0x0000b20085041a27 */ /* 0x008fe200078e00ff */
[----:B-1----:R-:W-:-:S03]  /*0850*/  IADD3 R7, R194, 0x3f, RZ ;  /* 0x0000003fc2077810 */ /* 0x002fc60007ffe0ff */
[----:B------:R-:W-:Y:S01]  /*0860*/  IMAD.MOV.U32 R9, RZ, RZ, R133 ;  /* 0x000000ffff097224 */ /* 0x000fe200078e0085 */
[----:B------:R-:W-:Y:S01]  /*0870*/  @P1 SHF.R.U32.HI R9, RZ, c[0x0][0x2cc], R4 ;  /* 0x0000b300ff091a19 */ /* 0x000fe20000011604 */
[----:B------:R-:W-:Y:S01]  /*0880*/  IMAD.IADD R132, R194, 0x1, -R199 ;  /* 0x00000001c2847824 */ /* 0x000fe200078e0ac7 */
[----:B------:R-:W-:-:S03]  /*0890*/  SHF.R.S32.HI R2, RZ, 0x1f, R7 ;  /* 0x0000001fff027819 */ /* 0x000fc60000011407 */
[----:B------:R-:W-:Y:S01]  /*08a0*/  IMAD.IADD R4, R132, 0x1, R9 ;  /* 0x0000000184047824 */ /* 0x000fe200078e0209 */
[----:B------:R-:W-:-:S04]  /*08b0*/  LEA.HI R2, R2, R7, RZ, 0x6 ;  /* 0x0000000702027211 */ /* 0x000fc800078f30ff */
[----:B------:R-:W-:Y:S02]  /*08c0*/  SHF.R.S32.HI R89, RZ, 0x6, R2 ;  /* 0x00000006ff597819 */ /* 0x000fe40000011402 */
        /* <DEDUP_REMOVED lines=10> */
.L_x_2222:
[----:B------:R-:W-:-:S13]  /*0970*/  ISETP.NE.AND P0, PT, R195, 0x1, PT ;  /* 0x00000001c300780c */ /* 0x000fda0003f05270 */
[----:B------:R-:W-:-:S05]  /*0980*/  @P0 IMAD.HI.U32 R2, R4, c[0x0][0x330], RZ ;  /* 0x0000cc0004020a27 */ /* 0x000fca00078e00ff */
[----:B------:R-:W-:-:S05]  /*0990*/  @P0 SHF.R.U32.HI R4, RZ, c[0x0][0x334], R2 ;  /* 0x0000cd00ff040a19 */ /* 0x000fca0000011602 */
.L_x_2223:
[----:B------:R-:W-:-:S05]  /*09a0*/  IMAD R4, R4, c[0x0][0x32c], RZ ;  /* 0x0000cb0004047a24 */ /* 0x000fca00078e02ff */
[----:B------:R-:W-:Y:S02]  /*09b0*/  IMNMX R7, R7, R4, !PT ;  /* 0x0000000407077217 */ /* 0x000fe40007800200 */
.L_x_2221:
        /* <DEDUP_REMOVED lines=104> */
[----:B------:R-:W-:Y:S02]  /*1040*/  IMAD.IADD R156, R91, 0x1, R6 ;  /* 0x000000015b9c7824 */ /* 0x000fe400078e0206 */
[----:B------:R-:W-:-:S02]  /*1050*/  IMAD.SHL.U32 R105, R0, 0x20, RZ ;  /* 0x0000002000697824 */ /* 0x000fc400078e00ff */
        /* <DEDUP_REMOVED lines=11> */
[----:B------:R-:W-:Y:S01]  /*1110*/  SEL R168, R20, RZ, !P5 ;  /* 0x000000ff14a87207 */ /* 0x000fe20006800000 */
[----:B------:R-:W-:Y:S01]  /*1120*/  IMAD.WIDE.U32 R16, R156, c[0x0][0x1e0], RZ ;  /* 0x000078009c107a25 */ /* 0x000fe200078e00ff */
[----:B------:R-:W-:Y:S02]  /*1130*/  SEL R4, R21, RZ, !P5 ;  /* 0x000000ff15047207 */ /* 0x000fe40006800000 */
[----:B------:R-:W-:Y:S01]  /*1140*/  ISETP.GE.AND P5, PT, R8, c[0x0][0x1d4], PT ;  /* 0x0000750008007a0c */ /* 0x000fe20003fa6270 */
[----:B------:R-:W-:Y:S01]  /*1150*/  @P1 IMAD.X R8, R94, 0x1, R13, P4 ;  /* 0x000000015e081824 */ /* 0x000fe200020e060d */
[----:B------:R-:W-:Y:S01]  /*1160*/  ISETP.GE.AND P4, PT, R14, c[0x0][0x1d4], PT ;  /* 0x000075000e007a0c */ /* 0x000fe20003f86270 */
[----:B------:R-:W-:Y:S01]  /*1170*/  IMAD.WIDE.U32 R12, R18, R98, R150 ;  /* 0x00000062120c7225 */ /* 0x000fe200078e0096 */
[----:B------:R-:W-:-:S02]  /*1180*/  LOP3.LUT R10, R3, 0xfffffe00, R10, 0xf8, !PT ;  /* 0xfffffe00030a7812 */ /* 0x000fc400078ef80a */
[----:B------:R-:W-:Y:S01]  /*1190*/  @P1 LEA R20, P0, R15, c[0x0][0x220], 0x1 ;  /* 0x000088000f141a11 */ /* 0x000fe200078008ff */
[----:B------:R-:W-:Y:S02]  /*11a0*/  IMAD.IADD R7, R13, 0x1, R7 ;  /* 0x000000010d077824 */ /* 0x000fe400078e0207 */
[C---:B------:R-:W-:Y:S01]  /*11b0*/  @P2 IMAD.SHL.U32 R13, R10.reuse, 0x2, RZ ;  /* 0x000000020a0d2824 */ /* 0x040fe200078e00ff */
[----:B------:R-:W-:Y:S01]  /*11c0*/  @P1 LEA.HI.X R21, R15, c[0x0][0x224], R8, 0x1, P0 ;  /* 0x000089000f151a11 */ /* 0x000fe200000f0c08 */
[----:B------:R-:W-:Y:S01]  /*11d0*/  @P1 IMAD.SHL.U32 R3, R10, 0x2, RZ ;  /* 0x000000020a031824 */ /* 0x000fe200078e00ff */
[----:B------:R-:W-:Y:S01]  /*11e0*/  @P2 LEA R14, P0, R12, c[0x0][0x250], 0x1 ;  /* 0x000094000c0e2a11 */ /* 0x000fe200078008ff */
[----:B------:R-:W-:Y:S01]  /*11f0*/  @P2 IMAD.SHL.U32 R9, R10, 0x2, RZ ;  /* 0x000000020a092824 */ /* 0x000fe200078e00ff */
[----:B------:R-:W-:Y:S01]  /*1200*/  @!PT LDS RZ, [RZ] ;  /* 0x00000000fffff984 */ /* 0x000fe20000000800 */
[----:B------:R-:W-:Y:S01]  /*1210*/  @!PT LDS RZ, [RZ] ;  /* 0x00000000fffff984 */ /* 0x000fe20000000800 */
[----:B------:R-:W-:Y:S01]  /*1220*/  @!PT LDS RZ, [RZ] ;  /* 0x00000000fffff984 */ /* 0x000fe20000000800 */
[----:B------:R1:W-:Y:S01]  /*1230*/  @P2 LDGSTS.E.BYPASS.LTC128B.128 [R13+0xc100], [R22.64], !P5 ;  /* 0x0c100000160d2fae */ /* 0x0003e2000e901d46 */
[----:B------:R-:W-:Y:S01]  /*1240*/  IMAD R103, R4, c[0x0][0x1f0], RZ ;  /* 0x00007c0004677a24 */ /* 0x000fe200078e02ff */
[----:B------:R-:W-:Y:S01]  /*1250*/  @P2 LEA.HI.X R15, R12, c[0x0][0x254], R7, 0x1, P0 ;  /* 0x000095000c0f2a11 */ /* 0x000fe200000f0c07 */
[----:B------:R-:W-:Y:S01]  /*1260*/  IMAD R121, R4, c[0x0][0x218], RZ ;  /* 0x0000860004797a24 */ /* 0x000fe200078e02ff */
[----:B------:R1:W-:Y:S01]  /*1270*/  @P2 LDGSTS.E.BYPASS.LTC128B.128 [R13+0xe100], [R22.64+0x80], !P4 ;  /* 0x0e100080160d2fae */ /* 0x0003e2000e101d46 */
[----:B------:R-:W-:Y:S01]  /*1280*/  ISETP.GT.AND P0, PT, R18, R11, PT ;  /* 0x0000000b1200720c */ /* 0x000fe20003f04270 */
[----:B------:R-:W-:-:S02]  /*1290*/  IMAD R103, R168, c[0x0][0x1f4], R103 ;  /* 0x00007d00a8677a24 */ /* 0x000fc400078e0267 */
[----:B------:R1:W-:Y:S01]  /*12a0*/  @P2 LDGSTS.E.BYPASS.LTC128B.128 [R13+0x10100], [R22.64+0x100], !P3 ;  /* 0x10100100160d2fae */ /* 0x0003e2000d901d46 */
[----:B------:R-:W-:-:S03]  /*12b0*/  IMAD R121, R168, c[0x0][0x21c], R121 ;  /* 0x00008700a8797a24 */ /* 0x000fc600078e0279 */
[----:B------:R2:W-:Y:S04]  /*12c0*/  @P1 LDGSTS.E.BYPASS.LTC128B.128 [R3+0xd100], [R20.64], !P5 ;  /* 0x0d10000014031fae */ /* 0x0005e8000e901d46 */
[----:B------:R2:W-:Y:S02]  /*12d0*/  @P1 LDGSTS.E.BYPASS.LTC128B.128 [R3+0xf100], [R20.64+0x80], !P4 ;  /* 0x0f10008014031fae */ /* 0x0005e4000e101d46 */
[----:B------:R-:W-:Y:S02]  /*12e0*/  @P0 IADD3 R6, R2, -0x2, RZ ;  /* 0xfffffffe02060810 */ /* 0x000fe40007ffe0ff */
[----:B------:R2:W-:Y:S01]  /*12f0*/  @P1 LDGSTS.E.BYPASS.LTC128B.128 [R3+0x11100], [R20.64+0x100], !P3 ;  /* 0x1110010014031fae */ /* 0x0005e2000d901d46 */
[----:B------:R-:W-:Y:S02]  /*1300*/  SHF.R.S32.HI R2, RZ, 0x1f, R156 ;  /* 0x0000001fff027819 */ /* 0x000fe4000001149c */
[----:B------:R-:W-:Y:S01]  /*1310*/  @P0 SHF.R.S32.HI R8, RZ, 0x1f, R6 ;  /* 0x0000001fff080819 */ /* 0x000fe20000011406 */
[----:B------:R-:W0:Y:S01]  /*1320*/  LDGDEPBAR ;  /* 0x00000000000079af */ /* 0x000e220000000000 */
[----:B------:R-:W-:-:S03]  /*1330*/  @P0 IMAD R0, R95, R6, RZ ;  /* 0x000000065f000224 */ /* 0x000fc600078e02ff */
[----:B------:R-:W-:Y:S01]  /*1340*/  BAR.SYNC.DEFER_BLOCKING 0x0 ;  /* 0x0000000000007b1d */ /* 0x000fe20000010000 */
[----:B------:R-:W-:Y:S01]  /*1350*/  @P0 IMAD R0, R8, R97, R0 ;  /* 0x0000006108000224 */ /* 0x000fe200078e0200 */
[----:B------:R-:W-:-:S04]  /*1360*/  LEA.HI R8, R5, R84, RZ, 0x2 ;  /* 0x0000005405087211 */ /* 0x000fc800078f10ff */
[----:B------:R-:W-:Y:S01]  /*1370*/  SHF.R.S32.HI R111, RZ, 0x2, R8 ;  /* 0x00000002ff6f7819 */ /* 0x000fe20000011408 */
[----:B-1----:R-:W-:-:S04]  /*1380*/  @P0 IMAD.WIDE.U32 R22, R6, R97, R152 ;  /* 0x0000006106160225 */ /* 0x002fc800078e0098 */
[----:B------:R-:W-:Y:S02]  /*1390*/  @P0 IMAD.IADD R0, R23, 0x1, R0 ;  /* 0x0000000117000824 */ /* 0x000fe400078e0200 */
[----:B------:R-:W-:-:S04]  /*13a0*/  IMAD.WIDE.U32 R158, R111, c[0x0][0x1e0], RZ ;  /* 0x000078006f9e7a25 */ /* 0x000fc800078e00ff */
[----:B--2---:R-:W-:-:S04]  /*13b0*/  IMAD R3, R2, c[0x0][0x1e0], RZ ;  /* 0x0000780002037a24 */ /* 0x004fc800078e02ff */
[----:B------:R-:W-:Y:S01]  /*13c0*/  IMAD R24, R156, c[0x0][0x1e4], R3 ;  /* 0x000079009c187a24 */ /* 0x000fe200078e0203 */
[----:B------:R-:W-:Y:S01]  /*13d0*/  @!PT LDS RZ, [RZ] ;  /* 0x00000000fffff984 */ /* 0x000fe20000000800 */
[----:B------:R-:W-:Y:S01]  /*13e0*/  @!PT LDS RZ, [RZ] ;  /* 0x00000000fffff984 */ /* 0x000fe20000000800 */
[----:B------:R-:W-:Y:S01]  /*13f0*/  @!PT LDS RZ, [RZ] ;  /* 0x00000000fffff984 */ /* 0x000fe20000000800 */
[----:B------:R1:W-:Y:S01]  /*1400*/  @P2 LDGSTS.E.BYPASS.LTC128B.128 [R9+0x100], [R14.64], !P5 ;  /* 0x001000000e092fae */ /* 0x0003e2000e901d46 */
[----:B------:R-:W-:Y:S02]  /*1410*/  @P1 IMAD.SHL.U32 R3, R10, 0x2, RZ ;  /* 0x000000020a031824 */ /* 0x000fe400078e00ff */
[----:B------:R-:W-:Y:S01]  /*1420*/  IMAD.IADD R25, R17, 0x1, R24 ;  /* 0x0000000111197824 */ /* 0x000fe200078e0218 */
[----:B------:R1:W-:Y:S01]  /*1430*/  @P2 LDGSTS.E.BYPASS.LTC128B.128 [R9+0x2100], [R14.64+0x80], !P4 ;  /* 0x021000800e092fae */ /* 0x0003e2000e101d46 */
[----:B------:R-:W-:-:S03]  /*1440*/  IMAD.MOV.U32 R24, RZ, RZ, R16 ;  /* 0x000000ffff187224 */ /* 0x000fc600078e0010 */
[----:B------:R1:W-:Y:S01]  /*1450*/  @P2 LDGSTS.E.BYPASS.LTC128B.128 [R9+0x4100], [R14.64+0x100], !P3 ;  /* 0x041001000e092fae */ /* 0x0003e2000d901d46 */
[----:B------:R-:W-:Y:S01]  /*1460*/  @P1 IADD3 R12, P2, R105, R12, RZ ;  /* 0x0000000c690c1210 */ /* 0x000fe20007f5e0ff */
[----:B------:R-:W-:-:S04]  /*1470*/  IMAD.WIDE.U32 R24, R197, c[0x0][0x1e8], R24 ;  /* 0x00007a00c5187a25 */ /* 0x000fc800078e0018 */
[----:B------:R-:W-:Y:S01]  /*1480*/  @P1 IMAD.X R7, R104, 0x1, R7, P2 ;  /* 0x0000000168071824 */ /* 0x000fe200010e0607 */
[C---:B------:R-:W-:Y:S01]  /*1490*/  @P1 LEA R20, P2, R12.reuse, c[0x0][0x250], 0x1 ;  /* 0x000094000c141a11 */ /* 0x040fe200078408ff */
[----:B------:R-:W-:Y:S02]  /*14a0*/  IMAD.IADD R155, R25, 0x1, R154 ;  /* 0x00000001199b7824 */ /* 0x000fe400078e029a */
[----:B------:R-:W-:Y:S01]  /*14b0*/  IMAD.MOV.U32 R154, RZ, RZ, R24 ;  /* 0x000000ffff9a7224 */ /* 0x000fe200078e0018 */
[----:B------:R-:W-:Y:S01]  /*14c0*/  @P1 LEA.HI.X R21, R12, c[0x0][0x254], R7, 0x1, P2 ;  /* 0x000095000c151a11 */ /* 0x000fe200010f0c07 */
[----:B------:R-:W-:Y:S01]  /*14d0*/  IMAD.MOV.U32 R12, RZ, RZ, c[0x0][0x27c] ;  /* 0x00009f00ff0c7624 */ /* 0x000fe200078e00ff */
[----:B------:R-:W-:Y:S01]  /*14e0*/  LOP3.LUT R7, R8, 0xfffffffc, RZ, 0xc0, !PT ;  /* 0xfffffffc08077812 */ /* 0x000fe200078ec0ff */
[----:B------:R-:W-:Y:S01]  /*14f0*/  IMAD R24, R86, c[0x0][0x210], RZ ;  /* 0x0000840056187a24 */ /* 0x000fe200078e02ff */
[----:B------:R-:W-:Y:S01]  /*1500*/  SHF.R.S32.HI R8, RZ, 0x1f, R8 ;  /* 0x0000001fff087819 */ /* 0x000fe20000011408 */
[----:B------:R2:W-:Y:S01]  /*1510*/  @P1 LDGSTS.E.BYPASS.LTC128B.128 [R3+0x1100], [R20.64], !P5 ;  /* 0x0110000014031fae */ /* 0x0005e2000e901d46 */
[----:B------:R-:W-:-:S02]  /*1520*/  IMAD.SHL.U32 R12, R12, 0x2, RZ ;  /* 0x000000020c0c7824 */ /* 0x000fc400078e00ff */
[----:B------:R-:W-:Y:S01]  /*1530*/  LEA.HI R8, R8, R111, RZ, 0x3 ;  /* 0x0000006f08087211 */ /* 0x000fe200078f18ff */
[----:B------:R2:W-:Y:S01]  /*1540*/  @P1 LDGSTS.E.BYPASS.LTC128B.128 [R3+0x3100], [R20.64+0x80], !P4 ;  /* 0x0310008014031fae */ /* 0x0005e2000e101d46 */
[----:B------:R-:W-:Y:S02]  /*1550*/  IMAD R24, R197, c[0x0][0x214], R24 ;  /* 0x00008500c5187a24 */ /* 0x000fe400078e0218 */
[----:B------:R-:W-:Y:S01]  /*1560*/  LOP3.LUT R8, R8, 0xfffffff8, RZ, 0xc0, !PT ;  /* 0xfffffff808087812 */ /* 0x000fe200078ec0ff */
[----:B------:R2:W-:Y:S01]  /*1570*/  @P1 LDGSTS.E.BYPASS.LTC128B.128 [R3+0x5100], [R20.64+0x100], !P3 ;  /* 0x0510010014031fae */ /* 0x0005e2000d901d46 */
[----:B------:R-:W-:Y:S01]  /*1580*/  ISETP.LE.AND P1, PT, R102, c[0x0][0x27c], PT ;  /* 0x00009f0066007a0c */ /* 0x000fe20003f23270 */
[----:B------:R-:W-:Y:S01]  /*1590*/  IMAD.WIDE.U32 R154, R168, c[0x0][0x1f0], R154 ;  /* 0x00007c00a89a7a25 */ /* 0x000fe200078e009a */
[----:B-1----:R-:W-:Y:S01]  /*15a0*/  @P0 LEA R14, P2, R22, c[0x0][0x220], 0x1 ;  /* 0x00008800160e0a11 */ /* 0x002fe200078408ff */
[----:B------:R-:W0:Y:S01]  /*15b0*/  LDGDEPBAR ;  /* 0x00000000000079af */ /* 0x000e220000000000 */
[----:B------:R-:W-:Y:S01]  /*15c0*/  IADD3 R9, -R12, c[0x0][0x1d4], RZ ;  /* 0x000075000c097a10 */ /* 0x000fe20007ffe1ff */
[----:B------:R-:W-:Y:S01]  /*15d0*/  IMAD.IADD R8, R111, 0x1, -R8 ;  /* 0x000000016f087824 */ /* 0x000fe200078e0a08 */
[----:B------:R-:W-:Y:S01]  /*15e0*/  @P0 LEA.HI.X R15, R22, c[0x0][0x224], R0, 0x1, P2 ;  /* 0x00008900160f0a11 */ /* 0x000fe200010f0c00 */
[----:B------:R-:W-:Y:S01]  /*15f0*/  IMAD.IADD R103, R155, 0x1, R103 ;  /* 0x000000019b677824 */ /* 0x000fe200078e0267 */
[----:B------:R-:W-:Y:S01]  /*1600*/  P2R R0, PR, RZ, 0x2 ;  /* 0x00000002ff007803 */ /* 0x000fe20000000000 */
[----:B------:R-:W-:Y:S01]  /*1610*/  @P0 IMAD.SHL.U32 R0, R10, 0x2, RZ ;  /* 0x000000020a000824 */ /* 0x000fe200078e00ff */
[----:B------:R-:W-:-:S02]  /*1620*/  @P0 LEA R26, P1, R99, R14, 0x1 ;  /* 0x0000000e631a0211 */ /* 0x000fc400078208ff */
[C---:B------:R-:W-:Y:S01]  /*1630*/  LOP3.LUT P6, RZ, R8.reuse, 0x4, RZ, 0xc0, !PT ;  /* 0x0000000408ff7812 */ /* 0x040fe200078cc0ff */
[----:B------:R-:W-:Y:S01]  /*1640*/  IMAD.SHL.U32 R8, R8, 0x40, RZ ;  /* 0x0000004008087824 */ /* 0x000fe200078e00ff */
[----:B------:R-:W-:Y:S01]  /*1650*/  @P0 LEA.HI.X R27, R99, R15, R94, 0x1, P1 ;  /* 0x0000000f631b0211 */ /* 0x000fe200008f0c5e */
[----:B------:R1:W-:Y:S03]  /*1660*/  @P0 LDGSTS.E.BYPASS.LTC128B.128 [R0+0x12100], [R14.64], !P5 ;  /* 0x121000000e000fae */ /* 0x0003e6000e901d46 */
[----:B------:R-:W-:Y:S01]  /*1670*/  LOP3.LUT R8, R8, 0x1c0, RZ, 0xc0, !PT ;  /* 0x000001c008087812 */ /* 0x000fe200078ec0ff */
[----:B------:R1:W-:Y:S04]  /*1680*/  @P0 LDGSTS.E.BYPASS.LTC128B.128 [R0+0x14100], [R14.64+0x80], !P4 ;  /* 0x141000800e000fae */ /* 0x0003e8000e101d46 */
[----:B------:R1:W-:Y:S01]  /*1690*/  @P0 LDGSTS.E.BYPASS.LTC128B.128 [R0+0x16100], [R14.64+0x100], !P3 ;  /* 0x161001000e000fae */ /* 0x0003e2000d901d46 */
[----:B--2---:R-:W-:-:S03]  /*16a0*/  IMAD.IADD R20, R84, 0x1, -R7 ;  /* 0x0000000154147824 */ /* 0x004fc600078e0a07 */
[----:B------:R2:W-:Y:S01]  /*16b0*/  @P0 LDGSTS.E.BYPASS.LTC128B.128 [R0+0x13100], [R26.64], !P5 ;  /* 0x131000001a000fae */ /* 0x0005e2000e901d46 */
[----:B------:R-:W-:Y:S01]  /*16c0*/  SHF.R.S32.HI R3, RZ, 0x1f, R111 ;  /* 0x0000001fff037819 */ /* 0x000fe2000001146f */
[C---:B------:R-:W-:Y:S02]  /*16d0*/  IMAD.SHL.U32 R22, R20.reuse, 0x8, RZ ;  /* 0x0000000814167824 */ /* 0x040fe400078e00ff */
[----:B------:R2:W-:Y:S01]  /*16e0*/  @P0 LDGSTS.E.BYPASS.LTC128B.128 [R0+0x15100], [R26.64+0x80], !P4 ;  /* 0x151000801a000fae */ /* 0x0005e2000e101d46 */
[----:B------:R-:W-:Y:S02]  /*16f0*/  IMAD.SHL.U32 R20, R20, 0x4, RZ ;  /* 0x0000000414147824 */ /* 0x000fe400078e00ff */
[C---:B------:R-:W-:Y:S01]  /*1700*/  IMAD R162, R3.reuse, c[0x0][0x290], RZ ;  /* 0x0000a40003a27a24 */ /* 0x040fe200078e02ff */
[----:B------:R2:W-:Y:S01]  /*1710*/  @P0 LDGSTS.E.BYPASS.LTC128B.128 [R0+0x17100], [R26.64+0x100], !P3 ;  /* 0x171001001a000fae */ /* 0x0005e2000d901d46 */
[----:B------:R-:W-:Y:S01]  /*1720*/  ISETP.GE.AND P0, PT, R22, c[0x0][0x27c], PT ;  /* 0x00009f0016007a0c */ /* 0x000fe20003f06270 */
[----:B------:R-:W-:Y:S01]  /*1730*/  IMAD R160, R3, c[0x0][0x280], RZ ;  /* 0x0000a00003a07a24 */ /* 0x000fe200078e02ff */
[C---:B------:R-:W-:Y:S01]  /*1740*/  IADD3 R19, R20.reuse, 0x20, RZ ;  /* 0x0000002014137810 */ /* 0x040fe20007ffe0ff */
[----:B------:R-:W0:Y:S01]  /*1750*/  LDGDEPBAR ;  /* 0x00000000000079af */ /* 0x000e220000000000 */
[----:B------:R-:W-:Y:S01]  /*1760*/  SEL R7, RZ, c[0x0][0x27c], !P0 ;  /* 0x00009f00ff077a07 */ /* 0x000fe20004000000 */
[C---:B------:R-:W-:Y:S01]  /*1770*/  IMAD R162, R111.reuse, c[0x0][0x294], R162 ;  /* 0x0000a5006fa27a24 */ /* 0x040fe200078e02a2 */
[C---:B------:R-:W-:Y:S01]  /*1780*/  IADD3 R17, R20.reuse, 0x40, RZ ;  /* 0x0000004014117810 */ /* 0x040fe20007ffe0ff */
[----:B------:R-:W-:Y:S01]  /*1790*/  IMAD.IADD R16, R20, 0x1, R19 ;  /* 0x0000000114107824 */ /* 0x000fe200078e0213 */
[----:B------:R-:W-:Y:S01]  /*17a0*/  SEL R13, R12, R9, !P0 ;  /* 0x000000090c0d7207 */ /* 0x000fe20004000000 */
[----:B------:R-:W-:Y:S01]  /*17b0*/  IMAD.IADD R7, R22, 0x1, R7 ;  /* 0x0000000116077824 */ /* 0x000fe200078e0207 */
[----:B------:R-:W-:Y:S01]  /*17c0*/  SHF.R.S32.HI R23, RZ, 0x1f, R22 ;  /* 0x0000001fff177819 */ /* 0x000fe20000011416 */
[----:B------:R-:W-:Y:S01]  /*17d0*/  IMAD R160, R111, c[0x0][0x284], R160 ;  /* 0x0000a1006fa07a24 */ /* 0x000fe200078e02a0 */
[----:B------:R-:W-:-:S02]  /*17e0*/  ISETP.GE.AND P1, PT, R16, c[0x0][0x27c], PT ;  /* 0x00009f0010007a0c */ /* 0x000fc40003f26270 */
[----:B------:R-:W-:Y:S01]  /*17f0*/  SHF.R.S32.HI R110, RZ, 0x1f, R7 ;  /* 0x0000001fff6e7819 */ /* 0x000fe20000011407 */
[----:B-1----:R-:W-:Y:S01]  /*1800*/  IMAD.IADD R15, R20, 0x1, R17 ;  /* 0x00000001140f7824 */ /* 0x002fe200078e0211 */
[----:B------:R-:W-:Y:S01]  /*1810*/  SEL R6, R12, R9, !P1 ;  /* 0x000000090c067207 */ /* 0x000fe20004800000 */
[C-C-:B------:R-:W-:Y:S01]  /*1820*/  IMAD.WIDE.U32 R166, R111.reuse, c[0x0][0x290], R22.reuse ;  /* 0x0000a4006fa67a25 */ /* 0x140fe200078e0016 */
[CC--:B------:R-:W-:Y:S02]  /*1830*/  LEA.HI R139, R110.reuse, R7.reuse, RZ, 0x3 ;  /* 0x000000076e8b7211 */ /* 0x0c0fe400078f18ff */
[----:B------:R-:W-:Y:S01]  /*1840*/  LEA.HI R110, R110, R7, RZ, 0x6 ;  /* 0x000000076e6e7211 */ /* 0x000fe200078f30ff */
[----:B------:R-:W-:Y:S01]  /*1850*/  IMAD.WIDE.U32 R164, R111, c[0x0][0x280], R22 ;  /* 0x0000a0006fa47a25 */ /* 0x000fe200078e0016 */
[----:B------:R-:W-:Y:S02]  /*1860*/  SEL R7, RZ, c[0x0][0x27c], !P1 ;  /* 0x00009f00ff077a07 */ /* 0x000fe40004800000 */
[----:B------:R-:W-:Y:S01]  /*1870*/  IADD3 R156, P1, R156, R111, RZ ;  /* 0x0000006f9c9c7210 */ /* 0x000fe20007f3e0ff */
[----:B------:R-:W-:Y:S01]  /*1880*/  IMAD.SHL.U32 R110, R110, 0x40, RZ ;  /* 0x000000406e6e7824 */ /* 0x000fe200078e00ff */
[----:B------:R-:W-:Y:S01]  /*1890*/  ISETP.GE.AND P0, PT, R15, c[0x0][0x27c], PT ;  /* 0x00009f000f007a0c */ /* 0x000fe20003f06270 */
[----:B------:R-:W-:Y:S01]  /*18a0*/  IMAD.IADD R7, R7, 0x1, R16 ;  /* 0x0000000107077824 */ /* 0x000fe200078e0210 */
[----:B------:R-:W-:Y:S01]  /*18b0*/  SHF.R.S32.HI R113, RZ, 0x1f, R6 ;  /* 0x0000001fff717819 */ /* 0x000fe20000011406 */
[----:B------:R-:W-:Y:S01]  /*18c0*/  IMAD.X R157, R2, 0x1, R3, P1 ;  /* 0x00000001029d7824 */ /* 0x000fe200008e0603 */
[----:B--2---:R-:W-:Y:S01]  /*18d0*/  SHF.R.S32.HI R0, RZ, 0x1f, R13 ;  /* 0x0000001fff007819 */ /* 0x004fe2000001140d */
[----:B------:R-:W-:Y:S01]  /*18e0*/  IMAD R2, R3, c[0x0][0x1e0], RZ ;  /* 0x0000780003027a24 */ /* 0x000fe200078e02ff */
[----:B------:R-:W-:Y:S01]  /*18f0*/  LEA.HI R113, R113, R6, RZ, 0x4 ;  /* 0x0000000671717211 */ /* 0x000fe200078f20ff */
[----:B------:R-:W-:Y:S01]  /*1900*/  IMAD.IADD R167, R167, 0x1, R162 ;  /* 0x00000001a7a77824 */ /* 0x000fe200078e02a2 */
[----:B------:R-:W-:Y:S01]  /*1910*/  SEL R9, R12, R9, !P0 ;  /* 0x000000090c097207 */ /* 0x000fe20004000000 */
[----:B------:R-:W-:Y:S01]  /*1920*/  IMAD R3, R111, c[0x0][0x1e4], R2 ;  /* 0x000079006f037a24 */ /* 0x000fe200078e0202 */
[----:B------:R-:W-:Y:S01]  /*1930*/  SEL R2, RZ, c[0x0][0x27c], !P0 ;  /* 0x00009f00ff027a07 */ /* 0x000fe20004000000 */
[----:B------:R-:W-:Y:S01]  /*1940*/  IMAD.IADD R165, R165, 0x1, R160 ;  /* 0x00000001a5a57824 */ /* 0x000fe200078e02a0 */
[----:B------:R-:W-:Y:S01]  /*1950*/  LEA.HI R0, R0, R13, RZ, 0x4 ;  /* 0x0000000d00007211 */ /* 0x000fe200078f20ff */
[----:B------:R-:W-:Y:S01]  /*1960*/  IMAD.IADD R106, R159, 0x1, R3 ;  /* 0x000000019f6a7824 */ /* 0x000fe200078e0203 */
[----:B------:R-:W-:Y:S01]  /*1970*/  SHF.R.S32.HI R6, RZ, 0x1f, R7 ;  /* 0x0000001fff067819 */ /* 0x000fe20000011407 */
[----:B------:R-:W-:Y:S01]  /*1980*/  IMAD.IADD R3, R2, 0x1, R15 ;  /* 0x0000000102037824 */ /* 0x000fe200078e020f */
[----:B------:R-:W-:Y:S01]  /*1990*/  SHF.R.S32.HI R112, RZ, 0x1f, R9 ;  /* 0x0000001fff707819 */ /* 0x000fe20000011409 */
[----:B------:R-:W-:Y:S01]  /*19a0*/  IMAD.WIDE.U32 R12, R197, c[0x0][0x210], R22 ;  /* 0x00008400c50c7a25 */ /* 0x000fe200078e0016 */
[----:B------:R-:W-:-:S02]  /*19b0*/  LEA.HI R138, R6, R7, RZ, 0x3 ;  /* 0x00000007068a7211 */ /* 0x000fc400078f18ff */
[----:B------:R-:W-:Y:S01]  /*19c0*/  SHF.R.S32.HI R108, RZ, 0x1f, R3 ;  /* 0x0000001fff6c7819 */ /* 0x000fe20000011403 */
[----:B------:R-:W-:Y:S01]  /*19d0*/  IMAD.IADD R25, R13, 0x1, R24 ;  /* 0x000000010d197824 */ /* 0x000fe200078e0218 */
[----:B------:R-:W-:Y:S01]  /*19e0*/  LEA.HI R6, R6, R7, RZ, 0x6 ;  /* 0x0000000706067211 */ /* 0x000fe200078f30ff */
[----:B------:R-:W-:Y:S01]  /*19f0*/  IMAD.MOV.U32 R24, RZ, RZ, R12 ;  /* 0x000000ffff187224 */ /* 0x000fe200078e000c */
[----:B------:R-:W-:Y:S01]  /*1a00*/  LEA.HI R2, R5, R84, RZ, 0x5 ;  /* 0x0000005405027211 */ /* 0x000fe200078f28ff */
[----:B-----5:R-:W-:Y:S01]  /*1a10*/  IMAD.WIDE.U32 R166, R85, c[0x0][0x290], R166 ;  /* 0x0000a40055a67a25 */ /* 0x020fe200078e00a6 */
[CC--:B------:R-:W-:Y:S02]  /*1a20*/  LEA.HI R137, R108.reuse, R3.reuse, RZ, 0x3 ;  /* 0x000000036c897211 */ /* 0x0c0fe400078f18ff */
[----:B------:R-:W-:Y:S01]  /*1a30*/  LEA.HI R108, R108, R3, RZ, 0x6 ;  /* 0x000000036c6c7211 */ /* 0x000fe200078f30ff */
[----:B------:R-:W-:Y:S01]  /*1a40*/  IMAD.SHL.U32 R2, R2, 0x10, RZ ;  /* 0x0000001002027824 */ /* 0x000fe200078e00ff */
[----:B------:R-:W-:Y:S01]  /*1a50*/  SHF.R.U32.HI R3, RZ, 0x3, R8 ;  /* 0x00000003ff037819 */ /* 0x000fe20000011608 */
[----:B------:R-:W-:Y:S01]  /*1a60*/  IMAD.SHL.U32 R6, R6, 0x40, RZ ;  /* 0x0000004006067824 */ /* 0x000fe200078e00ff */
[----:B------:R-:W-:Y:S01]  /*1a70*/  LOP3.LUT R12, R8, 0x38, R139, 0xf8, !PT ;  /* 0x00000038080c7812 */ /* 0x000fe200078ef88b */
[----:B------:R-:W-:Y:S01]  /*1a80*/  IMAD.SHL.U32 R108, R108, 0x40, RZ ;  /* 0x000000406c6c7824 */ /* 0x000fe200078e00ff */
[----:B------:R-:W-:Y:S01]  /*1a90*/  LEA.HI R112, R112, R9, RZ, 0x4 ;  /* 0x0000000970707211 */ /* 0x000fe200078f20ff */
[----:B------:R-:W-:Y:S01]  /*1aa0*/  IMAD.WIDE.U32 R168, R168, c[0x0][0x218], R24 ;  /* 0x00008600a8a87a25 */ /* 0x000fe200078e0018 */
[----:B------:R-:W-:-:S02]  /*1ab0*/  LOP3.LUT R7, R12, R3, RZ, 0x3c, !PT ;  /* 0x000000030c077212 */ /* 0x000fc400078e3cff */
[C---:B------:R-:W-:Y:S01]  /*1ac0*/  LOP3.LUT R14, R8.reuse, 0x38, R138, 0xf8, !PT ;  /* 0x00000038080e7812 */ /* 0x040fe200078ef88a */
[----:B------:R-:W-:Y:S01]  /*1ad0*/  IMAD.WIDE.U32 R164, R85, c[0x0][0x280], R164 ;  /* 0x0000a00055a47a25 */ /* 0x000fe200078e00a4 */
[----:B------:R-:W-:Y:S02]  /*1ae0*/  SHF.R.S32.HI R0, RZ, 0x4, R0 ;  /* 0x00000004ff007819 */ /* 0x000fe40000011400 */
[----:B------:R-:W-:Y:S01]  /*1af0*/  LOP3.LUT R12, R8, 0x38, R137, 0xf8, !PT ;  /* 0x00000038080c7812 */ /* 0x000fe200078ef889 */
[----:B------:R-:W-:Y:S01]  /*1b00*/  IMAD.IADD R121, R169, 0x1, R121 ;  /* 0x00000001a9797824 */ /* 0x000fe200078e0279 */
[----:B------:R-:W-:Y:S02]  /*1b10*/  SHF.R.S32.HI R113, RZ, 0x4, R113 ;  /* 0x00000004ff717819 */ /* 0x000fe40000011471 */
[----:B------:R-:W-:Y:S02]  /*1b20*/  SHF.R.S32.HI R112, RZ, 0x4, R112 ;  /* 0x00000004ff707819 */ /* 0x000fe40000011470 */
[----:B------:R-:W-:-:S02]  /*1b30*/  LOP3.LUT R2, R2, 0xfffffe00, RZ, 0xc0, !PT ;  /* 0xfffffe0002027812 */ /* 0x000fc400078ec0ff */
[----:B------:R-:W-:Y:S02]  /*1b40*/  LOP3.LUT R6, R6, 0xfffff000, RZ, 0xc0, !PT ;  /* 0xfffff00006067812 */ /* 0x000fe400078ec0ff */
[-C--:B------:R-:W-:Y:S02]  /*1b50*/  LOP3.LUT R109, R14, R3.reuse, RZ, 0x3c, !PT ;  /* 0x000000030e6d7212 */ /* 0x080fe400078e3cff */
[----:B------:R-:W-:Y:S02]  /*1b60*/  LOP3.LUT R108, R108, 0xfffff000, RZ, 0xc0, !PT ;  /* 0xfffff0006c6c7812 */ /* 0x000fe400078ec0ff */
        /* <DEDUP_REMOVED lines=34> */
[----:B------:R-:W-:Y:S02]  /*1d90*/  SHF.R.S32.HI R21, RZ, 0x1f, R20 ;  /* 0x0000001fff157819 */ /* 0x000fe40000011414 */
[--C-:B------:R-:W-:Y:S02]  /*1da0*/  IADD3 R110, R7, R110, R2.reuse ;  /* 0x0000006e076e7210 */ /* 0x100fe40007ffe002 */
[----:B------:R-:W-:Y:S01]  /*1db0*/  IADD3 R115, R115, R6, R2 ;  /* 0x0000000673737210 */ /* 0x000fe20007ffe002 */
[----:B------:R-:W-:Y:S01]  /*1dc0*/  IMAD.WIDE.U32 R28, R111, c[0x0][0x290], R20 ;  /* 0x0000a4006f1c7a25 */ /* 0x000fe200078e0014 */
[--C-:B------:R-:W-:Y:S02]  /*1dd0*/  IADD3 R114, R5, R114, R2.reuse ;  /* 0x0000007205727210 */ /* 0x100fe40007ffe002 */
[----:B------:R-:W-:Y:S01]  /*1de0*/  IADD3 R136, R3, R136, R2 ;  /* 0x0000008803887210 */ /* 0x000fe20007ffe002 */
[----:B------:R-:W-:Y:S01]  /*1df0*/  IMAD.WIDE.U32 R26, R111, c[0x0][0x280], R20 ;  /* 0x0000a0006f1a7a25 */ /* 0x000fe200078e0014 */
[----:B------:R-:W-:-:S02]  /*1e00*/  SHF.R.S32.HI R2, RZ, 0x1f, R85 ;  /* 0x0000001fff027819 */ /* 0x000fc40000011455 */
[----:B------:R-:W-:Y:S01]  /*1e10*/  IADD3 R101, P1, P0, R154, R158, R22 ;  /* 0x0000009e9a657210 */ /* 0x000fe2000783e016 */
[----:B------:R-:W-:Y:S01]  /*1e20*/  IMAD.IADD R163, R162, 0x1, R29 ;  /* 0x00000001a2a37824 */ /* 0x000fe200078e021d */
[----:B------:R-:W-:Y:S01]  /*1e30*/  LOP3.LUT R139, R139, 0xfffffff8, RZ, 0xc0, !PT ;  /* 0xfffffff88b8b7812 */ /* 0x000fe200078ec0ff */
[----:B------:R-:W-:Y:S01]  /*1e40*/  IMAD.IADD R161, R160, 0x1, R27 ;  /* 0x00000001a0a17824 */ /* 0x000fe200078e021b */
[----:B------:R-:W-:Y:S01]  /*1e50*/  IADD3.X R100, R103, R106, R23, P1, P0 ;  /* 0x0000006a67647210 */ /* 0x000fe20000fe0417 */
[----:B------:R-:W-:Y:S01]  /*1e60*/  IMAD R4, R2, c[0x0][0x290], RZ ;  /* 0x0000a40002047a24 */ /* 0x000fe200078e02ff */
[----:B------:R-:W-:Y:S01]  /*1e70*/  ISETP.NE.AND P0, PT, RZ, UR4, PT ;  /* 0x00000004ff007c0c */ /* 0x000fe2000bf05270 */
[----:B------:R-:W-:Y:S01]  /*1e80*/  IMAD.MOV.U32 R162, RZ, RZ, R28 ;  /* 0x000000ffffa27224 */ /* 0x000fe200078e001c */
[----:B------:R-:W-:Y:S01]  /*1e90*/  LOP3.LUT R138, R138, 0xfffffff8, RZ, 0xc0, !PT ;  /* 0xfffffff88a8a7812 */ /* 0x000fe200078ec0ff */
[----:B------:R-:W-:Y:S01]  /*1ea0*/  IMAD.MOV.U32 R160, RZ, RZ, R26 ;  /* 0x000000ffffa07224 */ /* 0x000fe200078e001a */
[----:B------:R-:W-:Y:S01]  /*1eb0*/  LOP3.LUT R137, R137, 0xfffffff8, RZ, 0xc0, !PT ;  /* 0xfffffff889897812 */ /* 0x000fe200078ec0ff */
[----:B------:R-:W-:Y:S01]  /*1ec0*/  IMAD R2, R2, c[0x0][0x280], RZ ;  /* 0x0000a00002027a24 */ /* 0x000fe200078e02ff */
[-C--:B------:R-:W-:Y:S01]  /*1ed0*/  SHF.L.U64.HI R123, R12, R131.reuse, c[0x0][0x294] ;  /* 0x0000a5000c7b7619 */ /* 0x080fe20000010283 */
[----:B------:R-:W-:Y:S01]  /*1ee0*/  IMAD.MOV.U32 R6, RZ, RZ, c[0x0][0x1e0] ;  /* 0x00007800ff067624 */ /* 0x000fe200078e00ff */
[-C--:B------:R-:W-:Y:S01]  /*1ef0*/  SHF.L.U64.HI R127, R8, R131.reuse, c[0x0][0x284] ;  /* 0x0000a100087f7619 */ /* 0x080fe20000010283 */
[C---:B------:R-:W-:Y:S01]  /*1f00*/  IMAD R117, R85.reuse, c[0x0][0x294], R4 ;  /* 0x0000a50055757a24 */ /* 0x040fe200078e0204 */
[----:B------:R-:W-:Y:S01]  /*1f10*/  P2R R143, PR, RZ, 0x1 ;  /* 0x00000001ff8f7803 */ /* 0x000fe20000000000 */
[C---:B------:R-:W-:Y:S01]  /*1f20*/  IMAD R3, R85.reuse, c[0x0][0x284], R2 ;  /* 0x0000a10055037a24 */ /* 0x040fe200078e0202 */
[----:B------:R-:W-:Y:S01]  /*1f30*/  SHF.L.U64.HI R131, R6, R131, c[0x0][0x1e4] ;  /* 0x0000790006837619 */ /* 0x000fe20000010283 */
[----:B------:R-:W-:Y:S01]  /*1f40*/  IMAD.WIDE.U32 R162, R85, c[0x0][0x290], R162 ;  /* 0x0000a40055a27a25 */ /* 0x000fe200078e00a2 */
[----:B------:R-:W-:-:S02]  /*1f50*/  IADD3 R142, R22, 0x60, RZ ;  /* 0x00000060168e7810 */ /* 0x000fc40007ffe0ff */
[C---:B------:R-:W-:Y:S01]  /*1f60*/  IADD3 R141, R22.reuse, 0x80, RZ ;  /* 0x00000080168d7810 */ /* 0x040fe20007ffe0ff */
[----:B------:R-:W-:Y:S01]  /*1f70*/  IMAD.WIDE.U32 R160, R85, c[0x0][0x280], R160 ;  /* 0x0000a00055a07a25 */ /* 0x000fe200078e00a0 */
[----:B------:R-:W-:Y:S02]  /*1f80*/  IADD3 R140, R22, 0xa0, RZ ;  /* 0x000000a0168c7810 */ /* 0x000fe40007ffe0ff */
[C---:B------:R-:W-:Y:S01]  /*1f90*/  IADD3 R14, R20.reuse, 0x30, RZ ;  /* 0x00000030140e7810 */ /* 0x040fe20007ffe0ff */
[----:B------:R-:W-:Y:S01]  /*1fa0*/  IMAD.IADD R119, R167, 0x1, R117 ;  /* 0x00000001a7777824 */ /* 0x000fe200078e0275 */
[----:B------:R-:W-:Y:S01]  /*1fb0*/  IADD3 R13, R20, 0x50, RZ ;  /* 0x00000050140d7810 */ /* 0x000fe20007ffe0ff */
[----:B------:R-:W-:Y:S01]  /*1fc0*/  IMAD.SHL.U32 R135, R6, 0x40, RZ ;  /* 0x0000004006877824 */ /* 0x000fe200078e00ff */
[----:B------:R-:W-:Y:S01]  /*1fd0*/  IADD3 R12, R20, 0x10, RZ ;  /* 0x00000010140c7810 */ /* 0x000fe20007ffe0ff */
[----:B------:R-:W-:Y:S01]  /*1fe0*/  IMAD.IADD R117, R117, 0x1, R163 ;  /* 0x0000000175757824 */ /* 0x000fe200078e02a3 */
[----:B------:R-:W-:Y:S01]  /*1ff0*/  SHF.R.S32.HI R134, RZ, 0x1f, R139 ;  /* 0x0000001fff867819 */ /* 0x000fe2000001148b */
[----:B------:R-:W-:Y:S01]  /*2000*/  IMAD.IADD R118, R165, 0x1, R3 ;  /* 0x00000001a5767824 */ /* 0x000fe200078e0203 */
[----:B------:R-:W-:Y:S01]  /*2010*/  SHF.R.S32.HI R126, RZ, 0x1f, R107 ;  /* 0x0000001fff7e7819 */ /* 0x000fe2000001146b */
[----:B------:R-:W-:Y:S01]  /*2020*/  IMAD.IADD R116, R3, 0x1, R161 ;  /* 0x0000000103747824 */ /* 0x000fe200078e02a1 */
[----:B------:R-:W-:-:S02]  /*2030*/  SHF.R.S32.HI R130, RZ, 0x1f, R138 ;  /* 0x0000001fff827819 */ /* 0x000fc4000001148a */
[----:B------:R-:W-:Y:S02]  /*2040*/  SHF.R.S32.HI R128, RZ, 0x1f, R137 ;  /* 0x0000001fff807819 */ /* 0x000fe40000011489 */
[----:B------:R-:W-:Y:S02]  /*2050*/  SHF.R.S32.HI R124, RZ, 0x1f, R113 ;  /* 0x0000001fff7c7819 */ /* 0x000fe40000011471 */
[----:B------:R-:W-:Y:S02]  /*2060*/  SHF.R.S32.HI R122, RZ, 0x1f, R112 ;  /* 0x0000001fff7a7819 */ /* 0x000fe40000011470 */
.L_x_2249:
        /* <DEDUP_REMOVED lines=90> */
.L_x_2229:
[----:B------:R-:W-:Y:S05]  /*2610*/  BSYNC B0 ;  /* 0x0000000000007941 */ /* 0x000fea0003800000 */
.L_x_2228:
        /* <DEDUP_REMOVED lines=89> */
.L_x_2232:
[----:B------:R-:W-:Y:S05]  /*2bb0*/  BSYNC B0 ;  /* 0x0000000000007941 */ /* 0x000fea0003800000 */
.L_x_2231:
        /* <DEDUP_REMOVED lines=56> */
.L_x_2234:
[----:B------:R-:W-:Y:S05]  /*2f40*/  BSYNC B0 ;  /* 0x0000000000007941 */ /* 0x000fea0003800000 */
.L_x_2233:
        /* <DEDUP_REMOVED lines=56> */
.L_x_2236:
[----:B------:R-:W-:Y:S05]  /*32d0*/  BSYNC B0 ;  /* 0x0000000000007941 */ /* 0x000fea0003800000 */
.L_x_2235:
        /* <DEDUP_REMOVED lines=56> */
.L_x_2238:
[----:B------:R-:W-:Y:S05]  /*3660*/  BSYNC B0 ;  /* 0x0000000000007941 */ /* 0x000fea0003800000 */
.L_x_2237:
        /* <DEDUP_REMOVED lines=56> */
.L_x_2240:
[----:B------:R-:W-:Y:S05]  /*39f0*/  BSYNC B0 ;  /* 0x0000000000007941 */ /* 0x000fea0003800000 */
.L_x_2239:
        /* <DEDUP_REMOVED lines=56> */
.L_x_2227:
        /* <DEDUP_REMOVED lines=47> */
.L_x_2242:
[----:B------:R-:W-:Y:S05]  /*4070*/  BSYNC B0 ;  /* 0x0000000000007941 */ /* 0x000fea0003800000 */
.L_x_2241:
        /* <DEDUP_REMOVED lines=153> */
.L_x_2244:
[----:B------:R-:W-:Y:S05]  /*4a10*/  BSYNC B0 ;  /* 0x0000000000007941 */ /* 0x000fea0003800000 */
.L_x_2243:
        /* <DEDUP_REMOVED lines=118> */
.L_x_2246:
[----:B------:R-:W-:Y:S05]  /*5180*/  BSYNC B0 ;  /* 0x0000000000007941 */ /* 0x000fea0003800000 */
.L_x_2245:
        /* <DEDUP_REMOVED lines=120> */
.L_x_2226:
        /* <DEDUP_REMOVED lines=29> */
.L_x_2230:
[----:B------:R-:W-:Y:S05]  /*5ae0*/  BSYNC B1 ;  /* 0x0000000000017941 */ /* 0x000fea0003800000 */
.L_x_2225:
        /* <DEDUP_REMOVED lines=66> */
.L_x_2248:
[----:B-1----:R-:W-:Y:S05]  /*5f10*/  BSYNC B0 ;  /* 0x0000000000007941 */ /* 0x002fea0003800000 */
.L_x_2247:
        /* <DEDUP_REMOVED lines=33> */
.L_x_2224:
        /* <DEDUP_REMOVED lines=21> */
.L_x_2251:
[----:B------:R-:W-:-:S04]  /*6280*/  MOV R2, 0x1 ;  /* 0x0000000100027802 */ /* 0x000fc80000000f00 */
[----:B------:R-:W-:-:S13]  /*6290*/  ISETP.NE.AND P0, PT, R2, c[0x0][0x32c], PT ;  /* 0x0000cb0002007a0c */ /* 0x000fda0003f05270 */
[----:B------:R-:W-:-:S05]  /*62a0*/  @P0 IMAD.HI.U32 R2, R3, c[0x0][0x330], RZ ;  /* 0x0000cc0003020a27 */ /* 0x000fca00078e00ff */
[----:B------:R-:W-:Y:S02]  /*62b0*/  @P0 SHF.R.U32.HI R3, RZ, c[0x0][0x334], R2 ;  /* 0x0000cd00ff030a19 */ /* 0x000fe40000011602 */
.L_x_2252:
[----:B------:R-:W-:-:S05]  /*62c0*/  MOV R2, c[0x0][0x32c] ;  /* 0x0000cb0000027a02 */ /* 0x000fca0000000f00 */
[----:B------:R-:W-:-:S05]  /*62d0*/  IMAD R2, R3, R2, c[0x0][0x32c] ;  /* 0x0000cb0003027624 */ /* 0x000fca00078e0202 */
[----:B------:R-:W-:-:S04]  /*62e0*/  IMNMX R5, R5, R2, PT ;  /* 0x0000000205057217 */ /* 0x000fc80003800200 */
.L_x_2250:
        /* <DEDUP_REMOVED lines=20> */
.L_x_2254:
[----:B------:R-:W-:-:S04]  /*6430*/  MOV R2, c[0x0][0x32c] ;  /* 0x0000cb0000027a02 */ /* 0x000fc80000000f00 */
[----:B------:R-:W-:-:S13]  /*6440*/  ISETP.NE.AND P0, PT, R2, 0x1, PT ;  /* 0x000000010200780c */ /* 0x000fda0003f05270 */
[----:B------:R-:W-:-:S05]  /*6450*/  @P0 IMAD.HI.U32 R2, R3, c[0x0][0x330], RZ ;  /* 0x0000cc0003020a27 */ /* 0x000fca00078e00ff */
[----:B------:R-:W-:-:S05]  /*6460*/  @P0 SHF.R.U32.HI R3, RZ, c[0x0][0x334], R2 ;  /* 0x0000cd00ff030a19 */ /* 0x000fca0000011602 */
.L_x_2255:
[----:B------:R-:W-:-:S05]  /*6470*/  IMAD R3, R3, c[0x0][0x32c], RZ ;  /* 0x0000cb0003037a24 */ /* 0x000fca00078e02ff */
[----:B------:R-:W-:-:S04]  /*6480*/  IMNMX R198, R198, R3, !PT ;  /* 0x00000003c6c67217 */ /* 0x000fc80007800200 */
.L_x_2253:
        /* <DEDUP_REMOVED lines=62> */
[----:B------:R-:W2:Y:S01]  /*6870*/  @P2 LDG.E R12, [R12.64] ;  /* 0x000000060c0c2981 */ /* 0x000ea2000c1e1900 */
[----:B------:R-:W-:Y:S01]  /*6880*/  SHF.R.S32.HI R83, RZ, 0x1f, R84 ;  /* 0x0000001fff537819 */ /* 0x000fe20000011454 */
[----:B------:R-:W-:Y:S01]  /*6890*/  IMAD.WIDE.U32 R6, R87, c[0x0][0x178], RZ ;  /* 0x00005e0057067a25 */ /* 0x000fe200078e00ff */
[----:B------:R-:W-:Y:S01]  /*68a0*/  SHF.R.S32.HI R2, RZ, 0x1f, R87 ;  /* 0x0000001fff027819 */ /* 0x000fe20000011457 */
[----:B------:R-:W-:Y:S01]  /*68b0*/  BSSY B0, `(.L_x_2257) ;  /* 0x000009f000007945 */ /* 0x000fe20003800000 */
[-C--:B------:R-:W-:Y:S02]  /*68c0*/  LEA.HI R5, R83, R84.reuse, RZ, 0x3 ;  /* 0x0000005453057211 */ /* 0x080fe400078f18ff */
[----:B------:R-:W-:Y:S01]  /*68d0*/  ISETP.NE.U32.AND P0, PT, RZ, c[0x0][0x348], PT ;  /* 0x0000d200ff007a0c */ /* 0x000fe20003f05070 */
[----:B------:R-:W-:Y:S01]  /*68e0*/  IMAD R2, R2, c[0x0][0x178], RZ ;  /* 0x00005e0002027a24 */ /* 0x000fe200078e02ff */
[----:B------:R-:W-:Y:S02]  /*68f0*/  LOP3.LUT R135, R5, 0xfffffff8, RZ, 0xc0, !PT ;  /* 0xfffffff805877812 */ /* 0x000fe400078ec0ff */
[----:B------:R-:W-:Y:S01]  /*6900*/  SHF.R.S32.HI R14, RZ, 0x3, R5 ;  /* 0x00000003ff0e7819 */ /* 0x000fe20000011405 */
[----:B------:R-:W-:Y:S01]  /*6910*/  IMAD R3, R87, c[0x0][0x17c], R2 ;  /* 0x00005f0057037a24 */ /* 0x000fe200078e0202 */
[----:B------:R-:W-:Y:S01]  /*6920*/  SHF.R.S32.HI R11, RZ, 0x1f, R196 ;  /* 0x0000001fff0b7819 */ /* 0x000fe200000114c4 */
[----:B------:R-:W-:Y:S01]  /*6930*/  IMAD.IADD R135, R84, 0x1, -R135 ;  /* 0x0000000154877824 */ /* 0x000fe200078e0a87 */
[----:B------:R-:W-:Y:S01]  /*6940*/  ISETP.NE.AND.EX P0, PT, RZ, c[0x0][0x34c], PT, P0 ;  /* 0x0000d300ff007a0c */ /* 0x000fe20003f05300 */
[----:B------:R-:W-:Y:S01]  /*6950*/  IMAD R2, R86, c[0x0][0x1b8], RZ ;  /* 0x00006e0056027a24 */ /* 0x000fe200078e02ff */
[----:B------:R-:W-:Y:S01]  /*6960*/  LOP3.LUT R88, R88, 0xffffffef, RZ, 0xc0, !PT ;  /* 0xffffffef58587812 */ /* 0x000fe200078ec0ff */
[----:B------:R-:W-:Y:S01]  /*6970*/  IMAD R4, R135, 0x20, R14 ;  /* 0x0000002087047824 */ /* 0x000fe200078e020e */
[----:B------:R-:W-:Y:S01]  /*6980*/  SEL R9, R11, RZ, !P0 ;  /* 0x000000ff0b097207 */ /* 0x000fe20004000000 */
[----:B------:R-:W-:Y:S01]  /*6990*/  IMAD.IADD R7, R7, 0x1, R3 ;  /* 0x0000000107077824 */ /* 0x000fe200078e0203 */
[----:B------:R-:W-:Y:S01]  /*69a0*/  SEL R16, R196, RZ, !P0 ;  /* 0x000000ffc4107207 */ /* 0x000fe20004000000 */
[----:B------:R-:W-:Y:S01]  /*69b0*/  IMAD.IADD R4, R133, 0x1, R4 ;  /* 0x0000000185047824 */ /* 0x000fe200078e0204 */
[----:B------:R-:W-:Y:S01]  /*69c0*/  LOP3.LUT P0, RZ, R135, 0x2, RZ, 0xc0, !PT ;  /* 0x0000000287ff7812 */ /* 0x000fe2000780c0ff */
[----:B------:R-:W-:Y:S01]  /*69d0*/  IMAD R3, R197, c[0x0][0x1bc], R2 ;  /* 0x00006f00c5037a24 */ /* 0x000fe200078e0202 */
[CC--:B------:R-:W-:Y:S01]  /*69e0*/  LEA.HI R10, R83.reuse, R84.reuse, RZ, 0x6 ;  /* 0x00000054530a7211 */ /* 0x0c0fe200078f30ff */
[----:B------:R-:W-:Y:S01]  /*69f0*/  @P1 IMAD.HI.U32 R2, R4, c[0x0][0x2c8], RZ ;  /* 0x0000b20004021a27 */ /* 0x000fe200078e00ff */
[----:B------:R-:W-:-:S03]  /*6a00*/  LEA.HI R80, R83, R84, RZ, 0x5 ;  /* 0x0000005453507211 */ /* 0x000fc600078f28ff */
[----:B------:R-:W-:Y:S01]  /*6a10*/  IMAD.WIDE.U32 R6, R197, c[0x0][0x1b8], R6 ;  /* 0x00006e00c5067a25 */ /* 0x000fe200078e0006 */
[----:B------:R-:W-:-:S03]  /*6a20*/  SHF.R.S32.HI R87, RZ, 0x5, R80 ;  /* 0x00000005ff577819 */ /* 0x000fc60000011450 */
[----:B------:R-:W-:Y:S01]  /*6a30*/  IMAD.MOV.U32 R20, RZ, RZ, R4 ;  /* 0x000000ffff147224 */ /* 0x000fe200078e0004 */
[----:B------:R-:W-:Y:S01]  /*6a40*/  @P1 SHF.R.U32.HI R20, RZ, c[0x0][0x2cc], R2 ;  /* 0x0000b300ff141a19 */ /* 0x000fe20000011602 */
[----:B------:R-:W-:Y:S01]  /*6a50*/  IMAD R9, R9, c[0x0][0x1c0], RZ ;  /* 0x0000700009097a24 */ /* 0x000fe200078e02ff */
[----:B------:R-:W-:Y:S01]  /*6a60*/  @P0 LOP3.LUT R88, R88, 0x10, RZ, 0xfc, !PT ;  /* 0x0000001058580812 */ /* 0x000fe200078efcff */
[----:B------:R-:W-:Y:S01]  /*6a70*/  IMAD.IADD R7, R7, 0x1, R3 ;  /* 0x0000000107077824 */ /* 0x000fe200078e0203 */
[----:B------:R-:W-:Y:S01]  /*6a80*/  LEA.HI R3, R83, R84, RZ, 0x4 ;  /* 0x0000005453037211 */ /* 0x000fe200078f20ff */
[----:B------:R-:W-:Y:S01]  /*6a90*/  IMAD R9, R16, c[0x0][0x1c4], R9 ;  /* 0x0000710010097a24 */ /* 0x000fe200078e0209 */
[----:B------:R-:W-:Y:S01]  /*6aa0*/  IADD3 R23, P0, R14, R0, RZ ;  /* 0x000000000e177210 */ /* 0x000fe20007f1e0ff */
[----:B------:R-:W-:Y:S01]  /*6ab0*/  IMAD.WIDE.U32 R16, R16, c[0x0][0x1c0], R6 ;  /* 0x0000700010107a25 */ /* 0x000fe200078e0006 */
[----:B------:R-:W-:Y:S02]  /*6ac0*/  SHF.R.S32.HI R8, RZ, 0x4, R3 ;  /* 0x00000004ff087819 */ /* 0x000fe40000011403 */
[----:B------:R-:W-:Y:S01]  /*6ad0*/  LOP3.LUT P1, RZ, R135, 0x4, RZ, 0xc0, !PT ;  /* 0x0000000487ff7812 */ /* 0x000fe2000782c0ff */
[----:B------:R-:W-:Y:S01]  /*6ae0*/  IMAD.MOV R7, RZ, RZ, -R20 ;  /* 0x000000ffff077224 */ /* 0x000fe200078e0a14 */
[C---:B------:R-:W-:Y:S01]  /*6af0*/  LEA.HI R2, R3.reuse, R8, RZ, 0x1 ;  /* 0x0000000803027211 */ /* 0x040fe200078f08ff */
[----:B------:R-:W-:Y:S01]  /*6b00*/  IMAD.SHL.U32 R205, R14, 0x40, RZ ;  /* 0x000000400ecd7824 */ /* 0x000fe200078e00ff */
[----:B------:R-:W-:Y:S01]  /*6b10*/  LOP3.LUT R3, R3, 0xfffffff0, RZ, 0xc0, !PT ;  /* 0xfffffff003037812 */ /* 0x000fe200078ec0ff */
[----:B------:R-:W-:Y:S01]  /*6b20*/  IMAD R26, R7, c[0x0][0x2c4], R4 ;  /* 0x0000b100071a7a24 */ /* 0x000fe200078e0204 */
[----:B------:R-:W-:Y:S01]  /*6b30*/  SHF.R.S32.HI R7, RZ, 0x1f, R20 ;  /* 0x0000001fff077819 */ /* 0x000fe20000011414 */
[----:B------:R-:W-:Y:S01]  /*6b40*/  IMAD.SHL.U32 R18, R135, 0x8, RZ ;  /* 0x0000000887127824 */ /* 0x000fe200078e00ff */
[----:B------:R-:W-:Y:S01]  /*6b50*/  LOP3.LUT R205, R205, 0x1c0, RZ, 0xc0, !PT ;  /* 0x000001c0cdcd7812 */ /* 0x000fe200078ec0ff */
[----:B------:R-:W-:Y:S01]  /*6b60*/  IMAD.IADD R17, R17, 0x1, R9 ;  /* 0x0000000111117824 */ /* 0x000fe200078e0209 */
[----:B------:R-:W-:Y:S01]  /*6b70*/  SHF.R.S32.HI R9, RZ, 0x1f, R0 ;  /* 0x0000001fff097819 */ /* 0x000fe20000011400 */
[----:B------:R-:W-:Y:S01]  /*6b80*/  IMAD R7, R7, c[0x0][0x1b0], RZ ;  /* 0x00006c0007077a24 */ /* 0x000fe200078e02ff */
[----:B------:R-:W-:Y:S01]  /*6b90*/  LOP3.LUT R6, R205, 0x38, R18, 0xf8, !PT ;  /* 0x00000038cd067812 */ /* 0x000fe200078ef812 */
[----:B------:R-:W-:Y:S01]  /*6ba0*/  IMAD.IADD R3, R84, 0x1, -R3 ;  /* 0x0000000154037824 */ /* 0x000fe200078e0a03 */
[----:B------:R-:W-:Y:S01]  /*6bb0*/  SHF.R.U32.HI R205, RZ, 0x3, R205 ;  /* 0x00000003ffcd7819 */ /* 0x000fe200000116cd */
[----:B------:R-:W-:Y:S01]  /*6bc0*/  IMAD R7, R20, c[0x0][0x1b4], R7 ;  /* 0x00006d0014077a24 */ /* 0x000fe200078e0207 */
[----:B------:R-:W-:Y:S01]  /*6bd0*/  LOP3.LUT R2, R2, 0xfffffffe, RZ, 0xc0, !PT ;  /* 0xfffffffe02027812 */ /* 0x000fe200078ec0ff */
[----:B------:R-:W-:Y:S01]  /*6be0*/  IMAD.WIDE.U32 R20, R20, c[0x0][0x1b0], R16 ;  /* 0x00006c0014147a25 */ /* 0x000fe200078e0010 */
[----:B------:R-:W-:-:S02]  /*6bf0*/  LOP3.LUT R205, R6, R205, RZ, 0x3c, !PT ;  /* 0x000000cd06cd7212 */ /* 0x000fc400078e3cff */
[----:B------:R-:W-:Y:S01]  /*6c00*/  LEA.HI.X.SX32 R16, R14, R9, 0x1, P0 ;  /* 0x000000090e107211 */ /* 0x000fe200000f0eff */
[----:B------:R-:W-:Y:S01]  /*6c10*/  IMAD.IADD R21, R21, 0x1, R7 ;  /* 0x0000000115157824 */ /* 0x000fe200078e0207 */
[----:B------:R-:W-:Y:S01]  /*6c20*/  SHF.L.U32 R6, R135, 0x6, RZ ;  /* 0x0000000687067819 */ /* 0x000fe200000006ff */
[----:B------:R-:W-:Y:S01]  /*6c30*/  IMAD.IADD R2, R8, 0x1, -R2 ;  /* 0x0000000108027824 */ /* 0x000fe200078e0a02 */
[----:B------:R-:W-:Y:S01]  /*6c40*/  SHF.R.S32.HI R9, RZ, 0x1f, R26 ;  /* 0x0000001fff097819 */ /* 0x000fe2000001141a */
[----:B------:R-:W-:Y:S01]  /*6c50*/  IMAD.SHL.U32 R10, R10, 0x8, RZ ;  /* 0x000000080a0a7824 */ /* 0x000fe200078e00ff */
[----:B------:R-:W-:Y:S02]  /*6c60*/  LOP3.LUT R6, R6, 0x1c0, RZ, 0xc0, !PT ;  /* 0x000001c006067812 */ /* 0x000fe400078ec0ff */
[----:B------:R-:W-:Y:S01]  /*6c70*/  IADD3 R4, R18, 0x80, RZ ;  /* 0x0000008012047810 */ /* 0x000fe20007ffe0ff */
[----:B------:R-:W-:Y:S01]  /*6c80*/  IMAD R9, R9, c[0x0][0x1a8], RZ ;  /* 0x00006a0009097a24 */ /* 0x000fe200078e02ff */
[----:B------:R-:W-:-:S02]  /*6c90*/  LOP3.LUT R0, R6, 0x8, R5, 0xf8, !PT ;  /* 0x0000000806007812 */ /* 0x000fc400078ef805 */
[----:B------:R-:W-:Y:S01]  /*6ca0*/  SHF.R.U32.HI R5, RZ, 0x3, R6 ;  /* 0x00000003ff057819 */ /* 0x000fe20000011606 */
[----:B------:R-:W-:Y:S01]  /*6cb0*/  IMAD R9, R26, c[0x0][0x1ac], R9 ;  /* 0x00006b001a097a24 */ /* 0x000fe200078e0209 */
[----:B------:R-:W-:Y:S01]  /*6cc0*/  ISETP.GE.AND P0, PT, R4, c[0x0][0x198], PT ;  /* 0x0000660004007a0c */ /* 0x000fe20003f06270 */
[----:B------:R-:W-:Y:S01]  /*6cd0*/  IMAD.WIDE.U32 R26, R26, c[0x0][0x1a8], R20 ;  /* 0x00006a001a1a7a25 */ /* 0x000fe200078e0014 */
[----:B------:R-:W-:Y:S02]  /*6ce0*/  SHF.R.S32.HI R8, RZ, 0x1f, R3 ;  /* 0x0000001fff087819 */ /* 0x000fe40000011403 */
[----:B------:R-:W-:Y:S01]  /*6cf0*/  LOP3.LUT R5, R0, R5, RZ, 0x3c, !PT ;  /* 0x0000000500057212 */ /* 0x000fe200078e3cff */
[----:B------:R-:W-:Y:S01]  /*6d00*/  IMAD.IADD R0, R27, 0x1, R9 ;  /* 0x000000011b007824 */ /* 0x000fe200078e0209 */
[----:B------:R-:W-:Y:S01]  /*6d10*/  P2R R7, PR, RZ, 0x1 ;  /* 0x00000001ff077803 */ /* 0x000fe20000000000 */
[----:B------:R-:W-:Y:S01]  /*6d20*/  IMAD R20, R16, c[0x0][0x1e0], RZ ;  /* 0x0000780010147a24 */ /* 0x000fe200078e02ff */
[----:B------:R-:W-:Y:S01]  /*6d30*/  LEA R6, P0, R26, c[0x0][0x160], 0x1 ;  /* 0x000058001a067a11 */ /* 0x000fe200078008ff */
[----:B------:R-:W-:Y:S01]  /*6d40*/  IMAD R16, R16, c[0x0][0x208], RZ ;  /* 0x0000820010107a24 */ /* 0x000fe200078e02ff */
[----:B------:R-:W-:Y:S01]  /*6d50*/  LEA.HI R8, R8, R3, RZ, 0x3 ;  /* 0x0000000308087211 */ /* 0x000fe200078f18ff */
[C---:B------:R-:W-:Y:S01]  /*6d60*/  IMAD R20, R23.reuse, c[0x0][0x1e4], R20 ;  /* 0x0000790017147a24 */ /* 0x040fe200078e0214 */
[----:B------:R-:W-:Y:S01]  /*6d70*/  ISETP.GE.AND P6, PT, R4, c[0x0][0x1d4], PT ;  /* 0x0000750004007a0c */ /* 0x000fe20003fc6270 */
[----:B------:R-:W-:Y:S01]  /*6d80*/  IMAD R16, R23, c[0x0][0x20c], R16 ;  /* 0x0000830017107a24 */ /* 0x000fe200078e0210 */
[----:B------:R-:W-:Y:S01]  /*6d90*/  LEA.HI.X R0, R26, c[0x0][0x164], R0, 0x1, P0 ;  /* 0x000059001a007a11 */ /* 0x000fe200000f0c00 */
[C---:B------:R-:W-:Y:S01]  /*6da0*/  IMAD R5, R2.reuse, 0x200, R5 ;  /* 0x0000020002057824 */ /* 0x040fe200078e0205 */
[----:B------:R-:W-:Y:S01]  /*6db0*/  ISETP.NE.U32.AND P0, PT, RZ, c[0x0][0x350], PT ;  /* 0x0000d400ff007a0c */ /* 0x000fe20003f05070 */
[----:B------:R-:W-:Y:S01]  /*6dc0*/  IMAD.SHL.U32 R2, R2, 0x8, RZ ;  /* 0x0000000802027824 */ /* 0x000fe200078e00ff */
[----:B------:R-:W-:-:S02]  /*6dd0*/  LOP3.LUT R4, R8, 0xfffffff8, RZ, 0xc0, !PT ;  /* 0xfffffff808047812 */ /* 0x000fc400078ec0ff */
[--C-:B------:R-:W-:Y:S02]  /*6de0*/  SHF.R.S32.HI R19, RZ, 0x1f, R18.reuse ;  /* 0x0000001fff137819 */ /* 0x100fe40000011412 */
[----:B------:R-:W-:Y:S02]  /*6df0*/  IADD3 R4, R3, -R4, RZ ;  /* 0x8000000403047210 */ /* 0x000fe40007ffe0ff */
[----:B------:R-:W-:Y:S01]  /*6e00*/  ISETP.NE.AND.EX P0, PT, RZ, c[0x0][0x354], PT, P0 ;  /* 0x0000d500ff007a0c */ /* 0x000fe20003f05300 */
[----:B------:R-:W-:Y:S01]  /*6e10*/  IMAD.WIDE.U32 R24, R23, c[0x0][0x1e0], R18 ;  /* 0x0000780017187a25 */ /* 0x000fe200078e0012 */
[----:B------:R-:W-:Y:S02]  /*6e20*/  LOP3.LUT R205, R205, 0xfffffe00, R10, 0xf8, !PT ;  /* 0xfffffe00cdcd7812 */ /* 0x000fe400078ef80a */
[----:B------:R-:W-:Y:S01]  /*6e30*/  ISETP.GE.AND P5, PT, R18, c[0x0][0x1d4], PT ;  /* 0x0000750012007a0c */ /* 0x000fe20003fa6270 */
[----:B------:R-:W-:-:S04]  /*6e40*/  IMAD.WIDE.U32 R22, R23, c[0x0][0x208], R18 ;  /* 0x0000820017167a25 */ /* 0x000fc800078e0012 */
[----:B------:R-:W-:Y:S02]  /*6e50*/  IMAD.IADD R17, R23, 0x1, R16 ;  /* 0x0000000117117824 */ /* 0x000fe400078e0210 */
[C---:B------:R-:W-:Y:S02]  /*6e60*/  IMAD R10, R86.reuse, c[0x0][0x1e8], RZ ;  /* 0x00007a00560a7a24 */ /* 0x040fe400078e02ff */
[----:B------:R-:W-:Y:S02]  /*6e70*/  IMAD.MOV.U32 R16, RZ, RZ, R22 ;  /* 0x000000ffff107224 */ /* 0x000fe400078e0016 */
[----:B------:R-:W-:Y:S02]  /*6e80*/  IMAD R86, R86, c[0x0][0x210], RZ ;  /* 0x0000840056567a24 */ /* 0x000fe400078e02ff */
[----:B------:R-:W-:-:S04]  /*6e90*/  IMAD.WIDE.U32 R16, R197, c[0x0][0x210], R16 ;  /* 0x00008400c5107a25 */ /* 0x000fc800078e0010 */
[----:B------:R-:W-:Y:S02]  /*6ea0*/  IMAD R9, R197, c[0x0][0x214], R86 ;  /* 0x00008500c5097a24 */ /* 0x000fe400078e0256 */
[----:B------:R-:W-:Y:S02]  /*6eb0*/  IMAD.IADD R21, R25, 0x1, R20 ;  /* 0x0000000119157824 */ /* 0x000fe400078e0214 */
[----:B------:R-:W-:Y:S01]  /*6ec0*/  IMAD.IADD R17, R9, 0x1, R17 ;  /* 0x0000000109117824 */ /* 0x000fe200078e0211 */
[----:B------:R-:W-:Y:S01]  /*6ed0*/  SHF.L.U32 R9, R8, 0x6, RZ ;  /* 0x0000000608097819 */ /* 0x000fe200000006ff */
[----:B------:R-:W-:Y:S02]  /*6ee0*/  IMAD.MOV.U32 R20, RZ, RZ, R24 ;  /* 0x000000ffff147224 */ /* 0x000fe400078e0018 */
[C---:B------:R-:W-:Y:S02]  /*6ef0*/  IMAD R10, R197.reuse, c[0x0][0x1ec], R10 ;  /* 0x00007b00c50a7a24 */ /* 0x040fe400078e020a */
[----:B------:R-:W-:-:S04]  /*6f00*/  IMAD.WIDE.U32 R20, R197, c[0x0][0x1e8], R20 ;  /* 0x00007a00c5147a25 */ /* 0x000fc800078e0014 */
[----:B------:R-:W-:Y:S02]  /*6f10*/  IMAD.IADD R21, R10, 0x1, R21 ;  /* 0x000000010a157824 */ /* 0x000fe400078e0215 */
[----:B------:R-:W-:Y:S01]  /*6f20*/  IMAD R8, R199, c[0x0][0x2c4], RZ ;  /* 0x0000b100c7087a24 */ /* 0x000fe200078e02ff */
[----:B--2---:R-:W-:Y:S01]  /*6f30*/  @P2 SHF.R.S32.HI R13, RZ, 0x1f, R12 ;  /* 0x0000001fff0d2819 */ /* 0x004fe2000001140c */
[----:B------:R-:W-:Y:S02]  /*6f40*/  @!P2 IMAD.MOV.U32 R12, RZ, RZ, R196 ;  /* 0x000000ffff0ca224 */ /* 0x000fe400078e00c4 */
[----:B------:R-:W-:Y:S02]  /*6f50*/  @!P2 IMAD.MOV.U32 R13, RZ, RZ, R11 ;  /* 0x000000ffff0da224 */ /* 0x000fe400078e000b */
[----:B------:R-:W-:Y:S01]  /*6f60*/  IMAD.MOV.U32 R11, RZ, RZ, 0x10 ;  /* 0x00000010ff0b7424 */ /* 0x000fe200078e00ff */
[----:B------:R-:W-:Y:S01]  /*6f70*/  SEL R206, R12, RZ, !P0 ;  /* 0x000000ff0cce7207 */ /* 0x000fe20004000000 */
[----:B------:R-:W-:Y:S01]  /*6f80*/  IMAD.SHL.U32 R12, R4, 0x40, RZ ;  /* 0x00000040040c7824 */ /* 0x000fe200078e00ff */
[----:B------:R-:W-:-:S02]  /*6f90*/  SEL R3, R13, RZ, !P0 ;  /* 0x000000ff0d037207 */ /* 0x000fc40004000000 */
[----:B------:R-:W-:Y:S01]  /*6fa0*/  LOP3.LUT P0, RZ, R4, 0x2, RZ, 0xc0, !PT ;  /* 0x0000000204ff7812 */ /* 0x000fe2000780c0ff */
[----:B------:R-:W-:Y:S01]  /*6fb0*/  IMAD.WIDE.U32 R208, R206, c[0x0][0x1f0], R20 ;  /* 0x00007c00ced07a25 */ /* 0x000fe200078e0014 */
[----:B------:R-:W-:Y:S01]  /*6fc0*/  LOP3.LUT R13, R12, 0x1c0, RZ, 0xc0, !PT ;  /* 0x000001c00c0d7812 */ /* 0x000fe200078ec0ff */
[----:B------:R1:W2:Y:S02]  /*6fd0*/  SHFL.IDX PT, R20, R6, RZ, 0x181f ;  /* 0x00181fff06147589 */ /* 0x0002a400000e0000 */
[----:B------:R-:W-:Y:S01]  /*6fe0*/  IMAD R215, R3, c[0x0][0x1f0], RZ ;  /* 0x00007c0003d77a24 */ /* 0x000fe200078e02ff */
[----:B------:R-:W-:Y:S01]  /*6ff0*/  LOP3.LUT R12, R13, 0x8, R2, 0xf8, !PT ;  /* 0x000000080d0c7812 */ /* 0x000fe200078ef802 */
[----:B------:R-:W-:Y:S01]  /*7000*/  IMAD R211, R3, c[0x0][0x218], RZ ;  /* 0x0000860003d37a24 */ /* 0x000fe200078e02ff */
[----:B------:R-:W-:Y:S01]  /*7010*/  SHF.R.U32.HI R13, RZ, 0x3, R13 ;  /* 0x00000003ff0d7819 */ /* 0x000fe2000001160d */
[----:B------:R-:W-:Y:S01]  /*7020*/  IMAD.MOV.U32 R3, RZ, RZ, 0x20 ;  /* 0x00000020ff037424 */ /* 0x000fe200078e00ff */
[----:B------:R-:W-:Y:S01]  /*7030*/  SEL R2, R11, 0xfffffff0, !P0 ;  /* 0xfffffff00b027807 */ /* 0x000fe20004000000 */
[----:B------:R-:W-:Y:S01]  /*7040*/  IMAD R215, R206, c[0x0][0x1f4], R215 ;  /* 0x00007d00ced77a24 */ /* 0x000fe200078e02d7 */
[----:B------:R-:W-:Y:S01]  /*7050*/  LOP3.LUT P0, RZ, R4, 0x4, RZ, 0xc0, !PT ;  /* 0x0000000404ff7812 */ /* 0x000fe2000780c0ff */
[----:B------:R-:W-:Y:S01]  /*7060*/  IMAD R211, R206, c[0x0][0x21c], R211 ;  /* 0x00008700ced37a24 */ /* 0x000fe200078e02d3 */
[----:B------:R-:W-:Y:S01]  /*7070*/  LOP3.LUT R4, R12, R13, RZ, 0x3c, !PT ;  /* 0x0000000d0c047212 */ /* 0x000fe200078e3cff */
[----:B------:R-:W-:Y:S01]  /*7080*/  IMAD.WIDE.U32 R206, R206, c[0x0][0x218], R16 ;  /* 0x00008600cece7a25 */ /* 0x000fe200078e0010 */
[----:B------:R-:W-:Y:S01]  /*7090*/  SEL R3, R3, 0xffffffe0, !P0 ;  /* 0xffffffe003037807 */ /* 0x000fe20004000000 */
[----:B------:R1:W3:Y:S01]  /*70a0*/  SHFL.IDX PT, R21, R0, RZ, 0x181f ;  /* 0x00181fff00157589 */ /* 0x0002e200000e0000 */
[----:B------:R-:W-:Y:S01]  /*70b0*/  LOP3.LUT R4, R4, 0xfffffe00, R9, 0xf8, !PT ;  /* 0xfffffe0004047812 */ /* 0x000fe200078ef809 */
[----:B------:R-:W-:Y:S01]  /*70c0*/  IMAD.IADD R215, R209, 0x1, R215 ;  /* 0x00000001d1d77824 */ /* 0x000fe200078e02d7 */
[----:B------:R-:W-:Y:S01]  /*70d0*/  LEA.HI R9, R83, R84, RZ, 0x3 ;  /* 0x0000005453097211 */ /* 0x000fe200078f18ff */
[----:B------:R-:W-:Y:S01]  /*70e0*/  IMAD.IADD R211, R207, 0x1, R211 ;  /* 0x00000001cfd37824 */ /* 0x000fe200078e02d3 */
[----:B------:R-:W-:-:S02]  /*70f0*/  IADD3 R12, R18, 0x40, RZ ;  /* 0x00000040120c7810 */ /* 0x000fc40007ffe0ff */
[----:B------:R-:W-:Y:S02]  /*7100*/  LOP3.LUT R9, R9, 0xfffffff8, RZ, 0xc0, !PT ;  /* 0xfffffff809097812 */ /* 0x000fe400078ec0ff */
[C---:B------:R-:W-:Y:S02]  /*7110*/  ISETP.GE.AND P4, PT, R12.reuse, c[0x0][0x1d4], PT ;  /* 0x000075000c007a0c */ /* 0x040fe40003f86270 */
        /* <DEDUP_REMOVED lines=24> */
.L_x_2258:
[----:B-123--:R-:W-:Y:S05]  /*72a0*/  BSYNC B0 ;  /* 0x0000000000007941 */ /* 0x00efea0003800000 */
.L_x_2257:
[----:B------:R-:W-:Y:S01]  /*72b0*/  IADD3 R11, R9, 0x20, RZ ;  /* 0x00000020090b7810 */ /* 0x000fe20007ffe0ff */
[----:B------:R1:W2:Y:S01]  /*72c0*/  SHFL.IDX PT, R21, R0, 0x1, 0x181f ;  /* 0x00381f0000157f89 */ /* 0x0002a200000e0000 */
[----:B------:R-:W-:Y:S02]  /*72d0*/  BSSY B0, `(.L_x_2259) ;  /* 0x0000015000007945 */ /* 0x000fe40003800000 */
[----:B------:R-:W-:Y:S01]  /*72e0*/  ISETP.GE.AND P0, PT, R11, R8, PT ;  /* 0x000000080b00720c */ /* 0x000fe20003f06270 */
[----:B------:R1:W3:-:S12]  /*72f0*/  SHFL.IDX PT, R20, R6, 0x1, 0x181f ;  /* 0x00381f0006147f89 */ /* 0x0002d800000e0000 */
[----:B------:R-:W-:Y:S05]  /*7300*/  @P0 BRA `(.L_x_2260) ;  /* 0x0000011000000947 */ /* 0x000fea0003800000 */
[C---:B------:R-:W-:Y:S01]  /*7310*/  IADD3 R16, R10.reuse, 0x80, RZ ;  /* 0x000000800a107810 */ /* 0x040fe20007ffe0ff */
[----:B------:R-:W-:Y:S01]  /*7320*/  IMAD.SHL.U32 R15, R205, 0x2, RZ ;  /* 0x00000002cd0f7824 */ /* 0x000fe200078e00ff */
[----:B------:R-:W-:Y:S02]  /*7330*/  SHF.R.S32.HI R13, RZ, 0x1f, R12 ;  /* 0x0000001fff0d7819 */ /* 0x000fe4000001140c */
[C---:B---3--:R-:W-:Y:S02]  /*7340*/  LEA R22, P0, R10.reuse, R20, 0x1 ;  /* 0x000000140a167211 */ /* 0x048fe400078008ff */
        /* <DEDUP_REMOVED lines=13> */
.L_x_2260:
[----:B------:R-:W-:Y:S05]  /*7420*/  BSYNC B0 ;  /* 0x0000000000007941 */ /* 0x000fea0003800000 */
.L_x_2259:
[----:B------:R-:W-:Y:S01]  /*7430*/  IADD3 R11, R9, 0x40, RZ ;  /* 0x00000040090b7810 */ /* 0x000fe20007ffe0ff */
[----:B--2---:R2:W4:Y:S01]  /*7440*/  SHFL.IDX PT, R21, R0, 0x2, 0x181f ;  /* 0x00581f0000157f89 */ /* 0x00452200000e0000 */
[----:B------:R-:W-:Y:S02]  /*7450*/  BSSY B0, `(.L_x_2261) ;  /* 0x0000015000007945 */ /* 0x000fe40003800000 */
[----:B------:R-:W-:Y:S01]  /*7460*/  ISETP.GE.AND P0, PT, R11, R8, PT ;  /* 0x000000080b00720c */ /* 0x000fe20003f06270 */
[----:B---3--:R2:W3:-:S12]  /*7470*/  SHFL.IDX PT, R20, R6, 0x2, 0x181f ;  /* 0x00581f0006147f89 */ /* 0x0084d800000e0000 */
[----:B------:R-:W-:Y:S05]  /*7480*/  @P0 BRA `(.L_x_2262) ;  /* 0x0000011000000947 */ /* 0x000fea0003800000 */
[C---:B------:R-:W-:Y:S01]  /*7490*/  IADD3 R16, R10.reuse, 0x80, RZ ;  /* 0x000000800a107810 */ /* 0x040fe20007ffe0ff */
[----:B------:R-:W-:Y:S01]  /*74a0*/  IMAD.SHL.U32 R15, R205, 0x2, RZ ;  /* 0x00000002cd0f7824 */ /* 0x000fe200078e00ff */
[----:B------:R-:W-:Y:S02]  /*74b0*/  SHF.R.S32.HI R13, RZ, 0x1f, R12 ;  /* 0x0000001fff0d7819 */ /* 0x000fe4000001140c */
[C---:B---3--:R-:W-:Y:S02]  /*74c0*/  LEA R22, P0, R10.reuse, R20, 0x1 ;  /* 0x000000140a167211 */ /* 0x048fe400078008ff */
        /* <DEDUP_REMOVED lines=13> */
.L_x_2262:
[----:B------:R-:W-:Y:S05]  /*75a0*/  BSYNC B0 ;  /* 0x0000000000007941 */ /* 0x000fea0003800000 */
.L_x_2261:
[----:B------:R-:W-:Y:S01]  /*75b0*/  IADD3 R9, R9, 0x60, RZ ;  /* 0x0000006009097810 */ /* 0x000fe20007ffe0ff */
[----:B---3--:R-:W3:Y:S01]  /*75c0*/  SHFL.IDX PT, R16, R6, 0x3, 0x181f ;  /* 0x00781f0006107f89 */ /* 0x008ee200000e0000 */
[----:B------:R-:W-:Y:S01]  /*75d0*/  P2R R13, PR, RZ, 0x2 ;  /* 0x00000002ff0d7803 */ /* 0x000fe20000000000 */
[----:B------:R-:W-:Y:S01]  /*75e0*/  IMAD.MOV.U32 R15, RZ, RZ, c[0x0][0x208] ;  /* 0x00008200ff0f7624 */ /* 0x000fe200078e00ff */
[----:B------:R-:W-:Y:S01]  /*75f0*/  ISETP.GE.AND P0, PT, R9, R8, PT ;  /* 0x000000080900720c */ /* 0x000fe20003f06270 */
[----:B------:R5:W1:Y:S01]  /*7600*/  SHFL.IDX PT, R17, R0, 0x3, 0x181f ;  /* 0x00781f0000117f89 */ /* 0x000a6200000e0000 */
[----:B------:R-:W-:Y:S01]  /*7610*/  ISETP.NE.AND P1, PT, R7, RZ, PT ;  /* 0x000000ff0700720c */ /* 0x000fe20003f25270 */
[----:B------:R-:W-:Y:S01]  /*7620*/  IMAD.SHL.U32 R144, R205, 0x2, RZ ;  /* 0x00000002cd907824 */ /* 0x000fe200078e00ff */
[----:B------:R-:W-:Y:S01]  /*7630*/  P2R R11, PR, RZ, 0x40 ;  /* 0x00000040ff0b7803 */ /* 0x000fe20000000000 */
[----:B------:R-:W-:Y:S01]  /*7640*/  IMAD.SHL.U32 R51, R15, 0x40, RZ ;  /* 0x000000400f337824 */ /* 0x000fe200078e00ff */
[----:B------:R-:W-:Y:S01]  /*7650*/  IADD3 R9, R145, -0x1, RZ ;  /* 0xffffffff91097810 */ /* 0x000fe20007ffe0ff */
[----:B------:R-:W-:Y:S01]  /*7660*/  IMAD.MOV.U32 R210, RZ, RZ, R206 ;  /* 0x000000ffffd27224 */ /* 0x000fe200078e00ce */
[----:B------:R-:W-:Y:S01]  /*7670*/  IADD3 R204, R144, 0x100, RZ ;  /* 0x0000010090cc7810 */ /* 0x000fe20007ffe0ff */
[----:B------:R-:W-:-:S02]  /*7680*/  IMAD.MOV.U32 R203, RZ, RZ, c[0x0][0x1e0] ;  /* 0x00007800ffcb7624 */ /* 0x000fc400078e00ff */
[----:B------:R-:W-:Y:S02]  /*7690*/  IMAD.SHL.U32 R81, R9, 0x40, RZ ;  /* 0x0000004009517824 */ /* 0x000fe400078e00ff */
[----:B------:R-:W-:Y:S01]  /*76a0*/  @!P0 SHF.R.S32.HI R7, RZ, 0x1f, R12 ;  /* 0x0000001fff078819 */ /* 0x000fe2000001140c */
[----:B------:R-:W-:Y:S02]  /*76b0*/  IMAD.MOV.U32 R214, RZ, RZ, R208 ;  /* 0x000000ffffd67224 */ /* 0x000fe400078e00d0 */
[----:B------:R-:W-:Y:S01]  /*76c0*/  IMAD.MOV.U32 R200, RZ, RZ, 0x5 ;  /* 0x00000005ffc87424 */ /* 0x000fe200078e00ff */
[----:B------:R-:W-:Y:S01]  /*76d0*/  @!P0 LEA.HI R7, R7, R12, RZ, 0x3 ;  /* 0x0000000c07078211 */ /* 0x000fe200078f18ff */
[----:B------:R-:W-:-:S03]  /*76e0*/  IMAD.SHL.U32 R201, R15, 0x20, RZ ;  /* 0x000000200fc97824 */ /* 0x000fc600078e00ff */
[----:B------:R-:W-:Y:S01]  /*76f0*/  @!P0 LOP3.LUT R7, R7, 0xfffffff8, RZ, 0xc0, !PT ;  /* 0xfffffff807078812 */ /* 0x000fe200078ec0ff */
[----:B------:R-:W-:Y:S01]  /*7700*/  IMAD.SHL.U32 R49, R201, 0x2, RZ ;  /* 0x00000002c9317824 */ /* 0x000fe200078e00ff */
[C---:B---3--:R-:W-:Y:S02]  /*7710*/  @!P0 LEA R18, P6, R10.reuse, R16, 0x1 ;  /* 0x000000100a128211 */ /* 0x048fe400078c08ff */
[C---:B-12--5:R-:W-:Y:S01]  /*7720*/  IADD3 R0, R10.reuse, 0x80, RZ ;  /* 0x000000800a007810 */ /* 0x066fe20007ffe0ff */
[----:B----4-:R-:W-:Y:S01]  /*7730*/  @!P0 IMAD.WIDE R20, R7, 0x2, R16 ;  /* 0x0000000207148825 */ /* 0x010fe200078e0210 */
[----:B------:R-:W-:Y:S02]  /*7740*/  @!P0 LEA.HI.X R19, R10, R17, R19, 0x1, P6 ;  /* 0x000000110a138211 */ /* 0x000fe400030f0c13 */
[----:B------:R-:W-:Y:S02]  /*7750*/  @!P0 SHF.R.S32.HI R7, RZ, 0x1f, R0 ;  /* 0x0000001fff078819 */ /* 0x000fe40000011400 */
[----:B------:R-:W-:Y:S01]  /*7760*/  ISETP.NE.AND P6, PT, R11, RZ, PT ;  /* 0x000000ff0b00720c */ /* 0x000fe20003fc5270 */
[----:B------:R-:W-:Y:S01]  /*7770*/  @!PT LDS RZ, [RZ] ;  /* 0x00000000fffff984 */ /* 0x000fe20000000800 */
[----:B------:R1:W-:Y:S01]  /*7780*/  @!P0 LDGSTS.E.BYPASS.LTC128B.128 [R144+0x1b100], [R18.64], !P2 ;  /* 0x1b10000012908fae */ /* 0x0003e2000d101d46 */
[----:B------:R-:W-:-:S02]  /*7790*/  @!P0 LEA.HI R6, R7, R0, RZ, 0x3 ;  /* 0x0000000007068211 */ /* 0x000fc400078f18ff */
[----:B------:R-:W-:Y:S01]  /*77a0*/  IADD3 R11, -R81, R194, -R14 ;  /* 0x000000c2510b7210 */ /* 0x000fe20007ffe90e */
[----:B------:R2:W-:Y:S01]  /*77b0*/  @!P0 LDGSTS.E.BYPASS.LTC128B.128 [R144+0x1f100], [R20.64], !P3 ;  /* 0x1f10000014908fae */ /* 0x0005e2000d901d46 */
[----:B------:R-:W-:Y:S02]  /*77c0*/  @!P0 LOP3.LUT R6, R6, 0xfffffff8, RZ, 0xc0, !PT ;  /* 0xfffffff806068812 */ /* 0x000fe400078ec0ff */
[----:B------:R-:W-:Y:S02]  /*77d0*/  ISETP.GE.AND P2, PT, R11, 0x1, PT ;  /* 0x000000010b00780c */ /* 0x000fe40003f46270 */
[-C--:B------:R-:W-:Y:S01]  /*77e0*/  SHF.L.U64.HI R202, R203, R200.reuse, c[0x0][0x1e4] ;  /* 0x00007900cbca7619 */ /* 0x080fe200000102c8 */
[----:B------:R-:W-:Y:S01]  /*77f0*/  @!P0 IMAD.WIDE R22, R6, 0x2, R16 ;  /* 0x0000000206168825 */ /* 0x000fe200078e0210 */
[----:B------:R-:W-:Y:S02]  /*7800*/  SHF.R.S32.HI R16, RZ, 0x1f, R9 ;  /* 0x0000001fff107819 */ /* 0x000fe40000011409 */
[----:B------:R-:W-:Y:S01]  /*7810*/  SHF.L.U64.HI R200, R15, R200, c[0x0][0x20c] ;  /* 0x000083000fc87619 */ /* 0x000fe200000102c8 */
[----:B------:R-:W-:Y:S01]  /*7820*/  IMAD.MOV.U32 R6, RZ, RZ, 0x6 ;  /* 0x00000006ff067424 */ /* 0x000fe200078e00ff */
[----:B------:R3:W-:Y:S02]  /*7830*/  @!P0 LDGSTS.E.BYPASS.LTC128B.128 [R144+0x23100], [R22.64], !P1 ;  /* 0x2310000016908fae */ /* 0x0007e4000c901d46 */
[----:B------:R-:W-:-:S02]  /*7840*/  SHF.L.U64.HI R48, R201, 0x1, R200 ;  /* 0x00000001c9307819 */ /* 0x000fc400000102c8 */
[-C--:B------:R-:W-:Y:S01]  /*7850*/  SHF.L.U64.HI R50, R15, R6.reuse, c[0x0][0x20c] ;  /* 0x000083000f327619 */ /* 0x080fe20000010206 */
[----:B------:R-:W0:Y:S01]  /*7860*/  LDGDEPBAR ;  /* 0x00000000000079af */ /* 0x000e220000000000 */
[----:B------:R-:W-:-:S03]  /*7870*/  SHF.L.U64.HI R6, R203, R6, c[0x0][0x1e4] ;  /* 0x00007900cb067619 */ /* 0x000fc60000010206 */
[-C--:B------:R-:W-:Y:S02]  /*7880*/  IMAD R7, R50, R9.reuse, RZ ;  /* 0x0000000932077224 */ /* 0x080fe400078e02ff */
[----:B------:R-:W-:Y:S02]  /*7890*/  IMAD R17, R6, R9, RZ ;  /* 0x0000000906117224 */ /* 0x000fe400078e02ff */
[-C--:B------:R-:W-:Y:S02]  /*78a0*/  IMAD R7, R16, R51.reuse, R7 ;  /* 0x0000003310077224 */ /* 0x080fe400078e0207 */
[----:B--2---:R-:W-:-:S04]  /*78b0*/  IMAD.WIDE.U32 R20, R9, R51, R210 ;  /* 0x0000003309147225 */ /* 0x004fc800078e00d2 */
[----:B------:R-:W-:Y:S01]  /*78c0*/  IMAD.IADD R7, R21, 0x1, R7 ;  /* 0x0000000115077824 */ /* 0x000fe200078e0207 */
[----:B------:R-:W-:Y:S01]  /*78d0*/  BAR.SYNC.DEFER_BLOCKING 0x0 ;  /* 0x0000000000007b1d */ /* 0x000fe20000010000 */
[----:B-1----:R-:W-:-:S04]  /*78e0*/  LEA R18, P0, R20, c[0x0][0x1f8], 0x1 ;  /* 0x00007e0014127a11 */ /* 0x002fc800078008ff */
[----:B------:R-:W-:Y:S01]  /*78f0*/  LEA.HI.X R19, R20, c[0x0][0x1fc], R7, 0x1, P0 ;  /* 0x00007f0014137a11 */ /* 0x000fe200000f0c07 */
[C---:B------:R-:W-:Y:S02]  /*7900*/  IMAD.SHL.U32 R7, R203.reuse, 0x40, RZ ;  /* 0x00000040cb077824 */ /* 0x040fe400078e00ff */
[----:B------:R-:W-:Y:S02]  /*7910*/  IMAD.SHL.U32 R203, R203, 0x20, RZ ;  /* 0x00000020cbcb7824 */ /* 0x000fe400078e00ff */
[-C--:B------:R-:W-:Y:S02]  /*7920*/  IMAD R17, R16, R7.reuse, R17 ;  /* 0x0000000710117224 */ /* 0x080fe400078e0211 */
[----:B---3--:R-:W-:-:S04]  /*7930*/  IMAD.WIDE.U32 R22, R9, R7, R214 ;  /* 0x0000000709167225 */ /* 0x008fc800078e00d6 */
[----:B------:R-:W-:Y:S01]  /*7940*/  IMAD.IADD R17, R23, 0x1, R17 ;  /* 0x0000000117117824 */ /* 0x000fe200078e0211 */
        /* <DEDUP_REMOVED lines=54> */
.L_x_2263:
[----:B------:R-:W-:Y:S01]  /*7cb0*/  ISETP.LT.AND P0, PT, RZ, c[0x0][0x27c], PT ;  /* 0x00009f00ff007a0c */ /* 0x000fe20003f01270 */
[----:B------:R-:W0:Y:S01]  /*7cc0*/  LDGDEPBAR ;  /* 0x00000000000079af */ /* 0x000e220000000000 */
[----:B------:R-:W-:-:S11]  /*7cd0*/  LEA R0, R87, R4, 0xa ;  /* 0x0000000457007211 */ /* 0x000fd600078e50ff */
[----:B------:R-:W-:Y:S05]  /*7ce0*/  @P0 BRA `(.L_x_2264) ;  /* 0x0000002000000947 */ /* 0x000fea0003800000 */
[----:B------:R-:W-:-:S04]  /*7cf0*/  DEPBAR.LE SB0, 0x3 ;  /* 0x000080c00000791a */ /* 0x000fc80000000000 */
[----:B------:R-:W-:Y:S05]  /*7d00*/  BRA `(.L_x_2265) ;  /* 0x00006e0000007947 */ /* 0x000fea0003800000 */
.L_x_2264:
        /* <DEDUP_REMOVED lines=22> */
[----:B------:R-:W-:Y:S01]  /*7e70*/  BSSY B0, `(.L_x_2267) ;  /* 0x0000063000007945 */ /* 0x000fe20003800000 */
[----:B------:R-:W-:Y:S01]  /*7e80*/  IMAD.MOV.U32 R16, RZ, RZ, R12 ;  /* 0x000000ffff107224 */ /* 0x000fe200078e000c */
[----:B------:R-:W-:Y:S01]  /*7e90*/  CS2R R18, SRZ ;  /* 0x0000000000127805 */ /* 0x000fe2000001ff00 */
        /* <DEDUP_REMOVED lines=17> */
[C---:B------:R-:W-:Y:S01]  /*7fb0*/  IMAD R13, R11.reuse, c[0x0][0x280], RZ ;  /* 0x0000a0000b0d7a24 */ /* 0x040fe200078e02ff */
[----:B------:R-:W-:Y:S01]  /*7fc0*/  LEA R14, P0, R20, c[0x0][0x270], 0x1 ;  /* 0x00009c00140e7a11 */ /* 0x000fe200078008ff */
[----:B------:R-:W-:Y:S02]  /*7fd0*/  IMAD R11, R11, c[0x0][0x290], RZ ;  /* 0x0000a4000b0b7a24 */ /* 0x000fe400078e02ff */
[C---:B------:R-:W-:Y:S02]  /*7fe0*/  IMAD R13, R10.reuse, c[0x0][0x284], R13 ;  /* 0x0000a1000a0d7a24 */ /* 0x040fe400078e020d */
[C---:B------:R-:W-:Y:S01]  /*7ff0*/  IMAD.WIDE.U32 R16, R10.reuse, c[0x0][0x290], R16 ;  /* 0x0000a4000a107a25 */ /* 0x040fe200078e0010 */
[----:B------:R1:W2:Y:S02]  /*8000*/  SHFL.IDX PT, R22, R14, RZ, 0x1c1f ;  /* 0x001c1fff0e167589 */ /* 0x0002a400000e0000 */
[----:B------:R-:W-:Y:S01]  /*8010*/  IADD3 R21, R21, R13, RZ ;  /* 0x0000000d15157210 */ /* 0x000fe20007ffe0ff */
[----:B------:R-:W-:-:S03]  /*8020*/  IMAD R11, R10, c[0x0][0x294], R11 ;  /* 0x0000a5000a0b7a24 */ /* 0x000fc600078e020b */
[----:B------:R-:W-:Y:S02]  /*8030*/  LEA.HI.X R21, R20, c[0x0][0x274], R21, 0x1, P0 ;  /* 0x00009d0014157a11 */ /* 0x000fe400000f0c15 */
[----:B------:R-:W-:Y:S02]  /*8040*/  IADD3 R20, R17, R11, RZ ;  /* 0x0000000b11147210 */ /* 0x000fe40007ffe0ff */
[C---:B------:R-:W-:Y:S01]  /*8050*/  LEA R12, P0, R16.reuse, c[0x0][0x288], 0x1 ;  /* 0x0000a200100c7a11 */ /* 0x040fe200078008ff */
[----:B------:R1:W3:Y:S03]  /*8060*/  SHFL.IDX PT, R23, R21, RZ, 0x1c1f ;  /* 0x001c1fff15177589 */ /* 0x0002e600000e0000 */
[----:B------:R-:W-:Y:S02]  /*8070*/  LEA.HI.X R20, R16, c[0x0][0x28c], R20, 0x1, P0 ;  /* 0x0000a30010147a11 */ /* 0x000fe400000f0c14 */
        /* <DEDUP_REMOVED lines=66> */
.L_x_2268:
[----:B--2---:R-:W-:Y:S05]  /*84a0*/  BSYNC B0 ;  /* 0x0000000000007941 */ /* 0x004fea0003800000 */
.L_x_2267:
        /* <DEDUP_REMOVED lines=117> */
.L_x_2270:
[----:B--2---:R-:W-:Y:S05]  /*8c00*/  BSYNC B0 ;  /* 0x0000000000007941 */ /* 0x004fea0003800000 */
.L_x_2269:
        /* <DEDUP_REMOVED lines=108> */
.L_x_2274:
[----:B------:R-:W-:Y:S05]  /*92d0*/  BSYNC B0 ;  /* 0x0000000000007941 */ /* 0x000fea0003800000 */
.L_x_2273:
        /* <DEDUP_REMOVED lines=46> */
.L_x_2276:
[----:B------:R-:W-:Y:S05]  /*95c0*/  BSYNC B0 ;  /* 0x0000000000007941 */ /* 0x000fea0003800000 */
.L_x_2275:
        /* <DEDUP_REMOVED lines=46> */
.L_x_2278:
[----:B------:R-:W-:Y:S05]  /*98b0*/  BSYNC B0 ;  /* 0x0000000000007941 */ /* 0x000fea0003800000 */
.L_x_2277:
        /* <DEDUP_REMOVED lines=46> */
.L_x_2280:
[----:B------:R-:W-:Y:S05]  /*9ba0*/  BSYNC B0 ;  /* 0x0000000000007941 */ /* 0x000fea0003800000 */
.L_x_2279:
        /* <DEDUP_REMOVED lines=46> */
.L_x_2282:
[----:B------:R-:W-:Y:S05]  /*9e90*/  BSYNC B0 ;  /* 0x0000000000007941 */ /* 0x000fea0003800000 */
.L_x_2281:
        /* <DEDUP_REMOVED lines=45> */
.L_x_2272:
[----:B------:R-:W-:Y:S05]  /*a170*/  BSYNC B1 ;  /* 0x0000000000017941 */ /* 0x000fea0003800000 */
.L_x_2271:
        /* <DEDUP_REMOVED lines=48> */
.L_x_2285:
[----:B------:R-:W-:Y:S05]  /*a480*/  BSYNC B0 ;  /* 0x0000000000007941 */ /* 0x000fea0003800000 */
.L_x_2284:
        /* <DEDUP_REMOVED lines=46> */
.L_x_2287:
[----:B------:R-:W-:Y:S05]  /*a770*/  BSYNC B0 ;  /* 0x0000000000007941 */ /* 0x000fea0003800000 */
.L_x_2286:
        /* <DEDUP_REMOVED lines=46> */
.L_x_2289:
[----:B------:R-:W-:Y:S05]  /*aa60*/  BSYNC B0 ;  /* 0x0000000000007941 */ /* 0x000fea0003800000 */
.L_x_2288:
        /* <DEDUP_REMOVED lines=46> */
.L_x_2291:
[----:B------:R-:W-:Y:S05]  /*ad50*/  BSYNC B0 ;  /* 0x0000000000007941 */ /* 0x000fea0003800000 */
.L_x_2290:
        /* <DEDUP_REMOVED lines=46> */
.L_x_2293:
[----:B------:R-:W-:Y:S05]  /*b040*/  BSYNC B0 ;  /* 0x0000000000007941 */ /* 0x000fea0003800000 */
.L_x_2292:
        /* <DEDUP_REMOVED lines=46> */
.L_x_2266:
[----:B------:R-:W-:Y:S01]  /*b330*/  ISETP.NE.AND P0, PT, R193, 0x1, PT ;  /* 0x00000001c100780c */ /* 0x000fe20003f05270 */
[----:B------:R-:W-:Y:S01]  /*b340*/  IMAD.MOV.U32 R20, RZ, RZ, R14 ;  /* 0x000000ffff147224 */ /* 0x000fe200078e000e */
[----:B------:R-:W-:Y:S01]  /*b350*/  MOV R16, R12 ;  /* 0x0000000c00107202 */ /* 0x000fe20000000f00 */
        /* <DEDUP_REMOVED lines=18> */
[C---:B------:R-:W-:Y:S01]  /*b480*/  IMAD R19, R11.reuse, c[0x0][0x280], RZ ;  /* 0x0000a0000b137a24 */ /* 0x040fe200078e02ff */
[----:B------:R-:W-:Y:S01]  /*b490*/  LEA R14, P0, R20, c[0x0][0x270], 0x1 ;  /* 0x00009c00140e7a11 */ /* 0x000fe200078008ff */
[----:B------:R-:W-:Y:S02]  /*b4a0*/  IMAD R11, R11, c[0x0][0x290], RZ ;  /* 0x0000a4000b0b7a24 */ /* 0x000fe400078e02ff */
[C---:B------:R-:W-:Y:S02]  /*b4b0*/  IMAD R19, R10.reuse, c[0x0][0x284], R19 ;  /* 0x0000a1000a137a24 */ /* 0x040fe400078e0213 */
[----:B------:R-:W-:-:S04]  /*b4c0*/  IMAD.WIDE.U32 R16, R10, c[0x0][0x290], R16 ;  /* 0x0000a4000a107a25 */ /* 0x000fc800078e0010 */
[----:B------:R-:W-:Y:S02]  /*b4d0*/  IMAD.IADD R19, R21, 0x1, R19 ;  /* 0x0000000115137824 */ /* 0x000fe400078e0213 */
        /* <DEDUP_REMOVED lines=46> */
.L_x_2295:
[----:B------:R-:W-:Y:S05]  /*b7c0*/  BSYNC B0 ;  /* 0x0000000000007941 */ /* 0x000fea0003800000 */
.L_x_2294:
        /* <DEDUP_REMOVED lines=90> */
.L_x_2297:
[----:B-1--4-:R-:W-:Y:S05]  /*bd70*/  BSYNC B0 ;  /* 0x0000000000007941 */ /* 0x012fea0003800000 */
.L_x_2296:
        /* <DEDUP_REMOVED lines=154> */
.L_x_2301:
[----:B------:R-:W-:Y:S05]  /*c720*/  BSYNC B0 ;  /* 0x0000000000007941 */ /* 0x000fea0003800000 */
.L_x_2300:
        /* <DEDUP_REMOVED lines=114> */
.L_x_2303:
[----:B------:R-:W-:Y:S05]  /*ce50*/  BSYNC B0 ;  /* 0x0000000000007941 */ /* 0x000fea0003800000 */
.L_x_2302:
        /* <DEDUP_REMOVED lines=69> */
[----:B------:R-:W-:Y:S01]  /*d2b0*/  FMUL.FTZ R46, R15, R72 ;  /* 0x000000480f2e7220 */ /* 0x000fe20000410000 */
[----:B------:R-:W-:Y:S01]  /*d2c0*/  HADD2.F32 R9, -RZ, R90.H1_H1 ;  /* 0x3000005aff097230 */ /* 0x000fe20000004100 */
[----:B------:R-:W-:Y:S01]  /*d2d0*/  FMUL.FTZ R90, R60, R88 ;  /* 0x000000583c5a7220 */ /* 0x000fe20000410000 */
        /* <DEDUP_REMOVED lines=23> */
[----:B------:R-:W-:Y:S02]  /*d450*/  FFMA.FTZ R59, R59, R96, -R58 ;  /* 0x000000603b3b7223 */ /* 0x000fe4000001083a */
[----:B------:R-:W-:Y:S02]  /*d460*/  FFMA.FTZ R94, R13, R100, -R94 ;  /* 0x000000640d5e7223 */ /* 0x000fe4000001085e */
[----:B------:R-:W-:Y:S01]  /*d470*/  FFMA.FTZ R15, R15, R102, -R72 ;  /* 0x000000660f0f7223 */ /* 0x000fe20000010848 */
[----:B------:R-:W-:Y:S01]  /*d480*/  F2FP.PACK_AB R13, R59, R62 ;  /* 0x0000003e3b0d723e */ /* 0x000fe200000000ff */
[----:B------:R-:W-:-:S02]  /*d490*/  FFMA.FTZ R88, R60, R91, -R88 ;  /* 0x0000005b3c587223 */ /* 0x000fc40000010858 */
        /* <DEDUP_REMOVED lines=8> */
[----:B------:R-:W-:Y:S02]  /*d520*/  F2FP.PACK_AB R14, R14, R43 ;  /* 0x0000002b0e0e723e */ /* 0x000fe400000000ff */
[----:B------:R-:W-:-:S02]  /*d530*/  F2FP.PACK_AB R8, R63, R90 ;  /* 0x0000005a3f08723e */ /* 0x000fc400000000ff */
[----:B------:R-:W-:Y:S01]  /*d540*/  F2FP.PACK_AB R10, R41, R40 ;  /* 0x00000028290a723e */ /* 0x000fe200000000ff */
[----:B------:R1:W-:Y:S04]  /*d550*/  STS.128 [R57+0x18100], R12 ;  /* 0x0181000c39007388 */ /* 0x0003e80000000c00 */
[----:B------:R1:W-:Y:S02]  /*d560*/  STS.128 [R56+0x18100], R8 ;  /* 0x0181000838007388 */ /* 0x0003e40000000c00 */
.L_x_2299:
[----:B------:R-:W-:Y:S05]  /*d570*/  BSYNC B1 ;  /* 0x0000000000017941 */ /* 0x000fea0003800000 */
.L_x_2298:
        /* <DEDUP_REMOVED lines=111> */
.L_x_2305:
[----:B------:R-:W-:Y:S05]  /*dc70*/  BSYNC B0 ;  /* 0x0000000000007941 */ /* 0x000fea0003800000 */
.L_x_2304:
        /* <DEDUP_REMOVED lines=116> */
.L_x_2307:
[----:B------:R-:W-:Y:S05]  /*e3c0*/  BSYNC B0 ;  /* 0x0000000000007941 */ /* 0x000fea0003800000 */
.L_x_2306:
        /* <DEDUP_REMOVED lines=115> */
.L_x_2283:
[----:B------:R-:W-:Y:S05]  /*eb00*/  BSYNC B2 ;  /* 0x0000000000027941 */ /* 0x000fea0003800000 */
.L_x_2265:
[----:B------:R-:W-:-:S04]  /*eb10*/  DEPBAR.LE SB0, 0x2 ;  /* 0x000080800000791a */ /* 0x000fc80000000000 */
[----:B-1----:R-:W-:Y:S01]  /*eb20*/  IMAD.SHL.U32 R56, R0, 0x2, RZ ;  /* 0x0000000200387824 */ /* 0x002fe200078e00ff */
[----:B------:R-:W-:Y:S01]  /*eb30*/  BAR.SYNC.DEFER_BLOCKING 0x0 ;  /* 0x0000000000007b1d */ /* 0x000fe20000010000 */
[----:B------:R-:W-:Y:S01]  /*eb40*/  IMAD.SHL.U32 R190, R5, 0x2, RZ ;  /* 0x0000000205be7824 */ /* 0x000fe200078e00ff */
[----:B------:R-:W-:Y:S01]  /*eb50*/  @P2 IADD3 R9, R145, -0x2, RZ ;  /* 0xfffffffe91092810 */ /* 0x000fe20007ffe0ff */
[----:B------:R-:W-:Y:S01]  /*eb60*/  IMAD.MOV.U32 R191, RZ, RZ, 0x20 ;  /* 0x00000020ffbf7424 */ /* 0x000fe200078e00ff */
[----:B------:R-:W-:Y:S01]  /*eb70*/  LOP3.LUT P3, RZ, R135, 0x2, RZ, 0xc0, !PT ;  /* 0x0000000287ff7812 */ /* 0x000fe2000786c0ff */
[----:B------:R-:W-:Y:S01]  /*eb80*/  IMAD.SHL.U32 R189, R2, 0x2, RZ ;  /* 0x0000000202bd7824 */ /* 0x000fe200078e00ff */
[----:B------:R-:W-:Y:S01]  /*eb90*/  @P2 SHF.R.S32.HI R8, RZ, 0x1f, R9 ;  /* 0x0000001fff082819 */ /* 0x000fe20000011409 */
[----:B------:R-:W-:Y:S01]  /*eba0*/  @P2 IMAD R50, R50, R9, RZ ;  /* 0x0000000932322224 */ /* 0x000fe200078e02ff */
[----:B------:R-:W-:Y:S01]  /*ebb0*/  LEA R192, R0, 0x18100, 0x1 ;  /* 0x0001810000c07811 */ /* 0x000fe200078e08ff */
[-C--:B--2---:R-:W-:Y:S01]  /*ebc0*/  @P2 IMAD.WIDE.U32 R10, R9, R51.reuse, R210 ;  /* 0x00000033090a2225 */ /* 0x084fe200078e00d2 */
[----:B------:R-:W-:Y:S01]  /*ebd0*/  SEL R191, R191, 0xffffffe0, !P3 ;  /* 0xffffffe0bfbf7807 */ /* 0x000fe20005800000 */
[----:B------:R-:W-:Y:S01]  /*ebe0*/  ULDC UR4, c[0x0][0x324] ;  /* 0x0000c90000047ab9 */ /* 0x000fe20000000800 */
[----:B------:R-:W-:Y:S01]  /*ebf0*/  ISETP.GE.AND P3, PT, R195, 0x1, PT ;  /* 0x00000001c300780c */ /* 0x000fe20003f66270 */
[----:B------:R-:W-:Y:S01]  /*ec00*/  @P2 IMAD R8, R8, R51, R50 ;  /* 0x0000003308082224 */ /* 0x000fe200078e0232 */
[----:B------:R-:W-:Y:S01]  /*ec10*/  @P2 LEA R50, P0, R10, c[0x0][0x1f8], 0x1 ;  /* 0x00007e000a322a11 */ /* 0x000fe200078008ff */
[----:B------:R-:W-:Y:S01]  /*ec20*/  IMAD.IADD R188, R192, 0x1, R189 ;  /* 0x00000001c0bc7824 */ /* 0x000fe200078e02bd */
[----:B------:R-:W-:Y:S01]  /*ec30*/  ULOP3.LUT UR4, URZ, UR4, URZ, 0x33, !UPT ;  /* 0x000000043f047292 */ /* 0x000fe2000f8e333f */
[----:B------:R-:W-:-:S02]  /*ec40*/  @P2 IMAD.IADD R8, R11, 0x1, R8 ;  /* 0x000000010b082824 */ /* 0x000fc400078e0208 */
[----:B------:R-:W-:Y:S02]  /*ec50*/  IMAD.IADD R5, R190, 0x1, R191 ;  /* 0x00000001be057824 */ /* 0x000fe400078e02bf */
[----:B------:R-:W-:Y:S01]  /*ec60*/  IMAD.MOV.U32 R134, RZ, RZ, 0x40 ;  /* 0x00000040ff867424 */ /* 0x000fe200078e00ff */
[----:B------:R-:W-:Y:S01]  /*ec70*/  @P2 LEA.HI.X R51, R10, c[0x0][0x1fc], R8, 0x1, P0 ;  /* 0x00007f000a332a11 */ /* 0x000fe200000f0c08 */
[----:B------:R-:W-:Y:S01]  /*ec80*/  IMAD R187, R3, 0x2, R192 ;  /* 0x0000000203bb7824 */ /* 0x000fe200078e02c0 */
[----:B------:R-:W-:Y:S01]  /*ec90*/  LDSM.16.M88.4 R56, [R56+0x18100] ;  /* 0x018100003838783b */ /* 0x000fe20000000200 */
[----:B------:R-:W-:Y:S01]  /*eca0*/  @P2 IADD3 R76, P0, R49, R50, RZ ;  /* 0x00000032314c2210 */ /* 0x000fe20007f1e0ff */
[----:B------:R-:W-:Y:S01]  /*ecb0*/  IMAD R186, R3, 0x2, R188 ;  /* 0x0000000203ba7824 */ /* 0x000fe200078e02bc */
[----:B------:R-:W-:Y:S01]  /*ecc0*/  SEL R134, R134, 0xffffffc0, !P1 ;  /* 0xffffffc086867807 */ /* 0x000fe20004800000 */
[----:B------:R-:W1:Y:S02]  /*ecd0*/  LDSM.16.M88.4 R28, [R190+0xc100] ;  /* 0x00c10000be1c783b */ /* 0x000e640000000200 */
[----:B------:R-:W-:-:S02]  /*ece0*/  @P2 IMAD.X R77, R48, 0x1, R51, P0 ;  /* 0x00000001304d2824 */ /* 0x000fc400000e0633 */
[----:B------:R-:W2:Y:S01]  /*ecf0*/  LDSM.16.M88.4 R20, [R190+0xc900] ;  /* 0x00c90000be14783b */ /* 0x000ea20000000200 */
[----:B------:R-:W-:Y:S02]  /*ed00*/  IMAD.IADD R2, R190, 0x1, R134 ;  /* 0x00000001be027824 */ /* 0x000fe400078e0286 */
[----:B------:R-:W-:Y:S01]  /*ed10*/  IMAD.IADD R0, R134, 0x1, R5 ;  /* 0x0000000186007824 */ /* 0x000fe200078e0205 */
[----:B------:R-:W3:Y:S04]  /*ed20*/  LDSM.16.M88.4 R64, [R190+0xd100] ;  /* 0x00d10000be40783b */ /* 0x000ee80000000200 */
[----:B------:R-:W4:Y:S04]  /*ed30*/  LDSM.16.M88.4 R40, [R190+0xd900] ;  /* 0x00d90000be28783b */ /* 0x000f280000000200 */
[----:B------:R-:W-:Y:S04]  /*ed40*/  LDSM.16.M88.4 R12, [R188] ;  /* 0x00000000bc0c783b */ /* 0x000fe80000000200 */
[----:B------:R-:W5:Y:S04]  /*ed50*/  LDSM.16.M88.4 R8, [R5+0xc100] ;  /* 0x00c100000508783b */ /* 0x000f680000000200 */
[----:B------:R-:W3:Y:S04]  /*ed60*/  LDSM.16.M88.4 R44, [R5+0xc900] ;  /* 0x00c90000052c783b */ /* 0x000ee80000000200 */
[----:B------:R-:W4:Y:S01]  /*ed70*/  LDSM.16.M88.4 R36, [R5+0xd100] ;  /* 0x00d100000524783b */ /* 0x000f220000000200 */
[C---:B-1----:R-:W-:Y:S08]  /*ed80*/  HMMA.16816.F32 R32, R56.reuse, R28, RZ ;  /* 0x0000001c3820723c */ /* 0x042ff000000018ff */
[C---:B------:R-:W-:Y:S08]  /*ed90*/  HMMA.16816.F32 R28, R56.reuse, R30, RZ ;  /* 0x0000001e381c723c */ /* 0x040ff000000018ff */
[C---:B--2---:R-:W-:Y:S08]  /*eda0*/  HMMA.16816.F32 R24, R56.reuse, R20, RZ ;  /* 0x000000143818723c */ /* 0x044ff000000018ff */
[C---:B---3--:R-:W-:Y:S08]  /*edb0*/  HMMA.16816.F32 R16, R56.reuse, R64, RZ ;  /* 0x000000403810723c */ /* 0x048ff000000018ff */
[C---:B------:R-:W-:Y:S08]  /*edc0*/  HMMA.16816.F32 R20, R56.reuse, R22, RZ ;  /* 0x000000163814723c */ /* 0x040ff000000018ff */
[C---:B------:R-:W-:Y:S08]  /*edd0*/  HMMA.16816.F32 R64, R56.reuse, R66, RZ ;  /* 0x000000423840723c */ /* 0x040ff000000018ff */
[C---:B----4-:R-:W-:Y:S08]  /*ede0*/  HMMA.16816.F32 R60, R56.reuse, R40, RZ ;  /* 0x00000028383c723c */ /* 0x050ff000000018ff */
[----:B------:R-:W-:Y:S01]  /*edf0*/  HMMA.16816.F32 R56, R56, R42, RZ ;  /* 0x0000002a3838723c */ /* 0x000fe200000018ff */
[----:B------:R-:W1:Y:S04]  /*ee00*/  LDSM.16.M88.4 R40, [R5+0xd900] ;  /* 0x00d900000528783b */ /* 0x000e680000000200 */
[----:B------:R-:W-:Y:S01]  /*ee10*/  @!PT LDS RZ, [RZ] ;  /* 0x00000000fffff984 */ /* 0x000fe20000000800 */
[----:B------:R-:W-:Y:S01]  /*ee20*/  @!PT LDS RZ, [RZ] ;  /* 0x00000000fffff984 */ /* 0x000fe20000000800 */
[----:B------:R-:W-:Y:S01]  /*ee30*/  @!PT LDS RZ, [RZ] ;  /* 0x00000000fffff984 */ /* 0x000fe20000000800 */
[----:B------:R2:W-:Y:S03]  /*ee40*/  @P2 LDGSTS.E.BYPASS.LTC128B.128 [R144+0x6100], [R50.64], !P5 ;  /* 0x0610000032902fae */ /* 0x0005e6000e901d46 */
[C---:B-----5:R-:W-:Y:S01]  /*ee50*/  HMMA.16816.F32 R32, R12.reuse, R8, R32 ;  /* 0x000000080c20723c */ /* 0x060fe20000001820 */
[----:B------:R2:W-:Y:S04]  /*ee60*/  @P2 LDGSTS.E.BYPASS.LTC128B.128 [R144+0x8100], [R50.64+0x80], !P4 ;  /* 0x0810008032902fae */ /* 0x0005e8000e101d46 */
[----:B------:R2:W-:Y:S03]  /*ee70*/  @P2 LDGSTS.E.BYPASS.LTC128B.128 [R144+0xa100], [R50.64+0x100], !P6 ;  /* 0x0a10010032902fae */ /* 0x0005e6000f101d46 */
[C---:B------:R-:W-:Y:S01]  /*ee80*/  HMMA.16816.F32 R28, R12.reuse, R10, R28 ;  /* 0x0000000a0c1c723c */ /* 0x040fe2000000181c */
[----:B------:R3:W-:Y:S04]  /*ee90*/  @P2 LDGSTS.E.BYPASS.LTC128B.128 [R144+0x7100], [R76.64], !P5 ;  /* 0x071000004c902fae */ /* 0x0007e8000e901d46 */
[----:B------:R3:W-:Y:S03]  /*eea0*/  @P2 LDGSTS.E.BYPASS.LTC128B.128 [R144+0x9100], [R76.64+0x80], !P4 ;  /* 0x091000804c902fae */ /* 0x0007e6000e101d46 */
[----:B------:R-:W-:Y:S01]  /*eeb0*/  HMMA.16816.F32 R24, R12, R44, R24 ;  /* 0x0000002c0c18723c */ /* 0x000fe20000001818 */
[----:B------:R3:W-:Y:S01]  /*eec0*/  @P2 LDGSTS.E.BYPASS.LTC128B.128 [R144+0xb100], [R76.64+0x100], !P6 ;  /* 0x0b1001004c902fae */ /* 0x0007e2000f101d46 */
[----:B------:R-:W-:-:S03]  /*eed0*/  ISETP.NE.AND P2, PT, R193, 0x1, PT ;  /* 0x00000001c100780c */ /* 0x000fc60003f45270 */
        /* <DEDUP_REMOVED lines=93> */
[----:B------:R5:W-:Y:S03]  /*f4b0*/  LDSM.16.M88.4 R68, [R5+0x11900] ;  /* 0x011900000544783b */ /* 0x000be60000000200 */
[C---:B--2---:R-:W-:Y:S08]  /*f4c0*/  HMMA.16816.F32 R32, R36.reuse, R52, R32 ;  /* 0x000000342420723c */ /* 0x044ff00000001820 */
[C---:B------:R-:W-:Y:S01]  /*f4d0*/  HMMA.16816.F32 R28, R36.reuse, R54, R28 ;  /* 0x00000036241c723c */ /* 0x040fe2000000181c */
[----:B------:R-:W-:Y:S07]  /*f4e0*/  LDSM.16.M88.4 R52, [R187+0x8000] ;  /* 0x00800000bb34783b */ /* 0x000fee0000000200 */
[----:B----4-:R-:W-:Y:S01]  /*f4f0*/  HMMA.16816.F32 R24, R36, R48, R24 ;  /* 0x000000302418723c */ /* 0x010fe20000001818 */
[----:B-----5:R-:W-:-:S07]  /*f500*/  LEA.HI R5, R83, R84, RZ, 0x2 ;  /* 0x0000005453057211 */ /* 0x020fce00078f10ff */
[----:B------:R-:W-:Y:S01]  /*f510*/  HMMA.16816.F32 R20, R36, R50, R20 ;  /* 0x000000322414723c */ /* 0x000fe20000001814 */
[----:B------:R-:W2:Y:S01]  /*f520*/  LDSM.16.M88.4 R48, [R2+0x10100] ;  /* 0x010100000230783b */ /* 0x000ea20000000200 */
[----:B------:R-:W-:-:S05]  /*f530*/  LOP3.LUT R5, R5, 0xfffffffc, RZ, 0xc0, !PT ;  /* 0xfffffffc05057812 */ /* 0x000fca00078ec0ff */
[----:B------:R-:W-:Y:S01]  /*f540*/  IMAD.IADD R5, R84, 0x1, -R5 ;  /* 0x0000000154057824 */ /* 0x000fe200078e0a05 */
[C---:B-1----:R-:W-:Y:S08]  /*f550*/  HMMA.16816.F32 R32, R72.reuse, R12, R32 ;  /* 0x0000000c4820723c */ /* 0x042ff00000001820 */
[C---:B------:R-:W-:Y:S01]  /*f560*/  HMMA.16816.F32 R28, R72.reuse, R14, R28 ;  /* 0x0000000e481c723c */ /* 0x040fe2000000181c */
[----:B------:R-:W-:Y:S07]  /*f570*/  LDSM.16.M88.4 R12, [R0+0x10100] ;  /* 0x01010000000c783b */ /* 0x000fee0000000200 */
[C---:B---3--:R-:W-:Y:S08]  /*f580*/  HMMA.16816.F32 R24, R72.reuse, R8, R24 ;  /* 0x000000084818723c */ /* 0x048ff00000001818 */
[----:B------:R-:W-:Y:S01]  /*f590*/  HMMA.16816.F32 R20, R72, R10, R20 ;  /* 0x0000000a4814723c */ /* 0x000fe20000001814 */
[----:B------:R-:W1:Y:S07]  /*f5a0*/  LDSM.16.M88.4 R8, [R186+0x8000] ;  /* 0x00800000ba08783b */ /* 0x000e6e0000000200 */
[C---:B------:R-:W-:Y:S08]  /*f5b0*/  HMMA.16816.F32 R60, R36.reuse, R40, R60 ;  /* 0x00000028243c723c */ /* 0x040ff0000000183c */
[C---:B------:R-:W-:Y:S01]  /*f5c0*/  HMMA.16816.F32 R56, R36.reuse, R42, R56 ;  /* 0x0000002a2438723c */ /* 0x040fe20000001838 */
[----:B------:R-:W-:Y:S07]  /*f5d0*/  LDSM.16.M88.4 R40, [R2+0x11100] ;  /* 0x011100000228783b */ /* 0x000fee0000000200 */
[C---:B------:R-:W-:Y:S08]  /*f5e0*/  HMMA.16816.F32 R16, R36.reuse, R44, R16 ;  /* 0x0000002c2410723c */ /* 0x040ff00000001810 */
[----:B------:R-:W-:Y:S01]  /*f5f0*/  HMMA.16816.F32 R64, R36, R46, R64 ;  /* 0x0000002e2440723c */ /* 0x000fe20000001840 */
[----:B------:R-:W3:Y:S04]  /*f600*/  LDSM.16.M88.4 R36, [R2+0x11900] ;  /* 0x011900000224783b */ /* 0x000ee80000000200 */
[----:B------:R4:W5:Y:S03]  /*f610*/  LDSM.16.M88.4 R44, [R2+0x10900] ;  /* 0x01090000022c783b */ /* 0x0009660000000200 */
[----:B--2---:R-:W-:Y:S08]  /*f620*/  HMMA.16816.F32 R32, R52, R48, R32 ;  /* 0x000000303420723c */ /* 0x004ff00000001820 */
[C---:B------:R-:W-:Y:S08]  /*f630*/  HMMA.16816.F32 R60, R72.reuse, R68, R60 ;  /* 0x00000044483c723c */ /* 0x040ff0000000183c */
[----:B------:R-:W-:Y:S01]  /*f640*/  HMMA.16816.F32 R56, R72, R70, R56 ;  /* 0x000000464838723c */ /* 0x000fe20000001838 */
[----:B------:R-:W-:Y:S07]  /*f650*/  LDSM.16.M88.4 R68, [R0+0x10900] ;  /* 0x010900000044783b */ /* 0x000fee0000000200 */
[----:B------:R-:W-:Y:S08]  /*f660*/  HMMA.16816.F32 R28, R52, R50, R28 ;  /* 0x00000032341c723c */ /* 0x000ff0000000181c */
[C---:B------:R-:W-:Y:S08]  /*f670*/  HMMA.16816.F32 R16, R72.reuse, R76, R16 ;  /* 0x0000004c4810723c */ /* 0x040ff00000001810 */
[----:B------:R-:W-:Y:S08]  /*f680*/  HMMA.16816.F32 R64, R72, R78, R64 ;  /* 0x0000004e4840723c */ /* 0x000ff00000001840 */
[----:B-1----:R-:W-:Y:S07]  /*f690*/  HMMA.16816.F32 R32, R8, R12, R32 ;  /* 0x0000000c0820723c */ /* 0x002fee0000001820 */
[----:B------:R-:W-:Y:S01]  /*f6a0*/  LOP3.LUT R13, R80, 0xffffffe0, RZ, 0xc0, !PT ;  /* 0xffffffe0500d7812 */ /* 0x000fe200078ec0ff */
[----:B---3--:R-:W-:Y:S01]  /*f6b0*/  HMMA.16816.F32 R60, R52, R36, R60 ;  /* 0x00000024343c723c */ /* 0x008fe2000000183c */
[----:B------:R-:W-:-:S03]  /*f6c0*/  SHF.R.S32.HI R12, RZ, 0x1f, R87 ;  /* 0x0000001fff0c7819 */ /* 0x000fc60000011457 */
[----:B----4-:R-:W-:Y:S01]  /*f6d0*/  IMAD.IADD R2, R84, 0x1, -R13 ;  /* 0x0000000154027824 */ /* 0x010fe200078e0a0d */
[----:B------:R-:W-:-:S03]  /*f6e0*/  LEA.HI R12, R12, R87, RZ, 0x3 ;  /* 0x000000570c0c7211 */ /* 0x000fc600078f18ff */
[----:B------:R-:W-:Y:S01]  /*f6f0*/  HMMA.16816.F32 R56, R52, R38, R56 ;  /* 0x000000263438723c */ /* 0x000fe20000001838 */
[----:B------:R-:W-:Y:S01]  /*f700*/  SHF.R.S32.HI R13, RZ, 0x1f, R2 ;  /* 0x0000001fff0d7819 */ /* 0x000fe20000011402 */
[----:B------:R-:W1:Y:S06]  /*f710*/  LDSM.16.M88.4 R36, [R0+0x11900] ;  /* 0x011900000024783b */ /* 0x000e6c0000000200 */
[----:B------:R-:W-:Y:S07]  /*f720*/  HMMA.16816.F32 R28, R8, R14, R28 ;  /* 0x0000000e081c723c */ /* 0x000fee000000181c */
[----:B------:R-:W-:Y:S01]  /*f730*/  LOP3.LUT R14, R12, 0xffffff8, RZ, 0xc0, !PT ;  /* 0x0ffffff80c0e7812 */ /* 0x000fe200078ec0ff */
[----:B------:R-:W-:Y:S01]  /*f740*/  HMMA.16816.F32 R16, R52, R40, R16 ;  /* 0x000000283410723c */ /* 0x000fe20000001810 */
[----:B------:R-:W-:-:S02]  /*f750*/  LEA.HI R12, R13, R2, RZ, 0x2 ;  /* 0x000000020d0c7211 */ /* 0x000fc400078f10ff */
[----:B------:R-:W-:Y:S01]  /*f760*/  LEA.HI R13, R5, R5, RZ, 0x1 ;  /* 0x00000005050d7211 */ /* 0x000fe200078f08ff */
[----:B------:R-:W-:Y:S01]  /*f770*/  IMAD.IADD R87, R87, 0x1, -R14 ;  /* 0x0000000157577824 */ /* 0x000fe200078e0a0e */
[----:B------:R-:W-:Y:S02]  /*f780*/  LOP3.LUT R213, R12, 0x7ffffffc, RZ, 0xc0, !PT ;  /* 0x7ffffffc0cd57812 */ /* 0x000fe400078ec0ff */
[----:B------:R-:W-:Y:S01]  /*f790*/  LOP3.LUT R212, R13, 0x1ffffffe, RZ, 0xc0, !PT ;  /* 0x1ffffffe0dd47812 */ /* 0x000fe200078ec0ff */
[----:B------:R-:W-:Y:S01]  /*f7a0*/  HMMA.16816.F32 R64, R52, R42, R64 ;  /* 0x0000002a3440723c */ /* 0x000fe20000001840 */
[----:B------:R2:W3:Y:S01]  /*f7b0*/  LDSM.16.M88.4 R40, [R0+0x11100] ;  /* 0x011100000028783b */ /* 0x0004e20000000200 */
[----:B------:R-:W-:Y:S02]  /*f7c0*/  IMAD.IADD R213, R2, 0x1, -R213 ;  /* 0x0000000102d57824 */ /* 0x000fe400078e0ad5 */
[----:B------:R-:W-:Y:S02]  /*f7d0*/  IMAD.IADD R212, R5, 0x1, -R212 ;  /* 0x0000000105d47824 */ /* 0x000fe400078e0ad4 */
[----:B------:R-:W-:-:S02]  /*f7e0*/  IMAD.SHL.U32 R213, R213, 0x2, RZ ;  /* 0x00000002d5d57824 */ /* 0x000fc400078e00ff */
[----:B-----5:R-:W-:Y:S03]  /*f7f0*/  HMMA.16816.F32 R24, R52, R44, R24 ;  /* 0x0000002c3418723c */ /* 0x020fe60000001818 */
[----:B------:R-:W-:-:S05]  /*f800*/  IADD3 R2, -R213, R194, -R81 ;  /* 0x000000c2d5027210 */ /* 0x000fca0007ffe951 */
[----:B------:R-:W-:Y:S01]  /*f810*/  HMMA.16816.F32 R20, R52, R46, R20 ;  /* 0x0000002e3414723c */ /* 0x000fe20000001814 */
[----:B--2---:R-:W-:-:S07]  /*f820*/  LEA.HI.SX32 R0, R12, R133, 0x1e ;  /* 0x000000850c007211 */ /* 0x004fce00078ff2ff */
[----:B-1----:R-:W-:Y:S01]  /*f830*/  HMMA.16816.F32 R60, R8, R36, R60 ;  /* 0x00000024083c723c */ /* 0x002fe2000000183c */
[----:B------:R-:W-:-:S06]  /*f840*/  IMAD R87, R87, 0x10, R0 ;  /* 0x0000001057577824 */ /* 0x000fcc00078e0200 */
[----:B------:R-:W-:Y:S01]  /*f850*/  IADD3 R36, R194, 0x1, -R81 ;  /* 0x00000001c2247810 */ /* 0x000fe20007ffe851 */
[----:B------:R-:W-:Y:S01]  /*f860*/  IMAD R212, R212, 0x8, R87 ;  /* 0x00000008d4d47824 */ /* 0x000fe200078e0257 */
[----:B------:R-:W-:Y:S02]  /*f870*/  HMMA.16816.F32 R56, R8, R38, R56 ;  /* 0x000000260838723c */ /* 0x000fe40000001838 */
[----:B------:R-:W-:Y:S01]  /*f880*/  IADD3 R36, -R199, R36, -R213 ;  /* 0x00000024c7247210 */ /* 0x000fe20007ffe9d5 */
[----:B------:R-:W-:-:S04]  /*f890*/  @P2 IMAD.HI.U32 R5, R212, c[0x0][0x2c8], RZ ;  /* 0x0000b200d4052a27 */ /* 0x000fc800078e00ff */
[----:B------:R-:W-:Y:S01]  /*f8a0*/  IMAD.MOV.U32 R0, RZ, RZ, R212 ;  /* 0x000000ffff007224 */ /* 0x000fe200078e00d4 */
[----:B------:R-:W-:Y:S01]  /*f8b0*/  @P2 SHF.R.U32.HI R0, RZ, c[0x0][0x2cc], R5 ;  /* 0x0000b300ff002a19 */ /* 0x000fe20000011605 */
[C---:B------:R-:W-:Y:S01]  /*f8c0*/  HMMA.16816.F32 R24, R8.reuse, R68, R24 ;  /* 0x000000440818723c */ /* 0x040fe20000001818 */
[C---:B------:R-:W-:Y:S02]  /*f8d0*/  IADD3 R38, R36.reuse, c[0x0][0x328], RZ ;  /* 0x0000ca0024267a10 */ /* 0x040fe40007ffe0ff */
[----:B------:R-:W-:Y:S01]  /*f8e0*/  IADD3 R36, R36, UR4, RZ ;  /* 0x0000000424247c10 */ /* 0x000fe2000fffe0ff */
[----:B------:R-:W1:Y:S04]  /*f8f0*/  SHFL.IDX PT, R5, R0, RZ, 0x1c1f ;  /* 0x001c1fff00057589 */ /* 0x000e6800000e0000 */
[C---:B------:R-:W-:Y:S08]  /*f900*/  HMMA.16816.F32 R20, R8.reuse, R70, R20 ;  /* 0x000000460814723c */ /* 0x040ff00000001814 */
[C---:B---3--:R-:W-:Y:S08]  /*f910*/  HMMA.16816.F32 R16, R8.reuse, R40, R16 ;  /* 0x000000280810723c */ /* 0x048ff00000001810 */
[----:B------:R-:W-:Y:S07]  /*f920*/  HMMA.16816.F32 R64, R8, R42, R64 ;  /* 0x0000002a0840723c */ /* 0x000fee0000001840 */
[----:B-1----:R-:W-:-:S02]  /*f930*/  IMAD.IADD R11, R38, 0x1, R5 ;  /* 0x00000001260b7824 */ /* 0x002fc400078e0205 */
        /* <DEDUP_REMOVED lines=14> */
.L_x_2310:
[----:B------:R-:W-:-:S04]  /*fa20*/  MOV R5, c[0x0][0x32c] ;  /* 0x0000cb0000057a02 */ /* 0x000fc80000000f00 */
[----:B------:R-:W-:-:S13]  /*fa30*/  ISETP.NE.AND P0, PT, R5, 0x1, PT ;  /* 0x000000010500780c */ /* 0x000fda0003f05270 */
[----:B------:R-:W-:-:S05]  /*fa40*/  @P0 IMAD.HI.U32 R5, R8, c[0x0][0x330], RZ ;  /* 0x0000cc0008050a27 */ /* 0x000fca00078e00ff */
[----:B------:R-:W-:Y:S02]  /*fa50*/  @P0 SHF.R.U32.HI R8, RZ, c[0x0][0x334], R5 ;  /* 0x0000cd00ff080a19 */ /* 0x000fe40000011605 */
.L_x_2311:
[----:B------:R-:W-:Y:S05]  /*fa60*/  BSYNC B0 ;  /* 0x0000000000007941 */ /* 0x000fea0003800000 */
.L_x_2309:
[----:B------:R-:W-:-:S04]  /*fa70*/  IMAD R10, R8, c[0x0][0x32c], -R81 ;  /* 0x0000cb00080a7a24 */ /* 0x000fc800078e0a51 */
[----:B------:R-:W-:-:S05]  /*fa80*/  IMAD.IADD R10, R10, 0x1, -R213 ;  /* 0x000000010a0a7824 */ /* 0x000fca00078e0ad5 */
[----:B------:R-:W-:Y:S02]  /*fa90*/  IADD3 R8, R10, c[0x0][0x32c], RZ ;  /* 0x0000cb000a087a10 */ /* 0x000fe40007ffe0ff */
[----:B------:R-:W-:Y:S02]  /*faa0*/  IMNMX R9, R9, R10, !PT ;  /* 0x0000000a09097217 */ /* 0x000fe40007800200 */
[----:B------:R-:W-:Y:S02]  /*fab0*/  IMNMX R11, R11, R8, PT ;  /* 0x000000080b0b7217 */ /* 0x000fe40003800200 */
.L_x_2308:
[----:B------:R-:W-:Y:S01]  /*fac0*/  ISETP.GT.AND P1, PT, R145, RZ, PT ;  /* 0x000000ff9100720c */ /* 0x000fe20003f24270 */
[----:B------:R-:W1:Y:S03]  /*fad0*/  SHFL.IDX PT, R5, R0, 0x1, 0x1c1f ;  /* 0x003c1f0000057f89 */ /* 0x000e6600000e0000 */
[----:B------:R-:W-:-:S04]  /*fae0*/  ISETP.GT.AND P0, PT, R9, RZ, P1 ;  /* 0x000000ff0900720c */ /* 0x000fc80000f04270 */
[----:B------:R-:W-:-:S04]  /*faf0*/  ISETP.LT.OR P0, PT, R11, 0x1, P0 ;  /* 0x000000010b00780c */ /* 0x000fc80000701670 */
[----:B------:R-:W-:Y:S02]  /*fb00*/  FSEL R32, R32, -INF , !P0 ;  /* 0xff80000020207808 */ /* 0x000fe40004000000 */
[----:B------:R-:W-:-:S04]  /*fb10*/  ISETP.GT.AND P0, PT, R9, 0x1, P1 ;  /* 0x000000010900780c */ /* 0x000fc80000f04270 */
[----:B------:R-:W-:-:S04]  /*fb20*/  ISETP.LT.OR P0, PT, R11, 0x2, P0 ;  /* 0x000000020b00780c */ /* 0x000fc80000701670 */
[----:B------:R-:W-:Y:S02]  /*fb30*/  FSEL R14, R33, -INF , !P0 ;  /* 0xff800000210e7808 */ /* 0x000fe40004000000 */
[----:B------:R-:W-:Y:S01]  /*fb40*/  ISETP.GT.AND P0, PT, R9, 0x8, P1 ;  /* 0x000000080900780c */ /* 0x000fe20000f04270 */
[----:B-1----:R-:W-:-:S03]  /*fb50*/  IMAD.IADD R36, R36, 0x1, R5 ;  /* 0x0000000124247824 */ /* 0x002fc600078e0205 */
        /* <DEDUP_REMOVED lines=39> */
[----:B------:R-:W-:-:S03]  /*fdd0*/  IMAD.IADD R9, R38, 0x1, R5 ;  /* 0x0000000126097824 */ /* 0x000fc600078e0205 */
[----:B------:R-:W-:Y:S02]  /*fde0*/  ISETP.LT.OR P0, PT, R11, 0x3a, P0 ;  /* 0x0000003a0b00780c */ /* 0x000fe40000701670 */
[----:B------:R-:W-:Y:S02]  /*fdf0*/  IMNMX R2, R9, R2, PT ;  /* 0x0000000209027217 */ /* 0x000fe40003800200 */
        /* <DEDUP_REMOVED lines=13> */
.L_x_2314:
[----:B------:R-:W-:-:S04]  /*fed0*/  MOV R0, c[0x0][0x32c] ;  /* 0x0000cb0000007a02 */ /* 0x000fc80000000f00 */
[----:B------:R-:W-:-:S13]  /*fee0*/  ISETP.NE.AND P0, PT, R0, 0x1, PT ;  /* 0x000000010000780c */ /* 0x000fda0003f05270 */
[----:B------:R-:W-:-:S05]  /*fef0*/  @P0 IMAD.HI.U32 R0, R16, c[0x0][0x330], RZ ;  /* 0x0000cc0010000a27 */ /* 0x000fca00078e00ff */
[----:B------:R-:W-:Y:S02]  /*ff00*/  @P0 SHF.R.U32.HI R16, RZ, c[0x0][0x334], R0 ;  /* 0x0000cd00ff100a19 */ /* 0x000fe40000011600 */
.L_x_2315:
[----:B------:R-:W-:Y:S05]  /*ff10*/  BSYNC B0 ;  /* 0x0000000000007941 */ /* 0x000fea0003800000 */
.L_x_2313:
[----:B------:R-:W-:-:S04]  /*ff20*/  IMAD R16, R16, c[0x0][0x32c], -R81 ;  /* 0x0000cb0010107a24 */ /* 0x000fc800078e0a51 */
[----:B------:R-:W-:-:S05]  /*ff30*/  IMAD.IADD R9, R16, 0x1, -R213 ;  /* 0x0000000110097824 */ /* 0x000fca00078e0ad5 */
[----:B------:R-:W-:Y:S02]  /*ff40*/  IADD3 R5, R9, c[0x0][0x32c], RZ ;  /* 0x0000cb0009057a10 */ /* 0x000fe40007ffe0ff */
[----:B------:R-:W-:Y:S02]  /*ff50*/  IMNMX R36, R36, R9, !PT ;  /* 0x0000000924247217 */ /* 0x000fe40007800200 */
[----:B------:R-:W-:Y:S02]  /*ff60*/  IMNMX R2, R2, R5, PT ;  /* 0x0000000502027217 */ /* 0x000fe40003800200 */
.L_x_2312:
        /* <DEDUP_REMOVED lines=74> */
[----:B------:R-:W-:Y:S02]  /*10410*/  FMNMX.FTZ R7, R32, R14, !PT ;  /* 0x0000000e20077209 */ /* 0x000fe40007810000 */
[----:B------:R-:W-:Y:S01]  /*10420*/  @P0 LEA R148, P1, R16, c[0x0][0x1c8], 0x1 ;  /* 0x0000720010940a11 */ /* 0x000fe200078208ff */
[----:B------:R-:W-:Y:S01]  /*10430*/  @P0 IMAD.IADD R0, R17, 0x1, R0 ;  /* 0x0000000111000824 */ /* 0x000fe200078e0200 */
[----:B------:R-:W-:Y:S02]  /*10440*/  FMNMX.FTZ R7, R28, R7, !PT ;  /* 0x000000071c077209 */ /* 0x000fe40007810000 */
[----:B------:R-:W-:Y:S02]  /*10450*/  FMNMX.FTZ R6, R34, R35, !PT ;  /* 0x0000002322067209 */ /* 0x000fe40007810000 */
[----:B------:R-:W-:Y:S02]  /*10460*/  FMNMX.FTZ R7, R12, R7, !PT ;  /* 0x000000070c077209 */ /* 0x000fe40007810000 */
[----:B------:R-:W-:-:S02]  /*10470*/  @P0 LEA.HI.X R149, R16, c[0x0][0x1cc], R0, 0x1, P1 ;  /* 0x0000730010950a11 */ /* 0x000fc400008f0c00 */
[----:B------:R-:W-:Y:S01]  /*10480*/  FMNMX.FTZ R7, R24, R7, !PT ;  /* 0x0000000718077209 */ /* 0x000fe20007810000 */
[----:B------:R-:W-:Y:S01]  /*10490*/  LDSM.16.MT88.4 R16, [R184+0x2900] ;  /* 0x00290000b810783b */ /* 0x000fe20000004200 */
        /* <DEDUP_REMOVED lines=23> */
[----:B------:R-:W-:Y:S01]  /*10610*/  @P0 LEA R146, P1, R203, R148, 0x1 ;  /* 0x00000094cb920211 */ /* 0x000fe200078208ff */
[----:B------:R-:W1:Y:S01]  /*10620*/  SHFL.BFLY PT, R7, R0, 0x2, 0x1f ;  /* 0x0c401f0000077f89 */ /* 0x000e6200000e0000 */
[----:B------:R-:W-:Y:S02]  /*10630*/  FMNMX.FTZ R6, R141, R6, !PT ;  /* 0x000000068d067209 */ /* 0x000fe40007810000 */
[----:B------:R-:W-:Y:S02]  /*10640*/  @P0 LEA.HI.X R147, R203, R149, R202, 0x1, P1 ;  /* 0x00000095cb930211 */ /* 0x000fe400008f0cca */
[----:B------:R-:W-:Y:S02]  /*10650*/  FMNMX.FTZ R6, R171, R6, !PT ;  /* 0x00000006ab067209 */ /* 0x000fe40007810000 */
[----:B-1----:R-:W-:-:S05]  /*10660*/  FMNMX.FTZ R7, R0, R7, !PT ;  /* 0x0000000700077209 */ /* 0x002fca0007810000 */
[----:B------:R-:W1:Y:S02]  /*10670*/  SHFL.BFLY PT, R2, R7, 0x1, 0x1f ;  /* 0x0c201f0007027f89 */ /* 0x000e6400000e0000 */
[----:B-1----:R-:W-:Y:S02]  /*10680*/  FMNMX.FTZ R2, R7, R2, !PT ;  /* 0x0000000207027209 */ /* 0x002fe40007810000 */
[----:B------:R-:W1:Y:S02]  /*10690*/  SHFL.BFLY PT, R7, R6, 0x2, 0x1f ;  /* 0x0c401f0006077f89 */ /* 0x000e6400000e0000 */
        /* <DEDUP_REMOVED lines=11> */
[----:B------:R-:W-:-:S02]  /*10750*/  FFMA.FTZ R159, R24, c[0x0][0x2d0], -R179 ;  /* 0x0000b400189f7a23 */ /* 0x000fc400000108b3 */
[--C-:B------:R-:W-:Y:S01]  /*10760*/  FFMA.FTZ R153, R20, c[0x0][0x2d0], -R179.reuse ;  /* 0x0000b40014997a23 */ /* 0x100fe200000108b3 */
[----:B------:R-:W1:Y:S01]  /*10770*/  MUFU.EX2 R160, R160 ;  /* 0x000000a000a07308 */ /* 0x000e620000000800 */
[----:B------:R-:W2:Y:S01]  /*10780*/  SHFL.BFLY PT, R0, R7, 0x1, 0x1f ;  /* 0x0c201f0007007f89 */ /* 0x000ea200000e0000 */
[--C-:B------:R-:W-:Y:S02]  /*10790*/  FFMA.FTZ R169, R176, c[0x0][0x2d0], -R179.reuse ;  /* 0x0000b400b0a97a23 */ /* 0x100fe400000108b3 */
[--C-:B------:R-:W-:Y:S01]  /*107a0*/  FFMA.FTZ R167, R174, c[0x0][0x2d0], -R179.reuse ;  /* 0x0000b400aea77a23 */ /* 0x100fe200000108b3 */
[----:B------:R-:W-:Y:S01]  /*107b0*/  LDSM.16.MT88.4 R20, [R185+0x900] ;  /* 0x00090000b914783b */ /* 0x000fe20000004200 */
[--C-:B------:R-:W-:Y:S02]  /*107c0*/  FFMA.FTZ R166, R166, c[0x0][0x2d0], -R179.reuse ;  /* 0x0000b400a6a67a23 */ /* 0x100fe400000108b3 */
[----:B------:R-:W-:Y:S01]  /*107d0*/  MUFU.EX2 R158, R158 ;  /* 0x0000009e009e7308 */ /* 0x000fe20000000800 */
[----:B------:R-:W-:-:S02]  /*107e0*/  FFMA.FTZ R168, R168, c[0x0][0x2d0], -R179 ;  /* 0x0000b400a8a87a23 */ /* 0x000fc400000108b3 */
[--C-:B------:R-:W-:Y:S02]  /*107f0*/  FFMA.FTZ R180, R180, c[0x0][0x2d0], -R179.reuse ;  /* 0x0000b400b4b47a23 */ /* 0x100fe400000108b3 */
[----:B------:R-:W-:-:S03]  /*10800*/  FFMA.FTZ R217, R140, c[0x0][0x2d0], -R179 ;  /* 0x0000b4008cd97a23 */ /* 0x000fc600000108b3 */
[----:B------:R-:W3:Y:S01]  /*10810*/  MUFU.EX2 R155, R155 ;  /* 0x0000009b009b7308 */ /* 0x000ee20000000800 */
[----:B-1----:R-:W-:Y:S01]  /*10820*/  F2FP.PACK_AB R96, R160, R161 ;  /* 0x000000a1a060723e */ /* 0x002fe200000000ff */
[----:B------:R-:W-:-:S06]  /*10830*/  FADD.FTZ R161, R161, R160 ;  /* 0x000000a0a1a17221 */ /* 0x000fcc0000010000 */
[----:B------:R-:W-:Y:S01]  /*10840*/  MUFU.EX2 R159, R159 ;  /* 0x0000009f009f7308 */ /* 0x000fe20000000800 */
[----:B--2---:R-:W-:-:S04]  /*10850*/  FMNMX.FTZ R0, R7, R0, !PT ;  /* 0x0000000007007209 */ /* 0x004fc80007810000 */
[C---:B------:R-:W-:Y:S01]  /*10860*/  FSETP.NEU.FTZ.AND P1, PT, R0.reuse, -INF , PT ;  /* 0xff8000000000780b */ /* 0x040fe20003f3d000 */
[----:B------:R-:W-:Y:S01]  /*10870*/  FMUL.FTZ R170, R0, c[0x0][0x2d0] ;  /* 0x0000b40000aa7a20 */ /* 0x000fe20000410000 */
[C---:B---3--:R-:W-:Y:S01]  /*10880*/  F2FP.PACK_AB R98, R155.reuse, R158 ;  /* 0x0000009e9b62723e */ /* 0x048fe200000000ff */
[----:B------:R-:W-:Y:S01]  /*10890*/  MUFU.EX2 R154, R154 ;  /* 0x0000009a009a7308 */ /* 0x000fe20000000800 */
[----:B------:R-:W-:Y:S02]  /*108a0*/  FADD.FTZ R158, R158, R161 ;  /* 0x000000a19e9e7221 */ /* 0x000fe40000010000 */
[----:B------:R-:W-:Y:S02]  /*108b0*/  FSEL R170, R170, RZ, P1 ;  /* 0x000000ffaaaa7208 */ /* 0x000fe40000800000 */
[----:B------:R-:W-:-:S03]  /*108c0*/  FADD.FTZ R158, R155, R158 ;  /* 0x0000009e9b9e7221 */ /* 0x000fc60000010000 */
[--C-:B------:R-:W-:Y:S01]  /*108d0*/  FFMA.FTZ R163, R34, c[0x0][0x2d0], -R170.reuse ;  /* 0x0000b40022a37a23 */ /* 0x100fe200000108aa */
        /* <DEDUP_REMOVED lines=9> */
[--C-:B------:R-:W-:Y:S01]  /*10970*/  FFMA.FTZ R151, R27, c[0x0][0x2d0], -R170.reuse ;  /* 0x0000b4001b977a23 */ /* 0x100fe200000108aa */
[----:B------:R-:W-:Y:S01]  /*10980*/  LDSM.16.MT88.4 R12, [R165+0x2900] ;  /* 0x00290000a50c783b */ /* 0x000fe20000004200 */
[--C-:B------:R-:W-:Y:S02]  /*10990*/  FFMA.FTZ R173, R173, c[0x0][0x2d0], -R170.reuse ;  /* 0x0000b400adad7a23 */ /* 0x100fe400000108aa */
[--C-:B------:R-:W-:Y:S01]  /*109a0*/  FFMA.FTZ R174, R183, c[0x0][0x2d0], -R170.reuse ;  /* 0x0000b400b7ae7a23 */ /* 0x100fe200000108aa */
[----:B------:R-:W3:Y:S01]  /*109b0*/  MUFU.EX2 R162, R162 ;  /* 0x000000a200a27308 */ /* 0x000ee20000000800 */
[----:B------:R-:W-:Y:S01]  /*109c0*/  LDSM.16.MT88.4 R28, [R165+0x900] ;  /* 0x00090000a51c783b */ /* 0x000fe20000004200 */
[--C-:B------:R-:W-:Y:S02]  /*109d0*/  FFMA.FTZ R175, R175, c[0x0][0x2d0], -R170.reuse ;  /* 0x0000b400afaf7a23 */ /* 0x100fe400000108aa */
[----:B------:R-:W-:Y:S01]  /*109e0*/  FFMA.FTZ R176, R181, c[0x0][0x2d0], -R170 ;  /* 0x0000b400b5b07a23 */ /* 0x000fe200000108aa */
[----:B------:R-:W-:Y:S01]  /*109f0*/  LDSM.16.MT88.4 R24, [R172+0x2900] ;  /* 0x00290000ac18783b */ /* 0x000fe20000004200 */
[----:B------:R-:W-:-:S02]  /*10a00*/  FFMA.FTZ R181, R178, c[0x0][0x2d0], -R179 ;  /* 0x0000b400b2b57a23 */ /* 0x000fc400000108b3 */
[----:B------:R-:W-:Y:S01]  /*10a10*/  MUFU.EX2 R164, R164 ;  /* 0x000000a400a47308 */ /* 0x000fe20000000800 */
[----:B------:R-:W-:Y:S02]  /*10a20*/  FFMA.FTZ R178, R142, c[0x0][0x2d0], -R179 ;  /* 0x0000b4008eb27a23 */ /* 0x000fe400000108b3 */
[--C-:B------:R-:W-:Y:S02]  /*10a30*/  FFMA.FTZ R177, R177, c[0x0][0x2d0], -R170.reuse ;  /* 0x0000b400b1b17a23 */ /* 0x100fe400000108aa */
[--C-:B------:R-:W-:Y:S02]  /*10a40*/  FFMA.FTZ R182, R143, c[0x0][0x2d0], -R170.reuse ;  /* 0x0000b4008fb67a23 */ /* 0x100fe400000108aa */
[--C-:B-1----:R-:W-:Y:S01]  /*10a50*/  FFMA.FTZ R3, R9, c[0x0][0x2d0], -R170.reuse ;  /* 0x0000b40009037a23 */ /* 0x102fe200000108aa */
[----:B------:R-:W1:Y:S01]  /*10a60*/  MUFU.EX2 R157, R157 ;  /* 0x0000009d009d7308 */ /* 0x000e620000000800 */
[----:B------:R-:W4:Y:S01]  /*10a70*/  LDSM.16.MT88.4 R8, [R185+0x2900] ;  /* 0x00290000b908783b */ /* 0x000f220000004200 */
[----:B---3--:R-:W-:Y:S01]  /*10a80*/  F2FP.PACK_AB R97, R162, R163 ;  /* 0x000000a3a261723e */ /* 0x008fe200000000ff */
[----:B------:R-:W-:-:S02]  /*10a90*/  FFMA.FTZ R179, R141, c[0x0][0x2d0], -R170 ;  /* 0x0000b4008db37a23 */ /* 0x000fc400000108aa */
[----:B------:R-:W-:Y:S01]  /*10aa0*/  FFMA.FTZ R218, R171, c[0x0][0x2d0], -R170 ;  /* 0x0000b400abda7a23 */ /* 0x000fe200000108aa */
[----:B------:R-:W-:Y:S01]  /*10ab0*/  LDSM.16.MT88.4 R140, [R172+0x3900] ;  /* 0x00390000ac8c783b */ /* 0x000fe20000004200 */
[----:B------:R-:W-:Y:S01]  /*10ac0*/  FADD.FTZ R163, R163, R162 ;  /* 0x000000a2a3a37221 */ /* 0x000fe20000010000 */
[----:B------:R-:W-:Y:S01]  /*10ad0*/  MUFU.EX2 R150, R150 ;  /* 0x0000009600967308 */ /* 0x000fe20000000800 */
[----:B-1----:R-:W-:-:S07]  /*10ae0*/  F2FP.PACK_AB R99, R157, R164 ;  /* 0x000000a49d63723e */ /* 0x002fce00000000ff */
[----:B------:R-:W-:Y:S01]  /*10af0*/  MUFU.EX2 R156, R156 ;  /* 0x0000009c009c7308 */ /* 0x000fe20000000800 */
[----:B------:R-:W-:-:S04]  /*10b00*/  FADD.FTZ R164, R164, R163 ;  /* 0x000000a3a4a47221 */ /* 0x000fc80000010000 */
[----:B------:R-:W-:Y:S01]  /*10b10*/  FADD.FTZ R157, R157, R164 ;  /* 0x000000a49d9d7221 */ /* 0x000fe20000010000 */
[C---:B------:R-:W-:Y:S02]  /*10b20*/  HMMA.16816.F32 R36, R96.reuse, R40, RZ ;  /* 0x000000286024723c */ /* 0x040fe400000018ff */
[----:B------:R-:W1:Y:S06]  /*10b30*/  MUFU.EX2 R151, R151 ;  /* 0x0000009700977308 */ /* 0x000e6c0000000800 */
        /* <DEDUP_REMOVED lines=201> */
.L_x_2317:
[----:B------:R-:W-:-:S13]  /*117d0*/  ISETP.NE.AND P0, PT, R3, 0x1, PT ;  /* 0x000000010300780c */ /* 0x000fda0003f05270 */
[----:B------:R-:W-:-:S05]  /*117e0*/  @P0 IMAD.HI.U32 R5, R6, c[0x0][0x330], RZ ;  /* 0x0000cc0006050a27 */ /* 0x000fca00078e00ff */
[----:B------:R-:W-:-:S05]  /*117f0*/  @P0 SHF.R.U32.HI R6, RZ, c[0x0][0x334], R5 ;  /* 0x0000cd00ff060a19 */ /* 0x000fca0000011605 */
.L_x_2318:
[----:B------:R-:W-:-:S05]  /*11800*/  IMAD R3, R6, R3, c[0x0][0x32c] ;  /* 0x0000cb0006037624 */ /* 0x000fca00078e0203 */
[----:B------:R-:W-:-:S04]  /*11810*/  IMNMX R4, R4, R3, PT ;  /* 0x0000000304047217 */ /* 0x000fc80003800200 */
.L_x_2316:
        /* <DEDUP_REMOVED lines=10> */
[C---:B------:R-:W-:Y:S01]  /*118c0*/  IADD3 RZ, P0, R206.reuse, 0x40, RZ ;  /* 0x00000040ceff7810 */ /* 0x040fe20007f1e0ff */
        /* <DEDUP_REMOVED lines=21> */
.L_x_2328:
[----:B------:R-:W-:Y:S04]  /*11a20*/  DEPBAR.LE SB0, 0x2 ;  /* 0x000080800000791a */ /* 0x000fe80000000000 */
[----:B------:R-:W-:Y:S01]  /*11a30*/  BAR.SYNC.DEFER_BLOCKING 0x0 ;  /* 0x0000000000007b1d */ /* 0x000fe20000010000 */
[----:B------:R-:W-:Y:S01]  /*11a40*/  UIMAD UR4, UR5, 0x6000, URZ ;  /* 0x00006000050478a4 */ /* 0x000fe2000f8e023f */
[----:B------:R-:W-:Y:S02]  /*11a50*/  ISETP.GE.AND P0, PT, R198, R221, PT ;  /* 0x000000ddc600720c */ /* 0x000fe40003f06270 */
[----:B------:R-:W-:Y:S02]  /*11a60*/  ISETP.NE.AND P2, PT, R193, 0x1, PT ;  /* 0x00000001c100780c */ /* 0x000fe40003f45270 */
[----:B------:R-:W-:Y:S02]  /*11a70*/  ISETP.GE.AND P3, PT, R195, 0x1, PT ;  /* 0x00000001c300780c */ /* 0x000fe40003f66270 */
[----:B------:R-:W-:Y:S05]  /*11a80*/  IADD3 R135, R190, UR4, RZ ;  /* 0x00000004be877c10 */ /* 0x000fea000fffe0ff */
[----:B------:R-:W-:Y:S02]  /*11a90*/  IMAD.IADD R133, R191, 0x1, R135 ;  /* 0x00000001bf857824 */ /* 0x000fe400078e0287 */
[----:B------:R-:W-:Y:S01]  /*11aa0*/  @!P0 IADD3 R28, R221, -0x1, RZ ;  /* 0xffffffffdd1c8810 */ /* 0x000fe20007ffe0ff */
[----:B------:R-:W-:Y:S02]  /*11ab0*/  @!P0 IMAD R179, R216, 0x6000, R204 ;  /* 0x00006000d8b38824 */ /* 0x000fe400078e02cc */
        /* <DEDUP_REMOVED lines=8> */
[----:B------:R-:W-:Y:S02]  /*11b40*/  @!P0 IMAD.IADD R33, R29, 0x1, R33 ;  /* 0x000000011d218824 */ /* 0x000fe400078e0221 */
[C---:B------:R-:W-:Y:S01]  /*11b50*/  @!P0 IMAD.SHL.U32 R29, R28.reuse, 0x40, RZ ;  /* 0x000000401c1d8824 */ /* 0x040fe200078e00ff */
[----:B------:R-:W3:Y:S02]  /*11b60*/  LDSM.16.M88.4 R148, [R190+UR4+0xd100] ;  /* 0x00d10004be94783b */ /* 0x000ee40008000200 */
[----:B------:R-:W-:Y:S02]  /*11b70*/  @!P0 SHF.L.U64.HI R33, R28, 0x6, R33 ;  /* 0x000000061c218819 */ /* 0x000fe40000010221 */
[----:B------:R-:W-:Y:S01]  /*11b80*/  @!P0 IADD3 R31, P1, R29, R206, RZ ;  /* 0x000000ce1d1f8210 */ /* 0x000fe20007f3e0ff */
[----:B------:R-:W4:Y:S04]  /*11b90*/  LDSM.16.M88.4 R152, [R190+UR4+0xd900] ;  /* 0x00d90004be98783b */ /* 0x000f280008000200 */
[----:B------:R-:W-:Y:S01]  /*11ba0*/  @!P0 IMAD.X R0, R33, 0x1, R211, P1 ;  /* 0x0000000121008824 */ /* 0x000fe200008e06d3 */
[C---:B------:R-:W-:Y:S01]  /*11bb0*/  @!P0 LEA R172, P1, R31.reuse, c[0x0][0x1f8], 0x1 ;  /* 0x00007e001fac8a11 */ /* 0x040fe200078208ff */
[----:B------:R-:W-:Y:S03]  /*11bc0*/  LDSM.16.M88.4 R156, [R133+0xd100] ;  /* 0x00d10000859c783b */ /* 0x000fe60000000200 */
[----:B------:R-:W-:Y:S02]  /*11bd0*/  @!P0 LEA.HI.X R173, R31, c[0x0][0x1fc], R0, 0x1, P1 ;  /* 0x00007f001fad8a11 */ /* 0x000fe400008f0c00 */
[----:B------:R-:W-:Y:S01]  /*11be0*/  @!P0 IADD3 R0, P1, R29, R224, RZ ;  /* 0x000000e01d008210 */ /* 0x000fe20007f3e0ff */
[----:B------:R-:W-:Y:S04]  /*11bf0*/  LDSM.16.M88.4 R160, [R133+0xd900] ;  /* 0x00d9000085a0783b */ /* 0x000fe80000000200 */
[----:B------:R-:W-:Y:S01]  /*11c00*/  @!P0 IMAD.X R31, R33, 0x1, R229, P1 ;  /* 0x00000001211f8824 */ /* 0x000fe200008e06e5 */
[C---:B------:R-:W-:Y:S04]  /*11c10*/  @!P0 LEA R174, P1, R0.reuse, c[0x0][0x1f8], 0x1 ;  /* 0x00007e0000ae8a11 */ /* 0x040fe800078208ff */
[----:B------:R-:W-:Y:S02]  /*11c20*/  @!P0 LEA.HI.X R175, R0, c[0x0][0x1fc], R31, 0x1, P1 ;  /* 0x00007f0000af8a11 */ /* 0x000fe400008f0c1f */
[----:B------:R-:W-:Y:S01]  /*11c30*/  @!P0 IADD3 R0, P1, R29, R223, RZ ;  /* 0x000000df1d008210 */ /* 0x000fe20007f3e0ff */
[C---:B-1----:R-:W-:Y:S04]  /*11c40*/  HMMA.16816.F32 R4, R136.reuse, R140, RZ ;  /* 0x0000008c8804723c */ /* 0x042fe800000018ff */
[--C-:B------:R-:W-:Y:S01]  /*11c50*/  @!P0 IMAD.X R31, R33, 0x1, R228.reuse, P1 ;  /* 0x00000001211f8824 */ /* 0x100fe200008e06e4 */
        /* <DEDUP_REMOVED lines=10> */
[----:B------:R-:W-:Y:S01]  /*11d00*/  @!P0 IMAD.X R31, R33, 0x1, R211, P1 ;  /* 0x00000001211f8824 */ /* 0x000fe200008e06d3 */
[C---:B------:R-:W-:Y:S03]  /*11d10*/  @!P0 LEA R180, P1, R0.reuse, c[0x0][0x1f8], 0x1 ;  /* 0x00007e0000b48a11 */ /* 0x040fe600078208ff */
[C---:B---3--:R-:W-:Y:S01]  /*11d20*/  HMMA.16816.F32 R20, R136.reuse, R148, RZ ;  /* 0x000000948814723c */ /* 0x048fe200000018ff */
[----:B------:R-:W-:Y:S03]  /*11d30*/  @!P0 LEA.HI.X R181, R0, c[0x0][0x1fc], R31, 0x1, P1 ;  /* 0x00007f0000b58a11 */ /* 0x000fe600008f0c1f */
[----:B------:R-:W-:Y:S04]  /*11d40*/  @!P0 IADD3 R0, P1, R29, R224, RZ ;  /* 0x000000e01d008210 */ /* 0x000fe80007f3e0ff */
[C---:B------:R-:W-:Y:S01]  /*11d50*/  HMMA.16816.F32 R24, R136.reuse, R150, RZ ;  /* 0x000000968818723c */ /* 0x040fe200000018ff */
[----:B------:R-:W-:Y:S01]  /*11d60*/  @!P0 IMAD.X R31, R33, 0x1, R229, P1 ;  /* 0x00000001211f8824 */ /* 0x000fe200008e06e5 */
[----:B------:R-:W2:Y:S02]  /*11d70*/  LDSM.16.M88.4 R148, [R133+0xc900] ;  /* 0x00c900008594783b */ /* 0x000ea40000000200 */
[C---:B------:R-:W-:Y:S03]  /*11d80*/  @!P0 LEA R182, P1, R0.reuse, c[0x0][0x1f8], 0x1 ;  /* 0x00007e0000b68a11 */ /* 0x040fe600078208ff */
[----:B------:R-:W-:Y:S01]  /*11d90*/  @!PT LDS RZ, [RZ] ;  /* 0x00000000fffff984 */ /* 0x000fe20000000800 */
[----:B------:R-:W-:Y:S01]  /*11da0*/  @!PT LDS RZ, [RZ] ;  /* 0x00000000fffff984 */ /* 0x000fe20000000800 */
[----:B------:R-:W-:Y:S01]  /*11db0*/  @!PT LDS RZ, [RZ] ;  /* 0x00000000fffff984 */ /* 0x000fe20000000800 */
[----:B------:R3:W-:Y:S01]  /*11dc0*/  @!P0 LDGSTS.E.BYPASS.LTC128B.128 [R179], [R172.64], !P5 ;  /* 0x00000000acb38fae */ /* 0x0007e2000e901d46 */
[----:B------:R-:W-:Y:S04]  /*11dd0*/  @!P0 LEA.HI.X R183, R0, c[0x0][0x1fc], R31, 0x1, P1 ;  /* 0x00007f0000b78a11 */ /* 0x000fe800008f0c1f */
[----:B------:R-:W-:Y:S01]  /*11de0*/  @!P0 IADD3 R0, P1, R29, R223, RZ ;  /* 0x000000df1d008210 */ /* 0x000fe20007f3e0ff */
[----:B------:R3:W-:Y:S01]  /*11df0*/  @!P0 LDGSTS.E.BYPASS.LTC128B.128 [R179+0x2000], [R174.64], !P4 ;  /* 0x02000000aeb38fae */ /* 0x0007e2000e101d46 */
[C---:B----4-:R-:W-:Y:S03]  /*11e00*/  HMMA.16816.F32 R28, R136.reuse, R152, RZ ;  /* 0x00000098881c723c */ /* 0x050fe600000018ff */
[----:B------:R-:W-:Y:S01]  /*11e10*/  @!P0 IMAD.X R33, R33, 0x1, R228, P1 ;  /* 0x0000000121218824 */ /* 0x000fe200008e06e4 */
[C---:B------:R-:W-:Y:S01]  /*11e20*/  @!P0 LEA R232, P1, R0.reuse, c[0x0][0x1f8], 0x1 ;  /* 0x00007e0000e88a11 */ /* 0x040fe200078208ff */
[----:B------:R4:W-:Y:S03]  /*11e30*/  @!P0 LDGSTS.E.BYPASS.LTC128B.128 [R179+0x4000], [R176.64], !P6 ;  /* 0x04000000b0b38fae */ /* 0x0009e6000f101d46 */
[----:B------:R-:W-:Y:S01]  /*11e40*/  @!P0 LEA.HI.X R233, R0, c[0x0][0x1fc], R33, 0x1, P1 ;  /* 0x00007f0000e98a11 */ /* 0x000fe200008f0c21 */
[----:B------:R-:W-:Y:S01]  /*11e50*/  IMAD.IADD R0, R134, 0x1, R135 ;  /* 0x0000000186007824 */ /* 0x000fe200078e0287 */
[----:B------:R-:W-:Y:S01]  /*11e60*/  HMMA.16816.F32 R32, R136, R154, RZ ;  /* 0x0000009a8820723c */ /* 0x000fe200000018ff */
[----:B------:R4:W-:Y:S01]  /*11e70*/  @!P0 LDGSTS.E.BYPASS.LTC128B.128 [R179+0x1000], [R180.64], !P5 ;  /* 0x01000000b4b38fae */ /* 0x0009e2000e901d46 */
[----:B------:R-:W-:Y:S04]  /*11e80*/  IADD3 R135, R191, R135, R134 ;  /* 0x00000087bf877210 */ /* 0x000fe80007ffe086 */
[----:B------:R4:W-:Y:S02]  /*11e90*/  @!P0 LDGSTS.E.BYPASS.LTC128B.128 [R179+0x3000], [R182.64], !P4 ;  /* 0x03000000b6b38fae */ /* 0x0009e4000e101d46 */
[C---:B-1----:R-:W-:Y:S03]  /*11ea0*/  HMMA.16816.F32 R4, R140.reuse, R144, R4 ;  /* 0x000000908c04723c */ /* 0x042fe60000001804 */
[----:B------:R4:W-:Y:S02]  /*11eb0*/  @!P0 LDGSTS.E.BYPASS.LTC128B.128 [R179+0x5000], [R232.64], !P6 ;  /* 0x05000000e8b38fae */ /* 0x0009e4000f101d46 */
[C---:B------:R-:W-:Y:S02]  /*11ec0*/  ISETP.GE.AND P0, PT, R216.reuse, 0x1, PT ;  /* 0x00000001d800780c */ /* 0x040fe40003f06270 */
[----:B------:R-:W-:Y:S01]  /*11ed0*/  IADD3 R216, R216, 0x1, RZ ;  /* 0x00000001d8d87810 */ /* 0x000fe20007ffe0ff */
[C---:B------:R-:W-:Y:S01]  /*11ee0*/  HMMA.16816.F32 R8, R140.reuse, R146, R8 ;  /* 0x000000928c08723c */ /* 0x040fe20000001808 */
[----:B------:R-:W-:Y:S03]  /*11ef0*/  LDSM.16.M88.4 R136, [R187] ;  /* 0x00000000bb88783b */ /* 0x000fe60000000200 */
[----:B------:R-:W-:Y:S02]  /*11f00*/  SEL R216, R216, RZ, !P0 ;  /* 0x000000ffd8d87207 */ /* 0x000fe40004000000 */
[----:B------:R-:W1:Y:S02]  /*11f10*/  LDSM.16.M88.4 R152, [R0+0xc100] ;  /* 0x00c100000098783b */ /* 0x000e640000000200 */
[C---:B--2---:R-:W-:Y:S03]  /*11f20*/  HMMA.16816.F32 R12, R140.reuse, R148, R12 ;  /* 0x000000948c0c723c */ /* 0x044fe6000000180c */
[----:B------:R-:W2:Y:S05]  /*11f30*/  LDSM.16.M88.4 R164, [R0+0xc900] ;  /* 0x00c9000000a4783b */ /* 0x000eaa0000000200 */
[C---:B------:R-:W-:Y:S01]  /*11f40*/  HMMA.16816.F32 R16, R140.reuse, R150, R16 ;  /* 0x000000968c10723c */ /* 0x040fe20000001810 */
[----:B------:R-:W5:Y:S05]  /*11f50*/  LDSM.16.M88.4 R168, [R0+0xd100] ;  /* 0x00d1000000a8783b */ /* 0x000f6a0000000200 */
[----:B---3--:R-:W3:Y:S02]  /*11f60*/  LDSM.16.M88.4 R172, [R0+0xd900] ;  /* 0x00d9000000ac783b */ /* 0x008ee40000000200 */
[C---:B------:R-:W-:Y:S03]  /*11f70*/  HMMA.16816.F32 R20, R140.reuse, R156, R20 ;  /* 0x0000009c8c14723c */ /* 0x040fe60000001814 */
[----:B------:R-:W-:Y:S05]  /*11f80*/  LDSM.16.M88.4 R144, [R186] ;  /* 0x00000000ba90783b */ /* 0x000fea0000000200 */
[C---:B------:R-:W-:Y:S01]  /*11f90*/  HMMA.16816.F32 R24, R140.reuse, R158, R24 ;  /* 0x0000009e8c18723c */ /* 0x040fe20000001818 */
[----:B------:R-:W3:Y:S05]  /*11fa0*/  LDSM.16.M88.4 R148, [R2+0xc100] ;  /* 0x00c100000294783b */ /* 0x000eea0000000200 */
[----:B------:R-:W3:Y:S02]  /*11fb0*/  LDSM.16.M88.4 R156, [R2+0xc900] ;  /* 0x00c90000029c783b */ /* 0x000ee40000000200 */
[C---:B------:R-:W-:Y:S03]  /*11fc0*/  HMMA.16816.F32 R28, R140.reuse, R160, R28 ;  /* 0x000000a08c1c723c */ /* 0x040fe6000000181c */
[----:B----4-:R-:W4:Y:S05]  /*11fd0*/  LDSM.16.M88.4 R176, [R2+0xd100] ;  /* 0x00d1000002b0783b */ /* 0x010f2a0000000200 */
[----:B------:R-:W-:Y:S01]  /*11fe0*/  HMMA.16816.F32 R32, R140, R162, R32 ;  /* 0x000000a28c20723c */ /* 0x000fe20000001820 */
[----:B------:R-:W3:Y:S05]  /*11ff0*/  LDSM.16.M88.4 R180, [R2+0xd900] ;  /* 0x00d9000002b4783b */ /* 0x000eea0000000200 */
[----:B------:R-:W-:Y:S02]  /*12000*/  LDSM.16.M88.4 R140, [R192+0x4000] ;  /* 0x00400000c08c783b */ /* 0x000fe40000000200 */
[C---:B-1----:R-:W-:Y:S03]  /*12010*/  HMMA.16816.F32 R4, R136.reuse, R152, R4 ;  /* 0x000000988804723c */ /* 0x042fe60000001804 */
[----:B------:R-:W-:Y:S05]  /*12020*/  LDSM.16.M88.4 R160, [R190+UR4+0xe900] ;  /* 0x00e90004bea0783b */ /* 0x000fea0008000200 */
[C---:B------:R-:W-:Y:S01]  /*12030*/  HMMA.16816.F32 R8, R136.reuse, R154, R8 ;  /* 0x0000009a8808723c */ /* 0x040fe20000001808 */
[----:B------:R-:W1:Y:S05]  /*12040*/  LDSM.16.M88.4 R152, [R190+UR4+0xe100] ;  /* 0x00e10004be98783b */ /* 0x000e6a0008000200 */
[----:B------:R-:W0:Y:S02]  /*12050*/  LDGDEPBAR ;  /* 0x00000000000079af */ /* 0x000e240000000000 */
[C---:B--2---:R-:W-:Y:S08]  /*12060*/  HMMA.16816.F32 R12, R136.reuse, R164, R12 ;  /* 0x000000a4880c723c */ /* 0x044ff0000000180c */
[C---:B------:R-:W-:Y:S01]  /*12070*/  HMMA.16816.F32 R16, R136.reuse, R166, R16 ;  /* 0x000000a68810723c */ /* 0x040fe20000001810 */
[----:B------:R-:W2:Y:S07]  /*12080*/  LDSM.16.M88.4 R164, [R190+UR4+0xf100] ;  /* 0x00f10004bea4783b */ /* 0x000eae0008000200 */
[C---:B-----5:R-:W-:Y:S08]  /*12090*/  HMMA.16816.F32 R20, R136.reuse, R168, R20 ;  /* 0x000000a88814723c */ /* 0x060ff00000001814 */
[C---:B------:R-:W-:Y:S01]  /*120a0*/  HMMA.16816.F32 R24, R136.reuse, R170, R24 ;  /* 0x000000aa8818723c */ /* 0x040fe20000001818 */
[----:B------:R-:W5:Y:S07]  /*120b0*/  LDSM.16.M88.4 R168, [R190+UR4+0xf900] ;  /* 0x00f90004bea8783b */ /* 0x000f6e0008000200 */
[C---:B---3--:R-:W-:Y:S08]  /*120c0*/  HMMA.16816.F32 R28, R136.reuse, R172, R28 ;  /* 0x000000ac881c723c */ /* 0x048ff0000000181c */
        /* <DEDUP_REMOVED lines=8> */
[----:B------:R-:W2:Y:S07]  /*12150*/  LDSM.16.M88.4 R156, [R133+0xe900] ;  /* 0x00e90000859c783b */ /* 0x000eae0000000200 */
[C---:B----4-:R-:W-:Y:S08]  /*12160*/  HMMA.16816.F32 R20, R144.reuse, R176, R20 ;  /* 0x000000b09014723c */ /* 0x050ff00000001814 */
[C---:B------:R-:W-:Y:S01]  /*12170*/  HMMA.16816.F32 R24, R144.reuse, R178, R24 ;  /* 0x000000b29018723c */ /* 0x040fe20000001818 */
[----:B------:R-:W4:Y:S07]  /*12180*/  LDSM.16.M88.4 R176, [R133+0xf900] ;  /* 0x00f9000085b0783b */ /* 0x000f2e0000000200 */
[C---:B------:R-:W-:Y:S08]  /*12190*/  HMMA.16816.F32 R28, R144.reuse, R180, R28 ;  /* 0x000000b4901c723c */ /* 0x040ff0000000181c */
[----:B------:R-:W-:Y:S01]  /*121a0*/  HMMA.16816.F32 R32, R144, R182, R32 ;  /* 0x000000b69020723c */ /* 0x000fe20000001820 */
[----:B------:R-:W-:Y:S05]  /*121b0*/  LDSM.16.M88.4 R144, [R187+0x4000] ;  /* 0x00400000bb90783b */ /* 0x000fea0000000200 */
[----:B------:R-:W-:Y:S02]  /*121c0*/  LDSM.16.M88.4 R180, [R0+0xf900] ;  /* 0x00f9000000b4783b */ /* 0x000fe40000000200 */
        /* <DEDUP_REMOVED lines=9> */
[C---:B-----5:R-:W-:Y:S08]  /*12260*/  HMMA.16816.F32 R28, R140.reuse, R168, R28 ;  /* 0x000000a88c1c723c */ /* 0x060ff0000000181c */
[----:B------:R-:W-:Y:S01]  /*12270*/  HMMA.16816.F32 R32, R140, R170, R32 ;  /* 0x000000aa8c20723c */ /* 0x000fe20000001820 */
[----:B------:R-:W-:Y:S05]  /*12280*/  LDSM.16.M88.4 R140, [R186+0x4000] ;  /* 0x00400000ba8c783b */ /* 0x000fea0000000200 */
        /* <DEDUP_REMOVED lines=9> */
[----:B------:R-:W2:Y:S07]  /*12320*/  LDSM.16.M88.4 R172, [R135+0xf900] ;  /* 0x00f9000087ac783b */ /* 0x000eae0000000200 */
[C---:B----4-:R-:W-:Y:S08]  /*12330*/  HMMA.16816.F32 R28, R136.reuse, R176, R28 ;  /* 0x000000b0881c723c */ /* 0x050ff0000000181c */
[----:B------:R-:W-:Y:S01]  /*12340*/  HMMA.16816.F32 R32, R136, R178, R32 ;  /* 0x000000b28820723c */ /* 0x000fe20000001820 */
[----:B------:R-:W-:Y:S05]  /*12350*/  LDSM.16.M88.4 R136, [R192+0x8000] ;  /* 0x00800000c088783b */ /* 0x000fea0000000200 */
[----:B------:R-:W-:Y:S02]  /*12360*/  LDSM.16.M88.4 R176, [R190+UR4+0x11900] ;  /* 0x01190004beb0783b */ /* 0x000fe40008000200 */
[C---:B-1----:R-:W-:Y:S08]  /*12370*/  HMMA.16816.F32 R4, R144.reuse, R152, R4 ;  /* 0x000000989004723c */ /* 0x042ff00000001804 */
[C---:B------:R-:W-:Y:S01]  /*12380*/  HMMA.16816.F32 R8, R144.reuse, R154, R8 ;  /* 0x0000009a9008723c */ /* 0x040fe20000001808 */
[----:B------:R-:W1:Y:S07]  /*12390*/  LDSM.16.M88.4 R152, [R190+UR4+0x10100] ;  /* 0x01010004be98783b */ /* 0x000e6e0008000200 */
[C---:B------:R-:W-:Y:S08]  /*123a0*/  HMMA.16816.F32 R12, R144.reuse, R160, R12 ;  /* 0x000000a0900c723c */ /* 0x040ff0000000180c */
[C---:B------:R-:W-:Y:S01]  /*123b0*/  HMMA.16816.F32 R16, R144.reuse, R162, R16 ;  /* 0x000000a29010723c */ /* 0x040fe20000001810 */
[----:B------:R-:W4:Y:S07]  /*123c0*/  LDSM.16.M88.4 R160, [R190+UR4+0x10900] ;  /* 0x01090004bea0783b */ /* 0x000f2e0008000200 */
[C---:B--2---:R-:W-:Y:S08]  /*123d0*/  HMMA.16816.F32 R20, R144.reuse, R164, R20 ;  /* 0x000000a49014723c */ /* 0x044ff00000001814 */
[C---:B------:R-:W-:Y:S01]  /*123e0*/  HMMA.16816.F32 R24, R144.reuse, R166, R24 ;  /* 0x000000a69018723c */ /* 0x040fe20000001818 */
[----:B------:R-:W2:Y:S07]  /*123f0*/  LDSM.16.M88.4 R164, [R190+UR4+0x11100] ;  /* 0x01110004bea4783b */ /* 0x000eae0008000200 */
[C---:B------:R-:W-:Y:S08]  /*12400*/  HMMA.16816.F32 R28, R144.reuse, R180, R28 ;  /* 0x000000b4901c723c */ /* 0x040ff0000000181c */
[----:B------:R-:W-:Y:S01]  /*12410*/  HMMA.16816.F32 R32, R144, R182, R32 ;  /* 0x000000b69020723c */ /* 0x000fe20000001820 */
[----:B------:R-:W-:Y:S05]  /*12420*/  LDSM.16.M88.4 R144, [R188+0x8000] ;  /* 0x00800000bc90783b */ /* 0x000fea0000000200 */
[----:B------:R-:W-:Y:S02]  /*12430*/  LDSM.16.M88.4 R180, [R133+0x11900] ;  /* 0x0119000085b4783b */ /* 0x000fe40000000200 */
[C---:B---3--:R-:W-:Y:S08]  /*12440*/  HMMA.16816.F32 R4, R140.reuse, R148, R4 ;  /* 0x000000948c04723c */ /* 0x048ff00000001804 */
[C---:B------:R-:W-:Y:S01]  /*12450*/  HMMA.16816.F32 R8, R140.reuse, R150, R8 ;  /* 0x000000968c08723c */ /* 0x040fe20000001808 */
[----:B------:R-:W3:Y:S07]  /*12460*/  LDSM.16.M88.4 R148, [R133+0x10100] ;  /* 0x010100008594783b */ /* 0x000eee0000000200 */
[C---:B-----5:R-:W-:Y:S08]  /*12470*/  HMMA.16816.F32 R12, R140.reuse, R156, R12 ;  /* 0x0000009c8c0c723c */ /* 0x060ff0000000180c */
[C---:B------:R-:W-:Y:S01]  /*12480*/  HMMA.16816.F32 R16, R140.reuse, R158, R16 ;  /* 0x0000009e8c10723c */ /* 0x040fe20000001810 */
[----:B------:R-:W5:Y:S07]  /*12490*/  LDSM.16.M88.4 R156, [R133+0x10900] ;  /* 0x01090000859c783b */ /* 0x000f6e0000000200 */
[C---:B------:R-:W-:Y:S08]  /*124a0*/  HMMA.16816.F32 R20, R140.reuse, R168, R20 ;  /* 0x000000a88c14723c */ /* 0x040ff00000001814 */
[C---:B------:R-:W-:Y:S01]  /*124b0*/  HMMA.16816.F32 R24, R140.reuse, R170, R24 ;  /* 0x000000aa8c18723c */ /* 0x040fe20000001818 */
[----:B------:R-:W2:Y:S07]  /*124c0*/  LDSM.16.M88.4 R168, [R133+0x11100] ;  /* 0x0111000085a8783b */ /* 0x000eae0000000200 */
[C---:B------:R-:W-:Y:S08]  /*124d0*/  HMMA.16816.F32 R28, R140.reuse, R172, R28 ;  /* 0x000000ac8c1c723c */ /* 0x040ff0000000181c */
[----:B------:R-:W-:Y:S01]  /*124e0*/  HMMA.16816.F32 R32, R140, R174, R32 ;  /* 0x000000ae8c20723c */ /* 0x000fe20000001820 */
[----:B------:R-:W-:Y:S07]  /*124f0*/  LDSM.16.M88.4 R140, [R187+0x8000] ;  /* 0x00800000bb8c783b */ /* 0x000fee0000000200 */
        /* <DEDUP_REMOVED lines=8> */
[----:B------:R-:W-:Y:S07]  /*12580*/  LDSM.16.M88.4 R164, [R135+0x11100] ;  /* 0x0111000087a4783b */ /* 0x000fee0000000200 */
[C---:B------:R-:W-:Y:S08]  /*12590*/  HMMA.16816.F32 R28, R136.reuse, R176, R28 ;  /* 0x000000b0881c723c */ /* 0x040ff0000000181c */
[----:B------:R-:W-:Y:S01]  /*125a0*/  HMMA.16816.F32 R32, R136, R178, R32 ;  /* 0x000000b28820723c */ /* 0x000fe20000001820 */
[----:B------:R-:W2:Y:S07]  /*125b0*/  LDSM.16.M88.4 R136, [R0+0x11100] ;  /* 0x011100000088783b */ /* 0x000eae0000000200 */
[C---:B---3--:R-:W-:Y:S08]  /*125c0*/  HMMA.16816.F32 R4, R144.reuse, R148, R4 ;  /* 0x000000949004723c */ /* 0x048ff00000001804 */
[C---:B------:R-:W-:Y:S01]  /*125d0*/  HMMA.16816.F32 R8, R144.reuse, R150, R8 ;  /* 0x000000969008723c */ /* 0x040fe20000001808 */
[----:B------:R-:W-:Y:S07]  /*125e0*/  LDSM.16.M88.4 R148, [R186+0x8000] ;  /* 0x00800000ba94783b */ /* 0x000fee0000000200 */
[C---:B-----5:R-:W-:Y:S08]  /*125f0*/  HMMA.16816.F32 R12, R144.reuse, R156, R12 ;  /* 0x0000009c900c723c */ /* 0x060ff0000000180c */
[C---:B------:R-:W-:Y:S01]  /*12600*/  HMMA.16816.F32 R16, R144.reuse, R158, R16 ;  /* 0x0000009e9010723c */ /* 0x040fe20000001810 */
[----:B------:R-:W-:Y:S07]  /*12610*/  LDSM.16.M88.4 R156, [R135+0x10900] ;  /* 0x01090000879c783b */ /* 0x000fee0000000200 */
[C---:B------:R-:W-:Y:S08]  /*12620*/  HMMA.16816.F32 R20, R144.reuse, R168, R20 ;  /* 0x000000a89014723c */ /* 0x040ff00000001814 */
[C---:B------:R-:W-:Y:S08]  /*12630*/  HMMA.16816.F32 R24, R144.reuse, R170, R24 ;  /* 0x000000aa9018723c */ /* 0x040ff00000001818 */
[C---:B------:R-:W-:Y:S08]  /*12640*/  HMMA.16816.F32 R28, R144.reuse, R180, R28 ;  /* 0x000000b4901c723c */ /* 0x040ff0000000181c */
[----:B------:R-:W-:Y:S01]  /*12650*/  HMMA.16816.F32 R32, R144, R182, R32 ;  /* 0x000000b69020723c */ /* 0x000fe20000001820 */
[----:B------:R3:W5:Y:S07]  /*12660*/  LDSM.16.M88.4 R144, [R0+0x11900] ;  /* 0x011900000090783b */ /* 0x00076e0000000200 */
[C---:B-1----:R-:W-:Y:S08]  /*12670*/  HMMA.16816.F32 R4, R140.reuse, R152, R4 ;  /* 0x000000988c04723c */ /* 0x042ff00000001804 */
[C---:B------:R-:W-:Y:S01]  /*12680*/  HMMA.16816.F32 R8, R140.reuse, R154, R8 ;  /* 0x0000009a8c08723c */ /* 0x040fe20000001808 */
[----:B------:R1:W5:Y:S07]  /*12690*/  LDSM.16.M88.4 R152, [R2+0x10100] ;  /* 0x010100000298783b */ /* 0x00036e0000000200 */
[C---:B----4-:R-:W-:Y:S04]  /*126a0*/  HMMA.16816.F32 R12, R140.reuse, R160, R12 ;  /* 0x000000a08c0c723c */ /* 0x050fe8000000180c */
[----:B---3--:R-:W-:Y:S02]  /*126b0*/  IMAD.MOV.U32 R0, RZ, RZ, R212 ;  /* 0x000000ffff007224 */ /* 0x008fe400078e00d4 */
[----:B------:R-:W-:Y:S02]  /*126c0*/  @P2 IMAD.MOV.U32 R0, RZ, RZ, R225 ;  /* 0x000000ffff002224 */ /* 0x000fe400078e00e1 */
[C---:B------:R-:W-:Y:S01]  /*126d0*/  HMMA.16816.F32 R16, R140.reuse, R162, R16 ;  /* 0x000000a28c10723c */ /* 0x040fe20000001810 */
[----:B------:R-:W3:Y:S07]  /*126e0*/  LDSM.16.M88.4 R160, [R135+0x11900] ;  /* 0x0119000087a0783b */ /* 0x000eee0000000200 */
[C---:B--2---:R-:W-:Y:S04]  /*126f0*/  HMMA.16816.F32 R20, R140.reuse, R136, R20 ;  /* 0x000000888c14723c */ /* 0x044fe80000001814 */
[----:B-1----:R-:W-:Y:S04]  /*12700*/  IMAD.SHL.U32 R2, R221, 0x40, RZ ;  /* 0x00000040dd027824 */ /* 0x002fe800078e00ff */
[C---:B------:R-:W-:Y:S08]  /*12710*/  HMMA.16816.F32 R24, R140.reuse, R138, R24 ;  /* 0x0000008a8c18723c */ /* 0x040ff00000001818 */
[C---:B-----5:R-:W-:Y:S08]  /*12720*/  HMMA.16816.F32 R28, R140.reuse, R144, R28 ;  /* 0x000000908c1c723c */ /* 0x060ff0000000181c */
[----:B------:R-:W-:Y:S08]  /*12730*/  HMMA.16816.F32 R32, R140, R146, R32 ;  /* 0x000000928c20723c */ /* 0x000ff00000001820 */
[C---:B------:R-:W-:Y:S08]  /*12740*/  HMMA.16816.F32 R4, R148.reuse, R152, R4 ;  /* 0x000000989404723c */ /* 0x040ff00000001804 */
[C---:B------:R-:W-:Y:S08]  /*12750*/  HMMA.16816.F32 R8, R148.reuse, R154, R8 ;  /* 0x0000009a9408723c */ /* 0x040ff00000001808 */
[C---:B------:R-:W-:Y:S08]  /*12760*/  HMMA.16816.F32 R12, R148.reuse, R156, R12 ;  /* 0x0000009c940c723c */ /* 0x040ff0000000180c */
[C---:B------:R-:W-:Y:S08]  /*12770*/  HMMA.16816.F32 R16, R148.reuse, R158, R16 ;  /* 0x0000009e9410723c */ /* 0x040ff00000001810 */
[C---:B------:R-:W-:Y:S08]  /*12780*/  HMMA.16816.F32 R20, R148.reuse, R164, R20 ;  /* 0x000000a49414723c */ /* 0x040ff00000001814 */
[C---:B------:R-:W-:Y:S08]  /*12790*/  HMMA.16816.F32 R24, R148.reuse, R166, R24 ;  /* 0x000000a69418723c */ /* 0x040ff00000001818 */
[C---:B---3--:R-:W-:Y:S01]  /*127a0*/  HMMA.16816.F32 R28, R148.reuse, R160, R28 ;  /* 0x000000a0941c723c */ /* 0x048fe2000000181c */
[----:B------:R-:W1:Y:S07]  /*127b0*/  SHFL.IDX PT, R161, R0, RZ, 0x1c1f ;  /* 0x001c1fff00a17589 */ /* 0x000e6e00000e0000 */
[----:B------:R-:W-:Y:S07]  /*127c0*/  HMMA.16816.F32 R32, R148, R162, R32 ;  /* 0x000000a29420723c */ /* 0x000fee0000001820 */
[----:B------:R-:W-:Y:S05]  /*127d0*/  IADD3 R162, -R213, 0x1, -R2 ;  /* 0x00000001d5a27810 */ /* 0x000fea0007ffe902 */
[----:B------:R-:W-:Y:S04]  /*127e0*/  IADD3 R162, -R199, R162, R194 ;  /* 0x000000a2c7a27210 */ /* 0x000fe80007ffe1c2 */
[C---:B------:R-:W-:Y:S02]  /*127f0*/  IADD3 R164, R162.reuse, c[0x0][0x328], RZ ;  /* 0x0000ca00a2a47a10 */ /* 0x040fe40007ffe0ff */
[----:B------:R-:W-:Y:S03]  /*12800*/  IADD3 R162, R162, UR8, RZ ;  /* 0x00000008a2a27c10 */ /* 0x000fe6000fffe0ff */
[--C-:B-1----:R-:W-:Y:S02]  /*12810*/  IMAD.IADD R166, R164, 0x1, R161.reuse ;  /* 0x00000001a4a67824 */ /* 0x102fe400078e02a1 */
[----:B------:R-:W-:Y:S01]  /*12820*/  IMAD.IADD R165, R162, 0x1, R161 ;  /* 0x00000001a2a57824 */ /* 0x000fe200078e02a1 */
        /* <DEDUP_REMOVED lines=14> */
.L_x_2322:
[----:B------:R-:W-:Y:S04]  /*12910*/  MOV R133, c[0x0][0x32c] ;  /* 0x0000cb0000857a02 */ /* 0x000fe80000000f00 */
[----:B------:R-:W-:Y:S11]  /*12920*/  ISETP.NE.AND P0, PT, R133, 0x1, PT ;  /* 0x000000018500780c */ /* 0x000ff60003f05270 */
[----:B------:R-:W-:Y:S02]  /*12930*/  @!UPT UIADD3 URZ, URZ, URZ, URZ ;  /* 0x0000003f3f3ff290 */ /* 0x000fe4000fffe03f */
[----:B------:R-:W-:Y:S05]  /*12940*/  @P0 IMAD.HI.U32 R133, R161, c[0x0][0x330], RZ ;  /* 0x0000cc00a1850a27 */ /* 0x000fea00078e00ff */
[----:B------:R-:W-:Y:S02]  /*12950*/  @P0 SHF.R.U32.HI R161, RZ, c[0x0][0x334], R133 ;  /* 0x0000cd00ffa10a19 */ /* 0x000fe40000011685 */
.L_x_2323:
[----:B------:R-:W-:Y:S05]  /*12960*/  BSYNC B0 ;  /* 0x0000000000007941 */ /* 0x000fea0003800000 */
.L_x_2321:
[----:B------:R-:W-:Y:S04]  /*12970*/  IMAD R136, R161, c[0x0][0x32c], -R2 ;  /* 0x0000cb00a1887a24 */ /* 0x000fe800078e0a02 */
[----:B------:R-:W-:Y:S05]  /*12980*/  IMAD.IADD R136, R136, 0x1, -R213 ;  /* 0x0000000188887824 */ /* 0x000fea00078e0ad5 */
[----:B------:R-:W-:Y:S02]  /*12990*/  IADD3 R133, R136, c[0x0][0x32c], RZ ;  /* 0x0000cb0088857a10 */ /* 0x000fe40007ffe0ff */
[----:B------:R-:W-:Y:S02]  /*129a0*/  IMNMX R165, R165, R136, !PT ;  /* 0x00000088a5a57217 */ /* 0x000fe40007800200 */
[----:B------:R-:W-:Y:S02]  /*129b0*/  IMNMX R166, R166, R133, PT ;  /* 0x00000085a6a67217 */ /* 0x000fe40003800200 */
.L_x_2320:
[----:B------:R-:W-:Y:S04]  /*129c0*/  ISETP.GT.AND P2, PT, R221, -0x1, PT ;  /* 0xffffffffdd00780c */ /* 0x000fe80003f44270 */
[C---:B------:R-:W-:Y:S04]  /*129d0*/  ISETP.GT.AND P0, PT, R165.reuse, RZ, P2 ;  /* 0x000000ffa500720c */ /* 0x040fe80001704270 */
        /* <DEDUP_REMOVED lines=17> */
[C---:B------:R-:W-:Y:S01]  /*12af0*/  ISETP.GT.AND P0, PT, R165.reuse, 0x18, P2 ;  /* 0x00000018a500780c */ /* 0x040fe20001704270 */
[----:B------:R-:W1:Y:S03]  /*12b00*/  SHFL.IDX PT, R13, R0, 0x1, 0x1c1f ;  /* 0x003c1f00000d7f89 */ /* 0x000e6600000e0000 */
[----:B------:R-:W-:Y:S04]  /*12b10*/  ISETP.LT.OR P0, PT, R166, 0x19, P0 ;  /* 0x00000019a600780c */ /* 0x000fe80000701670 */
[----:B------:R-:W-:Y:S02]  /*12b20*/  FSEL R143, R16, -INF , !P0 ;  /* 0xff800000108f7808 */ /* 0x000fe40004000000 */
[----:B------:R-:W-:Y:S04]  /*12b30*/  ISETP.GT.AND P0, PT, R165, 0x19, P2 ;  /* 0x00000019a500780c */ /* 0x000fe80001704270 */
[C---:B------:R-:W-:Y:S04]  /*12b40*/  ISETP.LT.OR P0, PT, R166.reuse, 0x1a, P0 ;  /* 0x0000001aa600780c */ /* 0x040fe80000701670 */
[----:B------:R-:W-:Y:S02]  /*12b50*/  FSEL R141, R17, -INF , !P0 ;  /* 0xff800000118d7808 */ /* 0x000fe40004000000 */
[C---:B------:R-:W-:Y:S04]  /*12b60*/  ISETP.GT.AND P0, PT, R165.reuse, 0x20, P2 ;  /* 0x00000020a500780c */ /* 0x040fe80001704270 */
[----:B------:R-:W-:Y:S01]  /*12b70*/  ISETP.LT.OR P0, PT, R166, 0x21, P0 ;  /* 0x00000021a600780c */ /* 0x000fe20000701670 */
[--C-:B-1----:R-:W-:Y:S02]  /*12b80*/  IMAD.IADD R164, R164, 0x1, R13.reuse ;  /* 0x00000001a4a47824 */ /* 0x102fe400078e020d */
[----:B------:R-:W-:Y:S01]  /*12b90*/  IMAD.IADD R162, R162, 0x1, R13 ;  /* 0x00000001a2a27824 */ /* 0x000fe200078e020d */
        /* <DEDUP_REMOVED lines=36> */
.L_x_2326:
[----:B------:R-:W-:Y:S04]  /*12de0*/  MOV R0, c[0x0][0x32c] ;  /* 0x0000cb0000007a02 */ /* 0x000fe80000000f00 */
[----:B------:R-:W-:Y:S11]  /*12df0*/  ISETP.NE.AND P0, PT, R0, 0x1, PT ;  /* 0x000000010000780c */ /* 0x000ff60003f05270 */
[----:B------:R-:W-:Y:S02]  /*12e00*/  @!UPT UIADD3 URZ, URZ, URZ, URZ ;  /* 0x0000003f3f3ff290 */ /* 0x000fe4000fffe03f */
[----:B------:R-:W-:Y:S05]  /*12e10*/  @P0 IMAD.HI.U32 R0, R13, c[0x0][0x330], RZ ;  /* 0x0000cc000d000a27 */ /* 0x000fea00078e00ff */
[----:B------:R-:W-:Y:S02]  /*12e20*/  @P0 SHF.R.U32.HI R13, RZ, c[0x0][0x334], R0 ;  /* 0x0000cd00ff0d0a19 */ /* 0x000fe40000011600 */
.L_x_2327:
[----:B------:R-:W-:Y:S05]  /*12e30*/  BSYNC B0 ;  /* 0x0000000000007941 */ /* 0x000fea0003800000 */
.L_x_2325:
[----:B------:R-:W-:Y:S04]  /*12e40*/  IMAD R2, R13, c[0x0][0x32c], -R2 ;  /* 0x0000cb000d027a24 */ /* 0x000fe800078e0a02 */
[----:B------:R-:W-:Y:S05]  /*12e50*/  IMAD.IADD R17, R2, 0x1, -R213 ;  /* 0x0000000102117824 */ /* 0x000fea00078e0ad5 */
[----:B------:R-:W-:Y:S02]  /*12e60*/  IADD3 R13, R17, c[0x0][0x32c], RZ ;  /* 0x0000cb00110d7a10 */ /* 0x000fe40007ffe0ff */
[----:B------:R-:W-:Y:S02]  /*12e70*/  IMNMX R162, R162, R17, !PT ;  /* 0x00000011a2a27217 */ /* 0x000fe40007800200 */
[----:B------:R-:W-:Y:S02]  /*12e80*/  IMNMX R164, R164, R13, PT ;  /* 0x0000000da4a47217 */ /* 0x000fe40003800200 */
.L_x_2324:
        /* <DEDUP_REMOVED lines=73> */
[----:B------:R-:W-:Y:S02]  /*13320*/  ISETP.LT.OR P0, PT, R164, 0x32, P0 ;  /* 0x00000032a400780c */ /* 0x000fe40000701670 */
[----:B------:R-:W-:Y:S02]  /*13330*/  ISETP.GT.AND P1, PT, R162, 0x38, P2 ;  /* 0x00000038a200780c */ /* 0x000fe40001724270 */
[----:B------:R-:W-:Y:S02]  /*13340*/  FMNMX.FTZ R11, R172, R11, !PT ;  /* 0x0000000bac0b7209 */ /* 0x000fe40007810000 */
[----:B------:R-:W-:Y:S02]  /*13350*/  FSEL R156, R31, -INF , !P0 ;  /* 0xff8000001f9c7808 */ /* 0x000fe40004000000 */
[----:B------:R-:W-:Y:S01]  /*13360*/  ISETP.LT.OR P1, PT, R164, 0x39, P1 ;  /* 0x00000039a400780c */ /* 0x000fe20000f21670 */
[----:B------:R-:W-:Y:S01]  /*13370*/  LDSM.16.MT88.4 R28, [R184+UR4+0x100] ;  /* 0x00010004b81c783b */ /* 0x000fe20008004200 */
[----:B------:R-:W-:Y:S02]  /*13380*/  ISETP.GT.AND P0, PT, R162, 0x39, P2 ;  /* 0x00000039a200780c */ /* 0x000fe40001704270 */
[----:B------:R-:W-:Y:S02]  /*13390*/  FMNMX.FTZ R11, R158, R11, !PT ;  /* 0x0000000b9e0b7209 */ /* 0x000fe40007810000 */
[----:B------:R-:W-:Y:S02]  /*133a0*/  FSEL R146, R34, -INF , !P1 ;  /* 0xff80000022927808 */ /* 0x000fe40004800000 */
[----:B------:R-:W-:Y:S02]  /*133b0*/  ISETP.LT.OR P0, PT, R164, 0x3a, P0 ;  /* 0x0000003aa400780c */ /* 0x000fe40000701670 */
[----:B------:R-:W-:Y:S02]  /*133c0*/  FMNMX.FTZ R11, R156, R11, !PT ;  /* 0x0000000b9c0b7209 */ /* 0x000fe40007810000 */
[----:B------:R-:W-:Y:S02]  /*133d0*/  FSEL R144, R35, -INF , !P0 ;  /* 0xff80000023907808 */ /* 0x000fe40004000000 */
[----:B------:R-:W-:Y:S02]  /*133e0*/  FMNMX.FTZ R15, R146, R11, !PT ;  /* 0x0000000b920f7209 */ /* 0x000fe40007810000 */
[----:B------:R-:W-:Y:S02]  /*133f0*/  IADD3 R16, R184, UR4, RZ ;  /* 0x00000004b8107c10 */ /* 0x000fe4000fffe0ff */
        /* <DEDUP_REMOVED lines=15> */
[----:B-1----:R-:W-:Y:S01]  /*134f0*/  FMNMX.FTZ R0, R7, R0, !PT ;  /* 0x0000000007007209 */ /* 0x002fe20007810000 */
        /* <DEDUP_REMOVED lines=344> */
[----:B------:R-:W-:Y:S03]  /*14a80*/  @P0 IMAD R16, R16, c[0x0][0x1e0], RZ ;  /* 0x0000780010100a24 */ /* 0x000fe600078e02ff */
[C---:B------:R-:W-:Y:S01]  /*14a90*/  @P0 SHF.L.U32 R29, R18.reuse, 0x6, RZ ;  /* 0x00000006121d0819 */ /* 0x040fe200000006ff */
        /* <DEDUP_REMOVED lines=11> */
[----:B------:R-:W-:Y:S01]  /*14b50*/  @P0 IADD3.X R5, R25, R215, RZ, P1, !PT ;  /* 0x000000d719050210 */ /* 0x000fe20000ffe4ff */
[C---:B------:R-:W-:Y:S04]  /*14b60*/  HMMA.16816.F32 R56, R136.reuse, R6, R56 ;  /* 0x000000068838723c */ /* 0x040fe80000001838 */
[C---:B------:R-:W-:Y:S04]  /*14b70*/  @P0 LEA R20, P1, R16.reuse, c[0x0][0x1c8], 0x1 ;  /* 0x0000720010140a11 */ /* 0x040fe800078208ff */
[C---:B----4-:R-:W-:Y:S04]  /*14b80*/  HMMA.16816.F32 R60, R136.reuse, R8, R60 ;  /* 0x00000008883c723c */ /* 0x050fe8000000183c */
[----:B------:R-:W-:Y:S02]  /*14b90*/  @P0 LEA.HI.X R21, R16, c[0x0][0x1cc], R5, 0x1, P1 ;  /* 0x0000730010150a11 */ /* 0x000fe400008f0c05 */
[----:B------:R-:W2:Y:S01]  /*14ba0*/  LDSM.16.MT88.4 R16, [R133+0x5900] ;  /* 0x005900008510783b */ /* 0x000ea20000004200 */
[----:B------:R-:W-:Y:S01]  /*14bb0*/  @P0 IADD3 R4, P1, R29, R220, RZ ;  /* 0x000000dc1d040210 */ /* 0x000fe20007f3e0ff */
        /* <DEDUP_REMOVED lines=48> */
.L_x_2319:
        /* <DEDUP_REMOVED lines=19> */
.L_x_2330:
[----:B------:R-:W-:-:S04]  /*14ff0*/  MOV R3, c[0x0][0x32c] ;  /* 0x0000cb0000037a02 */ /* 0x000fc80000000f00 */
[----:B------:R-:W-:-:S13]  /*15000*/  ISETP.NE.AND P0, PT, R3, 0x1, PT ;  /* 0x000000010300780c */ /* 0x000fda0003f05270 */
[----:B------:R-:W-:-:S05]  /*15010*/  @P0 IMAD.HI.U32 R3, R5, c[0x0][0x330], RZ ;  /* 0x0000cc0005030a27 */ /* 0x000fca00078e00ff */
[----:B------:R-:W-:-:S05]  /*15020*/  @P0 SHF.R.U32.HI R5, RZ, c[0x0][0x334], R3 ;  /* 0x0000cd00ff050a19 */ /* 0x000fca0000011603 */
.L_x_2331:
[----:B------:R-:W-:-:S05]  /*15030*/  IMAD R5, R5, c[0x0][0x32c], RZ ;  /* 0x0000cb0005057a24 */ /* 0x000fca00078e02ff */
[----:B------:R-:W-:-:S04]  /*15040*/  IMNMX R4, R4, R5, !PT ;  /* 0x0000000504047217 */ /* 0x000fc80007800200 */
.L_x_2329:
        /* <DEDUP_REMOVED lines=29> */
.L_x_2333:
[----:B------:R-:W-:Y:S04]  /*15220*/  DEPBAR.LE SB0, 0x2 ;  /* 0x000080800000791a */ /* 0x000fe80000000000 */
[----:B------:R-:W-:Y:S01]  /*15230*/  BAR.SYNC.DEFER_BLOCKING 0x0 ;  /* 0x0000000000007b1d */ /* 0x000fe20000010000 */
[----:B------:R-:W-:Y:S01]  /*15240*/  UIMAD UR4, UR5, 0x6000, URZ ;  /* 0x00006000050478a4 */ /* 0x000fe2000f8e023f */
[----:B------:R-:W-:Y:S01]  /*15250*/  ISETP.GE.AND P0, PT, R198, R221, PT ;  /* 0x000000ddc600720c */ /* 0x000fe20003f06270 */
[----:B------:R-:W-:Y:S01]  /*15260*/  UIADD3 UR8, UR5, 0x1, URZ ;  /* 0x0000000105087890 */ /* 0x000fe2000fffe03f */
[----:B------:R-:W-:Y:S01]  /*15270*/  IADD3 R5, R221, -0x1, RZ ;  /* 0xffffffffdd057810 */ /* 0x000fe20007ffe0ff */
[----:B------:R-:W-:Y:S02]  /*15280*/  UISETP.GE.AND UP0, UPT, UR5, 0x1, UPT ;  /* 0x000000010500788c */ /* 0x000fe4000bf06270 */
[----:B------:R-:W-:Y:S02]  /*15290*/  IADD3 R2, R190, UR4, RZ ;  /* 0x00000004be027c10 */ /* 0x000fe4000fffe0ff */
[----:B------:R-:W-:Y:S02]  /*152a0*/  USEL UR5, UR8, URZ, !UP0 ;  /* 0x0000003f08057287 */ /* 0x000fe4000c000000 */
[----:B------:R-:W-:Y:S04]  /*152b0*/  IADD3 R135, R191, R2, RZ ;  /* 0x00000002bf877210 */ /* 0x000fe80007ffe0ff */
[----:B------:R-:W-:Y:S01]  /*152c0*/  @!P0 SHF.R.S32.HI R0, RZ, 0x1f, R5 ;  /* 0x0000001fff008819 */ /* 0x000fe20000011405 */
[----:B------:R-:W-:Y:S01]  /*152d0*/  @!P0 IMAD R171, R216, 0x6000, R204 ;  /* 0x00006000d8ab8824 */ /* 0x000fe200078e02cc */
[----:B------:R-:W-:Y:S03]  /*152e0*/  IADD3 R172, R134, R135, RZ ;  /* 0x0000008786ac7210 */ /* 0x000fe60007ffe0ff */
[----:B------:R-:W-:Y:S01]  /*152f0*/  @!P0 IMAD R0, R0, c[0x0][0x208], RZ ;  /* 0x0000820000008a24 */ /* 0x000fe200078e02ff */
[----:B------:R-:W-:Y:S03]  /*15300*/  LDSM.16.M88.4 R32, [R192] ;  /* 0x00000000c020783b */ /* 0x000fe60000000200 */
[C---:B------:R-:W-:Y:S02]  /*15310*/  @!P0 IMAD R0, R5.reuse, c[0x0][0x20c], R0 ;  /* 0x0000830005008a24 */ /* 0x040fe400078e0200 */
[----:B------:R-:W-:Y:S03]  /*15320*/  @!P0 IMAD.WIDE.U32 R4, R5, c[0x0][0x208], RZ ;  /* 0x0000820005048a25 */ /* 0x000fe600078e00ff */
[----:B------:R-:W1:Y:S02]  /*15330*/  LDSM.16.M88.4 R8, [R190+UR4+0xc100] ;  /* 0x00c10004be08783b */ /* 0x000e640008000200 */
[----:B------:R-:W-:Y:S02]  /*15340*/  @!P0 IADD3 R0, R5, R0, RZ ;  /* 0x0000000005008210 */ /* 0x000fe40007ffe0ff */
[C---:B------:R-:W-:Y:S02]  /*15350*/  @!P0 SHF.L.U32 R155, R4.reuse, 0x6, RZ ;  /* 0x00000006049b8819 */ /* 0x040fe400000006ff */
[----:B------:R-:W-:Y:S02]  /*15360*/  @!P0 SHF.L.U64.HI R153, R4, 0x6, R0 ;  /* 0x0000000604998819 */ /* 0x000fe40000010200 */
[----:B------:R-:W-:Y:S01]  /*15370*/  @!P0 IADD3 R5, P1, R155, R206, RZ ;  /* 0x000000ce9b058210 */ /* 0x000fe20007f3e0ff */
[----:B------:R-:W2:Y:S03]  /*15380*/  LDSM.16.M88.4 R16, [R190+UR4+0xc900] ;  /* 0x00c90004be10783b */ /* 0x000ea60008000200 */
[----:B------:R-:W-:Y:S02]  /*15390*/  @!P0 IADD3.X R0, R153, R211, RZ, P1, !PT ;  /* 0x000000d399008210 */ /* 0x000fe40000ffe4ff */
[C---:B------:R-:W-:Y:S03]  /*153a0*/  @!P0 LEA R160, P1, R5.reuse, c[0x0][0x1f8], 0x1 ;  /* 0x00007e0005a08a11 */ /* 0x040fe600078208ff */
[----:B------:R-:W3:Y:S01]  /*153b0*/  LDSM.16.M88.4 R24, [R190+UR4+0xd100] ;  /* 0x00d10004be18783b */ /* 0x000ee20008000200 */
[----:B------:R-:W-:Y:S02]  /*153c0*/  @!P0 LEA.HI.X R161, R5, c[0x0][0x1fc], R0, 0x1, P1 ;  /* 0x00007f0005a18a11 */ /* 0x000fe400008f0c00 */
[----:B------:R-:W-:Y:S04]  /*153d0*/  @!P0 IADD3 R0, P1, R155, R179, RZ ;  /* 0x000000b39b008210 */ /* 0x000fe80007f3e0ff */
[----:B------:R-:W-:Y:S01]  /*153e0*/  @!P0 IADD3.X R13, R153, R183, RZ, P1, !PT ;  /* 0x000000b7990d8210 */ /* 0x000fe20000ffe4ff */
        /* <DEDUP_REMOVED lines=16> */
[----:B------:R-:W-:Y:S02]  /*154f0*/  @!P0 IADD3.X R29, R153, R211, RZ, P1, !PT ;  /* 0x000000d3991d8210 */ /* 0x000fe40000ffe4ff */
[C---:B------:R-:W-:Y:S02]  /*15500*/  @!P0 LEA R168, P1, R0.reuse, c[0x0][0x1f8], 0x1 ;  /* 0x00007e0000a88a11 */ /* 0x040fe400078208ff */
[C---:B------:R-:W-:Y:S04]  /*15510*/  HMMA.16816.F32 R16, R32.reuse, R18, RZ ;  /* 0x000000122010723c */ /* 0x040fe800000018ff */
[----:B------:R-:W-:Y:S02]  /*15520*/  @!P0 LEA.HI.X R169, R0, c[0x0][0x1fc], R29, 0x1, P1 ;  /* 0x00007f0000a98a11 */ /* 0x000fe400008f0c1d */
[----:B------:R-:W-:Y:S02]  /*15530*/  @!P0 IADD3 R157, P1, R155, R179, RZ ;  /* 0x000000b39b9d8210 */ /* 0x000fe40007f3e0ff */
        /* <DEDUP_REMOVED lines=246> */
[----:B------:R-:W-:Y:S02]  /*164a0*/  FMUL.FTZ R104, R132, R104 ;  /* 0x0000006884687220 */ /* 0x000fe40000410000 */
        /* <DEDUP_REMOVED lines=12> */
[----:B------:R-:W-:Y:S02]  /*16570*/  FMUL.FTZ R113, R132, R113 ;  /* 0x0000007184717220 */ /* 0x000fe40000410000 */
        /* <DEDUP_REMOVED lines=11> */
[----:B------:R-:W5:Y:S01]  /*16630*/  MUFU.EX2 R156, R156 ;  /* 0x0000009c009c7308 */ /* 0x000f620000000800 */
[C---:B------:R-:W-:Y:S02]  /*16640*/  FMUL.FTZ R36, R132.reuse, R36 ;  /* 0x0000002484247220 */ /* 0x040fe40000410000 */
[----:B------:R-:W-:Y:S01]  /*16650*/  FMUL.FTZ R38, R3, R38 ;  /* 0x0000002603267220 */ /* 0x000fe20000410000 */
[----:B--2---:R-:W-:Y:S01]  /*16660*/  F2FP.PACK_AB R129, R159, R158 ;  /* 0x0000009e9f81723e */ /* 0x004fe200000000ff */
[----:B------:R-:W-:Y:S02]  /*16670*/  FMUL.FTZ R37, R132, R37 ;  /* 0x0000002584257220 */ /* 0x000fe40000410000 */
        /* <DEDUP_REMOVED lines=8> */
[----:B------:R-:W-:Y:S01]  /*16700*/  FMUL.FTZ R40, R132, R40 ;  /* 0x0000002884287220 */ /* 0x000fe20000410000 */
[----:B------:R-:W2:Y:S01]  /*16710*/  MUFU.EX2 R164, R164 ;  /* 0x000000a400a47308 */ /* 0x000ea20000000800 */
[C---:B------:R-:W-:Y:S01]  /*16720*/  FMUL.FTZ R42, R3.reuse, R42 ;  /* 0x0000002a032a7220 */ /* 0x040fe20000410000 */
        /* <DEDUP_REMOVED lines=90> */
[----:B------:R-:W-:Y:S02]  /*16cd0*/  FFMA.FTZ R162, R13, c[0x0][0x2d0], -R165 ;  /* 0x0000b4000da27a23 */ /* 0x000fe400000108a5 */
        /* <DEDUP_REMOVED lines=16> */
[C---:B------:R-:W-:Y:S01]  /*16de0*/  FMUL.FTZ R98, R3.reuse, R98 ;  /* 0x0000006203627220 */ /* 0x040fe20000410000 */
[C---:B---3--:R-:W-:Y:S02]  /*16df0*/  HMMA.16816.F32 R92, R128.reuse, R124, R92 ;  /* 0x0000007c805c723c */ /* 0x048fe4000000185c */
[----:B------:R-:W3:Y:S01]  /*16e00*/  MUFU.EX2 R167, R167 ;  /* 0x000000a700a77308 */ /* 0x000ee20000000800 */
[C---:B------:R-:W-:Y:S02]  /*16e10*/  FMUL.FTZ R97, R132.reuse, R97 ;  /* 0x0000006184617220 */ /* 0x040fe40000410000 */
[C---:B------:R-:W-:Y:S02]  /*16e20*/  FMUL.FTZ R99, R3.reuse, R99 ;  /* 0x0000006303637220 */ /* 0x040fe40000410000 */
[----:B------:R-:W-:Y:S02]  /*16e30*/  FFMA.FTZ R153, R132, R217, R153 ;  /* 0x000000d984997223 */ /* 0x000fe40000010099 */
[----:B------:R-:W-:Y:S03]  /*16e40*/  FFMA.FTZ R32, R32, c[0x0][0x2d0], -R165 ;  /* 0x0000b40020207a23 */ /* 0x000fe600000108a5 */
[----:B------:R-:W-:Y:S01]  /*16e50*/  HMMA.16816.F32 R96, R128, R126, R96 ;  /* 0x0000007e8060723c */ /* 0x000fe20000001860 */
[----:B------:R-:W5:Y:S02]  /*16e60*/  LDSM.16.MT88.4 R124, [R133+0x2900] ;  /* 0x00290000857c783b */ /* 0x000f640000004200 */
[----:B------:R-:W-:Y:S01]  /*16e70*/  MUFU.EX2 R32, R32 ;  /* 0x0000002000207308 */ /* 0x000fe20000000800 */
[----:B--2---:R-:W-:Y:S01]  /*16e80*/  F2FP.PACK_AB R12, R162, R161 ;  /* 0x000000a1a20c723e */ /* 0x004fe200000000ff */
[----:B------:R-:W-:Y:S02]  /*16e90*/  FFMA.FTZ R34, R34, c[0x0][0x2d0], -R160 ;  /* 0x0000b40022227a23 */ /* 0x000fe400000108a0 */
[----:B------:R-:W-:Y:S02]  /*16ea0*/  FFMA.FTZ R158, R3, R218, R158 ;  /* 0x000000da039e7223 */ /* 0x000fe4000001009e */
[----:B------:R-:W2:Y:S03]  /*16eb0*/  LDSM.16.MT88.4 R128, [R184+UR4+0x2900] ;  /* 0x00290004b880783b */ /* 0x000ea60008004200 */
[----:B------:R-:W-:Y:S01]  /*16ec0*/  FADD.FTZ R158, R159, R158 ;  /* 0x0000009e9f9e7221 */ /* 0x000fe20000010000 */
[----:B------:R-:W-:Y:S01]  /*16ed0*/  MUFU.EX2 R34, R34 ;  /* 0x0000002200227308 */ /* 0x000fe20000000800 */
        /* <DEDUP_REMOVED lines=165> */
[----:B------:R-:W1:Y:S01]  /*17930*/  LDSM.16.MT88.4 R8, [R133+0x5900] ;  /* 0x005900008508783b */ /* 0x000e620000004200 */
        /* <DEDUP_REMOVED lines=9> */
[----:B------:R-:W-:Y:S06]  /*179d0*/  @P0 IADD3 R22, P1, R23, R208, RZ ;  /* 0x000000d017160210 */ /* 0x000fec0007f3e0ff */
[----:B------:R-:W-:Y:S02]  /*179e0*/  @P0 IADD3.X R5, R29, R215, RZ, P1, !PT ;  /* 0x000000d71d050210 */ /* 0x000fe40000ffe4ff */
[C---:B------:R-:W-:Y:S04]  /*179f0*/  @P0 LEA R30, P1, R22.reuse, c[0x0][0x1c8], 0x1 ;  /* 0x00007200161e0a11 */ /* 0x040fe800078208ff */
[----:B------:R-:W-:Y:S02]  /*17a00*/  @P0 LEA.HI.X R31, R22, c[0x0][0x1cc], R5, 0x1, P1 ;  /* 0x00007300161f0a11 */ /* 0x000fe400008f0c05 */
[----:B------:R-:W-:Y:S01]  /*17a10*/  @P0 IADD3 R4, P1, R23, R177, RZ ;  /* 0x000000b117040210 */ /* 0x000fe20007f3e0ff */
[C---:B-1----:R-:W-:Y:S03]  /*17a20*/  HMMA.16816.F32 R76, R12.reuse, R8, R76 ;  /* 0x000000080c4c723c */ /* 0x042fe6000000184c */
[----:B------:R-:W-:Y:S02]  /*17a30*/  @P0 IADD3.X R5, R29, R181, RZ, P1, !PT ;  /* 0x000000b51d050210 */ /* 0x000fe40000ffe4ff */
        /* <DEDUP_REMOVED lines=26> */
[C---:B------:R-:W-:Y:S02]  /*17be0*/  ISETP.GT.AND P0, PT, R221.reuse, R220, PT ;  /* 0x000000dcdd00720c */ /* 0x040fe40003f04270 */
[----:B------:R-:W-:Y:S05]  /*17bf0*/  IADD3 R221, R221, -0x1, RZ ;  /* 0xffffffffdddd7810 */ /* 0x000fea0007ffe0ff */
[----:B------:R-:W0:Y:S01]  /*17c00*/  LDGDEPBAR ;  /* 0x00000000000079af */ /* 0x000e220000000000 */
[----:B-1----:R-:W-:Y:S02]  /*17c10*/  MOV R133, R2 ;  /* 0x0000000200857202 */ /* 0x002fe40000000f00 */
[----:B--2---:R-:W-:Y:S03]  /*17c20*/  MOV R3, R0 ;  /* 0x0000000000037202 */ /* 0x004fe60000000f00 */
[----:B------:R-:W-:-:S05]  /*17c30*/  @P0 BRA `(.L_x_2333) ;  /* 0xffffd5e000000947 */ /* 0x000fca000383ffff */
.L_x_2332:
        /* <DEDUP_REMOVED lines=10> */
[----:B------:R-:W-:Y:S01]  /*17ce0*/  IMAD.X R224, RZ, RZ, R211, P0 ;  /* 0x000000ffffe07224 */ /* 0x000fe200000e06d3 */
        /* <DEDUP_REMOVED lines=17> */
.L_x_2343:
[----:B------:R-:W-:Y:S01]  /*17e00*/  ISETP.GE.AND P0, PT, R198, R221, PT ;  /* 0x000000ddc600720c */ /* 0x000fe20003f06270 */
[----:B------:R-:W-:Y:S04]  /*17e10*/  DEPBAR.LE SB0, 0x2 ;  /* 0x000080800000791a */ /* 0x000fe80000000000 */
[----:B------:R-:W-:Y:S01]  /*17e20*/  BAR.SYNC.DEFER_BLOCKING 0x0 ;  /* 0x0000000000007b1d */ /* 0x000fe20000010000 */
[----:B------:R-:W-:Y:S07]  /*17e30*/  UIMAD UR4, UR5, 0x6000, URZ ;  /* 0x00006000050478a4 */ /* 0x000fee000f8e023f */
        /* <DEDUP_REMOVED lines=49> */
[----:B------:R-:W4:Y:S01]  /*18150*/  LDSM.16.M88.4 R156, [R134+0xd900] ;  /* 0x00d90000869c783b */ /* 0x000f220000000200 */
[----:B------:R-:W-:Y:S04]  /*18160*/  ISETP.GE.AND P1, PT, R195, 0x1, PT ;  /* 0x00000001c300780c */ /* 0x000fe80003f26270 */
        /* <DEDUP_REMOVED lines=144> */
[----:B------:R2:W5:Y:S07]  /*18a70*/  LDSM.16.M88.4 R152, [R2+0x10100] ;  /* 0x010100000298783b */ /* 0x00056e0000000200 */
[C---:B----4-:R-:W-:Y:S04]  /*18a80*/  HMMA.16816.F32 R12, R144.reuse, R156, R12 ;  /* 0x0000009c900c723c */ /* 0x050fe8000000180c */
[----:B-1----:R-:W-:Y:S02]  /*18a90*/  IMAD.MOV.U32 R0, RZ, RZ, R212 ;  /* 0x000000ffff007224 */ /* 0x002fe400078e00d4 */
[----:B------:R-:W-:Y:S02]  /*18aa0*/  @P3 IMAD.MOV.U32 R0, RZ, RZ, R219 ;  /* 0x000000ffff003224 */ /* 0x000fe400078e00db */
[C---:B------:R-:W-:Y:S01]  /*18ab0*/  HMMA.16816.F32 R16, R144.reuse, R158, R16 ;  /* 0x0000009e9010723c */ /* 0x040fe20000001810 */
[----:B------:R1:W-:Y:S05]  /*18ac0*/  LDSM.16.M88.4 R156, [R133+0x11900] ;  /* 0x01190000859c783b */ /* 0x0003ea0000000200 */
[----:B------:R-:W4:Y:S02]  /*18ad0*/  SHFL.IDX PT, R134, R0, RZ, 0x1c1f ;  /* 0x001c1fff00867589 */ /* 0x000f2400000e0000 */
[C---:B------:R-:W-:Y:S04]  /*18ae0*/  HMMA.16816.F32 R20, R144.reuse, R140, R20 ;  /* 0x0000008c9014723c */ /* 0x040fe80000001814 */
[----:B--2---:R-:W-:Y:S04]  /*18af0*/  IMAD.SHL.U32 R2, R221, 0x40, RZ ;  /* 0x00000040dd027824 */ /* 0x004fe800078e00ff */
[C---:B------:R-:W-:Y:S08]  /*18b00*/  HMMA.16816.F32 R24, R144.reuse, R142, R24 ;  /* 0x0000008e9018723c */ /* 0x040ff00000001818 */
[C---:B---3--:R-:W-:Y:S04]  /*18b10*/  HMMA.16816.F32 R28, R144.reuse, R136, R28 ;  /* 0x00000088901c723c */ /* 0x048fe8000000181c */
[----:B-1----:R-:W-:Y:S04]  /*18b20*/  IADD3 R133, -R213, 0x1, -R2 ;  /* 0x00000001d5857810 */ /* 0x002fe80007ffe902 */
[----:B------:R-:W-:Y:S04]  /*18b30*/  HMMA.16816.F32 R32, R144, R138, R32 ;  /* 0x0000008a9020723c */ /* 0x000fe80000001820 */
[----:B------:R-:W-:Y:S04]  /*18b40*/  IADD3 R133, -R199, R133, R194 ;  /* 0x00000085c7857210 */ /* 0x000fe80007ffe1c2 */
[C---:B-----5:R-:W-:Y:S05]  /*18b50*/  HMMA.16816.F32 R4, R148.reuse, R152, R4 ;  /* 0x000000989404723c */ /* 0x060fea0000001804 */
[C---:B------:R-:W-:Y:S02]  /*18b60*/  IADD3 R135, R133.reuse, c[0x0][0x328], RZ ;  /* 0x0000ca0085877a10 */ /* 0x040fe40007ffe0ff */
[----:B------:R-:W-:Y:S01]  /*18b70*/  IADD3 R133, R133, UR8, RZ ;  /* 0x0000000885857c10 */ /* 0x000fe2000fffe0ff */
[C---:B------:R-:W-:Y:S04]  /*18b80*/  HMMA.16816.F32 R8, R148.reuse, R154, R8 ;  /* 0x0000009a9408723c */ /* 0x040fe80000001808 */
[--C-:B----4-:R-:W-:Y:S02]  /*18b90*/  IMAD.IADD R141, R135, 0x1, R134.reuse ;  /* 0x00000001878d7824 */ /* 0x110fe400078e0286 */
[----:B------:R-:W-:Y:S02]  /*18ba0*/  IMAD.IADD R137, R133, 0x1, R134 ;  /* 0x0000000185897824 */ /* 0x000fe400078e0286 */
[C---:B------:R-:W-:Y:S08]  /*18bb0*/  HMMA.16816.F32 R12, R148.reuse, R160, R12 ;  /* 0x000000a0940c723c */ /* 0x040ff0000000180c */
        /* <DEDUP_REMOVED lines=19> */
.L_x_2337:
[----:B------:R-:W-:Y:S04]  /*18cf0*/  MOV R134, c[0x0][0x32c] ;  /* 0x0000cb0000867a02 */ /* 0x000fe80000000f00 */
[----:B------:R-:W-:Y:S11]  /*18d00*/  ISETP.NE.AND P0, PT, R134, 0x1, PT ;  /* 0x000000018600780c */ /* 0x000ff60003f05270 */
[----:B------:R-:W-:Y:S02]  /*18d10*/  @!UPT UIADD3 URZ, URZ, URZ, URZ ;  /* 0x0000003f3f3ff290 */ /* 0x000fe4000fffe03f */
[----:B------:R-:W-:Y:S05]  /*18d20*/  @P0 IMAD.HI.U32 R134, R139, c[0x0][0x330], RZ ;  /* 0x0000cc008b860a27 */ /* 0x000fea00078e00ff */
[----:B------:R-:W-:Y:S02]  /*18d30*/  @P0 SHF.R.U32.HI R139, RZ, c[0x0][0x334], R134 ;  /* 0x0000cd00ff8b0a19 */ /* 0x000fe40000011686 */
.L_x_2338:
[----:B------:R-:W-:Y:S05]  /*18d40*/  BSYNC B0 ;  /* 0x0000000000007941 */ /* 0x000fea0003800000 */
.L_x_2336:
[----:B------:R-:W-:Y:S04]  /*18d50*/  IMAD R136, R139, c[0x0][0x32c], -R2 ;  /* 0x0000cb008b887a24 */ /* 0x000fe800078e0a02 */
[----:B------:R-:W-:Y:S05]  /*18d60*/  IMAD.IADD R136, R136, 0x1, -R213 ;  /* 0x0000000188887824 */ /* 0x000fea00078e0ad5 */
[----:B------:R-:W-:Y:S02]  /*18d70*/  IADD3 R134, R136, c[0x0][0x32c], RZ ;  /* 0x0000cb0088867a10 */ /* 0x000fe40007ffe0ff */
[----:B------:R-:W-:Y:S02]  /*18d80*/  IMNMX R137, R137, R136, !PT ;  /* 0x0000008889897217 */ /* 0x000fe40007800200 */
[----:B------:R-:W-:Y:S02]  /*18d90*/  IMNMX R141, R141, R134, PT ;  /* 0x000000868d8d7217 */ /* 0x000fe40003800200 */
.L_x_2335:
        /* <DEDUP_REMOVED lines=9> */
[--C-:B-1----:R-:W-:Y:S03]  /*18e30*/  IMAD.IADD R5, R135, 0x1, R0.reuse ;  /* 0x0000000187057824 */ /* 0x102fe600078e0200 */
        /* <DEDUP_REMOVED lines=8> */
[----:B------:R-:W-:Y:S01]  /*18ec0*/  IMAD.IADD R12, R133, 0x1, R0 ;  /* 0x00000001850c7824 */ /* 0x000fe200078e0200 */
        /* <DEDUP_REMOVED lines=47> */
.L_x_2341:
[----:B------:R-:W-:Y:S04]  /*191c0*/  MOV R0, c[0x0][0x32c] ;  /* 0x0000cb0000007a02 */ /* 0x000fe80000000f00 */
[----:B------:R-:W-:Y:S11]  /*191d0*/  ISETP.NE.AND P0, PT, R0, 0x1, PT ;  /* 0x000000010000780c */ /* 0x000ff60003f05270 */
[----:B------:R-:W-:Y:S02]  /*191e0*/  @!UPT UIADD3 URZ, URZ, URZ, URZ ;  /* 0x0000003f3f3ff290 */ /* 0x000fe4000fffe03f */
[----:B------:R-:W-:Y:S05]  /*191f0*/  @P0 IMAD.HI.U32 R0, R9, c[0x0][0x330], RZ ;  /* 0x0000cc0009000a27 */ /* 0x000fea00078e00ff */
[----:B------:R-:W-:Y:S02]  /*19200*/  @P0 SHF.R.U32.HI R9, RZ, c[0x0][0x334], R0 ;  /* 0x0000cd00ff090a19 */ /* 0x000fe40000011600 */
.L_x_2342:
[----:B------:R-:W-:Y:S05]  /*19210*/  BSYNC B0 ;  /* 0x0000000000007941 */ /* 0x000fea0003800000 */
.L_x_2340:
[----:B------:R-:W-:Y:S04]  /*19220*/  IMAD R2, R9, c[0x0][0x32c], -R2 ;  /* 0x0000cb0009027a24 */ /* 0x000fe800078e0a02 */
[----:B------:R-:W-:Y:S05]  /*19230*/  IMAD.IADD R9, R2, 0x1, -R213 ;  /* 0x0000000102097824 */ /* 0x000fea00078e0ad5 */
[----:B------:R-:W-:Y:S02]  /*19240*/  IADD3 R0, R9, c[0x0][0x32c], RZ ;  /* 0x0000cb0009007a10 */ /* 0x000fe40007ffe0ff */
[----:B------:R-:W-:Y:S02]  /*19250*/  IMNMX R12, R12, R9, !PT ;  /* 0x000000090c0c7217 */ /* 0x000fe40007800200 */
[----:B------:R-:W-:Y:S02]  /*19260*/  IMNMX R5, R5, R0, PT ;  /* 0x0000000005057217 */ /* 0x000fe40003800200 */
.L_x_2339:
        /* <DEDUP_REMOVED lines=74> */
[C---:B------:R-:W-:Y:S02]  /*19710*/  ISETP.GT.AND P1, PT, R12.reuse, 0x38, P2 ;  /* 0x000000380c00780c */ /* 0x040fe40001724270 */
[----:B------:R-:W-:Y:S02]  /*19720*/  ISETP.LT.OR P0, PT, R5, 0x32, P0 ;  /* 0x000000320500780c */ /* 0x000fe40000701670 */
[----:B------:R-:W-:Y:S02]  /*19730*/  FMNMX.FTZ R2, R167, R2, !PT ;  /* 0x00000002a7027209 */ /* 0x000fe40007810000 */
        /* <DEDUP_REMOVED lines=39> */
[----:B------:R-:W1:Y:S01]  /*199b0*/  MUFU.EX2 R143, R143 ;  /* 0x0000008f008f7308 */ /* 0x000e620000000800 */
[--C-:B------:R-:W-:Y:S01]  /*199c0*/  FFMA.FTZ R177, R164, c[0x0][0x2d0], -R157.reuse ;  /* 0x0000b400a4b17a23 */ /* 0x100fe2000001089d */
[----:B------:R-:W-:Y:S01]  /*199d0*/  FSEL R4, R0, RZ, P0 ;  /* 0x000000ff00047208 */ /* 0x000fe20000000000 */
[--C-:B------:R-:W-:Y:S01]  /*199e0*/  FFMA.FTZ R155, R155, c[0x0][0x2d0], -R157.reuse ;  /* 0x0000b4009b9b7a23 */ /* 0x100fe2000001089d */
[----:B------:R-:W-:Y:S01]  /*199f0*/  FSEL R148, R148, RZ, P0 ;  /* 0x000000ff94947208 */ /* 0x000fe20000000000 */
[----:B------:R-:W-:Y:S02]  /*19a00*/  FFMA.FTZ R154, R154, c[0x0][0x2d0], -R157 ;  /* 0x0000b4009a9a7a23 */ /* 0x000fe4000001089d */
[----:B------:R-:W-:Y:S02]  /*19a10*/  FADD.FTZ R4, -R4, R3 ;  /* 0x0000000304047221 */ /* 0x000fe40000010100 */
[--C-:B------:R-:W-:Y:S01]  /*19a20*/  FFMA.FTZ R146, R6, c[0x0][0x2d0], -R148.reuse ;  /* 0x0000b40006927a23 */ /* 0x100fe20000010894 */
[----:B------:R-:W-:Y:S01]  /*19a30*/  MUFU.EX2 R15, R15 ;  /* 0x0000000f000f7308 */ /* 0x000fe20000000800 */
[--C-:B------:R-:W-:Y:S02]  /*19a40*/  FFMA.FTZ R145, R9, c[0x0][0x2d0], -R148.reuse ;  /* 0x0000b40009917a23 */ /* 0x100fe40000010894 */
[--C-:B------:R-:W-:Y:S02]  /*19a50*/  FFMA.FTZ R141, R7, c[0x0][0x2d0], -R148.reuse ;  /* 0x0000b400078d7a23 */ /* 0x100fe40000010894 */
[--C-:B------:R-:W-:Y:S02]  /*19a60*/  FFMA.FTZ R144, R11, c[0x0][0x2d0], -R148.reuse ;  /* 0x0000b4000b907a23 */ /* 0x100fe40000010894 */
[----:B------:R-:W-:Y:S01]  /*19a70*/  FMUL.FTZ R3, R4, c[0x0][0x2d0] ;  /* 0x0000b40004037a20 */ /* 0x000fe20000410000 */
[----:B------:R-:W-:Y:S01]  /*19a80*/  IADD3 R4, R185, UR4, RZ ;  /* 0x00000004b9047c10 */ /* 0x000fe2000fffe0ff */
[C---:B--2---:R-:W-:Y:S01]  /*19a90*/  FMUL.FTZ R5, R12.reuse, R129 ;  /* 0x000000810c057220 */ /* 0x044fe20000410000 */
[----:B------:R-:W2:Y:S01]  /*19aa0*/  MUFU.EX2 R140, R140 ;  /* 0x0000008c008c7308 */ /* 0x000ea20000000800 */
[C---:B------:R-:W-:Y:S01]  /*19ab0*/  FMUL.FTZ R8, R12.reuse, R124 ;  /* 0x0000007c0c087220 */ /* 0x040fe20000410000 */
[----:B------:R-:W-:Y:S01]  /*19ac0*/  IADD3 R13, R189, R4, RZ ;  /* 0x00000004bd0d7210 */ /* 0x000fe20007ffe0ff */
[----:B------:R-:W-:Y:S01]  /*19ad0*/  FMUL.FTZ R4, R12, R128 ;  /* 0x000000800c047220 */ /* 0x000fe20000410000 */
[----:B-1----:R-:W-:Y:S01]  /*19ae0*/  F2FP.PACK_AB R16, R142, R143 ;  /* 0x0000008f8e10723e */ /* 0x002fe200000000ff */
[C---:B------:R-:W-:Y:S02]  /*19af0*/  FMUL.FTZ R9, R12.reuse, R125 ;  /* 0x0000007d0c097220 */ /* 0x040fe40000410000 */
[----:B------:R-:W1:Y:S01]  /*19b00*/  LDSM.16.MT88.4 R24, [R13+0x100] ;  /* 0x000100000d18783b */ /* 0x000e620000004200 */
        /* <DEDUP_REMOVED lines=13> */
[C---:B------:R-:W-:Y:S01]  /*19be0*/  FMUL.FTZ R120, R12.reuse, R120 ;  /* 0x000000780c787220 */ /* 0x040fe20000410000 */
[----:B------:R-:W2:Y:S01]  /*19bf0*/  MUFU.EX2 R145, R145 ;  /* 0x0000009100917308 */ /* 0x000ea20000000800 */
[C---:B------:R-:W-:Y:S02]  /*19c00*/  FMUL.FTZ R121, R12.reuse, R121 ;  /* 0x000000790c797220 */ /* 0x040fe40000410000 */
[C---:B------:R-:W-:Y:S02]  /*19c10*/  FMUL.FTZ R36, R12.reuse, R36 ;  /* 0x000000240c247220 */ /* 0x040fe40000410000 */
[C---:B---3--:R-:W-:Y:S02]  /*19c20*/  FMUL.FTZ R6, R3.reuse, R130 ;  /* 0x0000008203067220 */ /* 0x048fe40000410000 */
        /* <DEDUP_REMOVED lines=9> */
[----:B------:R-:W3:Y:S01]  /*19cc0*/  MUFU.EX2 R144, R144 ;  /* 0x0000009000907308 */ /* 0x000ee20000000800 */
[C---:B------:R-:W-:Y:S01]  /*19cd0*/  FMUL.FTZ R110, R3.reuse, R110 ;  /* 0x0000006e036e7220 */ /* 0x040fe20000410000 */
[----:B------:R-:W-:Y:S01]  /*19ce0*/  LDSM.16.MT88.4 R124, [R184+UR4+0x900] ;  /* 0x00090004b87c783b */ /* 0x000fe20008004200 */
        /* <DEDUP_REMOVED lines=13> */
[----:B------:R-:W-:Y:S01]  /*19dc0*/  FMUL.FTZ R40, R12, R40 ;  /* 0x000000280c287220 */ /* 0x000fe20000410000 */
[----:B---3--:R-:W-:Y:S01]  /*19dd0*/  F2FP.PACK_AB R19, R144, R141 ;  /* 0x0000008d9013723e */ /* 0x008fe200000000ff */
[--C-:B------:R-:W-:Y:S02]  /*19de0*/  FFMA.FTZ R160, R137, c[0x0][0x2d0], -R148.reuse ;  /* 0x0000b40089a07a23 */ /* 0x100fe40000010894 */
[----:B------:R-:W-:Y:S01]  /*19df0*/  LDSM.16.MT88.4 R136, [R184+UR4+0x2900] ;  /* 0x00290004b888783b */ /* 0x000fe20008004200 */
[--C-:B------:R-:W-:Y:S02]  /*19e00*/  FFMA.FTZ R163, R135, c[0x0][0x2d0], -R148.reuse ;  /* 0x0000b40087a37a23 */ /* 0x100fe40000010894 */
[--C-:B------:R-:W-:Y:S01]  /*19e10*/  FFMA.FTZ R162, R33, c[0x0][0x2d0], -R148.reuse ;  /* 0x0000b40021a27a23 */ /* 0x100fe20000010894 */
[C---:B------:R-:W-:Y:S01]  /*19e20*/  HMMA.16816.F32 R4, R16.reuse, R20, R4 ;  /* 0x000000141004723c */ /* 0x040fe20000001804 */
[----:B------:R-:W-:Y:S03]  /*19e30*/  MUFU.EX2 R158, R158 ;  /* 0x0000009e009e7308 */ /* 0x000fe60000000800 */
[----:B------:R-:W-:Y:S01]  /*19e40*/  LDSM.16.MT88.4 R32, [R13+0x900] ;  /* 0x000900000d20783b */ /* 0x000fe20000004200 */
[----:B------:R-:W-:Y:S02]  /*19e50*/  FFMA.FTZ R165, R133, c[0x0][0x2d0], -R148 ;  /* 0x0000b40085a57a23 */ /* 0x000fe40000010894 */
[----:B------:R-:W-:Y:S01]  /*19e60*/  IADD3 R20, R184, UR4, RZ ;  /* 0x00000004b8147c10 */ /* 0x000fe2000fffe0ff */
[C---:B------:R-:W-:Y:S03]  /*19e70*/  HMMA.16816.F32 R8, R16.reuse, R22, R8 ;  /* 0x000000161008723c */ /* 0x040fe60000001808 */
[----:B------:R-:W3:Y:S01]  /*19e80*/  MUFU.EX2 R161, R161 ;  /* 0x000000a100a17308 */ /* 0x000ee20000000800 */
[----:B------:R-:W-:Y:S01]  /*19e90*/  IADD3 R14, R189, R20, RZ ;  /* 0x00000014bd0e7210 */ /* 0x000fe20007ffe0ff */
[----:B------:R-:W-:Y:S01]  /*19ea0*/  LDSM.16.MT88.4 R132, [R13+0x2900] ;  /* 0x002900000d84783b */ /* 0x000fe20000004200 */
[C---:B------:R-:W-:Y:S02]  /*19eb0*/  FMUL.FTZ R41, R12.reuse, R41 ;  /* 0x000000290c297220 */ /* 0x040fe40000410000 */
[C---:B-1----:R-:W-:Y:S04]  /*19ec0*/  HMMA.16816.F32 R100, R16.reuse, R24, R100 ;  /* 0x000000181064723c */ /* 0x042fe80000001864 */
[C---:B------:R-:W-:Y:S01]  /*19ed0*/  FMUL.FTZ R42, R3.reuse, R42 ;  /* 0x0000002a032a7220 */ /* 0x040fe20000410000 */
[----:B------:R-:W1:Y:S01]  /*19ee0*/  LDSM.16.MT88.4 R20, [R14+0x100] ;  /* 0x000100000e14783b */ /* 0x000e620000004200 */
[C---:B------:R-:W-:Y:S01]  /*19ef0*/  FMUL.FTZ R43, R3.reuse, R43 ;  /* 0x0000002b032b7220 */ /* 0x040fe20000410000 */
[----:B------:R-:W-:Y:S01]  /*19f00*/  MUFU.EX2 R160, R160 ;  /* 0x000000a000a07308 */ /* 0x000fe20000000800 */
[C---:B------:R-:W-:Y:S04]  /*19f10*/  HMMA.16816.F32 R104, R16.reuse, R26, R104 ;  /* 0x0000001a1068723c */ /* 0x040fe80000001868 */
[C---:B------:R-:W-:Y:S01]  /*19f20*/  FMUL.FTZ R44, R12.reuse, R44 ;  /* 0x0000002c0c2c7220 */ /* 0x040fe20000410000 */
[----:B------:R-:W4:Y:S01]  /*19f30*/  LDSM.16.MT88.4 R24, [R185+UR4+0x2100] ;  /* 0x00210004b918783b */ /* 0x000f220008004200 */
[C---:B------:R-:W-:Y:S02]  /*19f40*/  FMUL.FTZ R45, R12.reuse, R45 ;  /* 0x0000002d0c2d7220 */ /* 0x040fe40000410000 */
[C---:B------:R-:W-:Y:S01]  /*19f50*/  HMMA.16816.F32 R108, R16.reuse, R28, R108 ;  /* 0x0000001c106c723c */ /* 0x040fe2000000186c */
[----:B------:R-:W5:Y:S03]  /*19f60*/  MUFU.EX2 R163, R163 ;  /* 0x000000a300a37308 */ /* 0x000f660000000800 */
[C---:B------:R-:W-:Y:S02]  /*19f70*/  FMUL.FTZ R46, R3.reuse, R46 ;  /* 0x0000002e032e7220 */ /* 0x040fe40000410000 */
[C---:B------:R-:W-:Y:S02]  /*19f80*/  FMUL.FTZ R47, R3.reuse, R47 ;  /* 0x0000002f032f7220 */ /* 0x040fe40000410000 */
[C---:B------:R-:W-:Y:S01]  /*19f90*/  HMMA.16816.F32 R112, R16.reuse, R30, R112 ;  /* 0x0000001e1070723c */ /* 0x040fe20000001870 */
[----:B------:R-:W2:Y:S02]  /*19fa0*/  LDSM.16.MT88.4 R28, [R13+0x2100] ;  /* 0x002100000d1c783b */ /* 0x000ea40000004200 */
[----:B------:R-:W-:Y:S01]  /*19fb0*/  MUFU.EX2 R162, R162 ;  /* 0x000000a200a27308 */ /* 0x000fe20000000800 */
[C---:B------:R-:W-:Y:S02]  /*19fc0*/  FMUL.FTZ R48, R12.reuse, R48 ;  /* 0x000000300c307220 */ /* 0x040fe40000410000 */
[C---:B------:R-:W-:Y:S02]  /*19fd0*/  FMUL.FTZ R49, R12.reuse, R49 ;  /* 0x000000310c317220 */ /* 0x040fe40000410000 */
[C---:B------:R-:W-:Y:S04]  /*19fe0*/  FMUL.FTZ R50, R3.reuse, R50 ;  /* 0x0000003203327220 */ /* 0x040fe80000410000 */
[C---:B------:R-:W-:Y:S01]  /*19ff0*/  FMUL.FTZ R51, R3.reuse, R51 ;  /* 0x0000003303337220 */ /* 0x040fe20000410000 */
[----:B------:R-:W2:Y:S01]  /*1a000*/  MUFU.EX2 R165, R165 ;  /* 0x000000a500a57308 */ /* 0x000ea20000000800 */
[C---:B------:R-:W-:Y:S02]  /*1a010*/  FMUL.FTZ R52, R12.reuse, R52 ;  /* 0x000000340c347220 */ /* 0x040fe40000410000 */
[C---:B------:R-:W-:Y:S02]  /*1a020*/  FMUL.FTZ R53, R12.reuse, R53 ;  /* 0x000000350c357220 */ /* 0x040fe40000410000 */
[C---:B------:R-:W-:Y:S02]  /*1a030*/  FMUL.FTZ R54, R3.reuse, R54 ;  /* 0x0000003603367220 */ /* 0x040fe40000410000 */
[C---:B------:R-:W-:Y:S01]  /*1a040*/  FMUL.FTZ R55, R3.reuse, R55 ;  /* 0x0000003703377220 */ /* 0x040fe20000410000 */
        /* <DEDUP_REMOVED lines=8> */
[----:B------:R-:W1:Y:S01]  /*1a0d0*/  MUFU.EX2 R175, R175 ;  /* 0x000000af00af7308 */ /* 0x000e620000000800 */
[C---:B------:R-:W-:Y:S02]  /*1a0e0*/  FMUL.FTZ R60, R12.reuse, R60 ;  /* 0x0000003c0c3c7220 */ /* 0x040fe40000410000 */
[C---:B----4-:R-:W-:Y:S04]  /*1a0f0*/  HMMA.16816.F32 R36, R16.reuse, R24, R36 ;  /* 0x000000181024723c */ /* 0x050fe80000001824 */
[C---:B------:R-:W-:Y:S02]  /*1a100*/  FMUL.FTZ R61, R12.reuse, R61 ;  /* 0x0000003d0c3d7220 */ /* 0x040fe40000410000 */
[C---:B------:R-:W-:Y:S01]  /*1a110*/  FMUL.FTZ R62, R3.reuse, R62 ;  /* 0x0000003e033e7220 */ /* 0x040fe20000410000 */
[----:B------:R-:W-:Y:S01]  /*1a120*/  MUFU.EX2 R166, R166 ;  /* 0x000000a600a67308 */ /* 0x000fe20000000800 */
[C---:B------:R-:W-:Y:S01]  /*1a130*/  HMMA.16816.F32 R40, R16.reuse, R26, R40 ;  /* 0x0000001a1028723c */ /* 0x040fe20000001828 */
[----:B------:R-:W4:Y:S03]  /*1a140*/  LDSM.16.MT88.4 R24, [R14+0x2100] ;  /* 0x002100000e18783b */ /* 0x000f260000004200 */
[C---:B------:R-:W-:Y:S02]  /*1a150*/  FMUL.FTZ R63, R3.reuse, R63 ;  /* 0x0000003f033f7220 */ /* 0x040fe40000410000 */
[C---:B------:R-:W-:Y:S02]  /*1a160*/  FMUL.FTZ R64, R12.reuse, R64 ;  /* 0x000000400c407220 */ /* 0x040fe40000410000 */
[C---:B--2---:R-:W-:Y:S01]  /*1a170*/  HMMA.16816.F32 R44, R16.reuse, R28, R44 ;  /* 0x0000001c102c723c */ /* 0x044fe2000000182c */
[----:B------:R-:W2:Y:S03]  /*1a180*/  MUFU.EX2 R177, R177 ;  /* 0x000000b100b17308 */ /* 0x000ea60000000800 */
[C---:B------:R-:W-:Y:S02]  /*1a190*/  FMUL.FTZ R65, R12.reuse, R65 ;  /* 0x000000410c417220 */ /* 0x040fe40000410000 */
[C---:B------:R-:W-:Y:S02]  /*1a1a0*/  FMUL.FTZ R66, R3.reuse, R66 ;  /* 0x0000004203427220 */ /* 0x040fe40000410000 */
[C---:B------:R-:W-:Y:S01]  /*1a1b0*/  HMMA.16816.F32 R48, R16.reuse, R30, R48 ;  /* 0x0000001e1030723c */ /* 0x040fe20000001830 */
[----:B------:R-:W2:Y:S02]  /*1a1c0*/  LDSM.16.MT88.4 R28, [R185+UR4+0x4100] ;  /* 0x00410004b91c783b */ /* 0x000ea40008004200 */
[----:B------:R-:W-:Y:S01]  /*1a1d0*/  MUFU.EX2 R155, R155 ;  /* 0x0000009b009b7308 */ /* 0x000fe20000000800 */
        /* <DEDUP_REMOVED lines=35> */
[C---:B------:R-:W-:Y:S03]  /*1a410*/  FMUL.FTZ R89, R12.reuse, R89 ;  /* 0x000000590c597220 */ /* 0x040fe60000410000 */
[C---:B----4-:R-:W-:Y:S03]  /*1a420*/  HMMA.16816.F32 R84, R16.reuse, R24, R84 ;  /* 0x000000181054723c */ /* 0x050fe60000001854 */
[C---:B------:R-:W-:Y:S02]  /*1a430*/  FMUL.FTZ R90, R3.reuse, R90 ;  /* 0x0000005a035a7220 */ /* 0x040fe40000410000 */
[C---:B------:R-:W-:Y:S02]  /*1a440*/  FMUL.FTZ R91, R3.reuse, R91 ;  /* 0x0000005b035b7220 */ /* 0x040fe40000410000 */
[C---:B------:R-:W-:Y:S02]  /*1a450*/  FMUL.FTZ R92, R12.reuse, R92 ;  /* 0x0000005c0c5c7220 */ /* 0x040fe40000410000 */
[C---:B------:R-:W-:Y:S03]  /*1a460*/  FMUL.FTZ R93, R12.reuse, R93 ;  /* 0x0000005d0c5d7220 */ /* 0x040fe60000410000 */
[C---:B------:R-:W-:Y:S01]  /*1a470*/  HMMA.16816.F32 R88, R16.reuse, R26, R88 ;  /* 0x0000001a1058723c */ /* 0x040fe20000001858 */
[----:B------:R-:W4:Y:S02]  /*1a480*/  LDSM.16.MT88.4 R24, [R14+0x900] ;  /* 0x000900000e18783b */ /* 0x000f240000004200 */
[C---:B------:R-:W-:Y:S02]  /*1a490*/  FMUL.FTZ R94, R3.reuse, R94 ;  /* 0x0000005e035e7220 */ /* 0x040fe40000410000 */
[C---:B------:R-:W-:Y:S02]  /*1a4a0*/  FMUL.FTZ R95, R3.reuse, R95 ;  /* 0x0000005f035f7220 */ /* 0x040fe40000410000 */
[C---:B------:R-:W-:Y:S02]  /*1a4b0*/  FMUL.FTZ R96, R12.reuse, R96 ;  /* 0x000000600c607220 */ /* 0x040fe40000410000 */
[C---:B------:R-:W-:Y:S03]  /*1a4c0*/  FMUL.FTZ R97, R12.reuse, R97 ;  /* 0x000000610c617220 */ /* 0x040fe60000410000 */
[C---:B--2---:R-:W-:Y:S03]  /*1a4d0*/  HMMA.16816.F32 R92, R16.reuse, R28, R92 ;  /* 0x0000001c105c723c */ /* 0x044fe6000000185c */
        /* <DEDUP_REMOVED lines=16> */
[----:B------:R-:W-:Y:S02]  /*1a5e0*/  FFMA.FTZ R157, R150, c[0x0][0x2d0], -R157 ;  /* 0x0000b400969d7a23 */ /* 0x000fe4000001089d */
[--C-:B------:R-:W-:Y:S01]  /*1a5f0*/  FFMA.FTZ R150, R153, c[0x0][0x2d0], -R148.reuse ;  /* 0x0000b40099967a23 */ /* 0x100fe20000010894 */
[----:B------:R-:W2:Y:S01]  /*1a600*/  MUFU.EX2 R171, R171 ;  /* 0x000000ab00ab7308 */ /* 0x000ea20000000800 */
[C---:B-1----:R-:W-:Y:S03]  /*1a610*/  HMMA.16816.F32 R4, R16.reuse, R20, R4 ;  /* 0x000000141004723c */ /* 0x042fe60000001804 */
[--C-:B------:R-:W-:Y:S02]  /*1a620*/  FFMA.FTZ R151, R151, c[0x0][0x2d0], -R148.reuse ;  /* 0x0000b40097977a23 */ /* 0x100fe40000010894 */
[--C-:B------:R-:W-:Y:S02]  /*1a630*/  FFMA.FTZ R149, R149, c[0x0][0x2d0], -R148.reuse ;  /* 0x0000b40095957a23 */ /* 0x100fe40000010894 */
[----:B------:R-:W-:Y:S01]  /*1a640*/  FFMA.FTZ R148, R147, c[0x0][0x2d0], -R148 ;  /* 0x0000b40093947a23 */ /* 0x000fe20000010894 */
[C---:B------:R-:W-:Y:S01]  /*1a650*/  HMMA.16816.F32 R8, R16.reuse, R22, R8 ;  /* 0x000000161008723c */ /* 0x040fe20000001808 */
[----:B------:R-:W1:Y:S01]  /*1a660*/  LDSM.16.MT88.4 R20, [R14+0x2900] ;  /* 0x002900000e14783b */ /* 0x000e620000004200 */
[----:B------:R-:W-:Y:S02]  /*1a670*/  MUFU.EX2 R168, R168 ;  /* 0x000000a800a87308 */ /* 0x000fe40000000800 */
[----:B------:R-:W-:Y:S02]  /*1a680*/  FADD.FTZ R142, R142, R143 ;  /* 0x0000008f8e8e7221 */ /* 0x000fe40000010000 */
[----:B------:R-:W-:Y:S02]  /*1a690*/  FADD.FTZ R146, R145, R146 ;  /* 0x0000009291927221 */ /* 0x000fe40000010000 */
[C---:B------:R-:W-:Y:S04]  /*1a6a0*/  HMMA.16816.F32 R100, R16.reuse, R32, R100 ;  /* 0x000000201064723c */ /* 0x040fe80000001864 */
[----:B------:R-:W3:Y:S01]  /*1a6b0*/  MUFU.EX2 R167, R167 ;  /* 0x000000a700a77308 */ /* 0x000ee20000000800 */
        /* <DEDUP_REMOVED lines=15> */
[C---:B----4-:R-:W-:Y:S04]  /*1a7b0*/  HMMA.16816.F32 R116, R16.reuse, R24, R116 ;  /* 0x000000181074723c */ /* 0x050fe80000001874 */
[----:B------:R-:W-:Y:S01]  /*1a7c0*/  MUFU.EX2 R150, R150 ;  /* 0x0000009600967308 */ /* 0x000fe20000000800 */
[----:B------:R-:W-:Y:S02]  /*1a7d0*/  FADD.FTZ R158, R158, R159 ;  /* 0x0000009f9e9e7221 */ /* 0x000fe40000010000 */
[----:B------:R-:W-:Y:S01]  /*1a7e0*/  FADD.FTZ R162, R162, R163 ;  /* 0x000000a3a2a27221 */ /* 0x000fe20000010000 */
[C---:B------:R-:W-:Y:S01]  /*1a7f0*/  HMMA.16816.F32 R120, R16.reuse, R26, R120 ;  /* 0x0000001a1078723c */ /* 0x040fe20000001878 */
[----:B------:R-:W4:Y:S03]  /*1a800*/  LDSM.16.MT88.4 R24, [R185+UR4+0x4900] ;  /* 0x00490004b918783b */ /* 0x000f260008004200 */
        /* <DEDUP_REMOVED lines=17> */
[C---:B----4-:R-:W-:Y:S08]  /*1a920*/  HMMA.16816.F32 R68, R16.reuse, R24, R68 ;  /* 0x000000181044723c */ /* 0x050ff00000001844 */
[C---:B------:R-:W-:Y:S01]  /*1a930*/  HMMA.16816.F32 R72, R16.reuse, R26, R72 ;  /* 0x0000001a1048723c */ /* 0x040fe20000001848 */
[----:B------:R-:W4:Y:S07]  /*1a940*/  LDSM.16.MT88.4 R24, [R185+UR4+0x1100] ;  /* 0x00110004b918783b */ /* 0x000f2e0008004200 */
[C---:B------:R-:W-:Y:S08]  /*1a950*/  HMMA.16816.F32 R76, R16.reuse, R28, R76 ;  /* 0x0000001c104c723c */ /* 0x040ff0000000184c */
[C---:B------:R-:W-:Y:S01]  /*1a960*/  HMMA.16816.F32 R80, R16.reuse, R30, R80 ;  /* 0x0000001e1050723c */ /* 0x040fe20000001850 */
[----:B------:R-:W2:Y:S07]  /*1a970*/  LDSM.16.MT88.4 R28, [R13+0x1100] ;  /* 0x001100000d1c783b */ /* 0x000eae0000004200 */
[C---:B------:R-:W-:Y:S08]  /*1a980*/  HMMA.16816.F32 R84, R16.reuse, R32, R84 ;  /* 0x000000201054723c */ /* 0x040ff00000001854 */
[C---:B------:R-:W-:Y:S01]  /*1a990*/  HMMA.16816.F32 R88, R16.reuse, R34, R88 ;  /* 0x000000221058723c */ /* 0x040fe20000001858 */
[----:B------:R-:W5:Y:S07]  /*1a9a0*/  LDSM.16.MT88.4 R32, [R14+0x1100] ;  /* 0x001100000e20783b */ /* 0x000f6e0000004200 */
[C---:B-1----:R-:W-:Y:S08]  /*1a9b0*/  HMMA.16816.F32 R92, R16.reuse, R20, R92 ;  /* 0x00000014105c723c */ /* 0x042ff0000000185c */
[----:B------:R-:W-:Y:S01]  /*1a9c0*/  HMMA.16816.F32 R96, R16, R22, R96 ;  /* 0x000000161060723c */ /* 0x000fe20000001860 */
[----:B------:R-:W1:Y:S06]  /*1a9d0*/  LDSM.16.MT88.4 R20, [R14+0x3100] ;  /* 0x003100000e14783b */ /* 0x000e6c0000004200 */
[----:B------:R-:W-:Y:S01]  /*1a9e0*/  F2FP.PACK_AB R16, R175, R170 ;  /* 0x000000aaaf10723e */ /* 0x000fe200000000ff */
[----:B------:R-:W-:Y:S01]  /*1a9f0*/  FADD.FTZ R170, R170, R161 ;  /* 0x000000a1aaaa7221 */ /* 0x000fe20000010000 */
[----:B------:R-:W-:Y:S03]  /*1aa00*/  F2FP.PACK_AB R18, R177, R166 ;  /* 0x000000a6b112723e */ /* 0x000fe600000000ff */
[----:B--2---:R-:W-:Y:S01]  /*1aa10*/  F2FP.PACK_AB R17, R171, R164 ;  /* 0x000000a4ab11723e */ /* 0x004fe200000000ff */
[----:B------:R-:W-:Y:S01]  /*1aa20*/  FADD.FTZ R164, R164, R165 ;  /* 0x000000a5a4a47221 */ /* 0x000fe20000010000 */
[----:B---3--:R-:W-:Y:S01]  /*1aa30*/  F2FP.PACK_AB R19, R167, R168 ;  /* 0x000000a8a713723e */ /* 0x008fe200000000ff */
        /* <DEDUP_REMOVED lines=15> */
[C---:B-----5:R-:W-:Y:S08]  /*1ab30*/  HMMA.16816.F32 R116, R16.reuse, R32, R116 ;  /* 0x000000201074723c */ /* 0x060ff00000001874 */
        /* <DEDUP_REMOVED lines=21> */
[----:B------:R-:W4:Y:S07]  /*1ac90*/  LDSM.16.MT88.4 R32, [R14+0x1900] ;  /* 0x001900000e20783b */ /* 0x000f2e0000004200 */
[C---:B-1----:R-:W-:Y:S07]  /*1aca0*/  HMMA.16816.F32 R92, R16.reuse, R20, R92 ;  /* 0x00000014105c723c */ /* 0x042fee000000185c */
        /* <DEDUP_REMOVED lines=18> */
[----:B------:R-:W5:Y:S07]  /*1add0*/  LDSM.16.MT88.4 R8, [R14+0x3900] ;  /* 0x003900000e08783b */ /* 0x000f6e0000004200 */
[C---:B--2---:R-:W-:Y:S07]  /*1ade0*/  HMMA.16816.F32 R100, R16.reuse, R24, R100 ;  /* 0x000000181064723c */ /* 0x044fee0000001864 */
[----:B------:R-:W-:Y:S01]  /*1adf0*/  @P0 SHF.R.S32.HI R24, RZ, 0x1f, R21 ;  /* 0x0000001fff180819 */ /* 0x000fe20000011415 */
[C---:B------:R-:W-:Y:S04]  /*1ae00*/  HMMA.16816.F32 R104, R16.reuse, R26, R104 ;  /* 0x0000001a1068723c */ /* 0x040fe80000001868 */
[----:B------:R-:W-:Y:S03]  /*1ae10*/  @P0 IMAD R24, R24, c[0x0][0x1e0], RZ ;  /* 0x0000780018180a24 */ /* 0x000fe600078e02ff */
[C---:B------:R-:W-:Y:S01]  /*1ae20*/  @P0 IMAD.WIDE.U32 R26, R21.reuse, c[0x0][0x1e0], RZ ;  /* 0x00007800151a0a25 */ /* 0x040fe200078e00ff */
[C---:B---3--:R-:W-:Y:S04]  /*1ae30*/  HMMA.16816.F32 R108, R16.reuse, R28, R108 ;  /* 0x0000001c106c723c */ /* 0x048fe8000000186c */
[----:B------:R-:W-:Y:S02]  /*1ae40*/  @P0 IMAD R24, R21, c[0x0][0x1e4], R24 ;  /* 0x0000790015180a24 */ /* 0x000fe400078e0218 */
[----:B------:R-:W2:Y:S02]  /*1ae50*/  LDSM.16.MT88.4 R20, [R185+UR4+0x5900] ;  /* 0x00590004b914783b */ /* 0x000ea40008004200 */
        /* <DEDUP_REMOVED lines=12> */
[C---:B-1----:R-:W-:Y:S07]  /*1af20*/  HMMA.16816.F32 R52, R16.reuse, R4, R52 ;  /* 0x000000041034723c */ /* 0x042fee0000001834 */
[C---:B------:R-:W-:Y:S01]  /*1af30*/  @P0 IADD3.X R5, R33.reuse, R215, RZ, P1, !PT ;  /* 0x000000d721050210 */ /* 0x040fe20000ffe4ff */
[C---:B------:R-:W-:Y:S04]  /*1af40*/  HMMA.16816.F32 R56, R16.reuse, R6, R56 ;  /* 0x000000061038723c */ /* 0x040fe80000001838 */
[C---:B------:R-:W-:Y:S04]  /*1af50*/  @P0 LEA R28, P1, R24.reuse, c[0x0][0x1c8], 0x1 ;  /* 0x00007200181c0a11 */ /* 0x040fe800078208ff */
[C---:B-----5:R-:W-:Y:S04]  /*1af60*/  HMMA.16816.F32 R60, R16.reuse, R8, R60 ;  /* 0x00000008103c723c */ /* 0x060fe8000000183c */
[----:B------:R-:W-:Y:S02]  /*1af70*/  @P0 LEA.HI.X R29, R24, c[0x0][0x1cc], R5, 0x1, P1 ;  /* 0x00007300181d0a11 */ /* 0x000fe400008f0c05 */
[----:B------:R1:W3:Y:S01]  /*1af80*/  LDSM.16.MT88.4 R24, [R13+0x5900] ;  /* 0x005900000d18783b */ /* 0x0002e20000004200 */
        /* <DEDUP_REMOVED lines=12> */
[----:B-1----:R-:W-:Y:S04]  /*1b050*/  @P0 IADD3 R13, P1, R203, R32, RZ ;  /* 0x00000020cb0d0210 */ /* 0x002fe80007f3e0ff */
[----:B------:R-:W-:Y:S02]  /*1b060*/  @P0 IADD3.X R33, R202, R33, RZ, P1, !PT ;  /* 0x00000021ca210210 */ /* 0x000fe40000ffe4ff */
[----:B------:R-:W-:Y:S01]  /*1b070*/  @P0 IADD3 R9, P1, R13, R208, RZ ;  /* 0x000000d00d090210 */ /* 0x000fe20007f3e0ff */
[C---:B---3--:R-:W-:Y:S03]  /*1b080*/  HMMA.16816.F32 R76, R16.reuse, R24, R76 ;  /* 0x00000018104c723c */ /* 0x048fe6000000184c */
        /* <DEDUP_REMOVED lines=8> */
[----:B------:R-:W-:Y:S02]  /*1b110*/  @P0 LEA.HI.X R23, R3, c[0x0][0x1cc], R12, 0x1, P1 ;  /* 0x0000730003170a11 */ /* 0x000fe400008f0c0c */
[----:B------:R-:W-:Y:S04]  /*1b120*/  @P0 IADD3 R13, P1, R13, R226, RZ ;  /* 0x000000e20d0d0210 */ /* 0x000fe80007f3e0ff */
[----:B------:R-:W-:Y:S01]  /*1b130*/  @P0 IADD3.X R24, R33, R220, RZ, P1, !PT ;  /* 0x000000dc21180210 */ /* 0x000fe20000ffe4ff */
[C---:B--2---:R-:W-:Y:S03]  /*1b140*/  HMMA.16816.F32 R84, R16.reuse, R4, R84 ;  /* 0x000000041054723c */ /* 0x044fe60000001854 */
[C---:B------:R-:W-:Y:S01]  /*1b150*/  @P0 LEA R12, P1, R13.reuse, c[0x0][0x1c8], 0x1 ;  /* 0x000072000d0c0a11 */ /* 0x040fe200078208ff */
[----:B-1----:R-:W-:Y:S03]  /*1b160*/  @P0 IMAD R14, R216, 0x3000, R205 ;  /* 0x00003000d80e0824 */ /* 0x002fe600078e02cd */
[----:B------:R-:W-:Y:S01]  /*1b170*/  @P0 LEA.HI.X R13, R13, c[0x0][0x1cc], R24, 0x1, P1 ;  /* 0x000073000d0d0a11 */ /* 0x000fe200008f0c18 */
[C---:B------:R-:W-:Y:S04]  /*1b180*/  HMMA.16816.F32 R88, R16.reuse, R6, R88 ;  /* 0x000000061058723c */ /* 0x040fe80000001858 */
[----:B------:R-:W-:Y:S05]  /*1b190*/  @P0 SHF.L.U32 R3, R14, 0x1, RZ ;  /* 0x000000010e030819 */ /* 0x000fea00000006ff */
[----:B------:R-:W-:Y:S01]  /*1b1a0*/  @!PT LDS RZ, [RZ] ;  /* 0x00000000fffff984 */ /* 0x000fe20000000800 */
[----:B------:R-:W-:Y:S01]  /*1b1b0*/  @!PT LDS RZ, [RZ] ;  /* 0x00000000fffff984 */ /* 0x000fe20000000800 */
[----:B------:R-:W-:Y:S01]  /*1b1c0*/  @!PT LDS RZ, [RZ] ;  /* 0x00000000fffff984 */ /* 0x000fe20000000800 */
[----:B------:R1:W-:Y:S01]  /*1b1d0*/  @P0 LDGSTS.E.BYPASS.LTC128B.128 [R3+0xc100], [R28.64], !P5 ;  /* 0x0c1000001c030fae */ /* 0x0003e2000e901d46 */
[C---:B---3--:R-:W-:Y:S07]  /*1b1e0*/  HMMA.16816.F32 R92, R16.reuse, R8, R92 ;  /* 0x00000008105c723c */ /* 0x048fee000000185c */
[----:B------:R1:W-:Y:S01]  /*1b1f0*/  @P0 LDGSTS.E.BYPASS.LTC128B.128 [R3+0xe100], [R30.64], !P4 ;  /* 0x0e1000001e030fae */ /* 0x0003e2000e101d46 */
[----:B------:R-:W-:Y:S07]  /*1b200*/  HMMA.16816.F32 R96, R16, R10, R96 ;  /* 0x0000000a1060723c */ /* 0x000fee0000001860 */
[----:B------:R1:W-:Y:S08]  /*1b210*/  @P0 LDGSTS.E.BYPASS.LTC128B.128 [R3+0x10100], [R34.64], !P6 ;  /* 0x1010000022030fae */ /* 0x0003f0000f101d46 */
[----:B------:R1:W-:Y:S08]  /*1b220*/  @P0 LDGSTS.E.BYPASS.LTC128B.128 [R3+0xd100], [R20.64], !P5 ;  /* 0x0d10000014030fae */ /* 0x0003f0000e901d46 */
[----:B------:R1:W-:Y:S08]  /*1b230*/  @P0 LDGSTS.E.BYPASS.LTC128B.128 [R3+0xf100], [R22.64], !P4 ;  /* 0x0f10000016030fae */ /* 0x0003f0000e101d46 */
[----:B------:R1:W-:Y:S01]  /*1b240*/  @P0 LDGSTS.E.BYPASS.LTC128B.128 [R3+0x11100], [R12.64], !P6 ;  /* 0x111000000c030fae */ /* 0x0003e2000f101d46 */
[----:B------:R-:W-:Y:S02]  /*1b250*/  ISETP.GE.AND P0, PT, R198, R221, PT ;  /* 0x000000ddc600720c */ /* 0x000fe40003f06270 */
[----:B------:R-:W-:Y:S05]  /*1b260*/  IADD3 R221, R221, -0x1, RZ ;  /* 0xffffffffdddd7810 */ /* 0x000fea0007ffe0ff */
[----:B------:R-:W0:Y:S01]  /*1b270*/  LDGDEPBAR ;  /* 0x00000000000079af */ /* 0x000e220000000000 */
[----:B-1----:R-:W-:Y:S05]  /*1b280*/  MOV R3, R0 ;  /* 0x0000000000037202 */ /* 0x002fea0000000f00 */
[----:B------:R-:W-:-:S05]  /*1b290*/  @!P0 BRA `(.L_x_2343) ;  /* 0xffffcb6000008947 */ /* 0x000fca000383ffff */
.L_x_2334:
        /* <DEDUP_REMOVED lines=122> */
.L_x_2256:
        /* <DEDUP_REMOVED lines=152> */
.L_x_2345:
        /* <DEDUP_REMOVED lines=61> */
[----:B------:R-:W-:Y:S01]  /*1c790*/  IMAD R18, R9, c[0x0][0x48c], R18 ;  /* 0x0001230009127a24 */ /* 0x000fe200078e0212 */
[----:B------:R-:W-:Y:S01]  /*1c7a0*/  LEA R9, P0, R20, c[0x0][0x450], 0x2 ;  /* 0x0001140014097a11 */ /* 0x000fe200078010ff */
[----:B------:R-:W-:Y:S02]  /*1c7b0*/  IMAD.SHL.U32 R0, R7, 0x8, RZ ;  /* 0x0000000807007824 */ /* 0x000fe400078e00ff */
[----:B------:R-:W-:Y:S01]  /*1c7c0*/  IMAD R7, R2, c[0x0][0x3f0], RZ ;  /* 0x0000fc0002077a24 */ /* 0x000fe200078e02ff */
[----:B------:R-:W-:Y:S01]  /*1c7d0*/  IADD3 R19, R21, R18, RZ ;  /* 0x0000001215137210 */ /* 0x000fe20007ffe0ff */
[----:B------:R-:W-:Y:S01]  /*1c7e0*/  IMAD.MOV.U32 R6, RZ, RZ, R8 ;  /* 0x000000ffff067224 */ /* 0x000fe200078e0008 */
[----:B------:R-:W-:Y:S01]  /*1c7f0*/  SHF.R.U32.HI R2, RZ, 0x3, R17 ;  /* 0x00000003ff027819 */ /* 0x000fe20000011611 */
[C---:B------:R-:W-:Y:S01]  /*1c800*/  IMAD R7, R196.reuse, c[0x0][0x3f4], R7 ;  /* 0x0000fd00c4077a24 */ /* 0x040fe200078e0207 */
[----:B------:R-:W-:Y:S01]  /*1c810*/  LOP3.LUT R17, R17, 0x38, R0, 0xf8, !PT ;  /* 0x0000003811117812 */ /* 0x000fe200078ef800 */
[----:B------:R-:W-:Y:S01]  /*1c820*/  IMAD.WIDE.U32 R10, R196, c[0x0][0x3f0], R10 ;  /* 0x0000fc00c40a7a25 */ /* 0x000fe200078e000a */
[----:B------:R-:W-:Y:S01]  /*1c830*/  LEA.HI.X R19, R20, c[0x0][0x454], R19, 0x2, P0 ;  /* 0x0001150014137a11 */ /* 0x000fe200000f1413 */
[----:B------:R-:W-:Y:S01]  /*1c840*/  SHFL.IDX PT, R34, R9, RZ, 0x1c1f ;  /* 0x001c1fff09227589 */ /* 0x000fe200000e0000 */
[----:B------:R-:W-:-:S02]  /*1c850*/  @P1 SHF.R.U32.HI R6, RZ, c[0x0][0x4f0], R16 ;  /* 0x00013c00ff061a19 */ /* 0x000fc40000011610 */
[----:B------:R-:W-:Y:S01]  /*1c860*/  LOP3.LUT R17, R17, R2, RZ, 0x3c, !PT ;  /* 0x0000000211117212 */ /* 0x000fe200078e3cff */
[----:B------:R-:W1:Y:S01]  /*1c870*/  SHFL.IDX PT, R35, R19, RZ, 0x1c1f ;  /* 0x001c1fff13237589 */ /* 0x000e6200000e0000 */
[--C-:B------:R-:W-:Y:S01]  /*1c880*/  SHF.R.S32.HI R2, RZ, 0x1f, R6.reuse ;  /* 0x0000001fff027819 */ /* 0x100fe20000011406 */
[----:B------:R-:W-:Y:S01]  /*1c890*/  IMAD.MOV R21, RZ, RZ, -R6 ;  /* 0x000000ffff157224 */ /* 0x000fe200078e0a06 */
[----:B------:R-:W-:Y:S01]  /*1c8a0*/  IADD3 R11, R11, R7, RZ ;  /* 0x000000070b0b7210 */ /* 0x000fe20007ffe0ff */
[----:B------:R-:W-:Y:S01]  /*1c8b0*/  SHFL.IDX PT, R48, R9, 0x1, 0x1c1f ;  /* 0x003c1f0009307f89 */ /* 0x000fe200000e0000 */
        /* <DEDUP_REMOVED lines=57> */
.L_x_2347:
[----:B--2---:R-:W-:Y:S05]  /*1cc50*/  BSYNC B0 ;  /* 0x0000000000007941 */ /* 0x004fea0003800000 */
.L_x_2346:
        /* <DEDUP_REMOVED lines=23> */
.L_x_2349:
[----:B------:R-:W-:Y:S05]  /*1cdd0*/  BSYNC B0 ;  /* 0x0000000000007941 */ /* 0x000fea0003800000 */
.L_x_2348:
        /* <DEDUP_REMOVED lines=23> */
.L_x_2351:
[----:B------:R-:W-:Y:S05]  /*1cf50*/  BSYNC B0 ;  /* 0x0000000000007941 */ /* 0x000fea0003800000 */
.L_x_2350:
        /* <DEDUP_REMOVED lines=24> */
.L_x_2344:
        /* <DEDUP_REMOVED lines=18> */
.L_x_2352:
        /* <DEDUP_REMOVED lines=41> */
.L_x_2354:
[----:B------:R-:W-:Y:S05]  /*1d490*/  BSYNC B0 ;  /* 0x0000000000007941 */ /* 0x000fea0003800000 */
.L_x_2353:
        /* <DEDUP_REMOVED lines=64> */
.L_x_2356:
[----:B------:R-:W-:Y:S05]  /*1d8a0*/  BSYNC B0 ;  /* 0x0000000000007941 */ /* 0x000fea0003800000 */
.L_x_2355:
        /* <DEDUP_REMOVED lines=21> */
.L_x_2358:
[----:B------:R-:W-:Y:S05]  /*1da00*/  BSYNC B0 ;  /* 0x0000000000007941 */ /* 0x000fea0003800000 */
.L_x_2357:
        /* <DEDUP_REMOVED lines=21> */
.L_x_2360:
[----:B------:R-:W-:Y:S05]  /*1db60*/  BSYNC B0 ;  /* 0x0000000000007941 */ /* 0x000fea0003800000 */
.L_x_2359:
        /* <DEDUP_REMOVED lines=22> */
.L_x_2361:
        /* <DEDUP_REMOVED lines=11> */
.L_x_2604:


//--------------------- .text._ZN7cutlass13device_kernelIN5flash19enable_sm80_to_sm89INS1_16FlashAttnFwdSm80INS1_25CollectiveMainloopFwdSm80ILi8ELi2ELb1EN4cute5tupleIJNS5_1CILi128EEENS7_ILi96EEENS7_ILi192EEEEEELi192ENS_6half_tEfNS_4arch4Sm80ELb1ELb0ELb0ELb0ELb0ELb0ELb1ELb0EEENS1_21CollectiveEpilogueFwdINS6_IJS8_SA_S9_EEENS6_IJNS7_ILi1EEESI_SI_EEESC_SE_Li256ELb0ELb1ELb0ELb0EEENS1_30DynamicPersistentTileSchedulerILi256ELi256ELb0ELb1ELb0EEEEEEEEEvNT_6ParamsE --------------------------
	.section	.text._ZN7cutlass13device_kernelIN5flash19enable_sm80_to_sm89INS1_16FlashAttnFwdSm80INS1_25CollectiveMainloopFwdSm80ILi8ELi2ELb1EN4cute5tupleIJNS5_1CILi128EEENS7_ILi96EEENS7_ILi192EEEEEELi192ENS_6half_tEfNS_4arch4Sm80ELb1ELb0ELb0ELb0ELb0ELb0ELb1ELb0EEENS1_21CollectiveEpilogueFwdINS6_IJS8_SA_S9_EEENS6_IJNS7_ILi1EEESI_SI_EEESC_SE_Li256ELb0ELb1ELb0ELb0EEENS1_30DynamicPersistentTileSchedulerILi256ELi256ELb0ELb1ELb0EEEEEEEEEvNT_6ParamsE,"ax",@progbits
	.sectioninfo	@"SHI_REGISTERS=255"
	.align	128
.text._ZN7cutlass13device_kernelIN5flash19enable_sm80_to_sm89INS1_16FlashAttnFwdSm80INS1_25CollectiveMainloopFwdSm80ILi8ELi2ELb1EN4cute5tupleIJNS5_1CILi128EEENS7_ILi96EEENS7_ILi192EEEEEELi192ENS_6half_tEfNS_4arch4Sm80ELb1ELb0ELb0ELb0ELb0ELb0ELb1ELb0EEENS1_21CollectiveEpilogueFwdINS6_IJS8_SA_S9_EEENS6_IJNS7_ILi1EEESI_SI_EEESC_SE_Li256ELb0ELb1ELb0ELb0EEENS1_30DynamicPersistentTileSchedulerILi256ELi256ELb0ELb1ELb0EEEEEEEEEvNT_6ParamsE:
        .type           _ZN7cutlass13device_kernelIN5flash19enable_sm80_to_sm89INS1_16FlashAttnFwdSm80INS1_25CollectiveMainloopFwdSm80ILi8ELi2ELb1EN4cute5tupleIJNS5_1CILi128EEENS7_ILi96EEENS7_ILi192EEEEEELi192ENS_6half_tEfNS_4arch4Sm80ELb1ELb0ELb0ELb0ELb0ELb0ELb1ELb0EEENS1_21CollectiveEpilogueFwdINS6_IJS8_SA_S9_EEENS6_IJNS7_ILi1EEESI_SI_EEESC_SE_Li256ELb0ELb1ELb0ELb0EEENS1_30DynamicPersistentTileSchedulerILi256ELi256ELb0ELb1ELb0EEEEEEEEEvNT_6ParamsE,@function
        .size           _ZN7cutlass13device_kernelIN5flash19enable_sm80_to_sm89INS1_16FlashAttnFwdSm80INS1_25CollectiveMainloopFwdSm80ILi8ELi2ELb1EN4cute5tupleIJNS5_1CILi128EEENS7_ILi96EEENS7_ILi192EEEEEELi192ENS_6half_tEfNS_4arch4Sm80ELb1ELb0ELb0ELb0ELb0ELb0ELb1ELb0EEENS1_21CollectiveEpilogueFwdINS6_IJS8_SA_S9_EEENS6_IJNS7_ILi1EEESI_SI_EEESC_SE_Li256ELb0ELb1ELb0ELb0EEENS1_30DynamicPersistentTileSchedulerILi256ELi256ELb0ELb1ELb0EEEEEEEEEvNT_6ParamsE,(.L_x_2605 - _ZN7cutlass13device_kernelIN5flash19enable_sm80_to_sm89INS1_16FlashAttnFwdSm80INS1_25CollectiveMainloopFwdSm80ILi8ELi2ELb1EN4cute5tupleIJNS5_1CILi128EEENS7_ILi96EEENS7_ILi192EEEEEELi192ENS_6half_tEfNS_4arch4Sm80ELb1ELb0ELb0ELb0ELb0ELb0ELb1ELb0EEENS1_21CollectiveEpilogueFwdINS6_IJS8_SA_S9_EEENS6_IJNS7_ILi1EEESI_SI_EEESC_SE_Li256ELb0ELb1ELb0ELb0EEENS1_30DynamicPersistentTileSchedulerILi256ELi256ELb0ELb1ELb0EEEEEEEEEvNT_6ParamsE)
        .other          _ZN7cutlass13device_kernelIN5flash19enable_sm80_to_sm89INS1_16FlashAttnFwdSm80INS1_25CollectiveMainloopFwdSm80ILi8ELi2ELb1EN4cute5tupleIJNS5_1CILi128EEENS7_ILi96EEENS7_ILi192EEEEEELi192ENS_6half_tEfNS_4arch4Sm80ELb1ELb0ELb0ELb0ELb0ELb0ELb1ELb0EEENS1_21CollectiveEpilogueFwdINS6_IJS8_SA_S9_EEENS6_IJNS7_ILi1EEESI_SI_EEESC_SE_Li256ELb0ELb1ELb0ELb0EEENS1_30DynamicPersistentTileSchedulerILi256ELi256ELb0ELb1ELb0EEEEEEEEEvNT_6ParamsE,@"STO_CUDA_ENTRY STV_DEFAULT"
_ZN7cutlass13device_kernelIN5flash19enable_sm80_to_sm89INS1_16FlashAttnFwdSm80INS1_25CollectiveMainloopFwdSm80ILi8ELi2ELb1EN4cute5tupleIJNS5_1CILi128EEENS7_ILi96EEENS7_ILi192EEEEEELi192ENS_6half_tEfNS_4arch4Sm80ELb1ELb0ELb0ELb0ELb0ELb0ELb1ELb0EEENS1_21CollectiveEpilogueFwdINS6_IJS8_SA_S9_EEENS6_IJNS7_ILi1EEESI_SI_EEESC_SE_Li256ELb0ELb1ELb0ELb0EEENS1_30DynamicPersistentTileSchedulerILi256ELi256ELb0ELb1ELb0EEEEEEEEEvNT_6ParamsE:
        /* <DEDUP_REMOVED lines=138> */
.L_x_2407:
        /* <DEDUP_REMOVED lines=19> */
.L_x_2363:
[----:B------:R-:W-:-:S04]  /*09d0*/  MOV R0, c[0x0][0x554] ;  /* 0x0001550000007a02 */ /* 0x000fc80000000f00 */
[----:B------:R-:W-:Y:S02]  /*09e0*/  ISETP.NE.AND P0, PT, R0, 0x1, PT ;  /* 0x000000010000780c */ /* 0x000fe40003f05270 */
[----:B------:R-:W-:-:S11]  /*09f0*/  MOV R0, R2 ;  /* 0x0000000200007202 */ /* 0x000fd60000000f00 */
[----:B------:R-:W-:-:S05]  /*0a00*/  @P0 IMAD.HI.U32 R4, R2, c[0x0][0x558], RZ ;  /* 0x0001560002040a27 */ /* 0x000fca00078e00ff */
[----:B------:R-:W-:-:S05]  /*0a10*/  @P0 SHF.R.U32.HI R0, RZ, c[0x0][0x55c], R4 ;  /* 0x00015700ff000a19 */ /* 0x000fca0000011604 */
[----:B------:R-:W-:Y:S02]  /*0a20*/  IMAD R4, R0, c[0x0][0x554], RZ ;  /* 0x0001550000047a24 */ /* 0x000fe400078e02ff */
.L_x_2364:
[----:B------:R-:W-:Y:S05]  /*0a30*/  BSYNC B0 ;  /* 0x0000000000007941 */ /* 0x000fea0003800000 */
.L_x_2362:
        /* <DEDUP_REMOVED lines=191> */
[----:B------:R-:W-:Y:S01]  /*1630*/  BAR.SYNC.DEFER_BLOCKING 0x0 ;  /* 0x0000000000007b1d */ /* 0x000fe20000010000 */
        /* <DEDUP_REMOVED lines=11> */
[----:B------:R-:W-:-:S03]  /*16f0*/  ISETP.GE.AND P0, PT, R5, R16, PT ;  /* 0x000000100500720c */ /* 0x000fc60003f06270 */
[----:B-1----:R-:W-:-:S04]  /*1700*/  @!P5 LEA R10, P1, R144, R3, 0x1 ;  /* 0x00000003900ad211 */ /* 0x002fc800078208ff */
[----:B------:R-:W-:Y:S01]  /*1710*/  @!P5 LEA.HI.X R11, R144, R4, R145, 0x1, P1 ;  /* 0x00000004900bd211 */ /* 0x000fe200008f0c91 */
[----:B------:R-:W-:Y:S01]  /*1720*/  SHFL.IDX PT, R15, R2, 0x3, 0x181f ;  /* 0x00781f00020f7f89 */ /* 0x000fe200000e0000 */
[----:B------:R-:W-:-:S04]  /*1730*/  IMAD.MOV.U32 R100, RZ, RZ, -0x60 ;  /* 0xffffffa0ff647424 */ /* 0x000fc800078e00ff */
[----:B------:R-:W-:Y:S01]  /*1740*/  IMAD R100, R226, R100, 0x60 ;  /* 0x00000060e2647424 */ /* 0x000fe200078e0264 */
[C---:B--2---:R-:W-:Y:S02]  /*1750*/  ISETP.GE.AND P3, PT, R52.reuse, c[0x0][0x198], PT ;  /* 0x0000660034007a0c */ /* 0x044fe40003f66270 */
[CC--:B------:R-:W-:Y:S02]  /*1760*/  @!P5 LEA R8, P4, R52.reuse, R3.reuse, 0x1 ;  /* 0x000000033408d211 */ /* 0x0c0fe400078808ff */
[C---:B---3--:R-:W-:Y:S01]  /*1770*/  ISETP.GE.AND P1, PT, R19.reuse, c[0x0][0x198], PT ;  /* 0x0000660013007a0c */ /* 0x048fe20003f26270 */
[----:B----4-:R1:W-:Y:S01]  /*1780*/  @!P5 LDGSTS.E.BYPASS.LTC128B.128 [R18+0x100], [R10.64], !P6 ;  /* 0x001000000a12dfae */ /* 0x0103e2000f101d46 */
[----:B-----5:R-:W-:Y:S02]  /*1790*/  @!P5 LEA.HI.X R9, R52, R4, R26, 0x1, P4 ;  /* 0x000000043409d211 */ /* 0x020fe400020f0c1a */
[----:B------:R-:W-:Y:S02]  /*17a0*/  @!P5 LEA R6, P4, R19, R3, 0x1 ;  /* 0x000000031306d211 */ /* 0x000fe400078808ff */
        /* <DEDUP_REMOVED lines=44> */
[----:B------:R-:W-:Y:S02]  /*1a70*/  IMAD.MOV.U32 R23, RZ, RZ, R22 ;  /* 0x000000ffff177224 */ /* 0x000fe400078e0016 */
[----:B------:R-:W-:Y:S02]  /*1a80*/  IMAD.IADD R0, R7, 0x1, R8 ;  /* 0x0000000107007824 */ /* 0x000fe400078e0208 */
[----:B------:R-:W-:Y:S01]  /*1a90*/  IMAD.MOV.U32 R22, RZ, RZ, R20 ;  /* 0x000000ffff167224 */ /* 0x000fe200078e0014 */
[----:B------:R2:W-:Y:S01]  /*1aa0*/  @!P0 LDGSTS.E.BYPASS.LTC128B.128 [R18+0xb100], [R2.64], !P1 ;  /* 0x0b10000002128fae */ /* 0x0005e2000c901d46 */
[----:B------:R-:W-:-:S02]  /*1ab0*/  IMAD R0, R0, 0x60, RZ ;  /* 0x0000006000007824 */ /* 0x000fc400078e02ff */
[----:B------:R-:W-:Y:S01]  /*1ac0*/  IMAD.MOV.U32 R20, RZ, RZ, c[0x0][0x1e0] ;  /* 0x00007800ff147624 */ /* 0x000fe200078e00ff */
[----:B------:R-:W-:Y:S01]  /*1ad0*/  ISETP.GE.AND P5, PT, R9, 0x41, PT ;  /* 0x000000410900780c */ /* 0x000fe20003fa6270 */
[----:B------:R-:W-:Y:S01]  /*1ae0*/  IMAD.MOV.U32 R8, RZ, RZ, c[0x0][0x1e4] ;  /* 0x00007900ff087624 */ /* 0x000fe200078e00ff */
[----:B------:R-:W-:Y:S01]  /*1af0*/  @P4 ISETP.GE.AND P3, PT, R144, c[0x0][0x1d4], PT ;  /* 0x0000750090004a0c */ /* 0x000fe20003f66270 */
[----:B------:R-:W-:Y:S01]  /*1b00*/  IMAD.WIDE.U32 R12, R20, 0x40, RZ ;  /* 0x00000040140c7825 */ /* 0x000fe200078e00ff */
[----:B------:R-:W0:Y:S03]  /*1b10*/  LDGDEPBAR ;  /* 0x00000000000079af */ /* 0x000e260000000000 */
        /* <DEDUP_REMOVED lines=131> */
.L_x_2367:
[----:B--234-:R-:W-:Y:S05]  /*2350*/  BSYNC B0 ;  /* 0x0000000000007941 */ /* 0x01cfea0003800000 */
.L_x_2366:
        /* <DEDUP_REMOVED lines=55> */
.L_x_2369:
[----:B--23--:R-:W-:Y:S05]  /*26d0*/  BSYNC B0 ;  /* 0x0000000000007941 */ /* 0x00cfea0003800000 */
.L_x_2368:
[C---:B------:R-:W-:Y:S08]  /*26e0*/  HMMA.16816.F32 R16, R152.reuse, R20, RZ ;  /* 0x000000149810723c */ /* 0x040ff000000018ff */
[C---:B------:R-:W-:Y:S08]  /*26f0*/  HMMA.16816.F32 R12, R152.reuse, R22, RZ ;  /* 0x00000016980c723c */ /* 0x040ff000000018ff */
[C---:B------:R-:W-:Y:S08]  /*2700*/  HMMA.16816.F32 R8, R152.reuse, R24, RZ ;  /* 0x000000189808723c */ /* 0x040ff000000018ff */
[----:B------:R-:W-:Y:S01]  /*2710*/  HMMA.16816.F32 R4, R152, R26, RZ ;  /* 0x0000001a9804723c */ /* 0x000fe200000018ff */
[----:B------:R-:W-:Y:S01]  /*2720*/  IMAD.MOV.U32 R0, RZ, RZ, 0x40 ;  /* 0x00000040ff007424 */ /* 0x000fe200078e00ff */
[----:B------:R-:W-:Y:S01]  /*2730*/  LOP3.LUT P0, RZ, R53, 0x4, RZ, 0xc0, !PT ;  /* 0x0000000435ff7812 */ /* 0x000fe2000780c0ff */
[----:B------:R-:W2:Y:S03]  /*2740*/  LDL R102, [R1+0x98] ;  /* 0x0000980001667983 */ /* 0x000ea60000100800 */
[----:B------:R-:W-:Y:S01]  /*2750*/  SEL R206, R0, 0xffffffc0, !P0 ;  /* 0xffffffc000ce7807 */ /* 0x000fe20004000000 */
[----:B------:R-:W3:Y:S01]  /*2760*/  LDL R101, [R1+0x58] ;  /* 0x0000580001657983 */ /* 0x000ee20000100800 */
[C---:B-1----:R-:W-:Y:S03]  /*2770*/  HMMA.16816.F32 R80, R156.reuse, R32, R16 ;  /* 0x000000209c50723c */ /* 0x042fe60000001810 */
[----:B------:R-:W0:Y:S05]  /*2780*/  LDGDEPBAR ;  /* 0x00000000000079af */ /* 0x000e2a0000000000 */
[----:B------:R-:W-:Y:S01]  /*2790*/  HMMA.16816.F32 R76, R156, R34, R12 ;  /* 0x000000229c4c723c */ /* 0x000fe2000000180c */
[----:B------:R-:W-:-:S05]  /*27a0*/  IMAD.IADD R2, R209, 0x1, R206 ;  /* 0x00000001d1027824 */ /* 0x000fca00078e02ce */
[----:B------:R-:W-:Y:S02]  /*27b0*/  LDSM.16.M88.4 R68, [R2+0x800] ;  /* 0x000800000244783b */ /* 0x000fe40000000200 */
[C---:B------:R-:W-:Y:S08]  /*27c0*/  HMMA.16816.F32 R88, R156.reuse, R28, R8 ;  /* 0x0000001c9c58723c */ /* 0x040ff00000001808 */
[----:B------:R-:W-:Y:S08]  /*27d0*/  HMMA.16816.F32 R84, R156, R30, R4 ;  /* 0x0000001e9c54723c */ /* 0x000ff00000001804 */
[C---:B----4-:R-:W-:Y:S08]  /*27e0*/  HMMA.16816.F32 R32, R152.reuse, R36, RZ ;  /* 0x000000249820723c */ /* 0x050ff000000018ff */
[C---:B------:R-:W-:Y:S08]  /*27f0*/  HMMA.16816.F32 R28, R152.reuse, R38, RZ ;  /* 0x00000026981c723c */ /* 0x040ff000000018ff */
[C---:B------:R-:W-:Y:S08]  /*2800*/  HMMA.16816.F32 R24, R152.reuse, R40, RZ ;  /* 0x000000289818723c */ /* 0x040ff000000018ff */
[C---:B------:R-:W-:Y:S08]  /*2810*/  HMMA.16816.F32 R16, R152.reuse, R44, RZ ;  /* 0x0000002c9810723c */ /* 0x040ff000000018ff */
[C---:B------:R-:W-:Y:S01]  /*2820*/  HMMA.16816.F32 R12, R152.reuse, R46, RZ ;  /* 0x0000002e980c723c */ /* 0x040fe200000018ff */
[----:B------:R-:W1:Y:S07]  /*2830*/  LDSM.16.M88.4 R44, [R2] ;  /* 0x00000000022c783b */ /* 0x000e6e0000000200 */
[C---:B------:R-:W-:Y:S01]  /*2840*/  HMMA.16816.F32 R20, R152.reuse, R42, RZ ;  /* 0x0000002a9814723c */ /* 0x040fe200000018ff */
[----:B------:R-:W4:Y:S07]  /*2850*/  LDSM.16.M88.4 R40, [R2+0x1000] ;  /* 0x001000000228783b */ /* 0x000f2e0000000200 */
[----:B------:R-:W-:Y:S08]  /*2860*/  HMMA.16816.F32 R8, R152, R48, RZ ;  /* 0x000000309808723c */ /* 0x000ff000000018ff */
[C---:B------:R-:W-:Y:S01]  /*2870*/  HMMA.16816.F32 R72, R156.reuse, R64, R32 ;  /* 0x000000409c48723c */ /* 0x040fe20000001820 */
[----:B------:R-:W5:Y:S07]  /*2880*/  LDSM.16.M88.4 R32, [R2+0x1800] ;  /* 0x001800000220783b */ /* 0x000f6e0000000200 */
[C---:B------:R-:W-:Y:S01]  /*2890*/  HMMA.16816.F32 R64, R156.reuse, R66, R28 ;  /* 0x000000429c40723c */ /* 0x040fe2000000181c */
[----:B------:R-:W1:Y:S07]  /*28a0*/  LDSM.16.M88.4 R28, [R2+0x2000] ;  /* 0x00200000021c783b */ /* 0x000e6e0000000200 */
[----:B------:R-:W-:Y:S01]  /*28b0*/  HMMA.16816.F32 R60, R156, R56, R24 ;  /* 0x000000389c3c723c */ /* 0x000fe20000001818 */
[----:B------:R-:W1:Y:S01]  /*28c0*/  LDSM.16.M88.4 R24, [R2+0x2800] ;  /* 0x002800000218783b */ /* 0x000e620000000200 */
[----:B------:R-:W-:-:S06]  /*28d0*/  IADD3 R0, R206, R209, R208 ;  /* 0x000000d1ce007210 */ /* 0x000fcc0007ffe0d0 */
[----:B------:R-:W-:Y:S08]  /*28e0*/  HMMA.16816.F32 R4, R152, R50, RZ ;  /* 0x000000329804723c */ /* 0x000ff000000018ff */
[C---:B------:R-:W-:Y:S08]  /*28f0*/  HMMA.16816.F32 R56, R156.reuse, R58, R20 ;  /* 0x0000003a9c38723c */ /* 0x040ff00000001814 */
[C---:B------:R-:W-:Y:S01]  /*2900*/  HMMA.16816.F32 R52, R156.reuse, R92, R16 ;  /* 0x0000005c9c34723c */ /* 0x040fe20000001810 */
[----:B------:R-:W5:Y:S07]  /*2910*/  LDSM.16.M88.4 R16, [R0] ;  /* 0x000000000010783b */ /* 0x000f6e0000000200 */
[C---:B------:R-:W-:Y:S08]  /*2920*/  HMMA.16816.F32 R48, R156.reuse, R94, R12 ;  /* 0x0000005e9c30723c */ /* 0x040ff0000000180c */
[----:B------:R-:W-:Y:S08]  /*2930*/  HMMA.16816.F32 R36, R156, R96, R8 ;  /* 0x000000609c24723c */ /* 0x000ff00000001808 */
[C---:B-1----:R-:W-:Y:S08]  /*2940*/  HMMA.16816.F32 R12, R160.reuse, R44, R80 ;  /* 0x0000002ca00c723c */ /* 0x042ff00000001850 */
[C---:B----4-:R-:W-:Y:S08]  /*2950*/  HMMA.16816.F32 R72, R160.reuse, R40, R72 ;  /* 0x00000028a048723c */ /* 0x050ff00000001848 */
[C---:B------:R-:W-:Y:S01]  /*2960*/  HMMA.16816.F32 R80, R160.reuse, R42, R64 ;  /* 0x0000002aa050723c */ /* 0x040fe20000001840 */
[----:B------:R-:W1:Y:S07]  /*2970*/  LDSM.16.M88.4 R40, [R0+0x800] ;  /* 0x000800000028783b */ /* 0x000e6e0000000200 */
[----:B------:R-:W-:Y:S08]  /*2980*/  HMMA.16816.F32 R8, R160, R46, R76 ;  /* 0x0000002ea008723c */ /* 0x000ff0000000184c */
[----:B------:R-:W-:Y:S08]  /*2990*/  HMMA.16816.F32 R20, R156, R98, R4 ;  /* 0x000000629c14723c */ /* 0x000ff00000001804 */
[C---:B------:R-:W-:Y:S08]  /*29a0*/  HMMA.16816.F32 R4, R160.reuse, R68, R88 ;  /* 0x00000044a004723c */ /* 0x040ff00000001858 */
[C---:B------:R-:W-:Y:S08]  /*29b0*/  HMMA.16816.F32 R84, R160.reuse, R70, R84 ;  /* 0x00000046a054723c */ /* 0x040ff00000001854 */
[C---:B-----5:R-:W-:Y:S01]  /*29c0*/  HMMA.16816.F32 R68, R160.reuse, R34, R56 ;  /* 0x00000022a044723c */ /* 0x060fe20000001838 */
[----:B------:R-:W4:Y:S07]  /*29d0*/  LDSM.16.M88.4 R56, [R0+0x1000] ;  /* 0x001000000038783b */ /* 0x000f2e0000000200 */
[C---:B------:R-:W-:Y:S01]  /*29e0*/  HMMA.16816.F32 R92, R160.reuse, R28, R52 ;  /* 0x0000001ca05c723c */ /* 0x040fe20000001834 */
[----:B------:R-:W5:Y:S07]  /*29f0*/  LDSM.16.M88.4 R52, [R0+0x1800] ;  /* 0x001800000034783b */ /* 0x000f6e0000000200 */
[C---:B------:R-:W-:Y:S01]  /*2a00*/  HMMA.16816.F32 R76, R160.reuse, R30, R48 ;  /* 0x0000001ea04c723c */ /* 0x040fe20000001830 */
[----:B------:R-:W1:Y:S04]  /*2a10*/  LDSM.16.M88.4 R48, [R0+0x2000] ;  /* 0x002000000030783b */ /* 0x000e680000000200 */
[----:B------:R-:W-:Y:S03]  /*2a20*/  LDSM.16.M88.4 R28, [R209+0x3800] ;  /* 0x00380000d11c783b */ /* 0x000fe60000000200 */
[C---:B------:R-:W-:Y:S01]  /*2a30*/  HMMA.16816.F32 R96, R160.reuse, R32, R60 ;  /* 0x00000020a060723c */ /* 0x040fe2000000183c */
[----:B------:R-:W2:Y:S07]  /*2a40*/  LDSM.16.M88.4 R32, [R209+0x3000] ;  /* 0x00300000d120783b */ /* 0x000eae0000000200 */
[----:B------:R-:W-:Y:S01]  /*2a50*/  HMMA.16816.F32 R88, R160, R24, R36 ;  /* 0x00000018a058723c */ /* 0x000fe20000001824 */
[----:B------:R-:W2:Y:S07]  /*2a60*/  LDSM.16.M88.4 R36, [R0+0x2800] ;  /* 0x002800000024783b */ /* 0x000eae0000000200 */
[----:B------:R-:W-:Y:S08]  /*2a70*/  HMMA.16816.F32 R44, R164, R18, R8 ;  /* 0x00000012a42c723c */ /* 0x000ff00000001808 */
[----:B------:R-:W-:Y:S01]  /*2a80*/  HMMA.16816.F32 R64, R160, R26, R20 ;  /* 0x0000001aa040723c */ /* 0x000fe20000001814 */
[----:B------:R-:W2:Y:S07]  /*2a90*/  LDSM.16.M88.4 R24, [R209+0x4000] ;  /* 0x00400000d118783b */ /* 0x000eae0000000200 */
[C---:B------:R-:W-:Y:S08]  /*2aa0*/  HMMA.16816.F32 R60, R164.reuse, R16, R12 ;  /* 0x00000010a43c723c */ /* 0x040ff0000000180c */
[C---:B-1----:R-:W-:Y:S08]  /*2ab0*/  HMMA.16816.F32 R20, R164.reuse, R40, R4 ;  /* 0x00000028a414723c */ /* 0x042ff00000001804 */
[C---:B------:R-:W-:Y:S01]  /*2ac0*/  HMMA.16816.F32 R16, R164.reuse, R42, R84 ;  /* 0x0000002aa410723c */ /* 0x040fe20000001854 */
[----:B------:R-:W1:Y:S07]  /*2ad0*/  LDSM.16.M88.4 R40, [R209+0x4800] ;  /* 0x00480000d128783b */ /* 0x000e6e0000000200 */
[C---:B----4-:R-:W-:Y:S08]  /*2ae0*/  HMMA.16816.F32 R8, R164.reuse, R58, R80 ;  /* 0x0000003aa408723c */ /* 0x050ff00000001850 */
[C---:B-----5:R-:W-:Y:S08]  /*2af0*/  HMMA.16816.F32 R4, R164.reuse, R52, R96 ;  /* 0x00000034a404723c */ /* 0x060ff00000001860 */
[C---:B------:R-:W-:Y:S08]  /*2b00*/  HMMA.16816.F32 R52, R164.reuse, R54, R68 ;  /* 0x00000036a434723c */ /* 0x040ff00000001844 */
[C---:B------:R-:W-:Y:S01]  /*2b10*/  HMMA.16816.F32 R12, R164.reuse, R56, R72 ;  /* 0x00000038a40c723c */ /* 0x040fe20000001848 */
[----:B------:R-:W4:Y:S07]  /*2b20*/  LDSM.16.M88.4 R56, [R209+0x5000] ;  /* 0x00500000d138783b */ /* 0x000f2e0000000200 */
[C---:B------:R-:W-:Y:S08]  /*2b30*/  HMMA.16816.F32 R68, R164.reuse, R48, R92 ;  /* 0x00000030a444723c */ /* 0x040ff0000000185c */
[----:B------:R-:W-:Y:S01]  /*2b40*/  HMMA.16816.F32 R76, R164, R50, R76 ;  /* 0x00000032a44c723c */ /* 0x000fe2000000184c */
[----:B------:R-:W5:Y:S07]  /*2b50*/  LDSM.16.M88.4 R48, [R209+0x5800] ;  /* 0x00580000d130783b */ /* 0x000f6e0000000200 */
[----:B--2---:R-:W-:Y:S01]  /*2b60*/  HMMA.16816.F32 R80, R168, R34, R44 ;  /* 0x00000022a850723c */ /* 0x004fe2000000182c */
[----:B------:R-:W2:Y:S07]  /*2b70*/  LDSM.16.M88.4 R44, [R3+0x3000] ;  /* 0x00300000032c783b */ /* 0x000eae0000000200 */
[C---:B------:R-:W-:Y:S08]  /*2b80*/  HMMA.16816.F32 R96, R164.reuse, R36, R88 ;  /* 0x00000024a460723c */ /* 0x040ff00000001858 */
[----:B------:R-:W-:Y:S01]  /*2b90*/  HMMA.16816.F32 R84, R164, R38, R64 ;  /* 0x00000026a454723c */ /* 0x000fe20000001840 */
[----:B------:R-:W1:Y:S07]  /*2ba0*/  LDSM.16.M88.4 R36, [R3+0x3800] ;  /* 0x003800000324783b */ /* 0x000e6e0000000200 */
[C---:B------:R-:W-:Y:S01]  /*2bb0*/  HMMA.16816.F32 R92, R168.reuse, R32, R60 ;  /* 0x00000020a85c723c */ /* 0x040fe2000000183c */
[----:B------:R-:W2:Y:S07]  /*2bc0*/  LDSM.16.M88.4 R32, [R3+0x4000] ;  /* 0x004000000320783b */ /* 0x000eae0000000200 */
[C---:B------:R-:W-:Y:S08]  /*2bd0*/  HMMA.16816.F32 R88, R168.reuse, R28, R20 ;  /* 0x0000001ca858723c */ /* 0x040ff00000001814 */
        /* <DEDUP_REMOVED lines=8> */
[C---:B----4-:R-:W-:Y:S08]  /*2c60*/  HMMA.16816.F32 R12, R168.reuse, R56, R68 ;  /* 0x00000038a80c723c */ /* 0x050ff00000001844 */
[C---:B------:R-:W-:Y:S01]  /*2c70*/  HMMA.16816.F32 R8, R168.reuse, R58, R76 ;  /* 0x0000003aa808723c */ /* 0x040fe2000000184c */
[----:B------:R-:W-:Y:S07]  /*2c80*/  LDSM.16.M88.4 R56, [R2+0x4000] ;  /* 0x004000000238783b */ /* 0x000fee0000000200 */
[C---:B-----5:R-:W-:Y:S08]  /*2c90*/  HMMA.16816.F32 R4, R168.reuse, R48, R96 ;  /* 0x00000030a804723c */ /* 0x060ff00000001860 */
[----:B------:R-:W-:Y:S08]  /*2ca0*/  HMMA.16816.F32 R48, R168, R50, R84 ;  /* 0x00000032a830723c */ /* 0x000ff00000001854 */
[C---:B--2---:R-:W-:Y:S08]  /*2cb0*/  HMMA.16816.F32 R52, R172.reuse, R44, R92 ;  /* 0x0000002cac34723c */ /* 0x044ff0000000185c */
[C---:B------:R-:W-:Y:S01]  /*2cc0*/  HMMA.16816.F32 R76, R172.reuse, R46, R80 ;  /* 0x0000002eac4c723c */ /* 0x040fe20000001850 */
[----:B------:R-:W2:Y:S07]  /*2cd0*/  LDSM.16.M88.4 R44, [R2+0x3000] ;  /* 0x00300000022c783b */ /* 0x000eae0000000200 */
[C---:B------:R-:W-:Y:S08]  /*2ce0*/  HMMA.16816.F32 R96, R172.reuse, R36, R88 ;  /* 0x00000024ac60723c */ /* 0x040ff00000001858 */
[C---:B------:R-:W-:Y:S01]  /*2cf0*/  HMMA.16816.F32 R84, R172.reuse, R38, R72 ;  /* 0x00000026ac54723c */ /* 0x040fe20000001848 */
[----:B------:R-:W4:Y:S07]  /*2d00*/  LDSM.16.M88.4 R36, [R2+0x4800] ;  /* 0x004800000224783b */ /* 0x000f2e0000000200 */
[C---:B------:R-:W-:Y:S01]  /*2d10*/  HMMA.16816.F32 R80, R172.reuse, R34, R60 ;  /* 0x00000022ac50723c */ /* 0x040fe2000000183c */
[----:B------:R-:W5:Y:S07]  /*2d20*/  LDSM.16.M88.4 R60, [R2+0x3800] ;  /* 0x00380000023c783b */ /* 0x000f6e0000000200 */
[C---:B------:R-:W-:Y:S01]  /*2d30*/  HMMA.16816.F32 R92, R172.reuse, R32, R64 ;  /* 0x00000020ac5c723c */ /* 0x040fe20000001840 */
[----:B------:R-:W2:Y:S07]  /*2d40*/  LDSM.16.M88.4 R32, [R2+0x5000] ;  /* 0x005000000220783b */ /* 0x000eae0000000200 */
[C---:B------:R-:W-:Y:S08]  /*2d50*/  HMMA.16816.F32 R88, R172.reuse, R28, R20 ;  /* 0x0000001cac58723c */ /* 0x040ff00000001814 */
[C---:B------:R-:W-:Y:S01]  /*2d60*/  HMMA.16816.F32 R72, R172.reuse, R30, R16 ;  /* 0x0000001eac48723c */ /* 0x040fe20000001810 */
[----:B------:R-:W3:Y:S04]  /*2d70*/  LDSM.16.M88.4 R28, [R2+0x5800] ;  /* 0x00580000021c783b */ /* 0x000ee80000000200 */
[----:B------:R-:W3:Y:S03]  /*2d80*/  LDSM.16.M88.4 R16, [R0+0x3000] ;  /* 0x003000000010783b */ /* 0x000ee60000000200 */
[C---:B------:R-:W-:Y:S08]  /*2d90*/  HMMA.16816.F32 R68, R172.reuse, R24, R12 ;  /* 0x00000018ac44723c */ /* 0x040ff0000000180c */
[C---:B------:R-:W-:Y:S08]  /*2da0*/  HMMA.16816.F32 R64, R172.reuse, R26, R8 ;  /* 0x0000001aac40723c */ /* 0x040ff00000001808 */
[C---:B-1----:R-:W-:Y:S08]  /*2db0*/  HMMA.16816.F32 R24, R172.reuse, R40, R4 ;  /* 0x00000028ac18723c */ /* 0x042ff00000001804 */
[----:B------:R-:W-:Y:S08]  /*2dc0*/  HMMA.16816.F32 R20, R172, R42, R48 ;  /* 0x0000002aac14723c */ /* 0x000ff00000001830 */
[C---:B--2---:R-:W-:Y:S08]  /*2dd0*/  HMMA.16816.F32 R12, R176.reuse, R44, R52 ;  /* 0x0000002cb00c723c */ /* 0x044ff00000001834 */
[C---:B------:R-:W-:Y:S01]  /*2de0*/  HMMA.16816.F32 R8, R176.reuse, R46, R76 ;  /* 0x0000002eb008723c */ /* 0x040fe2000000184c */
[----:B------:R-:W1:Y:S07]  /*2df0*/  LDSM.16.M88.4 R44, [R0+0x3800] ;  /* 0x00380000002c783b */ /* 0x000e6e0000000200 */
[C---:B------:R-:W-:Y:S08]  /*2e00*/  HMMA.16816.F32 R52, R176.reuse, R56, R92 ;  /* 0x00000038b034723c */ /* 0x040ff0000000185c */
[C---:B------:R-:W-:Y:S01]  /*2e10*/  HMMA.16816.F32 R76, R176.reuse, R58, R80 ;  /* 0x0000003ab04c723c */ /* 0x040fe20000001850 */
[----:B------:R-:W-:Y:S07]  /*2e20*/  LDSM.16.M88.4 R56, [R0+0x5000] ;  /* 0x005000000038783b */ /* 0x000fee0000000200 */
[C---:B----4-:R-:W-:Y:S08]  /*2e30*/  HMMA.16816.F32 R92, R176.reuse, R36, R88 ;  /* 0x00000024b05c723c */ /* 0x050ff00000001858 */
[C---:B------:R-:W-:Y:S01]  /*2e40*/  HMMA.16816.F32 R80, R176.reuse, R38, R72 ;  /* 0x00000026b050723c */ /* 0x040fe20000001848 */
[----:B------:R-:W2:Y:S07]  /*2e50*/  LDSM.16.M88.4 R36, [R0+0x4000] ;  /* 0x004000000024783b */ /* 0x000eae0000000200 */
[C---:B-----5:R-:W-:Y:S08]  /*2e60*/  HMMA.16816.F32 R4, R176.reuse, R60, R96 ;  /* 0x0000003cb004723c */ /* 0x060ff00000001860 */
[C---:B------:R-:W-:Y:S01]  /*2e70*/  HMMA.16816.F32 R48, R176.reuse, R62, R84 ;  /* 0x0000003eb030723c */ /* 0x040fe20000001854 */
[----:B------:R-:W4:Y:S07]  /*2e80*/  LDSM.16.M88.4 R60, [R0+0x4800] ;  /* 0x00480000003c783b */ /* 0x000f2e0000000200 */
[C---:B------:R-:W-:Y:S08]  /*2e90*/  HMMA.16816.F32 R88, R176.reuse, R32, R68 ;  /* 0x00000020b058723c */ /* 0x040ff00000001844 */
[C---:B------:R-:W-:Y:S01]  /*2ea0*/  HMMA.16816.F32 R72, R176.reuse, R34, R64 ;  /* 0x00000022b048723c */ /* 0x040fe20000001840 */
[----:B------:R-:W5:Y:S07]  /*2eb0*/  LDSM.16.M88.4 R32, [R0+0x5800] ;  /* 0x005800000020783b */ /* 0x000f6e0000000200 */
[C---:B---3--:R-:W-:Y:S01]  /*2ec0*/  HMMA.16816.F32 R84, R176.reuse, R28, R24 ;  /* 0x0000001cb054723c */ /* 0x048fe20000001818 */
[----:B------:R-:W-:Y:S07]  /*2ed0*/  LDSM.16.M88.4 R24, [R209+0x6800] ;  /* 0x00680000d118783b */ /* 0x000fee0000000200 */
[----:B------:R-:W-:Y:S01]  /*2ee0*/  HMMA.16816.F32 R68, R176, R30, R20 ;  /* 0x0000001eb044723c */ /* 0x000fe20000001814 */
[----:B------:R-:W3:Y:S04]  /*2ef0*/  LDSM.16.M88.4 R28, [R209+0x6000] ;  /* 0x00600000d11c783b */ /* 0x000ee80000000200 */
[----:B------:R-:W3:Y:S03]  /*2f00*/  LDSM.16.M88.4 R20, [R209+0x7000] ;  /* 0x00700000d114783b */ /* 0x000ee60000000200 */
[C---:B------:R-:W-:Y:S08]  /*2f10*/  HMMA.16816.F32 R64, R180.reuse, R16, R12 ;  /* 0x00000010b440723c */ /* 0x040ff0000000180c */
[C---:B------:R-:W-:Y:S08]  /*2f20*/  HMMA.16816.F32 R40, R180.reuse, R18, R8 ;  /* 0x00000012b428723c */ /* 0x040ff00000001808 */
        /* <DEDUP_REMOVED lines=8> */
[C---:B------:R-:W-:Y:S01]  /*2fb0*/  HMMA.16816.F32 R72, R180.reuse, R58, R72 ;  /* 0x0000003ab448723c */ /* 0x040fe20000001848 */
[----:B------:R-:W2:Y:S07]  /*2fc0*/  LDSM.16.M88.4 R56, [R209+0x8000] ;  /* 0x00800000d138783b */ /* 0x000eae0000000200 */
[C---:B-----5:R-:W-:Y:S08]  /*2fd0*/  HMMA.16816.F32 R88, R180.reuse, R32, R84 ;  /* 0x00000020b458723c */ /* 0x060ff00000001854 */
[----:B------:R-:W-:Y:S01]  /*2fe0*/  HMMA.16816.F32 R68, R180, R34, R68 ;  /* 0x00000022b444723c */ /* 0x000fe20000001844 */
[----:B------:R-:W4:Y:S07]  /*2ff0*/  LDSM.16.M88.4 R32, [R209+0x8800] ;  /* 0x00880000d120783b */ /* 0x000f2e0000000200 */
[C---:B---3--:R-:W-:Y:S08]  /*3000*/  HMMA.16816.F32 R84, R184.reuse, R28, R64 ;  /* 0x0000001cb854723c */ /* 0x048ff00000001840 */
[C---:B------:R-:W-:Y:S01]  /*3010*/  HMMA.16816.F32 R76, R184.reuse, R30, R40 ;  /* 0x0000001eb84c723c */ /* 0x040fe20000001828 */
[----:B------:R-:W3:Y:S04]  /*3020*/  LDSM.16.M88.4 R28, [R3+0x6800] ;  /* 0x00680000031c783b */ /* 0x000ee80000000200 */
[----:B------:R-:W5:Y:S03]  /*3030*/  LDSM.16.M88.4 R40, [R3+0x6000] ;  /* 0x006000000328783b */ /* 0x000f660000000200 */
[C---:B------:R-:W-:Y:S08]  /*3040*/  HMMA.16816.F32 R80, R184.reuse, R24, R16 ;  /* 0x00000018b850723c */ /* 0x040ff00000001810 */
[C---:B------:R-:W-:Y:S01]  /*3050*/  HMMA.16816.F32 R64, R184.reuse, R26, R12 ;  /* 0x0000001ab840723c */ /* 0x040fe2000000180c */
[----:B------:R-:W3:Y:S07]  /*3060*/  LDSM.16.M88.4 R24, [R3+0x7000] ;  /* 0x007000000318783b */ /* 0x000eee0000000200 */
[C---:B------:R-:W-:Y:S08]  /*3070*/  HMMA.16816.F32 R52, R184.reuse, R20, R8 ;  /* 0x00000014b834723c */ /* 0x040ff00000001808 */
[C---:B------:R-:W-:Y:S01]  /*3080*/  HMMA.16816.F32 R16, R184.reuse, R22, R4 ;  /* 0x00000016b810723c */ /* 0x040fe20000001804 */
[----:B------:R-:W3:Y:S07]  /*3090*/  LDSM.16.M88.4 R20, [R3+0x7800] ;  /* 0x007800000314783b */ /* 0x000eee0000000200 */
[C---:B-1----:R-:W-:Y:S08]  /*30a0*/  HMMA.16816.F32 R12, R184.reuse, R44, R36 ;  /* 0x0000002cb80c723c */ /* 0x042ff00000001824 */
[C---:B------:R-:W-:Y:S01]  /*30b0*/  HMMA.16816.F32 R8, R184.reuse, R46, R48 ;  /* 0x0000002eb808723c */ /* 0x040fe20000001830 */
        /* <DEDUP_REMOVED lines=8> */
[----:B------:R-:W-:Y:S08]  /*3140*/  HMMA.16816.F32 R36, R184, R58, R72 ;  /* 0x0000003ab824723c */ /* 0x000ff00000001848 */
[C---:B-----5:R-:W-:Y:S08]  /*3150*/  HMMA.16816.F32 R68, R188.reuse, R40, R84 ;  /* 0x00000028bc44723c */ /* 0x060ff00000001854 */
[C---:B------:R-:W-:Y:S01]  /*3160*/  HMMA.16816.F32 R72, R188.reuse, R42, R76 ;  /* 0x0000002abc48723c */ /* 0x040fe2000000184c */
[----:B------:R-:W3:Y:S07]  /*3170*/  LDSM.16.M88.4 R40, [R3+0x8800] ;  /* 0x008800000328783b */ /* 0x000eee0000000200 */
[C---:B------:R-:W-:Y:S08]  /*3180*/  HMMA.16816.F32 R84, R188.reuse, R24, R52 ;  /* 0x00000018bc54723c */ /* 0x040ff00000001834 */
[C---:B------:R-:W-:Y:S08]  /*3190*/  HMMA.16816.F32 R88, R188.reuse, R22, R8 ;  /* 0x00000016bc58723c */ /* 0x040ff00000001808 */
[C---:B------:R-:W-:Y:S01]  /*31a0*/  HMMA.16816.F32 R52, R188.reuse, R20, R12 ;  /* 0x00000014bc34723c */ /* 0x040fe2000000180c */
[----:B------:R-:W4:Y:S07]  /*31b0*/  LDSM.16.M88.4 R20, [R2+0x7800] ;  /* 0x007800000214783b */ /* 0x000f2e0000000200 */
[C---:B-1----:R-:W-:Y:S08]  /*31c0*/  HMMA.16816.F32 R8, R188.reuse, R34, R36 ;  /* 0x00000022bc08723c */ /* 0x042ff00000001824 */
[----:B------:R-:W-:Y:S01]  /*31d0*/  HMMA.16816.F32 R56, R188, R26, R16 ;  /* 0x0000001abc38723c */ /* 0x000fe20000001810 */
[----:B------:R-:W1:Y:S04]  /*31e0*/  LDSM.16.M88.4 R16, [R2+0x8000] ;  /* 0x008000000210783b */ /* 0x000e680000000200 */
[----:B------:R-:W-:Y:S03]  /*31f0*/  LDSM.16.M88.4 R24, [R2+0x7000] ;  /* 0x007000000218783b */ /* 0x000fe60000000200 */
[C---:B--2---:R-:W-:Y:S08]  /*3200*/  HMMA.16816.F32 R36, R192.reuse, R28, R68 ;  /* 0x0000001cc024723c */ /* 0x044ff00000001844 */
[----:B------:R-:W-:Y:S01]  /*3210*/  HMMA.16816.F32 R68, R192, R30, R72 ;  /* 0x0000001ec044723c */ /* 0x000fe20000001848 */
[----:B------:R2:W5:Y:S07]  /*3220*/  LDSM.16.M88.4 R28, [R2+0x8800] ;  /* 0x00880000021c783b */ /* 0x00056e0000000200 */
[C---:B------:R-:W-:Y:S08]  /*3230*/  HMMA.16816.F32 R12, R188.reuse, R32, R4 ;  /* 0x00000020bc0c723c */ /* 0x040ff00000001804 */
[C---:B---3--:R-:W-:Y:S08]  /*3240*/  HMMA.16816.F32 R4, R188.reuse, R40, R44 ;  /* 0x00000028bc04723c */ /* 0x048ff0000000182c */
[----:B------:R-:W-:Y:S01]  /*3250*/  HMMA.16816.F32 R32, R188, R42, R60 ;  /* 0x0000002abc20723c */ /* 0x000fe2000000183c */
[----:B------:R-:W3:Y:S07]  /*3260*/  LDSM.16.M88.4 R40, [R0+0x6000] ;  /* 0x006000000028783b */ /* 0x000eee0000000200 */
[----:B------:R-:W-:Y:S01]  /*3270*/  HMMA.16816.F32 R76, R192, R50, R64 ;  /* 0x00000032c04c723c */ /* 0x000fe20000001840 */
[----:B------:R-:W-:-:S07]  /*3280*/  IMAD.IADD R102, R102, 0x1, R103 ;  /* 0x0000000166667824 */ /* 0x000fce00078e0267 */
[C---:B----4-:R-:W-:Y:S08]  /*3290*/  HMMA.16816.F32 R64, R192.reuse, R20, R52 ;  /* 0x00000014c040723c */ /* 0x050ff00000001834 */
[C---:B-1----:R-:W-:Y:S08]  /*32a0*/  HMMA.16816.F32 R52, R192.reuse, R16, R12 ;  /* 0x00000010c034723c */ /* 0x042ff0000000180c */
[C---:B------:R-:W-:Y:S01]  /*32b0*/  HMMA.16816.F32 R44, R192.reuse, R18, R8 ;  /* 0x00000012c02c723c */ /* 0x040fe20000001808 */
[----:B--2---:R-:W-:Y:S01]  /*32c0*/  @P2 IMAD.HI.U32 R2, R102, c[0x0][0x2c8], RZ ;  /* 0x0000b20066022a27 */ /* 0x004fe200078e00ff */
[----:B------:R-:W-:Y:S06]  /*32d0*/  LDSM.16.M88.4 R8, [R0+0x8000] ;  /* 0x008000000008783b */ /* 0x000fec0000000200 */
[C---:B-----5:R-:W-:Y:S01]  /*32e0*/  HMMA.16816.F32 R16, R192.reuse, R28, R4 ;  /* 0x0000001cc010723c */ /* 0x060fe20000001804 */
[----:B------:R-:W1:Y:S07]  /*32f0*/  LDSM.16.M88.4 R4, [R0+0x7800] ;  /* 0x007800000004783b */ /* 0x000e6e0000000200 */
[C---:B------:R-:W-:Y:S01]  /*3300*/  HMMA.16816.F32 R72, R192.reuse, R48, R80 ;  /* 0x00000030c048723c */ /* 0x040fe20000001850 */
[----:B------:R-:W-:Y:S07]  /*3310*/  LDSM.16.M88.4 R48, [R0+0x6800] ;  /* 0x006800000030783b */ /* 0x000fee0000000200 */
[C---:B------:R-:W-:Y:S01]  /*3320*/  HMMA.16816.F32 R80, R192.reuse, R26, R56 ;  /* 0x0000001ac050723c */ /* 0x040fe20000001838 */
[----:B------:R-:W-:Y:S07]  /*3330*/  LDSM.16.M88.4 R56, [R0+0x7000] ;  /* 0x007000000038783b */ /* 0x000fee0000000200 */
[----:B------:R-:W-:Y:S01]  /*3340*/  HMMA.16816.F32 R60, R192, R22, R88 ;  /* 0x00000016c03c723c */ /* 0x000fe20000001858 */
[----:B------:R2:W-:Y:S01]  /*3350*/  LDSM.16.M88.4 R20, [R0+0x8800] ;  /* 0x008800000014783b */ /* 0x0005e20000000200 */
[----:B------:R-:W-:-:S04]  /*3360*/  DEPBAR.LE SB0, 0x2 ;  /* 0x000080800000791a */ /* 0x000fc80000000000 */
[----:B--2---:R-:W-:Y:S01]  /*3370*/  IMAD.MOV.U32 R0, RZ, RZ, R102 ;  /* 0x000000ffff007224 */ /* 0x004fe200078e0066 */
[----:B------:R-:W-:-:S05]  /*3380*/  @P2 SHF.R.U32.HI R0, RZ, c[0x0][0x2cc], R2 ;  /* 0x0000b300ff002a19 */ /* 0x000fca0000011602 */
[----:B------:R-:W-:Y:S04]  /*3390*/  SHFL.IDX PT, R12, R0, RZ, 0x1c1f ;  /* 0x001c1fff000c7589 */ /* 0x000fe800000e0000 */
[----:B------:R2:W4:Y:S01]  /*33a0*/  SHFL.IDX PT, R3, R0, 0x1, 0x1c1f ;  /* 0x003c1f0000037f89 */ /* 0x00052200000e0000 */
[C---:B------:R-:W-:Y:S08]  /*33b0*/  HMMA.16816.F32 R84, R192.reuse, R24, R84 ;  /* 0x00000018c054723c */ /* 0x040ff00000001854 */
[----:B------:R-:W-:Y:S08]  /*33c0*/  HMMA.16816.F32 R24, R192, R30, R32 ;  /* 0x0000001ec018723c */ /* 0x000ff00000001820 */
[----:B---3--:R-:W-:Y:S01]  /*33d0*/  HMMA.16816.F32 R28, R196, R40, R36 ;  /* 0x00000028c41c723c */ /* 0x008fe20000001824 */
[----:B--2---:R-:W-:-:S04]  /*33e0*/  IADD3 R0, R100, c[0x0][0x1d0], RZ ;  /* 0x0000740064007a10 */ /* 0x004fc80007ffe0ff */
[----:B------:R-:W-:-:S03]  /*33f0*/  IADD3 R2, -R101, 0x1, R0 ;  /* 0x0000000165027810 */ /* 0x000fc60007ffe100 */
[----:B------:R-:W-:Y:S01]  /*3400*/  HMMA.16816.F32 R32, R196, R42, R68 ;  /* 0x0000002ac420723c */ /* 0x000fe20000001844 */
[----:B------:R-:W-:Y:S01]  /*3410*/  IADD3 R2, R2, -c[0x0][0x168], RZ ;  /* 0x80005a0002027a10 */ /* 0x000fe20007ffe0ff */
[----:B------:R-:W-:-:S06]  /*3420*/  IMAD.IADD R0, R0, 0x1, -R101 ;  /* 0x0000000100007824 */ /* 0x000fcc00078e0a65 */
[----:B-1----:R-:W-:Y:S01]  /*3430*/  HMMA.16816.F32 R68, R196, R4, R64 ;  /* 0x00000004c444723c */ /* 0x002fe20000001840 */
[----:B----4-:R-:W-:-:S06]  /*3440*/  IMAD.IADD R3, R2, 0x1, R3 ;  /* 0x0000000102037824 */ /* 0x010fcc00078e0203 */
[----:B------:R-:W-:Y:S01]  /*3450*/  IMAD.IADD R4, R2, 0x1, R12 ;  /* 0x0000000102047824 */ /* 0x000fe200078e020c */
[----:B------:R-:W-:Y:S04]  /*3460*/  HMMA.16816.F32 R36, R196, R48, R72 ;  /* 0x00000030c424723c */ /* 0x000fe80000001848 */
[----:B------:R-:W-:-:S04]  /*3470*/  IMNMX R2, R0, R4, PT ;  /* 0x0000000400027217 */ /* 0x000fc80003800200 */
[C---:B------:R-:W-:Y:S01]  /*3480*/  ISETP.GT.AND P4, PT, R2.reuse, RZ, PT ;  /* 0x000000ff0200720c */ /* 0x040fe20003f84270 */
[C---:B------:R-:W-:Y:S01]  /*3490*/  HMMA.16816.F32 R40, R196.reuse, R50, R76 ;  /* 0x00000032c428723c */ /* 0x040fe2000000184c */
[----:B------:R-:W-:Y:S02]  /*34a0*/  ISETP.GT.AND P3, PT, R2, 0x1, PT ;  /* 0x000000010200780c */ /* 0x000fe40003f64270 */
[----:B------:R-:W-:Y:S02]  /*34b0*/  FSEL R5, R28, -INF , P4 ;  /* 0xff8000001c057808 */ /* 0x000fe40002000000 */
[----:B------:R-:W-:Y:S02]  /*34c0*/  IMNMX R0, R0, R3, PT ;  /* 0x0000000300007217 */ /* 0x000fe40003800200 */
[----:B------:R-:W-:Y:S01]  /*34d0*/  ISETP.GT.AND P4, PT, R2, 0x8, PT ;  /* 0x000000080200780c */ /* 0x000fe20003f84270 */
[----:B------:R-:W-:Y:S01]  /*34e0*/  HMMA.16816.F32 R64, R196, R6, R60 ;  /* 0x00000006c440723c */ /* 0x000fe2000000183c */
[----:B------:R-:W-:-:S06]  /*34f0*/  ISETP.GT.AND P0, PT, R0, 0x1, PT ;  /* 0x000000010000780c */ /* 0x000fcc0003f04270 */
[----:B------:R-:W-:Y:S01]  /*3500*/  FSEL R6, R29, -INF , P3 ;  /* 0xff8000001d067808 */ /* 0x000fe20001800000 */
[C---:B------:R-:W-:Y:S01]  /*3510*/  HMMA.16816.F32 R84, R196.reuse, R56, R84 ;  /* 0x00000038c454723c */ /* 0x040fe20000001854 */
[----:B------:R-:W-:Y:S02]  /*3520*/  ISETP.GT.AND P3, PT, R2, 0x9, PT ;  /* 0x000000090200780c */ /* 0x000fe40003f64270 */
[----:B------:R-:W-:Y:S02]  /*3530*/  FSEL R7, R32, -INF , P4 ;  /* 0xff80000020077808 */ /* 0x000fe40002000000 */
[----:B------:R-:W-:Y:S02]  /*3540*/  FMNMX.FTZ R3, R5, R6, !PT ;  /* 0x0000000605037209 */ /* 0x000fe40007810000 */
[----:B------:R-:W-:Y:S01]  /*3550*/  ISETP.GT.AND P1, PT, R0, RZ, PT ;  /* 0x000000ff0000720c */ /* 0x000fe20003f24270 */
[----:B------:R-:W-:Y:S01]  /*3560*/  HMMA.16816.F32 R60, R196, R8, R52 ;  /* 0x00000008c43c723c */ /* 0x000fe20000001834 */
[----:B------:R-:W-:-:S02]  /*3570*/  FSEL R14, R31, -INF , P0 ;  /* 0xff8000001f0e7808 */ /* 0x000fc40000000000 */
[----:B------:R-:W-:Y:S02]  /*3580*/  ISETP.GT.AND P4, PT, R2, 0x10, PT ;  /* 0x000000100200780c */ /* 0x000fe40003f84270 */
[----:B------:R-:W-:Y:S02]  /*3590*/  FMNMX.FTZ R3, R7, R3, !PT ;  /* 0x0000000307037209 */ /* 0x000fe40007810000 */
[----:B------:R-:W-:Y:S01]  /*35a0*/  FSEL R8, R33, -INF , P3 ;  /* 0xff80000021087808 */ /* 0x000fe20001800000 */
[----:B------:R-:W-:Y:S01]  /*35b0*/  HMMA.16816.F32 R80, R196, R58, R80 ;  /* 0x0000003ac450723c */ /* 0x000fe20000001850 */
[----:B------:R-:W-:Y:S02]  /*35c0*/  ISETP.GT.AND P0, PT, R0, 0x9, PT ;  /* 0x000000090000780c */ /* 0x000fe40003f04270 */
[----:B------:R-:W-:Y:S02]  /*35d0*/  FSEL R13, R30, -INF , P1 ;  /* 0xff8000001e0d7808 */ /* 0x000fe40000800000 */
[----:B------:R-:W-:-:S02]  /*35e0*/  ISETP.GT.AND P3, PT, R2, 0x11, PT ;  /* 0x000000110200780c */ /* 0x000fc40003f64270 */
[----:B------:R-:W-:Y:S01]  /*35f0*/  FSEL R9, R36, -INF , P4 ;  /* 0xff80000024097808 */ /* 0x000fe20002000000 */
[----:B------:R-:W-:Y:S01]  /*3600*/  HMMA.16816.F32 R56, R196, R10, R44 ;  /* 0x0000000ac438723c */ /* 0x000fe2000000182c */
[----:B------:R-:W-:Y:S02]  /*3610*/  FMNMX.FTZ R3, R8, R3, !PT ;  /* 0x0000000308037209 */ /* 0x000fe40007810000 */
[----:B------:R-:W-:-:S05]  /*3620*/  ISETP.GT.AND P1, PT, R0, 0x8, PT ;  /* 0x000000080000780c */ /* 0x000fca0003f24270 */
[----:B------:R-:W-:Y:S01]  /*3630*/  HMMA.16816.F32 R44, R196, R20, R16 ;  /* 0x00000014c42c723c */ /* 0x000fe20000001810 */
[----:B------:R-:W-:Y:S02]  /*3640*/  FSEL R10, R37, -INF , P3 ;  /* 0xff800000250a7808 */ /* 0x000fe40001800000 */
[----:B------:R-:W-:-:S04]  /*3650*/  ISETP.GT.AND P4, PT, R2, 0x18, PT ;  /* 0x000000180200780c */ /* 0x000fc80003f84270 */
[----:B------:R-:W-:Y:S02]  /*3660*/  FSEL R17, R35, -INF , P0 ;  /* 0xff80000023117808 */ /* 0x000fe40000000000 */
[----:B------:R-:W-:Y:S02]  /*3670*/  ISETP.GT.AND P0, PT, R0, 0x11, PT ;  /* 0x000000110000780c */ /* 0x000fe40003f04270 */
[----:B------:R-:W-:Y:S02]  /*3680*/  FMNMX.FTZ R3, R9, R3, !PT ;  /* 0x0000000309037209 */ /* 0x000fe40007810000 */
[----:B------:R-:W-:Y:S02]  /*3690*/  FSEL R16, R34, -INF , P1 ;  /* 0xff80000022107808 */ /* 0x000fe40000800000 */
[----:B------:R-:W-:Y:S02]  /*36a0*/  ISETP.GT.AND P1, PT, R0, 0x10, PT ;  /* 0x000000100000780c */ /* 0x000fe40003f24270 */
[----:B------:R-:W-:-:S02]  /*36b0*/  FSEL R19, R39, -INF , P0 ;  /* 0xff80000027137808 */ /* 0x000fc40000000000 */
[----:B------:R-:W-:Y:S02]  /*36c0*/  ISETP.GT.AND P0, PT, R0, 0x19, PT ;  /* 0x000000190000780c */ /* 0x000fe40003f04270 */
[----:B------:R-:W-:Y:S02]  /*36d0*/  ISETP.GT.AND P3, PT, R2, 0x19, PT ;  /* 0x000000190200780c */ /* 0x000fe40003f64270 */
[----:B------:R-:W-:Y:S02]  /*36e0*/  FSEL R11, R40, -INF , P4 ;  /* 0xff800000280b7808 */ /* 0x000fe40002000000 */
[----:B------:R-:W-:Y:S02]  /*36f0*/  FMNMX.FTZ R3, R10, R3, !PT ;  /* 0x000000030a037209 */ /* 0x000fe40007810000 */
[----:B------:R-:W-:Y:S02]  /*3700*/  FSEL R18, R38, -INF , P1 ;  /* 0xff80000026127808 */ /* 0x000fe40000800000 */
[----:B------:R-:W-:-:S02]  /*3710*/  ISETP.GT.AND P1, PT, R0, 0x18, PT ;  /* 0x000000180000780c */ /* 0x000fc40003f24270 */
[----:B------:R-:W-:Y:S02]  /*3720*/  FSEL R32, R43, -INF , P0 ;  /* 0xff8000002b207808 */ /* 0x000fe40000000000 */
[----:B------:R-:W-:Y:S02]  /*3730*/  FSEL R12, R41, -INF , P3 ;  /* 0xff800000290c7808 */ /* 0x000fe40001800000 */
[----:B------:R-:W-:Y:S02]  /*3740*/  ISETP.GT.AND P0, PT, R2, 0x20, PT ;  /* 0x000000200200780c */ /* 0x000fe40003f04270 */
[----:B------:R-:W-:Y:S02]  /*3750*/  FMNMX.FTZ R3, R11, R3, !PT ;  /* 0x000000030b037209 */ /* 0x000fe40007810000 */
[----:B------:R-:W-:Y:S02]  /*3760*/  FSEL R20, R42, -INF , P1 ;  /* 0xff8000002a147808 */ /* 0x000fe40000800000 */
        /* <DEDUP_REMOVED lines=23> */
[----:B------:R-:W-:Y:S02]  /*38e0*/  ISETP.GT.AND P3, PT, R2, 0x41, PT ;  /* 0x000000410200780c */ /* 0x000fe40003f64270 */
[----:B------:R-:W-:-:S02]  /*38f0*/  FMNMX.FTZ R4, R17, R4, !PT ;  /* 0x0000000411047209 */ /* 0x000fc40007810000 */
[----:B------:R-:W-:Y:S02]  /*3900*/  ISETP.GT.AND P4, PT, R2, 0x40, PT ;  /* 0x000000400200780c */ /* 0x000fe40003f84270 */
[----:B------:R-:W-:Y:S02]  /*3910*/  FSEL R78, R65, -INF , P5 ;  /* 0xff800000414e7808 */ /* 0x000fe40002800000 */
[----:B------:R-:W-:Y:S02]  /*3920*/  FMNMX.FTZ R3, R54, R3, !PT ;  /* 0x0000000336037209 */ /* 0x000fe40007810000 */
[----:B------:R-:W-:Y:S02]  /*3930*/  FSEL R79, R61, -INF , P3 ;  /* 0xff8000003d4f7808 */ /* 0x000fe40001800000 */
[----:B------:R-:W-:Y:S02]  /*3940*/  FMNMX.FTZ R4, R18, R4, !PT ;  /* 0x0000000412047209 */ /* 0x000fe40007810000 */
[----:B------:R-:W-:Y:S01]  /*3950*/  ISETP.GT.AND P3, PT, R0, 0x20, PT ;  /* 0x000000200000780c */ /* 0x000fe20003f64270 */
[----:B------:R-:W-:Y:S01]  /*3960*/  HMMA.16816.F32 R24, R196, R22, R24 ;  /* 0x00000016c418723c */ /* 0x000fe20000001818 */
[----:B------:R-:W-:-:S02]  /*3970*/  FSEL R77, R60, -INF , P4 ;  /* 0xff8000003c4d7808 */ /* 0x000fc40002000000 */
[----:B------:R-:W-:Y:S02]  /*3980*/  FMNMX.FTZ R3, R78, R3, !PT ;  /* 0x000000034e037209 */ /* 0x000fe40007810000 */
[----:B------:R-:W-:Y:S02]  /*3990*/  FMNMX.FTZ R4, R19, R4, !PT ;  /* 0x0000000413047209 */ /* 0x000fe40007810000 */
[----:B------:R-:W-:Y:S02]  /*39a0*/  FSEL R53, R86, -INF , P3 ;  /* 0xff80000056357808 */ /* 0x000fe40001800000 */
[C---:B------:R-:W-:Y:S02]  /*39b0*/  ISETP.GT.AND P0, PT, R2.reuse, 0x48, PT ;  /* 0x000000480200780c */ /* 0x040fe40003f04270 */
[C---:B------:R-:W-:Y:S02]  /*39c0*/  ISETP.GT.AND P1, PT, R2.reuse, 0x49, PT ;  /* 0x000000490200780c */ /* 0x040fe40003f24270 */
[----:B------:R-:W-:-:S02]  /*39d0*/  ISETP.GT.AND P6, PT, R2, 0x50, PT ;  /* 0x000000500200780c */ /* 0x000fc40003fc4270 */
[C---:B------:R-:W-:Y:S02]  /*39e0*/  ISETP.GT.AND P5, PT, R2.reuse, 0x51, PT ;  /* 0x000000510200780c */ /* 0x040fe40003fa4270 */
[C---:B------:R-:W-:Y:S02]  /*39f0*/  ISETP.GT.AND P4, PT, R2.reuse, 0x58, PT ;  /* 0x000000580200780c */ /* 0x040fe40003f84270 */
[----:B------:R-:W-:Y:S02]  /*3a00*/  ISETP.GT.AND P3, PT, R2, 0x59, PT ;  /* 0x000000590200780c */ /* 0x000fe40003f64270 */
[----:B------:R-:W-:Y:S02]  /*3a10*/  FMNMX.FTZ R2, R77, R3, !PT ;  /* 0x000000034d027209 */ /* 0x000fe40007810000 */
[----:B------:R-:W-:Y:S02]  /*3a20*/  FMNMX.FTZ R3, R20, R4, !PT ;  /* 0x0000000414037209 */ /* 0x000fe40007810000 */
[----:B------:R-:W-:-:S02]  /*3a30*/  FSEL R90, R56, -INF , P0 ;  /* 0xff800000385a7808 */ /* 0x000fc40000000000 */
[----:B------:R-:W-:Y:S02]  /*3a40*/  FMNMX.FTZ R2, R79, R2, !PT ;  /* 0x000000024f027209 */ /* 0x000fe40007810000 */
[----:B------:R-:W-:Y:S02]  /*3a50*/  ISETP.GT.AND P0, PT, R0, 0x21, PT ;  /* 0x000000210000780c */ /* 0x000fe40003f04270 */
[----:B------:R-:W-:Y:S02]  /*3a60*/  FMNMX.FTZ R3, R32, R3, !PT ;  /* 0x0000000320037209 */ /* 0x000fe40007810000 */
[----:B------:R-:W-:Y:S02]  /*3a70*/  FSEL R86, R57, -INF , P1 ;  /* 0xff80000039567808 */ /* 0x000fe40000800000 */
[----:B------:R-:W-:Y:S02]  /*3a80*/  FMNMX.FTZ R2, R90, R2, !PT ;  /* 0x000000025a027209 */ /* 0x000fe40007810000 */
[----:B------:R-:W-:-:S02]  /*3a90*/  FSEL R52, R87, -INF , P0 ;  /* 0xff80000057347808 */ /* 0x000fc40000000000 */
[C---:B------:R-:W-:Y:S02]  /*3aa0*/  ISETP.GT.AND P1, PT, R0.reuse, 0x28, PT ;  /* 0x000000280000780c */ /* 0x040fe40003f24270 */
[----:B------:R-:W-:Y:S02]  /*3ab0*/  FMNMX.FTZ R3, R53, R3, !PT ;  /* 0x0000000335037209 */ /* 0x000fe40007810000 */
[----:B------:R-:W-:Y:S02]  /*3ac0*/  ISETP.GT.AND P0, PT, R0, 0x29, PT ;  /* 0x000000290000780c */ /* 0x000fe40003f04270 */
[----:B------:R-:W-:Y:S02]  /*3ad0*/  FSEL R88, R44, -INF , P6 ;  /* 0xff8000002c587808 */ /* 0x000fe40003000000 */
[----:B------:R-:W-:Y:S02]  /*3ae0*/  FMNMX.FTZ R2, R86, R2, !PT ;  /* 0x0000000256027209 */ /* 0x000fe40007810000 */
[----:B------:R-:W-:-:S02]  /*3af0*/  FSEL R55, R82, -INF , P1 ;  /* 0xff80000052377808 */ /* 0x000fc40000800000 */
[----:B------:R-:W-:Y:S02]  /*3b00*/  FMNMX.FTZ R3, R52, R3, !PT ;  /* 0x0000000334037209 */ /* 0x000fe40007810000 */
[----:B------:R-:W-:Y:S02]  /*3b10*/  FSEL R64, R83, -INF , P0 ;  /* 0xff80000053407808 */ /* 0x000fe40000000000 */
[----:B------:R-:W-:Y:S02]  /*3b20*/  FSEL R94, R45, -INF , P5 ;  /* 0xff8000002d5e7808 */ /* 0x000fe40002800000 */
[----:B------:R-:W-:Y:S02]  /*3b30*/  FMNMX.FTZ R2, R88, R2, !PT ;  /* 0x0000000258027209 */ /* 0x000fe40007810000 */
[C---:B------:R-:W-:Y:S02]  /*3b40*/  ISETP.GT.AND P0, PT, R0.reuse, 0x30, PT ;  /* 0x000000300000780c */ /* 0x040fe40003f04270 */
[----:B------:R-:W-:Y:S01]  /*3b50*/  FMNMX.FTZ R3, R55, R3, !PT ;  /* 0x0000000337037209 */ /* 0x000fe20007810000 */
[----:B------:R-:W-:Y:S01]  /*3b60*/  BAR.SYNC.DEFER_BLOCKING 0x0 ;  /* 0x0000000000007b1d */ /* 0x000fe20000010000 */
[----:B------:R-:W-:-:S02]  /*3b70*/  ISETP.GT.AND P1, PT, R0, 0x31, PT ;  /* 0x000000310000780c */ /* 0x000fc40003f24270 */
[----:B------:R-:W-:Y:S02]  /*3b80*/  FMNMX.FTZ R145, R94, R2, !PT ;  /* 0x000000025e917209 */ /* 0x000fe40007810000 */
[----:B------:R-:W-:Y:S02]  /*3b90*/  FSEL R92, R24, -INF , P4 ;  /* 0xff800000185c7808 */ /* 0x000fe40002000000 */
[----:B------:R-:W-:Y:S02]  /*3ba0*/  FSEL R65, R70, -INF , P0 ;  /* 0xff80000046417808 */ /* 0x000fe40000000000 */
[----:B------:R-:W-:Y:S02]  /*3bb0*/  FMNMX.FTZ R2, R64, R3, !PT ;  /* 0x0000000340027209 */ /* 0x000fe40007810000 */
[----:B------:R-:W-:Y:S02]  /*3bc0*/  FSEL R76, R71, -INF , P1 ;  /* 0xff800000474c7808 */ /* 0x000fe40000800000 */
[----:B------:R-:W-:-:S02]  /*3bd0*/  FSEL R96, R25, -INF , P3 ;  /* 0xff80000019607808 */ /* 0x000fc40001800000 */
[----:B------:R-:W-:Y:S02]  /*3be0*/  FMNMX.FTZ R145, R92, R145, !PT ;  /* 0x000000915c917209 */ /* 0x000fe40007810000 */
[----:B------:R-:W-:Y:S02]  /*3bf0*/  ISETP.GT.AND P1, PT, R0, 0x38, PT ;  /* 0x000000380000780c */ /* 0x000fe40003f24270 */
[----:B------:R-:W-:Y:S02]  /*3c00*/  FMNMX.FTZ R2, R65, R2, !PT ;  /* 0x0000000241027209 */ /* 0x000fe40007810000 */
[----:B------:R-:W-:Y:S02]  /*3c10*/  FMNMX.FTZ R145, R96, R145, !PT ;  /* 0x0000009160917209 */ /* 0x000fe40007810000 */
[----:B------:R-:W-:Y:S02]  /*3c20*/  ISETP.GT.AND P0, PT, R0, 0x39, PT ;  /* 0x000000390000780c */ /* 0x000fe40003f04270 */
[----:B------:R-:W-:-:S02]  /*3c30*/  FSEL R66, R66, -INF , P1 ;  /* 0xff80000042427808 */ /* 0x000fc40000800000 */
[----:B------:R-:W-:Y:S01]  /*3c40*/  FMNMX.FTZ R2, R76, R2, !PT ;  /* 0x000000024c027209 */ /* 0x000fe20007810000 */
[----:B------:R-:W1:Y:S01]  /*3c50*/  SHFL.BFLY PT, R3, R145, 0x2, 0x1f ;  /* 0x0c401f0091037f89 */ /* 0x000e6200000e0000 */
[----:B------:R-:W-:Y:S02]  /*3c60*/  FSEL R67, R67, -INF , P0 ;  /* 0xff80000043437808 */ /* 0x000fe40000000000 */
[----:B------:R-:W-:Y:S02]  /*3c70*/  ISETP.GT.AND P1, PT, R0, 0x40, PT ;  /* 0x000000400000780c */ /* 0x000fe40003f24270 */
[----:B------:R-:W-:Y:S02]  /*3c80*/  FMNMX.FTZ R2, R66, R2, !PT ;  /* 0x0000000242027209 */ /* 0x000fe40007810000 */
[----:B------:R-:W-:Y:S02]  /*3c90*/  ISETP.GT.AND P0, PT, R0, 0x41, PT ;  /* 0x000000410000780c */ /* 0x000fe40003f04270 */
[----:B------:R-:W-:-:S02]  /*3ca0*/  FSEL R84, R62, -INF , P1 ;  /* 0xff8000003e547808 */ /* 0x000fc40000800000 */
[----:B------:R-:W-:Y:S02]  /*3cb0*/  FMNMX.FTZ R2, R67, R2, !PT ;  /* 0x0000000243027209 */ /* 0x000fe40007810000 */
[----:B------:R-:W-:Y:S02]  /*3cc0*/  FSEL R85, R63, -INF , P0 ;  /* 0xff8000003f557808 */ /* 0x000fe40000000000 */
[----:B------:R-:W-:Y:S02]  /*3cd0*/  ISETP.GT.AND P1, PT, R0, 0x48, PT ;  /* 0x000000480000780c */ /* 0x000fe40003f24270 */
[----:B------:R-:W-:Y:S02]  /*3ce0*/  FMNMX.FTZ R2, R84, R2, !PT ;  /* 0x0000000254027209 */ /* 0x000fe40007810000 */
[----:B------:R-:W-:Y:S02]  /*3cf0*/  ISETP.GT.AND P0, PT, R0, 0x49, PT ;  /* 0x000000490000780c */ /* 0x000fe40003f04270 */
[----:B------:R-:W-:-:S02]  /*3d00*/  FSEL R87, R58, -INF , P1 ;  /* 0xff8000003a577808 */ /* 0x000fc40000800000 */
[----:B------:R-:W-:Y:S02]  /*3d10*/  FMNMX.FTZ R2, R85, R2, !PT ;  /* 0x0000000255027209 */ /* 0x000fe40007810000 */
[----:B------:R-:W-:Y:S02]  /*3d20*/  FSEL R89, R59, -INF , P0 ;  /* 0xff8000003b597808 */ /* 0x000fe40000000000 */
[C---:B------:R-:W-:Y:S02]  /*3d30*/  ISETP.GT.AND P1, PT, R0.reuse, 0x50, PT ;  /* 0x000000500000780c */ /* 0x040fe40003f24270 */
[----:B------:R-:W-:Y:S02]  /*3d40*/  FMNMX.FTZ R2, R87, R2, !PT ;  /* 0x0000000257027209 */ /* 0x000fe40007810000 */
[----:B------:R-:W-:Y:S02]  /*3d50*/  ISETP.GT.AND P0, PT, R0, 0x51, PT ;  /* 0x000000510000780c */ /* 0x000fe40003f04270 */
[----:B------:R-:W-:-:S02]  /*3d60*/  FSEL R91, R46, -INF , P1 ;  /* 0xff8000002e5b7808 */ /* 0x000fc40000800000 */
[----:B------:R-:W-:Y:S02]  /*3d70*/  FMNMX.FTZ R2, R89, R2, !PT ;  /* 0x0000000259027209 */ /* 0x000fe40007810000 */
[C---:B------:R-:W-:Y:S02]  /*3d80*/  ISETP.GT.AND P1, PT, R0.reuse, 0x58, PT ;  /* 0x000000580000780c */ /* 0x040fe40003f24270 */
[----:B------:R-:W-:Y:S02]  /*3d90*/  FSEL R93, R47, -INF , P0 ;  /* 0xff8000002f5d7808 */ /* 0x000fe40000000000 */
[----:B------:R-:W-:Y:S01]  /*3da0*/  FMNMX.FTZ R144, R91, R2, !PT ;  /* 0x000000025b907209 */ /* 0x000fe20007810000 */
[----:B------:R-:W-:Y:S01]  /*3db0*/  STL [R1+0x30], R102 ;  /* 0x0000306601007387 */ /* 0x000fe20000100800 */
[----:B-1----:R-:W-:Y:S02]  /*3dc0*/  FMNMX.FTZ R145, R145, R3, !PT ;  /* 0x0000000391917209 */ /* 0x002fe40007810000 */
[----:B------:R-:W-:Y:S01]  /*3dd0*/  ISETP.GT.AND P0, PT, R0, 0x59, PT ;  /* 0x000000590000780c */ /* 0x000fe20003f04270 */
[----:B------:R-:W-:Y:S01]  /*3de0*/  LDSM.16.MT88.4 R44, [R210] ;  /* 0x00000000d22c783b */ /* 0x000fe20000004200 */
[----:B------:R-:W-:-:S02]  /*3df0*/  FSEL R95, R26, -INF , P1 ;  /* 0xff8000001a5f7808 */ /* 0x000fc40000800000 */
[----:B------:R-:W-:Y:S01]  /*3e00*/  FMNMX.FTZ R144, R93, R144, !PT ;  /* 0x000000905d907209 */ /* 0x000fe20007810000 */
[----:B------:R-:W1:Y:S01]  /*3e10*/  SHFL.BFLY PT, R2, R145, 0x1, 0x1f ;  /* 0x0c201f0091027f89 */ /* 0x000e6200000e0000 */
[----:B------:R-:W-:Y:S02]  /*3e20*/  FSEL R97, R27, -INF , P0 ;  /* 0xff8000001b617808 */ /* 0x000fe40000000000 */
        /* <DEDUP_REMOVED lines=12> */
[----:B------:R2:W-:Y:S02]  /*3ef0*/  MUFU.EX2 R113, R0 ;  /* 0x0000000000717308 */ /* 0x0005e40000000800 */
        /* <DEDUP_REMOVED lines=10> */
[----:B------:R1:W-:Y:S08]  /*3fa0*/  MUFU.EX2 R224, R0 ;  /* 0x0000000000e07308 */ /* 0x0003f00000000800 */
[----:B------:R3:W-:Y:S01]  /*3fb0*/  MUFU.EX2 R223, R3 ;  /* 0x0000000300df7308 */ /* 0x0007e20000000800 */
[----:B-1----:R-:W-:-:S05]  /*3fc0*/  FMUL.FTZ R0, R144, c[0x0][0x2d0] ;  /* 0x0000b40090007a20 */ /* 0x002fca0000410000 */
[----:B------:R-:W-:Y:S01]  /*3fd0*/  FSEL R0, R0, RZ, P0 ;  /* 0x000000ff00007208 */ /* 0x000fe20000000000 */
[----:B---3--:R-:W-:-:S04]  /*3fe0*/  FFMA.FTZ R3, R12, c[0x0][0x2d0], -R2 ;  /* 0x0000b4000c037a23 */ /* 0x008fc80000010802 */
[----:B------:R1:W-:Y:S01]  /*3ff0*/  MUFU.EX2 R225, R3 ;  /* 0x0000000300e17308 */ /* 0x0003e20000000800 */
[--C-:B------:R-:W-:Y:S02]  /*4000*/  FFMA.FTZ R4, R14, c[0x0][0x2d0], -R0.reuse ;  /* 0x0000b4000e047a23 */ /* 0x100fe40000010800 */
[----:B-1----:R-:W-:-:S05]  /*4010*/  FFMA.FTZ R3, R13, c[0x0][0x2d0], -R0 ;  /* 0x0000b4000d037a23 */ /* 0x002fca0000010800 */
[----:B------:R1:W-:Y:S02]  /*4020*/  MUFU.EX2 R101, R3 ;  /* 0x0000000300657308 */ /* 0x0003e40000000800 */
[----:B-1----:R-:W-:-:S05]  /*4030*/  IMAD.IADD R3, R210, 0x1, R207 ;  /* 0x00000001d2037824 */ /* 0x002fca00078e02cf */
[----:B------:R-:W1:Y:S01]  /*4040*/  LDSM.16.MT88.4 R12, [R3] ;  /* 0x00000000030c783b */ /* 0x000e620000004200 */
[----:B------:R3:W4:Y:S03]  /*4050*/  MUFU.EX2 R100, R4 ;  /* 0x0000000400647308 */ /* 0x0007260000000800 */
[----:B------:R-:W5:Y:S04]  /*4060*/  LDSM.16.MT88.4 R28, [R3+0x800] ;  /* 0x00080000031c783b */ /* 0x000f680000004200 */
[----:B------:R-:W1:Y:S01]  /*4070*/  LDSM.16.MT88.4 R24, [R3+0x3000] ;  /* 0x003000000318783b */ /* 0x000e620000004200 */
[----:B--2---:R-:W-:-:S03]  /*4080*/  F2FP.PACK_AB R22, R115, R112 ;  /* 0x000000707316723e */ /* 0x004fc600000000ff */
[----:B------:R-:W-:Y:S04]  /*4090*/  LDSM.16.MT88.4 R40, [R3+0x6000] ;  /* 0x006000000328783b */ /* 0x000fe80000004200 */
[----:B------:R-:W-:Y:S01]  /*40a0*/  LDSM.16.MT88.4 R140, [R3+0x5800] ;  /* 0x00580000038c783b */ /* 0x000fe20000004200 */
[----:B---3--:R-:W-:-:S04]  /*40b0*/  FFMA.FTZ R4, R16, c[0x0][0x2d0], -R0 ;  /* 0x0000b40010047a23 */ /* 0x008fc80000010800 */
[----:B------:R2:W-:Y:S02]  /*40c0*/  MUFU.EX2 R102, R4 ;  /* 0x0000000400667308 */ /* 0x0005e40000000800 */
[----:B--2---:R-:W-:-:S06]  /*40d0*/  FFMA.FTZ R4, R17, c[0x0][0x2d0], -R0 ;  /* 0x0000b40011047a23 */ /* 0x004fcc0000010800 */
[----:B------:R2:W3:Y:S01]  /*40e0*/  MUFU.EX2 R103, R4 ;  /* 0x0000000400677308 */ /* 0x0004e20000000800 */
[----:B----4-:R-:W-:Y:S01]  /*40f0*/  F2FP.PACK_AB R21, R100, R101 ;  /* 0x000000656415723e */ /* 0x010fe200000000ff */
[----:B--2---:R-:W-:-:S06]  /*4100*/  FFMA.FTZ R4, R18, c[0x0][0x2d0], -R0 ;  /* 0x0000b40012047a23 */ /* 0x004fcc0000010800 */
[----:B------:R2:W-:Y:S01]  /*4110*/  MUFU.EX2 R215, R4 ;  /* 0x0000000400d77308 */ /* 0x0005e20000000800 */
[----:B---3--:R-:W-:Y:S01]  /*4120*/  F2FP.PACK_AB R23, R103, R102 ;  /* 0x000000666717723e */ /* 0x008fe200000000ff */
[----:B--2---:R-:W-:-:S06]  /*4130*/  FFMA.FTZ R4, R19, c[0x0][0x2d0], -R0 ;  /* 0x0000b40013047a23 */ /* 0x004fcc0000010800 */
[----:B------:R2:W3:Y:S02]  /*4140*/  MUFU.EX2 R205, R4 ;  /* 0x0000000400cd7308 */ /* 0x0004e40000000800 */
[----:B--2---:R-:W-:Y:S01]  /*4150*/  FFMA.FTZ R4, R20, c[0x0][0x2d0], -R0 ;  /* 0x0000b40014047a23 */ /* 0x004fe20000010800 */
[----:B------:R-:W-:-:S05]  /*4160*/  F2FP.PACK_AB R20, R113, R114 ;  /* 0x000000727114723e */ /* 0x000fca00000000ff */
[----:B------:R2:W-:Y:S02]  /*4170*/  MUFU.EX2 R219, R4 ;  /* 0x0000000400db7308 */ /* 0x0005e40000000800 */
[----:B-1----:R-:W-:Y:S01]  /*4180*/  HMMA.16816.F32 R8, R20, R12, RZ ;  /* 0x0000000c1408723c */ /* 0x002fe200000018ff */
[----:B--2---:R-:W-:Y:S02]  /*4190*/  FFMA.FTZ R4, R32, c[0x0][0x2d0], -R0 ;  /* 0x0000b40020047a23 */ /* 0x004fe40000010800 */
[----:B------:R-:W1:Y:S03]  /*41a0*/  LDSM.16.MT88.4 R32, [R3+0x3800] ;  /* 0x003800000320783b */ /* 0x000e660000004200 */
[----:B------:R2:W4:Y:S01]  /*41b0*/  MUFU.EX2 R220, R4 ;  /* 0x0000000400dc7308 */ /* 0x0005220000000800 */
[----:B------:R-:W-:Y:S02]  /*41c0*/  F2FP.PACK_AB R16, R224, R217 ;  /* 0x000000d9e010723e */ /* 0x000fe400000000ff */
[----:B---3--:R-:W-:-:S02]  /*41d0*/  F2FP.PACK_AB R17, R205, R215 ;  /* 0x000000d7cd11723e */ /* 0x008fc400000000ff */
[----:B------:R-:W-:Y:S01]  /*41e0*/  F2FP.PACK_AB R18, R225, R223 ;  /* 0x000000dfe112723e */ /* 0x000fe200000000ff */
[----:B--2---:R-:W-:Y:S01]  /*41f0*/  FFMA.FTZ R4, R36, c[0x0][0x2d0], -R2 ;  /* 0x0000b40024047a23 */ /* 0x004fe20000010802 */
[----:B----4-:R-:W-:-:S03]  /*4200*/  F2FP.PACK_AB R19, R220, R219 ;  /* 0x000000dbdc13723e */ /* 0x010fc600000000ff */
[----:B------:R2:W-:Y:S01]  /*4210*/  MUFU.EX2 R216, R4 ;  /* 0x0000000400d87308 */ /* 0x0005e20000000800 */
[----:B------:R-:W-:Y:S01]  /*4220*/  HMMA.16816.F32 R12, R20, R14, RZ ;  /* 0x0000000e140c723c */ /* 0x000fe200000018ff */
[----:B--2---:R-:W-:-:S07]  /*4230*/  FFMA.FTZ R4, R37, c[0x0][0x2d0], -R2 ;  /* 0x0000b40025047a23 */ /* 0x004fce0000010802 */
[----:B-----5:R-:W-:Y:S01]  /*4240*/  HMMA.16816.F32 R80, R16, R28, R8 ;  /* 0x0000001c1050723c */ /* 0x020fe20000001808 */
[----:B------:R-:W2:Y:S01]  /*4250*/  LDSM.16.MT88.4 R36, [R3+0x6800] ;  /* 0x006800000324783b */ /* 0x000ea20000004200 */
[----:B------:R3:W4:Y:S06]  /*4260*/  MUFU.EX2 R218, R4 ;  /* 0x0000000400da7308 */ /* 0x00072c0000000800 */
[----:B------:R-:W-:Y:S01]  /*4270*/  HMMA.16816.F32 R8, R20, R24, RZ ;  /* 0x000000181408723c */ /* 0x000fe200000018ff */
[----:B---3--:R-:W-:-:S04]  /*4280*/  FFMA.FTZ R4, R48, c[0x0][0x2d0], -R2 ;  /* 0x0000b40030047a23 */ /* 0x008fc80000010802 */
[----:B------:R3:W-:Y:S02]  /*4290*/  MUFU.EX2 R221, R4 ;  /* 0x0000000400dd7308 */ /* 0x0007e40000000800 */
[----:B---3--:R-:W-:-:S06]  /*42a0*/  FFMA.FTZ R4, R49, c[0x0][0x2d0], -R2 ;  /* 0x0000b40031047a23 */ /* 0x008fcc0000010802 */
[----:B------:R3:W-:Y:S02]  /*42b0*/  MUFU.EX2 R222, R4 ;  /* 0x0000000400de7308 */ /* 0x0007e40000000800 */
[----:B---3--:R-:W-:-:S06]  /*42c0*/  FFMA.FTZ R4, R50, c[0x0][0x2d0], -R2 ;  /* 0x0000b40032047a23 */ /* 0x008fcc0000010802 */
[----:B------:R3:W-:Y:S01]  /*42d0*/  MUFU.EX2 R106, R4 ;  /* 0x00000004006a7308 */ /* 0x0007e20000000800 */
[----:B------:R-:W-:Y:S01]  /*42e0*/  HMMA.16816.F32 R72, R16, R30, R12 ;  /* 0x0000001e1048723c */ /* 0x000fe2000000180c */
[----:B------:R-:W5:Y:S01]  /*42f0*/  LDSM.16.MT88.4 R28, [R3+0x1000] ;  /* 0x00100000031c783b */ /* 0x000f620000004200 */
[----:B---3--:R-:W-:-:S06]  /*4300*/  FFMA.FTZ R4, R51, c[0x0][0x2d0], -R2 ;  /* 0x0000b40033047a23 */ /* 0x008fcc0000010802 */
[----:B------:R-:W-:Y:S01]  /*4310*/  HMMA.16816.F32 R24, R20, R26, RZ ;  /* 0x0000001a1418723c */ /* 0x000fe200000018ff */
[----:B------:R-:W-:Y:S01]  /*4320*/  LDSM.16.MT88.4 R48, [R3+0x7000] ;  /* 0x007000000330783b */ /* 0x000fe20000004200 */
[----:B------:R3:W-:Y:S06]  /*4330*/  MUFU.EX2 R107, R4 ;  /* 0x00000004006b7308 */ /* 0x0007ec0000000800 */
[----:B-1----:R-:W-:Y:S01]  /*4340*/  HMMA.16816.F32 R68, R16, R32, R8 ;  /* 0x000000201044723c */ /* 0x002fe20000001808 */
[----:B---3--:R-:W-:-:S04]  /*4350*/  FFMA.FTZ R4, R54, c[0x0][0x2d0], -R2 ;  /* 0x0000b40036047a23 */ /* 0x008fc80000010802 */
[----:B------:R1:W-:Y:S03]  /*4360*/  MUFU.EX2 R108, R4 ;  /* 0x00000004006c7308 */ /* 0x0003e60000000800 */
[----:B------:R-:W-:Y:S01]  /*4370*/  HMMA.16816.F32 R8, R20, R40, RZ ;  /* 0x000000281408723c */ /* 0x000fe200000018ff */
[----:B-1----:R-:W-:-:S04]  /*4380*/  FFMA.FTZ R4, R53, c[0x0][0x2d0], -R0 ;  /* 0x0000b40035047a23 */ /* 0x002fc80000010800 */
[----:B------:R1:W-:Y:S03]  /*4390*/  MUFU.EX2 R147, R4 ;  /* 0x0000000400937308 */ /* 0x0003e60000000800 */
[----:B------:R-:W-:Y:S01]  /*43a0*/  HMMA.16816.F32 R12, R20, R42, RZ ;  /* 0x0000002a140c723c */ /* 0x000fe200000018ff */
[----:B-1----:R-:W-:-:S04]  /*43b0*/  FFMA.FTZ R4, R52, c[0x0][0x2d0], -R0 ;  /* 0x0000b40034047a23 */ /* 0x002fc80000010800 */
[----:B------:R1:W3:Y:S02]  /*43c0*/  MUFU.EX2 R146, R4 ;  /* 0x0000000400927308 */ /* 0x0002e40000000800 */
[----:B-1----:R-:W-:-:S06]  /*43d0*/  FFMA.FTZ R4, R55, c[0x0][0x2d0], -R0 ;  /* 0x0000b40037047a23 */ /* 0x002fcc0000010800 */
[----:B------:R1:W-:Y:S01]  /*43e0*/  MUFU.EX2 R204, R4 ;  /* 0x0000000400cc7308 */ /* 0x0003e20000000800 */
[----:B------:R-:W-:Y:S01]  /*43f0*/  HMMA.16816.F32 R60, R16, R34, R24 ;  /* 0x00000022103c723c */ /* 0x000fe20000001818 */
[----:B------:R-:W3:Y:S01]  /*4400*/  LDSM.16.MT88.4 R32, [R210+0x800] ;  /* 0x00080000d220783b */ /* 0x000ee20000004200 */
[----:B-1----:R-:W-:-:S05]  /*4410*/  FFMA.FTZ R4, R64, c[0x0][0x2d0], -R0 ;  /* 0x0000b40040047a23 */ /* 0x002fca0000010800 */
[----:B------:R1:W1:Y:S01]  /*4420*/  MUFU.EX2 R105, R4 ;  /* 0x0000000400697308 */ /* 0x0002620000000800 */
[----:B--2---:R-:W-:Y:S08]  /*4430*/  HMMA.16816.F32 R56, R16, R36, R8 ;  /* 0x000000241038723c */ /* 0x004ff00000001808 */
[----:B------:R-:W-:Y:S01]  /*4440*/  HMMA.16816.F32 R24, R20, R44, RZ ;  /* 0x0000002c1418723c */ /* 0x000fe200000018ff */
[----:B-1----:R-:W-:-:S07]  /*4450*/  FFMA.FTZ R4, R78, c[0x0][0x2d0], -R2 ;  /* 0x0000b4004e047a23 */ /* 0x002fce0000010802 */
[----:B------:R-:W-:Y:S01]  /*4460*/  HMMA.16816.F32 R8, R20, R46, RZ ;  /* 0x0000002e1408723c */ /* 0x000fe200000018ff */
[----:B------:R-:W1:Y:S01]  /*4470*/  LDSM.16.MT88.4 R44, [R3+0x4000] ;  /* 0x00400000032c783b */ /* 0x000e620000004200 */
[----:B------:R2:W-:Y:S06]  /*4480*/  MUFU.EX2 R104, R4 ;  /* 0x0000000400687308 */ /* 0x0005ec0000000800 */
[----:B------:R-:W-:Y:S07]  /*4490*/  HMMA.16816.F32 R52, R16, R38, R12 ;  /* 0x000000261034723c */ /* 0x000fee000000180c */
[----:B----4-:R-:W-:Y:S01]  /*44a0*/  F2FP.PACK_AB R12, R218, R216 ;  /* 0x000000d8da0c723e */ /* 0x010fe200000000ff */
[----:B--2---:R-:W-:Y:S01]  /*44b0*/  FFMA.FTZ R4, R77, c[0x0][0x2d0], -R2 ;  /* 0x0000b4004d047a23 */ /* 0x004fe20000010802 */
[----:B---3--:R-:W-:-:S02]  /*44c0*/  F2FP.PACK_AB R13, R146, R147 ;  /* 0x00000093920d723e */ /* 0x008fc400000000ff */
[----:B------:R-:W-:Y:S01]  /*44d0*/  F2FP.PACK_AB R14, R222, R221 ;  /* 0x000000ddde0e723e */ /* 0x000fe200000000ff */
[----:B------:R2:W-:Y:S01]  /*44e0*/  MUFU.EX2 R99, R4 ;  /* 0x0000000400637308 */ /* 0x0005e20000000800 */
[----:B------:R-:W-:-:S07]  /*44f0*/  F2FP.PACK_AB R15, R105, R204 ;  /* 0x000000cc690f723e */ /* 0x000fce00000000ff */
[----:B-----5:R-:W-:Y:S01]  /*4500*/  HMMA.16816.F32 R40, R12, R28, R80 ;  /* 0x0000001c0c28723c */ /* 0x020fe20000001850 */
[----:B------:R-:W-:Y:S01]  /*4510*/  LDSM.16.MT88.4 R80, [R3+0x8800] ;  /* 0x008800000350783b */ /* 0x000fe20000004200 */
[----:B--2---:R-:W-:-:S06]  /*4520*/  FFMA.FTZ R4, R79, c[0x0][0x2d0], -R2 ;  /* 0x0000b4004f047a23 */ /* 0x004fcc0000010802 */
[----:B------:R-:W-:Y:S01]  /*4530*/  HMMA.16816.F32 R36, R12, R30, R72 ;  /* 0x0000001e0c24723c */ /* 0x000fe20000001848 */
[----:B------:R-:W2:Y:S01]  /*4540*/  LDSM.16.MT88.4 R28, [R3+0x1800] ;  /* 0x00180000031c783b */ /* 0x000ea20000004200 */
[----:B------:R3:W-:Y:S02]  /*4550*/  MUFU.EX2 R98, R4 ;  /* 0x0000000400627308 */ /* 0x0007e40000000800 */
[----:B---3--:R-:W-:-:S06]  /*4560*/  FFMA.FTZ R4, R65, c[0x0][0x2d0], -R0 ;  /* 0x0000b40041047a23 */ /* 0x008fcc0000010800 */
[----:B------:R3:W-:Y:S02]  /*4570*/  MUFU.EX2 R252, R4 ;  /* 0x0000000400fc7308 */ /* 0x0007e40000000800 */
[----:B---3--:R-:W-:-:S06]  /*4580*/  FFMA.FTZ R4, R76, c[0x0][0x2d0], -R0 ;  /* 0x0000b4004c047a23 */ /* 0x008fcc0000010800 */
[----:B------:R3:W4:Y:S02]  /*4590*/  MUFU.EX2 R251, R4 ;  /* 0x0000000400fb7308 */ /* 0x0007240000000800 */
[----:B---3--:R-:W-:-:S06]  /*45a0*/  FFMA.FTZ R4, R66, c[0x0][0x2d0], -R0 ;  /* 0x0000b40042047a23 */ /* 0x008fcc0000010800 */
[----:B------:R3:W-:Y:S01]  /*45b0*/  MUFU.EX2 R250, R4 ;  /* 0x0000000400fa7308 */ /* 0x0007e20000000800 */
[----:B------:R-:W-:Y:S01]  /*45c0*/  HMMA.16816.F32 R232, R16, R32, R24 ;  /* 0x0000002010e8723c */ /* 0x000fe20000001818 */
[----:B------:R-:W5:Y:S01]  /*45d0*/  LDSM.16.MT88.4 R24, [R3+0x4800] ;  /* 0x004800000318783b */ /* 0x000f620000004200 */
[----:B---3--:R-:W-:-:S06]  /*45e0*/  FFMA.FTZ R4, R67, c[0x0][0x2d0], -R0 ;  /* 0x0000b40043047a23 */ /* 0x008fcc0000010800 */
[----:B------:R-:W-:Y:S01]  /*45f0*/  HMMA.16816.F32 R228, R16, R34, R8 ;  /* 0x0000002210e4723c */ /* 0x000fe20000001808 */
[----:B------:R-:W-:Y:S01]  /*4600*/  IMAD.MOV.U32 R72, RZ, RZ, R108 ;  /* 0x000000ffff487224 */ /* 0x000fe200078e006c */
[----:B------:R-:W-:Y:S01]  /*4610*/  LDSM.16.MT88.4 R64, [R210+0x3000] ;  /* 0x00300000d240783b */ /* 0x000fe20000004200 */
[----:B------:R3:W2:Y:S01]  /*4620*/  MUFU.EX2 R248, R4 ;  /* 0x0000000400f87308 */ /* 0x0006a20000000800 */
[----:B------:R-:W-:Y:S02]  /*4630*/  IMAD.MOV.U32 R73, RZ, RZ, R107 ;  /* 0x000000ffff497224 */ /* 0x000fe400078e006b */
[----:B------:R-:W-:Y:S02]  /*4640*/  IMAD.MOV.U32 R74, RZ, RZ, R106 ;  /* 0x000000ffff4a7224 */ /* 0x000fe400078e006a */
[----:B-1----:R-:W-:Y:S01]  /*4650*/  HMMA.16816.F32 R32, R12, R44, R68 ;  /* 0x0000002c0c20723c */ /* 0x002fe20000001844 */
[----:B----4-:R-:W-:Y:S01]  /*4660*/  F2FP.PACK_AB R9, R251, R252 ;  /* 0x000000fcfb09723e */ /* 0x010fe200000000ff */
[----:B------:R-:W-:Y:S05]  /*4670*/  LDSM.16.MT88.4 R108, [R3+0x2800] ;  /* 0x00280000036c783b */ /* 0x000fea0000004200 */
[----:B------:R-:W-:-:S02]  /*4680*/  IMAD.MOV.U32 R71, RZ, RZ, R104 ;  /* 0x000000ffff477224 */ /* 0x000fc400078e0068 */
[----:B---3--:R-:W-:-:S04]  /*4690*/  FFMA.FTZ R4, R90, c[0x0][0x2d0], -R2 ;  /* 0x0000b4005a047a23 */ /* 0x008fc80000010802 */
[----:B------:R1:W-:Y:S01]  /*46a0*/  MUFU.EX2 R249, R4 ;  /* 0x0000000400f97308 */ /* 0x0003e20000000800 */
[----:B------:R-:W-:Y:S02]  /*46b0*/  F2FP.PACK_AB R8, R73, R74 ;  /* 0x0000004a4908723e */ /* 0x000fe400000000ff */
[----:B------:R-:W-:Y:S02]  /*46c0*/  F2FP.PACK_AB R10, R71, R72 ;  /* 0x00000048470a723e */ /* 0x000fe400000000ff */
[----:B--2---:R-:W-:Y:S01]  /*46d0*/  F2FP.PACK_AB R11, R248, R250 ;  /* 0x000000faf80b723e */ /* 0x004fe200000000ff */
[----:B------:R-:W-:Y:S01]  /*46e0*/  HMMA.16816.F32 R56, R12, R48, R56 ;  /* 0x000000300c38723c */ /* 0x000fe20000001838 */
[----:B-1----:R-:W-:-:S04]  /*46f0*/  FFMA.FTZ R4, R86, c[0x0][0x2d0], -R2 ;  /* 0x0000b40056047a23 */ /* 0x002fc80000010802 */
[----:B------:R1:W-:Y:S03]  /*4700*/  MUFU.EX2 R247, R4 ;  /* 0x0000000400f77308 */ /* 0x0003e60000000800 */
[----:B------:R-:W-:Y:S08]  /*4710*/  HMMA.16816.F32 R52, R12, R50, R52 ;  /* 0x000000320c34723c */ /* 0x000ff00000001834 */
[----:B------:R-:W-:Y:S01]  /*4720*/  HMMA.16816.F32 R48, R8, R28, R40 ;  /* 0x0000001c0830723c */ /* 0x000fe20000001828 */
[----:B-1----:R-:W-:-:S07]  /*4730*/  FFMA.FTZ R4, R88, c[0x0][0x2d0], -R2 ;  /* 0x0000b40058047a23 */ /* 0x002fce0000010802 */
[----:B------:R-:W-:Y:S01]  /*4740*/  HMMA.16816.F32 R44, R12, R46, R60 ;  /* 0x0000002e0c2c723c */ /* 0x000fe2000000183c */
[----:B------:R-:W1:Y:S01]  /*4750*/  LDSM.16.MT88.4 R60, [R3+0x7800] ;  /* 0x00780000033c783b */ /* 0x000e620000004200 */
[----:B------:R2:W-:Y:S06]  /*4760*/  MUFU.EX2 R246, R4 ;  /* 0x0000000400f67308 */ /* 0x0005ec0000000800 */
[----:B------:R-:W-:Y:S01]  /*4770*/  HMMA.16816.F32 R40, R8, R30, R36 ;  /* 0x0000001e0828723c */ /* 0x000fe20000001824 */
[----:B------:R-:W3:Y:S01]  /*4780*/  LDSM.16.MT88.4 R36, [R3+0x2000] ;  /* 0x002000000324783b */ /* 0x000ee20000004200 */
[----:B--2---:R-:W-:-:S04]  /*4790*/  FFMA.FTZ R4, R84, c[0x0][0x2d0], -R0 ;  /* 0x0000b40054047a23 */ /* 0x004fc80000010800 */
[----:B------:R2:W-:Y:S02]  /*47a0*/  MUFU.EX2 R245, R4 ;  /* 0x0000000400f57308 */ /* 0x0005e40000000800 */
[----:B--2---:R-:W-:-:S06]  /*47b0*/  FFMA.FTZ R4, R85, c[0x0][0x2d0], -R0 ;  /* 0x0000b40055047a23 */ /* 0x004fcc0000010800 */
[----:B------:R2:W4:Y:S01]  /*47c0*/  MUFU.EX2 R244, R4 ;  /* 0x0000000400f47308 */ /* 0x0005220000000800 */
[----:B-----5:R-:W-:Y:S01]  /*47d0*/  HMMA.16816.F32 R32, R8, R24, R32 ;  /* 0x000000180820723c */ /* 0x020fe20000001820 */
[----:B--2---:R-:W-:-:S06]  /*47e0*/  FFMA.FTZ R4, R87, c[0x0][0x2d0], -R0 ;  /* 0x0000b40057047a23 */ /* 0x004fcc0000010800 */
[----:B------:R2:W-:Y:S01]  /*47f0*/  MUFU.EX2 R243, R4 ;  /* 0x0000000400f37308 */ /* 0x0005e20000000800 */
[----:B------:R-:W-:Y:S01]  /*4800*/  HMMA.16816.F32 R28, R8, R26, R44 ;  /* 0x0000001a081c723c */ /* 0x000fe2000000182c */
[----:B------:R-:W5:Y:S01]  /*4810*/  LDSM.16.MT88.4 R24, [R3+0x5000] ;  /* 0x005000000318783b */ /* 0x000f620000004200 */
[----:B------:R-:W-:-:S03]  /*4820*/  IMAD.MOV.U32 R70, RZ, RZ, R99 ;  /* 0x000000ffff467224 */ /* 0x000fc600078e0063 */
[----:B------:R-:W3:Y:S01]  /*4830*/  LDSM.16.MT88.4 R44, [R3+0x8000] ;  /* 0x00800000032c783b */ /* 0x000ee20000004200 */
[----:B--2---:R-:W-:-:S04]  /*4840*/  FFMA.FTZ R4, R89, c[0x0][0x2d0], -R0 ;  /* 0x0000b40059047a23 */ /* 0x004fc80000010800 */
[----:B------:R2:W1:Y:S01]  /*4850*/  MUFU.EX2 R242, R4 ;  /* 0x0000000400f27308 */ /* 0x0004620000000800 */
[----:B------:R-:W-:Y:S01]  /*4860*/  IMAD.MOV.U32 R69, RZ, RZ, R98 ;  /* 0x000000ffff457224 */ /* 0x000fe200078e0062 */
[----:B----4-:R-:W-:Y:S02]  /*4870*/  F2FP.PACK_AB R5, R244, R245 ;  /* 0x000000f5f405723e */ /* 0x010fe400000000ff */
[----:B------:R-:W-:Y:S01]  /*4880*/  F2FP.PACK_AB R6, R247, R249 ;  /* 0x000000f9f706723e */ /* 0x000fe200000000ff */
[----:B--2---:R-:W-:-:S04]  /*4890*/  FFMA.FTZ R4, R94, c[0x0][0x2d0], -R2 ;  /* 0x0000b4005e047a23 */ /* 0x004fc80000010802 */
[----:B------:R2:W4:Y:S01]  /*48a0*/  MUFU.EX2 R241, R4 ;  /* 0x0000000400f17308 */ /* 0x0005220000000800 */
[----:B-1----:R-:W-:Y:S01]  /*48b0*/  F2FP.PACK_AB R7, R242, R243 ;  /* 0x000000f3f207723e */ /* 0x002fe200000000ff */
[----:B------:R-:W-:Y:S01]  /*48c0*/  HMMA.16816.F32 R52, R8, R62, R52 ;  /* 0x0000003e0834723c */ /* 0x000fe20000001834 */
[--C-:B--2---:R-:W-:Y:S02]  /*48d0*/  FFMA.FTZ R4, R92, c[0x0][0x2d0], -R2.reuse ;  /* 0x0000b4005c047a23 */ /* 0x104fe40000010802 */
[----:B------:R-:W-:-:S03]  /*48e0*/  FFMA.FTZ R2, R96, c[0x0][0x2d0], -R2 ;  /* 0x0000b40060027a23 */ /* 0x000fc60000010802 */
[----:B------:R1:W-:Y:S08]  /*48f0*/  MUFU.EX2 R240, R4 ;  /* 0x0000000400f07308 */ /* 0x0003f00000000800 */
[----:B------:R2:W-:Y:S01]  /*4900*/  MUFU.EX2 R239, R2 ;  /* 0x0000000200ef7308 */ /* 0x0005e20000000800 */
[----:B-1----:R-:W-:Y:S01]  /*4910*/  F2FP.PACK_AB R4, R69, R70 ;  /* 0x000000464504723e */ /* 0x002fe200000000ff */
[----:B--2---:R-:W-:-:S06]  /*4920*/  FFMA.FTZ R2, R91, c[0x0][0x2d0], -R0 ;  /* 0x0000b4005b027a23 */ /* 0x004fcc0000010800 */
[C---:B---3--:R-:W-:Y:S01]  /*4930*/  HMMA.16816.F32 R48, R4.reuse, R36, R48 ;  /* 0x000000240430723c */ /* 0x048fe20000001830 */
[----:B------:R1:W-:Y:S07]  /*4940*/  MUFU.EX2 R238, R2 ;  /* 0x0000000200ee7308 */ /* 0x0003ee0000000800 */
[----:B------:R-:W-:Y:S01]  /*4950*/  HMMA.16816.F32 R40, R4, R38, R40 ;  /* 0x000000260428723c */ /* 0x000fe20000001828 */
[----:B------:R-:W2:Y:S01]  /*4960*/  LDSM.16.MT88.4 R36, [R211] ;  /* 0x00000000d324783b */ /* 0x000ea20000004200 */
[----:B-1----:R-:W-:-:S04]  /*4970*/  FFMA.FTZ R2, R93, c[0x0][0x2d0], -R0 ;  /* 0x0000b4005d027a23 */ /* 0x002fc80000010800 */
[----:B------:R1:W3:Y:S02]  /*4980*/  MUFU.EX2 R237, R2 ;  /* 0x0000000200ed7308 */ /* 0x0002e40000000800 */
[----:B------:R-:W-:Y:S01]  /*4990*/  HMMA.16816.F32 R56, R8, R60, R56 ;  /* 0x0000003c0838723c */ /* 0x000fe20000001838 */
[----:B-1----:R-:W-:-:S05]  /*49a0*/  FFMA.FTZ R2, R95, c[0x0][0x2d0], -R0 ;  /* 0x0000b4005f027a23 */ /* 0x002fca0000010800 */
[----:B------:R1:W-:Y:S02]  /*49b0*/  MUFU.EX2 R236, R2 ;  /* 0x0000000200ec7308 */ /* 0x0003e40000000800 */
[----:B-----5:R-:W-:Y:S01]  /*49c0*/  HMMA.16816.F32 R32, R4, R24, R32 ;  /* 0x000000180420723c */ /* 0x020fe20000001820 */
[----:B-1----:R-:W-:Y:S02]  /*49d0*/  FFMA.FTZ R2, R97, c[0x0][0x2d0], -R0 ;  /* 0x0000b40061027a23 */ /* 0x002fe40000010800 */
[----:B------:R-:W-:-:S03]  /*49e0*/  IMAD.IADD R0, R207, 0x1, R211 ;  /* 0x00000001cf007824 */ /* 0x000fc600078e02d3 */
[----:B------:R-:W1:Y:S02]  /*49f0*/  MUFU.EX2 R227, R2 ;  /* 0x0000000200e37308 */ /* 0x000e640000000800 */
[----:B------:R-:W5:Y:S01]  /*4a00*/  LDSM.16.MT88.4 R60, [R0] ;  /* 0x00000000003c783b */ /* 0x000f620000004200 */
[----:B------:R-:W-:Y:S01]  /*4a10*/  HMMA.16816.F32 R28, R4, R26, R28 ;  /* 0x0000001a041c723c */ /* 0x000fe2000000181c */
[----:B----4-:R-:W-:-:S07]  /*4a20*/  F2FP.PACK_AB R96, R241, R246 ;  /* 0x000000f6f160723e */ /* 0x010fce00000000ff */
[C---:B------:R-:W-:Y:S01]  /*4a30*/  HMMA.16816.F32 R24, R4.reuse, R46, R52 ;  /* 0x0000002e0418723c */ /* 0x040fe20000001834 */
[----:B------:R-:W4:Y:S01]  /*4a40*/  LDSM.16.MT88.4 R52, [R211+0x800] ;  /* 0x00080000d334783b */ /* 0x000f220000004200 */
[----:B---3--:R-:W-:Y:S02]  /*4a50*/  F2FP.PACK_AB R97, R237, R238 ;  /* 0x000000eeed61723e */ /* 0x008fe400000000ff */
[----:B------:R-:W-:Y:S02]  /*4a60*/  F2FP.PACK_AB R98, R239, R240 ;  /* 0x000000f0ef62723e */ /* 0x000fe400000000ff */
[----:B-1----:R-:W-:Y:S01]  /*4a70*/  F2FP.PACK_AB R99, R227, R236 ;  /* 0x000000ece363723e */ /* 0x002fe200000000ff */
[----:B------:R-:W-:Y:S01]  /*4a80*/  IMAD.MOV.U32 R75, RZ, RZ, R105 ;  /* 0x000000ffff4b7224 */ /* 0x000fe200078e0069 */
        /* <DEDUP_REMOVED lines=10> */
[----:B-----5:R-:W-:Y:S08]  /*4b30*/  HMMA.16816.F32 R28, R20, R62, RZ ;  /* 0x0000003e141c723c */ /* 0x020ff000000018ff */
[----:B----4-:R-:W-:Y:S01]  /*4b40*/  HMMA.16816.F32 R132, R16, R54, R36 ;  /* 0x000000361084723c */ /* 0x010fe20000001824 */
        /* <DEDUP_REMOVED lines=16> */
[----:B------:R-:W-:Y:S11]  /*4c50*/  HMMA.16816.F32 R32, R20, R66, RZ ;  /* 0x000000421420723c */ /* 0x000ff600000018ff */
[----:B------:R-:W-:Y:S05]  /*4c60*/  @!UPT UIADD3 URZ, URZ, URZ, URZ ;  /* 0x0000003f3f3ff290 */ /* 0x000fea000fffe03f */
[C---:B--2---:R-:W-:Y:S08]  /*4c70*/  HMMA.16816.F32 R120, R16.reuse, R28, R24 ;  /* 0x0000001c1078723c */ /* 0x044ff00000001818 */
[----:B------:R-:W-:Y:S01]  /*4c80*/  HMMA.16816.F32 R56, R16, R58, R32 ;  /* 0x0000003a1038723c */ /* 0x000fe20000001820 */
[----:B------:R-:W1:Y:S07]  /*4c90*/  LDSM.16.MT88.4 R32, [R210+0x6000] ;  /* 0x00600000d220783b */ /* 0x000e6e0000004200 */
[----:B------:R-:W-:Y:S11]  /*4ca0*/  HMMA.16816.F32 R24, R20, R42, RZ ;  /* 0x0000002a1418723c */ /* 0x000ff600000018ff */
[----:B------:R-:W-:Y:S11]  /*4cb0*/  @!UPT UIADD3 URZ, URZ, URZ, URZ ;  /* 0x0000003f3f3ff290 */ /* 0x000ff6000fffe03f */
[----:B------:R-:W-:Y:S02]  /*4cc0*/  @!UPT UIADD3 URZ, URZ, URZ, URZ ;  /* 0x0000003f3f3ff290 */ /* 0x000fe4000fffe03f */
[----:B------:R-:W-:Y:S01]  /*4cd0*/  HMMA.16816.F32 R84, R16, R30, R24 ;  /* 0x0000001e1054723c */ /* 0x000fe20000001818 */
[----:B------:R-:W2:Y:S07]  /*4ce0*/  LDSM.16.MT88.4 R28, [R210+0x6800] ;  /* 0x00680000d21c783b */ /* 0x000eae0000004200 */
[----:B-1----:R-:W-:Y:S01]  /*4cf0*/  HMMA.16816.F32 R24, R20, R32, RZ ;  /* 0x000000201418723c */ /* 0x002fe200000018ff */
[----:B------:R-:W-:-:S04]  /*4d00*/  FADD.FTZ R2, R114, R113 ;  /* 0x0000007172027221 */ /* 0x000fc80000010000 */
[----:B------:R-:W-:-:S04]  /*4d10*/  FADD.FTZ R2, R112, R2 ;  /* 0x0000000270027221 */ /* 0x000fc80000010000 */
[----:B------:R-:W-:Y:S02]  /*4d20*/  FADD.FTZ R2, R115, R2 ;  /* 0x0000000273027221 */ /* 0x000fe40000010000 */
[----:B------:R-:W-:Y:S11]  /*4d30*/  FADD.FTZ R3, R101, R100 ;  /* 0x0000006465037221 */ /* 0x000ff60000010000 */
[----:B------:R-:W-:Y:S02]  /*4d40*/  @!UPT UIADD3 URZ, URZ, URZ, URZ ;  /* 0x0000003f3f3ff290 */ /* 0x000fe4000fffe03f */
        /* <DEDUP_REMOVED lines=18> */
[----:B------:R-:W-:Y:S02]  /*4e70*/  FADD.FTZ R3, R215, R3 ;  /* 0x00000003d7037221 */ /* 0x000fe40000010000 */
[----:B------:R-:W-:Y:S02]  /*4e80*/  FADD.FTZ R2, R224, R2 ;  /* 0x00000002e0027221 */ /* 0x000fe40000010000 */
        /* <DEDUP_REMOVED lines=16> */
[----:B------:R-:W2:Y:S01]  /*4f90*/  LDSM.16.MT88.4 R20, [R211+0x1000] ;  /* 0x00100000d314783b */ /* 0x000ea20000004200 */
[----:B------:R-:W-:Y:S02]  /*4fa0*/  IMAD.MOV.U32 R224, RZ, RZ, R71 ;  /* 0x000000ffffe07224 */ /* 0x000fe400078e0047 */
        /* <DEDUP_REMOVED lines=49> */
[C---:B-1----:R-:W-:Y:S01]  /*52c0*/  HMMA.16816.F32 R28, R8.reuse, R16, R124 ;  /* 0x00000010081c723c */ /* 0x042fe2000000187c */
[----:B------:R-:W-:Y:S01]  /*52d0*/  FADD.FTZ R3, R220, R3 ;  /* 0x00000003dc037221 */ /* 0x000fe20000010000 */
[----:B------:R-:W-:Y:S06]  /*52e0*/  LDSM.16.MT88.4 R124, [R0+0x2800] ;  /* 0x00280000007c783b */ /* 0x000fec0000004200 */
[C---:B------:R-:W-:Y:S01]  /*52f0*/  HMMA.16816.F32 R24, R8.reuse, R18, R116 ;  /* 0x000000120818723c */ /* 0x040fe20000001874 */
[----:B------:R-:W1:Y:S07]  /*5300*/  LDSM.16.MT88.4 R16, [R211+0x2000] ;  /* 0x00200000d310783b */ /* 0x000e6e0000004200 */
[C---:B---3--:R-:W-:Y:S08]  /*5310*/  HMMA.16816.F32 R132, R8.reuse, R12, R100 ;  /* 0x0000000c0884723c */ /* 0x048ff00000001864 */
[----:B------:R-:W-:Y:S01]  /*5320*/  HMMA.16816.F32 R88, R8, R14, R88 ;  /* 0x0000000e0858723c */ /* 0x000fe20000001858 */
[----:B------:R-:W3:Y:S04]  /*5330*/  LDSM.16.MT88.4 R8, [R210+0x5000] ;  /* 0x00500000d208783b */ /* 0x000ee80000004200 */
[----:B------:R-:W4:Y:S03]  /*5340*/  LDSM.16.MT88.4 R12, [R0+0x2000] ;  /* 0x00200000000c783b */ /* 0x000f260000004200 */
        /* <DEDUP_REMOVED lines=8> */
[C---:B---3--:R-:W-:Y:S08]  /*53d0*/  HMMA.16816.F32 R128, R4.reuse, R8, R64 ;  /* 0x000000080480723c */ /* 0x048ff00000001840 */
[C---:B------:R-:W-:Y:S01]  /*53e0*/  HMMA.16816.F32 R84, R4.reuse, R10, R56 ;  /* 0x0000000a0454723c */ /* 0x040fe20000001838 */
[----:B------:R-:W1:Y:S07]  /*53f0*/  LDSM.16.MT88.4 R8, [R211+0x8000] ;  /* 0x00800000d308783b */ /* 0x000e6e0000004200 */
[C---:B------:R-:W-:Y:S01]  /*5400*/  HMMA.16816.F32 R52, R4.reuse, R18, R52 ;  /* 0x000000120434723c */ /* 0x040fe20000001834 */
[----:B------:R-:W3:Y:S07]  /*5410*/  LDSM.16.MT88.4 R16, [R0+0x5000] ;  /* 0x005000000010783b */ /* 0x000eee0000004200 */
[C---:B----4-:R-:W-:Y:S08]  /*5420*/  HMMA.16816.F32 R120, R4.reuse, R12, R120 ;  /* 0x0000000c0478723c */ /* 0x050ff00000001878 */
[----:B------:R-:W-:Y:S01]  /*5430*/  HMMA.16816.F32 R72, R4, R14, R72 ;  /* 0x0000000e0448723c */ /* 0x000fe20000001848 */
[----:B------:R-:W4:Y:S01]  /*5440*/  LDSM.16.MT88.4 R12, [R210+0x8000] ;  /* 0x00800000d20c783b */ /* 0x000f220000004200 */
[----:B------:R-:W-:-:S02]  /*5450*/  FADD.FTZ R2, R218, R2 ;  /* 0x00000002da027221 */ /* 0x000fc40000010000 */
[----:B------:R-:W-:Y:S01]  /*5460*/  FADD.FTZ R3, R146, R3 ;  /* 0x0000000392037221 */ /* 0x000fe20000010000 */
[----:B------:R-:W-:Y:S03]  /*5470*/  LDSM.16.MT88.4 R64, [R0+0x5800] ;  /* 0x005800000040783b */ /* 0x000fe60000004200 */
[C---:B--2---:R-:W-:Y:S01]  /*5480*/  HMMA.16816.F32 R68, R4.reuse, R20, R68 ;  /* 0x000000140444723c */ /* 0x044fe20000001844 */
[----:B------:R-:W-:Y:S07]  /*5490*/  LDSM.16.MT88.4 R56, [R211+0x5800] ;  /* 0x00580000d338783b */ /* 0x000fee0000004200 */
[C---:B-1----:R-:W-:Y:S08]  /*54a0*/  HMMA.16816.F32 R28, R4.reuse, R8, R28 ;  /* 0x00000008041c723c */ /* 0x042ff0000000181c */
[----:B------:R-:W-:Y:S01]  /*54b0*/  HMMA.16816.F32 R24, R4, R10, R24 ;  /* 0x0000000a0418723c */ /* 0x000fe20000001818 */
[----:B------:R-:W1:Y:S01]  /*54c0*/  LDSM.16.MT88.4 R8, [R0+0x8000] ;  /* 0x008000000008783b */ /* 0x000e620000004200 */
[----:B------:R-:W-:-:S02]  /*54d0*/  FADD.FTZ R2, R221, R2 ;  /* 0x00000002dd027221 */ /* 0x000fc40000010000 */
[----:B------:R-:W-:Y:S02]  /*54e0*/  FADD.FTZ R3, R204, R3 ;  /* 0x00000003cc037221 */ /* 0x000fe40000010000 */
[----:B------:R-:W-:Y:S02]  /*54f0*/  FADD.FTZ R2, R222, R2 ;  /* 0x00000002de027221 */ /* 0x000fe40000010000 */
[----:B------:R-:W-:Y:S02]  /*5500*/  HMMA.16816.F32 R60, R4, R22, R60 ;  /* 0x00000016043c723c */ /* 0x000fe4000000183c */
[----:B------:R-:W-:-:S06]  /*5510*/  FADD.FTZ R2, R219, R2 ;  /* 0x00000002db027221 */ /* 0x000fcc0000010000 */
[C---:B---3--:R-:W-:Y:S08]  /*5520*/  HMMA.16816.F32 R48, R4.reuse, R16, R48 ;  /* 0x000000100430723c */ /* 0x048ff00000001830 */
[C---:B------:R-:W-:Y:S08]  /*5530*/  HMMA.16816.F32 R44, R4.reuse, R18, R44 ;  /* 0x00000012042c723c */ /* 0x040ff0000000182c */
[C---:B----4-:R-:W-:Y:S08]  /*5540*/  HMMA.16816.F32 R36, R4.reuse, R12, R36 ;  /* 0x0000000c0424723c */ /* 0x050ff00000001824 */
[C---:B------:R-:W-:Y:S08]  /*5550*/  HMMA.16816.F32 R32, R4.reuse, R14, R32 ;  /* 0x0000000e0420723c */ /* 0x040ff00000001820 */
[C---:B-1----:R-:W-:Y:S01]  /*5560*/  HMMA.16816.F32 R92, R4.reuse, R8, R132 ;  /* 0x00000008045c723c */ /* 0x042fe20000001884 */
        /* <DEDUP_REMOVED lines=96> */
.L_x_2371:
[----:B---3--:R-:W-:Y:S05]  /*5b70*/  BSYNC B0 ;  /* 0x0000000000007941 */ /* 0x008fea0003800000 */
.L_x_2370:
        /* <DEDUP_REMOVED lines=25> */
.L_x_2373:
[----:B------:R-:W-:Y:S04]  /*5d10*/  DEPBAR.LE SB0, 0x2 ;  /* 0x000080800000791a */ /* 0x000fe80000000000 */
[----:B------:R-:W-:Y:S01]  /*5d20*/  WARPSYNC 0xffffffff ;  /* 0xffffffff00007948 */ /* 0x000fe20003800000 */
[----:B------:R-:W-:Y:S01]  /*5d30*/  BAR.SYNC.DEFER_BLOCKING 0x0 ;  /* 0x0000000000007b1d */ /* 0x000fe20000010000 */
[----:B------:R-:W-:Y:S01]  /*5d40*/  IMAD R205, R204, 0x9000, RZ ;  /* 0x00009000cccd7824 */ /* 0x000fe200078e02ff */
[C---:B------:R-:W-:Y:S02]  /*5d50*/  ISETP.GE.AND P5, PT, R238.reuse, 0x1, PT ;  /* 0x00000001ee00780c */ /* 0x040fe40003fa6270 */
[----:B------:R-:W-:Y:S01]  /*5d60*/  IADD3 R216, R238, -0x1, RZ ;  /* 0xffffffffeed87810 */ /* 0x000fe20007ffe0ff */
[----:B-1----:R-:W-:Y:S04]  /*5d70*/  IMAD.IADD R0, R209, 0x1, R205 ;  /* 0x00000001d1007824 */ /* 0x002fe800078e02cd */
[----:B------:R-:W-:Y:S06]  /*5d80*/  IMAD.IADD R200, R208, 0x1, R0 ;  /* 0x00000001d0c87824 */ /* 0x000fec00078e0200 */
[----:B------:R-:W-:Y:S01]  /*5d90*/  @P5 IMAD.WIDE.U32 R202, R216, c[0x0][0x208], RZ ;  /* 0x00008200d8ca5a25 */ /* 0x000fe200078e00ff */
[----:B------:R-:W1:Y:S08]  /*5da0*/  LDSM.16.M88.4 R8, [R0] ;  /* 0x000000000008783b */ /* 0x000e700000000200 */
[----:B------:R-:W2:Y:S08]  /*5db0*/  LDSM.16.M88.4 R16, [R0+0x800] ;  /* 0x000800000010783b */ /* 0x000eb00000000200 */
[----:B------:R-:W3:Y:S08]  /*5dc0*/  LDSM.16.M88.4 R24, [R0+0x1000] ;  /* 0x001000000018783b */ /* 0x000ef00000000200 */
[----:B------:R-:W4:Y:S06]  /*5dd0*/  LDL.64 R218, [R1+0x38] ;  /* 0x0000380001da7983 */ /* 0x000f2c0000100a00 */
[----:B------:R-:W5:Y:S08]  /*5de0*/  LDSM.16.M88.4 R32, [R0+0x1800] ;  /* 0x001800000020783b */ /* 0x000f700000000200 */
[----:B------:R-:W4:Y:S01]  /*5df0*/  LDL R215, [R1+0x48] ;  /* 0x0000480001d77983 */ /* 0x000f220000100800 */
[C---:B-1----:R-:W-:Y:S03]  /*5e00*/  HMMA.16816.F32 R4, R152.reuse, R8, RZ ;  /* 0x000000089804723c */ /* 0x042fe600000018ff */
[----:B------:R-:W1:Y:S05]  /*5e10*/  LDSM.16.M88.4 R40, [R0+0x2000] ;  /* 0x002000000028783b */ /* 0x000e6a0000000200 */
[C---:B------:R-:W-:Y:S03]  /*5e20*/  HMMA.16816.F32 R8, R152.reuse, R10, RZ ;  /* 0x0000000a9808723c */ /* 0x040fe600000018ff */
[----:B------:R-:W4:Y:S04]  /*5e30*/  LDL R201, [R1+0x2c] ;  /* 0x00002c0001c97983 */ /* 0x000f280000100800 */
[----:B------:R-:W1:Y:S01]  /*5e40*/  LDSM.16.M88.4 R48, [R0+0x2800] ;  /* 0x002800000030783b */ /* 0x000e620000000200 */
[C---:B--2---:R-:W-:Y:S07]  /*5e50*/  HMMA.16816.F32 R12, R152.reuse, R16, RZ ;  /* 0x00000010980c723c */ /* 0x044fee00000018ff */
        /* <DEDUP_REMOVED lines=33> */
[----:B------:R-:W-:Y:S01]  /*6070*/  @P5 SHF.R.S32.HI R144, RZ, 0x1f, R216 ;  /* 0x0000001fff905819 */ /* 0x000fe200000114d8 */
[----:B------:R-:W-:Y:S04]  /*6080*/  HMMA.16816.F32 R48, R156, R146, R48 ;  /* 0x000000929c30723c */ /* 0x000fe80000001830 */
[----:B------:R-:W-:Y:S03]  /*6090*/  @P5 IMAD R144, R144, c[0x0][0x208], RZ ;  /* 0x0000820090905a24 */ /* 0x000fe600078e02ff */
[----:B------:R-:W-:Y:S01]  /*60a0*/  @P5 MOV R147, R215 ;  /* 0x000000d700935202 */ /* 0x000fe20000000f00 */
[----:B------:R-:W-:Y:S02]  /*60b0*/  @P5 IMAD R144, R216, c[0x0][0x20c], R144 ;  /* 0x00008300d8905a24 */ /* 0x000fe400078e0290 */
[----:B------:R-:W2:Y:S02]  /*60c0*/  LDL R216, [R1+0x58] ;  /* 0x0000580001d87983 */ /* 0x000ea40000100800 */
[----:B------:R-:W-:Y:S01]  /*60d0*/  @P5 IMAD.MOV.U32 R146, RZ, RZ, R218 ;  /* 0x000000ffff925224 */ /* 0x000fe200078e00da */
[----:B------:R-:W-:Y:S01]  /*60e0*/  @P5 IADD3 R144, R203, R144, RZ ;  /* 0x00000090cb905210 */ /* 0x000fe20007ffe0ff */
[----:B------:R-:W-:Y:S01]  /*60f0*/  @P5 IMAD R215, R221, 0x9000, R201 ;  /* 0x00009000ddd75824 */ /* 0x000fe200078e02c9 */
[----:B------:R-:W3:Y:S01]  /*6100*/  LDL R218, [R1+0x24] ;  /* 0x0000240001da7983 */ /* 0x000ee20000100800 */
[----:B------:R-:W-:Y:S01]  /*6110*/  @P5 IMAD.WIDE.U32 R146, R202, 0x60, R146 ;  /* 0x00000060ca925825 */ /* 0x000fe200078e0092 */
[----:B------:R-:W-:Y:S03]  /*6120*/  @P5 MOV R202, c[0x0][0x208] ;  /* 0x0000820000ca5a02 */ /* 0x000fe60000000f00 */
[----:B------:R-:W-:Y:S01]  /*6130*/  @P5 IMAD R145, R144, 0x60, RZ ;  /* 0x0000006090915824 */ /* 0x000fe200078e02ff */
[----:B------:R-:W-:Y:S01]  /*6140*/  @P5 LEA R144, P4, R146, c[0x0][0x1f8], 0x1 ;  /* 0x00007e0092905a11 */ /* 0x000fe200078808ff */
[----:B------:R-:W-:Y:S02]  /*6150*/  IMAD.IADD R201, R206, 0x1, R0 ;  /* 0x00000001cec97824 */ /* 0x000fe400078e0200 */
[----:B------:R-:W-:Y:S05]  /*6160*/  @P5 IMAD.IADD R145, R147, 0x1, R145 ;  /* 0x0000000193915824 */ /* 0x000fea00078e0291 */
        /* <DEDUP_REMOVED lines=10> */
[----:B-1----:R-:W-:Y:S05]  /*6210*/  @P5 IADD3 R144, P4, R202, R144, RZ ;  /* 0x00000090ca905210 */ /* 0x002fea0007f9e0ff */
        /* <DEDUP_REMOVED lines=11> */
[----:B----4-:R-:W-:Y:S02]  /*62d0*/  IADD3 R203, R206, R200, RZ ;  /* 0x000000c8cecb7210 */ /* 0x010fe40007ffe0ff */
        /* <DEDUP_REMOVED lines=123> */
[----:B------:R1:W4:Y:S08]  /*6a90*/  LDSM.16.M88.4 R144, [R0+0x8800] ;  /* 0x008800000090783b */ /* 0x0003300000000200 */
[----:B-1----:R1:W3:Y:S01]  /*6aa0*/  LDL R0, [R1+0x30] ;  /* 0x0000300001007983 */ /* 0x0022e20000100800 */
[C---:B----4-:R-:W-:Y:S08]  /*6ab0*/  HMMA.16816.F32 R44, R184.reuse, R144, R44 ;  /* 0x00000090b82c723c */ /* 0x050ff0000000182c */
[----:B------:R-:W-:Y:S01]  /*6ac0*/  HMMA.16816.F32 R48, R184, R146, R48 ;  /* 0x00000092b830723c */ /* 0x000fe20000001830 */
[----:B------:R-:W4:Y:S07]  /*6ad0*/  LDSM.16.M88.4 R144, [R200+0x6000] ;  /* 0x00600000c890783b */ /* 0x000f2e0000000200 */
[C---:B----4-:R-:W-:Y:S08]  /*6ae0*/  HMMA.16816.F32 R4, R188.reuse, R144, R4 ;  /* 0x00000090bc04723c */ /* 0x050ff00000001804 */
[C---:B------:R-:W-:Y:S01]  /*6af0*/  HMMA.16816.F32 R8, R188.reuse, R146, R8 ;  /* 0x00000092bc08723c */ /* 0x040fe20000001808 */
        /* <DEDUP_REMOVED lines=12> */
[----:B------:R-:W4:Y:S03]  /*6bc0*/  LDSM.16.M88.4 R144, [R200+0x8800] ;  /* 0x00880000c890783b */ /* 0x000f260000000200 */
[----:B---3--:R-:W-:Y:S04]  /*6bd0*/  @P2 IMAD.MOV.U32 R0, RZ, RZ, R218 ;  /* 0x000000ffff002224 */ /* 0x008fe800078e00da */
[C---:B----4-:R-:W-:Y:S08]  /*6be0*/  HMMA.16816.F32 R44, R188.reuse, R144, R44 ;  /* 0x00000090bc2c723c */ /* 0x050ff0000000182c */
[----:B------:R-:W-:Y:S01]  /*6bf0*/  HMMA.16816.F32 R48, R188, R146, R48 ;  /* 0x00000092bc30723c */ /* 0x000fe20000001830 */
[----:B------:R-:W3:Y:S07]  /*6c00*/  LDSM.16.M88.4 R144, [R201+0x6000] ;  /* 0x00600000c990783b */ /* 0x000eee0000000200 */
        /* <DEDUP_REMOVED lines=29> */
[----:B------:R-:W3:Y:S08]  /*6de0*/  LDSM.16.M88.4 R144, [R202+0x8000] ;  /* 0x00800000ca90783b */ /* 0x000ef00000000200 */
[----:B------:R-:W4:Y:S01]  /*6df0*/  LDSM.16.M88.4 R200, [R202+0x8800] ;  /* 0x00880000cac8783b */ /* 0x000f220000000200 */
[----:B------:R-:W-:Y:S07]  /*6e00*/  DEPBAR.LE SB0, 0x2 ;  /* 0x000080800000791a */ /* 0x000fee0000000000 */
[----:B------:R-:W-:Y:S01]  /*6e10*/  BAR.SYNC.DEFER_BLOCKING 0x0 ;  /* 0x0000000000007b1d */ /* 0x000fe20000010000 */
[C---:B---3--:R-:W-:Y:S07]  /*6e20*/  HMMA.16816.F32 R36, R196.reuse, R144, R36 ;  /* 0x00000090c424723c */ /* 0x048fee0000001824 */
[----:B------:R-:W-:Y:S01]  /*6e30*/  SHFL.IDX PT, R145, R0, 0x1, 0x1c1f ;  /* 0x003c1f0000917f89 */ /* 0x000fe200000e0000 */
[----:B------:R-:W-:Y:S01]  /*6e40*/  IMAD R144, R238, -0x60, RZ ;  /* 0xffffffa0ee907824 */ /* 0x000fe200078e02ff */
[C---:B------:R-:W-:Y:S06]  /*6e50*/  HMMA.16816.F32 R40, R196.reuse, R146, R40 ;  /* 0x00000092c428723c */ /* 0x040fec0000001828 */
[----:B------:R-:W3:Y:S01]  /*6e60*/  SHFL.IDX PT, R146, R0, RZ, 0x1c1f ;  /* 0x001c1fff00927589 */ /* 0x000ee200000e0000 */
[----:B--2---:R-:W-:Y:S01]  /*6e70*/  IADD3 R144, -R216, 0x1, R144 ;  /* 0x00000001d8907810 */ /* 0x004fe20007ffe190 */
[C---:B----4-:R-:W-:Y:S04]  /*6e80*/  HMMA.16816.F32 R44, R196.reuse, R200, R44 ;  /* 0x000000c8c42c723c */ /* 0x050fe8000000182c */
[----:B------:R-:W-:Y:S04]  /*6e90*/  IADD3 R144, R144, c[0x0][0x1d0], RZ ;  /* 0x0000740090907a10 */ /* 0x000fe80007ffe0ff */
[----:B------:R-:W-:Y:S04]  /*6ea0*/  HMMA.16816.F32 R48, R196, R202, R48 ;  /* 0x000000cac430723c */ /* 0x000fe80000001830 */
[----:B------:R-:W-:Y:S04]  /*6eb0*/  IADD3 R144, R144, -c[0x0][0x168], RZ ;  /* 0x80005a0090907a10 */ /* 0x000fe80007ffe0ff */
[C---:B---3--:R-:W-:Y:S01]  /*6ec0*/  IADD3 R0, R144.reuse, R146, RZ ;  /* 0x0000009290007210 */ /* 0x048fe20007ffe0ff */
[----:B------:R-:W-:Y:S03]  /*6ed0*/  IMAD.IADD R144, R144, 0x1, R145 ;  /* 0x0000000190907824 */ /* 0x000fe600078e0291 */
[C---:B------:R-:W-:Y:S02]  /*6ee0*/  ISETP.GT.AND P4, PT, R0.reuse, RZ, PT ;  /* 0x000000ff0000720c */ /* 0x040fe40003f84270 */
[----:B------:R-:W-:Y:S02]  /*6ef0*/  ISETP.GT.AND P3, PT, R0, 0x1, PT ;  /* 0x000000010000780c */ /* 0x000fe40003f64270 */
[----:B------:R-:W-:Y:S02]  /*6f00*/  ISETP.GT.AND P1, PT, R144, RZ, PT ;  /* 0x000000ff9000720c */ /* 0x000fe40003f24270 */
[----:B------:R-:W-:Y:S02]  /*6f10*/  FSEL R4, R4, -INF , P4 ;  /* 0xff80000004047808 */ /* 0x000fe40002000000 */
[----:B------:R-:W-:Y:S02]  /*6f20*/  FSEL R6, R6, -INF , P1 ;  /* 0xff80000006067808 */ /* 0x000fe40000800000 */
[----:B------:R-:W-:Y:S02]  /*6f30*/  ISETP.GT.AND P1, PT, R144, 0x8, PT ;  /* 0x000000089000780c */ /* 0x000fe40003f24270 */
[----:B------:R-:W-:Y:S02]  /*6f40*/  FSEL R5, R5, -INF , P3 ;  /* 0xff80000005057808 */ /* 0x000fe40001800000 */
[----:B------:R-:W-:Y:S02]  /*6f50*/  FSEL R215, R10, -INF , P1 ;  /* 0xff8000000ad77808 */ /* 0x000fe40000800000 */
[----:B------:R-:W-:Y:S02]  /*6f60*/  FMNMX.FTZ R10, R4, R2, !PT ;  /* 0x00000002040a7209 */ /* 0x000fe40007810000 */
[----:B------:R-:W-:Y:S02]  /*6f70*/  ISETP.GT.AND P4, PT, R0, 0x8, PT ;  /* 0x000000080000780c */ /* 0x000fe40003f84270 */
[----:B------:R-:W-:Y:S02]  /*6f80*/  ISETP.GT.AND P0, PT, R144, 0x1, PT ;  /* 0x000000019000780c */ /* 0x000fe40003f04270 */
[----:B------:R-:W-:Y:S02]  /*6f90*/  ISETP.GT.AND P3, PT, R0, 0x9, PT ;  /* 0x000000090000780c */ /* 0x000fe40003f64270 */
[----:B------:R-:W-:Y:S02]  /*6fa0*/  FSEL R7, R7, -INF , P0 ;  /* 0xff80000007077808 */ /* 0x000fe40000000000 */
[----:B------:R-:W-:Y:S02]  /*6fb0*/  ISETP.GT.AND P0, PT, R144, 0x9, PT ;  /* 0x000000099000780c */ /* 0x000fe40003f04270 */
[----:B------:R-:W-:Y:S02]  /*6fc0*/  FSEL R8, R8, -INF , P4 ;  /* 0xff80000008087808 */ /* 0x000fe40002000000 */
        /* <DEDUP_REMOVED lines=12> */
[----:B------:R-:W-:Y:S02]  /*7090*/  FMNMX.FTZ R10, R218, R10, !PT ;  /* 0x0000000ada0a7209 */ /* 0x000fe40007810000 */
[----:B------:R-:W-:Y:S02]  /*70a0*/  ISETP.GT.AND P1, PT, R144, 0x10, PT ;  /* 0x000000109000780c */ /* 0x000fe40003f24270 */
[----:B------:R-:W-:Y:S02]  /*70b0*/  ISETP.GT.AND P4, PT, R0, 0x18, PT ;  /* 0x000000180000780c */ /* 0x000fe40003f84270 */
[----:B------:R-:W-:Y:S02]  /*70c0*/  FSEL R220, R14, -INF , P1 ;  /* 0xff8000000edc7808 */ /* 0x000fe40000800000 */
[----:B------:R-:W-:Y:S02]  /*70d0*/  ISETP.GT.AND P3, PT, R0, 0x19, PT ;  /* 0x000000190000780c */ /* 0x000fe40003f64270 */
[----:B------:R-:W-:Y:S02]  /*70e0*/  FSEL R224, R16, -INF , P4 ;  /* 0xff80000010e07808 */ /* 0x000fe40002000000 */
[----:B------:R-:W-:Y:S02]  /*70f0*/  ISETP.GT.AND P0, PT, R144, 0x11, PT ;  /* 0x000000119000780c */ /* 0x000fe40003f04270 */
[----:B------:R-:W-:Y:S02]  /*7100*/  FMNMX.FTZ R11, R216, R11, !PT ;  /* 0x0000000bd80b7209 */ /* 0x000fe40007810000 */
[----:B------:R-:W-:Y:S02]  /*7110*/  FMNMX.FTZ R10, R219, R10, !PT ;  /* 0x0000000adb0a7209 */ /* 0x000fe40007810000 */
[----:B------:R-:W-:Y:S02]  /*7120*/  MOV R14, R221 ;  /* 0x000000dd000e7202 */ /* 0x000fe40000000f00 */
[----:B------:R-:W-:Y:S02]  /*7130*/  FSEL R223, R17, -INF , P3 ;  /* 0xff80000011df7808 */ /* 0x000fe40001800000 */
[----:B------:R-:W-:Y:S01]  /*7140*/  FSEL R221, R15, -INF , P0 ;  /* 0xff8000000fdd7808 */ /* 0x000fe20000000000 */
[----:B------:R-:W-:Y:S01]  /*7150*/  IMAD.MOV.U32 R15, RZ, RZ, R226 ;  /* 0x000000ffff0f7224 */ /* 0x000fe200078e00e2 */
[----:B------:R-:W-:Y:S02]  /*7160*/  ISETP.GT.AND P1, PT, R144, 0x18, PT ;  /* 0x000000189000780c */ /* 0x000fe40003f24270 */
[----:B------:R-:W-:Y:S02]  /*7170*/  FMNMX.FTZ R10, R224, R10, !PT ;  /* 0x0000000ae00a7209 */ /* 0x000fe40007810000 */
[----:B------:R-:W-:Y:S02]  /*7180*/  ISETP.GT.AND P4, PT, R0, 0x20, PT ;  /* 0x000000200000780c */ /* 0x000fe40003f84270 */
[----:B------:R-:W-:Y:S02]  /*7190*/  FMNMX.FTZ R11, R220, R11, !PT ;  /* 0x0000000bdc0b7209 */ /* 0x000fe40007810000 */
[----:B------:R-:W-:Y:S02]  /*71a0*/  FMNMX.FTZ R10, R223, R10, !PT ;  /* 0x0000000adf0a7209 */ /* 0x000fe40007810000 */
[----:B------:R-:W-:Y:S01]  /*71b0*/  FSEL R222, R18, -INF , P1 ;  /* 0xff80000012de7808 */ /* 0x000fe20000800000 */
[----:B------:R-:W-:Y:S01]  /*71c0*/  IMAD.MOV.U32 R18, RZ, RZ, R228 ;  /* 0x000000ffff127224 */ /* 0x000fe200078e00e4 */
[----:B------:R-:W-:Y:S02]  /*71d0*/  ISETP.GT.AND P0, PT, R144, 0x19, PT ;  /* 0x000000199000780c */ /* 0x000fe40003f04270 */
[----:B------:R-:W-:Y:S02]  /*71e0*/  ISETP.GT.AND P3, PT, R0, 0x21, PT ;  /* 0x000000210000780c */ /* 0x000fe40003f64270 */
[----:B------:R-:W-:Y:S02]  /*71f0*/  FMNMX.FTZ R11, R221, R11, !PT ;  /* 0x0000000bdd0b7209 */ /* 0x000fe40007810000 */
[----:B------:R-:W-:Y:S02]  /*7200*/  FSEL R232, R20, -INF , P4 ;  /* 0xff80000014e87808 */ /* 0x000fe40002000000 */
[----:B------:R-:W-:Y:S02]  /*7210*/  FSEL R225, R19, -INF , P0 ;  /* 0xff80000013e17808 */ /* 0x000fe40000000000 */
[----:B------:R-:W-:Y:S02]  /*7220*/  ISETP.GT.AND P1, PT, R144, 0x20, PT ;  /* 0x000000209000780c */ /* 0x000fe40003f24270 */
[----:B------:R-:W-:Y:S02]  /*7230*/  FSEL R233, R21, -INF , P3 ;  /* 0xff80000015e97808 */ /* 0x000fe40001800000 */
[----:B------:R-:W-:Y:S02]  /*7240*/  FMNMX.FTZ R11, R222, R11, !PT ;  /* 0x0000000bde0b7209 */ /* 0x000fe40007810000 */
[----:B------:R-:W-:Y:S02]  /*7250*/  ISETP.GT.AND P4, PT, R0, 0x28, PT ;  /* 0x000000280000780c */ /* 0x000fe40003f84270 */
[----:B------:R-:W-:Y:S02]  /*7260*/  FMNMX.FTZ R10, R232, R10, !PT ;  /* 0x0000000ae80a7209 */ /* 0x000fe40007810000 */
[----:B------:R-:W-:Y:S02]  /*7270*/  FSEL R234, R22, -INF , P1 ;  /* 0xff80000016ea7808 */ /* 0x000fe40000800000 */
[----:B------:R-:W-:Y:S01]  /*7280*/  FSEL R237, R24, -INF , P4 ;  /* 0xff80000018ed7808 */ /* 0x000fe20002000000 */
[----:B------:R-:W2:Y:S01]  /*7290*/  LDL.LU R22, [R1+0x4] ;  /* 0x0000040001167983 */ /* 0x000ea20000300800 */
[----:B------:R-:W-:Y:S02]  /*72a0*/  FMNMX.FTZ R11, R225, R11, !PT ;  /* 0x0000000be10b7209 */ /* 0x000fe40007810000 */
[----:B------:R-:W-:Y:S02]  /*72b0*/  FMNMX.FTZ R10, R233, R10, !PT ;  /* 0x0000000ae90a7209 */ /* 0x000fe40007810000 */
[----:B------:R-:W-:Y:S02]  /*72c0*/  ISETP.GT.AND P0, PT, R144, 0x21, PT ;  /* 0x000000219000780c */ /* 0x000fe40003f04270 */
[----:B------:R-:W-:Y:S02]  /*72d0*/  ISETP.GT.AND P3, PT, R0, 0x29, PT ;  /* 0x000000290000780c */ /* 0x000fe40003f64270 */
[----:B------:R-:W-:Y:S02]  /*72e0*/  FSEL R235, R23, -INF , P0 ;  /* 0xff80000017eb7808 */ /* 0x000fe40000000000 */
[----:B------:R-:W-:Y:S02]  /*72f0*/  FSEL R240, R25, -INF , P3 ;  /* 0xff80000019f07808 */ /* 0x000fe40001800000 */
[----:B------:R-:W-:Y:S02]  /*7300*/  FMNMX.FTZ R10, R237, R10, !PT ;  /* 0x0000000aed0a7209 */ /* 0x000fe40007810000 */
[----:B------:R-:W-:Y:S02]  /*7310*/  ISETP.GT.AND P1, PT, R144, 0x28, PT ;  /* 0x000000289000780c */ /* 0x000fe40003f24270 */
[----:B------:R-:W-:Y:S02]  /*7320*/  ISETP.GT.AND P4, PT, R0, 0x30, PT ;  /* 0x000000300000780c */ /* 0x000fe40003f84270 */
[----:B------:R-:W-:Y:S02]  /*7330*/  FMNMX.FTZ R11, R234, R11, !PT ;  /* 0x0000000bea0b7209 */ /* 0x000fe40007810000 */
[----:B------:R-:W-:Y:S02]  /*7340*/  ISETP.GT.AND P0, PT, R144, 0x29, PT ;  /* 0x000000299000780c */ /* 0x000fe40003f04270 */
[----:B------:R-:W-:Y:S02]  /*7350*/  FSEL R241, R26, -INF , P1 ;  /* 0xff8000001af17808 */ /* 0x000fe40000800000 */
[----:B------:R-:W-:Y:S02]  /*7360*/  FSEL R245, R28, -INF , P4 ;  /* 0xff8000001cf57808 */ /* 0x000fe40002000000 */
[----:B------:R-:W-:Y:S02]  /*7370*/  FMNMX.FTZ R11, R235, R11, !PT ;  /* 0x0000000beb0b7209 */ /* 0x000fe40007810000 */
[----:B------:R-:W-:Y:S02]  /*7380*/  FMNMX.FTZ R10, R240, R10, !PT ;  /* 0x0000000af00a7209 */ /* 0x000fe40007810000 */
[----:B------:R-:W-:Y:S02]  /*7390*/  FSEL R246, R27, -INF , P0 ;  /* 0xff8000001bf67808 */ /* 0x000fe40000000000 */
[----:B------:R-:W-:Y:S02]  /*73a0*/  ISETP.GT.AND P3, PT, R0, 0x31, PT ;  /* 0x000000310000780c */ /* 0x000fe40003f64270 */
[C---:B------:R-:W-:Y:S02]  /*73b0*/  ISETP.GT.AND P1, PT, R144.reuse, 0x30, PT ;  /* 0x000000309000780c */ /* 0x040fe40003f24270 */
[----:B------:R-:W-:Y:S02]  /*73c0*/  ISETP.GT.AND P0, PT, R144, 0x31, PT ;  /* 0x000000319000780c */ /* 0x000fe40003f04270 */
[----:B------:R-:W-:Y:S02]  /*73d0*/  FSEL R244, R29, -INF , P3 ;  /* 0xff8000001df47808 */ /* 0x000fe40001800000 */
[C---:B------:R-:W-:Y:S02]  /*73e0*/  ISETP.GT.AND P3, PT, R0.reuse, 0x39, PT ;  /* 0x000000390000780c */ /* 0x040fe40003f64270 */
[----:B------:R-:W-:Y:S02]  /*73f0*/  ISETP.GT.AND P4, PT, R0, 0x38, PT ;  /* 0x000000380000780c */ /* 0x000fe40003f84270 */
[----:B------:R-:W-:Y:S02]  /*7400*/  FMNMX.FTZ R10, R245, R10, !PT ;  /* 0x0000000af50a7209 */ /* 0x000fe40007810000 */
[----:B------:R-:W-:Y:S02]  /*7410*/  FMNMX.FTZ R11, R241, R11, !PT ;  /* 0x0000000bf10b7209 */ /* 0x000fe40007810000 */
[----:B------:R-:W-:Y:S02]  /*7420*/  FSEL R30, R30, -INF , P1 ;  /* 0xff8000001e1e7808 */ /* 0x000fe40000800000 */
[----:B------:R-:W-:Y:S02]  /*7430*/  FSEL R12, R31, -INF , P0 ;  /* 0xff8000001f0c7808 */ /* 0x000fe40000000000 */
[C---:B------:R-:W-:Y:S02]  /*7440*/  ISETP.GT.AND P1, PT, R144.reuse, 0x38, PT ;  /* 0x000000389000780c */ /* 0x040fe40003f24270 */
[----:B------:R-:W-:Y:S02]  /*7450*/  ISETP.GT.AND P0, PT, R144, 0x39, PT ;  /* 0x000000399000780c */ /* 0x000fe40003f04270 */
[----:B------:R-:W-:Y:S02]  /*7460*/  FSEL R243, R32, -INF , P4 ;  /* 0xff80000020f37808 */ /* 0x000fe40002000000 */
[----:B------:R-:W-:Y:S02]  /*7470*/  FSEL R242, R33, -INF , P3 ;  /* 0xff80000021f27808 */ /* 0x000fe40001800000 */
[----:B------:R-:W-:Y:S02]  /*7480*/  ISETP.GT.AND P4, PT, R0, 0x40, PT ;  /* 0x000000400000780c */ /* 0x000fe40003f84270 */
[----:B------:R-:W-:Y:S02]  /*7490*/  FSEL R13, R34, -INF , P1 ;  /* 0xff800000220d7808 */ /* 0x000fe40000800000 */
[----:B------:R-:W-:Y:S02]  /*74a0*/  FSEL R16, R35, -INF , P0 ;  /* 0xff80000023107808 */ /* 0x000fe40000000000 */
[----:B------:R-:W-:Y:S02]  /*74b0*/  FMNMX.FTZ R10, R244, R10, !PT ;  /* 0x0000000af40a7209 */ /* 0x000fe40007810000 */
[----:B------:R-:W-:Y:S02]  /*74c0*/  ISETP.GT.AND P3, PT, R0, 0x41, PT ;  /* 0x000000410000780c */ /* 0x000fe40003f64270 */
[----:B------:R-:W-:Y:S02]  /*74d0*/  FMNMX.FTZ R11, R246, R11, !PT ;  /* 0x0000000bf60b7209 */ /* 0x000fe40007810000 */
[C---:B------:R-:W-:Y:S02]  /*74e0*/  ISETP.GT.AND P1, PT, R144.reuse, 0x40, PT ;  /* 0x000000409000780c */ /* 0x040fe40003f24270 */
[----:B------:R-:W-:Y:S02]  /*74f0*/  ISETP.GT.AND P0, PT, R144, 0x41, PT ;  /* 0x000000419000780c */ /* 0x000fe40003f04270 */
[----:B------:R-:W-:Y:S02]  /*7500*/  FSEL R239, R36, -INF , P4 ;  /* 0xff80000024ef7808 */ /* 0x000fe40002000000 */
[----:B------:R-:W-:Y:S02]  /*7510*/  FMNMX.FTZ R10, R243, R10, !PT ;  /* 0x0000000af30a7209 */ /* 0x000fe40007810000 */
[----:B------:R-:W-:Y:S02]  /*7520*/  FSEL R236, R37, -INF , P3 ;  /* 0xff80000025ec7808 */ /* 0x000fe40001800000 */
[C---:B------:R-:W-:Y:S02]  /*7530*/  ISETP.GT.AND P6, PT, R0.reuse, 0x50, PT ;  /* 0x000000500000780c */ /* 0x040fe40003fc4270 */
[C---:B------:R-:W-:Y:S02]  /*7540*/  ISETP.GT.AND P5, PT, R0.reuse, 0x51, PT ;  /* 0x000000510000780c */ /* 0x040fe40003fa4270 */
[----:B------:R-:W-:Y:S02]  /*7550*/  ISETP.GT.AND P3, PT, R0, 0x59, PT ;  /* 0x000000590000780c */ /* 0x000fe40003f64270 */
[----:B------:R-:W-:Y:S02]  /*7560*/  FSEL R17, R38, -INF , P1 ;  /* 0xff80000026117808 */ /* 0x000fe40000800000 */
[C---:B------:R-:W-:Y:S02]  /*7570*/  ISETP.GT.AND P4, PT, R0.reuse, 0x58, PT ;  /* 0x000000580000780c */ /* 0x040fe40003f84270 */
[----:B------:R-:W-:Y:S02]  /*7580*/  FSEL R20, R39, -INF , P0 ;  /* 0xff80000027147808 */ /* 0x000fe40000000000 */
[C---:B------:R-:W-:Y:S02]  /*7590*/  ISETP.GT.AND P1, PT, R0.reuse, 0x48, PT ;  /* 0x000000480000780c */ /* 0x040fe40003f24270 */
[----:B------:R-:W-:Y:S02]  /*75a0*/  ISETP.GT.AND P0, PT, R0, 0x49, PT ;  /* 0x000000490000780c */ /* 0x000fe40003f04270 */
[----:B------:R-:W-:Y:S02]  /*75b0*/  FMNMX.FTZ R0, R30, R11, !PT ;  /* 0x0000000b1e007209 */ /* 0x000fe40007810000 */
[----:B------:R-:W-:Y:S02]  /*75c0*/  FMNMX.FTZ R145, R242, R10, !PT ;  /* 0x0000000af2917209 */ /* 0x000fe40007810000 */
[----:B------:R-:W-:Y:S02]  /*75d0*/  FMNMX.FTZ R0, R12, R0, !PT ;  /* 0x000000000c007209 */ /* 0x000fe40007810000 */
[----:B------:R-:W-:Y:S02]  /*75e0*/  FMNMX.FTZ R145, R239, R145, !PT ;  /* 0x00000091ef917209 */ /* 0x000fe40007810000 */
[----:B------:R-:W-:Y:S02]  /*75f0*/  FMNMX.FTZ R0, R13, R0, !PT ;  /* 0x000000000d007209 */ /* 0x000fe40007810000 */
[----:B------:R-:W-:Y:S02]  /*7600*/  FSEL R231, R40, -INF , P1 ;  /* 0xff80000028e77808 */ /* 0x000fe40000800000 */
[----:B------:R-:W-:Y:S02]  /*7610*/  FMNMX.FTZ R0, R16, R0, !PT ;  /* 0x0000000010007209 */ /* 0x000fe40007810000 */
[----:B------:R-:W-:Y:S02]  /*7620*/  FMNMX.FTZ R145, R236, R145, !PT ;  /* 0x00000091ec917209 */ /* 0x000fe40007810000 */
[----:B------:R-:W-:Y:S02]  /*7630*/  ISETP.GT.AND P1, PT, R144, 0x48, PT ;  /* 0x000000489000780c */ /* 0x000fe40003f24270 */
[----:B------:R-:W-:Y:S02]  /*7640*/  FSEL R230, R41, -INF , P0 ;  /* 0xff80000029e67808 */ /* 0x000fe40000000000 */
[----:B------:R-:W-:Y:S02]  /*7650*/  FMNMX.FTZ R0, R17, R0, !PT ;  /* 0x0000000011007209 */ /* 0x000fe40007810000 */
[----:B------:R-:W-:Y:S02]  /*7660*/  FMNMX.FTZ R145, R231, R145, !PT ;  /* 0x00000091e7917209 */ /* 0x000fe40007810000 */
[----:B------:R-:W-:Y:S02]  /*7670*/  FSEL R252, R42, -INF , P1 ;  /* 0xff8000002afc7808 */ /* 0x000fe40000800000 */
[----:B------:R-:W-:Y:S02]  /*7680*/  FMNMX.FTZ R0, R20, R0, !PT ;  /* 0x0000000014007209 */ /* 0x000fe40007810000 */
[----:B------:R-:W-:Y:S02]  /*7690*/  FMNMX.FTZ R145, R230, R145, !PT ;  /* 0x00000091e6917209 */ /* 0x000fe40007810000 */
[----:B------:R-:W-:Y:S02]  /*76a0*/  MOV R19, R229 ;  /* 0x000000e500137202 */ /* 0x000fe40000000f00 */
[----:B------:R-:W-:Y:S02]  /*76b0*/  FSEL R229, R44, -INF , P6 ;  /* 0xff8000002ce57808 */ /* 0x000fe40003000000 */
        /* <DEDUP_REMOVED lines=8> */
[----:B------:R-:W-:Y:S02]  /*7740*/  FSEL R250, R46, -INF , P1 ;  /* 0xff8000002efa7808 */ /* 0x000fe40000800000 */
[C---:B------:R-:W-:Y:S02]  /*7750*/  ISETP.GT.AND P0, PT, R144.reuse, 0x51, PT ;  /* 0x000000519000780c */ /* 0x040fe40003f04270 */
[----:B------:R-:W-:Y:S02]  /*7760*/  FMNMX.FTZ R0, R251, R0, !PT ;  /* 0x00000000fb007209 */ /* 0x000fe40007810000 */
[----:B------:R-:W-:Y:S02]  /*7770*/  FSEL R226, R49, -INF , P3 ;  /* 0xff80000031e27808 */ /* 0x000fe40001800000 */
[----:B------:R-:W-:Y:S02]  /*7780*/  FSEL R249, R47, -INF , P0 ;  /* 0xff8000002ff97808 */ /* 0x000fe40000000000 */
[----:B------:R-:W-:Y:S02]  /*7790*/  ISETP.GT.AND P0, PT, R144, 0x58, PT ;  /* 0x000000589000780c */ /* 0x000fe40003f04270 */
[----:B------:R-:W-:Y:S02]  /*77a0*/  FMNMX.FTZ R145, R227, R145, !PT ;  /* 0x00000091e3917209 */ /* 0x000fe40007810000 */
[----:B------:R-:W-:Y:S02]  /*77b0*/  FMNMX.FTZ R0, R250, R0, !PT ;  /* 0x00000000fa007209 */ /* 0x000fe40007810000 */
[----:B------:R-:W-:Y:S02]  /*77c0*/  FMNMX.FTZ R145, R226, R145, !PT ;  /* 0x00000091e2917209 */ /* 0x000fe40007810000 */
[----:B------:R-:W-:Y:S02]  /*77d0*/  ISETP.GT.AND P1, PT, R144, 0x59, PT ;  /* 0x000000599000780c */ /* 0x000fe40003f24270 */
[----:B------:R-:W-:Y:S01]  /*77e0*/  FSEL R248, R50, -INF , P0 ;  /* 0xff80000032f87808 */ /* 0x000fe20000000000 */
[----:B------:R-:W3:Y:S01]  /*77f0*/  SHFL.BFLY PT, R11, R145, 0x2, 0x1f ;  /* 0x0c401f00910b7f89 */ /* 0x000ee200000e0000 */
[----:B------:R-:W-:Y:S02]  /*7800*/  FMNMX.FTZ R0, R249, R0, !PT ;  /* 0x00000000f9007209 */ /* 0x000fe40007810000 */
[----:B------:R-:W-:Y:S02]  /*7810*/  FSEL R247, R51, -INF , P1 ;  /* 0xff80000033f77808 */ /* 0x000fe40000800000 */
[----:B------:R-:W-:Y:S02]  /*7820*/  FMNMX.FTZ R0, R248, R0, !PT ;  /* 0x00000000f8007209 */ /* 0x000fe40007810000 */
[----:B------:R-:W-:Y:S02]  /*7830*/  MOV R21, R217 ;  /* 0x000000d900157202 */ /* 0x000fe40000000f00 */
[----:B------:R-:W-:Y:S02]  /*7840*/  FMNMX.FTZ R0, R247, R0, !PT ;  /* 0x00000000f7007209 */ /* 0x000fe40007810000 */
[----:B------:R-:W-:Y:S03]  /*7850*/  ISETP.GE.AND P6, PT, R238, 0x2, PT ;  /* 0x00000002ee00780c */ /* 0x000fe60003fc6270 */
[----:B------:R-:W4:Y:S01]  /*7860*/  SHFL.BFLY PT, R10, R0, 0x2, 0x1f ;  /* 0x0c401f00000a7f89 */ /* 0x000f2200000e0000 */
[----:B---3--:R-:W-:Y:S07]  /*7870*/  FMNMX.FTZ R145, R145, R11, !PT ;  /* 0x0000000b91917209 */ /* 0x008fee0007810000 */
[----:B------:R-:W3:Y:S01]  /*7880*/  SHFL.BFLY PT, R11, R145, 0x1, 0x1f ;  /* 0x0c201f00910b7f89 */ /* 0x000ee200000e0000 */
[----:B----4-:R-:W-:Y:S07]  /*7890*/  FMNMX.FTZ R0, R0, R10, !PT ;  /* 0x0000000a00007209 */ /* 0x010fee0007810000 */
[----:B------:R-:W4:Y:S01]  /*78a0*/  SHFL.BFLY PT, R144, R0, 0x1, 0x1f ;  /* 0x0c201f0000907f89 */ /* 0x000f2200000e0000 */
[----:B---3--:R-:W-:Y:S04]  /*78b0*/  FMNMX.FTZ R145, R145, R11, !PT ;  /* 0x0000000b91917209 */ /* 0x008fe80007810000 */
[C---:B------:R-:W-:Y:S01]  /*78c0*/  FSETP.NEU.FTZ.AND P1, PT, R145.reuse, -INF , PT ;  /* 0xff8000009100780b */ /* 0x040fe20003f3d000 */
[----:B------:R-:W-:Y:S05]  /*78d0*/  FMUL.FTZ R147, R145, c[0x0][0x2d0] ;  /* 0x0000b40091937a20 */ /* 0x000fea0000410000 */
[----:B------:R-:W-:Y:S02]  /*78e0*/  FSEL R147, R147, RZ, P1 ;  /* 0x000000ff93937208 */ /* 0x000fe40000800000 */
[----:B----4-:R-:W-:Y:S03]  /*78f0*/  FMNMX.FTZ R144, R0, R144, !PT ;  /* 0x0000009000907209 */ /* 0x010fe60007810000 */
[--C-:B------:R-:W-:Y:S01]  /*7900*/  FFMA.FTZ R4, R4, c[0x0][0x2d0], -R147.reuse ;  /* 0x0000b40004047a23 */ /* 0x100fe20000010893 */
[----:B------:R-:W-:Y:S01]  /*7910*/  FSEL R0, R145, RZ, P1 ;  /* 0x000000ff91007208 */ /* 0x000fe20000800000 */
[--C-:B------:R-:W-:Y:S01]  /*7920*/  FFMA.FTZ R5, R5, c[0x0][0x2d0], -R147.reuse ;  /* 0x0000b40005057a23 */ /* 0x100fe20000010893 */
[----:B------:R-:W-:Y:S01]  /*7930*/  FSETP.NEU.FTZ.AND P0, PT, R144, -INF , PT ;  /* 0xff8000009000780b */ /* 0x000fe20003f1d000 */
[----:B------:R-:W-:Y:S01]  /*7940*/  FFMA.FTZ R8, R8, c[0x0][0x2d0], -R147 ;  /* 0x0000b40008087a23 */ /* 0x000fe20000010893 */
[----:B------:R-:W-:Y:S01]  /*7950*/  MUFU.EX2 R201, R4 ;  /* 0x0000000400c97308 */ /* 0x000fe20000000800 */
[----:B------:R-:W-:Y:S02]  /*7960*/  FADD.FTZ R0, -R0, R2 ;  /* 0x0000000200007221 */ /* 0x000fe40000010100 */
[----:B------:R-:W-:Y:S02]  /*7970*/  FMUL.FTZ R200, R144, c[0x0][0x2d0] ;  /* 0x0000b40090c87a20 */ /* 0x000fe40000410000 */
[----:B------:R-:W-:Y:S03]  /*7980*/  FMUL.FTZ R0, R0, c[0x0][0x2d0] ;  /* 0x0000b40000007a20 */ /* 0x000fe60000410000 */
[----:B------:R-:W-:Y:S02]  /*7990*/  FSEL R200, R200, RZ, P0 ;  /* 0x000000ffc8c87208 */ /* 0x000fe40000000000 */
[----:B------:R-:W3:Y:S03]  /*79a0*/  MUFU.EX2 R2, R0 ;  /* 0x0000000000027308 */ /* 0x000ee60000000800 */
[--C-:B------:R-:W-:Y:S02]  /*79b0*/  FFMA.FTZ R6, R6, c[0x0][0x2d0], -R200.reuse ;  /* 0x0000b40006067a23 */ /* 0x100fe400000108c8 */
[--C-:B------:R-:W-:Y:S05]  /*79c0*/  FFMA.FTZ R7, R7, c[0x0][0x2d0], -R200.reuse ;  /* 0x0000b40007077a23 */ /* 0x100fea00000108c8 */
[----:B------:R4:W-:Y:S10]  /*79d0*/  MUFU.EX2 R202, R5 ;  /* 0x0000000500ca7308 */ /* 0x0009f40000000800 */
[----:B------:R5:W-:Y:S01]  /*79e0*/  MUFU.EX2 R203, R8 ;  /* 0x0000000800cb7308 */ /* 0x000be20000000800 */
[----:B---3--:R-:W-:Y:S01]  /*79f0*/  FMUL.FTZ R25, R2, R117 ;  /* 0x0000007502197220 */ /* 0x008fe20000410000 */
[----:B------:R-:W-:Y:S01]  /*7a00*/  FSEL R0, R144, RZ, P0 ;  /* 0x000000ff90007208 */ /* 0x000fe20000000000 */
[----:B------:R-:W3:Y:S01]  /*7a10*/  LDL.LU R117, [R1+0x8] ;  /* 0x0000080001757983 */ /* 0x000ee20000300800 */
[C---:B------:R-:W-:Y:S02]  /*7a20*/  FMUL.FTZ R4, R2.reuse, R148 ;  /* 0x0000009402047220 */ /* 0x040fe40000410000 */
[----:B------:R-:W-:Y:S04]  /*7a30*/  FMUL.FTZ R24, R2, R116 ;  /* 0x0000007402187220 */ /* 0x000fe80000410000 */
[----:B------:R-:W-:Y:S01]  /*7a40*/  MUFU.EX2 R146, R6 ;  /* 0x0000000600927308 */ /* 0x000fe20000000800 */
[----:B------:R-:W-:Y:S01]  /*7a50*/  FADD.FTZ R0, -R0, R3 ;  /* 0x0000000300007221 */ /* 0x000fe20000010100 */
[----:B------:R-:W-:Y:S01]  /*7a60*/  MOV R116, R15 ;  /* 0x0000000f00747202 */ /* 0x000fe20000000f00 */
[----:B------:R-:W-:Y:S02]  /*7a70*/  FFMA.FTZ R3, R9, c[0x0][0x2d0], -R147 ;  /* 0x0000b40009037a23 */ /* 0x000fe40000010893 */
[----:B------:R-:W-:Y:S02]  /*7a80*/  FMUL.FTZ R0, R0, c[0x0][0x2d0] ;  /* 0x0000b40000007a20 */ /* 0x000fe40000410000 */
[C---:B----4-:R-:W-:Y:S02]  /*7a90*/  FMUL.FTZ R5, R2.reuse, R149 ;  /* 0x0000009502057220 */ /* 0x050fe40000410000 */
[C---:B------:R-:W-:Y:S01]  /*7aa0*/  FMUL.FTZ R9, R2.reuse, R101 ;  /* 0x0000006502097220 */ /* 0x040fe20000410000 */
[----:B------:R-:W-:Y:S01]  /*7ab0*/  MUFU.EX2 R217, R7 ;  /* 0x0000000700d97308 */ /* 0x000fe20000000800 */
[----:B------:R-:W-:Y:S01]  /*7ac0*/  MOV R101, R12 ;  /* 0x0000000c00657202 */ /* 0x000fe20000000f00 */
[C---:B------:R-:W-:Y:S02]  /*7ad0*/  FMUL.FTZ R12, R2.reuse, R104 ;  /* 0x00000068020c7220 */ /* 0x040fe40000410000 */
[----:B------:R-:W-:Y:S02]  /*7ae0*/  IMAD.MOV.U32 R104, RZ, RZ, R13 ;  /* 0x000000ffff687224 */ /* 0x000fe400078e000d */
[C---:B-----5:R-:W-:Y:S02]  /*7af0*/  FMUL.FTZ R8, R2.reuse, R100 ;  /* 0x0000006402087220 */ /* 0x060fe40000410000 */
[C---:B------:R-:W-:Y:S01]  /*7b00*/  FMUL.FTZ R13, R2.reuse, R105 ;  /* 0x00000069020d7220 */ /* 0x040fe20000410000 */
[----:B------:R-:W-:Y:S01]  /*7b10*/  MOV R105, R16 ;  /* 0x0000001000697202 */ /* 0x000fe20000000f00 */
[----:B------:R-:W4:Y:S01]  /*7b20*/  MUFU.EX2 R0, R0 ;  /* 0x0000000000007308 */ /* 0x000f220000000800 */
        /* <DEDUP_REMOVED lines=38> */
[C---:B--2---:R-:W-:Y:S02]  /*7d90*/  FFMA.FTZ R148, R2.reuse, R22, R201 ;  /* 0x0000001602947223 */ /* 0x044fe400000100c9 */
[----:B------:R-:W-:Y:S02]  /*7da0*/  IMAD.MOV.U32 R108, RZ, RZ, R17 ;  /* 0x000000ffff6c7224 */ /* 0x000fe400078e0011 */
[C---:B------:R-:W-:Y:S01]  /*7db0*/  FMUL.FTZ R17, R2.reuse, R109 ;  /* 0x0000006d02117220 */ /* 0x040fe20000410000 */
[----:B------:R-:W-:Y:S01]  /*7dc0*/  MOV R109, R20 ;  /* 0x00000014006d7202 */ /* 0x000fe20000000f00 */
[C---:B------:R-:W-:Y:S02]  /*7dd0*/  FMUL.FTZ R20, R2.reuse, R112 ;  /* 0x0000007002147220 */ /* 0x040fe40000410000 */
[----:B------:R-:W-:Y:S02]  /*7de0*/  IMAD.MOV.U32 R112, RZ, RZ, R21 ;  /* 0x000000ffff707224 */ /* 0x000fe400078e0015 */
[----:B------:R-:W-:Y:S02]  /*7df0*/  FMUL.FTZ R21, R2, R113 ;  /* 0x0000007102157220 */ /* 0x000fe40000410000 */
[----:B------:R-:W-:Y:S01]  /*7e00*/  FFMA.FTZ R2, R215, c[0x0][0x2d0], -R200 ;  /* 0x0000b400d7027a23 */ /* 0x000fe200000108c8 */
[----:B------:R-:W2:Y:S01]  /*7e10*/  MUFU.EX2 R113, R3 ;  /* 0x0000000300717308 */ /* 0x000ea20000000800 */
[----:B------:R-:W-:Y:S02]  /*7e20*/  IMAD.MOV.U32 R120, RZ, RZ, R18 ;  /* 0x000000ffff787224 */ /* 0x000fe400078e0012 */
[C---:B----4-:R-:W-:Y:S02]  /*7e30*/  FMUL.FTZ R18, R0.reuse, R110 ;  /* 0x0000006e00127220 */ /* 0x050fe40000410000 */
[C---:B------:R-:W-:Y:S01]  /*7e40*/  FMUL.FTZ R15, R0.reuse, R107 ;  /* 0x0000006b000f7220 */ /* 0x040fe20000410000 */
[----:B------:R-:W-:Y:S01]  /*7e50*/  MOV R140, R120 ;  /* 0x00000078008c7202 */ /* 0x000fe20000000f00 */
[----:B------:R-:W-:Y:S02]  /*7e60*/  IMAD.MOV.U32 R100, RZ, RZ, R30 ;  /* 0x000000ffff647224 */ /* 0x000fe400078e001e */
[----:B------:R-:W-:Y:S01]  /*7e70*/  IMAD.MOV.U32 R149, RZ, RZ, R14 ;  /* 0x000000ffff957224 */ /* 0x000fe200078e000e */
[----:B------:R4:W-:Y:S01]  /*7e80*/  MUFU.EX2 R110, R2 ;  /* 0x00000002006e7308 */ /* 0x0009e20000000800 */
[C---:B------:R-:W-:Y:S02]  /*7e90*/  FMUL.FTZ R14, R0.reuse, R106 ;  /* 0x0000006a000e7220 */ /* 0x040fe40000410000 */
[C---:B------:R-:W-:Y:S01]  /*7ea0*/  FMUL.FTZ R6, R0.reuse, R150 ;  /* 0x0000009600067220 */ /* 0x040fe20000410000 */
[----:B------:R-:W-:Y:S01]  /*7eb0*/  MOV R150, R109 ;  /* 0x0000006d00967202 */ /* 0x000fe20000000f00 */
[C---:B------:R-:W-:Y:S02]  /*7ec0*/  FMUL.FTZ R7, R0.reuse, R151 ;  /* 0x0000009700077220 */ /* 0x040fe40000410000 */
[C---:B------:R-:W-:Y:S02]  /*7ed0*/  FMUL.FTZ R10, R0.reuse, R102 ;  /* 0x00000066000a7220 */ /* 0x040fe40000410000 */
[C---:B------:R-:W-:Y:S02]  /*7ee0*/  FMUL.FTZ R11, R0.reuse, R103 ;  /* 0x00000067000b7220 */ /* 0x040fe40000410000 */
[C---:B------:R-:W-:Y:S02]  /*7ef0*/  FMUL.FTZ R19, R0.reuse, R111 ;  /* 0x0000006f00137220 */ /* 0x040fe40000410000 */
[C---:B------:R-:W-:Y:S01]  /*7f00*/  FMUL.FTZ R22, R0.reuse, R114 ;  /* 0x0000007200167220 */ /* 0x040fe20000410000 */
        /* <DEDUP_REMOVED lines=44> */
[----:B----4-:R-:W-:Y:S02]  /*81d0*/  FFMA.FTZ R2, R216, c[0x0][0x2d0], -R200 ;  /* 0x0000b400d8027a23 */ /* 0x010fe400000108c8 */
[----:B------:R-:W-:Y:S01]  /*81e0*/  IMAD.MOV.U32 R143, RZ, RZ, R100 ;  /* 0x000000ffff8f7224 */ /* 0x000fe200078e0064 */
[----:B------:R-:W-:Y:S01]  /*81f0*/  F2FP.PACK_AB R100, R202, R201 ;  /* 0x000000c9ca64723e */ /* 0x000fe200000000ff */
[--C-:B------:R-:W-:Y:S02]  /*8200*/  FFMA.FTZ R109, R218, c[0x0][0x2d0], -R147.reuse ;  /* 0x0000b400da6d7a23 */ /* 0x100fe40000010893 */
[----:B------:R-:W-:Y:S02]  /*8210*/  IMAD.MOV.U32 R151, RZ, RZ, R108 ;  /* 0x000000ffff977224 */ /* 0x000fe400078e006c */
[--C-:B------:R-:W-:Y:S02]  /*8220*/  FFMA.FTZ R108, R219, c[0x0][0x2d0], -R147.reuse ;  /* 0x0000b400db6c7a23 */ /* 0x100fe40000010893 */
[----:B------:R-:W-:Y:S02]  /*8230*/  IMAD.MOV.U32 R137, RZ, RZ, R112 ;  /* 0x000000ffff897224 */ /* 0x000fe400078e0070 */
[----:B------:R-:W-:Y:S01]  /*8240*/  MUFU.EX2 R112, R109 ;  /* 0x0000006d00707308 */ /* 0x000fe20000000800 */
[----:B------:R-:W-:Y:S02]  /*8250*/  FADD.FTZ R148, R202, R148 ;  /* 0x00000094ca947221 */ /* 0x000fe40000010000 */
[--C-:B------:R-:W-:Y:S02]  /*8260*/  FFMA.FTZ R135, R231, c[0x0][0x2d0], -R147.reuse ;  /* 0x0000b400e7877a23 */ /* 0x100fe40000010893 */
[----:B------:R-:W-:Y:S02]  /*8270*/  FADD.FTZ R148, R203, R148 ;  /* 0x00000094cb947221 */ /* 0x000fe40000010000 */
[--C-:B------:R-:W-:Y:S02]  /*8280*/  FFMA.FTZ R114, R245, c[0x0][0x2d0], -R147.reuse ;  /* 0x0000b400f5727a23 */ /* 0x100fe40000010893 */
[----:B------:R-:W-:Y:S01]  /*8290*/  FFMA.FTZ R115, R243, c[0x0][0x2d0], -R147 ;  /* 0x0000b400f3737a23 */ /* 0x000fe20000010893 */
[----:B------:R2:W-:Y:S01]  /*82a0*/  MUFU.EX2 R122, R108 ;  /* 0x0000006c007a7308 */ /* 0x0005e20000000800 */
[----:B------:R-:W-:Y:S01]  /*82b0*/  IMAD.MOV.U32 R141, RZ, RZ, R121 ;  /* 0x000000ffff8d7224 */ /* 0x000fe200078e0079 */
[----:B------:R-:W-:Y:S01]  /*82c0*/  MOV R121, R116 ;  /* 0x0000007400797202 */ /* 0x000fe20000000f00 */
[--C-:B------:R-:W-:Y:S02]  /*82d0*/  FFMA.FTZ R116, R242, c[0x0][0x2d0], -R147.reuse ;  /* 0x0000b400f2747a23 */ /* 0x100fe40000010893 */
[----:B------:R-:W4:Y:S01]  /*82e0*/  LDL.64 R242, [R1+0x40] ;  /* 0x0000400001f27983 */ /* 0x000f220000100a00 */
[----:B------:R-:W-:Y:S02]  /*82f0*/  FFMA.FTZ R134, R236, c[0x0][0x2d0], -R147 ;  /* 0x0000b400ec867a23 */ /* 0x000fe40000010893 */
[----:B------:R-:W-:Y:S02]  /*8300*/  IMAD.MOV.U32 R245, RZ, RZ, R141 ;  /* 0x000000fffff57224 */ /* 0x000fe400078e008d */
[--C-:B------:R-:W-:Y:S01]  /*8310*/  FFMA.FTZ R136, R230, c[0x0][0x2d0], -R147.reuse ;  /* 0x0000b400e6887a23 */ /* 0x100fe20000010893 */
[----:B------:R5:W-:Y:S01]  /*8320*/  MUFU.EX2 R236, R116 ;  /* 0x0000007400ec7308 */ /* 0x000be20000000800 */
[--C-:B------:R-:W-:Y:S02]  /*8330*/  FFMA.FTZ R218, R228, c[0x0][0x2d0], -R147.reuse ;  /* 0x0000b400e4da7a23 */ /* 0x100fe40000010893 */
[--C-:B------:R-:W-:Y:S02]  /*8340*/  FFMA.FTZ R216, R229, c[0x0][0x2d0], -R147.reuse ;  /* 0x0000b400e5d87a23 */ /* 0x100fe40000010893 */
[--C-:B------:R-:W-:Y:S05]  /*8350*/  FFMA.FTZ R219, R249, c[0x0][0x2d0], -R200.reuse ;  /* 0x0000b400f9db7a23 */ /* 0x100fea00000108c8 */
[----:B------:R-:W-:Y:S01]  /*8360*/  MUFU.EX2 R228, R134 ;  /* 0x0000008600e47308 */ /* 0x000fe20000000800 */
[--C-:B--2---:R-:W-:Y:S09]  /*8370*/  FFMA.FTZ R108, R232, c[0x0][0x2d0], -R147.reuse ;  /* 0x0000b400e86c7a23 */ /* 0x104ff20000010893 */
[----:B------:R2:W-:Y:S01]  /*8380*/  MUFU.EX2 R123, R108 ;  /* 0x0000006c007b7308 */ /* 0x0005e20000000800 */
[----:B-----5:R-:W-:Y:S09]  /*8390*/  FFMA.FTZ R116, R150, c[0x0][0x2d0], -R200 ;  /* 0x0000b40096747a23 */ /* 0x020ff200000108c8 */
[----:B------:R-:W-:Y:S10]  /*83a0*/  MUFU.EX2 R230, R135 ;  /* 0x0000008700e67308 */ /* 0x000ff40000000800 */
[----:B------:R-:W-:Y:S01]  /*83b0*/  MUFU.EX2 R229, R136 ;  /* 0x0000008800e57308 */ /* 0x000fe20000000800 */
[--C-:B--2---:R-:W-:Y:S02]  /*83c0*/  FFMA.FTZ R108, R233, c[0x0][0x2d0], -R147.reuse ;  /* 0x0000b400e96c7a23 */ /* 0x104fe40000010893 */
[----:B---3--:R-:W-:Y:S01]  /*83d0*/  FFMA.FTZ R111, R0, R117, R146 ;  /* 0x00000075006f7223 */ /* 0x008fe20000010092 */
[-C--:B------:R-:W-:Y:S06]  /*83e0*/  IADD3 R0, R210, R205.reuse, RZ ;  /* 0x000000cdd2007210 */ /* 0x080fec0007ffe0ff */
[----:B------:R-:W2:Y:S01]  /*83f0*/  MUFU.EX2 R117, R2 ;  /* 0x0000000200757308 */ /* 0x000ea20000000800 */
[----:B------:R-:W3:Y:S01]  /*8400*/  LDSM.16.MT88.4 R104, [R0] ;  /* 0x000000000068783b */ /* 0x000ee20000004200 */
[----:B------:R-:W-:Y:S08]  /*8410*/  IMAD.IADD R3, R207, 0x1, R0 ;  /* 0x00000001cf037824 */ /* 0x000ff000078e0200 */
[----:B------:R5:W-:Y:S10]  /*8420*/  MUFU.EX2 R130, R108 ;  /* 0x0000006c00827308 */ /* 0x000bf40000000800 */
[----:B------:R-:W-:Y:S01]  /*8430*/  MUFU.EX2 R216, R216 ;  /* 0x000000d800d87308 */ /* 0x000fe20000000800 */
[----:B--2---:R-:W-:Y:S02]  /*8440*/  F2FP.PACK_AB R103, R117, R110 ;  /* 0x0000006e7567723e */ /* 0x004fe400000000ff */
[----:B------:R-:W-:Y:S01]  /*8450*/  IADD3 R2, R211, R205, RZ ;  /* 0x000000cdd3027210 */ /* 0x000fe20007ffe0ff */
[----:B------:R-:W-:Y:S06]  /*8460*/  FFMA.FTZ R205, R248, c[0x0][0x2d0], -R200 ;  /* 0x0000b400f8cd7a23 */ /* 0x000fec00000108c8 */
[----:B------:R-:W-:Y:S01]  /*8470*/  MUFU.EX2 R218, R218 ;  /* 0x000000da00da7308 */ /* 0x000fe20000000800 */
[----:B------:R-:W-:Y:S02]  /*8480*/  IMAD.IADD R146, R207, 0x1, R2 ;  /* 0x00000001cf927824 */ /* 0x000fe400078e0202 */
[--C-:B-----5:R-:W-:Y:S07]  /*8490*/  FFMA.FTZ R108, R234, c[0x0][0x2d0], -R200.reuse ;  /* 0x0000b400ea6c7a23 */ /* 0x120fee00000108c8 */
[----:B------:R2:W-:Y:S01]  /*84a0*/  MUFU.EX2 R129, R108 ;  /* 0x0000006c00817308 */ /* 0x0005e20000000800 */
[C---:B---3--:R-:W-:Y:S09]  /*84b0*/  HMMA.16816.F32 R4, R100.reuse, R104, R4 ;  /* 0x000000686404723c */ /* 0x048ff20000001804 */
[----:B------:R-:W-:Y:S01]  /*84c0*/  MUFU.EX2 R219, R219 ;  /* 0x000000db00db7308 */ /* 0x000fe20000000800 */
[C---:B------:R-:W-:Y:S01]  /*84d0*/  HMMA.16816.F32 R8, R100.reuse, R106, R8 ;  /* 0x0000006a6408723c */ /* 0x040fe20000001808 */
[----:B------:R-:W3:Y:S08]  /*84e0*/  LDSM.16.MT88.4 R104, [R3] ;  /* 0x000000000368783b */ /* 0x000ef00000004200 */
[----:B------:R-:W-:Y:S03]  /*84f0*/  MUFU.EX2 R205, R205 ;  /* 0x000000cd00cd7308 */ /* 0x000fe60000000800 */
[--C-:B--2---:R-:W-:Y:S07]  /*8500*/  FFMA.FTZ R108, R235, c[0x0][0x2d0], -R200.reuse ;  /* 0x0000b400eb6c7a23 */ /* 0x104fee00000108c8 */
[----:B------:R2:W-:Y:S01]  /*8510*/  MUFU.EX2 R131, R108 ;  /* 0x0000006c00837308 */ /* 0x0005e20000000800 */
[C---:B---3--:R-:W-:Y:S03]  /*8520*/  HMMA.16816.F32 R12, R100.reuse, R104, R12 ;  /* 0x00000068640c723c */ /* 0x048fe6000000180c */
[--C-:B--2---:R-:W-:Y:S06]  /*8530*/  FFMA.FTZ R108, R237, c[0x0][0x2d0], -R147.reuse ;  /* 0x0000b400ed6c7a23 */ /* 0x104fec0000010893 */
[----:B------:R-:W-:Y:S01]  /*8540*/  MUFU.EX2 R237, R115 ;  /* 0x0000007300ed7308 */ /* 0x000fe20000000800 */
[C---:B------:R-:W-:Y:S01]  /*8550*/  HMMA.16816.F32 R16, R100.reuse, R106, R16 ;  /* 0x0000006a6410723c */ /* 0x040fe20000001810 */
[----:B------:R-:W2:Y:S08]  /*8560*/  LDSM.16.MT88.4 R104, [R2] ;  /* 0x000000000268783b */ /* 0x000eb00000004200 */
[----:B------:R3:W-:Y:S03]  /*8570*/  MUFU.EX2 R132, R108 ;  /* 0x0000006c00847308 */ /* 0x0007e60000000800 */
[--C-:B---3--:R-:W-:Y:S01]  /*8580*/  FFMA.FTZ R108, R240, c[0x0][0x2d0], -R147.reuse ;  /* 0x0000b400f06c7a23 */ /* 0x108fe20000010893 */
[----:B------:R-:W-:Y:S06]  /*8590*/  MOV R240, R137 ;  /* 0x0000008900f07202 */ /* 0x000fec0000000f00 */
[----:B------:R-:W-:Y:S01]  /*85a0*/  MUFU.EX2 R133, R108 ;  /* 0x0000006c00857308 */ /* 0x000fe20000000800 */
[C---:B--2---:R-:W-:Y:S08]  /*85b0*/  HMMA.16816.F32 R20, R100.reuse, R104, R20 ;  /* 0x000000686414723c */ /* 0x044ff00000001814 */
[C---:B------:R-:W-:Y:S01]  /*85c0*/  HMMA.16816.F32 R24, R100.reuse, R106, R24 ;  /* 0x0000006a6418723c */ /* 0x040fe20000001818 */
[----:B------:R-:W2:Y:S07]  /*85d0*/  LDSM.16.MT88.4 R104, [R146] ;  /* 0x000000009268783b */ /* 0x000eae0000004200 */
[C---:B--2---:R-:W-:Y:S08]  /*85e0*/  HMMA.16816.F32 R28, R100.reuse, R104, R28 ;  /* 0x00000068641c723c */ /* 0x044ff0000000181c */
[C---:B------:R-:W-:Y:S01]  /*85f0*/  HMMA.16816.F32 R32, R100.reuse, R106, R32 ;  /* 0x0000006a6420723c */ /* 0x040fe20000001820 */
[----:B------:R-:W2:Y:S07]  /*8600*/  LDSM.16.MT88.4 R104, [R0+0x3000] ;  /* 0x003000000068783b */ /* 0x000eae0000004200 */
        /* <DEDUP_REMOVED lines=21> */
[C---:B--2---:R-:W-:Y:S07]  /*8760*/  HMMA.16816.F32 R92, R100.reuse, R104, R92 ;  /* 0x00000068645c723c */ /* 0x044fee000000185c */
[--C-:B------:R-:W-:Y:S01]  /*8770*/  FFMA.FTZ R104, R220, c[0x0][0x2d0], -R200.reuse ;  /* 0x0000b400dc687a23 */ /* 0x100fe200000108c8 */
[----:B------:R-:W-:Y:S03]  /*8780*/  HMMA.16816.F32 R96, R100, R106, R96 ;  /* 0x0000006a6460723c */ /* 0x000fe60000001860 */
[----:B------:R2:W-:Y:S01]  /*8790*/  MUFU.EX2 R119, R104 ;  /* 0x0000006800777308 */ /* 0x0005e20000000800 */
[----:B------:R-:W-:Y:S03]  /*87a0*/  FFMA.FTZ R220, R227, c[0x0][0x2d0], -R147 ;  /* 0x0000b400e3dc7a23 */ /* 0x000fe60000010893 */
[--C-:B------:R-:W-:Y:S06]  /*87b0*/  FFMA.FTZ R100, R225, c[0x0][0x2d0], -R200.reuse ;  /* 0x0000b400e1647a23 */ /* 0x100fec00000108c8 */
[----:B------:R3:W-:Y:S10]  /*87c0*/  MUFU.EX2 R126, R100 ;  /* 0x00000064007e7308 */ /* 0x0007f40000000800 */
[----:B------:R-:W-:Y:S01]  /*87d0*/  MUFU.EX2 R227, R116 ;  /* 0x0000007400e37308 */ /* 0x000fe20000000800 */
[--C-:B--2---:R-:W-:Y:S09]  /*87e0*/  FFMA.FTZ R104, R221, c[0x0][0x2d0], -R200.reuse ;  /* 0x0000b400dd687a23 */ /* 0x104ff200000108c8 */
[----:B------:R2:W5:Y:S01]  /*87f0*/  MUFU.EX2 R120, R104 ;  /* 0x0000006800787308 */ /* 0x0005620000000800 */
[----:B---3--:R-:W-:Y:S02]  /*8800*/  FADD.FTZ R100, R217, R111 ;  /* 0x0000006fd9647221 */ /* 0x008fe40000010000 */
[----:B------:R-:W-:Y:S02]  /*8810*/  FFMA.FTZ R217, R250, c[0x0][0x2d0], -R200 ;  /* 0x0000b400fad97a23 */ /* 0x000fe400000108c8 */
[----:B------:R-:W-:Y:S01]  /*8820*/  FADD.FTZ R118, R110, R100 ;  /* 0x000000646e767221 */ /* 0x000fe20000010000 */
[----:B------:R-:W-:Y:S01]  /*8830*/  F2FP.PACK_AB R100, R122, R112 ;  /* 0x000000707a64723e */ /* 0x000fe200000000ff */
[----:B------:R-:W-:Y:S03]  /*8840*/  LDSM.16.MT88.4 R108, [R3+0x1000] ;  /* 0x00100000036c783b */ /* 0x000fe60000004200 */
[----:B------:R-:W-:Y:S01]  /*8850*/  MUFU.EX2 R220, R220 ;  /* 0x000000dc00dc7308 */ /* 0x000fe20000000800 */
[----:B------:R-:W-:Y:S09]  /*8860*/  FADD.FTZ R117, R117, R118 ;  /* 0x0000007675757221 */ /* 0x000ff20000010000 */
[----:B------:R-:W3:Y:S01]  /*8870*/  MUFU.EX2 R217, R217 ;  /* 0x000000d900d97308 */ /* 0x000ee20000000800 */
[--C-:B--2---:R-:W-:Y:S01]  /*8880*/  FFMA.FTZ R104, R224, c[0x0][0x2d0], -R147.reuse ;  /* 0x0000b400e0687a23 */ /* 0x104fe20000010893 */
[----:B-----5:R-:W-:Y:S08]  /*8890*/  F2FP.PACK_AB R101, R120, R119 ;  /* 0x000000777865723e */ /* 0x020ff000000000ff */
[----:B------:R2:W-:Y:S01]  /*88a0*/  MUFU.EX2 R124, R104 ;  /* 0x00000068007c7308 */ /* 0x0005e20000000800 */
[----:B---3--:R-:W-:Y:S01]  /*88b0*/  F2FP.PACK_AB R201, R219, R217 ;  /* 0x000000d9dbc9723e */ /* 0x008fe200000000ff */
[--C-:B--2---:R-:W-:Y:S02]  /*88c0*/  FFMA.FTZ R104, R223, c[0x0][0x2d0], -R147.reuse ;  /* 0x0000b400df687a23 */ /* 0x104fe40000010893 */
[----:B------:R-:W-:Y:S06]  /*88d0*/  FFMA.FTZ R223, R239, c[0x0][0x2d0], -R147 ;  /* 0x0000b400efdf7a23 */ /* 0x000fec0000010893 */
[----:B------:R2:W3:Y:S01]  /*88e0*/  MUFU.EX2 R128, R104 ;  /* 0x0000006800807308 */ /* 0x0004e20000000800 */
[----:B------:R-:W5:Y:S09]  /*88f0*/  LDL R239, [R1+0x28] ;  /* 0x0000280001ef7983 */ /* 0x000f720000100800 */
[----:B------:R-:W-:Y:S01]  /*8900*/  MUFU.EX2 R223, R223 ;  /* 0x000000df00df7308 */ /* 0x000fe20000000800 */
[--C-:B--2---:R-:W-:Y:S01]  /*8910*/  FFMA.FTZ R104, R222, c[0x0][0x2d0], -R200.reuse ;  /* 0x0000b400de687a23 */ /* 0x104fe200000108c8 */
[----:B---3--:R-:W-:Y:S08]  /*8920*/  F2FP.PACK_AB R102, R128, R124 ;  /* 0x0000007c8066723e */ /* 0x008ff000000000ff */
[----:B------:R-:W-:Y:S10]  /*8930*/  MUFU.EX2 R222, R114 ;  /* 0x0000007200de7308 */ /* 0x000ff40000000800 */
[----:B------:R2:W3:Y:S02]  /*8940*/  MUFU.EX2 R125, R104 ;  /* 0x00000068007d7308 */ /* 0x0004e40000000800 */
[----:B--2---:R-:W2:Y:S01]  /*8950*/  LDSM.16.MT88.4 R104, [R0+0x800] ;  /* 0x000800000068783b */ /* 0x004ea20000004200 */
[----:B---3--:R-:W-:Y:S07]  /*8960*/  F2FP.PACK_AB R103, R126, R125 ;  /* 0x0000007d7e67723e */ /* 0x008fee00000000ff */
        /* <DEDUP_REMOVED lines=37> */
[----:B------:R-:W-:Y:S02]  /*8bc0*/  IMAD.MOV.U32 R241, RZ, RZ, R121 ;  /* 0x000000fffff17224 */ /* 0x000fe400078e0079 */
[--C-:B------:R-:W-:Y:S01]  /*8bd0*/  FFMA.FTZ R121, R251, c[0x0][0x2d0], -R200.reuse ;  /* 0x0000b400fb797a23 */ /* 0x100fe200000108c8 */
[----:B------:R-:W-:Y:S01]  /*8be0*/  F2FP.PACK_AB R102, R133, R132 ;  /* 0x000000848566723e */ /* 0x000fe200000000ff */
[----:B------:R-:W-:Y:S01]  /*8bf0*/  FFMA.FTZ R101, R246, c[0x0][0x2d0], -R200 ;  /* 0x0000b400f6657a23 */ /* 0x000fe200000108c8 */
[----:B------:R-:W-:Y:S03]  /*8c00*/  @P6 ISETP.GE.AND P1, PT, R241, c[0x0][0x1d4], PT ;  /* 0x00007500f1006a0c */ /* 0x000fe60003f26270 */
[----:B------:R-:W-:Y:S01]  /*8c10*/  FADD.FTZ R100, R113, R148 ;  /* 0x0000009471647221 */ /* 0x000fe20000010000 */
[----:B------:R-:W3:Y:S01]  /*8c20*/  MUFU.EX2 R221, R101 ;  /* 0x0000006500dd7308 */ /* 0x000ee20000000800 */
[--C-:B------:R-:W-:Y:S01]  /*8c30*/  FFMA.FTZ R113, R244, c[0x0][0x2d0], -R147.reuse ;  /* 0x0000b400f4717a23 */ /* 0x100fe20000010893 */
[----:B------:R-:W-:Y:S01]  /*8c40*/  MOV R244, R140 ;  /* 0x0000008c00f47202 */ /* 0x000fe20000000f00 */
[----:B------:R-:W-:Y:S01]  /*8c50*/  FADD.FTZ R118, R112, R100 ;  /* 0x0000006470767221 */ /* 0x000fe20000010000 */
[----:B------:R-:W-:Y:S01]  /*8c60*/  F2FP.PACK_AB R100, R130, R123 ;  /* 0x0000007b8264723e */ /* 0x000fe200000000ff */
[----:B------:R-:W-:Y:S01]  /*8c70*/  FFMA.FTZ R147, R226, c[0x0][0x2d0], -R147 ;  /* 0x0000b400e2937a23 */ /* 0x000fe20000010893 */
[----:B------:R-:W-:Y:S01]  /*8c80*/  @P6 ISETP.GE.AND P3, PT, R244, c[0x0][0x1d4], PT ;  /* 0x00007500f4006a0c */ /* 0x000fe20003f66270 */
[----:B------:R-:W-:Y:S01]  /*8c90*/  FADD.FTZ R118, R122, R118 ;  /* 0x000000767a767221 */ /* 0x000fe20000010000 */
[----:B------:R-:W-:Y:S02]  /*8ca0*/  MOV R246, R149 ;  /* 0x0000009500f67202 */ /* 0x000fe40000000f00 */
[----:B------:R1:W-:Y:S01]  /*8cb0*/  MUFU.EX2 R235, R113 ;  /* 0x0000007100eb7308 */ /* 0x0003e20000000800 */
[----:B------:R-:W-:Y:S01]  /*8cc0*/  FADD.FTZ R116, R124, R118 ;  /* 0x000000767c747221 */ /* 0x000fe20000010000 */
[----:B------:R-:W-:Y:S01]  /*8cd0*/  ISETP.GE.AND P4, PT, R246, 0x1, PT ;  /* 0x00000001f600780c */ /* 0x000fe20003f86270 */
[----:B--2---:R-:W2:Y:S07]  /*8ce0*/  LDSM.16.MT88.4 R104, [R0+0x1000] ;  /* 0x001000000068783b */ /* 0x004eae0000004200 */
[----:B------:R4:W-:Y:S01]  /*8cf0*/  MUFU.EX2 R224, R121 ;  /* 0x0000007900e07308 */ /* 0x0009e20000000800 */
[----:B---3--:R-:W-:Y:S02]  /*8d00*/  F2FP.PACK_AB R103, R221, R127 ;  /* 0x0000007fdd67723e */ /* 0x008fe400000000ff */
[----:B------:R-:W-:Y:S07]  /*8d10*/  F2FP.PACK_AB R101, R131, R129 ;  /* 0x000000818365723e */ /* 0x000fee00000000ff */
[----:B------:R-:W3:Y:S01]  /*8d20*/  MUFU.EX2 R215, R147 ;  /* 0x0000009300d77308 */ /* 0x000ee20000000800 */
[----:B-1----:R-:W-:Y:S01]  /*8d30*/  LDSM.16.MT88.4 R112, [R2+0x1800] ;  /* 0x001800000270783b */ /* 0x002fe20000004200 */
[----:B----4-:R-:W-:Y:S01]  /*8d40*/  FADD.FTZ R121, R128, R116 ;  /* 0x0000007480797221 */ /* 0x010fe20000010000 */
[C---:B--2---:R-:W-:Y:S03]  /*8d50*/  HMMA.16816.F32 R4, R100.reuse, R104, R4 ;  /* 0x000000686404723c */ /* 0x044fe60000001804 */
[----:B---3--:R-:W-:Y:S05]  /*8d60*/  F2FP.PACK_AB R202, R215, R220 ;  /* 0x000000dcd7ca723e */ /* 0x008fea00000000ff */
        /* <DEDUP_REMOVED lines=51> */
[----:B------:R-:W-:Y:S02]  /*90a0*/  FFMA.FTZ R104, R139, c[0x0][0x2d0], -R200 ;  /* 0x0000b4008b687a23 */ /* 0x000fe400000108c8 */
[----:B------:R-:W-:Y:S02]  /*90b0*/  FADD.FTZ R122, R126, R120 ;  /* 0x000000787e7a7221 */ /* 0x000fe40000010000 */
[----:B------:R-:W-:Y:S02]  /*90c0*/  FFMA.FTZ R200, R247, c[0x0][0x2d0], -R200 ;  /* 0x0000b400f7c87a23 */ /* 0x000fe400000108c8 */
[----:B------:R1:W3:Y:S01]  /*90d0*/  MUFU.EX2 R233, R104 ;  /* 0x0000006800e97308 */ /* 0x0002e20000000800 */
[----:B------:R-:W-:Y:S02]  /*90e0*/  FADD.FTZ R120, R123, R121 ;  /* 0x000000797b787221 */ /* 0x000fe40000010000 */
[----:B------:R-:W-:Y:S02]  /*90f0*/  FADD.FTZ R121, R129, R122 ;  /* 0x0000007a81797221 */ /* 0x000fe40000010000 */
[----:B------:R-:W-:Y:S02]  /*9100*/  FADD.FTZ R120, R130, R120 ;  /* 0x0000007882787221 */ /* 0x000fe40000010000 */
[----:B------:R-:W-:Y:S02]  /*9110*/  FADD.FTZ R121, R131, R121 ;  /* 0x0000007983797221 */ /* 0x000fe40000010000 */
[----:B------:R-:W-:Y:S01]  /*9120*/  FADD.FTZ R120, R132, R120 ;  /* 0x0000007884787221 */ /* 0x000fe20000010000 */
        /* <DEDUP_REMOVED lines=80> */
[C---:B----4-:R-:W-:Y:S07]  /*9630*/  HMMA.16816.F32 R92, R100.reuse, R112, R92 ;  /* 0x00000070645c723c */ /* 0x050fee000000185c */
[----:B------:R-:W-:Y:S01]  /*9640*/  FADD.FTZ R113, R127, R121 ;  /* 0x000000797f717221 */ /* 0x000fe20000010000 */
[----:B------:R-:W-:Y:S01]  /*9650*/  HMMA.16816.F32 R96, R100, R114, R96 ;  /* 0x000000726460723c */ /* 0x000fe20000001860 */
[----:B------:R-:W4:Y:S03]  /*9660*/  LDSM.16.MT88.4 R124, [R146+0x2800] ;  /* 0x00280000927c783b */ /* 0x000f260000004200 */
[----:B------:R-:W-:Y:S02]  /*9670*/  FADD.FTZ R112, R133, R120 ;  /* 0x0000007885707221 */ /* 0x000fe40000010000 */
[----:B------:R-:W-:Y:S02]  /*9680*/  FADD.FTZ R221, R221, R113 ;  /* 0x00000071dddd7221 */ /* 0x000fe40000010000 */
[C---:B-1----:R-:W-:Y:S01]  /*9690*/  HMMA.16816.F32 R148, R200.reuse, R104, R4 ;  /* 0x00000068c894723c */ /* 0x042fe20000001804 */
[----:B------:R-:W1:Y:S04]  /*96a0*/  LDSM.16.MT88.4 R132, [R0+0x5800] ;  /* 0x005800000084783b */ /* 0x000e680000004200 */
[----:B------:R-:W-:Y:S03]  /*96b0*/  FADD.FTZ R222, R222, R112 ;  /* 0x00000070dede7221 */ /* 0x000fe60000010000 */
[C---:B------:R-:W-:Y:S01]  /*96c0*/  HMMA.16816.F32 R100, R200.reuse, R106, R8 ;  /* 0x0000006ac864723c */ /* 0x040fe20000001808 */
[----:B------:R-:W1:Y:S07]  /*96d0*/  LDSM.16.MT88.4 R4, [R2+0x5800] ;  /* 0x005800000204783b */ /* 0x000e6e0000004200 */
[C---:B---3--:R-:W-:Y:S01]  /*96e0*/  HMMA.16816.F32 R104, R200.reuse, R108, R12 ;  /* 0x0000006cc868723c */ /* 0x048fe2000000180c */
[----:B------:R-:W3:Y:S07]  /*96f0*/  LDSM.16.MT88.4 R8, [R146+0x5800] ;  /* 0x005800009208783b */ /* 0x000eee0000004200 */
[C---:B------:R-:W-:Y:S01]  /*9700*/  HMMA.16816.F32 R108, R200.reuse, R110, R16 ;  /* 0x0000006ec86c723c */ /* 0x040fe20000001810 */
[----:B------:R1:W2:Y:S07]  /*9710*/  LDSM.16.MT88.4 R12, [R0+0x8800] ;  /* 0x00880000000c783b */ /* 0x0002ae0000004200 */
[C---:B-----5:R-:W-:Y:S01]  /*9720*/  HMMA.16816.F32 R112, R200.reuse, R116, R20 ;  /* 0x00000074c870723c */ /* 0x060fe20000001814 */
[----:B------:R5:W2:Y:S07]  /*9730*/  LDSM.16.MT88.4 R16, [R3+0x8800] ;  /* 0x008800000310783b */ /* 0x000aae0000004200 */
[C---:B------:R-:W-:Y:S08]  /*9740*/  HMMA.16816.F32 R116, R200.reuse, R118, R24 ;  /* 0x00000076c874723c */ /* 0x040ff00000001818 */
[C---:B----4-:R-:W-:Y:S04]  /*9750*/  HMMA.16816.F32 R120, R200.reuse, R124, R28 ;  /* 0x0000007cc878723c */ /* 0x050fe8000000181c */
[----:B-1----:R-:W-:Y:S04]  /*9760*/  @P6 IADD3 R0, R238, -0x2, RZ ;  /* 0xfffffffeee006810 */ /* 0x002fe80007ffe0ff */
[C---:B------:R-:W-:Y:S04]  /*9770*/  HMMA.16816.F32 R124, R200.reuse, R126, R32 ;  /* 0x0000007ec87c723c */ /* 0x040fe80000001820 */
[----:B-----5:R-:W-:Y:S04]  /*9780*/  @P6 SHF.R.S32.HI R3, RZ, 0x1f, R0 ;  /* 0x0000001fff036819 */ /* 0x020fe80000011400 */
[C---:B------:R-:W-:Y:S04]  /*9790*/  HMMA.16816.F32 R128, R200.reuse, R132, R36 ;  /* 0x00000084c880723c */ /* 0x040fe80000001824 */
[----:B------:R-:W-:Y:S04]  /*97a0*/  @P6 IMAD R3, R3, c[0x0][0x1e0], RZ ;  /* 0x0000780003036a24 */ /* 0x000fe800078e02ff */
[C---:B------:R-:W-:Y:S08]  /*97b0*/  HMMA.16816.F32 R132, R200.reuse, R134, R40 ;  /* 0x00000086c884723c */ /* 0x040ff00000001828 */
[C---:B------:R-:W-:Y:S08]  /*97c0*/  HMMA.16816.F32 R136, R200.reuse, R140, R44 ;  /* 0x0000008cc888723c */ /* 0x040ff0000000182c */
[C---:B------:R-:W-:Y:S08]  /*97d0*/  HMMA.16816.F32 R140, R200.reuse, R142, R48 ;  /* 0x0000008ec88c723c */ /* 0x040ff00000001830 */
[C---:B------:R-:W-:Y:S08]  /*97e0*/  HMMA.16816.F32 R52, R200.reuse, R4, R52 ;  /* 0x00000004c834723c */ /* 0x040ff00000001834 */
[C---:B------:R-:W-:Y:S01]  /*97f0*/  HMMA.16816.F32 R56, R200.reuse, R6, R56 ;  /* 0x00000006c838723c */ /* 0x040fe20000001838 */
[----:B------:R1:W4:Y:S07]  /*9800*/  LDSM.16.MT88.4 R4, [R2+0x8800] ;  /* 0x008800000204783b */ /* 0x00032e0000004200 */
[C---:B---3--:R-:W-:Y:S07]  /*9810*/  HMMA.16816.F32 R60, R200.reuse, R8, R60 ;  /* 0x00000008c83c723c */ /* 0x048fee000000183c */
[C---:B------:R-:W-:Y:S01]  /*9820*/  @P6 IMAD.WIDE.U32 R8, R0.reuse, c[0x0][0x1e0], RZ ;  /* 0x0000780000086a25 */ /* 0x040fe200078e00ff */
[C---:B------:R-:W-:Y:S04]  /*9830*/  HMMA.16816.F32 R64, R200.reuse, R10, R64 ;  /* 0x0000000ac840723c */ /* 0x040fe80000001840 */
[----:B-1----:R-:W-:Y:S04]  /*9840*/  @P6 IMAD R2, R0, c[0x0][0x1e4], R3 ;  /* 0x0000790000026a24 */ /* 0x002fe800078e0203 */
[C---:B--2---:R-:W-:Y:S04]  /*9850*/  HMMA.16816.F32 R68, R200.reuse, R12, R68 ;  /* 0x0000000cc844723c */ /* 0x044fe80000001844 */
[----:B------:R-:W-:Y:S01]  /*9860*/  @P6 IMAD.IADD R0, R9, 0x1, R2 ;  /* 0x0000000109006824 */ /* 0x000fe200078e0202 */
[----:B------:R-:W-:Y:S01]  /*9870*/  @P6 MOV R2, R242 ;  /* 0x000000f200026202 */ /* 0x000fe20000000f00 */
[----:B------:R-:W-:Y:S02]  /*9880*/  @P6 IMAD.MOV.U32 R3, RZ, RZ, R252 ;  /* 0x000000ffff036224 */ /* 0x000fe400078e00fc */
[----:B------:R-:W-:Y:S01]  /*9890*/  @P6 IMAD R0, R0, 0x60, RZ ;  /* 0x0000006000006824 */ /* 0x000fe200078e02ff */
[C---:B------:R-:W-:Y:S03]  /*98a0*/  HMMA.16816.F32 R72, R200.reuse, R14, R72 ;  /* 0x0000000ec848723c */ /* 0x040fe60000001848 */
[----:B------:R-:W-:Y:S04]  /*98b0*/  @P6 IMAD.WIDE.U32 R2, R8, 0x60, R2 ;  /* 0x0000006008026825 */ /* 0x000fe800078e0002 */
[----:B------:R-:W-:Y:S01]  /*98c0*/  FADD.FTZ R13, R235, R222 ;  /* 0x000000deeb0d7221 */ /* 0x000fe20000010000 */
[C---:B------:R-:W-:Y:S01]  /*98d0*/  @P6 LEA R12, P0, R2.reuse, c[0x0][0x1c8], 0x1 ;  /* 0x00007200020c6a11 */ /* 0x040fe200078008ff */
[C---:B------:R-:W-:Y:S03]  /*98e0*/  HMMA.16816.F32 R76, R200.reuse, R16, R76 ;  /* 0x00000010c84c723c */ /* 0x040fe6000000184c */
[----:B------:R-:W-:Y:S01]  /*98f0*/  @P6 IADD3 R3, R3, R0, RZ ;  /* 0x0000000003036210 */ /* 0x000fe20007ffe0ff */
[----:B------:R-:W-:Y:S02]  /*9900*/  FADD.FTZ R0, R237, R13 ;  /* 0x0000000ded007221 */ /* 0x000fe40000010000 */
[----:B------:R-:W-:Y:S01]  /*9910*/  FADD.FTZ R9, R231, R221 ;  /* 0x000000dde7097221 */ /* 0x000fe20000010000 */
[----:B------:R-:W-:Y:S01]  /*9920*/  @P6 LEA.HI.X R13, R2, c[0x0][0x1cc], R3, 0x1, P0 ;  /* 0x00007300020d6a11 */ /* 0x000fe200000f0c03 */
[----:B------:R-:W-:Y:S01]  /*9930*/  FADD.FTZ R3, R236, R0 ;  /* 0x00000000ec037221 */ /* 0x000fe20000010000 */
[----:B------:R-:W-:Y:S01]  /*9940*/  IADD3 R0, R246, 0x1, RZ ;  /* 0x00000001f6007810 */ /* 0x000fe20007ffe0ff */
[C---:B------:R-:W-:Y:S02]  /*9950*/  HMMA.16816.F32 R80, R200.reuse, R18, R80 ;  /* 0x00000012c850723c */ /* 0x040fe40000001850 */
[----:B------:R-:W-:Y:S01]  /*9960*/  @P6 IMAD.MOV.U32 R16, RZ, RZ, c[0x0][0x1e0] ;  /* 0x00007800ff106624 */ /* 0x000fe200078e00ff */
[----:B------:R-:W-:Y:S01]  /*9970*/  SEL R0, R0, RZ, !P4 ;  /* 0x000000ff00007207 */ /* 0x000fe20006000000 */
[----:B------:R-:W-:Y:S01]  /*9980*/  FADD.FTZ R14, R234, R9 ;  /* 0x00000009ea0e7221 */ /* 0x000fe20000010000 */
[----:B------:R-:W-:Y:S01]  /*9990*/  @P6 ISETP.GE.AND P0, PT, R240, c[0x0][0x1d4], PT ;  /* 0x00007500f0006a0c */ /* 0x000fe20003f06270 */
[----:B------:R-:W1:Y:S01]  /*99a0*/  LDSM.16.MT88.4 R8, [R146+0x8800] ;  /* 0x008800009208783b */ /* 0x000e620000004200 */
[----:B------:R-:W-:Y:S01]  /*99b0*/  FADD.FTZ R15, R223, R3 ;  /* 0x00000003df0f7221 */ /* 0x000fe20000010000 */
[C---:B----4-:R-:W-:Y:S04]  /*99c0*/  HMMA.16816.F32 R84, R200.reuse, R4, R84 ;  /* 0x00000004c854723c */ /* 0x050fe80000001854 */
[----:B------:R-:W-:Y:S01]  /*99d0*/  FADD.FTZ R2, R233, R14 ;  /* 0x0000000ee9027221 */ /* 0x000fe20000010000 */
[----:B------:R-:W-:Y:S01]  /*99e0*/  @P6 MOV R14, 0x6 ;  /* 0x00000006000e6802 */ /* 0x000fe20000000f00 */
[----:B------:R2:W-:Y:S01]  /*99f0*/  STL [R1], R0 ;  /* 0x0000000001007387 */ /* 0x0005e20000100800 */
[----:B------:R-:W-:Y:S01]  /*9a00*/  FADD.FTZ R5, R228, R15 ;  /* 0x0000000fe4057221 */ /* 0x000fe20000010000 */
[C---:B------:R-:W-:Y:S02]  /*9a10*/  HMMA.16816.F32 R88, R200.reuse, R6, R88 ;  /* 0x00000006c858723c */ /* 0x040fe40000001858 */
[----:B------:R-:W3:Y:S02]  /*9a20*/  LDL R17, [R1+0x20] ;  /* 0x0000200001117983 */ /* 0x000ee40000100800 */
[C---:B------:R-:W-:Y:S01]  /*9a30*/  @P6 SHF.L.U64.HI R14, R16.reuse, R14, c[0x0][0x1e4] ;  /* 0x00007900100e6619 */ /* 0x040fe2000001020e */
[----:B------:R-:W-:Y:S01]  /*9a40*/  @P6 IMAD.SHL.U32 R16, R16, 0x40, RZ ;  /* 0x0000004010106824 */ /* 0x000fe200078e00ff */
[----:B------:R-:W-:Y:S01]  /*9a50*/  IADD3 R240, R238, -0x1, RZ ;  /* 0xffffffffeef07810 */ /* 0x000fe20007ffe0ff */
[----:B------:R-:W-:Y:S05]  /*9a60*/  FADD.FTZ R2, R232, R2 ;  /* 0x00000002e8027221 */ /* 0x000fea0000010000 */
[----:B------:R-:W-:Y:S01]  /*9a70*/  FADD.FTZ R3, R225, R2 ;  /* 0x00000002e1037221 */ /* 0x000fe20000010000 */
[----:B------:R-:W-:Y:S03]  /*9a80*/  @P6 IADD3 R2, P5, R16, R12, RZ ;  /* 0x0000000c10026210 */ /* 0x000fe60007fbe0ff */
[----:B------:R-:W-:Y:S01]  /*9a90*/  FADD.FTZ R15, R227, R3 ;  /* 0x00000003e30f7221 */ /* 0x000fe20000010000 */
[----:B------:R-:W-:Y:S02]  /*9aa0*/  @P6 IADD3.X R3, R14, R13, RZ, P5, !PT ;  /* 0x0000000d0e036210 */ /* 0x000fe40002ffe4ff */
[----:B------:R-:W-:Y:S01]  /*9ab0*/  @P6 IADD3 R4, P4, R16, R2, RZ ;  /* 0x0000000210046210 */ /* 0x000fe20007f9e0ff */
[----:B------:R-:W-:Y:S02]  /*9ac0*/  FADD.FTZ R6, R226, R15 ;  /* 0x0000000fe2067221 */ /* 0x000fe40000010000 */
[----:B--2---:R-:W-:Y:S05]  /*9ad0*/  @P6 IMAD R0, R0, 0x9000, R239 ;  /* 0x0000900000006824 */ /* 0x004fea00078e02ef */
[----:B------:R-:W-:Y:S01]  /*9ae0*/  @!PT LDS RZ, [RZ] ;  /* 0x00000000fffff984 */ /* 0x000fe20000000800 */
[----:B------:R-:W-:Y:S01]  /*9af0*/  @!PT LDS RZ, [RZ] ;  /* 0x00000000fffff984 */ /* 0x000fe20000000800 */
[----:B------:R-:W-:Y:S01]  /*9b00*/  @!PT LDS RZ, [RZ] ;  /* 0x00000000fffff984 */ /* 0x000fe20000000800 */
[----:B------:R2:W-:Y:S01]  /*9b10*/  @P6 LDGSTS.E.BYPASS.LTC128B.128 [R0], [R12.64], !P3 ;  /* 0x000000000c006fae */ /* 0x0005e2000d901d46 */
[C---:B-1----:R-:W-:Y:S07]  /*9b20*/  HMMA.16816.F32 R92, R200.reuse, R8, R92 ;  /* 0x00000008c85c723c */ /* 0x042fee000000185c */
[----:B------:R2:W-:Y:S01]  /*9b30*/  @P6 LDGSTS.E.BYPASS.LTC128B.128 [R0+0x3000], [R12.64+0x80], !P1 ;  /* 0x030000800c006fae */ /* 0x0005e2000c901d46 */
[----:B------:R-:W-:Y:S07]  /*9b40*/  HMMA.16816.F32 R96, R200, R10, R96 ;  /* 0x0000000ac860723c */ /* 0x000fee0000001860 */
[----:B------:R2:W-:Y:S08]  /*9b50*/  @P6 LDGSTS.E.BYPASS.LTC128B.128 [R0+0x6000], [R12.64+0x100], !P0 ;  /* 0x060001000c006fae */ /* 0x0005f0000c101d46 */
[----:B------:R1:W-:Y:S08]  /*9b60*/  @P6 LDGSTS.E.BYPASS.LTC128B.128 [R0+0x1000], [R2.64], !P3 ;  /* 0x0100000002006fae */ /* 0x0003f0000d901d46 */
[----:B------:R1:W-:Y:S08]  /*9b70*/  @P6 LDGSTS.E.BYPASS.LTC128B.128 [R0+0x4000], [R2.64+0x80], !P1 ;  /* 0x0400008002006fae */ /* 0x0003f0000c901d46 */
[----:B------:R1:W-:Y:S01]  /*9b80*/  @P6 LDGSTS.E.BYPASS.LTC128B.128 [R0+0x7000], [R2.64+0x100], !P0 ;  /* 0x0700010002006fae */ /* 0x0003e2000c101d46 */
[----:B--2---:R-:W-:Y:S02]  /*9b90*/  FADD.FTZ R12, R230, R5 ;  /* 0x00000005e60c7221 */ /* 0x004fe40000010000 */
[----:B------:R-:W-:Y:S05]  /*9ba0*/  @P6 IMAD.X R5, R14, 0x1, R3, P4 ;  /* 0x000000010e056824 */ /* 0x000fea00020e0603 */
[----:B------:R2:W-:Y:S08]  /*9bb0*/  @P6 LDGSTS.E.BYPASS.LTC128B.128 [R0+0x2000], [R4.64], !P3 ;  /* 0x0200000004006fae */ /* 0x0005f0000d901d46 */
[----:B------:R2:W-:Y:S01]  /*9bc0*/  @P6 LDGSTS.E.BYPASS.LTC128B.128 [R0+0x5000], [R4.64+0x80], !P1 ;  /* 0x0500008004006fae */ /* 0x0005e2000c901d46 */
[C---:B------:R-:W-:Y:S02]  /*9bd0*/  ISETP.GE.AND P1, PT, R204.reuse, 0x1, PT ;  /* 0x00000001cc00780c */ /* 0x040fe40003f26270 */
[----:B------:R-:W-:Y:S04]  /*9be0*/  IADD3 R204, R204, 0x1, RZ ;  /* 0x00000001cccc7810 */ /* 0x000fe80007ffe0ff */
[----:B------:R-:W-:Y:S01]  /*9bf0*/  SEL R204, R204, RZ, !P1 ;  /* 0x000000ffcccc7207 */ /* 0x000fe20004800000 */
[----:B------:R2:W-:Y:S01]  /*9c00*/  @P6 LDGSTS.E.BYPASS.LTC128B.128 [R0+0x8000], [R4.64+0x100], !P0 ;  /* 0x0800010004006fae */ /* 0x0005e2000c101d46 */
[----:B-1----:R-:W-:Y:S02]  /*9c10*/  FADD.FTZ R3, R229, R12 ;  /* 0x0000000ce5037221 */ /* 0x002fe40000010000 */
[----:B------:R-:W-:Y:S02]  /*9c20*/  FADD.FTZ R2, R224, R6 ;  /* 0x00000006e0027221 */ /* 0x000fe40000010000 */
[----:B------:R-:W-:Y:S01]  /*9c30*/  FADD.FTZ R3, R216, R3 ;  /* 0x00000003d8037221 */ /* 0x000fe20000010000 */
[----:B------:R-:W-:Y:S02]  /*9c40*/  MOV R216, R240 ;  /* 0x000000f000d87202 */ /* 0x000fe40000000f00 */
[----:B------:R-:W0:Y:S01]  /*9c50*/  LDGDEPBAR ;  /* 0x00000000000079af */ /* 0x000e220000000000 */
[----:B--2---:R-:W-:Y:S02]  /*9c60*/  FADD.FTZ R0, R217, R2 ;  /* 0x00000002d9007221 */ /* 0x004fe40000010000 */
        /* <DEDUP_REMOVED lines=10> */
[----:B---3--:R-:W-:Y:S01]  /*9d10*/  ISETP.GT.AND P0, PT, R238, R17, PT ;  /* 0x00000011ee00720c */ /* 0x008fe20003f04270 */
[----:B------:R-:W-:Y:S11]  /*9d20*/  IMAD.MOV.U32 R238, RZ, RZ, R240 ;  /* 0x000000ffffee7224 */ /* 0x000ff600078e00f0 */
[----:B------:R-:W-:Y:S01]  /*9d30*/  @!UPT UIADD3 URZ, URZ, URZ, URZ ;  /* 0x0000003f3f3ff290 */ /* 0x000fe2000fffe03f */
[----:B--2---:R-:W-:-:S05]  /*9d40*/  @P0 BRA `(.L_x_2373) ;  /* 0xffffbfc000000947 */ /* 0x004fca000383ffff */
.L_x_2372:
[----:B------:R-:W-:-:S13]  /*9d50*/  ISETP.GE.AND P0, PT, R216, RZ, PT ;  /* 0x000000ffd800720c */ /* 0x000fda0003f06270 */
[----:B------:R-:W-:Y:S05]  /*9d60*/  @!P0 BRA `(.L_x_2374) ;  /* 0x0000375000008947 */ /* 0x000fea0003800000 */
[----:B-1----:R-:W-:Y:S02]  /*9d70*/  MOV R3, R144 ;  /* 0x0000009000037202 */ /* 0x002fe40000000f00 */
[----:B------:R-:W-:Y:S02]  /*9d80*/  MOV R0, R145 ;  /* 0x0000009100007202 */ /* 0x000fe40000000f00 */
.L_x_2375:
[----:B------:R-:W-:Y:S04]  /*9d90*/  DEPBAR.LE SB0, 0x2 ;  /* 0x000080800000791a */ /* 0x000fe80000000000 */
[----:B------:R-:W-:Y:S01]  /*9da0*/  WARPSYNC 0xffffffff ;  /* 0xffffffff00007948 */ /* 0x000fe20003800000 */
[----:B------:R-:W-:Y:S01]  /*9db0*/  BAR.SYNC.DEFER_BLOCKING 0x0 ;  /* 0x0000000000007b1d */ /* 0x000fe20000010000 */
[----:B------:R-:W-:Y:S01]  /*9dc0*/  IMAD R205, R204, 0x9000, RZ ;  /* 0x00009000cccd7824 */ /* 0x000fe200078e02ff */
[C---:B------:R-:W-:Y:S02]  /*9dd0*/  ISETP.NE.AND P4, PT, R216.reuse, RZ, PT ;  /* 0x000000ffd800720c */ /* 0x040fe40003f85270 */
[C---:B------:R-:W-:Y:S02]  /*9de0*/  IADD3 R233, R216.reuse, -0x1, RZ ;  /* 0xffffffffd8e97810 */ /* 0x040fe40007ffe0ff */
        /* <DEDUP_REMOVED lines=23> */
[----:B------:R-:W3:Y:S04]  /*9f60*/  LDL R236, [R1+0xc] ;  /* 0x00000c0001ec7983 */ /* 0x000ee80000100800 */
[----:B------:R-:W3:Y:S03]  /*9f70*/  LDL R235, [R1+0x18] ;  /* 0x0000180001eb7983 */ /* 0x000ee60000100800 */
        /* <DEDUP_REMOVED lines=17> */
[----:B------:R-:W1:Y:S08]  /*a090*/  LDSM.16.M88.4 R144, [R200+0x2000] ;  /* 0x00200000c890783b */ /* 0x000e700000000200 */
[----:B----4-:R-:W2:Y:S01]  /*a0a0*/  LDL.LU R219, [R1+0x4] ;  /* 0x0000040001db7983 */ /* 0x010ea20000300800 */
[C---:B-1----:R-:W-:Y:S08]  /*a0b0*/  HMMA.16816.F32 R36, R156.reuse, R144, R36 ;  /* 0x000000909c24723c */ /* 0x042ff00000001824 */
[C---:B------:R-:W-:Y:S01]  /*a0c0*/  HMMA.16816.F32 R40, R156.reuse, R146, R40 ;  /* 0x000000929c28723c */ /* 0x040fe20000001828 */
[----:B------:R-:W1:Y:S03]  /*a0d0*/  LDSM.16.M88.4 R144, [R200+0x2800] ;  /* 0x00280000c890783b */ /* 0x000e660000000200 */
[----:B--2---:R-:W-:Y:S01]  /*a0e0*/  @P4 IMAD R215, R237, 0x9000, R202 ;  /* 0x00009000edd74824 */ /* 0x004fe200078e02ca */
[----:B------:R-:W-:Y:S02]  /*a0f0*/  @P4 MOV R202, c[0x0][0x208] ;  /* 0x0000820000ca4a02 */ /* 0x000fe40000000f00 */
[----:B---3--:R-:W-:Y:S01]  /*a100*/  @P4 ISETP.GE.AND P2, PT, R238, c[0x0][0x1d4], PT ;  /* 0x00007500ee004a0c */ /* 0x008fe20003f46270 */
[C---:B-1----:R-:W-:Y:S03]  /*a110*/  HMMA.16816.F32 R44, R156.reuse, R144, R44 ;  /* 0x000000909c2c723c */ /* 0x042fe6000000182c */
[----:B------:R-:W-:Y:S02]  /*a120*/  @P4 ISETP.GE.AND P1, PT, R236, c[0x0][0x1d4], PT ;  /* 0x00007500ec004a0c */ /* 0x000fe40003f26270 */
[----:B------:R-:W-:Y:S02]  /*a130*/  @P4 ISETP.GE.AND P0, PT, R235, c[0x0][0x1d4], PT ;  /* 0x00007500eb004a0c */ /* 0x000fe40003f06270 */
[C---:B------:R-:W-:Y:S01]  /*a140*/  @P4 IMAD.WIDE.U32 R144, R233.reuse, c[0x0][0x208], RZ ;  /* 0x00008200e9904a25 */ /* 0x040fe200078e00ff */
[----:B------:R-:W-:Y:S07]  /*a150*/  HMMA.16816.F32 R48, R156, R146, R48 ;  /* 0x000000929c30723c */ /* 0x000fee0000001830 */
[----:B------:R-:W-:Y:S01]  /*a160*/  @P4 IMAD R146, R233, c[0x0][0x20c], R201 ;  /* 0x00008300e9924a24 */ /* 0x000fe200078e02c9 */
[----:B------:R-:W-:Y:S04]  /*a170*/  @P4 MOV R147, R203 ;  /* 0x000000cb00934202 */ /* 0x000fe80000000f00 */
[----:B------:R-:W-:Y:S02]  /*a180*/  @P4 IADD3 R145, R145, R146, RZ ;  /* 0x0000009291914210 */ /* 0x000fe40007ffe0ff */
[----:B------:R-:W-:Y:S02]  /*a190*/  @P4 MOV R146, R218 ;  /* 0x000000da00924202 */ /* 0x000fe40000000f00 */
[----:B------:R-:W-:Y:S01]  /*a1a0*/  IADD3 R201, R206, R2, RZ ;  /* 0x00000002cec97210 */ /* 0x000fe20007ffe0ff */
[----:B------:R-:W-:Y:S02]  /*a1b0*/  @P4 IMAD R145, R145, 0x60, RZ ;  /* 0x0000006091914824 */ /* 0x000fe400078e02ff */
        /* <DEDUP_REMOVED lines=17> */
[----:B------:R-:W-:Y:S02]  /*a2d0*/  @P4 IADD3.X R203, R146, R145, RZ, P3, !PT ;  /* 0x0000009192cb4210 */ /* 0x000fe40001ffe4ff */
[----:B------:R-:W-:Y:S05]  /*a2e0*/  ISETP.GE.AND P3, PT, R237, 0x1, PT ;  /* 0x00000001ed00780c */ /* 0x000fea0003f66270 */
[----:B------:R1:W-:Y:S08]  /*a2f0*/  @P4 LDGSTS.E.BYPASS.LTC128B.128 [R215+0x4000], [R144.64+0x80], !P1 ;  /* 0x0400008090d74fae */ /* 0x0003f0000c901d46 */
[----:B------:R1:W-:Y:S08]  /*a300*/  @P4 LDGSTS.E.BYPASS.LTC128B.128 [R215+0x7000], [R144.64+0x100], !P0 ;  /* 0x0700010090d74fae */ /* 0x0003f0000c101d46 */
[----:B------:R2:W-:Y:S01]  /*a310*/  @P4 LDGSTS.E.BYPASS.LTC128B.128 [R215+0x2000], [R202.64], !P2 ;  /* 0x02000000cad74fae */ /* 0x0005e2000d101d46 */
[----:B------:R-:W-:Y:S07]  /*a320*/  @P5 ISETP.GE.AND P2, PT, R238, c[0x0][0x1d4], PT ;  /* 0x00007500ee005a0c */ /* 0x000fee0003f46270 */
[----:B------:R2:W-:Y:S01]  /*a330*/  @P4 LDGSTS.E.BYPASS.LTC128B.128 [R215+0x5000], [R202.64+0x80], !P1 ;  /* 0x05000080cad74fae */ /* 0x0005e2000c901d46 */
[----:B------:R-:W-:Y:S07]  /*a340*/  @P5 ISETP.GE.AND P1, PT, R236, c[0x0][0x1d4], PT ;  /* 0x00007500ec005a0c */ /* 0x000fee0003f26270 */
        /* <DEDUP_REMOVED lines=171> */
[----:B------:R-:W-:Y:S02]  /*ae00*/  FMNMX.FTZ R2, R4, R0, !PT ;  /* 0x0000000004027209 */ /* 0x000fe40007810000 */
[----:B------:R-:W-:Y:S02]  /*ae10*/  FMNMX.FTZ R200, R6, R3, !PT ;  /* 0x0000000306c87209 */ /* 0x000fe40007810000 */
[----:B------:R-:W-:Y:S02]  /*ae20*/  FMNMX.FTZ R2, R5, R2, !PT ;  /* 0x0000000205027209 */ /* 0x000fe40007810000 */
[----:B------:R-:W-:Y:S02]  /*ae30*/  FMNMX.FTZ R200, R7, R200, !PT ;  /* 0x000000c807c87209 */ /* 0x000fe40007810000 */
[----:B------:R-:W-:Y:S02]  /*ae40*/  FMNMX.FTZ R2, R8, R2, !PT ;  /* 0x0000000208027209 */ /* 0x000fe40007810000 */
[----:B------:R-:W-:Y:S02]  /*ae50*/  FMNMX.FTZ R200, R10, R200, !PT ;  /* 0x000000c80ac87209 */ /* 0x000fe40007810000 */
[----:B------:R-:W-:Y:S02]  /*ae60*/  FMNMX.FTZ R2, R9, R2, !PT ;  /* 0x0000000209027209 */ /* 0x000fe40007810000 */
[----:B------:R-:W-:Y:S01]  /*ae70*/  FMNMX.FTZ R200, R11, R200, !PT ;  /* 0x000000c80bc87209 */ /* 0x000fe20007810000 */
        /* <DEDUP_REMOVED lines=19> */
[----:B------:R-:W-:Y:S04]  /*afb0*/  FMNMX.FTZ R2, R21, R2, !PT ;  /* 0x0000000215027209 */ /* 0x000fe80007810000 */
[----:B------:R-:W-:Y:S04]  /*afc0*/  FMNMX.FTZ R2, R24, R2, !PT ;  /* 0x0000000218027209 */ /* 0x000fe80007810000 */
[----:B------:R-:W-:Y:S01]  /*afd0*/  FMNMX.FTZ R2, R25, R2, !PT ;  /* 0x0000000219027209 */ /* 0x000fe20007810000 */
[C---:B-1----:R-:W-:Y:S08]  /*afe0*/  HMMA.16816.F32 R28, R196.reuse, R144, R28 ;  /* 0x00000090c41c723c */ /* 0x042ff0000000181c */
[C---:B------:R-:W-:Y:S01]  /*aff0*/  HMMA.16816.F32 R32, R196.reuse, R146, R32 ;  /* 0x00000092c420723c */ /* 0x040fe20000001820 */
[----:B------:R-:W1:Y:S11]  /*b000*/  LDSM.16.M88.4 R144, [R202+0x8000] ;  /* 0x00800000ca90783b */ /* 0x000e760000000200 */
[----:B------:R-:W-:Y:S04]  /*b010*/  @!UPT UIADD3 URZ, URZ, URZ, URZ ;  /* 0x0000003f3f3ff290 */ /* 0x000fe8000fffe03f */
[----:B------:R-:W-:Y:S04]  /*b020*/  FMNMX.FTZ R2, R28, R2, !PT ;  /* 0x000000021c027209 */ /* 0x000fe80007810000 */
[----:B------:R-:W-:Y:S04]  /*b030*/  FMNMX.FTZ R2, R29, R2, !PT ;  /* 0x000000021d027209 */ /* 0x000fe80007810000 */
[----:B------:R-:W-:Y:S01]  /*b040*/  FMNMX.FTZ R2, R32, R2, !PT ;  /* 0x0000000220027209 */ /* 0x000fe20007810000 */
[C---:B-1----:R-:W-:Y:S08]  /*b050*/  HMMA.16816.F32 R36, R196.reuse, R144, R36 ;  /* 0x00000090c424723c */ /* 0x042ff00000001824 */
[C---:B------:R-:W-:Y:S01]  /*b060*/  HMMA.16816.F32 R40, R196.reuse, R146, R40 ;  /* 0x00000092c428723c */ /* 0x040fe20000001828 */
[----:B------:R-:W1:Y:S01]  /*b070*/  LDSM.16.M88.4 R144, [R202+0x8800] ;  /* 0x00880000ca90783b */ /* 0x000e620000000200 */
[----:B------:R-:W-:Y:S07]  /*b080*/  DEPBAR.LE SB0, 0x2 ;  /* 0x000080800000791a */ /* 0x000fee0000000000 */
[----:B------:R-:W-:Y:S01]  /*b090*/  BAR.SYNC.DEFER_BLOCKING 0x0 ;  /* 0x0000000000007b1d */ /* 0x000fe20000010000 */
[C---:B-1----:R-:W-:Y:S07]  /*b0a0*/  HMMA.16816.F32 R44, R196.reuse, R144, R44 ;  /* 0x00000090c42c723c */ /* 0x042fee000000182c */
        /* <DEDUP_REMOVED lines=21> */
[----:B------:R-:W-:Y:S04]  /*b200*/  FMNMX.FTZ R2, R46, R2, !PT ;  /* 0x000000022e027209 */ /* 0x000fe80007810000 */
[----:B------:R-:W-:Y:S04]  /*b210*/  FMNMX.FTZ R2, R47, R2, !PT ;  /* 0x000000022f027209 */ /* 0x000fe80007810000 */
[----:B------:R-:W-:Y:S02]  /*b220*/  FMNMX.FTZ R2, R50, R2, !PT ;  /* 0x0000000232027209 */ /* 0x000fe40007810000 */
[----:B-1----:R-:W-:Y:S02]  /*b230*/  FMNMX.FTZ R145, R145, R146, !PT ;  /* 0x0000009291917209 */ /* 0x002fe40007810000 */
[----:B------:R-:W-:Y:S03]  /*b240*/  FMNMX.FTZ R2, R51, R2, !PT ;  /* 0x0000000233027209 */ /* 0x000fe60007810000 */
[----:B------:R-:W1:Y:S08]  /*b250*/  SHFL.BFLY PT, R146, R145, 0x1, 0x1f ;  /* 0x0c201f0091927f89 */ /* 0x000e7000000e0000 */
[----:B------:R-:W2:Y:S01]  /*b260*/  SHFL.BFLY PT, R144, R2, 0x2, 0x1f ;  /* 0x0c401f0002907f89 */ /* 0x000ea200000e0000 */
[----:B-1----:R-:W-:Y:S05]  /*b270*/  FMNMX.FTZ R145, R145, R146, !PT ;  /* 0x0000009291917209 */ /* 0x002fea0007810000 */
[C---:B------:R-:W-:Y:S02]  /*b280*/  FMUL.FTZ R200, R145.reuse, c[0x0][0x2d0] ;  /* 0x0000b40091c87a20 */ /* 0x040fe40000410000 */
[----:B------:R-:W-:Y:S01]  /*b290*/  FADD.FTZ R0, -R145, R0 ;  /* 0x0000000091007221 */ /* 0x000fe20000010100 */
[----:B--2---:R-:W-:Y:S01]  /*b2a0*/  FMNMX.FTZ R144, R2, R144, !PT ;  /* 0x0000009002907209 */ /* 0x004fe20007810000 */
[--C-:B------:R-:W-:Y:S02]  /*b2b0*/  FFMA.FTZ R8, R8, c[0x0][0x2d0], -R200.reuse ;  /* 0x0000b40008087a23 */ /* 0x100fe400000108c8 */
[----:B------:R-:W-:Y:S02]  /*b2c0*/  FMUL.FTZ R0, R0, c[0x0][0x2d0] ;  /* 0x0000b40000007a20 */ /* 0x000fe40000410000 */
[----:B------:R1:W-:Y:S01]  /*b2d0*/  MUFU.EX2 R217, R8 ;  /* 0x0000000800d97308 */ /* 0x0003e20000000800 */
[----:B------:R-:W2:Y:S01]  /*b2e0*/  SHFL.BFLY PT, R147, R144, 0x1, 0x1f ;  /* 0x0c201f0090937f89 */ /* 0x000ea200000e0000 */
[--C-:B------:R-:W-:Y:S02]  /*b2f0*/  FFMA.FTZ R4, R4, c[0x0][0x2d0], -R200.reuse ;  /* 0x0000b40004047a23 */ /* 0x100fe400000108c8 */
[--C-:B------:R-:W-:Y:S02]  /*b300*/  FFMA.FTZ R5, R5, c[0x0][0x2d0], -R200.reuse ;  /* 0x0000b40005057a23 */ /* 0x100fe400000108c8 */
[--C-:B------:R-:W-:Y:S02]  /*b310*/  FFMA.FTZ R9, R9, c[0x0][0x2d0], -R200.reuse ;  /* 0x0000b40009097a23 */ /* 0x100fe400000108c8 */
[--C-:B------:R-:W-:Y:S02]  /*b320*/  FFMA.FTZ R12, R12, c[0x0][0x2d0], -R200.reuse ;  /* 0x0000b4000c0c7a23 */ /* 0x100fe400000108c8 */
[----:B------:R3:W5:Y:S01]  /*b330*/  MUFU.EX2 R2, R0 ;  /* 0x0000000000027308 */ /* 0x0007620000000800 */
[--C-:B------:R-:W-:Y:S02]  /*b340*/  FFMA.FTZ R13, R13, c[0x0][0x2d0], -R200.reuse ;  /* 0x0000b4000d0d7a23 */ /* 0x100fe400000108c8 */
[--C-:B------:R-:W-:Y:S02]  /*b350*/  FFMA.FTZ R17, R17, c[0x0][0x2d0], -R200.reuse ;  /* 0x0000b40011117a23 */ /* 0x100fe400000108c8 */
[--C-:B------:R-:W-:Y:S02]  /*b360*/  FFMA.FTZ R16, R16, c[0x0][0x2d0], -R200.reuse ;  /* 0x0000b40010107a23 */ /* 0x100fe400000108c8 */
[--C-:B------:R-:W-:Y:S02]  /*b370*/  FFMA.FTZ R20, R20, c[0x0][0x2d0], -R200.reuse ;  /* 0x0000b40014147a23 */ /* 0x100fe400000108c8 */
[--C-:B------:R-:W-:Y:S01]  /*b380*/  FFMA.FTZ R24, R24, c[0x0][0x2d0], -R200.reuse ;  /* 0x0000b40018187a23 */ /* 0x100fe200000108c8 */
[----:B------:R5:W-:Y:S01]  /*b390*/  MUFU.EX2 R201, R5 ;  /* 0x0000000500c97308 */ /* 0x000be20000000800 */
[--C-:B------:R-:W-:Y:S02]  /*b3a0*/  FFMA.FTZ R25, R25, c[0x0][0x2d0], -R200.reuse ;  /* 0x0000b40019197a23 */ /* 0x100fe400000108c8 */
[--C-:B------:R-:W-:Y:S01]  /*b3b0*/  FFMA.FTZ R21, R21, c[0x0][0x2d0], -R200.reuse ;  /* 0x0000b40015157a23 */ /* 0x100fe200000108c8 */
[----:B-1----:R-:W4:Y:S01]  /*b3c0*/  LDL.LU R8, [R1+0x8] ;  /* 0x0000080001087983 */ /* 0x002f220000300800 */
[----:B--2---:R-:W-:Y:S01]  /*b3d0*/  FMNMX.FTZ R144, R144, R147, !PT ;  /* 0x0000009390907209 */ /* 0x004fe20007810000 */
[--C-:B------:R-:W-:Y:S02]  /*b3e0*/  FFMA.FTZ R28, R28, c[0x0][0x2d0], -R200.reuse ;  /* 0x0000b4001c1c7a23 */ /* 0x100fe400000108c8 */
[----:B------:R-:W2:Y:S01]  /*b3f0*/  LDL R242, [R1+0x4c] ;  /* 0x00004c0001f27983 */ /* 0x000ea20000100800 */
[--C-:B------:R-:W-:Y:S01]  /*b400*/  FFMA.FTZ R29, R29, c[0x0][0x2d0], -R200.reuse ;  /* 0x0000b4001d1d7a23 */ /* 0x100fe200000108c8 */
[----:B------:R1:W1:Y:S01]  /*b410*/  MUFU.EX2 R147, R4 ;  /* 0x0000000400937308 */ /* 0x0002620000000800 */
[C---:B------:R-:W-:Y:S01]  /*b420*/  FMUL.FTZ R202, R144.reuse, c[0x0][0x2d0] ;  /* 0x0000b40090ca7a20 */ /* 0x040fe20000410000 */
[----:B------:R-:W2:Y:S01]  /*b430*/  LDL.64 R240, [R1+0x40] ;  /* 0x0000400001f07983 */ /* 0x000ea20000100a00 */
[----:B------:R-:W-:Y:S02]  /*b440*/  FFMA.FTZ R33, R33, c[0x0][0x2d0], -R200 ;  /* 0x0000b40021217a23 */ /* 0x000fe400000108c8 */
[----:B---3--:R-:W-:Y:S02]  /*b450*/  FADD.FTZ R0, -R144, R3 ;  /* 0x0000000390007221 */ /* 0x008fe40000010100 */
[--C-:B------:R-:W-:Y:S01]  /*b460*/  FFMA.FTZ R6, R6, c[0x0][0x2d0], -R202.reuse ;  /* 0x0000b40006067a23 */ /* 0x100fe200000108ca */
[----:B------:R-:W3:Y:S01]  /*b470*/  LDL R234, [R1+0x28] ;  /* 0x0000280001ea7983 */ /* 0x000ee20000100800 */
[----:B------:R-:W-:Y:S01]  /*b480*/  FMUL.FTZ R0, R0, c[0x0][0x2d0] ;  /* 0x0000b40000007a20 */ /* 0x000fe20000410000 */
[----:B------:R-:W-:Y:S01]  /*b490*/  MUFU.EX2 R226, R9 ;  /* 0x0000000900e27308 */ /* 0x000fe20000000800 */
[--C-:B------:R-:W-:Y:S02]  /*b4a0*/  FFMA.FTZ R7, R7, c[0x0][0x2d0], -R202.reuse ;  /* 0x0000b40007077a23 */ /* 0x100fe400000108ca */
[--C-:B------:R-:W-:Y:S02]  /*b4b0*/  FFMA.FTZ R10, R10, c[0x0][0x2d0], -R202.reuse ;  /* 0x0000b4000a0a7a23 */ /* 0x100fe400000108ca */
[C---:B-----5:R-:W-:Y:S02]  /*b4c0*/  FMUL.FTZ R5, R2.reuse, R149 ;  /* 0x0000009502057220 */ /* 0x060fe40000410000 */
[--C-:B------:R-:W-:Y:S02]  /*b4d0*/  FFMA.FTZ R11, R11, c[0x0][0x2d0], -R202.reuse ;  /* 0x0000b4000b0b7a23 */ /* 0x100fe400000108ca */
[C---:B------:R-:W-:Y:S01]  /*b4e0*/  FMUL.FTZ R100, R2.reuse, R100 ;  /* 0x0000006402647220 */ /* 0x040fe20000410000 */
[----:B------:R-:W5:Y:S01]  /*b4f0*/  MUFU.EX2 R0, R0 ;  /* 0x0000000000007308 */ /* 0x000f620000000800 */
[C---:B------:R-:W-:Y:S02]  /*b500*/  FMUL.FTZ R101, R2.reuse, R101 ;  /* 0x0000006502657220 */ /* 0x040fe40000410000 */
[C---:B------:R-:W-:Y:S02]  /*b510*/  FMUL.FTZ R104, R2.reuse, R104 ;  /* 0x0000006802687220 */ /* 0x040fe40000410000 */
[C---:B-1----:R-:W-:Y:S02]  /*b520*/  FMUL.FTZ R4, R2.reuse, R148 ;  /* 0x0000009402047220 */ /* 0x042fe40000410000 */
[C---:B------:R-:W-:Y:S02]  /*b530*/  FFMA.FTZ R146, R2.reuse, R219, R147 ;  /* 0x000000db02927223 */ /* 0x040fe40000010093 */
[C---:B------:R-:W-:Y:S01]  /*b540*/  FMUL.FTZ R105, R2.reuse, R105 ;  /* 0x0000006902697220 */ /* 0x040fe20000410000 */
[----:B------:R1:W-:Y:S01]  /*b550*/  MUFU.EX2 R3, R6 ;  /* 0x0000000600037308 */ /* 0x0003e20000000800 */
[C---:B------:R-:W-:Y:S02]  /*b560*/  FMUL.FTZ R108, R2.reuse, R108 ;  /* 0x0000006c026c7220 */ /* 0x040fe40000410000 */
[C---:B------:R-:W-:Y:S02]  /*b570*/  FMUL.FTZ R109, R2.reuse, R109 ;  /* 0x0000006d026d7220 */ /* 0x040fe40000410000 */
[C---:B------:R-:W-:Y:S02]  /*b580*/  FMUL.FTZ R112, R2.reuse, R112 ;  /* 0x0000007002707220 */ /* 0x040fe40000410000 */
[C---:B------:R-:W-:Y:S02]  /*b590*/  FMUL.FTZ R113, R2.reuse, R113 ;  /* 0x0000007102717220 */ /* 0x040fe40000410000 */
[C---:B------:R-:W-:Y:S01]  /*b5a0*/  FMUL.FTZ R116, R2.reuse, R116 ;  /* 0x0000007402747220 */ /* 0x040fe20000410000 */
[----:B------:R-:W1:Y:S01]  /*b5b0*/  MUFU.EX2 R218, R7 ;  /* 0x0000000700da7308 */ /* 0x000e620000000800 */
[C---:B------:R-:W-:Y:S02]  /*b5c0*/  FMUL.FTZ R117, R2.reuse, R117 ;  /* 0x0000007502757220 */ /* 0x040fe40000410000 */
[----:B------:R-:W-:Y:S02]  /*b5d0*/  FMUL.FTZ R120, R2, R120 ;  /* 0x0000007802787220 */ /* 0x000fe40000410000 */
[C---:B-----5:R-:W-:Y:S02]  /*b5e0*/  FMUL.FTZ R102, R0.reuse, R102 ;  /* 0x0000006600667220 */ /* 0x060fe40000410000 */
[C---:B------:R-:W-:Y:S02]  /*b5f0*/  FMUL.FTZ R103, R0.reuse, R103 ;  /* 0x0000006700677220 */ /* 0x040fe40000410000 */
[C---:B------:R-:W-:Y:S01]  /*b600*/  FMUL.FTZ R106, R0.reuse, R106 ;  /* 0x0000006a006a7220 */ /* 0x040fe20000410000 */
[----:B------:R5:W-:Y:S01]  /*b610*/  MUFU.EX2 R215, R10 ;  /* 0x0000000a00d77308 */ /* 0x000be20000000800 */
[C---:B------:R-:W-:Y:S02]  /*b620*/  FMUL.FTZ R107, R0.reuse, R107 ;  /* 0x0000006b006b7220 */ /* 0x040fe40000410000 */
[C---:B------:R-:W-:Y:S02]  /*b630*/  FMUL.FTZ R110, R0.reuse, R110 ;  /* 0x0000006e006e7220 */ /* 0x040fe40000410000 */
[C---:B-1----:R-:W-:Y:S02]  /*b640*/  FMUL.FTZ R6, R0.reuse, R150 ;  /* 0x0000009600067220 */ /* 0x042fe40000410000 */
[C---:B------:R-:W-:Y:S02]  /*b650*/  FMUL.FTZ R111, R0.reuse, R111 ;  /* 0x0000006f006f7220 */ /* 0x040fe40000410000 */
[C---:B------:R-:W-:Y:S01]  /*b660*/  FMUL.FTZ R114, R0.reuse, R114 ;  /* 0x0000007200727220 */ /* 0x040fe20000410000 */
[----:B------:R-:W1:Y:S01]  /*b670*/  MUFU.EX2 R219, R11 ;  /* 0x0000000b00db7308 */ /* 0x000e620000000800 */
[C---:B------:R-:W-:Y:S02]  /*b680*/  FMUL.FTZ R115, R0.reuse, R115 ;  /* 0x0000007300737220 */ /* 0x040fe40000410000 */
[----:B------:R-:W-:Y:S01]  /*b690*/  FMUL.FTZ R118, R0, R118 ;  /* 0x0000007600767220 */ /* 0x000fe20000410000 */
[----:B------:R-:W-:Y:S01]  /*b6a0*/  F2FP.PACK_AB R9, R218, R3 ;  /* 0x00000003da09723e */ /* 0x000fe200000000ff */
[C---:B------:R-:W-:Y:S02]  /*b6b0*/  FMUL.FTZ R7, R0.reuse, R151 ;  /* 0x0000009700077220 */ /* 0x040fe40000410000 */
[C---:B------:R-:W-:Y:S02]  /*b6c0*/  FMUL.FTZ R119, R0.reuse, R119 ;  /* 0x0000007700777220 */ /* 0x040fe40000410000 */
[C---:B------:R-:W-:Y:S01]  /*b6d0*/  FMUL.FTZ R122, R0.reuse, R122 ;  /* 0x0000007a007a7220 */ /* 0x040fe20000410000 */
[----:B------:R-:W-:Y:S01]  /*b6e0*/  MUFU.EX2 R230, R17 ;  /* 0x0000001100e67308 */ /* 0x000fe20000000800 */
[C---:B------:R-:W-:Y:S02]  /*b6f0*/  FMUL.FTZ R123, R0.reuse, R123 ;  /* 0x0000007b007b7220 */ /* 0x040fe40000410000 */
[----:B------:R-:W-:Y:S01]  /*b700*/  FMUL.FTZ R126, R0, R126 ;  /* 0x0000007e007e7220 */ /* 0x000fe20000410000 */
[----:B-----5:R-:W-:Y:S01]  /*b710*/  F2FP.PACK_AB R10, R226, R217 ;  /* 0x000000d9e20a723e */ /* 0x020fe200000000ff */
[C---:B------:R-:W-:Y:S02]  /*b720*/  FMUL.FTZ R127, R0.reuse, R127 ;  /* 0x0000007f007f7220 */ /* 0x040fe40000410000 */
[C---:B------:R-:W-:Y:S02]  /*b730*/  FMUL.FTZ R130, R0.reuse, R130 ;  /* 0x0000008200827220 */ /* 0x040fe40000410000 */
[C---:B------:R-:W-:Y:S01]  /*b740*/  FMUL.FTZ R131, R0.reuse, R131 ;  /* 0x0000008300837220 */ /* 0x040fe20000410000 */
[----:B------:R5:W2:Y:S01]  /*b750*/  MUFU.EX2 R222, R16 ;  /* 0x0000001000de7308 */ /* 0x000aa20000000800 */
        /* <DEDUP_REMOVED lines=69> */
[-C--:B------:R-:W-:Y:S01]  /*bbb0*/  IADD3 R2, R211, R205.reuse, RZ ;  /* 0x000000cdd3027210 */ /* 0x080fe20007ffe0ff */
[--C-:B------:R-:W-:Y:S02]  /*bbc0*/  FFMA.FTZ R14, R14, c[0x0][0x2d0], -R202.reuse ;  /* 0x0000b4000e0e7a23 */ /* 0x100fe400000108ca */
[--C-:B------:R-:W-:Y:S02]  /*bbd0*/  FFMA.FTZ R15, R15, c[0x0][0x2d0], -R202.reuse ;  /* 0x0000b4000f0f7a23 */ /* 0x100fe400000108ca */
[--C-:B------:R-:W-:Y:S02]  /*bbe0*/  FFMA.FTZ R18, R18, c[0x0][0x2d0], -R202.reuse ;  /* 0x0000b40012127a23 */ /* 0x100fe400000108ca */
[----:B------:R-:W-:Y:S01]  /*bbf0*/  MUFU.EX2 R220, R15 ;  /* 0x0000000f00dc7308 */ /* 0x000fe20000000800 */
[--C-:B------:R-:W-:Y:S02]  /*bc00*/  FFMA.FTZ R19, R19, c[0x0][0x2d0], -R202.reuse ;  /* 0x0000b40013137a23 */ /* 0x100fe400000108ca */
[--C-:B------:R-:W-:Y:S02]  /*bc10*/  FFMA.FTZ R22, R22, c[0x0][0x2d0], -R202.reuse ;  /* 0x0000b40016167a23 */ /* 0x100fe400000108ca */
[--C-:B------:R-:W-:Y:S02]  /*bc20*/  FFMA.FTZ R23, R23, c[0x0][0x2d0], -R202.reuse ;  /* 0x0000b40017177a23 */ /* 0x100fe400000108ca */
[--C-:B------:R-:W-:Y:S02]  /*bc30*/  FFMA.FTZ R26, R26, c[0x0][0x2d0], -R202.reuse ;  /* 0x0000b4001a1a7a23 */ /* 0x100fe400000108ca */
[--C-:B------:R-:W-:Y:S01]  /*bc40*/  FFMA.FTZ R27, R27, c[0x0][0x2d0], -R202.reuse ;  /* 0x0000b4001b1b7a23 */ /* 0x100fe200000108ca */
[----:B------:R-:W-:Y:S01]  /*bc50*/  MUFU.EX2 R221, R18 ;  /* 0x0000001200dd7308 */ /* 0x000fe20000000800 */
[--C-:B------:R-:W-:Y:S02]  /*bc60*/  FFMA.FTZ R30, R30, c[0x0][0x2d0], -R202.reuse ;  /* 0x0000b4001e1e7a23 */ /* 0x100fe400000108ca */
[--C-:B------:R-:W-:Y:S02]  /*bc70*/  FFMA.FTZ R31, R31, c[0x0][0x2d0], -R202.reuse ;  /* 0x0000b4001f1f7a23 */ /* 0x100fe400000108ca */
[----:B------:R-:W-:Y:S02]  /*bc80*/  FFMA.FTZ R38, R38, c[0x0][0x2d0], -R202 ;  /* 0x0000b40026267a23 */ /* 0x000fe400000108ca */
[--C-:B------:R-:W-:Y:S02]  /*bc90*/  FFMA.FTZ R32, R32, c[0x0][0x2d0], -R200.reuse ;  /* 0x0000b40020207a23 */ /* 0x100fe400000108c8 */
[--C-:B------:R-:W-:Y:S01]  /*bca0*/  FFMA.FTZ R40, R40, c[0x0][0x2d0], -R200.reuse ;  /* 0x0000b40028287a23 */ /* 0x100fe200000108c8 */
[----:B------:R-:W1:Y:S01]  /*bcb0*/  MUFU.EX2 R225, R19 ;  /* 0x0000001300e17308 */ /* 0x000e620000000800 */
[----:B------:R-:W-:Y:S02]  /*bcc0*/  FFMA.FTZ R37, R37, c[0x0][0x2d0], -R200 ;  /* 0x0000b40025257a23 */ /* 0x000fe400000108c8 */
[--C-:B------:R-:W-:Y:S02]  /*bcd0*/  FFMA.FTZ R35, R35, c[0x0][0x2d0], -R202.reuse ;  /* 0x0000b40023237a23 */ /* 0x100fe400000108ca */
[--C-:B------:R-:W-:Y:S02]  /*bce0*/  FFMA.FTZ R34, R34, c[0x0][0x2d0], -R202.reuse ;  /* 0x0000b40022227a23 */ /* 0x100fe400000108ca */
[----:B------:R-:W-:Y:S02]  /*bcf0*/  FFMA.FTZ R39, R39, c[0x0][0x2d0], -R202 ;  /* 0x0000b40027277a23 */ /* 0x000fe400000108ca */
[----:B------:R-:W-:Y:S01]  /*bd00*/  FFMA.FTZ R41, R41, c[0x0][0x2d0], -R200 ;  /* 0x0000b40029297a23 */ /* 0x000fe200000108c8 */
[----:B------:R-:W-:Y:S01]  /*bd10*/  MUFU.EX2 R227, R22 ;  /* 0x0000001600e37308 */ /* 0x000fe20000000800 */
[--C-:B------:R-:W-:Y:S02]  /*bd20*/  FFMA.FTZ R42, R42, c[0x0][0x2d0], -R202.reuse ;  /* 0x0000b4002a2a7a23 */ /* 0x100fe400000108ca */
[----:B------:R-:W-:Y:S02]  /*bd30*/  FFMA.FTZ R43, R43, c[0x0][0x2d0], -R202 ;  /* 0x0000b4002b2b7a23 */ /* 0x000fe400000108ca */
[----:B------:R-:W-:Y:S02]  /*bd40*/  FFMA.FTZ R36, R36, c[0x0][0x2d0], -R200 ;  /* 0x0000b40024247a23 */ /* 0x000fe400000108c8 */
[----:B------:R-:W-:Y:S03]  /*bd50*/  FFMA.FTZ R47, R47, c[0x0][0x2d0], -R202 ;  /* 0x0000b4002f2f7a23 */ /* 0x000fe600000108ca */
[----:B------:R-:W-:Y:S10]  /*bd60*/  MUFU.EX2 R228, R23 ;  /* 0x0000001700e47308 */ /* 0x000ff40000000800 */
[----:B------:R-:W-:Y:S10]  /*bd70*/  MUFU.EX2 R224, R26 ;  /* 0x0000001a00e07308 */ /* 0x000ff40000000800 */
[----:B------:R-:W-:Y:S10]  /*bd80*/  MUFU.EX2 R223, R27 ;  /* 0x0000001b00df7308 */ /* 0x000ff40000000800 */
[----:B------:R-:W-:Y:S01]  /*bd90*/  MUFU.EX2 R39, R39 ;  /* 0x0000002700277308 */ /* 0x000fe20000000800 */
[----:B----4-:R-:W-:Y:S01]  /*bda0*/  FFMA.FTZ R203, R0, R8, R3 ;  /* 0x0000000800cb7223 */ /* 0x010fe20000010003 */
[----:B------:R-:W-:Y:S02]  /*bdb0*/  IADD3 R0, R210, R205, RZ ;  /* 0x000000cdd2007210 */ /* 0x000fe40007ffe0ff */
[C---:B------:R-:W-:Y:S01]  /*bdc0*/  F2FP.PACK_AB R8, R201.reuse, R147 ;  /* 0x00000093c908723e */ /* 0x040fe200000000ff */
[----:B------:R-:W-:Y:S01]  /*bdd0*/  FADD.FTZ R201, R201, R146 ;  /* 0x00000092c9c97221 */ /* 0x000fe20000010000 */
[C---:B------:R-:W-:Y:S01]  /*bde0*/  IADD3 R3, R207.reuse, R0, RZ ;  /* 0x00000000cf037210 */ /* 0x040fe20007ffe0ff */
[----:B------:R-:W4:Y:S03]  /*bdf0*/  LDSM.16.MT88.4 R148, [R0] ;  /* 0x000000000094783b */ /* 0x000f260000004200 */
[----:B------:R-:W-:Y:S01]  /*be00*/  MUFU.EX2 R147, R12 ;  /* 0x0000000c00937308 */ /* 0x000fe20000000800 */
[----:B------:R-:W-:Y:S01]  /*be10*/  IADD3 R146, R207, R2, RZ ;  /* 0x00000002cf927210 */ /* 0x000fe20007ffe0ff */
[----:B-----5:R-:W-:Y:S04]  /*be20*/  FADD.FTZ R16, R217, R201 ;  /* 0x000000c9d9107221 */ /* 0x020fe80000010000 */
[----:B------:R-:W-:Y:S04]  /*be30*/  FADD.FTZ R16, R226, R16 ;  /* 0x00000010e2107221 */ /* 0x000fe80000010000 */
[----:B------:R-:W-:Y:S10]  /*be40*/  MUFU.EX2 R205, R29 ;  /* 0x0000001d00cd7308 */ /* 0x000ff40000000800 */
[----:B------:R-:W-:Y:S10]  /*be50*/  MUFU.EX2 R217, R33 ;  /* 0x0000002100d97308 */ /* 0x000ff40000000800 */
[----:B------:R-:W-:Y:S01]  /*be60*/  MUFU.EX2 R201, R30 ;  /* 0x0000001e00c97308 */ /* 0x000fe20000000800 */
[C---:B----4-:R-:W-:Y:S09]  /*be70*/  HMMA.16816.F32 R4, R8.reuse, R148, R4 ;  /* 0x000000940804723c */ /* 0x050ff20000001804 */
[----:B------:R-:W-:Y:S01]  /*be80*/  MUFU.EX2 R41, R41 ;  /* 0x0000002900297308 */ /* 0x000fe20000000800 */
[C---:B------:R-:W-:Y:S01]  /*be90*/  HMMA.16816.F32 R100, R8.reuse, R150, R100 ;  /* 0x000000960864723c */ /* 0x040fe20000001864 */
[----:B------:R-:W4:Y:S08]  /*bea0*/  LDSM.16.MT88.4 R148, [R3] ;  /* 0x000000000394783b */ /* 0x000f300000004200 */
[----:B------:R-:W-:Y:S10]  /*beb0*/  MUFU.EX2 R42, R42 ;  /* 0x0000002a002a7308 */ /* 0x000ff40000000800 */
[----:B------:R-:W-:Y:S10]  /*bec0*/  MUFU.EX2 R43, R43 ;  /* 0x0000002b002b7308 */ /* 0x000ff40000000800 */
[----:B------:R-:W-:Y:S01]  /*bed0*/  MUFU.EX2 R47, R47 ;  /* 0x0000002f002f7308 */ /* 0x000fe20000000800 */
[C---:B----4-:R-:W-:Y:S08]  /*bee0*/  HMMA.16816.F32 R104, R8.reuse, R148, R104 ;  /* 0x000000940868723c */ /* 0x050ff00000001868 */
[C---:B------:R-:W-:Y:S01]  /*bef0*/  HMMA.16816.F32 R108, R8.reuse, R150, R108 ;  /* 0x00000096086c723c */ /* 0x040fe2000000186c */
[----:B------:R-:W4:Y:S07]  /*bf00*/  LDSM.16.MT88.4 R148, [R2] ;  /* 0x000000000294783b */ /* 0x000f2e0000004200 */
[C---:B----4-:R-:W-:Y:S08]  /*bf10*/  HMMA.16816.F32 R112, R8.reuse, R148, R112 ;  /* 0x000000940870723c */ /* 0x050ff00000001870 */
[C---:B------:R-:W-:Y:S01]  /*bf20*/  HMMA.16816.F32 R116, R8.reuse, R150, R116 ;  /* 0x000000960874723c */ /* 0x040fe20000001874 */
[----:B------:R-:W4:Y:S07]  /*bf30*/  LDSM.16.MT88.4 R148, [R146] ;  /* 0x000000009294783b */ /* 0x000f2e0000004200 */
[C---:B----4-:R-:W-:Y:S08]  /*bf40*/  HMMA.16816.F32 R120, R8.reuse, R148, R120 ;  /* 0x000000940878723c */ /* 0x050ff00000001878 */
[C---:B------:R-:W-:Y:S01]  /*bf50*/  HMMA.16816.F32 R124, R8.reuse, R150, R124 ;  /* 0x00000096087c723c */ /* 0x040fe2000000187c */
[----:B------:R-:W4:Y:S07]  /*bf60*/  LDSM.16.MT88.4 R148, [R0+0x3000] ;  /* 0x003000000094783b */ /* 0x000f2e0000004200 */
        /* <DEDUP_REMOVED lines=21> */
[C---:B----4-:R-:W-:Y:S01]  /*c0c0*/  HMMA.16816.F32 R92, R8.reuse, R148, R92 ;  /* 0x00000094085c723c */ /* 0x050fe2000000185c */
[----:B------:R-:W4:Y:S07]  /*c0d0*/  MUFU.EX2 R149, R13 ;  /* 0x0000000d00957308 */ /* 0x000f2e0000000800 */
[----:B------:R-:W-:Y:S03]  /*c0e0*/  HMMA.16816.F32 R96, R8, R150, R96 ;  /* 0x000000960860723c */ /* 0x000fe60000001860 */
[----:B------:R5:W3:Y:S04]  /*c0f0*/  MUFU.EX2 R148, R14 ;  /* 0x0000000e00947308 */ /* 0x000ae80000000800 */
[----:B--2---:R-:W-:Y:S02]  /*c100*/  F2FP.PACK_AB R10, R230, R222 ;  /* 0x000000dee60a723e */ /* 0x004fe400000000ff */
[----:B-1----:R-:W-:Y:S04]  /*c110*/  F2FP.PACK_AB R11, R225, R221 ;  /* 0x000000dde10b723e */ /* 0x002fe800000000ff */
[----:B------:R1:W2:Y:S01]  /*c120*/  MUFU.EX2 R151, R20 ;  /* 0x0000001400977308 */ /* 0x0002a20000000800 */
[----:B----4-:R-:W-:Y:S09]  /*c130*/  F2FP.PACK_AB R8, R149, R147 ;  /* 0x000000939508723e */ /* 0x010ff200000000ff */
[----:B------:R-:W4:Y:S01]  /*c140*/  MUFU.EX2 R150, R28 ;  /* 0x0000001c00967308 */ /* 0x000f220000000800 */
[----:B-----5:R-:W5:Y:S01]  /*c150*/  LDSM.16.MT88.4 R12, [R0+0x800] ;  /* 0x00080000000c783b */ /* 0x020f620000004200 */
[----:B---3--:R-:W-:Y:S01]  /*c160*/  F2FP.PACK_AB R9, R220, R148 ;  /* 0x00000094dc09723e */ /* 0x008fe200000000ff */
[----:B-1----:R-:W-:Y:S06]  /*c170*/  FADD.FTZ R20, R147, R16 ;  /* 0x0000001093147221 */ /* 0x002fec0000010000 */
[----:B------:R-:W-:Y:S01]  /*c180*/  LDSM.16.MT88.4 R16, [R0+0x1800] ;  /* 0x001800000010783b */ /* 0x000fe20000004200 */
[----:B------:R1:W-:Y:S01]  /*c190*/  MUFU.EX2 R147, R34 ;  /* 0x0000002200937308 */ /* 0x0003e20000000800 */
[----:B------:R-:W-:Y:S04]  /*c1a0*/  FADD.FTZ R20, R149, R20 ;  /* 0x0000001495147221 */ /* 0x000fe80000010000 */
[----:B------:R-:W-:Y:S04]  /*c1b0*/  FADD.FTZ R24, R222, R20 ;  /* 0x00000014de187221 */ /* 0x000fe80000010000 */
[----:B------:R-:W-:Y:S02]  /*c1c0*/  FADD.FTZ R29, R230, R24 ;  /* 0x00000018e61d7221 */ /* 0x000fe40000010000 */
[----:B-1----:R-:W-:Y:S01]  /*c1d0*/  FFMA.FTZ R34, R50, c[0x0][0x2d0], -R202 ;  /* 0x0000b40032227a23 */ /* 0x002fe200000108ca */
[C---:B-----5:R-:W-:Y:S05]  /*c1e0*/  HMMA.16816.F32 R4, R8.reuse, R12, R4 ;  /* 0x0000000c0804723c */ /* 0x060fea0000001804 */
[----:B------:R-:W-:Y:S03]  /*c1f0*/  MUFU.EX2 R34, R34 ;  /* 0x0000002200227308 */ /* 0x000fe60000000800 */
        /* <DEDUP_REMOVED lines=36> */
[----:B------:R-:W-:Y:S01]  /*c440*/  F2FP.PACK_AB R10, R232, R231 ;  /* 0x000000e7e80a723e */ /* 0x000fe200000000ff */
[----:B------:R3:W-:Y:S03]  /*c450*/  MUFU.EX2 R203, R31 ;  /* 0x0000001f00cb7308 */ /* 0x0007e60000000800 */
[----:B------:R-:W-:Y:S01]  /*c460*/  F2FP.PACK_AB R9, R228, R227 ;  /* 0x000000e3e409723e */ /* 0x000fe200000000ff */
[----:B------:R-:W-:Y:S01]  /*c470*/  FADD.FTZ R21, R215, R8 ;  /* 0x00000008d7157221 */ /* 0x000fe20000010000 */
[----:B--2---:R-:W-:Y:S02]  /*c480*/  F2FP.PACK_AB R8, R229, R151 ;  /* 0x00000097e508723e */ /* 0x004fe400000000ff */
[----:B------:R-:W-:Y:S01]  /*c490*/  F2FP.PACK_AB R11, R223, R224 ;  /* 0x000000e0df0b723e */ /* 0x000fe200000000ff */
[----:B------:R-:W-:Y:S02]  /*c4a0*/  FADD.FTZ R21, R219, R21 ;  /* 0x00000015db157221 */ /* 0x000fe40000010000 */
[----:B------:R2:W-:Y:S02]  /*c4b0*/  MUFU.EX2 R215, R35 ;  /* 0x0000002300d77308 */ /* 0x0005e40000000800 */
[----:B------:R-:W-:Y:S04]  /*c4c0*/  FADD.FTZ R21, R148, R21 ;  /* 0x0000001594157221 */ /* 0x000fe80000010000 */
[----:B------:R-:W-:Y:S02]  /*c4d0*/  FADD.FTZ R25, R220, R21 ;  /* 0x00000015dc197221 */ /* 0x000fe40000010000 */
[----:B------:R-:W-:Y:S02]  /*c4e0*/  LDSM.16.MT88.4 R20, [R0+0x2000] ;  /* 0x002000000014783b */ /* 0x000fe40000004200 */
[----:B------:R-:W-:Y:S01]  /*c4f0*/  FADD.FTZ R28, R221, R25 ;  /* 0x00000019dd1c7221 */ /* 0x000fe20000010000 */
[----:B------:R5:W4:Y:S01]  /*c500*/  MUFU.EX2 R218, R32 ;  /* 0x0000002000da7308 */ /* 0x000b220000000800 */
[----:B---3--:R-:W-:Y:S04]  /*c510*/  FFMA.FTZ R31, R45, c[0x0][0x2d0], -R200 ;  /* 0x0000b4002d1f7a23 */ /* 0x008fe800000108c8 */
[----:B------:R-:W-:Y:S01]  /*c520*/  LDSM.16.MT88.4 R24, [R2+0x2000] ;  /* 0x002000000218783b */ /* 0x000fe20000004200 */
[----:B------:R-:W-:Y:S02]  /*c530*/  FADD.FTZ R30, R225, R28 ;  /* 0x0000001ce11e7221 */ /* 0x000fe40000010000 */
[----:B------:R-:W-:Y:S02]  /*c540*/  FADD.FTZ R28, R151, R29 ;  /* 0x0000001d971c7221 */ /* 0x000fe40000010000 */
[----:B------:R-:W-:Y:S01]  /*c550*/  FADD.FTZ R29, R227, R30 ;  /* 0x0000001ee31d7221 */ /* 0x000fe20000010000 */
[C---:B-1----:R-:W-:Y:S01]  /*c560*/  HMMA.16816.F32 R4, R8.reuse, R12, R4 ;  /* 0x0000000c0804723c */ /* 0x042fe20000001804 */
[----:B------:R-:W-:Y:S02]  /*c570*/  MUFU.EX2 R45, R37 ;  /* 0x00000025002d7308 */ /* 0x000fe40000000800 */
[----:B------:R-:W-:Y:S02]  /*c580*/  FADD.FTZ R29, R228, R29 ;  /* 0x0000001de41d7221 */ /* 0x000fe40000010000 */
[----:B------:R-:W-:Y:S02]  /*c590*/  FADD.FTZ R28, R229, R28 ;  /* 0x0000001ce51c7221 */ /* 0x000fe40000010000 */
[----:B--2---:R-:W-:Y:S01]  /*c5a0*/  FFMA.FTZ R35, R44, c[0x0][0x2d0], -R200 ;  /* 0x0000b4002c237a23 */ /* 0x004fe200000108c8 */
[C---:B------:R-:W-:Y:S01]  /*c5b0*/  HMMA.16816.F32 R100, R8.reuse, R14, R100 ;  /* 0x0000000e0864723c */ /* 0x040fe20000001864 */
[----:B------:R-:W1:Y:S02]  /*c5c0*/  LDSM.16.MT88.4 R12, [R3+0x1000] ;  /* 0x00100000030c783b */ /* 0x000e640000004200 */
[----:B------:R2:W3:Y:S01]  /*c5d0*/  MUFU.EX2 R44, R36 ;  /* 0x00000024002c7308 */ /* 0x0004e20000000800 */
[----:B------:R-:W-:Y:S02]  /*c5e0*/  FADD.FTZ R28, R231, R28 ;  /* 0x0000001ce71c7221 */ /* 0x000fe40000010000 */
[--C-:B-----5:R-:W-:Y:S02]  /*c5f0*/  FFMA.FTZ R32, R48, c[0x0][0x2d0], -R200.reuse ;  /* 0x0000b40030207a23 */ /* 0x120fe400000108c8 */
[----:B------:R-:W-:Y:S05]  /*c600*/  FFMA.FTZ R200, R49, c[0x0][0x2d0], -R200 ;  /* 0x0000b40031c87a23 */ /* 0x000fea00000108c8 */
[----:B------:R-:W-:Y:S10]  /*c610*/  MUFU.EX2 R37, R32 ;  /* 0x0000002000257308 */ /* 0x000ff40000000800 */
[----:B------:R-:W-:Y:S01]  /*c620*/  MUFU.EX2 R200, R200 ;  /* 0x000000c800c87308 */ /* 0x000fe20000000800 */
[--C-:B--2---:R-:W-:Y:S02]  /*c630*/  FFMA.FTZ R36, R46, c[0x0][0x2d0], -R202.reuse ;  /* 0x0000b4002e247a23 */ /* 0x104fe400000108ca */
[----:B------:R-:W-:Y:S07]  /*c640*/  FFMA.FTZ R202, R51, c[0x0][0x2d0], -R202 ;  /* 0x0000b40033ca7a23 */ /* 0x000fee00000108ca */
[----:B------:R-:W2:Y:S01]  /*c650*/  MUFU.EX2 R48, R40 ;  /* 0x0000002800307308 */ /* 0x000ea20000000800 */
[C---:B-1----:R-:W-:Y:S09]  /*c660*/  HMMA.16816.F32 R104, R8.reuse, R12, R104 ;  /* 0x0000000c0868723c */ /* 0x042ff20000001868 */
[----:B------:R-:W1:Y:S01]  /*c670*/  MUFU.EX2 R40, R38 ;  /* 0x0000002600287308 */ /* 0x000e620000000800 */
[C---:B------:R-:W-:Y:S01]  /*c680*/  HMMA.16816.F32 R108, R8.reuse, R14, R108 ;  /* 0x0000000e086c723c */ /* 0x040fe2000000186c */
[----:B------:R-:W5:Y:S08]  /*c690*/  LDSM.16.MT88.4 R12, [R2+0x1000] ;  /* 0x00100000020c783b */ /* 0x000f700000004200 */
[----:B------:R-:W-:Y:S10]  /*c6a0*/  MUFU.EX2 R38, R31 ;  /* 0x0000001f00267308 */ /* 0x000ff40000000800 */
[----:B------:R-:W-:Y:S10]  /*c6b0*/  MUFU.EX2 R202, R202 ;  /* 0x000000ca00ca7308 */ /* 0x000ff40000000800 */
[----:B------:R-:W1:Y:S10]  /*c6c0*/  MUFU.EX2 R35, R35 ;  /* 0x0000002300237308 */ /* 0x000e740000000800 */
[----:B------:R-:W1:Y:S01]  /*c6d0*/  MUFU.EX2 R36, R36 ;  /* 0x0000002400247308 */ /* 0x000e620000000800 */
[C---:B-----5:R-:W-:Y:S08]  /*c6e0*/  HMMA.16816.F32 R112, R8.reuse, R12, R112 ;  /* 0x0000000c0870723c */ /* 0x060ff00000001870 */
[C---:B------:R-:W-:Y:S01]  /*c6f0*/  HMMA.16816.F32 R116, R8.reuse, R14, R116 ;  /* 0x0000000e0874723c */ /* 0x040fe20000001874 */
[----:B------:R-:W5:Y:S07]  /*c700*/  LDSM.16.MT88.4 R12, [R146+0x1000] ;  /* 0x00100000920c783b */ /* 0x000f6e0000004200 */
        /* <DEDUP_REMOVED lines=25> */
[----:B------:R-:W-:Y:S01]  /*c8a0*/  HMMA.16816.F32 R96, R8, R14, R96 ;  /* 0x0000000e0860723c */ /* 0x000fe20000001860 */
[----:B------:R-:W5:Y:S06]  /*c8b0*/  LDSM.16.MT88.4 R12, [R3+0x1800] ;  /* 0x00180000030c783b */ /* 0x000f6c0000004200 */
[----:B----4-:R-:W-:Y:S02]  /*c8c0*/  F2FP.PACK_AB R8, R205, R150 ;  /* 0x00000096cd08723e */ /* 0x010fe400000000ff */
[----:B------:R-:W-:Y:S03]  /*c8d0*/  F2FP.PACK_AB R10, R217, R218 ;  /* 0x000000dad90a723e */ /* 0x000fe600000000ff */
[----:B------:R-:W-:Y:S02]  /*c8e0*/  F2FP.PACK_AB R9, R203, R201 ;  /* 0x000000c9cb09723e */ /* 0x000fe400000000ff */
[----:B------:R-:W-:Y:S07]  /*c8f0*/  F2FP.PACK_AB R11, R215, R147 ;  /* 0x00000093d70b723e */ /* 0x000fee00000000ff */
[C---:B------:R-:W-:Y:S08]  /*c900*/  HMMA.16816.F32 R4, R8.reuse, R16, R4 ;  /* 0x000000100804723c */ /* 0x040ff00000001804 */
[C---:B------:R-:W-:Y:S01]  /*c910*/  HMMA.16816.F32 R100, R8.reuse, R18, R100 ;  /* 0x000000120864723c */ /* 0x040fe20000001864 */
[----:B------:R-:W4:Y:S07]  /*c920*/  LDSM.16.MT88.4 R16, [R2+0x1800] ;  /* 0x001800000210783b */ /* 0x000f2e0000004200 */
[C---:B-----5:R-:W-:Y:S08]  /*c930*/  HMMA.16816.F32 R104, R8.reuse, R12, R104 ;  /* 0x0000000c0868723c */ /* 0x060ff00000001868 */
[C---:B------:R-:W-:Y:S01]  /*c940*/  HMMA.16816.F32 R108, R8.reuse, R14, R108 ;  /* 0x0000000e086c723c */ /* 0x040fe2000000186c */
[----:B------:R-:W5:Y:S07]  /*c950*/  LDSM.16.MT88.4 R12, [R146+0x1800] ;  /* 0x00180000920c783b */ /* 0x000f6e0000004200 */
[C---:B----4-:R-:W-:Y:S08]  /*c960*/  HMMA.16816.F32 R112, R8.reuse, R16, R112 ;  /* 0x000000100870723c */ /* 0x050ff00000001870 */
        /* <DEDUP_REMOVED lines=27> */
[----:B------:R-:W-:Y:S01]  /*cb20*/  HMMA.16816.F32 R96, R8, R14, R96 ;  /* 0x0000000e0860723c */ /* 0x000fe20000001860 */
[----:B------:R-:W5:Y:S06]  /*cb30*/  LDSM.16.MT88.4 R12, [R146+0x2000] ;  /* 0x00200000920c783b */ /* 0x000f6c0000004200 */
[----:B---3--:R-:W-:Y:S02]  /*cb40*/  F2FP.PACK_AB R8, R45, R44 ;  /* 0x0000002c2d08723e */ /* 0x008fe400000000ff */
[----:B--2---:R-:W-:Y:S03]  /*cb50*/  F2FP.PACK_AB R10, R41, R48 ;  /* 0x00000030290a723e */ /* 0x004fe600000000ff */
[----:B-1----:R-:W-:Y:S02]  /*cb60*/  F2FP.PACK_AB R9, R39, R40 ;  /* 0x000000282709723e */ /* 0x002fe400000000ff */
[----:B------:R-:W-:Y:S07]  /*cb70*/  F2FP.PACK_AB R11, R43, R42 ;  /* 0x0000002a2b0b723e */ /* 0x000fee00000000ff */
[C---:B------:R-:W-:Y:S08]  /*cb80*/  HMMA.16816.F32 R4, R8.reuse, R20, R4 ;  /* 0x000000140804723c */ /* 0x040ff00000001804 */
        /* <DEDUP_REMOVED lines=29> */
[C---:B---3--:R-:W-:Y:S08]  /*cd60*/  HMMA.16816.F32 R84, R8.reuse, R24, R84 ;  /* 0x000000180854723c */ /* 0x048ff00000001854 */
[C---:B------:R-:W-:Y:S01]  /*cd70*/  HMMA.16816.F32 R88, R8.reuse, R26, R88 ;  /* 0x0000001a0858723c */ /* 0x040fe20000001858 */
[----:B------:R-:W2:Y:S07]  /*cd80*/  LDSM.16.MT88.4 R24, [R2+0x2800] ;  /* 0x002800000218783b */ /* 0x000eae0000004200 */
[C---:B----4-:R-:W-:Y:S07]  /*cd90*/  HMMA.16816.F32 R92, R8.reuse, R12, R92 ;  /* 0x0000000c085c723c */ /* 0x050fee000000185c */
[----:B------:R-:W-:Y:S01]  /*cda0*/  FADD.FTZ R12, R232, R28 ;  /* 0x0000001ce80c7221 */ /* 0x000fe20000010000 */
[----:B------:R-:W-:Y:S04]  /*cdb0*/  HMMA.16816.F32 R96, R8, R14, R96 ;  /* 0x0000000e0860723c */ /* 0x000fe80000001860 */
[----:B------:R-:W-:Y:S02]  /*cdc0*/  FADD.FTZ R33, R150, R12 ;  /* 0x0000000c96217221 */ /* 0x000fe40000010000 */
[----:B------:R-:W-:Y:S01]  /*cdd0*/  FADD.FTZ R13, R224, R29 ;  /* 0x0000001de00d7221 */ /* 0x000fe20000010000 */
[----:B------:R-:W-:Y:S01]  /*cde0*/  F2FP.PACK_AB R8, R38, R35 ;  /* 0x000000232608723e */ /* 0x000fe200000000ff */
[----:B------:R-:W-:Y:S01]  /*cdf0*/  LDSM.16.MT88.4 R28, [R0+0x5800] ;  /* 0x00580000001c783b */ /* 0x000fe20000004200 */
[----:B------:R-:W-:Y:S03]  /*ce00*/  F2FP.PACK_AB R9, R47, R36 ;  /* 0x000000242f09723e */ /* 0x000fe600000000ff */
[----:B------:R-:W-:Y:S01]  /*ce10*/  F2FP.PACK_AB R10, R200, R37 ;  /* 0x00000025c80a723e */ /* 0x000fe200000000ff */
[----:B------:R-:W-:Y:S01]  /*ce20*/  FADD.FTZ R32, R223, R13 ;  /* 0x0000000ddf207221 */ /* 0x000fe20000010000 */
[----:B------:R-:W-:Y:S02]  /*ce30*/  F2FP.PACK_AB R11, R202, R34 ;  /* 0x00000022ca0b723e */ /* 0x000fe400000000ff */
[----:B------:R-:W3:Y:S05]  /*ce40*/  LDSM.16.MT88.4 R12, [R146+0x2800] ;  /* 0x00280000920c783b */ /* 0x000eea0000004200 */
[C---:B-1----:R-:W-:Y:S03]  /*ce50*/  HMMA.16816.F32 R148, R8.reuse, R16, R4 ;  /* 0x000000100894723c */ /* 0x042fe60000001804 */
[----:B------:R-:W1:Y:S05]  /*ce60*/  LDSM.16.MT88.4 R4, [R3+0x5800] ;  /* 0x005800000304783b */ /* 0x000e6a0000004200 */
[C---:B------:R-:W-:Y:S03]  /*ce70*/  HMMA.16816.F32 R100, R8.reuse, R18, R100 ;  /* 0x000000120864723c */ /* 0x040fe60000001864 */
[----:B------:R-:W4:Y:S05]  /*ce80*/  LDSM.16.MT88.4 R16, [R2+0x5800] ;  /* 0x005800000210783b */ /* 0x000f2a0000004200 */
[C---:B------:R-:W-:Y:S08]  /*ce90*/  HMMA.16816.F32 R104, R8.reuse, R20, R104 ;  /* 0x000000140868723c */ /* 0x040ff00000001868 */
[C---:B------:R-:W-:Y:S01]  /*cea0*/  HMMA.16816.F32 R108, R8.reuse, R22, R108 ;  /* 0x00000016086c723c */ /* 0x040fe2000000186c */
[----:B------:R-:W5:Y:S07]  /*ceb0*/  LDSM.16.MT88.4 R20, [R146+0x5800] ;  /* 0x005800009214783b */ /* 0x000f6e0000004200 */
[C---:B--2---:R-:W-:Y:S08]  /*cec0*/  HMMA.16816.F32 R112, R8.reuse, R24, R112 ;  /* 0x000000180870723c */ /* 0x044ff00000001870 */
[C---:B------:R-:W-:Y:S01]  /*ced0*/  HMMA.16816.F32 R116, R8.reuse, R26, R116 ;  /* 0x0000001a0874723c */ /* 0x040fe20000001874 */
[----:B------:R2:W4:Y:S07]  /*cee0*/  LDSM.16.MT88.4 R24, [R0+0x8800] ;  /* 0x008800000018783b */ /* 0x00052e0000004200 */
[C---:B---3--:R-:W-:Y:S08]  /*cef0*/  HMMA.16816.F32 R120, R8.reuse, R12, R120 ;  /* 0x0000000c0878723c */ /* 0x048ff00000001878 */
[C---:B------:R-:W-:Y:S01]  /*cf00*/  HMMA.16816.F32 R124, R8.reuse, R14, R124 ;  /* 0x0000000e087c723c */ /* 0x040fe2000000187c */
[----:B------:R3:W5:Y:S07]  /*cf10*/  LDSM.16.MT88.4 R12, [R3+0x8800] ;  /* 0x00880000030c783b */ /* 0x00076e0000004200 */
[C---:B------:R-:W-:Y:S04]  /*cf20*/  HMMA.16816.F32 R128, R8.reuse, R28, R128 ;  /* 0x0000001c0880723c */ /* 0x040fe80000001880 */
[----:B--2---:R-:W-:Y:S04]  /*cf30*/  @P5 IADD3 R0, R216, -0x2, RZ ;  /* 0xfffffffed8005810 */ /* 0x004fe80007ffe0ff */
[C---:B------:R-:W-:Y:S08]  /*cf40*/  HMMA.16816.F32 R132, R8.reuse, R30, R132 ;  /* 0x0000001e0884723c */ /* 0x040ff00000001884 */
[C---:B-1----:R-:W-:Y:S04]  /*cf50*/  HMMA.16816.F32 R136, R8.reuse, R4, R136 ;  /* 0x000000040888723c */ /* 0x042fe80000001888 */
[----:B---3--:R-:W-:Y:S04]  /*cf60*/  @P5 SHF.R.S32.HI R3, RZ, 0x1f, R0 ;  /* 0x0000001fff035819 */ /* 0x008fe80000011400 */
[C---:B------:R-:W-:Y:S01]  /*cf70*/  HMMA.16816.F32 R140, R8.reuse, R6, R140 ;  /* 0x00000006088c723c */ /* 0x040fe2000000188c */
[----:B------:R1:W2:Y:S03]  /*cf80*/  LDSM.16.MT88.4 R4, [R2+0x8800] ;  /* 0x008800000204783b */ /* 0x0002a60000004200 */
[----:B------:R-:W-:Y:S04]  /*cf90*/  @P5 IMAD R3, R3, c[0x0][0x1e0], RZ ;  /* 0x0000780003035a24 */ /* 0x000fe800078e02ff */
[C---:B----4-:R-:W-:Y:S07]  /*cfa0*/  HMMA.16816.F32 R52, R8.reuse, R16, R52 ;  /* 0x000000100834723c */ /* 0x050fee0000001834 */
[C---:B------:R-:W-:Y:S01]  /*cfb0*/  @P5 IMAD.WIDE.U32 R16, R0.reuse, c[0x0][0x1e0], RZ ;  /* 0x0000780000105a25 */ /* 0x040fe200078e00ff */
[C---:B------:R-:W-:Y:S08]  /*cfc0*/  HMMA.16816.F32 R56, R8.reuse, R18, R56 ;  /* 0x000000120838723c */ /* 0x040ff00000001838 */
[C---:B-----5:R-:W-:Y:S04]  /*cfd0*/  HMMA.16816.F32 R60, R8.reuse, R20, R60 ;  /* 0x00000014083c723c */ /* 0x060fe8000000183c */
[----:B-1----:R-:W-:Y:S01]  /*cfe0*/  @P5 IMAD R2, R0, c[0x0][0x1e4], R3 ;  /* 0x0000790000025a24 */ /* 0x002fe200078e0203 */
[----:B------:R-:W-:Y:S02]  /*cff0*/  @P5 MOV R3, R242 ;  /* 0x000000f200035202 */ /* 0x000fe40000000f00 */
[----:B------:R-:W-:Y:S01]  /*d000*/  FADD.FTZ R21, R205, R33 ;  /* 0x00000021cd157221 */ /* 0x000fe20000010000 */
[C---:B------:R-:W-:Y:S04]  /*d010*/  HMMA.16816.F32 R64, R8.reuse, R22, R64 ;  /* 0x000000160840723c */ /* 0x040fe80000001840 */
[----:B------:R-:W-:Y:S01]  /*d020*/  @P5 IADD3 R0, R17, R2, RZ ;  /* 0x0000000211005210 */ /* 0x000fe20007ffe0ff */
[----:B------:R-:W-:Y:S01]  /*d030*/  FADD.FTZ R17, R201, R32 ;  /* 0x00000020c9117221 */ /* 0x000fe20000010000 */
[----:B------:R-:W-:Y:S02]  /*d040*/  @P5 MOV R2, R240 ;  /* 0x000000f000025202 */ /* 0x000fe40000000f00 */
[C---:B------:R-:W-:Y:S04]  /*d050*/  HMMA.16816.F32 R68, R8.reuse, R24, R68 ;  /* 0x000000180844723c */ /* 0x040fe80000001844 */
[----:B------:R-:W-:Y:S04]  /*d060*/  @P5 IMAD.WIDE.U32 R2, R16, 0x60, R2 ;  /* 0x0000006010025825 */ /* 0x000fe800078e0002 */
[C---:B------:R-:W-:Y:S04]  /*d070*/  HMMA.16816.F32 R72, R8.reuse, R26, R72 ;  /* 0x0000001a0848723c */ /* 0x040fe80000001848 */
[----:B------:R-:W-:Y:S02]  /*d080*/  @P5 IMAD R0, R0, 0x60, RZ ;  /* 0x0000006000005824 */ /* 0x000fe400078e02ff */
[----:B------:R-:W-:Y:S02]  /*d090*/  FADD.FTZ R20, R203, R17 ;  /* 0x00000011cb147221 */ /* 0x000fe40000010000 */
[----:B------:R-:W1:Y:S01]  /*d0a0*/  LDSM.16.MT88.4 R16, [R146+0x8800] ;  /* 0x008800009210783b */ /* 0x000e620000004200 */
[C---:B------:R-:W-:Y:S03]  /*d0b0*/  HMMA.16816.F32 R76, R8.reuse, R12, R76 ;  /* 0x0000000c084c723c */ /* 0x040fe6000000184c */
[----:B------:R-:W-:Y:S01]  /*d0c0*/  @P5 IADD3 R3, R3, R0, RZ ;  /* 0x0000000003035210 */ /* 0x000fe20007ffe0ff */
[----:B------:R-:W-:Y:S03]  /*d0d0*/  FADD.FTZ R0, R218, R21 ;  /* 0x00000015da007221 */ /* 0x000fe60000010000 */
[C---:B------:R-:W-:Y:S01]  /*d0e0*/  @P5 LEA R12, P0, R2.reuse, c[0x0][0x1c8], 0x1 ;  /* 0x00007200020c5a11 */ /* 0x040fe200078008ff */
[C---:B------:R-:W-:Y:S04]  /*d0f0*/  HMMA.16816.F32 R80, R8.reuse, R14, R80 ;  /* 0x0000000e0850723c */ /* 0x040fe80000001850 */
[----:B------:R-:W-:Y:S01]  /*d100*/  @P5 LEA.HI.X R13, R2, c[0x0][0x1cc], R3, 0x1, P0 ;  /* 0x00007300020d5a11 */ /* 0x000fe200000f0c03 */
[----:B------:R-:W-:Y:S01]  /*d110*/  FADD.FTZ R3, R217, R0 ;  /* 0x00000000d9037221 */ /* 0x000fe20000010000 */
[----:B------:R-:W-:Y:S01]  /*d120*/  IADD3 R0, R237, 0x1, RZ ;  /* 0x00000001ed007810 */ /* 0x000fe20007ffe0ff */
[----:B------:R-:W-:Y:S01]  /*d130*/  FADD.FTZ R2, R147, R20 ;  /* 0x0000001493027221 */ /* 0x000fe20000010000 */
[----:B------:R-:W-:Y:S01]  /*d140*/  @P5 ISETP.GE.AND P0, PT, R235, c[0x0][0x1d4], PT ;  /* 0x00007500eb005a0c */ /* 0x000fe20003f06270 */
[C---:B--2---:R-:W-:Y:S03]  /*d150*/  HMMA.16816.F32 R84, R8.reuse, R4, R84 ;  /* 0x000000040854723c */ /* 0x044fe60000001854 */
[----:B------:R-:W-:Y:S01]  /*d160*/  SEL R0, R0, RZ, !P3 ;  /* 0x000000ff00007207 */ /* 0x000fe20005800000 */
[----:B------:R-:W-:Y:S01]  /*d170*/  FADD.FTZ R2, R215, R2 ;  /* 0x00000002d7027221 */ /* 0x000fe20000010000 */
[----:B------:R-:W-:Y:S01]  /*d180*/  @P5 MOV R20, c[0x0][0x1e0] ;  /* 0x0000780000145a02 */ /* 0x000fe20000000f00 */
[----:B------:R-:W-:Y:S01]  /*d190*/  FADD.FTZ R15, R44, R3 ;  /* 0x000000032c0f7221 */ /* 0x000fe20000010000 */
[----:B------:R-:W-:Y:S01]  /*d1a0*/  @P5 MOV R14, 0x6 ;  /* 0x00000006000e5802 */ /* 0x000fe20000000f00 */
[----:B------:R2:W-:Y:S01]  /*d1b0*/  STL [R1], R0 ;  /* 0x0000000001007387 */ /* 0x0005e20000100800 */
[----:B------:R-:W-:Y:S01]  /*d1c0*/  FADD.FTZ R3, R40, R2 ;  /* 0x0000000228037221 */ /* 0x000fe20000010000 */
[C---:B------:R-:W-:Y:S03]  /*d1d0*/  HMMA.16816.F32 R88, R8.reuse, R6, R88 ;  /* 0x000000060858723c */ /* 0x040fe60000001858 */
[C---:B------:R-:W-:Y:S01]  /*d1e0*/  @P5 SHF.L.U64.HI R14, R20.reuse, R14, c[0x0][0x1e4] ;  /* 0x00007900140e5619 */ /* 0x040fe2000001020e */
[----:B------:R-:W-:Y:S01]  /*d1f0*/  FADD.FTZ R5, R45, R15 ;  /* 0x0000000f2d057221 */ /* 0x000fe20000010000 */
[----:B------:R-:W-:Y:S01]  /*d200*/  @P5 SHF.L.U32 R20, R20, 0x6, RZ ;  /* 0x0000000614145819 */ /* 0x000fe200000006ff */
[----:B------:R-:W-:Y:S03]  /*d210*/  FADD.FTZ R15, R39, R3 ;  /* 0x00000003270f7221 */ /* 0x000fe60000010000 */
[----:B------:R-:W-:Y:S03]  /*d220*/  @P5 IADD3 R2, P4, R20, R12, RZ ;  /* 0x0000000c14025210 */ /* 0x000fe60007f9e0ff */
[----:B------:R-:W-:Y:S01]  /*d230*/  FADD.FTZ R6, R42, R15 ;  /* 0x0000000f2a067221 */ /* 0x000fe20000010000 */
[----:B------:R-:W-:Y:S01]  /*d240*/  @P5 IADD3.X R3, R14, R13, RZ, P4, !PT ;  /* 0x0000000d0e035210 */ /* 0x000fe200027fe4ff */
[C---:B-1----:R-:W-:Y:S03]  /*d250*/  HMMA.16816.F32 R92, R8.reuse, R16, R92 ;  /* 0x00000010085c723c */ /* 0x042fe6000000185c */
[----:B------:R-:W-:Y:S05]  /*d260*/  @P5 IADD3 R4, P3, R20, R2, RZ ;  /* 0x0000000214045210 */ /* 0x000fea0007f7e0ff */
[----:B------:R-:W-:Y:S04]  /*d270*/  HMMA.16816.F32 R96, R8, R18, R96 ;  /* 0x000000120860723c */ /* 0x000fe80000001860 */
[----:B--2---:R-:W-:Y:S05]  /*d280*/  @P5 IMAD R0, R0, 0x9000, R234 ;  /* 0x0000900000005824 */ /* 0x004fea00078e02ea */
[----:B------:R-:W-:Y:S01]  /*d290*/  @!PT LDS RZ, [RZ] ;  /* 0x00000000fffff984 */ /* 0x000fe20000000800 */
[----:B------:R-:W-:Y:S01]  /*d2a0*/  @!PT LDS RZ, [RZ] ;  /* 0x00000000fffff984 */ /* 0x000fe20000000800 */
[----:B------:R-:W-:Y:S01]  /*d2b0*/  @!PT LDS RZ, [RZ] ;  /* 0x00000000fffff984 */ /* 0x000fe20000000800 */
[----:B------:R1:W-:Y:S08]  /*d2c0*/  @P5 LDGSTS.E.BYPASS.LTC128B.128 [R0], [R12.64], !P2 ;  /* 0x000000000c005fae */ /* 0x0003f0000d101d46 */
        /* <DEDUP_REMOVED lines=31> */
.L_x_2374:
[----:B------:R-:W-:Y:S02]  /*d4c0*/  MOV R7, 0x1f ;  /* 0x0000001f00077802 */ /* 0x000fe40000000f00 */
[----:B------:R-:W-:Y:S01]  /*d4d0*/  MOV R6, 0xffffffff ;  /* 0xffffffff00067802 */ /* 0x000fe20000000f00 */
[----:B------:R-:W-:Y:S05]  /*d4e0*/  BRA.DIV ~URZ, `(.L_x_2376) ;  /* 0x000028c27f007947 */ /* 0x000fea000b800000 */
[----:B------:R-:W2:Y:S04]  /*d4f0*/  LDL R0, [R1+0x4] ;  /* 0x0000040001007983 */ /* 0x000ea80000100800 */
[----:B--2---:R2:W3:Y:S02]  /*d500*/  SHFL.BFLY PT, R4, R0, 0x2, 0x1f ;  /* 0x0c401f0000047f89 */ /* 0x0044e400000e0000 */
.L_x_2408:
        /* <DEDUP_REMOVED lines=9> */
.L_x_2409:
        /* <DEDUP_REMOVED lines=117> */
.L_x_2365:
        /* <DEDUP_REMOVED lines=19> */
.L_x_2379:
[----:B-1----:R-:W-:Y:S05]  /*de20*/  BSYNC B0 ;  /* 0x0000000000007941 */ /* 0x002fea0003800000 */
.L_x_2378:
        /* <DEDUP_REMOVED lines=120> */
[----:B------:R-:W-:Y:S05]  /*e5b0*/  CALL.REL.NOINC `($__internal_7_$__cuda_sm70_shflsync_idx_p) ;  /* 0x00001d1000007944 */ /* 0x000fea0003c00000 */
.L_x_2382:
        /* <DEDUP_REMOVED lines=123> */
.L_x_2384:
[----:B---34-:R-:W-:Y:S05]  /*ed70*/  BSYNC B0 ;  /* 0x0000000000007941 */ /* 0x018fea0003800000 */
.L_x_2383:
        /* <DEDUP_REMOVED lines=18> */
.L_x_2386:
[----:B------:R-:W-:Y:S05]  /*eea0*/  BSYNC B0 ;  /* 0x0000000000007941 */ /* 0x000fea0003800000 */
.L_x_2385:
        /* <DEDUP_REMOVED lines=18> */
.L_x_2388:
[----:B------:R-:W-:Y:S05]  /*efd0*/  BSYNC B0 ;  /* 0x0000000000007941 */ /* 0x000fea0003800000 */
.L_x_2387:
        /* <DEDUP_REMOVED lines=19> */
.L_x_2381:
        /* <DEDUP_REMOVED lines=42> */
.L_x_2391:
[----:B------:R-:W-:Y:S05]  /*f3b0*/  BSYNC B0 ;  /* 0x0000000000007941 */ /* 0x000fea0003800000 */
.L_x_2390:
        /* <DEDUP_REMOVED lines=39> */
.L_x_2410:
[----:B------:R-:W-:Y:S05]  /*f630*/  BRA.DIV ~URZ, `(.L_x_2393) ;  /* 0x000009427f007947 */ /* 0x000fea000b800000 */
[----:B------:R3:W4:Y:S02]  /*f640*/  SHFL.IDX PT, R0, R12, RZ, 0x181f ;  /* 0x00181fff0c007589 */ /* 0x00072400000e0000 */
.L_x_2411:
        /* <DEDUP_REMOVED lines=22> */
.L_x_2395:
[----:B------:R-:W-:Y:S05]  /*f7b0*/  BSYNC B0 ;  /* 0x0000000000007941 */ /* 0x000fea0003800000 */
.L_x_2394:
[----:B------:R-:W-:Y:S05]  /*f7c0*/  BRA.DIV ~URZ, `(.L_x_2396) ;  /* 0x000008127f007947 */ /* 0x000fea000b800000 */
[----:B--2---:R2:W1:Y:S04]  /*f7d0*/  SHFL.IDX PT, R2, R10, 0x1, 0x181f ;  /* 0x00381f000a027f89 */ /* 0x00446800000e0000 */
[----:B----4-:R2:W4:Y:S02]  /*f7e0*/  SHFL.IDX PT, R0, R12, 0x1, 0x181f ;  /* 0x00381f000c007f89 */ /* 0x01052400000e0000 */
.L_x_2412:
        /* <DEDUP_REMOVED lines=21> */
.L_x_2398:
[----:B------:R-:W-:Y:S05]  /*f940*/  BSYNC B0 ;  /* 0x0000000000007941 */ /* 0x000fea0003800000 */
.L_x_2397:
[----:B------:R-:W-:Y:S05]  /*f950*/  BRA.DIV ~URZ, `(.L_x_2399) ;  /* 0x000007427f007947 */ /* 0x000fea000b800000 */
[----:B-1----:R1:W2:Y:S02]  /*f960*/  SHFL.IDX PT, R2, R10, 0x2, 0x181f ;  /* 0x00581f000a027f89 */ /* 0x0022a400000e0000 */
.L_x_2413:
[----:B------:R-:W-:Y:S05]  /*f970*/  BRA.DIV ~URZ, `(.L_x_2400) ;  /* 0x000007927f007947 */ /* 0x000fea000b800000 */
[----:B----4-:R4:W1:Y:S02]  /*f980*/  SHFL.IDX PT, R0, R12, 0x2, 0x181f ;  /* 0x00581f000c007f89 */ /* 0x01086400000e0000 */
.L_x_2414:
        /* <DEDUP_REMOVED lines=21> */
.L_x_2402:
[----:B------:R-:W-:Y:S05]  /*fae0*/  BSYNC B0 ;  /* 0x0000000000007941 */ /* 0x000fea0003800000 */
.L_x_2401:
[----:B------:R-:W-:Y:S05]  /*faf0*/  BRA.DIV ~URZ, `(.L_x_2403) ;  /* 0x000006727f007947 */ /* 0x000fea000b800000 */
[----:B--2---:R2:W3:Y:S04]  /*fb00*/  SHFL.IDX PT, R2, R10, 0x3, 0x181f ;  /* 0x00781f000a027f89 */ /* 0x0044e800000e0000 */
[----:B-1----:R2:W1:Y:S02]  /*fb10*/  SHFL.IDX PT, R0, R12, 0x3, 0x181f ;  /* 0x00781f000c007f89 */ /* 0x00246400000e0000 */
.L_x_2415:
        /* <DEDUP_REMOVED lines=20> */
.L_x_2389:
[----:B------:R-:W-:Y:S05]  /*fc60*/  BSYNC B1 ;  /* 0x0000000000017941 */ /* 0x000fea0003800000 */
.L_x_2380:
        /* <DEDUP_REMOVED lines=10> */
.L_x_2416:
[----:B------:R-:W-:Y:S01]  /*fd10*/  WARPSYNC 0xffffffff ;  /* 0xffffffff00007948 */ /* 0x000fe20003800000 */
[----:B------:R-:W-:Y:S06]  /*fd20*/  BAR.SYNC.DEFER_BLOCKING 0x4, 0x100 ;  /* 0x0104000000007b1d */ /* 0x000fec0000010000 */
[----:B--2---:R2:W-:Y:S04]  /*fd30*/  STL [R1+0x74], R0 ;  /* 0x0000740001007387 */ /* 0x0045e80000100800 */
[----:B------:R2:W-:Y:S04]  /*fd40*/  @!P6 STS [0x24100], R65 ;  /* 0x02410041ff00e388 */ /* 0x0005e80000000800 */
[----:B------:R-:W-:Y:S06]  /*fd50*/  BAR.ARV 0x5, 0x100 ;  /* 0x0144000000007b1d */ /* 0x000fec0000002000 */
.L_x_2404:
[----:B-12---:R-:W2:Y:S02]  /*fd60*/  LDL R0, [R1+0x74] ;  /* 0x0000740001007983 */ /* 0x006ea40000100800 */
[----:B--2---:R-:W-:-:S13]  /*fd70*/  ISETP.GE.AND P0, PT, R0, c[0x0][0x538], PT ;  /* 0x00014e0000007a0c */ /* 0x004fda0003f06270 */
[----:B---345:R-:W-:Y:S01]  /*fd80*/  @P0 CALL.REL.NOINC `(.L_x_2406) ;  /* 0x0000001000000944 */ /* 0x038fe20003c00000 */
[----:B------:R-:W-:Y:S05]  /*fd90*/  BRA `(.L_x_2407) ;  /* 0xffff0b0000007947 */ /* 0x000fea000383ffff */
.L_x_2406:
[----:B------:R-:W-:Y:S05]  /*fda0*/  EXIT ;  /* 0x000000000000794d */ /* 0x000fea0003800000 */
.L_x_2376:
[----:B------:R2:W5:Y:S01]  /*fdb0*/  LDL R0, [R1+0x4] ;  /* 0x0000040001007983 */ /* 0x0005620000100800 */
[----:B-1----:R-:W-:Y:S02]  /*fdc0*/  MOV R3, 0x2 ;  /* 0x0000000200037802 */ /* 0x002fe40000000f00 */
[----:B------:R-:W-:Y:S02]  /*fdd0*/  MOV R2, 0xfdf0 ;  /* 0x0000fdf000027802 */ /* 0x000fe40000000f00 */
[----:B--2--5:R-:W-:Y:S05]  /*fde0*/  CALL.REL.NOINC `($__internal_6_$__cuda_sm70_shflsync_bfly_p) ;  /* 0x000004a000007944 */ /* 0x024fea0003c00000 */
[----:B------:R-:W-:Y:S01]  /*fdf0*/  MOV R4, R5 ;  /* 0x0000000500047202 */ /* 0x000fe20000000f00 */
[----:B------:R-:W-:Y:S05]  /*fe00*/  BRA `(.L_x_2408) ;  /* 0xffffd70000007947 */ /* 0x000fea000383ffff */
.L_x_2377:
[----:B------:R-:W-:Y:S01]  /*fe10*/  IMAD.MOV.U32 R0, RZ, RZ, R4 ;  /* 0x000000ffff007224 */ /* 0x000fe200078e0004 */
[----:B-1----:R-:W-:Y:S02]  /*fe20*/  MOV R3, 0x1 ;  /* 0x0000000100037802 */ /* 0x002fe40000000f00 */
[----:B------:R-:W-:Y:S02]  /*fe30*/  MOV R2, 0xfe50 ;  /* 0x0000fe5000027802 */ /* 0x000fe40000000f00 */
[----:B------:R-:W-:Y:S05]  /*fe40*/  CALL.REL.NOINC `($__internal_6_$__cuda_sm70_shflsync_bfly_p) ;  /* 0x0000044000007944 */ /* 0x000fea0003c00000 */
[----:B------:R1:W5:Y:S01]  /*fe50*/  LDL R0, [R1+0x8] ;  /* 0x0000080001007983 */ /* 0x0003620000100800 */
[----:B------:R-:W-:Y:S01]  /*fe60*/  FADD.FTZ R4, R4, R5 ;  /* 0x0000000504047221 */ /* 0x000fe20000010000 */
[----:B------:R-:W-:Y:S02]  /*fe70*/  MOV R3, 0x2 ;  /* 0x0000000200037802 */ /* 0x000fe40000000f00 */
[----:B------:R-:W-:-:S02]  /*fe80*/  MOV R2, 0xfea0 ;  /* 0x0000fea000027802 */ /* 0x000fc40000000f00 */
[----:B-1---5:R-:W-:Y:S05]  /*fe90*/  CALL.REL.NOINC `($__internal_6_$__cuda_sm70_shflsync_bfly_p) ;  /* 0x000003f000007944 */ /* 0x022fea0003c00000 */
[----:B------:R-:W2:Y:S01]  /*fea0*/  LDL.LU R0, [R1+0x8] ;  /* 0x0000080001007983 */ /* 0x000ea20000300800 */
[----:B------:R-:W-:-:S02]  /*feb0*/  MOV R3, 0x1 ;  /* 0x0000000100037802 */ /* 0x000fc40000000f00 */
[----:B------:R-:W-:Y:S01]  /*fec0*/  MOV R2, 0xfef0 ;  /* 0x0000fef000027802 */ /* 0x000fe20000000f00 */
[----:B--2---:R-:W-:Y:S02]  /*fed0*/  FADD.FTZ R0, R0, R5 ;  /* 0x0000000500007221 */ /* 0x004fe40000010000 */
[----:B------:R-:W-:Y:S05]  /*fee0*/  CALL.REL.NOINC `($__internal_6_$__cuda_sm70_shflsync_bfly_p) ;  /* 0x000003a000007944 */ /* 0x000fea0003c00000 */
[----:B------:R-:W-:Y:S01]  /*fef0*/  MOV R3, R5 ;  /* 0x0000000500037202 */ /* 0x000fe20000000f00 */
[----:B------:R-:W-:Y:S05]  /*ff00*/  BRA `(.L_x_2409) ;  /* 0xffffd69000007947 */ /* 0x000fea000383ffff */
.L_x_2392:
[----:B------:R-:W-:Y:S01]  /*ff10*/  IMAD.MOV.U32 R4, RZ, RZ, R10 ;  /* 0x000000ffff047224 */ /* 0x000fe200078e000a */
[----:B------:R-:W-:Y:S01]  /*ff20*/  MOV R3, RZ ;  /* 0x000000ff00037202 */ /* 0x000fe20000000f00 */
[----:B------:R-:W-:Y:S01]  /*ff30*/  IMAD.MOV.U32 R0, RZ, RZ, 0x181f ;  /* 0x0000181fff007424 */ /* 0x000fe200078e00ff */
[----:B------:R-:W-:Y:S02]  /*ff40*/  MOV R5, 0xff60 ;  /* 0x0000ff6000057802 */ /* 0x000fe40000000f00 */
[----:B------:R-:W-:Y:S05]  /*ff50*/  CALL.REL.NOINC `($__internal_7_$__cuda_sm70_shflsync_idx_p) ;  /* 0x0000037000007944 */ /* 0x000fea0003c00000 */
[----:B------:R-:W-:Y:S01]  /*ff60*/  MOV R2, R0 ;  /* 0x0000000000027202 */ /* 0x000fe20000000f00 */
[----:B------:R-:W-:Y:S05]  /*ff70*/  BRA `(.L_x_2410) ;  /* 0xfffff6b000007947 */ /* 0x000fea000383ffff */
.L_x_2393:
[----:B------:R-:W-:Y:S01]  /*ff80*/  IMAD.MOV.U32 R4, RZ, RZ, R12 ;  /* 0x000000ffff047224 */ /* 0x000fe200078e000c */
[----:B------:R-:W-:Y:S01]  /*ff90*/  MOV R3, RZ ;  /* 0x000000ff00037202 */ /* 0x000fe20000000f00 */
[----:B------:R-:W-:Y:S01]  /*ffa0*/  IMAD.MOV.U32 R0, RZ, RZ, 0x181f ;  /* 0x0000181fff007424 */ /* 0x000fe200078e00ff */
[----:B------:R-:W-:Y:S02]  /*ffb0*/  MOV R5, 0xffd0 ;  /* 0x0000ffd000057802 */ /* 0x000fe40000000f00 */
[----:B-12---:R-:W-:Y:S05]  /*ffc0*/  CALL.REL.NOINC `($__internal_7_$__cuda_sm70_shflsync_idx_p) ;  /* 0x0000030000007944 */ /* 0x006fea0003c00000 */
[----:B------:R-:W-:Y:S05]  /*ffd0*/  BRA `(.L_x_2411) ;  /* 0xfffff67000007947 */ /* 0x000fea000383ffff */
.L_x_2396:
[----:B--2---:R-:W-:Y:S01]  /*ffe0*/  IMAD.MOV.U32 R4, RZ, RZ, R10 ;  /* 0x000000ffff047224 */ /* 0x004fe200078e000a */
[----:B------:R-:W-:Y:S01]  /*fff0*/  MOV R3, 0x1 ;  /* 0x0000000100037802 */ /* 0x000fe20000000f00 */
[----:B----4-:R-:W-:Y:S01]  /*10000*/  IMAD.MOV.U32 R0, RZ, RZ, 0x181f ;  /* 0x0000181fff007424 */ /* 0x010fe200078e00ff */
[----:B------:R-:W-:-:S02]  /*10010*/  MOV R5, 0x10030 ;  /* 0x0001003000057802 */ /* 0x000fc40000000f00 */
[----:B-1-3--:R-:W-:Y:S05]  /*10020*/  CALL.REL.NOINC `($__internal_7_$__cuda_sm70_shflsync_idx_p) ;  /* 0x000002a000007944 */ /* 0x00afea0003c00000 */
[----:B------:R-:W-:Y:S01]  /*10030*/  IMAD.MOV.U32 R2, RZ, RZ, R0 ;  /* 0x000000ffff027224 */ /* 0x000fe200078e0000 */
[----:B------:R-:W-:Y:S01]  /*10040*/  MOV R3, 0x1 ;  /* 0x0000000100037802 */ /* 0x000fe20000000f00 */
[----:B------:R-:W-:Y:S01]  /*10050*/  IMAD.MOV.U32 R4, RZ, RZ, R12 ;  /* 0x000000ffff047224 */ /* 0x000fe200078e000c */
[----:B------:R-:W-:-:S02]  /*10060*/  MOV R0, 0x181f ;  /* 0x0000181f00007802 */ /* 0x000fc40000000f00 */
[----:B------:R-:W-:Y:S02]  /*10070*/  MOV R5, 0x10090 ;  /* 0x0001009000057802 */ /* 0x000fe40000000f00 */
[----:B------:R-:W-:Y:S05]  /*10080*/  CALL.REL.NOINC `($__internal_7_$__cuda_sm70_shflsync_idx_p) ;  /* 0x0000024000007944 */ /* 0x000fea0003c00000 */
[----:B------:R-:W-:Y:S05]  /*10090*/  BRA `(.L_x_2412) ;  /* 0xfffff75000007947 */ /* 0x000fea000383ffff */
.L_x_2399:
[----:B-1----:R-:W-:Y:S01]  /*100a0*/  IMAD.MOV.U32 R4, RZ, RZ, R10 ;  /* 0x000000ffff047224 */ /* 0x002fe200078e000a */
[----:B------:R-:W-:Y:S01]  /*100b0*/  MOV R3, 0x2 ;  /* 0x0000000200037802 */ /* 0x000fe20000000f00 */
[----:B----4-:R-:W-:Y:S01]  /*100c0*/  IMAD.MOV.U32 R0, RZ, RZ, 0x181f ;  /* 0x0000181fff007424 */ /* 0x010fe200078e00ff */
[----:B------:R-:W-:Y:S02]  /*100d0*/  MOV R5, 0x100f0 ;  /* 0x000100f000057802 */ /* 0x000fe40000000f00 */
[----:B--23--:R-:W-:Y:S05]  /*100e0*/  CALL.REL.NOINC `($__internal_7_$__cuda_sm70_shflsync_idx_p) ;  /* 0x000001e000007944 */ /* 0x00cfea0003c00000 */
[----:B------:R-:W-:Y:S01]  /*100f0*/  MOV R2, R0 ;  /* 0x0000000000027202 */ /* 0x000fe20000000f00 */
[----:B------:R-:W-:Y:S05]  /*10100*/  BRA `(.L_x_2413) ;  /* 0xfffff86000007947 */ /* 0x000fea000383ffff */
.L_x_2400:
[----:B------:R-:W-:Y:S01]  /*10110*/  IMAD.MOV.U32 R4, RZ, RZ, R12 ;  /* 0x000000ffff047224 */ /* 0x000fe200078e000c */
[----:B------:R-:W-:Y:S01]  /*10120*/  MOV R3, 0x2 ;  /* 0x0000000200037802 */ /* 0x000fe20000000f00 */
[----:B----4-:R-:W-:Y:S01]  /*10130*/  IMAD.MOV.U32 R0, RZ, RZ, 0x181f ;  /* 0x0000181fff007424 */ /* 0x010fe200078e00ff */
[----:B------:R-:W-:Y:S02]  /*10140*/  MOV R5, 0x10160 ;  /* 0x0001016000057802 */ /* 0x000fe40000000f00 */
[----:B-123--:R-:W-:Y:S05]  /*10150*/  CALL.REL.NOINC `($__internal_7_$__cuda_sm70_shflsync_idx_p) ;  /* 0x0000017000007944 */ /* 0x00efea0003c00000 */
[----:B------:R-:W-:Y:S05]  /*10160*/  BRA `(.L_x_2414) ;  /* 0xfffff82000007947 */ /* 0x000fea000383ffff */
.L_x_2403:
[----:B-1----:R-:W-:Y:S01]  /*10170*/  IMAD.MOV.U32 R4, RZ, RZ, R10 ;  /* 0x000000ffff047224 */ /* 0x002fe200078e000a */
[----:B------:R-:W-:Y:S01]  /*10180*/  MOV R3, 0x3 ;  /* 0x0000000300037802 */ /* 0x000fe20000000f00 */
[----:B------:R-:W-:Y:S01]  /*10190*/  IMAD.MOV.U32 R0, RZ, RZ, 0x181f ;  /* 0x0000181fff007424 */ /* 0x000fe200078e00ff */
[----:B------:R-:W-:-:S02]  /*101a0*/  MOV R5, 0x101c0 ;  /* 0x000101c000057802 */ /* 0x000fc40000000f00 */
[----:B--234-:R-:W-:Y:S05]  /*101b0*/  CALL.REL.NOINC `($__internal_7_$__cuda_sm70_shflsync_idx_p) ;  /* 0x0000011000007944 */ /* 0x01cfea0003c00000 */
[----:B------:R-:W-:Y:S01]  /*101c0*/  IMAD.MOV.U32 R2, RZ, RZ, R0 ;  /* 0x000000ffff027224 */ /* 0x000fe200078e0000 */
[----:B------:R-:W-:Y:S01]  /*101d0*/  MOV R3, 0x3 ;  /* 0x0000000300037802 */ /* 0x000fe20000000f00 */
[----:B------:R-:W-:Y:S01]  /*101e0*/  IMAD.MOV.U32 R4, RZ, RZ, R12 ;  /* 0x000000ffff047224 */ /* 0x000fe200078e000c */
[----:B------:R-:W-:-:S02]  /*101f0*/  MOV R0, 0x181f ;  /* 0x0000181f00007802 */ /* 0x000fc40000000f00 */
[----:B------:R-:W-:Y:S02]  /*10200*/  MOV R5, 0x10220 ;  /* 0x0001022000057802 */ /* 0x000fe40000000f00 */
[----:B------:R-:W-:Y:S05]  /*10210*/  CALL.REL.NOINC `($__internal_7_$__cuda_sm70_shflsync_idx_p) ;  /* 0x000000b000007944 */ /* 0x000fea0003c00000 */
[----:B------:R-:W-:Y:S05]  /*10220*/  BRA `(.L_x_2415) ;  /* 0xfffff8f000007947 */ /* 0x000fea000383ffff */
.L_x_2405:
[----:B------:R-:W-:Y:S01]  /*10230*/  IMAD.MOV.U32 R4, RZ, RZ, R65 ;  /* 0x000000ffff047224 */ /* 0x000fe200078e0041 */
[----:B------:R-:W-:Y:S01]  /*10240*/  MOV R3, RZ ;  /* 0x000000ff00037202 */ /* 0x000fe20000000f00 */
[----:B-1----:R-:W-:Y:S01]  /*10250*/  IMAD.MOV.U32 R0, RZ, RZ, 0x1f ;  /* 0x0000001fff007424 */ /* 0x002fe200078e00ff */
[----:B------:R-:W-:Y:S02]  /*10260*/  MOV R5, 0x10280 ;  /* 0x0001028000057802 */ /* 0x000fe40000000f00 */
[----:B---345:R-:W-:Y:S05]  /*10270*/  CALL.REL.NOINC `($__internal_7_$__cuda_sm70_shflsync_idx_p) ;  /* 0x0000005000007944 */ /* 0x038fea0003c00000 */
[----:B------:R-:W-:Y:S05]  /*10280*/  BRA `(.L_x_2416) ;  /* 0xfffffa8000007947 */ /* 0x000fea000383ffff */
        .weak           $__internal_6_$__cuda_sm70_shflsync_bfly_p
        .type           $__internal_6_$__cuda_sm70_shflsync_bfly_p,@function
        .size           $__internal_6_$__cuda_sm70_shflsync_bfly_p,($__internal_7_$__cuda_sm70_shflsync_idx_p - $__internal_6_$__cuda_sm70_shflsync_bfly_p)
$__internal_6_$__cuda_sm70_shflsync_bfly_p:
[----:B------:R-:W-:Y:S04]  /*10290*/  WARPSYNC R6 ;  /* 0x0000000600007348 */ /* 0x000fe80003800000 */
[----:B------:R1:W2:Y:S02]  /*102a0*/  SHFL.BFLY PT, R5, R0, R3, R7 ;  /* 0x0c00000300057389 */ /* 0x0002a400000e0007 */
[----:B-1----:R-:W-:-:S04]  /*102b0*/  MOV R3, 0x0 ;  /* 0x0000000000037802 */ /* 0x002fc80000000f00 */
[----:B--2---:R-:W-:Y:S05]  /*102c0*/  RET.REL.NODEC R2 `(_ZN7cutlass13device_kernelIN5flash19enable_sm80_to_sm89INS1_16FlashAttnFwdSm80INS1_25CollectiveMainloopFwdSm80ILi8ELi2ELb1EN4cute5tupleIJNS5_1CILi128EEENS7_ILi96EEENS7_ILi192EEEEEELi192ENS_6half_tEfNS_4arch4Sm80ELb1ELb0ELb0ELb0ELb0ELb0ELb1ELb0EEENS1_21CollectiveEpilogueFwdINS6_IJS8_SA_S9_EEENS6_IJNS7_ILi1EEESI_SI_EEESC_SE_Li256ELb0ELb1ELb0ELb0EEENS1_30DynamicPersistentTileSchedulerILi256ELi256ELb0ELb1ELb0EEEEEEEEEvNT_6ParamsE) ;  /* 0xfffefd3002007950 */ /* 0x004fea0003c3ffff */
        .weak           $__internal_7_$__cuda_sm70_shflsync_idx_p
        .type           $__internal_7_$__cuda_sm70_shflsync_idx_p,@function
        .size           $__internal_7_$__cuda_sm70_shflsync_idx_p,(.L_x_2605 - $__internal_7_$__cuda_sm70_shflsync_idx_p)
$__internal_7_$__cuda_sm70_shflsync_idx_p:
[----:B------:R-:W-:Y:S04]  /*102d0*/  WARPSYNC R67 ;  /* 0x0000004300007348 */ /* 0x000fe80003800000 */
[----:B------:R1:W2:Y:S02]  /*102e0*/  SHFL.IDX PT, R0, R4, R3, R0 ;  /* 0x0000000304007389 */ /* 0x0002a400000e0000 */
[----:B-1----:R-:W-:Y:S02]  /*102f0*/  MOV R4, R5 ;  /* 0x0000000500047202 */ /* 0x002fe40000000f00 */
[----:B------:R-:W-:-:S04]  /*10300*/  MOV R5, 0x0 ;  /* 0x0000000000057802 */ /* 0x000fc80000000f00 */
[----:B--2---:R-:W-:Y:S05]  /*10310*/  RET.REL.NODEC R4 `(_ZN7cutlass13device_kernelIN5flash19enable_sm80_to_sm89INS1_16FlashAttnFwdSm80INS1_25CollectiveMainloopFwdSm80ILi8ELi2ELb1EN4cute5tupleIJNS5_1CILi128EEENS7_ILi96EEENS7_ILi192EEEEEELi192ENS_6half_tEfNS_4arch4Sm80ELb1ELb0ELb0ELb0ELb0ELb0ELb1ELb0EEENS1_21CollectiveEpilogueFwdINS6_IJS8_SA_S9_EEENS6_IJNS7_ILi1EEESI_SI_EEESC_SE_Li256ELb0ELb1ELb0ELb0EEENS1_30DynamicPersistentTileSchedulerILi256ELi256ELb0ELb1ELb0EEEEEEEEEvNT_6ParamsE) ;  /* 0xfffefce004007950 */ /* 0x004fea0003c3ffff */
.L_x_2417:
        /* <DEDUP_REMOVED lines=14> */
.L_x_2605:


//--------------------- .text._ZN7cutlass13device_kernelIN5flash19enable_sm80_to_sm89INS1_16FlashAttnFwdSm80INS1_25CollectiveMainloopFwdSm80ILi8ELi2ELb1EN4cute5tupleIJNS5_1CILi128EEENS7_ILi96EEENS7_ILi192EEEEEELi192ENS_6half_tEfNS_4arch4Sm80ELb1ELb0ELb0ELb1ELb0ELb0ELb1ELb0EEENS1_21CollectiveEpilogueFwdINS6_IJS8_SA_S9_EEENS6_IJNS7_ILi1EEESI_SI_EEESC_SE_Li256ELb1ELb1ELb0ELb0EEENS1_19SingleTileSchedulerILb1ELb0ELb1ELi128EEEEEEEEEvNT_6ParamsE --------------------------
	.section	.text._ZN7cutlass13device_kernelIN5flash19enable_sm80_to_sm89INS1_16FlashAttnFwdSm80INS1_25CollectiveMainloopFwdSm80ILi8ELi2ELb1EN4cute5tupleIJNS5_1CILi128EEENS7_ILi96EEENS7_ILi192EEEEEELi192ENS_6half_tEfNS_4arch4Sm80ELb1ELb0ELb0ELb1ELb0ELb0ELb1ELb0EEENS1_21CollectiveEpilogueFwdINS6_IJS8_SA_S9_EEENS6_IJNS7_ILi1EEESI_SI_EEESC_SE_Li256ELb1ELb1ELb0ELb0EEENS1_19SingleTileSchedulerILb1ELb0ELb1ELi128EEEEEEEEEvNT_6ParamsE,"ax",@progbits
	.sectioninfo	@"SHI_REGISTERS=255"
	.align	128
.text._ZN7cutlass13device_kernelIN5flash19enable_sm80_to_sm89INS1_16FlashAttnFwdSm80INS1_25CollectiveMainloopFwdSm80ILi8ELi2ELb1EN4cute5tupleIJNS5_1CILi128EEENS7_ILi96EEENS7_ILi192EEEEEELi192ENS_6half_tEfNS_4arch4Sm80ELb1ELb0ELb0ELb1ELb0ELb0ELb1ELb0EEENS1_21CollectiveEpilogueFwdINS6_IJS8_SA_S9_EEENS6_IJNS7_ILi1EEESI_SI_EEESC_SE_Li256ELb1ELb1ELb0ELb0EEENS1_19SingleTileSchedulerILb1ELb0ELb1ELi128EEEEEEEEEvNT_6ParamsE:
        .type           _ZN7cutlass13device_kernelIN5flash19enable_sm80_to_sm89INS1_16FlashAttnFwdSm80INS1_25CollectiveMainloopFwdSm80ILi8ELi2ELb1EN4cute5tupleIJNS5_1CILi128EEENS7_ILi96EEENS7_ILi192EEEEEELi192ENS_6half_tEfNS_4arch4Sm80ELb1ELb0ELb0ELb1ELb0ELb0ELb1ELb0EEENS1_21CollectiveEpilogueFwdINS6_IJS8_SA_S9_EEENS6_IJNS7_ILi1EEESI_SI_EEESC_SE_Li256ELb1ELb1ELb0ELb0EEENS1_19SingleTileSchedulerILb1ELb0ELb1ELi128EEEEEEEEEvNT_6ParamsE,@function
        .size           _ZN7cutlass13device_kernelIN5flash19enable_sm80_to_sm89INS1_16FlashAttnFwdSm80INS1_25CollectiveMainloopFwdSm80ILi8ELi2ELb1EN4cute5tupleIJNS5_1CILi128EEENS7_ILi96EEENS7_ILi192EEEEEELi192ENS_6half_tEfNS_4arch4Sm80ELb1ELb0ELb0ELb1ELb0ELb0ELb1ELb0EEENS1_21CollectiveEpilogueFwdINS6_IJS8_SA_S9_EEENS6_IJNS7_ILi1EEESI_SI_EEESC_SE_Li256ELb1ELb1ELb0ELb0EEENS1_19SingleTileSchedulerILb1ELb0ELb1ELi128EEEEEEEEEvNT_6ParamsE,(.L_x_2608 - _ZN7cutlass13device_kernelIN5flash19enable_sm80_to_sm89INS1_16FlashAttnFwdSm80INS1_25CollectiveMainloopFwdSm80ILi8ELi2ELb1EN4cute5tupleIJNS5_1CILi128EEENS7_ILi96EEENS7_ILi192EEEEEELi192ENS_6half_tEfNS_4arch4Sm80ELb1ELb0ELb0ELb1ELb0ELb0ELb1ELb0EEENS1_21CollectiveEpilogueFwdINS6_IJS8_SA_S9_EEENS6_IJNS7_ILi1EEESI_SI_EEESC_SE_Li256ELb1ELb1ELb0ELb0EEENS1_19SingleTileSchedulerILb1ELb0ELb1ELi128EEEEEEEEEvNT_6ParamsE)
        .other          _ZN7cutlass13device_kernelIN5flash19enable_sm80_to_sm89INS1_16FlashAttnFwdSm80INS1_25CollectiveMainloopFwdSm80ILi8ELi2ELb1EN4cute5tupleIJNS5_1CILi128EEENS7_ILi96EEENS7_ILi192EEEEEELi192ENS_6half_tEfNS_4arch4Sm80ELb1ELb0ELb0ELb1ELb0ELb0ELb1ELb0EEENS1_21CollectiveEpilogueFwdINS6_IJS8_SA_S9_EEENS6_IJNS7_ILi1EEESI_SI_EEESC_SE_Li256ELb1ELb1ELb0ELb0EEENS1_19SingleTileSchedulerILb1ELb0ELb1ELi128EEEEEEEEEvNT_6ParamsE,@"STO_CUDA_ENTRY STV_DEFAULT"
_ZN7cutlass13device_kernelIN5flash19enable_sm80_to_sm89INS1_16FlashAttnFwdSm80INS1_25CollectiveMainloopFwdSm80ILi8ELi2ELb1EN4cute5tupleIJNS5_1CILi128EEENS7_ILi96EEENS7_ILi192EEEEEELi192ENS_6half_tEfNS_4arch4Sm80ELb1ELb0ELb0ELb1ELb0ELb0ELb1ELb0EEENS1_21CollectiveEpilogueFwdINS6_IJS8_SA_S9_EEENS6_IJNS7_ILi1EEESI_SI_EEESC_SE_Li256ELb1ELb1ELb0ELb0EEENS1_19SingleTileSchedulerILb1ELb0ELb1ELi128EEEEEEEEEvNT_6ParamsE:
        /* <DEDUP_REMOVED lines=17> */
.L_x_2419:
        /* <DEDUP_REMOVED lines=8> */
.L_x_2421:
[----:B------:R-:W-:-:S04]  /*0190*/  MOV R0, c[0x0][0x54c] ;  /* 0x0001530000007a02 */ /* 0x000fc80000000f00 */
.L_x_2420:
[----:B------:R-:W-:Y:S01]  /*01a0*/  USHF.L.U32 UR8, UR8, 0x7, URZ ;  /* 0x0000000708087899 */ /* 0x000fe2000800063f */
[----:B-----5:R-:W-:-:S05]  /*01b0*/  IMAD R0, R0, c[0x0][0x548], RZ ;  /* 0x0001520000007a24 */ /* 0x020fca00078e02ff */
[----:B------:R-:W-:-:S04]  /*01c0*/  ISETP.LE.AND P0, PT, R0, UR8, PT ;  /* 0x0000000800007c0c */ /* 0x000fc8000bf03270 */
[----:B------:R-:W-:-:S05]  /*01d0*/  SEL R0, R5, 0xffffffff, !P0 ;  /* 0xffffffff05007807 */ /* 0x000fca0004000000 */
[----:B------:R2:W-:Y:S01]  /*01e0*/  STL [R1+0x40], R0 ;  /* 0x0000400001007387 */ /* 0x0005e20000100800 */
[----:B------:R-:W-:Y:S05]  /*01f0*/  BRA `(.L_x_2422) ;  /* 0x0000013000007947 */ /* 0x000fea0003800000 */
.L_x_2418:
[----:B------:R-:W-:-:S04]  /*0200*/  ISETP.NE.U32.AND P0, PT, RZ, c[0x0][0x568], PT ;  /* 0x00015a00ff007a0c */ /* 0x000fc80003f05070 */
[----:B------:R-:W-:-:S13]  /*0210*/  ISETP.NE.AND.EX P0, PT, RZ, c[0x0][0x56c], PT, P0 ;  /* 0x00015b00ff007a0c */ /* 0x000fda0003f05300 */
[----:B------:R-:W-:Y:S05]  /*0220*/  @!P0 BRA `(.L_x_2423) ;  /* 0x0000002000008947 */ /* 0x000fea0003800000 */
[----:B------:R1:W5:Y:S01]  /*0230*/  LDG.E R0, [R2.64] ;  /* 0x0000001802007981 */ /* 0x000362000c1e1900 */
[----:B------:R-:W-:Y:S05]  /*0240*/  BRA `(.L_x_2424) ;  /* 0x0000009000007947 */ /* 0x000fea0003800000 */
.L_x_2423:
        /* <DEDUP_REMOVED lines=8> */
.L_x_2425:
[----:B------:R-:W-:-:S04]  /*02d0*/  MOV R0, c[0x0][0x54c] ;  /* 0x0001530000007a02 */ /* 0x000fc80000000f00 */
.L_x_2424:
[----:B------:R-:W-:Y:S01]  /*02e0*/  USHF.L.U32 UR8, UR8, 0x7, URZ ;  /* 0x0000000708087899 */ /* 0x000fe2000800063f */
[----:B-----5:R-:W-:-:S05]  /*02f0*/  IMAD R0, R0, c[0x0][0x548], RZ ;  /* 0x0001520000007a24 */ /* 0x020fca00078e02ff */
[----:B------:R-:W-:-:S04]  /*0300*/  ISETP.LE.AND P0, PT, R0, UR8, PT ;  /* 0x0000000800007c0c */ /* 0x000fc8000bf03270 */
[----:B------:R-:W-:-:S05]  /*0310*/  SEL R0, R5, 0xffffffff, !P0 ;  /* 0xffffffff05007807 */ /* 0x000fca0004000000 */
[----:B------:R2:W-:Y:S04]  /*0320*/  STL [R1+0x40], R0 ;  /* 0x0000400001007387 */ /* 0x0005e80000100800 */
.L_x_2422:
        /* <DEDUP_REMOVED lines=32> */
.L_x_2426:
[----:B------:R-:W-:-:S04]  /*0530*/  ISETP.NE.U32.AND P0, PT, RZ, c[0x0][0x368], PT ;  /* 0x0000da00ff007a0c */ /* 0x000fc80003f05070 */
[----:B------:R-:W-:-:S13]  /*0540*/  ISETP.NE.AND.EX P0, PT, RZ, c[0x0][0x36c], PT, P0 ;  /* 0x0000db00ff007a0c */ /* 0x000fda0003f05300 */
[----:B------:R-:W-:Y:S05]  /*0550*/  @!P0 BRA `(.L_x_2427) ;  /* 0x0000004000008947 */ /* 0x000fea0003800000 */
[----:B------:R-:W-:-:S05]  /*0560*/  IMAD.WIDE R2, R39, R26, c[0x0][0x368] ;  /* 0x0000da0027027625 */ /* 0x000fca00078e021a */
[----:B------:R-:W2:Y:S02]  /*0570*/  LDG.E R0, [R2.64] ;  /* 0x0000001802007981 */ /* 0x000ea4000c1e1900 */
[----:B--2---:R1:W2:Y:S02]  /*0580*/  R2UR UR14, R0 ;  /* 0x00000000000e73c2 */ /* 0x0042a400000e0000 */
[----:B-12---:R-:W-:Y:S05]  /*0590*/  BRA `(.L_x_2428) ;  /* 0x0000006000007947 */ /* 0x006fea0003800000 */
.L_x_2427:
[----:B------:R-:W-:Y:S05]  /*05a0*/  @!P6 BRA `(.L_x_2428) ;  /* 0x000000500000e947 */ /* 0x000fea0003800000 */
[----:B------:R1:W2:Y:S04]  /*05b0*/  LDG.E R0, [R2.64] ;  /* 0x0000001802007981 */ /* 0x0002a8000c1e1900 */
[----:B-1----:R-:W3:Y:S01]  /*05c0*/  LDG.E R2, [R2.64+0x4] ;  /* 0x0000041802027981 */ /* 0x002ee2000c1e1900 */
[----:B--2---:R-:W1:Y:S08]  /*05d0*/  R2UR UR14, R0 ;  /* 0x00000000000e73c2 */ /* 0x004e7000000e0000 */
[----:B---3--:R-:W1:Y:S02]  /*05e0*/  R2UR UR4, R2 ;  /* 0x00000000020473c2 */ /* 0x008e6400000e0000 */
[----:B-1----:R-:W-:-:S06]  /*05f0*/  UIADD3 UR14, -UR14, UR4, URZ ;  /* 0x000000040e0e7290 */ /* 0x002fcc000fffe13f */
.L_x_2428:
        /* <DEDUP_REMOVED lines=121> */
[----:B------:R-:W-:Y:S01]  /*0d90*/  ISETP.GE.AND P5, PT, R9, UR6, PT ;  /* 0x0000000609007c0c */ /* 0x000fe2000bfa6270 */
[----:B------:R-:W-:Y:S01]  /*0da0*/  IMAD.MOV.U32 R34, RZ, RZ, c[0x0][0x1e0] ;  /* 0x00007800ff227624 */ /* 0x000fe200078e00ff */
[----:B--2---:R-:W-:Y:S01]  /*0db0*/  LOP3.LUT R2, R33, 0xfffffff8, RZ, 0xc0, !PT ;  /* 0xfffffff821027812 */ /* 0x004fe200078ec0ff */
[----:B------:R-:W-:Y:S01]  /*0dc0*/  USHF.R.S32.HI UR11, URZ, 0x1f, UR15 ;  /* 0x0000001f3f0b7899 */ /* 0x000fe2000801140f */
[----:B------:R-:W-:Y:S01]  /*0dd0*/  IADD3 R9, R11, 0x60, RZ ;  /* 0x000000600b097810 */ /* 0x000fe20007ffe0ff */
[----:B------:R-:W-:Y:S01]  /*0de0*/  IMAD.MOV.U32 R35, RZ, RZ, c[0x0][0x1e4] ;  /* 0x00007900ff237624 */ /* 0x000fe200078e00ff */
[----:B------:R-:W-:Y:S01]  /*0df0*/  LEA.HI R117, R118, R121, RZ, 0x5 ;  /* 0x0000007976757211 */ /* 0x000fe200078f28ff */
[----:B------:R-:W-:Y:S01]  /*0e00*/  IMAD.IADD R38, R121, 0x1, -R2 ;  /* 0x0000000179267824 */ /* 0x000fe200078e0a02 */
[----:B------:R-:W-:Y:S01]  /*0e10*/  BAR.SYNC.DEFER_BLOCKING 0x0 ;  /* 0x0000000000007b1d */ /* 0x000fe20000010000 */
[----:B------:R-:W-:Y:S01]  /*0e20*/  IMAD.WIDE.U32 R2, R6, c[0x0][0x178], RZ ;  /* 0x00005e0006027a25 */ /* 0x000fe200078e00ff */
[----:B------:R-:W-:Y:S01]  /*0e30*/  ISETP.GE.AND P3, PT, R9, UR6, PT ;  /* 0x0000000609007c0c */ /* 0x000fe2000bf66270 */
[----:B------:R-:W-:Y:S01]  /*0e40*/  UISETP.GE.AND UP0, UPT, UR28, 0x2, UPT ;  /* 0x000000021c00788c */ /* 0x000fe2000bf06270 */
[----:B------:R-:W-:Y:S01]  /*0e50*/  SHF.R.S32.HI R116, RZ, 0x5, R117 ;  /* 0x00000005ff747819 */ /* 0x000fe20000011475 */
[----:B------:R-:W-:Y:S01]  /*0e60*/  IMAD R4, R38, 0x20, R12 ;  /* 0x0000002026047824 */ /* 0x000fe200078e020c */
[----:B------:R-:W-:Y:S01]  /*0e70*/  STL [R1+0x44], R38 ;  /* 0x0000442601007387 */ /* 0x000fe20000100800 */
        /* <DEDUP_REMOVED lines=88> */
[----:B------:R-:W-:Y:S04]  /*1400*/  STL [R1], R57 ;  /* 0x0000003901007387 */ /* 0x000fe80000100800 */
[----:B-1----:R-:W-:Y:S01]  /*1410*/  @!P5 IMAD.WIDE R24, R0, 0x2, R8 ;  /* 0x000000020018d825 */ /* 0x002fe200078e0208 */
[----:B------:R-:W-:-:S03]  /*1420*/  @!P2 SHF.R.S32.HI R0, RZ, 0x1f, R32 ;  /* 0x0000001fff00a819 */ /* 0x000fc60000011420 */
[--C-:B---3--:R-:W-:Y:S01]  /*1430*/  @P4 IMAD.MOV.U32 R6, RZ, RZ, R19.reuse ;  /* 0x000000ffff064224 */ /* 0x108fe200078e0013 */
[----:B------:R-:W-:Y:S01]  /*1440*/  @P4 SHF.R.S32.HI R7, RZ, 0x1f, R19 ;  /* 0x0000001fff074819 */ /* 0x000fe20000011413 */
[----:B------:R-:W-:Y:S02]  /*1450*/  @!P4 IMAD.MOV.U32 R6, RZ, RZ, R39 ;  /* 0x000000ffff06c224 */ /* 0x000fe400078e0027 */
[----:B------:R-:W-:Y:S01]  /*1460*/  @!P4 IMAD.MOV.U32 R7, RZ, RZ, R18 ;  /* 0x000000ffff07c224 */ /* 0x000fe200078e0012 */
[----:B------:R-:W-:Y:S02]  /*1470*/  @!P1 LEA R10, P4, R2, R4, 0x1 ;  /* 0x00000004020a9211 */ /* 0x000fe400078808ff */
        /* <DEDUP_REMOVED lines=223> */
.L_x_2430:
        /* <DEDUP_REMOVED lines=51> */
.L_x_2431:
[C---:B--23--:R-:W-:Y:S01]  /*25a0*/  HMMA.16816.F32 R16, R152.reuse, R20, RZ ;  /* 0x000000149810723c */ /* 0x04cfe200000018ff */
[----:B------:R-:W-:Y:S01]  /*25b0*/  IMAD.MOV.U32 R3, RZ, RZ, 0x40 ;  /* 0x00000040ff037424 */ /* 0x000fe200078e00ff */
[----:B------:R-:W-:Y:S01]  /*25c0*/  SHF.R.S32.HI R7, RZ, 0x1f, R116 ;  /* 0x0000001fff077819 */ /* 0x000fe20000011474 */
[----:B------:R-:W-:Y:S01]  /*25d0*/  UIADD3 UR9, UR14, UR9, URZ ;  /* 0x000000090e097290 */ /* 0x000fe2000fffe03f */
[----:B------:R-:W-:Y:S01]  /*25e0*/  PLOP3.LUT P5, PT, PT, PT, UP2, 0x80, 0x0 ;  /* 0x000000000000781c */ /* 0x000fe20003faf028 */
[----:B------:R-:W0:Y:S01]  /*25f0*/  LDGDEPBAR ;  /* 0x00000000000079af */ /* 0x000e220000000000 */
[----:B------:R-:W-:Y:S01]  /*2600*/  SEL R232, R3, 0xffffffc0, !P0 ;  /* 0xffffffc003e87807 */ /* 0x000fe20004000000 */
[----:B------:R-:W-:Y:S01]  /*2610*/  IMAD.SHL.U32 R143, R2, 0x2, RZ ;  /* 0x00000002028f7824 */ /* 0x000fe200078e00ff */
[C---:B------:R-:W-:Y:S01]  /*2620*/  HMMA.16816.F32 R12, R152.reuse, R22, RZ ;  /* 0x00000016980c723c */ /* 0x040fe200000018ff */
[----:B------:R-:W-:Y:S01]  /*2630*/  LEA.HI R7, R7, R116, RZ, 0x3 ;  /* 0x0000007407077211 */ /* 0x000fe200078f18ff */
[----:B------:R-:W-:Y:S01]  /*2640*/  UISETP.GE.AND UP0, UPT, UR28, 0x3, UPT ;  /* 0x000000031c00788c */ /* 0x000fe2000bf06270 */
[----:B------:R-:W-:Y:S01]  /*2650*/  IMAD.IADD R3, R237, 0x1, R232 ;  /* 0x00000001ed037824 */ /* 0x000fe200078e02e8 */
[----:B------:R-:W-:Y:S01]  /*2660*/  PLOP3.LUT P0, PT, PT, PT, UP2, 0x80, 0x0 ;  /* 0x000000000000781c */ /* 0x000fe20003f0f028 */
[----:B------:R-:W-:Y:S01]  /*2670*/  IMAD.IADD R5, R232, 0x1, R4 ;  /* 0x00000001e8057824 */ /* 0x000fe200078e0204 */
[----:B------:R-:W-:Y:S01]  /*2680*/  LOP3.LUT R7, R7, 0xffffff8, RZ, 0xc0, !PT ;  /* 0x0ffffff807077812 */ /* 0x000fe200078ec0ff */
[----:B------:R-:W-:Y:S01]  /*2690*/  IMAD.IADD R2, R240, 0x1, R143 ;  /* 0x00000001f0027824 */ /* 0x000fe200078e028f */
[----:B------:R-:W-:Y:S01]  /*26a0*/  HMMA.16816.F32 R8, R152, R32, RZ ;  /* 0x000000209808723c */ /* 0x000fe200000018ff */
[----:B------:R-:W2:Y:S01]  /*26b0*/  LDSM.16.M88.4 R72, [R3+0x12100] ;  /* 0x012100000348783b */ /* 0x000ea20000000200 */
[----:B------:R-:W-:-:S03]  /*26c0*/  LEA R236, R0, R143, 0x1 ;  /* 0x0000008f00ec7211 */ /* 0x000fc600078e08ff */
[----:B------:R-:W3:Y:S02]  /*26d0*/  LDSM.16.M88.4 R80, [R3+0x12900] ;  /* 0x012900000350783b */ /* 0x000ee40000000200 */
[----:B------:R-:W-:Y:S01]  /*26e0*/  IMAD.IADD R0, R240, 0x1, R236 ;  /* 0x00000001f0007824 */ /* 0x000fe200078e02ec */
[----:B----4-:R-:W-:Y:S01]  /*26f0*/  HMMA.16816.F32 R28, R152, R36, RZ ;  /* 0x00000024981c723c */ /* 0x010fe200000018ff */
[----:B------:R-:W4:Y:S04]  /*2700*/  LDSM.16.M88.4 R88, [R3+0x13100] ;  /* 0x013100000358783b */ /* 0x000f280000000200 */
[----:B------:R-:W-:Y:S03]  /*2710*/  LDSM.16.M88.4 R108, [R3+0x15900] ;  /* 0x01590000036c783b */ /* 0x000fe60000000200 */
[C---:B-1----:R-:W-:Y:S01]  /*2720*/  HMMA.16816.F32 R76, R156.reuse, R24, R16 ;  /* 0x000000189c4c723c */ /* 0x042fe20000001810 */
[----:B------:R-:W-:Y:S07]  /*2730*/  LDSM.16.M88.4 R112, [R5+0x15100] ;  /* 0x015100000570783b */ /* 0x000fee0000000200 */
[----:B------:R-:W-:Y:S08]  /*2740*/  HMMA.16816.F32 R92, R156, R26, R12 ;  /* 0x0000001a9c5c723c */ /* 0x000ff0000000180c */
[C---:B------:R-:W-:Y:S08]  /*2750*/  HMMA.16816.F32 R24, R152.reuse, R38, RZ ;  /* 0x000000269818723c */ /* 0x040ff000000018ff */
[----:B------:R-:W-:Y:S08]  /*2760*/  HMMA.16816.F32 R32, R152, R34, RZ ;  /* 0x000000229820723c */ /* 0x000ff000000018ff */
[----:B------:R-:W-:Y:S08]  /*2770*/  HMMA.16816.F32 R96, R156, R44, R8 ;  /* 0x0000002c9c60723c */ /* 0x000ff00000001808 */
[C---:B------:R-:W-:Y:S08]  /*2780*/  HMMA.16816.F32 R20, R152.reuse, R40, RZ ;  /* 0x000000289814723c */ /* 0x040ff000000018ff */
[C---:B------:R-:W-:Y:S08]  /*2790*/  HMMA.16816.F32 R16, R152.reuse, R42, RZ ;  /* 0x0000002a9810723c */ /* 0x040ff000000018ff */
[C---:B------:R-:W-:Y:S08]  /*27a0*/  HMMA.16816.F32 R8, R152.reuse, R50, RZ ;  /* 0x000000329808723c */ /* 0x040ff000000018ff */
[C---:B------:R-:W-:Y:S08]  /*27b0*/  HMMA.16816.F32 R12, R152.reuse, R48, RZ ;  /* 0x00000030980c723c */ /* 0x040ff000000018ff */
[----:B------:R-:W-:Y:S08]  /*27c0*/  HMMA.16816.F32 R40, R152, R54, RZ ;  /* 0x000000369828723c */ /* 0x000ff000000018ff */
[C---:B------:R-:W-:Y:S01]  /*27d0*/  HMMA.16816.F32 R64, R156.reuse, R60, R28 ;  /* 0x0000003c9c40723c */ /* 0x040fe2000000181c */
[----:B------:R-:W1:Y:S07]  /*27e0*/  LDSM.16.M88.4 R28, [R3+0x13900] ;  /* 0x01390000031c783b */ /* 0x000e6e0000000200 */
[----:B------:R-:W-:Y:S01]  /*27f0*/  HMMA.16816.F32 R60, R156, R62, R24 ;  /* 0x0000003e9c3c723c */ /* 0x000fe20000001818 */
[----:B------:R-:W5:Y:S07]  /*2800*/  LDSM.16.M88.4 R24, [R3+0x14100] ;  /* 0x014100000318783b */ /* 0x000f6e0000000200 */
[----:B------:R-:W-:Y:S08]  /*2810*/  HMMA.16816.F32 R36, R152, R52, RZ ;  /* 0x000000349824723c */ /* 0x000ff000000018ff */
[C---:B------:R-:W-:Y:S08]  /*2820*/  HMMA.16816.F32 R68, R156.reuse, R46, R32 ;  /* 0x0000002e9c44723c */ /* 0x040ff00000001820 */
[C---:B------:R-:W-:Y:S01]  /*2830*/  HMMA.16816.F32 R56, R156.reuse, R84, R20 ;  /* 0x000000549c38723c */ /* 0x040fe20000001814 */
[----:B------:R-:W1:Y:S07]  /*2840*/  LDSM.16.M88.4 R20, [R3+0x14900] ;  /* 0x014900000314783b */ /* 0x000e6e0000000200 */
[C---:B------:R-:W-:Y:S01]  /*2850*/  HMMA.16816.F32 R52, R156.reuse, R86, R16 ;  /* 0x000000569c34723c */ /* 0x040fe20000001810 */
[----:B------:R-:W-:Y:S07]  /*2860*/  LDSM.16.M88.4 R84, [R5+0x12900] ;  /* 0x012900000554783b */ /* 0x000fee0000000200 */
[C---:B------:R-:W-:Y:S08]  /*2870*/  HMMA.16816.F32 R16, R156.reuse, R102, R8 ;  /* 0x000000669c10723c */ /* 0x040ff00000001808 */
[C---:B------:R-:W-:Y:S01]  /*2880*/  HMMA.16816.F32 R44, R156.reuse, R100, R12 ;  /* 0x000000649c2c723c */ /* 0x040fe2000000180c */
[----:B------:R-:W-:Y:S07]  /*2890*/  LDSM.16.M88.4 R100, [R5+0x14900] ;  /* 0x014900000564783b */ /* 0x000fee0000000200 */
[----:B------:R-:W-:Y:S01]  /*28a0*/  HMMA.16816.F32 R8, R156, R106, R40 ;  /* 0x0000006a9c08723c */ /* 0x000fe20000001828 */
[----:B------:R-:W1:Y:S07]  /*28b0*/  LDSM.16.M88.4 R40, [R5+0x12100] ;  /* 0x012100000528783b */ /* 0x000e6e0000000200 */
[C---:B--2---:R-:W-:Y:S08]  /*28c0*/  HMMA.16816.F32 R32, R184.reuse, R72, R76 ;  /* 0x00000048b820723c */ /* 0x044ff0000000184c */
[----:B------:R-:W-:Y:S01]  /*28d0*/  HMMA.16816.F32 R48, R184, R74, R92 ;  /* 0x0000004ab830723c */ /* 0x000fe2000000185c */
[----:B------:R-:W-:Y:S07]  /*28e0*/  LDSM.16.M88.4 R92, [R5+0x13900] ;  /* 0x01390000055c783b */ /* 0x000fee0000000200 */
[----:B------:R-:W-:Y:S01]  /*28f0*/  HMMA.16816.F32 R12, R156, R104, R36 ;  /* 0x000000689c0c723c */ /* 0x000fe20000001824 */
[----:B------:R-:W-:Y:S07]  /*2900*/  LDSM.16.M88.4 R104, [R237+0x15100] ;  /* 0x01510000ed68783b */ /* 0x000fee0000000200 */
[C---:B---3--:R-:W-:Y:S01]  /*2910*/  HMMA.16816.F32 R76, R184.reuse, R80, R96 ;  /* 0x00000050b84c723c */ /* 0x048fe20000001860 */
[----:B------:R-:W-:Y:S07]  /*2920*/  LDSM.16.M88.4 R96, [R5+0x14100] ;  /* 0x014100000560783b */ /* 0x000fee0000000200 */
[C---:B------:R-:W-:Y:S01]  /*2930*/  HMMA.16816.F32 R72, R184.reuse, R82, R68 ;  /* 0x00000052b848723c */ /* 0x040fe20000001844 */
[----:B------:R-:W2:Y:S07]  /*2940*/  LDSM.16.M88.4 R80, [R5+0x13100] ;  /* 0x013100000550783b */ /* 0x000eae0000000200 */
[C---:B----4-:R-:W-:Y:S08]  /*2950*/  HMMA.16816.F32 R68, R184.reuse, R88, R64 ;  /* 0x00000058b844723c */ /* 0x050ff00000001840 */
[C---:B------:R-:W-:Y:S01]  /*2960*/  HMMA.16816.F32 R64, R184.reuse, R90, R60 ;  /* 0x0000005ab840723c */ /* 0x040fe2000000183c */
[----:B------:R-:W-:Y:S07]  /*2970*/  LDSM.16.M88.4 R88, [R237+0x16100] ;  /* 0x01610000ed58783b */ /* 0x000fee0000000200 */
[C---:B-1----:R-:W-:Y:S08]  /*2980*/  HMMA.16816.F32 R60, R184.reuse, R28, R56 ;  /* 0x0000001cb83c723c */ /* 0x042ff00000001838 */
[C---:B------:R-:W-:Y:S08]  /*2990*/  HMMA.16816.F32 R56, R184.reuse, R30, R52 ;  /* 0x0000001eb838723c */ /* 0x040ff00000001834 */
[C---:B-----5:R-:W-:Y:S08]  /*29a0*/  HMMA.16816.F32 R52, R184.reuse, R24, R44 ;  /* 0x00000018b834723c */ /* 0x060ff0000000182c */
[C---:B------:R-:W-:Y:S01]  /*29b0*/  HMMA.16816.F32 R44, R184.reuse, R26, R16 ;  /* 0x0000001ab82c723c */ /* 0x040fe20000001810 */
[----:B------:R-:W1:Y:S07]  /*29c0*/  LDSM.16.M88.4 R24, [R237+0x15900] ;  /* 0x01590000ed18783b */ /* 0x000e6e0000000200 */
[C---:B------:R-:W-:Y:S08]  /*29d0*/  HMMA.16816.F32 R36, R184.reuse, R20, R12 ;  /* 0x00000014b824723c */ /* 0x040ff0000000180c */
[----:B------:R-:W-:Y:S08]  /*29e0*/  HMMA.16816.F32 R28, R184, R22, R8 ;  /* 0x00000016b81c723c */ /* 0x000ff00000001808 */
[C---:B------:R-:W-:Y:S08]  /*29f0*/  HMMA.16816.F32 R16, R188.reuse, R42, R48 ;  /* 0x0000002abc10723c */ /* 0x040ff00000001830 */
[C---:B------:R-:W-:Y:S08]  /*2a00*/  HMMA.16816.F32 R12, R188.reuse, R84, R76 ;  /* 0x00000054bc0c723c */ /* 0x040ff0000000184c */
[C---:B------:R-:W-:Y:S08]  /*2a10*/  HMMA.16816.F32 R8, R188.reuse, R86, R72 ;  /* 0x00000056bc08723c */ /* 0x040ff00000001848 */
[C---:B------:R-:W-:Y:S01]  /*2a20*/  HMMA.16816.F32 R20, R188.reuse, R40, R32 ;  /* 0x00000028bc14723c */ /* 0x040fe20000001820 */
[----:B------:R-:W-:Y:S07]  /*2a30*/  LDSM.16.M88.4 R32, [R237+0x17900] ;  /* 0x01790000ed20783b */ /* 0x000fee0000000200 */
[C---:B--2---:R-:W-:Y:S08]  /*2a40*/  HMMA.16816.F32 R76, R188.reuse, R80, R68 ;  /* 0x00000050bc4c723c */ /* 0x044ff00000001844 */
[C---:B------:R-:W-:Y:S08]  /*2a50*/  HMMA.16816.F32 R84, R188.reuse, R82, R64 ;  /* 0x00000052bc54723c */ /* 0x040ff00000001840 */
[C---:B------:R-:W-:Y:S01]  /*2a60*/  HMMA.16816.F32 R68, R188.reuse, R96, R52 ;  /* 0x00000060bc44723c */ /* 0x040fe20000001834 */
[----:B------:R-:W2:Y:S07]  /*2a70*/  LDSM.16.M88.4 R52, [R237+0x16900] ;  /* 0x01690000ed34783b */ /* 0x000eae0000000200 */
[C---:B------:R-:W-:Y:S01]  /*2a80*/  HMMA.16816.F32 R64, R188.reuse, R98, R44 ;  /* 0x00000062bc40723c */ /* 0x040fe2000000182c */
[----:B------:R-:W3:Y:S04]  /*2a90*/  LDSM.16.M88.4 R44, [R237+0x17100] ;  /* 0x01710000ed2c783b */ /* 0x000ee80000000200 */
[----:B------:R-:W-:Y:S03]  /*2aa0*/  LDSM.16.M88.4 R96, [R3+0x15100] ;  /* 0x015100000360783b */ /* 0x000fe60000000200 */
[C---:B------:R-:W-:Y:S08]  /*2ab0*/  HMMA.16816.F32 R80, R188.reuse, R92, R60 ;  /* 0x0000005cbc50723c */ /* 0x040ff0000000183c */
[C---:B------:R-:W-:Y:S01]  /*2ac0*/  HMMA.16816.F32 R72, R188.reuse, R94, R56 ;  /* 0x0000005ebc48723c */ /* 0x040fe20000001838 */
[----:B------:R-:W-:Y:S07]  /*2ad0*/  LDSM.16.M88.4 R92, [R4+0x17900] ;  /* 0x01790000045c783b */ /* 0x000fee0000000200 */
[C---:B------:R-:W-:Y:S08]  /*2ae0*/  HMMA.16816.F32 R60, R188.reuse, R100, R36 ;  /* 0x00000064bc3c723c */ /* 0x040ff00000001824 */
[----:B------:R-:W-:Y:S01]  /*2af0*/  HMMA.16816.F32 R56, R188, R102, R28 ;  /* 0x00000066bc38723c */ /* 0x000fe2000000181c */
[----:B------:R-:W4:Y:S04]  /*2b00*/  LDSM.16.M88.4 R28, [R4+0x15100] ;  /* 0x01510000041c783b */ /* 0x000f280000000200 */
[----:B------:R-:W-:Y:S03]  /*2b10*/  LDSM.16.M88.4 R100, [R5+0x17100] ;  /* 0x017100000564783b */ /* 0x000fe60000000200 */
[C---:B------:R-:W-:Y:S08]  /*2b20*/  HMMA.16816.F32 R40, R192.reuse, R106, R16 ;  /* 0x0000006ac028723c */ /* 0x040ff00000001810 */
[C---:B-1----:R-:W-:Y:S08]  /*2b30*/  HMMA.16816.F32 R36, R192.reuse, R24, R12 ;  /* 0x00000018c024723c */ /* 0x042ff0000000180c */
[C---:B------:R-:W-:Y:S01]  /*2b40*/  HMMA.16816.F32 R16, R192.reuse, R26, R8 ;  /* 0x0000001ac010723c */ /* 0x040fe20000001808 */
[----:B------:R-:W1:Y:S07]  /*2b50*/  LDSM.16.M88.4 R24, [R4+0x15900] ;  /* 0x015900000418783b */ /* 0x000e6e0000000200 */
[C---:B------:R-:W-:Y:S01]  /*2b60*/  HMMA.16816.F32 R48, R192.reuse, R104, R20 ;  /* 0x00000068c030723c */ /* 0x040fe20000001814 */
[----:B------:R-:W5:Y:S04]  /*2b70*/  LDSM.16.M88.4 R20, [R4+0x16100] ;  /* 0x016100000414783b */ /* 0x000f680000000200 */
[----:B------:R-:W-:Y:S03]  /*2b80*/  LDSM.16.M88.4 R104, [R3+0x17900] ;  /* 0x017900000368783b */ /* 0x000fe60000000200 */
        /* <DEDUP_REMOVED lines=8> */
[C---:B------:R-:W-:Y:S08]  /*2c10*/  HMMA.16816.F32 R72, R192.reuse, R44, R68 ;  /* 0x0000002cc048723c */ /* 0x040ff00000001844 */
[----:B------:R-:W-:Y:S01]  /*2c20*/  HMMA.16816.F32 R68, R192, R34, R56 ;  /* 0x00000022c044723c */ /* 0x000fe20000001838 */
[----:B------:R-:W-:Y:S07]  /*2c30*/  LDSM.16.M88.4 R32, [R3+0x17100] ;  /* 0x017100000320783b */ /* 0x000fee0000000200 */
[C---:B----4-:R-:W-:Y:S08]  /*2c40*/  HMMA.16816.F32 R60, R196.reuse, R28, R48 ;  /* 0x0000001cc43c723c */ /* 0x050ff00000001830 */
[C---:B------:R-:W-:Y:S01]  /*2c50*/  HMMA.16816.F32 R56, R196.reuse, R30, R40 ;  /* 0x0000001ec438723c */ /* 0x040fe20000001828 */
[----:B------:R-:W2:Y:S07]  /*2c60*/  LDSM.16.M88.4 R28, [R3+0x16100] ;  /* 0x01610000031c783b */ /* 0x000eae0000000200 */
[C---:B-1----:R-:W-:Y:S08]  /*2c70*/  HMMA.16816.F32 R48, R196.reuse, R24, R36 ;  /* 0x00000018c430723c */ /* 0x042ff00000001824 */
[C---:B------:R-:W-:Y:S01]  /*2c80*/  HMMA.16816.F32 R44, R196.reuse, R26, R16 ;  /* 0x0000001ac42c723c */ /* 0x040fe20000001810 */
[----:B------:R-:W1:Y:S07]  /*2c90*/  LDSM.16.M88.4 R24, [R3+0x16900] ;  /* 0x016900000318783b */ /* 0x000e6e0000000200 */
[C---:B-----5:R-:W-:Y:S08]  /*2ca0*/  HMMA.16816.F32 R36, R196.reuse, R20, R12 ;  /* 0x00000014c424723c */ /* 0x060ff0000000180c */
[C---:B------:R-:W-:Y:S08]  /*2cb0*/  HMMA.16816.F32 R20, R196.reuse, R22, R8 ;  /* 0x00000016c414723c */ /* 0x040ff00000001808 */
[C---:B------:R-:W-:Y:S01]  /*2cc0*/  HMMA.16816.F32 R16, R196.reuse, R88, R80 ;  /* 0x00000058c410723c */ /* 0x040fe20000001850 */
[----:B------:R-:W3:Y:S07]  /*2cd0*/  LDSM.16.M88.4 R80, [R5+0x15900] ;  /* 0x015900000550783b */ /* 0x000eee0000000200 */
[C---:B------:R-:W-:Y:S08]  /*2ce0*/  HMMA.16816.F32 R40, R196.reuse, R86, R64 ;  /* 0x00000056c428723c */ /* 0x040ff00000001840 */
[C---:B------:R-:W-:Y:S08]  /*2cf0*/  HMMA.16816.F32 R52, R196.reuse, R92, R52 ;  /* 0x0000005cc434723c */ /* 0x040ff00000001834 */
[C---:B------:R-:W-:Y:S01]  /*2d00*/  HMMA.16816.F32 R12, R196.reuse, R90, R76 ;  /* 0x0000005ac40c723c */ /* 0x040fe2000000184c */
[----:B------:R-:W4:Y:S07]  /*2d10*/  LDSM.16.M88.4 R88, [R5+0x16100] ;  /* 0x016100000558783b */ /* 0x000f2e0000000200 */
[----:B------:R-:W-:Y:S08]  /*2d20*/  HMMA.16816.F32 R8, R196, R84, R72 ;  /* 0x00000054c408723c */ /* 0x000ff00000001848 */
[C---:B------:R-:W-:Y:S08]  /*2d30*/  HMMA.16816.F32 R64, R200.reuse, R96, R60 ;  /* 0x00000060c840723c */ /* 0x040ff0000000183c */
[C---:B------:R-:W-:Y:S08]  /*2d40*/  HMMA.16816.F32 R72, R200.reuse, R108, R48 ;  /* 0x0000006cc848723c */ /* 0x040ff00000001830 */
[C---:B------:R-:W-:Y:S01]  /*2d50*/  HMMA.16816.F32 R60, R200.reuse, R110, R44 ;  /* 0x0000006ec83c723c */ /* 0x040fe2000000182c */
[----:B------:R-:W5:Y:S07]  /*2d60*/  LDSM.16.M88.4 R108, [R5+0x17900] ;  /* 0x01790000056c783b */ /* 0x000f6e0000000200 */
[----:B------:R-:W-:Y:S01]  /*2d70*/  HMMA.16816.F32 R76, R200, R98, R56 ;  /* 0x00000062c84c723c */ /* 0x000fe20000001838 */
[----:B------:R-:W3:Y:S07]  /*2d80*/  LDSM.16.M88.4 R96, [R5+0x16900] ;  /* 0x016900000560783b */ /* 0x000eee0000000200 */
[----:B------:R-:W-:Y:S01]  /*2d90*/  HMMA.16816.F32 R68, R196, R94, R68 ;  /* 0x0000005ec444723c */ /* 0x000fe20000001844 */
[----:B------:R-:W-:Y:S07]  /*2da0*/  LDSM.16.M88.4 R92, [R237+0x18900] ;  /* 0x01890000ed5c783b */ /* 0x000fee0000000200 */
[C---:B--2---:R-:W-:Y:S08]  /*2db0*/  HMMA.16816.F32 R56, R200.reuse, R28, R36 ;  /* 0x0000001cc838723c */ /* 0x044ff00000001824 */
[C---:B------:R-:W-:Y:S01]  /*2dc0*/  HMMA.16816.F32 R48, R200.reuse, R30, R20 ;  /* 0x0000001ec830723c */ /* 0x040fe20000001814 */
[----:B------:R-:W2:Y:S07]  /*2dd0*/  LDSM.16.M88.4 R28, [R237+0x18100] ;  /* 0x01810000ed1c783b */ /* 0x000eae0000000200 */
[C---:B-1----:R-:W-:Y:S08]  /*2de0*/  HMMA.16816.F32 R44, R200.reuse, R24, R16 ;  /* 0x00000018c82c723c */ /* 0x042ff00000001810 */
[C---:B------:R-:W-:Y:S08]  /*2df0*/  HMMA.16816.F32 R20, R200.reuse, R34, R40 ;  /* 0x00000022c814723c */ /* 0x040ff00000001828 */
[C---:B------:R-:W-:Y:S01]  /*2e00*/  HMMA.16816.F32 R16, R200.reuse, R104, R52 ;  /* 0x00000068c810723c */ /* 0x040fe20000001834 */
[----:B------:R-:W1:Y:S07]  /*2e10*/  LDSM.16.M88.4 R52, [R237+0x19100] ;  /* 0x01910000ed34783b */ /* 0x000e6e0000000200 */
[C---:B------:R-:W-:Y:S08]  /*2e20*/  HMMA.16816.F32 R36, R200.reuse, R26, R12 ;  /* 0x0000001ac824723c */ /* 0x040ff0000000180c */
[C---:B------:R-:W-:Y:S08]  /*2e30*/  HMMA.16816.F32 R24, R200.reuse, R32, R8 ;  /* 0x00000020c818723c */ /* 0x040ff00000001808 */
[----:B------:R-:W-:Y:S08]  /*2e40*/  HMMA.16816.F32 R12, R200, R106, R68 ;  /* 0x0000006ac80c723c */ /* 0x000ff00000001844 */
[C---:B------:R-:W-:Y:S08]  /*2e50*/  HMMA.16816.F32 R8, R204.reuse, R112, R64 ;  /* 0x00000070cc08723c */ /* 0x040ff00000001840 */
[C---:B------:R-:W-:Y:S08]  /*2e60*/  HMMA.16816.F32 R32, R204.reuse, R114, R76 ;  /* 0x00000072cc20723c */ /* 0x040ff0000000184c */
[C---:B---3--:R-:W-:Y:S08]  /*2e70*/  HMMA.16816.F32 R64, R204.reuse, R80, R72 ;  /* 0x00000050cc40723c */ /* 0x048ff00000001848 */
[C---:B------:R-:W-:Y:S08]  /*2e80*/  HMMA.16816.F32 R84, R204.reuse, R82, R60 ;  /* 0x00000052cc54723c */ /* 0x040ff0000000183c */
[C---:B----4-:R-:W-:Y:S08]  /*2e90*/  HMMA.16816.F32 R80, R204.reuse, R88, R56 ;  /* 0x00000058cc50723c */ /* 0x050ff00000001838 */
[C---:B------:R-:W-:Y:S01]  /*2ea0*/  HMMA.16816.F32 R76, R204.reuse, R90, R48 ;  /* 0x0000005acc4c723c */ /* 0x040fe20000001830 */
[----:B------:R-:W-:Y:S07]  /*2eb0*/  LDSM.16.M88.4 R88, [R4+0x19100] ;  /* 0x019100000458783b */ /* 0x000fee0000000200 */
[C---:B------:R-:W-:Y:S01]  /*2ec0*/  HMMA.16816.F32 R56, R204.reuse, R102, R20 ;  /* 0x00000066cc38723c */ /* 0x040fe20000001814 */
[----:B------:R-:W3:Y:S07]  /*2ed0*/  LDSM.16.M88.4 R20, [R237+0x1a900] ;  /* 0x01a90000ed14783b */ /* 0x000eee0000000200 */
[C---:B-----5:R-:W-:Y:S01]  /*2ee0*/  HMMA.16816.F32 R48, R204.reuse, R108, R16 ;  /* 0x0000006ccc30723c */ /* 0x060fe20000001810 */
[----:B------:R-:W4:Y:S07]  /*2ef0*/  LDSM.16.M88.4 R16, [R4+0x18100] ;  /* 0x018100000410783b */ /* 0x000f2e0000000200 */
[C---:B------:R-:W-:Y:S01]  /*2f00*/  HMMA.16816.F32 R72, R204.reuse, R96, R44 ;  /* 0x00000060cc48723c */ /* 0x040fe2000000182c */
[----:B------:R-:W5:Y:S07]  /*2f10*/  LDSM.16.M88.4 R44, [R237+0x19900] ;  /* 0x01990000ed2c783b */ /* 0x000f6e0000000200 */
[C---:B------:R-:W-:Y:S01]  /*2f20*/  HMMA.16816.F32 R60, R204.reuse, R100, R24 ;  /* 0x00000064cc3c723c */ /* 0x040fe20000001818 */
[----:B------:R-:W1:Y:S04]  /*2f30*/  LDSM.16.M88.4 R24, [R237+0x1a100] ;  /* 0x01a10000ed18783b */ /* 0x000e680000000200 */
[----:B------:R-:W-:Y:S03]  /*2f40*/  LDSM.16.M88.4 R100, [R4+0x1a100] ;  /* 0x01a100000464783b */ /* 0x000fe60000000200 */
[----:B------:R-:W-:Y:S08]  /*2f50*/  HMMA.16816.F32 R40, R204, R110, R12 ;  /* 0x0000006ecc28723c */ /* 0x000ff0000000180c */
[----:B--2---:R-:W-:Y:S08]  /*2f60*/  HMMA.16816.F32 R12, R208, R28, R8 ;  /* 0x0000001cd00c723c */ /* 0x004ff00000001808 */
[----:B------:R-:W-:Y:S08]  /*2f70*/  HMMA.16816.F32 R68, R204, R98, R36 ;  /* 0x00000062cc44723c */ /* 0x000ff00000001824 */
[C---:B------:R-:W-:Y:S01]  /*2f80*/  HMMA.16816.F32 R8, R208.reuse, R30, R32 ;  /* 0x0000001ed008723c */ /* 0x040fe20000001820 */
[----:B------:R-:W2:Y:S07]  /*2f90*/  LDSM.16.M88.4 R32, [R4+0x18900] ;  /* 0x018900000420783b */ /* 0x000eae0000000200 */
[C---:B------:R-:W-:Y:S01]  /*2fa0*/  HMMA.16816.F32 R36, R208.reuse, R94, R84 ;  /* 0x0000005ed024723c */ /* 0x040fe20000001854 */
[----:B------:R-:W2:Y:S07]  /*2fb0*/  LDSM.16.M88.4 R84, [R4+0x19900] ;  /* 0x019900000454783b */ /* 0x000eae0000000200 */
[C---:B------:R-:W-:Y:S08]  /*2fc0*/  HMMA.16816.F32 R28, R208.reuse, R92, R64 ;  /* 0x0000005cd01c723c */ /* 0x040ff00000001840 */
[C---:B-1----:R-:W-:Y:S08]  /*2fd0*/  HMMA.16816.F32 R64, R208.reuse, R52, R80 ;  /* 0x00000034d040723c */ /* 0x042ff00000001850 */
[C---:B------:R-:W-:Y:S08]  /*2fe0*/  HMMA.16816.F32 R76, R208.reuse, R54, R76 ;  /* 0x00000036d04c723c */ /* 0x040ff0000000184c */
[----:B---3--:R-:W-:Y:S08]  /*2ff0*/  HMMA.16816.F32 R52, R208, R22, R40 ;  /* 0x00000016d034723c */ /* 0x008ff00000001828 */
[----:B----4-:R-:W-:Y:S01]  /*3000*/  HMMA.16816.F32 R40, R216, R16, R12 ;  /* 0x00000010d828723c */ /* 0x010fe2000000180c */
[----:B------:R1:W3:Y:S07]  /*3010*/  LDSM.16.M88.4 R12, [R4+0x1a900] ;  /* 0x01a90000040c783b */ /* 0x0002ee0000000200 */
[C---:B-----5:R-:W-:Y:S08]  /*3020*/  HMMA.16816.F32 R72, R208.reuse, R44, R72 ;  /* 0x0000002cd048723c */ /* 0x060ff00000001848 */
[----:B------:R-:W-:Y:S08]  /*3030*/  HMMA.16816.F32 R68, R208, R46, R68 ;  /* 0x0000002ed044723c */ /* 0x000ff00000001844 */
[----:B------:R-:W-:Y:S01]  /*3040*/  HMMA.16816.F32 R16, R216, R18, R8 ;  /* 0x00000012d810723c */ /* 0x000fe20000001808 */
[----:B------:R-:W4:Y:S01]  /*3050*/  LDSM.16.M88.4 R8, [R3+0x18100] ;  /* 0x018100000308783b */ /* 0x000f220000000200 */
[----:B-1----:R-:W-:-:S04]  /*3060*/  LEA.HI R4, R118, R121, RZ, 0x2 ;  /* 0x0000007976047211 */ /* 0x002fc800078f10ff */
[----:B------:R-:W-:Y:S02]  /*3070*/  LOP3.LUT R4, R4, 0xfffffffc, RZ, 0xc0, !PT ;  /* 0xfffffffc04047812 */ /* 0x000fe400078ec0ff */
[----:B------:R-:W-:Y:S03]  /*3080*/  HMMA.16816.F32 R80, R208, R24, R60 ;  /* 0x00000018d050723c */ /* 0x000fe6000000183c */
[----:B------:R-:W-:-:S05]  /*3090*/  IMAD.IADD R4, R121, 0x1, -R4 ;  /* 0x0000000179047824 */ /* 0x000fca00078e0a04 */
[C---:B------:R-:W-:Y:S01]  /*30a0*/  HMMA.16816.F32 R96, R208.reuse, R26, R56 ;  /* 0x0000001ad060723c */ /* 0x040fe20000001838 */
[----:B------:R-:W1:Y:S04]  /*30b0*/  LDSM.16.M88.4 R24, [R3+0x18900] ;  /* 0x018900000318783b */ /* 0x000e680000000200 */
[----:B------:R-:W-:Y:S03]  /*30c0*/  LDSM.16.M88.4 R56, [R3+0x19900] ;  /* 0x019900000338783b */ /* 0x000fe60000000200 */
[----:B------:R-:W-:Y:S08]  /*30d0*/  HMMA.16816.F32 R92, R208, R20, R48 ;  /* 0x00000014d05c723c */ /* 0x000ff00000001830 */
[C---:B--2---:R-:W-:Y:S08]  /*30e0*/  HMMA.16816.F32 R20, R216.reuse, R32, R28 ;  /* 0x00000020d814723c */ /* 0x044ff0000000181c */
[C---:B------:R-:W-:Y:S01]  /*30f0*/  HMMA.16816.F32 R28, R216.reuse, R34, R36 ;  /* 0x00000022d81c723c */ /* 0x040fe20000001824 */
[----:B------:R-:W2:Y:S07]  /*3100*/  LDSM.16.M88.4 R36, [R3+0x19100] ;  /* 0x019100000324783b */ /* 0x000eae0000000200 */
[C---:B------:R-:W-:Y:S08]  /*3110*/  HMMA.16816.F32 R48, R216.reuse, R84, R72 ;  /* 0x00000054d830723c */ /* 0x040ff00000001848 */
[C---:B------:R-:W-:Y:S01]  /*3120*/  HMMA.16816.F32 R60, R216.reuse, R86, R68 ;  /* 0x00000056d83c723c */ /* 0x040fe20000001844 */
[----:B------:R-:W5:Y:S04]  /*3130*/  LDSM.16.M88.4 R68, [R3+0x1a100] ;  /* 0x01a100000344783b */ /* 0x000f680000000200 */
[----:B------:R-:W-:Y:S03]  /*3140*/  LDSM.16.M88.4 R84, [R5+0x18100] ;  /* 0x018100000554783b */ /* 0x000fe60000000200 */
[C---:B------:R-:W-:Y:S01]  /*3150*/  HMMA.16816.F32 R72, R216.reuse, R102, R96 ;  /* 0x00000066d848723c */ /* 0x040fe20000001860 */
[----:B------:R-:W1:Y:S07]  /*3160*/  LDSM.16.M88.4 R96, [R5+0x18900] ;  /* 0x018900000560783b */ /* 0x000e6e0000000200 */
[C---:B------:R-:W-:Y:S08]  /*3170*/  HMMA.16816.F32 R32, R216.reuse, R88, R64 ;  /* 0x00000058d820723c */ /* 0x040ff00000001840 */
[C---:B------:R-:W-:Y:S01]  /*3180*/  HMMA.16816.F32 R44, R216.reuse, R90, R76 ;  /* 0x0000005ad82c723c */ /* 0x040fe2000000184c */
[----:B------:R-:W-:Y:S07]  /*3190*/  LDSM.16.M88.4 R88, [R5+0x19100] ;  /* 0x019100000558783b */ /* 0x000fee0000000200 */
[C---:B---3--:R-:W-:Y:S08]  /*31a0*/  HMMA.16816.F32 R76, R216.reuse, R12, R92 ;  /* 0x0000000cd84c723c */ /* 0x048ff0000000185c */
[C---:B------:R-:W-:Y:S08]  /*31b0*/  HMMA.16816.F32 R52, R216.reuse, R14, R52 ;  /* 0x0000000ed834723c */ /* 0x040ff00000001834 */
[----:B------:R-:W-:Y:S01]  /*31c0*/  HMMA.16816.F32 R64, R216, R100, R80 ;  /* 0x00000064d840723c */ /* 0x000fe20000001850 */
[----:B------:R3:W5:Y:S07]  /*31d0*/  LDSM.16.M88.4 R80, [R3+0x1a900] ;  /* 0x01a900000350783b */ /* 0x00076e0000000200 */
[C---:B----4-:R-:W-:Y:S08]  /*31e0*/  HMMA.16816.F32 R40, R220.reuse, R8, R40 ;  /* 0x00000008dc28723c */ /* 0x050ff00000001828 */
[C---:B------:R-:W-:Y:S08]  /*31f0*/  HMMA.16816.F32 R12, R220.reuse, R10, R16 ;  /* 0x0000000adc0c723c */ /* 0x040ff00000001810 */
[----:B-1----:R-:W-:Y:S01]  /*3200*/  HMMA.16816.F32 R8, R220, R24, R20 ;  /* 0x00000018dc08723c */ /* 0x002fe20000001814 */
[----:B---3--:R-:W-:-:S05]  /*3210*/  LOP3.LUT R3, R117, 0xffffffe0, RZ, 0xc0, !PT ;  /* 0xffffffe075037812 */ /* 0x008fca00078ec0ff */
[----:B------:R-:W-:Y:S02]  /*3220*/  IMAD.IADD R3, R121, 0x1, -R3 ;  /* 0x0000000179037824 */ /* 0x000fe400078e0a03 */
[----:B------:R-:W-:Y:S01]  /*3230*/  HMMA.16816.F32 R16, R220, R26, R28 ;  /* 0x0000001adc10723c */ /* 0x000fe2000000181c */
[----:B------:R-:W1:Y:S02]  /*3240*/  LDSM.16.M88.4 R28, [R5+0x19900] ;  /* 0x01990000051c783b */ /* 0x000e640000000200 */
[----:B------:R-:W-:-:S04]  /*3250*/  SHF.R.S32.HI R6, RZ, 0x1f, R3 ;  /* 0x0000001fff067819 */ /* 0x000fc80000011403 */
[----:B------:R-:W-:Y:S01]  /*3260*/  LEA.HI R6, R6, R3, RZ, 0x2 ;  /* 0x0000000306067211 */ /* 0x000fe200078f10ff */
[C---:B--2---:R-:W-:Y:S08]  /*3270*/  HMMA.16816.F32 R20, R220.reuse, R36, R32 ;  /* 0x00000024dc14723c */ /* 0x044ff00000001820 */
[C---:B------:R-:W-:Y:S08]  /*3280*/  HMMA.16816.F32 R24, R220.reuse, R38, R44 ;  /* 0x00000026dc18723c */ /* 0x040ff0000000182c */
[C---:B------:R-:W-:Y:S08]  /*3290*/  HMMA.16816.F32 R32, R220.reuse, R56, R48 ;  /* 0x00000038dc20723c */ /* 0x040ff00000001830 */
[C---:B-----5:R-:W-:Y:S08]  /*32a0*/  HMMA.16816.F32 R44, R220.reuse, R68, R64 ;  /* 0x00000044dc2c723c */ /* 0x060ff00000001840 */
[----:B------:R-:W-:Y:S08]  /*32b0*/  HMMA.16816.F32 R48, R220, R70, R72 ;  /* 0x00000046dc30723c */ /* 0x000ff00000001848 */
[C---:B------:R-:W-:Y:S07]  /*32c0*/  HMMA.16816.F32 R68, R228.reuse, R96, R8 ;  /* 0x00000060e444723c */ /* 0x040fee0000001808 */
[----:B------:R-:W-:Y:S01]  /*32d0*/  LEA.HI R8, R4, R4, RZ, 0x1 ;  /* 0x0000000404087211 */ /* 0x000fe200078f08ff */
[----:B------:R-:W-:Y:S01]  /*32e0*/  HMMA.16816.F32 R72, R228, R86, R12 ;  /* 0x00000056e448723c */ /* 0x000fe2000000180c */
[----:B------:R-:W-:Y:S01]  /*32f0*/  IADD3 R9, R116, -R7, RZ ;  /* 0x8000000774097210 */ /* 0x000fe20007ffe0ff */
[----:B------:R-:W2:Y:S01]  /*3300*/  LDSM.16.M88.4 R12, [R5+0x1a900] ;  /* 0x01a90000050c783b */ /* 0x000ea20000000200 */
[----:B------:R-:W-:-:S02]  /*3310*/  LEA.HI.SX32 R7, R6, UR8, 0x1e ;  /* 0x0000000806077c11 */ /* 0x000fc4000f8ff2ff */
[----:B------:R-:W-:-:S03]  /*3320*/  LOP3.LUT R8, R8, 0x1ffffffe, RZ, 0xc0, !PT ;  /* 0x1ffffffe08087812 */ /* 0x000fc600078ec0ff */
[----:B------:R-:W-:Y:S01]  /*3330*/  IMAD R7, R9, 0x10, R7 ;  /* 0x0000001009077824 */ /* 0x000fe200078e0207 */
[----:B------:R-:W-:Y:S01]  /*3340*/  HMMA.16816.F32 R64, R228, R98, R16 ;  /* 0x00000062e440723c */ /* 0x000fe20000001810 */
[----:B------:R-:W-:Y:S01]  /*3350*/  IMAD.IADD R4, R4, 0x1, -R8 ;  /* 0x0000000104047824 */ /* 0x000fe200078e0a08 */
[----:B------:R3:W4:Y:S01]  /*3360*/  LDSM.16.M88.4 R16, [R5+0x1a100] ;  /* 0x01a100000510783b */ /* 0x0007220000000200 */
[----:B------:R-:W-:-:S04]  /*3370*/  DEPBAR.LE SB0, 0x2 ;  /* 0x000080800000791a */ /* 0x000fc80000000000 */
[----:B------:R-:W-:Y:S01]  /*3380*/  IMAD R119, R4, 0x8, R7 ;  /* 0x0000000804777824 */ /* 0x000fe200078e0207 */
[C---:B------:R-:W-:Y:S03]  /*3390*/  HMMA.16816.F32 R36, R220.reuse, R58, R60 ;  /* 0x0000003adc24723c */ /* 0x040fe6000000183c */
[----:B------:R-:W-:Y:S01]  /*33a0*/  IMAD.MOV.U32 R4, RZ, RZ, R119 ;  /* 0x000000ffff047224 */ /* 0x000fe200078e0077 */
[----:B------:R-:W-:Y:S04]  /*33b0*/  STL [R1+0x10], R119 ;  /* 0x0000107701007387 */ /* 0x000fe80000100800 */
[----:B------:R-:W-:Y:S08]  /*33c0*/  HMMA.16816.F32 R56, R220, R80, R76 ;  /* 0x00000050dc38723c */ /* 0x000ff0000000184c */
[----:B------:R-:W-:Y:S01]  /*33d0*/  HMMA.16816.F32 R76, R228, R84, R40 ;  /* 0x00000054e44c723c */ /* 0x000fe20000001828 */
[----:B---3--:R-:W-:-:S05]  /*33e0*/  @P5 IMAD.HI.U32 R5, R119, c[0x0][0x2c8], RZ ;  /* 0x0000b20077055a27 */ /* 0x008fca00078e00ff */
[----:B------:R-:W-:Y:S02]  /*33f0*/  @P0 SHF.R.U32.HI R4, RZ, c[0x0][0x2cc], R5 ;  /* 0x0000b300ff040a19 */ /* 0x000fe40000011605 */
[----:B------:R-:W-:Y:S03]  /*3400*/  HMMA.16816.F32 R60, R220, R82, R52 ;  /* 0x00000052dc3c723c */ /* 0x000fe60000001834 */
[----:B------:R-:W3:Y:S04]  /*3410*/  SHFL.IDX PT, R8, R4, RZ, 0x1c1f ;  /* 0x001c1fff04087589 */ /* 0x000ee800000e0000 */
[----:B------:R5:W3:Y:S01]  /*3420*/  SHFL.IDX PT, R7, R4, 0x1, 0x1c1f ;  /* 0x003c1f0004077f89 */ /* 0x000ae200000e0000 */
[C---:B------:R-:W-:Y:S08]  /*3430*/  HMMA.16816.F32 R52, R228.reuse, R88, R20 ;  /* 0x00000058e434723c */ /* 0x040ff00000001814 */
[C---:B-1----:R-:W-:Y:S08]  /*3440*/  HMMA.16816.F32 R20, R228.reuse, R28, R32 ;  /* 0x0000001ce414723c */ /* 0x042ff00000001820 */
[----:B--2---:R-:W-:Y:S01]  /*3450*/  HMMA.16816.F32 R32, R228, R12, R56 ;  /* 0x0000000ce420723c */ /* 0x004fe20000001838 */
[----:B-----5:R-:W-:-:S07]  /*3460*/  LOP3.LUT R4, R6, 0x7ffffffc, RZ, 0xc0, !PT ;  /* 0x7ffffffc06047812 */ /* 0x020fce00078ec0ff */
[----:B------:R-:W-:Y:S01]  /*3470*/  HMMA.16816.F32 R40, R228, R90, R24 ;  /* 0x0000005ae428723c */ /* 0x000fe20000001818 */
[----:B------:R-:W-:Y:S01]  /*3480*/  IMAD.IADD R4, R3, 0x1, -R4 ;  /* 0x0000000103047824 */ /* 0x000fe200078e0a04 */
[----:B------:R-:W-:-:S03]  /*3490*/  MOV R3, UR9 ;  /* 0x0000000900037c02 */ /* 0x000fc60008000f00 */
[----:B------:R-:W-:-:S03]  /*34a0*/  IMAD.SHL.U32 R9, R4, 0x2, RZ ;  /* 0x0000000204097824 */ /* 0x000fc600078e00ff */
[C---:B------:R-:W-:Y:S02]  /*34b0*/  HMMA.16816.F32 R28, R228.reuse, R30, R36 ;  /* 0x0000001ee41c723c */ /* 0x040fe40000001824 */
[C---:B------:R-:W-:Y:S01]  /*34c0*/  IADD3 R3, -R9.reuse, 0x1, R3 ;  /* 0x0000000109037810 */ /* 0x040fe20007ffe103 */
[----:B------:R-:W-:Y:S01]  /*34d0*/  STL [R1+0x38], R9 ;  /* 0x0000380901007387 */ /* 0x000fe20000100800 */
[----:B------:R-:W-:Y:S02]  /*34e0*/  IADD3 R5, -R9, UR9, RZ ;  /* 0x0000000909057c10 */ /* 0x000fe4000fffe1ff */
[----:B------:R-:W-:Y:S02]  /*34f0*/  IADD3 R3, R3, -UR16, RZ ;  /* 0x8000001003037c10 */ /* 0x000fe4000fffe0ff */
[----:B----4-:R-:W-:Y:S03]  /*3500*/  HMMA.16816.F32 R24, R228, R16, R44 ;  /* 0x00000010e418723c */ /* 0x010fe6000000182c */
[----:B---3--:R-:W-:-:S02]  /*3510*/  IMAD.IADD R4, R3, 0x1, R8 ;  /* 0x0000000103047824 */ /* 0x008fc400078e0208 */
[----:B------:R-:W-:-:S03]  /*3520*/  IMAD.IADD R3, R3, 0x1, R7 ;  /* 0x0000000103037824 */ /* 0x000fc600078e0207 */
[C---:B------:R-:W-:Y:S01]  /*3530*/  HMMA.16816.F32 R36, R228.reuse, R18, R48 ;  /* 0x00000012e424723c */ /* 0x040fe20000001830 */
[C---:B------:R-:W-:Y:S02]  /*3540*/  IMNMX R4, R5.reuse, R4, PT ;  /* 0x0000000405047217 */ /* 0x040fe40003800200 */
[----:B------:R-:W-:Y:S01]  /*3550*/  IMNMX R3, R5, R3, PT ;  /* 0x0000000305037217 */ /* 0x000fe20003800200 */
[----:B------:R-:W-:Y:S01]  /*3560*/  BAR.SYNC.DEFER_BLOCKING 0x0 ;  /* 0x0000000000007b1d */ /* 0x000fe20000010000 */
[C---:B------:R-:W-:Y:S02]  /*3570*/  ISETP.GT.AND P0, PT, R4.reuse, RZ, PT ;  /* 0x000000ff0400720c */ /* 0x040fe40003f04270 */
[----:B------:R-:W-:Y:S01]  /*3580*/  ISETP.GT.AND P6, PT, R4, 0x1, PT ;  /* 0x000000010400780c */ /* 0x000fe20003fc4270 */
[----:B------:R-:W-:Y:S01]  /*3590*/  HMMA.16816.F32 R16, R228, R14, R60 ;  /* 0x0000000ee410723c */ /* 0x000fe2000000183c */
[----:B------:R-:W-:Y:S02]  /*35a0*/  FSEL R7, R76, -INF , P0 ;  /* 0xff8000004c077808 */ /* 0x000fe40000000000 */
[----:B------:R-:W-:-:S02]  /*35b0*/  ISETP.GT.AND P0, PT, R3, 0x1, PT ;  /* 0x000000010300780c */ /* 0x000fc40003f04270 */
[----:B------:R-:W-:Y:S02]  /*35c0*/  ISETP.GT.AND P5, PT, R3, RZ, PT ;  /* 0x000000ff0300720c */ /* 0x000fe40003fa4270 */
[----:B------:R-:W-:Y:S02]  /*35d0*/  FSEL R8, R77, -INF , P6 ;  /* 0xff8000004d087808 */ /* 0x000fe40003000000 */
[----:B------:R-:W-:Y:S02]  /*35e0*/  FSEL R13, R79, -INF , P0 ;  /* 0xff8000004f0d7808 */ /* 0x000fe40000000000 */
[----:B------:R-:W-:Y:S02]  /*35f0*/  ISETP.GT.AND P6, PT, R4, 0x8, PT ;  /* 0x000000080400780c */ /* 0x000fe40003fc4270 */
[----:B------:R-:W-:Y:S02]  /*3600*/  ISETP.GT.AND P0, PT, R3, 0x8, PT ;  /* 0x000000080300780c */ /* 0x000fe40003f04270 */
[----:B------:R-:W-:-:S02]  /*3610*/  FSEL R12, R78, -INF , P5 ;  /* 0xff8000004e0c7808 */ /* 0x000fc40002800000 */
[----:B------:R-:W-:Y:S02]  /*3620*/  ISETP.GT.AND P5, PT, R4, 0x9, PT ;  /* 0x000000090400780c */ /* 0x000fe40003fa4270 */
[----:B------:R-:W-:Y:S02]  /*3630*/  FSEL R10, R72, -INF , P6 ;  /* 0xff800000480a7808 */ /* 0x000fe40003000000 */
[----:B------:R-:W-:Y:S02]  /*3640*/  FSEL R14, R74, -INF , P0 ;  /* 0xff8000004a0e7808 */ /* 0x000fe40000000000 */
[----:B------:R-:W-:Y:S02]  /*3650*/  FMNMX.FTZ R5, R7, R8, !PT ;  /* 0x0000000807057209 */ /* 0x000fe40007810000 */
[----:B------:R-:W-:Y:S02]  /*3660*/  ISETP.GT.AND P0, PT, R4, 0x11, PT ;  /* 0x000000110400780c */ /* 0x000fe40003f04270 */
[----:B------:R-:W-:-:S02]  /*3670*/  FSEL R11, R73, -INF , P5 ;  /* 0xff800000490b7808 */ /* 0x000fc40002800000 */
[----:B------:R-:W-:Y:S02]  /*3680*/  ISETP.GT.AND P6, PT, R4, 0x10, PT ;  /* 0x000000100400780c */ /* 0x000fe40003fc4270 */
[----:B------:R-:W-:Y:S02]  /*3690*/  FMNMX.FTZ R5, R10, R5, !PT ;  /* 0x000000050a057209 */ /* 0x000fe40007810000 */
[----:B------:R-:W-:Y:S02]  /*36a0*/  FSEL R45, R69, -INF , P0 ;  /* 0xff800000452d7808 */ /* 0x000fe40000000000 */
[C---:B------:R-:W-:Y:S02]  /*36b0*/  ISETP.GT.AND P5, PT, R3.reuse, 0x9, PT ;  /* 0x000000090300780c */ /* 0x040fe40003fa4270 */
[----:B------:R-:W-:Y:S02]  /*36c0*/  ISETP.GT.AND P0, PT, R3, 0x11, PT ;  /* 0x000000110300780c */ /* 0x000fe40003f04270 */
[----:B------:R-:W-:-:S02]  /*36d0*/  FSEL R44, R68, -INF , P6 ;  /* 0xff800000442c7808 */ /* 0x000fc40003000000 */
[----:B------:R-:W-:Y:S02]  /*36e0*/  FMNMX.FTZ R5, R11, R5, !PT ;  /* 0x000000050b057209 */ /* 0x000fe40007810000 */
[----:B------:R-:W-:Y:S02]  /*36f0*/  FSEL R15, R75, -INF , P5 ;  /* 0xff8000004b0f7808 */ /* 0x000fe40002800000 */
[----:B------:R-:W-:Y:S02]  /*3700*/  FSEL R76, R71, -INF , P0 ;  /* 0xff800000474c7808 */ /* 0x000fe40000000000 */
[C---:B------:R-:W-:Y:S02]  /*3710*/  ISETP.GT.AND P5, PT, R3.reuse, 0x10, PT ;  /* 0x000000100300780c */ /* 0x040fe40003fa4270 */
[----:B------:R-:W-:Y:S02]  /*3720*/  ISETP.GT.AND P0, PT, R3, 0x18, PT ;  /* 0x000000180300780c */ /* 0x000fe40003f04270 */
[----:B------:R-:W-:-:S02]  /*3730*/  ISETP.GT.AND P6, PT, R4, 0x18, PT ;  /* 0x000000180400780c */ /* 0x000fc40003fc4270 */
[----:B------:R-:W-:Y:S02]  /*3740*/  FMNMX.FTZ R5, R44, R5, !PT ;  /* 0x000000052c057209 */ /* 0x000fe40007810000 */
[----:B------:R-:W-:Y:S02]  /*3750*/  FSEL R48, R70, -INF , P5 ;  /* 0xff80000046307808 */ /* 0x000fe40002800000 */
[----:B------:R-:W-:Y:S02]  /*3760*/  FSEL R77, R66, -INF , P0 ;  /* 0xff800000424d7808 */ /* 0x000fe40000000000 */
        /* <DEDUP_REMOVED lines=9> */
[----:B------:R-:W-:Y:S02]  /*3800*/  ISETP.GT.AND P5, PT, R3, 0x19, PT ;  /* 0x000000190300780c */ /* 0x000fe40003fa4270 */
[----:B------:R-:W-:Y:S02]  /*3810*/  FSEL R127, R52, -INF , P6 ;  /* 0xff800000347f7808 */ /* 0x000fe40003000000 */
[----:B------:R-:W-:Y:S02]  /*3820*/  FMNMX.FTZ R5, R47, R5, !PT ;  /* 0x000000052f057209 */ /* 0x000fe40007810000 */
[----:B------:R-:W-:Y:S02]  /*3830*/  FSEL R134, R55, -INF , P0 ;  /* 0xff80000037867808 */ /* 0x000fe40000000000 */
[----:B------:R-:W-:Y:S02]  /*3840*/  FMNMX.FTZ R6, R12, R13, !PT ;  /* 0x0000000d0c067209 */ /* 0x000fe40007810000 */
[----:B------:R-:W-:-:S02]  /*3850*/  FSEL R78, R67, -INF , P5 ;  /* 0xff800000434e7808 */ /* 0x000fc40002800000 */
[C---:B------:R-:W-:Y:S02]  /*3860*/  ISETP.GT.AND P0, PT, R4.reuse, 0x29, PT ;  /* 0x000000290400780c */ /* 0x040fe40003f04270 */
[----:B------:R-:W-:Y:S02]  /*3870*/  ISETP.GT.AND P5, PT, R3, 0x20, PT ;  /* 0x000000200300780c */ /* 0x000fe40003fa4270 */
[----:B------:R-:W-:Y:S02]  /*3880*/  ISETP.GT.AND P6, PT, R4, 0x28, PT ;  /* 0x000000280400780c */ /* 0x000fe40003fc4270 */
[----:B------:R-:W-:Y:S02]  /*3890*/  FMNMX.FTZ R5, R127, R5, !PT ;  /* 0x000000057f057209 */ /* 0x000fe40007810000 */
[----:B------:R-:W-:Y:S02]  /*38a0*/  FMNMX.FTZ R6, R14, R6, !PT ;  /* 0x000000060e067209 */ /* 0x000fe40007810000 */
[----:B------:R-:W-:-:S02]  /*38b0*/  FSEL R125, R41, -INF , P0 ;  /* 0xff800000297d7808 */ /* 0x000fc40000000000 */
[----:B------:R-:W-:Y:S02]  /*38c0*/  FSEL R132, R54, -INF , P5 ;  /* 0xff80000036847808 */ /* 0x000fe40002800000 */
[C---:B------:R-:W-:Y:S02]  /*38d0*/  ISETP.GT.AND P0, PT, R3.reuse, 0x29, PT ;  /* 0x000000290300780c */ /* 0x040fe40003f04270 */
[----:B------:R-:W-:Y:S02]  /*38e0*/  FSEL R124, R40, -INF , P6 ;  /* 0xff800000287c7808 */ /* 0x000fe40003000000 */
[----:B------:R-:W-:Y:S02]  /*38f0*/  ISETP.GT.AND P5, PT, R3, 0x28, PT ;  /* 0x000000280300780c */ /* 0x000fe40003fa4270 */
[----:B------:R-:W-:Y:S02]  /*3900*/  FMNMX.FTZ R5, R126, R5, !PT ;  /* 0x000000057e057209 */ /* 0x000fe40007810000 */
[----:B------:R-:W-:-:S02]  /*3910*/  FMNMX.FTZ R6, R15, R6, !PT ;  /* 0x000000060f067209 */ /* 0x000fc40007810000 */
[----:B------:R-:W-:Y:S02]  /*3920*/  FSEL R135, R43, -INF , P0 ;  /* 0xff8000002b877808 */ /* 0x000fe40000000000 */
[----:B------:R-:W-:Y:S02]  /*3930*/  ISETP.GT.AND P6, PT, R4, 0x30, PT ;  /* 0x000000300400780c */ /* 0x000fe40003fc4270 */
[----:B------:R-:W-:Y:S02]  /*3940*/  FSEL R133, R42, -INF , P5 ;  /* 0xff8000002a857808 */ /* 0x000fe40002800000 */
[----:B------:R-:W-:Y:S01]  /*3950*/  ISETP.GT.AND P0, PT, R4, 0x31, PT ;  /* 0x000000310400780c */ /* 0x000fe20003f04270 */
[----:B------:R-:W-:Y:S01]  /*3960*/  LDSM.16.MT88.4 R40, [R143+0x3100] ;  /* 0x003100008f28783b */ /* 0x000fe20000004200 */
[----:B------:R-:W-:Y:S02]  /*3970*/  FMNMX.FTZ R5, R124, R5, !PT ;  /* 0x000000057c057209 */ /* 0x000fe40007810000 */
[----:B------:R-:W-:-:S02]  /*3980*/  ISETP.GT.AND P5, PT, R3, 0x30, PT ;  /* 0x000000300300780c */ /* 0x000fc40003fa4270 */
[----:B------:R-:W-:Y:S02]  /*3990*/  FMNMX.FTZ R6, R48, R6, !PT ;  /* 0x0000000630067209 */ /* 0x000fe40007810000 */
[----:B------:R-:W-:Y:S02]  /*39a0*/  FSEL R181, R20, -INF , P6 ;  /* 0xff80000014b57808 */ /* 0x000fe40003000000 */
[----:B------:R-:W-:Y:S02]  /*39b0*/  FSEL R180, R21, -INF , P0 ;  /* 0xff80000015b47808 */ /* 0x000fe40000000000 */
[----:B------:R-:W-:Y:S02]  /*39c0*/  FMNMX.FTZ R5, R125, R5, !PT ;  /* 0x000000057d057209 */ /* 0x000fe40007810000 */
[----:B------:R-:W-:Y:S02]  /*39d0*/  ISETP.GT.AND P0, PT, R3, 0x31, PT ;  /* 0x000000310300780c */ /* 0x000fe40003f04270 */
[----:B------:R-:W-:-:S02]  /*39e0*/  FSEL R183, R22, -INF , P5 ;  /* 0xff80000016b77808 */ /* 0x000fc40002800000 */
[----:B------:R-:W-:Y:S02]  /*39f0*/  FMNMX.FTZ R6, R76, R6, !PT ;  /* 0x000000064c067209 */ /* 0x000fe40007810000 */
[C---:B------:R-:W-:Y:S02]  /*3a00*/  ISETP.GT.AND P5, PT, R4.reuse, 0x38, PT ;  /* 0x000000380400780c */ /* 0x040fe40003fa4270 */
[----:B------:R-:W-:Y:S02]  /*3a10*/  FMNMX.FTZ R5, R181, R5, !PT ;  /* 0x00000005b5057209 */ /* 0x000fe40007810000 */
[----:B------:R-:W-:Y:S02]  /*3a20*/  FSEL R212, R23, -INF , P0 ;  /* 0xff80000017d47808 */ /* 0x000fe40000000000 */
[----:B------:R-:W-:Y:S01]  /*3a30*/  FMNMX.FTZ R6, R77, R6, !PT ;  /* 0x000000064d067209 */ /* 0x000fe20007810000 */
[----:B------:R-:W-:Y:S01]  /*3a40*/  LDSM.16.MT88.4 R20, [R0+0x100] ;  /* 0x000100000014783b */ /* 0x000fe20000004200 */
[----:B------:R-:W-:-:S02]  /*3a50*/  ISETP.GT.AND P0, PT, R4, 0x39, PT ;  /* 0x000000390400780c */ /* 0x000fc40003f04270 */
[----:B------:R-:W-:Y:S02]  /*3a60*/  FSEL R141, R28, -INF , P5 ;  /* 0xff8000001c8d7808 */ /* 0x000fe40002800000 */
[----:B------:R-:W-:Y:S02]  /*3a70*/  ISETP.GT.AND P5, PT, R3, 0x38, PT ;  /* 0x000000380300780c */ /* 0x000fe40003fa4270 */
[----:B------:R-:W-:Y:S02]  /*3a80*/  FMNMX.FTZ R5, R180, R5, !PT ;  /* 0x00000005b4057209 */ /* 0x000fe40007810000 */
[----:B------:R-:W-:Y:S02]  /*3a90*/  FMNMX.FTZ R6, R78, R6, !PT ;  /* 0x000000064e067209 */ /* 0x000fe40007810000 */
[----:B------:R-:W-:Y:S02]  /*3aa0*/  FSEL R142, R29, -INF , P0 ;  /* 0xff8000001d8e7808 */ /* 0x000fe40000000000 */
[----:B------:R-:W-:-:S02]  /*3ab0*/  ISETP.GT.AND P0, PT, R3, 0x39, PT ;  /* 0x000000390300780c */ /* 0x000fc40003f04270 */
        /* <DEDUP_REMOVED lines=17> */
[----:B------:R-:W-:Y:S02]  /*3bd0*/  ISETP.GT.AND P5, PT, R4, 0x50, PT ;  /* 0x000000500400780c */ /* 0x000fe40003fa4270 */
[----:B------:R-:W-:Y:S02]  /*3be0*/  FMNMX.FTZ R6, R135, R6, !PT ;  /* 0x0000000687067209 */ /* 0x000fe40007810000 */
[----:B------:R-:W-:-:S02]  /*3bf0*/  FSEL R243, R37, -INF , P0 ;  /* 0xff80000025f37808 */ /* 0x000fc40000000000 */
[----:B------:R-:W-:Y:S02]  /*3c00*/  FMNMX.FTZ R5, R242, R5, !PT ;  /* 0x00000005f2057209 */ /* 0x000fe40007810000 */
[----:B------:R-:W-:Y:S02]  /*3c10*/  FSEL R252, R32, -INF , P5 ;  /* 0xff80000020fc7808 */ /* 0x000fe40002800000 */
[----:B------:R-:W-:Y:S02]  /*3c20*/  FMNMX.FTZ R6, R183, R6, !PT ;  /* 0x00000006b7067209 */ /* 0x000fe40007810000 */
[----:B------:R-:W-:Y:S02]  /*3c30*/  ISETP.GT.AND P5, PT, R3, 0x40, PT ;  /* 0x000000400300780c */ /* 0x000fe40003fa4270 */
[----:B------:R-:W-:Y:S02]  /*3c40*/  ISETP.GT.AND P0, PT, R4, 0x51, PT ;  /* 0x000000510400780c */ /* 0x000fe40003f04270 */
[----:B------:R-:W-:-:S02]  /*3c50*/  FMNMX.FTZ R5, R243, R5, !PT ;  /* 0x00000005f3057209 */ /* 0x000fc40007810000 */
[----:B------:R-:W-:Y:S02]  /*3c60*/  FMNMX.FTZ R6, R212, R6, !PT ;  /* 0x00000006d4067209 */ /* 0x000fe40007810000 */
[----:B------:R-:W-:Y:S02]  /*3c70*/  FSEL R238, R26, -INF , P5 ;  /* 0xff8000001aee7808 */ /* 0x000fe40002800000 */
[C---:B------:R-:W-:Y:S02]  /*3c80*/  ISETP.GT.AND P6, PT, R4.reuse, 0x58, PT ;  /* 0x000000580400780c */ /* 0x040fe40003fc4270 */
        /* <DEDUP_REMOVED lines=8> */
[----:B------:R-:W-:-:S02]  /*3d10*/  FSEL R234, R27, -INF , P0 ;  /* 0xff8000001bea7808 */ /* 0x000fc40000000000 */
[----:B------:R-:W-:Y:S01]  /*3d20*/  FSEL R215, R17, -INF , P5 ;  /* 0xff80000011d77808 */ /* 0x000fe20002800000 */
[----:B------:R-:W-:Y:S01]  /*3d30*/  LDSM.16.MT88.4 R24, [R2+0x6100] ;  /* 0x006100000218783b */ /* 0x000fe20000004200 */
[----:B------:R-:W-:Y:S02]  /*3d40*/  FMNMX.FTZ R140, R250, R140, !PT ;  /* 0x0000008cfa8c7209 */ /* 0x000fe40007810000 */
[C---:B------:R-:W-:Y:S02]  /*3d50*/  ISETP.GT.AND P0, PT, R3.reuse, 0x48, PT ;  /* 0x000000480300780c */ /* 0x040fe40003f04270 */
[----:B------:R-:W-:Y:S02]  /*3d60*/  FMNMX.FTZ R4, R238, R5, !PT ;  /* 0x00000005ee047209 */ /* 0x000fe40007810000 */
[----:B------:R-:W-:Y:S02]  /*3d70*/  ISETP.GT.AND P5, PT, R3, 0x49, PT ;  /* 0x000000490300780c */ /* 0x000fe40003fa4270 */
[----:B------:R-:W-:-:S02]  /*3d80*/  FMNMX.FTZ R140, R215, R140, !PT ;  /* 0x0000008cd78c7209 */ /* 0x000fc40007810000 */
[----:B------:R-:W-:Y:S02]  /*3d90*/  FSEL R245, R38, -INF , P0 ;  /* 0xff80000026f57808 */ /* 0x000fe40000000000 */
[----:B------:R-:W-:Y:S01]  /*3da0*/  FMNMX.FTZ R4, R234, R4, !PT ;  /* 0x00000004ea047209 */ /* 0x000fe20007810000 */
[----:B------:R-:W1:Y:S01]  /*3db0*/  SHFL.BFLY PT, R5, R140, 0x2, 0x1f ;  /* 0x0c401f008c057f89 */ /* 0x000e6200000e0000 */
[----:B------:R-:W-:Y:S02]  /*3dc0*/  FSEL R244, R39, -INF , P5 ;  /* 0xff80000027f47808 */ /* 0x000fe40002800000 */
[----:B------:R-:W-:Y:S01]  /*3dd0*/  ISETP.GT.AND P5, PT, R3, 0x50, PT ;  /* 0x000000500300780c */ /* 0x000fe20003fa4270 */
[----:B------:R-:W-:Y:S01]  /*3de0*/  LDSM.16.MT88.4 R36, [R0+0x3100] ;  /* 0x003100000024783b */ /* 0x000fe20000004200 */
[----:B------:R-:W-:Y:S02]  /*3df0*/  FMNMX.FTZ R4, R245, R4, !PT ;  /* 0x00000004f5047209 */ /* 0x000fe40007810000 */
[----:B------:R-:W-:-:S02]  /*3e00*/  ISETP.GT.AND P0, PT, R3, 0x51, PT ;  /* 0x000000510300780c */ /* 0x000fc40003f04270 */
[----:B------:R-:W-:Y:S02]  /*3e10*/  FSEL R173, R34, -INF , P5 ;  /* 0xff80000022ad7808 */ /* 0x000fe40002800000 */
[----:B------:R-:W-:Y:S02]  /*3e20*/  FMNMX.FTZ R4, R244, R4, !PT ;  /* 0x00000004f4047209 */ /* 0x000fe40007810000 */
        /* <DEDUP_REMOVED lines=24> */
[C---:B------:R-:W-:Y:S01]  /*3fb0*/  FSETP.NEU.FTZ.AND P0, PT, R3.reuse, -INF , PT ;  /* 0xff8000000300780b */ /* 0x040fe20003f1d000 */
[----:B------:R-:W-:Y:S02]  /*3fc0*/  FMUL.FTZ R8, R3, c[0x0][0x2d0] ;  /* 0x0000b40003087a20 */ /* 0x000fe40000410000 */
[----:B------:R1:W-:Y:S03]  /*3fd0*/  MUFU.EX2 R225, R4 ;  /* 0x0000000400e17308 */ /* 0x0003e60000000800 */
[----:B------:R-:W-:Y:S02]  /*3fe0*/  FSEL R8, R8, RZ, P0 ;  /* 0x000000ff08087208 */ /* 0x000fe40000000000 */
[----:B------:R-:W-:Y:S01]  /*3ff0*/  PLOP3.LUT P0, PT, PT, PT, UP0, 0x80, 0x0 ;  /* 0x000000000000781c */ /* 0x000fe20003f0f008 */
[--C-:B-1----:R-:W-:Y:S02]  /*4000*/  FFMA.FTZ R4, R10, c[0x0][0x2d0], -R9.reuse ;  /* 0x0000b4000a047a23 */ /* 0x102fe40000010809 */
[----:B------:R-:W-:-:S02]  /*4010*/  FFMA.FTZ R10, R44, c[0x0][0x2d0], -R9 ;  /* 0x0000b4002c0a7a23 */ /* 0x000fc40000010809 */
        /* <DEDUP_REMOVED lines=23> */
[----:B--2---:R-:W-:-:S07]  /*4190*/  FFMA.FTZ R10, R76, c[0x0][0x2d0], -R8 ;  /* 0x0000b4004c0a7a23 */ /* 0x004fce0000010808 */
[----:B------:R2:W5:Y:S01]  /*41a0*/  MUFU.EX2 R170, R10 ;  /* 0x0000000a00aa7308 */ /* 0x0005620000000800 */
        /* <DEDUP_REMOVED lines=15> */
[----:B------:R-:W-:Y:S07]  /*42a0*/  LDSM.16.MT88.4 R12, [R0+0x6100] ;  /* 0x00610000000c783b */ /* 0x000fee0000004200 */
[C---:B------:R-:W-:Y:S08]  /*42b0*/  HMMA.16816.F32 R92, R4.reuse, R20, RZ ;  /* 0x00000014045c723c */ /* 0x040ff000000018ff */
[C---:B------:R-:W-:Y:S01]  /*42c0*/  HMMA.16816.F32 R84, R4.reuse, R22, RZ ;  /* 0x000000160454723c */ /* 0x040fe200000018ff */
[----:B------:R-:W1:Y:S07]  /*42d0*/  LDSM.16.MT88.4 R20, [R143+0x6100] ;  /* 0x006100008f14783b */ /* 0x000e6e0000004200 */
[C---:B------:R-:W-:Y:S08]  /*42e0*/  HMMA.16816.F32 R72, R4.reuse, R28, RZ ;  /* 0x0000001c0448723c */ /* 0x040ff000000018ff */
[C---:B------:R-:W-:Y:S01]  /*42f0*/  HMMA.16816.F32 R64, R4.reuse, R30, RZ ;  /* 0x0000001e0440723c */ /* 0x040fe200000018ff */
[----:B------:R-:W2:Y:S07]  /*4300*/  LDSM.16.MT88.4 R28, [R2+0x900] ;  /* 0x00090000021c783b */ /* 0x000eae0000004200 */
        /* <DEDUP_REMOVED lines=10> */
[C---:B-1----:R-:W-:Y:S08]  /*43b0*/  HMMA.16816.F32 R76, R4.reuse, R20, RZ ;  /* 0x00000014044c723c */ /* 0x042ff000000018ff */
[C---:B------:R-:W-:Y:S01]  /*43c0*/  HMMA.16816.F32 R96, R4.reuse, R22, RZ ;  /* 0x000000160460723c */ /* 0x040fe200000018ff */
[----:B------:R-:W-:Y:S07]  /*43d0*/  LDSM.16.MT88.4 R20, [R0+0x900] ;  /* 0x000900000014783b */ /* 0x000fee0000004200 */
[C---:B------:R-:W-:Y:S08]  /*43e0*/  HMMA.16816.F32 R116, R4.reuse, R16, RZ ;  /* 0x000000100474723c */ /* 0x040ff000000018ff */
[C---:B------:R-:W-:Y:S01]  /*43f0*/  HMMA.16816.F32 R120, R4.reuse, R18, RZ ;  /* 0x000000120478723c */ /* 0x040fe200000018ff */
[----:B------:R-:W1:Y:S07]  /*4400*/  LDSM.16.MT88.4 R16, [R143+0x3900] ;  /* 0x003900008f10783b */ /* 0x000e6e0000004200 */
[C---:B------:R-:W-:Y:S08]  /*4410*/  HMMA.16816.F32 R164, R4.reuse, R12, RZ ;  /* 0x0000000c04a4723c */ /* 0x040ff000000018ff */
[----:B------:R-:W-:Y:S01]  /*4420*/  HMMA.16816.F32 R148, R4, R14, RZ ;  /* 0x0000000e0494723c */ /* 0x000fe200000018ff */
[----:B------:R-:W-:Y:S06]  /*4430*/  LDSM.16.MT88.4 R12, [R236+0x3900] ;  /* 0x00390000ec0c783b */ /* 0x000fec0000004200 */
[----:B------:R-:W-:-:S02]  /*4440*/  F2FP.PACK_AB R4, R172, R168 ;  /* 0x000000a8ac04723e */ /* 0x000fc400000000ff */
[----:B-----5:R-:W-:Y:S02]  /*4450*/  F2FP.PACK_AB R5, R170, R227 ;  /* 0x000000e3aa05723e */ /* 0x020fe400000000ff */
[----:B------:R-:W-:Y:S02]  /*4460*/  F2FP.PACK_AB R6, R175, R169 ;  /* 0x000000a9af06723e */ /* 0x000fe400000000ff */
[----:B----4-:R-:W-:-:S07]  /*4470*/  F2FP.PACK_AB R7, R177, R226 ;  /* 0x000000e2b107723e */ /* 0x010fce00000000ff */
[C---:B--2---:R-:W-:Y:S08]  /*4480*/  HMMA.16816.F32 R160, R4.reuse, R28, R88 ;  /* 0x0000001c04a0723c */ /* 0x044ff00000001858 */
[C---:B------:R-:W-:Y:S01]  /*4490*/  HMMA.16816.F32 R80, R4.reuse, R30, R80 ;  /* 0x0000001e0450723c */ /* 0x040fe20000001850 */
[----:B------:R-:W2:Y:S07]  /*44a0*/  LDSM.16.MT88.4 R28, [R143+0x900] ;  /* 0x000900008f1c783b */ /* 0x000eae0000004200 */
[C---:B------:R-:W-:Y:S08]  /*44b0*/  HMMA.16816.F32 R144, R4.reuse, R24, R72 ;  /* 0x000000180490723c */ /* 0x040ff00000001848 */
[C---:B------:R-:W-:Y:S01]  /*44c0*/  HMMA.16816.F32 R136, R4.reuse, R26, R64 ;  /* 0x0000001a0488723c */ /* 0x040fe20000001840 */
[----:B------:R-:W4:Y:S07]  /*44d0*/  LDSM.16.MT88.4 R24, [R236+0x900] ;  /* 0x00090000ec18783b */ /* 0x000f2e0000004200 */
[C---:B---3--:R-:W-:Y:S07]  /*44e0*/  HMMA.16816.F32 R88, R4.reuse, R32, R56 ;  /* 0x000000200458723c */ /* 0x048fee0000001838 */
[----:B------:R-:W-:Y:S01]  /*44f0*/  IMAD.MOV.U32 R59, RZ, RZ, R174 ;  /* 0x000000ffff3b7224 */ /* 0x000fe200078e00ae */
[----:B------:R-:W-:Y:S01]  /*4500*/  HMMA.16816.F32 R128, R4, R34, R60 ;  /* 0x000000220480723c */ /* 0x000fe2000000183c */
[----:B------:R-:W-:Y:S01]  /*4510*/  MOV R58, R173 ;  /* 0x000000ad003a7202 */ /* 0x000fe20000000f00 */
[----:B------:R-:W3:Y:S01]  /*4520*/  LDSM.16.MT88.4 R32, [R0+0x3900] ;  /* 0x003900000020783b */ /* 0x000ee20000004200 */
[----:B------:R-:W-:-:S02]  /*4530*/  IMAD.MOV.U32 R57, RZ, RZ, R171 ;  /* 0x000000ffff397224 */ /* 0x000fc400078e00ab */
[----:B------:R-:W-:Y:S02]  /*4540*/  IMAD.MOV.U32 R56, RZ, RZ, R170 ;  /* 0x000000ffff387224 */ /* 0x000fe400078e00aa */
[----:B------:R-:W-:Y:S01]  /*4550*/  IMAD.MOV.U32 R60, RZ, RZ, R175 ;  /* 0x000000ffff3c7224 */ /* 0x000fe200078e00af */
[----:B-1----:R-:W-:Y:S01]  /*4560*/  HMMA.16816.F32 R72, R4, R18, R52 ;  /* 0x000000120448723c */ /* 0x002fe20000001834 */
[----:B------:R-:W-:Y:S02]  /*4570*/  IMAD.MOV.U32 R61, RZ, RZ, R172 ;  /* 0x000000ffff3d7224 */ /* 0x000fe400078e00ac */
[----:B------:R-:W-:Y:S02]  /*4580*/  IMAD.MOV.U32 R63, RZ, RZ, R177 ;  /* 0x000000ffff3f7224 */ /* 0x000fe400078e00b1 */
[----:B------:R-:W-:-:S03]  /*4590*/  IMAD.MOV.U32 R62, RZ, RZ, R176 ;  /* 0x000000ffff3e7224 */ /* 0x000fc600078e00b0 */
[C---:B--2---:R-:W-:Y:S07]  /*45a0*/  HMMA.16816.F32 R172, R4.reuse, R30, R108 ;  /* 0x0000001e04ac723c */ /* 0x044fee000000186c */
[----:B------:R-:W-:Y:S01]  /*45b0*/  IMAD.MOV.U32 R31, RZ, RZ, R251 ;  /* 0x000000ffff1f7224 */ /* 0x000fe200078e00fb */
[----:B------:R-:W-:Y:S01]  /*45c0*/  HMMA.16816.F32 R108, R4, R20, R92 ;  /* 0x00000014046c723c */ /* 0x000fe2000000185c */
[----:B------:R-:W-:-:S07]  /*45d0*/  IMAD.MOV.U32 R30, RZ, RZ, R59 ;  /* 0x000000ffff1e7224 */ /* 0x000fce00078e003b */
[C---:B------:R-:W-:Y:S01]  /*45e0*/  HMMA.16816.F32 R92, R4.reuse, R16, R68 ;  /* 0x00000010045c723c */ /* 0x040fe20000001844 */
[----:B------:R-:W-:Y:S07]  /*45f0*/  LDSM.16.MT88.4 R16, [R236+0x6900] ;  /* 0x00690000ec10783b */ /* 0x000fee0000004200 */
[C---:B------:R-:W-:Y:S08]  /*4600*/  HMMA.16816.F32 R64, R4.reuse, R12, R48 ;  /* 0x0000000c0440723c */ /* 0x040ff00000001830 */
[C---:B------:R-:W-:Y:S01]  /*4610*/  HMMA.16816.F32 R52, R4.reuse, R14, R40 ;  /* 0x0000000e0434723c */ /* 0x040fe20000001828 */
[----:B------:R-:W1:Y:S07]  /*4620*/  LDSM.16.MT88.4 R12, [R143+0x6900] ;  /* 0x006900008f0c783b */ /* 0x000e6e0000004200 */
[C---:B------:R-:W-:Y:S07]  /*4630*/  HMMA.16816.F32 R176, R4.reuse, R28, R112 ;  /* 0x0000001c04b0723c */ /* 0x040fee0000001870 */
[----:B------:R-:W-:Y:S01]  /*4640*/  IMAD.MOV.U32 R28, RZ, RZ, R169 ;  /* 0x000000ffff1c7224 */ /* 0x000fe200078e00a9 */
[----:B----4-:R-:W-:Y:S01]  /*4650*/  HMMA.16816.F32 R112, R4, R26, R100 ;  /* 0x0000001a0470723c */ /* 0x010fe20000001864 */
[----:B------:R-:W-:-:S03]  /*4660*/  IMAD.MOV.U32 R29, RZ, RZ, R168 ;  /* 0x000000ffff1d7224 */ /* 0x000fc600078e00a8 */
[----:B------:R-:W-:Y:S01]  /*4670*/  MOV R127, R28 ;  /* 0x0000001c007f7202 */ /* 0x000fe20000000f00 */
[----:B------:R-:W-:Y:S02]  /*4680*/  IMAD.MOV.U32 R28, RZ, RZ, R249 ;  /* 0x000000ffff1c7224 */ /* 0x000fe400078e00f9 */
[----:B------:R-:W-:Y:S01]  /*4690*/  IMAD.MOV.U32 R100, RZ, RZ, R250 ;  /* 0x000000ffff647224 */ /* 0x000fe200078e00fa */
[----:B------:R-:W-:Y:S01]  /*46a0*/  HMMA.16816.F32 R168, R4, R24, R104 ;  /* 0x0000001804a8723c */ /* 0x000fe20000001868 */
[----:B------:R2:W-:Y:S01]  /*46b0*/  MUFU.EX2 R250, R10 ;  /* 0x0000000a00fa7308 */ /* 0x0005e20000000800 */
[----:B------:R-:W-:Y:S01]  /*46c0*/  IMAD.MOV.U32 R102, RZ, RZ, R252 ;  /* 0x000000ffff667224 */ /* 0x000fe200078e00fc */
[----:B------:R-:W4:Y:S01]  /*46d0*/  LDSM.16.MT88.4 R24, [R0+0x6900] ;  /* 0x006900000018783b */ /* 0x000f220000004200 */
[----:B------:R-:W-:Y:S02]  /*46e0*/  IMAD.MOV.U32 R101, RZ, RZ, R29 ;  /* 0x000000ffff657224 */ /* 0x000fe400078e001d */
[----:B------:R-:W-:-:S02]  /*46f0*/  IMAD.MOV.U32 R103, RZ, RZ, R57 ;  /* 0x000000ffff677224 */ /* 0x000fc400078e0039 */
[----:B------:R-:W-:Y:S01]  /*4700*/  IMAD.MOV.U32 R29, RZ, RZ, R58 ;  /* 0x000000ffff1d7224 */ /* 0x000fe200078e003a */
[----:B---3--:R-:W-:Y:S01]  /*4710*/  HMMA.16816.F32 R48, R4, R34, R36 ;  /* 0x000000220430723c */ /* 0x008fe20000001824 */
[----:B--2---:R-:W-:-:S07]  /*4720*/  FFMA.FTZ R10, R126, c[0x0][0x2d0], -R9 ;  /* 0x0000b4007e0a7a23 */ /* 0x004fce0000010809 */
[C---:B------:R-:W-:Y:S01]  /*4730*/  HMMA.16816.F32 R104, R4.reuse, R22, R84 ;  /* 0x000000160468723c */ /* 0x040fe20000001854 */
[----:B------:R-:W-:Y:S01]  /*4740*/  IMAD.MOV.U32 R126, RZ, RZ, R60 ;  /* 0x000000ffff7e7224 */ /* 0x000fe200078e003c */
[----:B------:R2:W3:Y:S06]  /*4750*/  MUFU.EX2 R20, R10 ;  /* 0x0000000a00147308 */ /* 0x0004ec0000000800 */
[C---:B-1----:R-:W-:Y:S08]  /*4760*/  HMMA.16816.F32 R40, R4.reuse, R12, R76 ;  /* 0x0000000c0428723c */ /* 0x042ff0000000184c */
[----:B------:R-:W-:Y:S01]  /*4770*/  HMMA.16816.F32 R36, R4, R14, R96 ;  /* 0x0000000e0424723c */ /* 0x000fe20000001860 */
[----:B------:R-:W-:Y:S01]  /*4780*/  LDSM.16.MT88.4 R12, [R2+0x7100] ;  /* 0x00710000020c783b */ /* 0x000fe20000004200 */
[----:B--2---:R-:W-:-:S02]  /*4790*/  FFMA.FTZ R10, R124, c[0x0][0x2d0], -R9 ;  /* 0x0000b4007c0a7a23 */ /* 0x004fc40000010809 */
[----:B------:R-:W-:Y:S02]  /*47a0*/  IMAD.MOV.U32 R124, RZ, RZ, R61 ;  /* 0x000000ffff7c7224 */ /* 0x000fe400078e003d */
[----:B------:R1:W-:Y:S02]  /*47b0*/  MUFU.EX2 R252, R10 ;  /* 0x0000000a00fc7308 */ /* 0x0003e40000000800 */
[C---:B------:R-:W-:Y:S01]  /*47c0*/  HMMA.16816.F32 R44, R4.reuse, R32, R44 ;  /* 0x00000020042c723c */ /* 0x040fe2000000182c */
[----:B------:R-:W-:Y:S07]  /*47d0*/  LDSM.16.MT88.4 R32, [R0+0x4100] ;  /* 0x004100000020783b */ /* 0x000fee0000004200 */
[----:B----4-:R-:W-:Y:S01]  /*47e0*/  HMMA.16816.F32 R76, R4, R24, R164 ;  /* 0x00000018044c723c */ /* 0x010fe200000018a4 */
[----:B-1----:R-:W-:Y:S01]  /*47f0*/  FFMA.FTZ R10, R125, c[0x0][0x2d0], -R9 ;  /* 0x0000b4007d0a7a23 */ /* 0x002fe20000010809 */
[----:B------:R-:W-:-:S06]  /*4800*/  MOV R125, R56 ;  /* 0x00000038007d7202 */ /* 0x000fcc0000000f00 */
[C---:B------:R-:W-:Y:S01]  /*4810*/  HMMA.16816.F32 R68, R4.reuse, R26, R148 ;  /* 0x0000001a0444723c */ /* 0x040fe20000001894 */
[----:B------:R-:W-:Y:S01]  /*4820*/  IMAD.MOV.U32 R167, RZ, RZ, R103 ;  /* 0x000000ffffa77224 */ /* 0x000fe200078e0067 */
[----:B------:R1:W2:Y:S01]  /*4830*/  MUFU.EX2 R251, R10 ;  /* 0x0000000a00fb7308 */ /* 0x0002a20000000800 */
[----:B------:R-:W-:Y:S04]  /*4840*/  LDSM.16.MT88.4 R24, [R236+0x1100] ;  /* 0x00110000ec18783b */ /* 0x000fe80000004200 */
[----:B------:R-:W-:Y:S01]  /*4850*/  IMAD.MOV.U32 R148, RZ, RZ, R30 ;  /* 0x000000ffff947224 */ /* 0x000fe200078e001e */
[----:B------:R-:W-:Y:S01]  /*4860*/  HMMA.16816.F32 R56, R4, R16, R116 ;  /* 0x000000100438723c */ /* 0x000fe20000001874 */
[----:B------:R-:W-:Y:S01]  /*4870*/  IMAD.MOV.U32 R149, RZ, RZ, R31 ;  /* 0x000000ffff957224 */ /* 0x000fe200078e001f */
[----:B------:R-:W-:Y:S01]  /*4880*/  MOV R150, R28 ;  /* 0x0000001c00967202 */ /* 0x000fe20000000f00 */
[----:B------:R-:W-:-:S02]  /*4890*/  IMAD.MOV.U32 R151, RZ, RZ, R29 ;  /* 0x000000ffff977224 */ /* 0x000fc400078e001d */
[----:B------:R-:W-:Y:S02]  /*48a0*/  LDSM.16.MT88.4 R28, [R143+0x1100] ;  /* 0x001100008f1c783b */ /* 0x000fe40000004200 */
[----:B---3--:R-:W-:Y:S01]  /*48b0*/  MOV R117, R20 ;  /* 0x0000001400757202 */ /* 0x008fe20000000f00 */
[----:B------:R-:W-:Y:S01]  /*48c0*/  IMAD.MOV.U32 R119, RZ, RZ, R62 ;  /* 0x000000ffff777224 */ /* 0x000fe200078e003e */
[----:B------:R-:W3:Y:S01]  /*48d0*/  LDSM.16.MT88.4 R20, [R2+0x1100] ;  /* 0x001100000214783b */ /* 0x000ee20000004200 */
[----:B-1----:R-:W-:Y:S02]  /*48e0*/  FFMA.FTZ R10, R132, c[0x0][0x2d0], -R8 ;  /* 0x0000b400840a7a23 */ /* 0x002fe40000010808 */
[----:B------:R-:W-:Y:S02]  /*48f0*/  IMAD.MOV.U32 R118, RZ, RZ, R63 ;  /* 0x000000ffff767224 */ /* 0x000fe400078e003f */
[----:B------:R-:W-:Y:S01]  /*4900*/  HMMA.16816.F32 R60, R4, R18, R120 ;  /* 0x00000012043c723c */ /* 0x000fe20000001878 */
[----:B------:R1:W-:Y:S01]  /*4910*/  MUFU.EX2 R249, R10 ;  /* 0x0000000a00f97308 */ /* 0x0003e20000000800 */
[----:B------:R-:W4:Y:S01]  /*4920*/  LDSM.16.MT88.4 R16, [R2+0x4100] ;  /* 0x004100000210783b */ /* 0x000f220000004200 */
[----:B------:R-:W-:-:S04]  /*4930*/  IMAD.MOV.U32 R116, RZ, RZ, R248 ;  /* 0x000000ffff747224 */ /* 0x000fc800078e00f8 */
[----:B------:R-:W-:Y:S01]  /*4940*/  IMAD.MOV.U32 R120, RZ, RZ, R246 ;  /* 0x000000ffff787224 */ /* 0x000fe200078e00f6 */
[----:B------:R-:W-:Y:S01]  /*4950*/  MOV R121, R247 ;  /* 0x000000f700797202 */ /* 0x000fe20000000f00 */
[----:B------:R-:W-:Y:S01]  /*4960*/  IMAD.MOV.U32 R123, RZ, RZ, R100 ;  /* 0x000000ffff7b7224 */ /* 0x000fe200078e0064 */
[----:B------:R-:W-:Y:S01]  /*4970*/  F2FP.PACK_AB R4, R117, R250 ;  /* 0x000000fa7504723e */ /* 0x000fe200000000ff */
[----:B------:R-:W-:Y:S01]  /*4980*/  IMAD.MOV.U32 R122, RZ, RZ, R101 ;  /* 0x000000ffff7a7224 */ /* 0x000fe200078e0065 */
[----:B--2---:R-:W-:Y:S01]  /*4990*/  F2FP.PACK_AB R6, R251, R252 ;  /* 0x000000fcfb06723e */ /* 0x004fe200000000ff */
[----:B-1----:R-:W-:-:S04]  /*49a0*/  FFMA.FTZ R10, R134, c[0x0][0x2d0], -R8 ;  /* 0x0000b400860a7a23 */ /* 0x002fc80000010808 */
[----:B------:R1:W2:Y:S02]  /*49b0*/  MUFU.EX2 R248, R10 ;  /* 0x0000000a00f87308 */ /* 0x0002a40000000800 */
[----:B-1----:R-:W-:Y:S01]  /*49c0*/  FFMA.FTZ R10, R133, c[0x0][0x2d0], -R8 ;  /* 0x0000b400850a7a23 */ /* 0x002fe20000010808 */
[----:B--2---:R-:W-:-:S05]  /*49d0*/  F2FP.PACK_AB R5, R248, R249 ;  /* 0x000000f9f805723e */ /* 0x004fca00000000ff */
[----:B------:R1:W-:Y:S02]  /*49e0*/  MUFU.EX2 R246, R10 ;  /* 0x0000000a00f67308 */ /* 0x0003e40000000800 */
[----:B-1----:R-:W-:-:S06]  /*49f0*/  FFMA.FTZ R10, R135, c[0x0][0x2d0], -R8 ;  /* 0x0000b400870a7a23 */ /* 0x002fcc0000010808 */
[----:B------:R-:W1:Y:S02]  /*4a00*/  MUFU.EX2 R247, R10 ;  /* 0x0000000a00f77308 */ /* 0x000e640000000800 */
[----:B-1----:R-:W-:Y:S01]  /*4a10*/  F2FP.PACK_AB R7, R247, R246 ;  /* 0x000000f6f707723e */ /* 0x002fe200000000ff */
[----:B------:R-:W-:-:S06]  /*4a20*/  IMAD.MOV.U32 R10, RZ, RZ, R102 ;  /* 0x000000ffff0a7224 */ /* 0x000fcc00078e0066 */
[C---:B---3--:R-:W-:Y:S08]  /*4a30*/  HMMA.16816.F32 R100, R4.reuse, R20, R160 ;  /* 0x000000140464723c */ /* 0x048ff000000018a0 */
[C---:B------:R-:W-:Y:S01]  /*4a40*/  HMMA.16816.F32 R80, R4.reuse, R22, R80 ;  /* 0x000000160450723c */ /* 0x040fe20000001850 */
[----:B------:R-:W-:Y:S07]  /*4a50*/  LDSM.16.MT88.4 R20, [R0+0x1100] ;  /* 0x001100000014783b */ /* 0x000fee0000004200 */
[C---:B------:R-:W-:Y:S08]  /*4a60*/  HMMA.16816.F32 R88, R4.reuse, R12, R88 ;  /* 0x0000000c0458723c */ /* 0x040ff00000001858 */
[C---:B------:R-:W-:Y:S01]  /*4a70*/  HMMA.16816.F32 R96, R4.reuse, R14, R128 ;  /* 0x0000000e0460723c */ /* 0x040fe20000001880 */
[----:B------:R-:W1:Y:S07]  /*4a80*/  LDSM.16.MT88.4 R12, [R236+0x4100] ;  /* 0x00410000ec0c783b */ /* 0x000e6e0000004200 */
[C---:B----4-:R-:W-:Y:S08]  /*4a90*/  HMMA.16816.F32 R132, R4.reuse, R16, R144 ;  /* 0x000000100484723c */ /* 0x050ff00000001890 */
[C---:B------:R-:W-:Y:S01]  /*4aa0*/  HMMA.16816.F32 R84, R4.reuse, R18, R136 ;  /* 0x000000120454723c */ /* 0x040fe20000001888 */
[----:B------:R-:W2:Y:S07]  /*4ab0*/  LDSM.16.MT88.4 R16, [R143+0x4100] ;  /* 0x004100008f10783b */ /* 0x000eae0000004200 */
[C---:B------:R-:W-:Y:S07]  /*4ac0*/  HMMA.16816.F32 R144, R4.reuse, R28, R176 ;  /* 0x0000001c0490723c */ /* 0x040fee00000018b0 */
        /* <DEDUP_REMOVED lines=8> */
[C---:B------:R-:W-:Y:S01]  /*4b50*/  HMMA.16816.F32 R160, R4.reuse, R26, R112 ;  /* 0x0000001a04a0723c */ /* 0x040fe20000001870 */
[----:B------:R-:W-:Y:S02]  /*4b60*/  IMAD.MOV.U32 R170, RZ, RZ, R116 ;  /* 0x000000ffffaa7224 */ /* 0x000fe400078e0074 */
[----:B------:R-:W-:Y:S02]  /*4b70*/  IMAD.MOV.U32 R169, RZ, RZ, R117 ;  /* 0x000000ffffa97224 */ /* 0x000fe400078e0075 */
[----:B------:R-:W-:Y:S02]  /*4b80*/  IMAD.MOV.U32 R168, RZ, RZ, R118 ;  /* 0x000000ffffa87224 */ /* 0x000fe400078e0076 */
[----:B------:R-:W-:Y:S01]  /*4b90*/  IMAD.MOV.U32 R25, RZ, RZ, R119 ;  /* 0x000000ffff197224 */ /* 0x000fe200078e0077 */
[----:B-1----:R-:W-:Y:S01]  /*4ba0*/  HMMA.16816.F32 R128, R4, R12, R64 ;  /* 0x0000000c0480723c */ /* 0x002fe20000001840 */
[----:B------:R-:W-:Y:S01]  /*4bb0*/  MOV R26, R125 ;  /* 0x0000007d001a7202 */ /* 0x000fe20000000f00 */
[----:B------:R-:W-:-:S02]  /*4bc0*/  IMAD.MOV.U32 R27, RZ, RZ, R124 ;  /* 0x000000ffff1b7224 */ /* 0x000fc400078e007c */
[----:B------:R-:W-:Y:S02]  /*4bd0*/  FFMA.FTZ R10, R181, c[0x0][0x2d0], -R9 ;  /* 0x0000b400b50a7a23 */ /* 0x000fe40000010809 */
[----:B------:R-:W-:Y:S02]  /*4be0*/  IMAD.MOV.U32 R171, RZ, RZ, R148 ;  /* 0x000000ffffab7224 */ /* 0x000fe400078e0094 */
[C---:B------:R-:W-:Y:S07]  /*4bf0*/  HMMA.16816.F32 R116, R4.reuse, R20, R108 ;  /* 0x000000140474723c */ /* 0x040fee000000186c */
[----:B------:R-:W-:Y:S01]  /*4c00*/  IMAD.MOV.U32 R109, RZ, RZ, R126 ;  /* 0x000000ffff6d7224 */ /* 0x000fe200078e007e */
[----:B------:R-:W-:Y:S01]  /*4c10*/  HMMA.16816.F32 R120, R4, R14, R52 ;  /* 0x0000000e0478723c */ /* 0x000fe20000001834 */
[----:B------:R-:W-:Y:S01]  /*4c20*/  IMAD.MOV.U32 R110, RZ, RZ, R127 ;  /* 0x000000ffff6e7224 */ /* 0x000fe200078e007f */
[----:B------:R-:W1:Y:S01]  /*4c30*/  LDSM.16.MT88.4 R12, [R143+0x7100] ;  /* 0x007100008f0c783b */ /* 0x000e620000004200 */
[----:B------:R-:W-:Y:S01]  /*4c40*/  IMAD.MOV.U32 R111, RZ, RZ, R224 ;  /* 0x000000ffff6f7224 */ /* 0x000fe200078e00e0 */
[----:B------:R-:W-:Y:S01]  /*4c50*/  MOV R21, R24 ;  /* 0x0000001800157202 */ /* 0x000fe20000000f00 */
[----:B------:R3:W-:Y:S01]  /*4c60*/  MUFU.EX2 R224, R10 ;  /* 0x0000000a00e07308 */ /* 0x0007e20000000800 */
[----:B------:R-:W-:-:S02]  /*4c70*/  IMAD.MOV.U32 R108, RZ, RZ, R227 ;  /* 0x000000ffff6c7224 */ /* 0x000fc400078e00e3 */
[----:B--2---:R-:W-:Y:S01]  /*4c80*/  HMMA.16816.F32 R124, R4, R16, R92 ;  /* 0x00000010047c723c */ /* 0x004fe2000000185c */
[----:B------:R-:W-:Y:S01]  /*4c90*/  IMAD.MOV.U32 R20, RZ, RZ, R111 ;  /* 0x000000ffff147224 */ /* 0x000fe200078e006f */
[----:B------:R-:W-:-:S06]  /*4ca0*/  MOV R111, R215 ;  /* 0x000000d7006f7202 */ /* 0x000fcc0000000f00 */
[----:B------:R-:W-:Y:S01]  /*4cb0*/  HMMA.16816.F32 R136, R4, R18, R72 ;  /* 0x000000120488723c */ /* 0x000fe20000001848 */
[----:B------:R-:W2:Y:S01]  /*4cc0*/  LDSM.16.MT88.4 R16, [R236+0x7100] ;  /* 0x00710000ec10783b */ /* 0x000ea20000004200 */
[----:B---3--:R-:W-:Y:S01]  /*4cd0*/  FFMA.FTZ R10, R180, c[0x0][0x2d0], -R9 ;  /* 0x0000b400b40a7a23 */ /* 0x008fe20000010809 */
[----:B------:R-:W-:Y:S01]  /*4ce0*/  MOV R180, R109 ;  /* 0x0000006d00b47202 */ /* 0x000fe20000000f00 */
[----:B------:R-:W-:-:S04]  /*4cf0*/  IMAD.MOV.U32 R109, RZ, RZ, R27 ;  /* 0x000000ffff6d7224 */ /* 0x000fc800078e001b */
[C---:B------:R-:W-:Y:S01]  /*4d00*/  HMMA.16816.F32 R172, R4.reuse, R30, R172 ;  /* 0x0000001e04ac723c */ /* 0x040fe200000018ac */
[----:B------:R3:W4:Y:S01]  /*4d10*/  MUFU.EX2 R227, R10 ;  /* 0x0000000a00e37308 */ /* 0x0007220000000800 */
[----:B------:R-:W-:Y:S02]  /*4d20*/  IMAD.MOV.U32 R73, RZ, RZ, R225 ;  /* 0x000000ffff497224 */ /* 0x000fe400078e00e1 */
[----:B------:R-:W-:Y:S02]  /*4d30*/  IMAD.MOV.U32 R74, RZ, RZ, R20 ;  /* 0x000000ffff4a7224 */ /* 0x000fe400078e0014 */
[----:B------:R-:W-:Y:S02]  /*4d40*/  IMAD.MOV.U32 R75, RZ, RZ, R21 ;  /* 0x000000ffff4b7224 */ /* 0x000fe400078e0015 */
[----:B------:R-:W-:Y:S01]  /*4d50*/  IMAD.MOV.U32 R30, RZ, RZ, R149 ;  /* 0x000000ffff1e7224 */ /* 0x000fe200078e0095 */
[----:B------:R-:W-:Y:S01]  /*4d60*/  HMMA.16816.F32 R112, R4, R32, R44 ;  /* 0x000000200470723c */ /* 0x000fe2000000182c */
[----:B------:R-:W-:-:S04]  /*4d70*/  IMAD.MOV.U32 R31, RZ, RZ, R150 ;  /* 0x000000ffff1f7224 */ /* 0x000fc800078e0096 */
[----:B------:R-:W-:Y:S02]  /*4d80*/  IMAD.MOV.U32 R181, RZ, RZ, R31 ;  /* 0x000000ffffb57224 */ /* 0x000fe400078e001f */
[----:B---3--:R-:W-:Y:S01]  /*4d90*/  FFMA.FTZ R10, R141, c[0x0][0x2d0], -R9 ;  /* 0x0000b4008d0a7a23 */ /* 0x008fe20000010809 */
[C---:B------:R-:W-:Y:S01]  /*4da0*/  HMMA.16816.F32 R148, R4.reuse, R22, R104 ;  /* 0x000000160494723c */ /* 0x040fe20000001868 */
[----:B------:R-:W-:Y:S02]  /*4db0*/  IMAD.MOV.U32 R141, RZ, RZ, R226 ;  /* 0x000000ffff8d7224 */ /* 0x000fe400078e00e2 */
[----:B------:R3:W-:Y:S04]  /*4dc0*/  MUFU.EX2 R226, R10 ;  /* 0x0000000a00e27308 */ /* 0x0007e80000000800 */
[----:B------:R-:W-:Y:S01]  /*4dd0*/  IMAD.MOV.U32 R23, RZ, RZ, R110 ;  /* 0x000000ffff177224 */ /* 0x000fe200078e006e */
[----:B-1----:R-:W-:Y:S01]  /*4de0*/  HMMA.16816.F32 R92, R4, R12, R40 ;  /* 0x0000000c045c723c */ /* 0x002fe20000001828 */
[----:B------:R-:W-:-:S07]  /*4df0*/  IMAD.MOV.U32 R110, RZ, RZ, R26 ;  /* 0x000000ffff6e7224 */ /* 0x000fce00078e001a */
[C---:B------:R-:W-:Y:S01]  /*4e00*/  HMMA.16816.F32 R52, R4.reuse, R14, R36 ;  /* 0x0000000e0434723c */ /* 0x040fe20000001824 */
[----:B------:R-:W-:Y:S01]  /*4e10*/  LDSM.16.MT88.4 R12, [R2+0x7900] ;  /* 0x00790000020c783b */ /* 0x000fe20000004200 */
[----:B---3--:R-:W-:Y:S02]  /*4e20*/  FFMA.FTZ R10, R142, c[0x0][0x2d0], -R9 ;  /* 0x0000b4008e0a7a23 */ /* 0x008fe40000010809 */
[----:B------:R-:W-:Y:S02]  /*4e30*/  IMAD.MOV.U32 R142, RZ, RZ, R25 ;  /* 0x000000ffff8e7224 */ /* 0x000fe400078e0019 */
[----:B------:R-:W1:Y:S01]  /*4e40*/  LDSM.16.MT88.4 R24, [R0+0x7100] ;  /* 0x007100000018783b */ /* 0x000e620000004200 */
[----:B------:R3:W-:Y:S01]  /*4e50*/  MUFU.EX2 R225, R10 ;  /* 0x0000000a00e17308 */ /* 0x0007e20000000800 */
[C---:B------:R-:W-:Y:S02]  /*4e60*/  HMMA.16816.F32 R104, R4.reuse, R34, R48 ;  /* 0x000000220468723c */ /* 0x040fe40000001830 */
[----:B------:R-:W-:Y:S06]  /*4e70*/  LDSM.16.MT88.4 R32, [R0+0x4900] ;  /* 0x004900000020783b */ /* 0x000fec0000004200 */
[----:B--2---:R-:W-:Y:S01]  /*4e80*/  HMMA.16816.F32 R48, R4, R16, R56 ;  /* 0x000000100430723c */ /* 0x004fe20000001838 */
[----:B---3--:R-:W-:-:S07]  /*4e90*/  FFMA.FTZ R10, R183, c[0x0][0x2d0], -R8 ;  /* 0x0000b400b70a7a23 */ /* 0x008fce0000010808 */
[----:B------:R-:W-:Y:S01]  /*4ea0*/  HMMA.16816.F32 R44, R4, R18, R60 ;  /* 0x00000012042c723c */ /* 0x000fe2000000183c */
[----:B------:R-:W2:Y:S01]  /*4eb0*/  LDSM.16.MT88.4 R16, [R2+0x4900] ;  /* 0x004900000210783b */ /* 0x000ea20000004200 */
[----:B------:R-:W-:Y:S01]  /*4ec0*/  IMAD.MOV.U32 R183, RZ, RZ, R214 ;  /* 0x000000ffffb77224 */ /* 0x000fe200078e00d6 */
[----:B------:R3:W-:Y:S02]  /*4ed0*/  MUFU.EX2 R215, R10 ;  /* 0x0000000a00d77308 */ /* 0x0007e40000000800 */
[----:B---3--:R-:W-:-:S03]  /*4ee0*/  FFMA.FTZ R10, R212, c[0x0][0x2d0], -R8 ;  /* 0x0000b400d40a7a23 */ /* 0x008fc60000010808 */
[C---:B-1----:R-:W-:Y:S03]  /*4ef0*/  HMMA.16816.F32 R40, R4.reuse, R24, R76 ;  /* 0x000000180428723c */ /* 0x042fe6000000184c */
[----:B------:R1:W3:Y:S05]  /*4f00*/  MUFU.EX2 R214, R10 ;  /* 0x0000000a00d67308 */ /* 0x0002ea0000000800 */
[----:B------:R-:W-:Y:S01]  /*4f10*/  HMMA.16816.F32 R36, R4, R26, R68 ;  /* 0x0000001a0424723c */ /* 0x000fe20000001844 */
[----:B------:R-:W-:Y:S06]  /*4f20*/  LDSM.16.MT88.4 R24, [R236+0x1900] ;  /* 0x00190000ec18783b */ /* 0x000fec0000004200 */
[----:B----4-:R-:W-:Y:S01]  /*4f30*/  F2FP.PACK_AB R4, R227, R224 ;  /* 0x000000e0e304723e */ /* 0x010fe200000000ff */
[--C-:B-1----:R-:W-:Y:S01]  /*4f40*/  FFMA.FTZ R10, R182, c[0x0][0x2d0], -R8.reuse ;  /* 0x0000b400b60a7a23 */ /* 0x102fe20000010808 */
[----:B---3--:R-:W-:Y:S01]  /*4f50*/  F2FP.PACK_AB R5, R214, R215 ;  /* 0x000000d7d605723e */ /* 0x008fe200000000ff */
[----:B------:R-:W-:Y:S01]  /*4f60*/  IMAD.MOV.U32 R182, RZ, RZ, R23 ;  /* 0x000000ffffb67224 */ /* 0x000fe200078e0017 */
[----:B------:R-:W-:Y:S01]  /*4f70*/  F2FP.PACK_AB R6, R225, R226 ;  /* 0x000000e2e106723e */ /* 0x000fe200000000ff */
[----:B------:R-:W1:Y:S01]  /*4f80*/  LDSM.16.MT88.4 R20, [R2+0x1900] ;  /* 0x001900000214783b */ /* 0x000e620000004200 */
[----:B------:R3:W-:Y:S02]  /*4f90*/  MUFU.EX2 R212, R10 ;  /* 0x0000000a00d47308 */ /* 0x0007e40000000800 */
[----:B---3--:R-:W-:-:S06]  /*4fa0*/  FFMA.FTZ R10, R213, c[0x0][0x2d0], -R8 ;  /* 0x0000b400d50a7a23 */ /* 0x008fcc0000010808 */
[----:B------:R-:W3:Y:S02]  /*4fb0*/  MUFU.EX2 R213, R10 ;  /* 0x0000000a00d57308 */ /* 0x000ee40000000800 */
[----:B---3--:R-:W-:Y:S02]  /*4fc0*/  F2FP.PACK_AB R7, R213, R212 ;  /* 0x000000d4d507723e */ /* 0x008fe400000000ff */
[----:B------:R-:W-:-:S05]  /*4fd0*/  MOV R10, R73 ;  /* 0x00000049000a7202 */ /* 0x000fca0000000f00 */
[C---:B------:R-:W-:Y:S07]  /*4fe0*/  HMMA.16816.F32 R76, R4.reuse, R12, R88 ;  /* 0x0000000c044c723c */ /* 0x040fee0000001858 */
[----:B------:R-:W-:Y:S01]  /*4ff0*/  IMAD.MOV.U32 R90, RZ, RZ, R30 ;  /* 0x000000ffff5a7224 */ /* 0x000fe200078e001e */
[C---:B------:R-:W-:Y:S01]  /*5000*/  HMMA.16816.F32 R64, R4.reuse, R14, R96 ;  /* 0x0000000e0440723c */ /* 0x040fe20000001860 */
[----:B------:R-:W3:Y:S01]  /*5010*/  LDSM.16.MT88.4 R12, [R236+0x4900] ;  /* 0x00490000ec0c783b */ /* 0x000ee20000004200 */
[----:B------:R-:W-:Y:S01]  /*5020*/  IMAD.MOV.U32 R88, RZ, RZ, R28 ;  /* 0x000000ffff587224 */ /* 0x000fe200078e001c */
[----:B------:R-:W-:Y:S01]  /*5030*/  MOV R89, R29 ;  /* 0x0000001d00597202 */ /* 0x000fe20000000f00 */
[----:B------:R-:W-:Y:S01]  /*5040*/  IMAD.MOV.U32 R91, RZ, RZ, R74 ;  /* 0x000000ffff5b7224 */ /* 0x000fe200078e004a */
[----:B------:R-:W-:Y:S02]  /*5050*/  LDSM.16.MT88.4 R28, [R143+0x1900] ;  /* 0x001900008f1c783b */ /* 0x000fe40000004200 */
[----:B------:R-:W-:Y:S01]  /*5060*/  IMAD.MOV.U32 R98, RZ, RZ, R108 ;  /* 0x000000ffff627224 */ /* 0x000fe200078e006c */
[----:B--2---:R-:W-:Y:S01]  /*5070*/  HMMA.16816.F32 R132, R4, R16, R132 ;  /* 0x000000100484723c */ /* 0x004fe20000001884 */
[----:B------:R-:W-:-:S02]  /*5080*/  IMAD.MOV.U32 R97, RZ, RZ, R109 ;  /* 0x000000ffff617224 */ /* 0x000fc400078e006d */
[----:B------:R-:W-:Y:S02]  /*5090*/  IMAD.MOV.U32 R96, RZ, RZ, R110 ;  /* 0x000000ffff607224 */ /* 0x000fe400078e006e */
[----:B------:R-:W-:-:S03]  /*50a0*/  IMAD.MOV.U32 R99, RZ, RZ, R75 ;  /* 0x000000ffff637224 */ /* 0x000fc600078e004b */
[C---:B------:R-:W-:Y:S01]  /*50b0*/  HMMA.16816.F32 R60, R4.reuse, R18, R84 ;  /* 0x00000012043c723c */ /* 0x040fe20000001854 */
[----:B------:R-:W2:Y:S07]  /*50c0*/  LDSM.16.MT88.4 R16, [R143+0x4900] ;  /* 0x004900008f10783b */ /* 0x000eae0000004200 */
[C---:B-1----:R-:W-:Y:S08]  /*50d0*/  HMMA.16816.F32 R100, R4.reuse, R20, R100 ;  /* 0x000000140464723c */ /* 0x042ff00000001864 */
[C---:B------:R-:W-:Y:S01]  /*50e0*/  HMMA.16816.F32 R56, R4.reuse, R22, R80 ;  /* 0x000000160438723c */ /* 0x040fe20000001850 */
[----:B------:R-:W1:Y:S07]  /*50f0*/  LDSM.16.MT88.4 R20, [R0+0x1900] ;  /* 0x001900000014783b */ /* 0x000e6e0000004200 */
[C---:B------:R-:W-:Y:S07]  /*5100*/  HMMA.16816.F32 R72, R4.reuse, R26, R160 ;  /* 0x0000001a0448723c */ /* 0x040fee00000018a0 */
[----:B------:R-:W-:Y:S01]  /*5110*/  IMAD.MOV.U32 R163, RZ, RZ, R88 ;  /* 0x000000ffffa37224 */ /* 0x000fe200078e0058 */
[----:B---3--:R-:W-:Y:S01]  /*5120*/  HMMA.16816.F32 R128, R4, R12, R128 ;  /* 0x0000000c0480723c */ /* 0x008fe20000001880 */
[----:B------:R-:W-:Y:S01]  /*5130*/  IMAD.MOV.U32 R162, RZ, RZ, R89 ;  /* 0x000000ffffa27224 */ /* 0x000fe200078e0059 */
[----:B------:R-:W-:Y:S01]  /*5140*/  MOV R160, R91 ;  /* 0x0000005b00a07202 */ /* 0x000fe20000000f00 */
[----:B------:R-:W-:-:S05]  /*5150*/  IMAD.MOV.U32 R161, RZ, RZ, R90 ;  /* 0x000000ffffa17224 */ /* 0x000fca00078e005a */
        /* <DEDUP_REMOVED lines=9> */
[----:B------:R-:W-:Y:S01]  /*51f0*/  MOV R29, R111 ;  /* 0x0000006f001d7202 */ /* 0x000fe20000000f00 */
[C---:B------:R-:W-:Y:S08]  /*5200*/  HMMA.16816.F32 R68, R4.reuse, R30, R172 ;  /* 0x0000001e0444723c */ /* 0x040ff000000018ac */
[C---:B------:R-:W-:Y:S01]  /*5210*/  HMMA.16816.F32 R108, R4.reuse, R24, R164 ;  /* 0x00000018046c723c */ /* 0x040fe200000018a4 */
[----:B------:R-:W-:Y:S07]  /*5220*/  LDSM.16.MT88.4 R24, [R2+0x2100] ;  /* 0x002100000218783b */ /* 0x000fee0000004200 */
[C---:B------:R-:W-:Y:S07]  /*5230*/  HMMA.16816.F32 R164, R4.reuse, R34, R104 ;  /* 0x0000002204a4723c */ /* 0x040fee0000001868 */
[----:B------:R-:W-:Y:S01]  /*5240*/  IMAD.MOV.U32 R104, RZ, RZ, R10 ;  /* 0x000000ffff687224 */ /* 0x000fe200078e000a */
[----:B---3--:R-:W-:Y:S01]  /*5250*/  HMMA.16816.F32 R148, R4, R14, R52 ;  /* 0x0000000e0494723c */ /* 0x008fe20000001834 */
[----:B------:R-:W-:Y:S01]  /*5260*/  FFMA.FTZ R10, R241, c[0x0][0x2d0], -R9 ;  /* 0x0000b400f10a7a23 */ /* 0x000fe20000010809 */
[----:B------:R-:W-:Y:S01]  /*5270*/  MOV R241, R178 ;  /* 0x000000b200f17202 */ /* 0x000fe20000000f00 */
[----:B------:R-:W-:-:S02]  /*5280*/  IMAD.MOV.U32 R107, RZ, RZ, R179 ;  /* 0x000000ffff6b7224 */ /* 0x000fc400078e00b3 */
[----:B------:R3:W-:Y:S01]  /*5290*/  MUFU.EX2 R178, R10 ;  /* 0x0000000a00b27308 */ /* 0x0007e20000000800 */
[----:B------:R-:W-:Y:S02]  /*52a0*/  IMAD.MOV.U32 R106, RZ, RZ, R176 ;  /* 0x000000ffff6a7224 */ /* 0x000fe400078e00b0 */
[C---:B------:R-:W-:Y:S01]  /*52b0*/  HMMA.16816.F32 R172, R4.reuse, R12, R92 ;  /* 0x0000000c04ac723c */ /* 0x040fe2000000185c */
[----:B------:R-:W-:Y:S01]  /*52c0*/  IMAD.MOV.U32 R54, RZ, RZ, R168 ;  /* 0x000000ffff367224 */ /* 0x000fe200078e00a8 */
[----:B------:R-:W4:Y:S01]  /*52d0*/  LDSM.16.MT88.4 R12, [R2+0x8100] ;  /* 0x00810000020c783b */ /* 0x000f220000004200 */
[----:B------:R-:W-:Y:S02]  /*52e0*/  IMAD.MOV.U32 R53, RZ, RZ, R169 ;  /* 0x000000ffff357224 */ /* 0x000fe400078e00a9 */
[----:B------:R-:W-:Y:S02]  /*52f0*/  IMAD.MOV.U32 R52, RZ, RZ, R170 ;  /* 0x000000ffff347224 */ /* 0x000fe400078e00aa */
[----:B------:R-:W-:Y:S01]  /*5300*/  IMAD.MOV.U32 R95, RZ, RZ, R182 ;  /* 0x000000ffff5f7224 */ /* 0x000fe200078e00b6 */
[----:B--2---:R-:W-:Y:S01]  /*5310*/  HMMA.16816.F32 R88, R4, R18, R44 ;  /* 0x000000120458723c */ /* 0x004fe2000000182c */
[----:B------:R-:W-:Y:S01]  /*5320*/  IMAD.MOV.U32 R94, RZ, RZ, R183 ;  /* 0x000000ffff5e7224 */ /* 0x000fe200078e00b7 */
[----:B------:R-:W-:Y:S01]  /*5330*/  MOV R92, R141 ;  /* 0x0000008d005c7202 */ /* 0x000fe20000000f00 */
[----:B------:R-:W-:-:S02]  /*5340*/  IMAD.MOV.U32 R55, RZ, RZ, R180 ;  /* 0x000000ffff377224 */ /* 0x000fc400078e00b4 */
[----:B---3--:R-:W-:Y:S02]  /*5350*/  FFMA.FTZ R10, R235, c[0x0][0x2d0], -R9 ;  /* 0x0000b400eb0a7a23 */ /* 0x008fe40000010809 */
[----:B------:R-:W-:Y:S01]  /*5360*/  IMAD.MOV.U32 R235, RZ, RZ, R171 ;  /* 0x000000ffffeb7224 */ /* 0x000fe200078e00ab */
[----:B------:R-:W-:Y:S01]  /*5370*/  HMMA.16816.F32 R112, R4, R32, R112 ;  /* 0x000000200470723c */ /* 0x000fe20000001870 */
[----:B------:R2:W-:Y:S01]  /*5380*/  MUFU.EX2 R179, R10 ;  /* 0x0000000a00b37308 */ /* 0x0005e20000000800 */
[----:B------:R-:W-:Y:S02]  /*5390*/  IMAD.MOV.U32 R93, RZ, RZ, R142 ;  /* 0x000000ffff5d7224 */ /* 0x000fe400078e008e */
[----:B------:R-:W-:-:S04]  /*53a0*/  IMAD.MOV.U32 R105, RZ, RZ, R29 ;  /* 0x000000ffff697224 */ /* 0x000fc800078e001d */
[C---:B------:R-:W-:Y:S01]  /*53b0*/  HMMA.16816.F32 R168, R4.reuse, R16, R48 ;  /* 0x0000001004a8723c */ /* 0x040fe20000001830 */
[----:B------:R-:W3:Y:S06]  /*53c0*/  LDSM.16.MT88.4 R16, [R2+0x5100] ;  /* 0x005100000210783b */ /* 0x000eec0000004200 */
[----:B------:R-:W-:Y:S01]  /*53d0*/  MOV R48, R177 ;  /* 0x000000b100307202 */ /* 0x000fe20000000f00 */
[----:B------:R-:W-:Y:S01]  /*53e0*/  IMAD.MOV.U32 R49, RZ, RZ, R181 ;  /* 0x000000ffff317224 */ /* 0x000fe200078e00b5 */
[----:B-1----:R-:W-:Y:S01]  /*53f0*/  HMMA.16816.F32 R120, R4, R22, R36 ;  /* 0x000000160478723c */ /* 0x002fe20000001824 */
[----:B--2---:R-:W-:-:S04]  /*5400*/  FFMA.FTZ R10, R242, c[0x0][0x2d0], -R9 ;  /* 0x0000b400f20a7a23 */ /* 0x004fc80000010809 */
[----:B------:R1:W-:Y:S03]  /*5410*/  MUFU.EX2 R177, R10 ;  /* 0x0000000a00b17308 */ /* 0x0003e60000000800 */
[----:B------:R-:W-:Y:S01]  /*5420*/  HMMA.16816.F32 R180, R4, R20, R40 ;  /* 0x0000001404b4723c */ /* 0x000fe20000001828 */
[----:B------:R-:W2:Y:S06]  /*5430*/  LDSM.16.MT88.4 R20, [R143+0x2100] ;  /* 0x002100008f14783b */ /* 0x000eac0000004200 */
[----:B------:R-:W-:-:S02]  /*5440*/  FFMA.FTZ R4, R245, c[0x0][0x2d0], -R8 ;  /* 0x0000b400f5047a23 */ /* 0x000fc40000010808 */
[----:B------:R-:W-:Y:S02]  /*5450*/  IMAD.MOV.U32 R245, RZ, RZ, R97 ;  /* 0x000000fffff57224 */ /* 0x000fe400078e0061 */
[----:B------:R5:W-:Y:S01]  /*5460*/  MUFU.EX2 R51, R4 ;  /* 0x0000000400337308 */ /* 0x000be20000000800 */
[----:B-1----:R-:W-:-:S07]  /*5470*/  FFMA.FTZ R10, R243, c[0x0][0x2d0], -R9 ;  /* 0x0000b400f30a7a23 */ /* 0x002fce0000010809 */
[----:B------:R1:W1:Y:S01]  /*5480*/  MUFU.EX2 R176, R10 ;  /* 0x0000000a00b07308 */ /* 0x0002620000000800 */
[----:B-----5:R-:W-:Y:S02]  /*5490*/  FFMA.FTZ R4, R244, c[0x0][0x2d0], -R8 ;  /* 0x0000b400f4047a23 */ /* 0x020fe40000010808 */
[----:B------:R-:W-:-:S05]  /*54a0*/  IMAD.MOV.U32 R244, RZ, RZ, R98 ;  /* 0x000000fffff47224 */ /* 0x000fca00078e0062 */
[----:B------:R5:W2:Y:S01]  /*54b0*/  MUFU.EX2 R142, R4 ;  /* 0x00000004008e7308 */ /* 0x000aa20000000800 */
[----:B-1----:R-:W-:Y:S01]  /*54c0*/  FFMA.FTZ R10, R238, c[0x0][0x2d0], -R8 ;  /* 0x0000b400ee0a7a23 */ /* 0x002fe20000010808 */
[----:B------:R-:W-:-:S06]  /*54d0*/  F2FP.PACK_AB R6, R176, R177 ;  /* 0x000000b1b006723e */ /* 0x000fcc00000000ff */
[----:B------:R1:W-:Y:S01]  /*54e0*/  MUFU.EX2 R141, R10 ;  /* 0x0000000a008d7308 */ /* 0x0003e20000000800 */
[----:B-----5:R-:W-:Y:S02]  /*54f0*/  F2FP.PACK_AB R4, R179, R178 ;  /* 0x000000b2b304723e */ /* 0x020fe400000000ff */
[----:B--2---:R-:W-:Y:S01]  /*5500*/  F2FP.PACK_AB R7, R142, R51 ;  /* 0x000000338e07723e */ /* 0x004fe200000000ff */
[----:B-1----:R-:W-:Y:S02]  /*5510*/  FFMA.FTZ R10, R234, c[0x0][0x2d0], -R8 ;  /* 0x0000b400ea0a7a23 */ /* 0x002fe40000010808 */
[----:B------:R-:W-:Y:S02]  /*5520*/  IMAD.MOV.U32 R234, RZ, RZ, R96 ;  /* 0x000000ffffea7224 */ /* 0x000fe400078e0060 */
[----:B------:R-:W1:Y:S02]  /*5530*/  MUFU.EX2 R50, R10 ;  /* 0x0000000a00327308 */ /* 0x000e640000000800 */
[----:B-1----:R-:W-:Y:S01]  /*5540*/  F2FP.PACK_AB R5, R50, R141 ;  /* 0x0000008d3205723e */ /* 0x002fe200000000ff */
[----:B------:R-:W-:-:S05]  /*5550*/  FFMA.FTZ R10, R48, c[0x0][0x2d0], -R9 ;  /* 0x0000b400300a7a23 */ /* 0x000fca0000010809 */
[----:B------:R1:W-:Y:S01]  /*5560*/  MUFU.EX2 R48, R10 ;  /* 0x0000000a00307308 */ /* 0x0003e20000000800 */
[C---:B----4-:R-:W-:Y:S08]  /*5570*/  HMMA.16816.F32 R76, R4.reuse, R12, R76 ;  /* 0x0000000c044c723c */ /* 0x050ff0000000184c */
[----:B------:R-:W-:Y:S01]  /*5580*/  HMMA.16816.F32 R32, R4, R14, R64 ;  /* 0x0000000e0420723c */ /* 0x000fe20000001840 */
[----:B------:R-:W2:Y:S01]  /*5590*/  LDSM.16.MT88.4 R12, [R236+0x2100] ;  /* 0x00210000ec0c783b */ /* 0x000ea20000004200 */
[----:B-1----:R-:W-:-:S06]  /*55a0*/  FFMA.FTZ R10, R49, c[0x0][0x2d0], -R9 ;  /* 0x0000b400310a7a23 */ /* 0x002fcc0000010809 */
[C---:B---3--:R-:W-:Y:S01]  /*55b0*/  HMMA.16816.F32 R132, R4.reuse, R16, R132 ;  /* 0x000000100484723c */ /* 0x048fe20000001884 */
[----:B------:R1:W3:Y:S07]  /*55c0*/  MUFU.EX2 R49, R10 ;  /* 0x0000000a00317308 */ /* 0x0002ee0000000800 */
[C---:B------:R-:W-:Y:S01]  /*55d0*/  HMMA.16816.F32 R28, R4.reuse, R18, R60 ;  /* 0x00000012041c723c */ /* 0x040fe2000000183c */
[----:B------:R-:W4:Y:S07]  /*55e0*/  LDSM.16.MT88.4 R16, [R0+0x2100] ;  /* 0x002100000010783b */ /* 0x000f2e0000004200 */
[----:B------:R-:W-:Y:S01]  /*55f0*/  HMMA.16816.F32 R144, R4, R20, R144 ;  /* 0x000000140490723c */ /* 0x000fe20000001890 */
[--C-:B-1----:R-:W-:Y:S01]  /*5600*/  FFMA.FTZ R10, R241, c[0x0][0x2d0], -R9.reuse ;  /* 0x0000b400f10a7a23 */ /* 0x102fe20000010809 */
[----:B---3--:R-:W-:Y:S01]  /*5610*/  F2FP.PACK_AB R96, R49, R48 ;  /* 0x000000303160723e */ /* 0x008fe200000000ff */
[----:B------:R-:W-:-:S02]  /*5620*/  FFMA.FTZ R9, R105, c[0x0][0x2d0], -R9 ;  /* 0x0000b40069097a23 */ /* 0x000fc40000010809 */
[----:B------:R-:W-:Y:S01]  /*5630*/  IMAD.MOV.U32 R241, RZ, RZ, R52 ;  /* 0x000000fffff17224 */ /* 0x000fe200078e0034 */
[----:B------:R-:W-:Y:S02]  /*5640*/  MUFU.EX2 R43, R10 ;  /* 0x0000000a002b7308 */ /* 0x000fe40000000800 */
[C---:B------:R-:W-:Y:S01]  /*5650*/  HMMA.16816.F32 R36, R4.reuse, R22, R68 ;  /* 0x000000160424723c */ /* 0x040fe20000001844 */
[----:B------:R-:W1:Y:S01]  /*5660*/  LDSM.16.MT88.4 R20, [R143+0x5100] ;  /* 0x005100008f14783b */ /* 0x000e620000004200 */
[----:B------:R-:W-:Y:S02]  /*5670*/  IMAD.MOV.U32 R52, RZ, RZ, R53 ;  /* 0x000000ffff347224 */ /* 0x000fe400078e0035 */
[----:B------:R-:W-:Y:S02]  /*5680*/  IMAD.MOV.U32 R53, RZ, RZ, R54 ;  /* 0x000000ffff357224 */ /* 0x000fe400078e0036 */
[----:B------:R-:W-:Y:S01]  /*5690*/  IMAD.MOV.U32 R54, RZ, RZ, R55 ;  /* 0x000000ffff367224 */ /* 0x000fe200078e0037 */
[----:B------:R3:W5:Y:S01]  /*56a0*/  MUFU.EX2 R42, R9 ;  /* 0x00000009002a7308 */ /* 0x0007620000000800 */
[----:B------:R-:W-:Y:S01]  /*56b0*/  MOV R55, R92 ;  /* 0x0000005c00377202 */ /* 0x000fe20000000f00 */
[----:B--2---:R-:W-:Y:S01]  /*56c0*/  HMMA.16816.F32 R108, R4, R12, R108 ;  /* 0x0000000c046c723c */ /* 0x004fe2000000186c */
[----:B------:R-:W-:-:S02]  /*56d0*/  IMAD.MOV.U32 R92, RZ, RZ, R93 ;  /* 0x000000ffff5c7224 */ /* 0x000fc400078e005d */
[----:B------:R-:W-:Y:S02]  /*56e0*/  IMAD.MOV.U32 R93, RZ, RZ, R94 ;  /* 0x000000ffff5d7224 */ /* 0x000fe400078e005e */
[----:B------:R-:W-:Y:S02]  /*56f0*/  IMAD.MOV.U32 R94, RZ, RZ, R95 ;  /* 0x000000ffff5e7224 */ /* 0x000fe400078e005f */
[----:B------:R-:W-:Y:S01]  /*5700*/  IMAD.MOV.U32 R242, RZ, RZ, R54 ;  /* 0x000000fffff27224 */ /* 0x000fe200078e0036 */
[C---:B------:R-:W-:Y:S01]  /*5710*/  HMMA.16816.F32 R44, R4.reuse, R14, R72 ;  /* 0x0000000e042c723c */ /* 0x040fe20000001848 */
[----:B------:R-:W2:Y:S01]  /*5720*/  LDSM.16.MT88.4 R12, [R236+0x5100] ;  /* 0x00510000ec0c783b */ /* 0x000ea20000004200 */
[----:B------:R-:W-:Y:S01]  /*5730*/  IMAD.MOV.U32 R243, RZ, RZ, R55 ;  /* 0x000000fffff37224 */ /* 0x000fe200078e0037 */
[----:B------:R-:W-:Y:S01]  /*5740*/  MOV R66, R93 ;  /* 0x0000005d00427202 */ /* 0x000fe20000000f00 */
[----:B------:R-:W-:Y:S01]  /*5750*/  IMAD.MOV.U32 R95, RZ, RZ, R104 ;  /* 0x000000ffff5f7224 */ /* 0x000fe200078e0068 */
[----:B------:R-:W-:Y:S01]  /*5760*/  LDSM.16.MT88.4 R72, [R143+0x8900] ;  /* 0x008900008f48783b */ /* 0x000fe20000004200 */
[----:B---3--:R-:W-:Y:S01]  /*5770*/  FFMA.FTZ R9, R106, c[0x0][0x2d0], -R8 ;  /* 0x0000b4006a097a23 */ /* 0x008fe20000010808 */
[----:B-----5:R-:W-:Y:S01]  /*5780*/  F2FP.PACK_AB R98, R42, R43 ;  /* 0x0000002b2a62723e */ /* 0x020fe200000000ff */
[----:B----4-:R-:W-:Y:S01]  /*5790*/  HMMA.16816.F32 R116, R4, R16, R116 ;  /* 0x000000100474723c */ /* 0x010fe20000001874 */
[----:B------:R-:W-:-:S02]  /*57a0*/  IMAD.MOV.U32 R65, RZ, RZ, R92 ;  /* 0x000000ffff417224 */ /* 0x000fc400078e005c */
[----:B------:R-:W-:Y:S02]  /*57b0*/  IMAD.MOV.U32 R238, RZ, RZ, R94 ;  /* 0x000000ffffee7224 */ /* 0x000fe400078e005e */
[----:B------:R-:W-:-:S03]  /*57c0*/  IMAD.MOV.U32 R67, RZ, RZ, R95 ;  /* 0x000000ffff437224 */ /* 0x000fc600078e005f */
[C---:B------:R-:W-:Y:S01]  /*57d0*/  HMMA.16816.F32 R60, R4.reuse, R18, R80 ;  /* 0x00000012043c723c */ /* 0x040fe20000001850 */
[----:B------:R-:W3:Y:S04]  /*57e0*/  LDSM.16.MT88.4 R16, [R0+0x5100] ;  /* 0x005100000010783b */ /* 0x000ee80000004200 */
[----:B------:R-:W-:Y:S03]  /*57f0*/  LDSM.16.MT88.4 R80, [R2+0x8900] ;  /* 0x008900000250783b */ /* 0x000fe60000004200 */
[C---:B-1----:R-:W-:Y:S01]  /*5800*/  HMMA.16816.F32 R124, R4.reuse, R20, R124 ;  /* 0x00000014047c723c */ /* 0x042fe2000000187c */
[----:B------:R1:W-:Y:S07]  /*5810*/  MUFU.EX2 R21, R9 ;  /* 0x0000000900157308 */ /* 0x0003ee0000000800 */
[C---:B------:R-:W-:Y:S08]  /*5820*/  HMMA.16816.F32 R100, R4.reuse, R24, R100 ;  /* 0x000000180464723c */ /* 0x040ff00000001864 */
[----:B------:R-:W-:Y:S01]  /*5830*/  HMMA.16816.F32 R24, R4, R26, R56 ;  /* 0x0000001a0418723c */ /* 0x000fe20000001838 */
[----:B-1----:R-:W-:-:S02]  /*5840*/  FFMA.FTZ R9, R107, c[0x0][0x2d0], -R8 ;  /* 0x0000b4006b097a23 */ /* 0x002fc40000010808 */
[----:B------:R-:W-:Y:S02]  /*5850*/  LDSM.16.MT88.4 R104, [R2+0x2900] ;  /* 0x002900000268783b */ /* 0x000fe40000004200 */
[----:B------:R1:W4:Y:S02]  /*5860*/  MUFU.EX2 R40, R9 ;  /* 0x0000000900287308 */ /* 0x0003240000000800 */
[----:B------:R-:W-:Y:S01]  /*5870*/  IMAD.MOV.U32 R56, RZ, RZ, R160 ;  /* 0x000000ffff387224 */ /* 0x000fe200078e00a0 */
[C---:B--2---:R-:W-:Y:S01]  /*5880*/  HMMA.16816.F32 R68, R4.reuse, R12, R128 ;  /* 0x0000000c0444723c */ /* 0x044fe20000001880 */
[----:B------:R-:W-:Y:S01]  /*5890*/  IMAD.MOV.U32 R57, RZ, RZ, R161 ;  /* 0x000000ffff397224 */ /* 0x000fe200078e00a1 */
[----:B------:R-:W-:Y:S01]  /*58a0*/  MOV R58, R162 ;  /* 0x000000a2003a7202 */ /* 0x000fe20000000f00 */
[----:B------:R-:W-:Y:S01]  /*58b0*/  IMAD.MOV.U32 R59, RZ, RZ, R163 ;  /* 0x000000ffff3b7224 */ /* 0x000fe200078e00a3 */
[----:B------:R-:W-:Y:S04]  /*58c0*/  LDSM.16.MT88.4 R128, [R143+0x5900] ;  /* 0x005900008f80783b */ /* 0x000fe80000004200 */
[C---:B------:R-:W-:Y:S01]  /*58d0*/  HMMA.16816.F32 R84, R4.reuse, R14, R84 ;  /* 0x0000000e0454723c */ /* 0x040fe20000001854 */
[----:B------:R-:W2:Y:S01]  /*58e0*/  LDSM.16.MT88.4 R12, [R143+0x8100] ;  /* 0x008100008f0c783b */ /* 0x000ea20000004200 */
[--C-:B-1----:R-:W-:Y:S01]  /*58f0*/  FFMA.FTZ R9, R235, c[0x0][0x2d0], -R8.reuse ;  /* 0x0000b400eb097a23 */ /* 0x102fe20000010808 */
[----:B----4-:R-:W-:Y:S01]  /*5900*/  F2FP.PACK_AB R97, R40, R21 ;  /* 0x000000152861723e */ /* 0x010fe200000000ff */
[----:B------:R-:W-:Y:S01]  /*5910*/  FFMA.FTZ R8, R241, c[0x0][0x2d0], -R8 ;  /* 0x0000b400f1087a23 */ /* 0x000fe20000010808 */
[----:B------:R-:W-:Y:S01]  /*5920*/  MOV R241, R52 ;  /* 0x0000003400f17202 */ /* 0x000fe20000000f00 */
[----:B------:R-:W-:Y:S01]  /*5930*/  IMAD.MOV.U32 R235, RZ, RZ, R53 ;  /* 0x000000ffffeb7224 */ /* 0x000fe200078e0035 */
[----:B------:R-:W-:Y:S01]  /*5940*/  MUFU.EX2 R41, R9 ;  /* 0x0000000900297308 */ /* 0x000fe20000000800 */
[C---:B------:R-:W-:Y:S01]  /*5950*/  HMMA.16816.F32 R52, R4.reuse, R22, R136 ;  /* 0x000000160434723c */ /* 0x040fe20000001888 */
[----:B------:R-:W-:Y:S06]  /*5960*/  LDSM.16.MT88.4 R136, [R2+0x5900] ;  /* 0x005900000288783b */ /* 0x000fec0000004200 */
[----:B------:R-:W-:Y:S01]  /*5970*/  IMAD.MOV.U32 R22, RZ, RZ, R11 ;  /* 0x000000ffff167224 */ /* 0x000fe200078e000b */
[----:B------:R1:W4:Y:S01]  /*5980*/  MUFU.EX2 R20, R8 ;  /* 0x0000000800147308 */ /* 0x0003220000000800 */
[C---:B---3--:R-:W-:Y:S01]  /*5990*/  HMMA.16816.F32 R160, R4.reuse, R16, R112 ;  /* 0x0000001004a0723c */ /* 0x048fe20000001870 */
[----:B------:R-:W-:Y:S01]  /*59a0*/  MOV R23, R99 ;  /* 0x0000006300177202 */ /* 0x000fe20000000f00 */
[----:B------:R-:W-:Y:S06]  /*59b0*/  LDSM.16.MT88.4 R112, [R236+0x2900] ;  /* 0x00290000ec70783b */ /* 0x000fec0000004200 */
[----:B------:R-:W-:Y:S01]  /*59c0*/  HMMA.16816.F32 R92, R4, R18, R164 ;  /* 0x00000012045c723c */ /* 0x000fe200000018a4 */
[----:B------:R-:W3:Y:S04]  /*59d0*/  LDSM.16.MT88.4 R16, [R0+0x8100] ;  /* 0x008100000010783b */ /* 0x000ee80000004200 */
[----:B-1----:R-:W1:Y:S01]  /*59e0*/  LDSM.16.MT88.4 R8, [R236+0x8100] ;  /* 0x00810000ec08783b */ /* 0x002e620000004200 */
[----:B----4-:R-:W-:-:S02]  /*59f0*/  F2FP.PACK_AB R99, R20, R41 ;  /* 0x000000291463723e */ /* 0x010fc400000000ff */
[----:B--2---:R-:W-:Y:S08]  /*5a00*/  HMMA.16816.F32 R164, R4, R12, R172 ;  /* 0x0000000c04a4723c */ /* 0x004ff000000018ac */
[C---:B------:R-:W-:Y:S08]  /*5a10*/  HMMA.16816.F32 R100, R96.reuse, R104, R100 ;  /* 0x000000686064723c */ /* 0x040ff00000001864 */
[----:B------:R-:W-:Y:S08]  /*5a20*/  HMMA.16816.F32 R104, R96, R106, R24 ;  /* 0x0000006a6068723c */ /* 0x000ff00000001818 */
[C---:B------:R-:W-:Y:S01]  /*5a30*/  HMMA.16816.F32 R12, R4.reuse, R14, R148 ;  /* 0x0000000e040c723c */ /* 0x040fe20000001894 */
[----:B------:R-:W2:Y:S07]  /*5a40*/  LDSM.16.MT88.4 R148, [R143+0x2900] ;  /* 0x002900008f94783b */ /* 0x000eae0000004200 */
[C---:B---3--:R-:W-:Y:S08]  /*5a50*/  HMMA.16816.F32 R24, R4.reuse, R16, R180 ;  /* 0x000000100418723c */ /* 0x048ff000000018b4 */
[C---:B-1----:R-:W-:Y:S07]  /*5a60*/  HMMA.16816.F32 R172, R4.reuse, R10, R88 ;  /* 0x0000000a04ac723c */ /* 0x042fee0000001858 */
[----:B------:R-:W-:Y:S01]  /*5a70*/  MOV R88, R56 ;  /* 0x0000003800587202 */ /* 0x000fe20000000f00 */
[----:B------:R-:W-:Y:S01]  /*5a80*/  IMAD.MOV.U32 R11, RZ, RZ, R67 ;  /* 0x000000ffff0b7224 */ /* 0x000fe200078e0043 */
[----:B------:R-:W-:Y:S01]  /*5a90*/  HMMA.16816.F32 R168, R4, R8, R168 ;  /* 0x0000000804a8723c */ /* 0x000fe200000018a8 */
[----:B------:R-:W-:-:S02]  /*5aa0*/  IMAD.MOV.U32 R89, RZ, RZ, R57 ;  /* 0x000000ffff597224 */ /* 0x000fc400078e0039 */
[----:B------:R-:W-:Y:S02]  /*5ab0*/  IMAD.MOV.U32 R90, RZ, RZ, R58 ;  /* 0x000000ffff5a7224 */ /* 0x000fe400078e003a */
[----:B------:R-:W-:Y:S02]  /*5ac0*/  IMAD.MOV.U32 R91, RZ, RZ, R59 ;  /* 0x000000ffff5b7224 */ /* 0x000fe400078e003b */
[----:B------:R-:W-:Y:S01]  /*5ad0*/  IMAD.MOV.U32 R8, RZ, RZ, R65 ;  /* 0x000000ffff087224 */ /* 0x000fe200078e0041 */
[----:B------:R-:W-:Y:S01]  /*5ae0*/  HMMA.16816.F32 R16, R4, R18, R120 ;  /* 0x000000120410723c */ /* 0x000fe20000001878 */
[----:B------:R-:W-:Y:S01]  /*5af0*/  FADD.FTZ R2, R90, R89 ;  /* 0x000000595a027221 */ /* 0x000fe20000010000 */
[----:B------:R-:W1:Y:S01]  /*5b00*/  LDSM.16.MT88.4 R120, [R0+0x2900] ;  /* 0x002900000078783b */ /* 0x000e620000004200 */
[----:B------:R-:W-:Y:S02]  /*5b10*/  IMAD.MOV.U32 R9, RZ, RZ, R66 ;  /* 0x000000ffff097224 */ /* 0x000fe400078e0042 */
        /* <DEDUP_REMOVED lines=8> */
[----:B------:R-:W4:Y:S01]  /*5ba0*/  LDSM.16.MT88.4 R88, [R236+0x8900] ;  /* 0x00890000ec58783b */ /* 0x000f220000004200 */
[----:B------:R-:W-:Y:S01]  /*5bb0*/  FADD.FTZ R4, R9, R4 ;  /* 0x0000000409047221 */ /* 0x000fe20000010000 */
[----:B------:R-:W-:Y:S01]  /*5bc0*/  HMMA.16816.F32 R128, R96, R130, R52 ;  /* 0x000000826080723c */ /* 0x000fe20000001834 */
[----:B------:R-:W-:Y:S01]  /*5bd0*/  FADD.FTZ R2, R234, R2 ;  /* 0x00000002ea027221 */ /* 0x000fe20000010000 */
[----:B------:R5:W3:Y:S01]  /*5be0*/  LDSM.16.MT88.4 R8, [R0+0x8900] ;  /* 0x008900000008783b */ /* 0x000ae20000004200 */
        /* <DEDUP_REMOVED lines=9> */
[C---:B--2---:R-:W-:Y:S01]  /*5c80*/  HMMA.16816.F32 R144, R96.reuse, R148, R144 ;  /* 0x000000946090723c */ /* 0x044fe20000001890 */
[----:B-----5:R-:W-:Y:S02]  /*5c90*/  FADD.FTZ R0, R235, R4 ;  /* 0x00000004eb007221 */ /* 0x020fe40000010000 */
        /* <DEDUP_REMOVED lines=39> */
[C---:B----4-:R-:W-:Y:S02]  /*5f10*/  HMMA.16816.F32 R84, R96.reuse, R88, R168 ;  /* 0x000000586054723c */ /* 0x050fe400000018a8 */
[----:B------:R1:W-:Y:S06]  /*5f20*/  STL [R1+0x4], R4 ;  /* 0x0000040401007387 */ /* 0x0003ec0000100800 */
        /* <DEDUP_REMOVED lines=9> */
[----:B-1----:R-:W2:Y:S04]  /*5fc0*/  LDL.64 R242, [R1+0x18] ;  /* 0x0000180001f27983 */ /* 0x002ea80000100a00 */
[----:B------:R-:W3:Y:S01]  /*5fd0*/  LDL R241, [R1] ;  /* 0x0000000001f17983 */ /* 0x000ee20000100800 */
[----:B------:R-:W-:Y:S01]  /*5fe0*/  UIADD3 UR5, UR28, -0x3, URZ ;  /* 0xfffffffd1c057890 */ /* 0x000fe2000fffe03f */
[----:B------:R-:W-:-:S03]  /*5ff0*/  IMAD.MOV.U32 R235, RZ, RZ, c[0x0][0x1e0] ;  /* 0x00007800ffeb7624 */ /* 0x000fc600078e00ff */
[----:B------:R-:W-:Y:S01]  /*6000*/  USHF.R.S32.HI UR4, URZ, 0x1f, UR5 ;  /* 0x0000001f3f047899 */ /* 0x000fe20008011405 */
[----:B------:R-:W-:Y:S01]  /*6010*/  IMAD.SHL.U32 R8, R235, 0x40, RZ ;  /* 0x00000040eb087824 */ /* 0x000fe200078e00ff */
[----:B------:R-:W-:Y:S01]  /*6020*/  UIMAD UR6, UR6, UR5, URZ ;  /* 0x00000005060672a4 */ /* 0x000fe2000f8e023f */
[----:B------:R-:W-:-:S03]  /*6030*/  IMAD.U32 R6, RZ, RZ, UR5 ;  /* 0x00000005ff067e24 */ /* 0x000fc6000f8e00ff */
[----:B------:R-:W-:Y:S01]  /*6040*/  UIMAD UR4, UR4, UR18, UR6 ;  /* 0x00000012040472a4 */ /* 0x000fe2000f8e0206 */
[----:B--2---:R-:W-:-:S04]  /*6050*/  IMAD.WIDE.U32 R6, R6, UR18, R242 ;  /* 0x0000001206067c25 */ /* 0x004fc8000f8e00f2 */
[----:B------:R-:W-:Y:S01]  /*6060*/  IMAD.MOV.U32 R242, RZ, RZ, c[0x0][0x1e4] ;  /* 0x00007900fff27624 */ /* 0x000fe200078e00ff */
[----:B------:R-:W-:Y:S02]  /*6070*/  IADD3 R0, R7, UR4, RZ ;  /* 0x0000000407007c10 */ /* 0x000fe4000fffe0ff */
[C---:B------:R-:W-:Y:S02]  /*6080*/  LEA R4, P0, R6.reuse, c[0x0][0x1c8], 0x1 ;  /* 0x0000720006047a11 */ /* 0x040fe400078008ff */
[----:B------:R-:W-:Y:S02]  /*6090*/  SHF.L.U64.HI R2, R235, 0x6, R242 ;  /* 0x00000006eb027819 */ /* 0x000fe400000102f2 */
[----:B------:R-:W-:Y:S02]  /*60a0*/  LEA.HI.X R5, R6, c[0x0][0x1cc], R0, 0x1, P0 ;  /* 0x0000730006057a11 */ /* 0x000fe400000f0c00 */
[----:B------:R-:W-:Y:S02]  /*60b0*/  IADD3 R12, P6, P5, R8, 0x80, R4 ;  /* 0x00000080080c7810 */ /* 0x000fe40007dde004 */
[----:B------:R-:W-:Y:S01]  /*60c0*/  IADD3 R6, P0, R4, R8, RZ ;  /* 0x0000000804067210 */ /* 0x000fe20007f1e0ff */
[----:B------:R-:W-:Y:S01]  /*60d0*/  @!PT LDS RZ, [RZ] ;  /* 0x00000000fffff984 */ /* 0x000fe20000000800 */
[----:B------:R-:W-:Y:S01]  /*60e0*/  @!PT LDS RZ, [RZ] ;  /* 0x00000000fffff984 */ /* 0x000fe20000000800 */
[----:B------:R-:W-:Y:S01]  /*60f0*/  @!PT LDS RZ, [RZ] ;  /* 0x00000000fffff984 */ /* 0x000fe20000000800 */
[----:B---3--:R1:W-:Y:S01]  /*6100*/  LDGSTS.E.BYPASS.LTC128B.128 [R241+0x12100], [R4.64], !P4 ;  /* 0x1210000004f17fae */ /* 0x0083e2000e101d58 */
[----:B------:R-:W-:-:S02]  /*6110*/  IADD3.X R13, R2, RZ, R5, P6, P5 ;  /* 0x000000ff020d7210 */ /* 0x000fc400037ea405 */
        /* <DEDUP_REMOVED lines=13> */
.L_x_2432:
        /* <DEDUP_REMOVED lines=30> */
[----:B------:R1:W-:Y:S02]  /*63d0*/  @P0 STL [R1+0xc], R0 ;  /* 0x00000c0001000387 */ /* 0x0003e40000100800 */
.L_x_2434:
[----:B------:R-:W2:Y:S01]  /*63e0*/  LDL.64 R38, [R1+0x20] ;  /* 0x0000200001267983 */ /* 0x000ea20000100a00 */
[----:B------:R-:W-:Y:S04]  /*63f0*/  DEPBAR.LE SB0, 0x2 ;  /* 0x000080800000791a */ /* 0x000fe80000000000 */
[----:B-1----:R-:W-:Y:S01]  /*6400*/  IMAD.U32 R2, RZ, RZ, UR5 ;  /* 0x00000005ff027e24 */ /* 0x002fe2000f8e00ff */
[----:B------:R-:W3:Y:S01]  /*6410*/  LDL.64 R36, [R1+0x28] ;  /* 0x0000280001247983 */ /* 0x000ee20000100a00 */
[----:B------:R-:W-:Y:S02]  /*6420*/  UISETP.GE.AND UP0, UPT, UR15, 0x1, UPT ;  /* 0x000000010f00788c */ /* 0x000fe4000bf06270 */
[C---:B------:R-:W-:Y:S01]  /*6430*/  IMAD R48, R2.reuse, 0x9000, R237 ;  /* 0x0000900002307824 */ /* 0x040fe200078e02ed */
[----:B------:R-:W-:Y:S01]  /*6440*/  UIADD3 UR28, UR15, -0x1, URZ ;  /* 0xffffffff0f1c7890 */ /* 0x000fe2000fffe03f */
[----:B------:R-:W-:Y:S01]  /*6450*/  IMAD R2, R2, 0x9000, R233 ;  /* 0x0000900002027824 */ /* 0x000fe200078e02e9 */
[----:B------:R-:W4:Y:S01]  /*6460*/  LDL R46, [R1] ;  /* 0x00000000012e7983 */ /* 0x000f220000100800 */
[----:B------:R-:W-:Y:S01]  /*6470*/  PLOP3.LUT P0, PT, PT, PT, UP0, 0x80, 0x0 ;  /* 0x000000000000781c */ /* 0x000fe20003f0f008 */
[----:B------:R-:W-:Y:S01]  /*6480*/  UIMAD UR4, UR5, 0x9000, URZ ;  /* 0x00009000050478a4 */ /* 0x000fe2000f8e023f */
[----:B-1----:R-:W-:Y:S01]  /*6490*/  IMAD.IADD R0, R239, 0x1, R2 ;  /* 0x00000001ef007824 */ /* 0x002fe200078e0202 */
[----:B------:R-:W-:Y:S01]  /*64a0*/  BAR.SYNC.DEFER_BLOCKING 0x0 ;  /* 0x0000000000007b1d */ /* 0x000fe20000010000 */
[----:B------:R-:W-:Y:S02]  /*64b0*/  UISETP.GE.AND UP1, UPT, UR12, 0x1, UPT ;  /* 0x000000010c00788c */ /* 0x000fe4000bf26270 */
[----:B------:R-:W-:Y:S02]  /*64c0*/  @UP0 USHF.R.S32.HI UR17, URZ, 0x1f, UR28 ;  /* 0x0000001f3f110899 */ /* 0x000fe4000801141c */
[----:B------:R-:W-:Y:S02]  /*64d0*/  @UP0 UIMAD.WIDE.U32 UR18, UR28, UR8, URZ ;  /* 0x000000081c1202a5 */ /* 0x000fe4000f8e003f */
[----:B------:R-:W-:Y:S04]  /*64e0*/  @UP0 UIMAD UR17, UR17, UR8, URZ ;  /* 0x00000008111102a4 */ /* 0x000fe8000f8e023f */
[----:B------:R-:W-:Y:S01]  /*64f0*/  @UP0 UIMAD UR17, UR28, UR9, UR17 ;  /* 0x000000091c1102a4 */ /* 0x000fe2000f8e0211 */
[----:B------:R-:W-:Y:S03]  /*6500*/  MOV R3, UR18 ;  /* 0x0000001200037c02 */ /* 0x000fe60008000f00 */
        /* <DEDUP_REMOVED lines=25> */
[----:B------:R-:W5:Y:S04]  /*66a0*/  LDL R235, [R1+0xc] ;  /* 0x00000c0001eb7983 */ /* 0x000f680000100800 */
[----:B------:R-:W5:Y:S01]  /*66b0*/  LDL R234, [R1+0x38] ;  /* 0x0000380001ea7983 */ /* 0x000f620000100800 */
[----:B--2---:R-:W-:Y:S02]  /*66c0*/  @P0 IMAD.MOV.U32 R45, RZ, RZ, R39 ;  /* 0x000000ffff2d0224 */ /* 0x004fe400078e0027 */
[----:B---3--:R-:W-:Y:S02]  /*66d0*/  @P0 IMAD.MOV.U32 R44, RZ, RZ, R36 ;  /* 0x000000ffff2c0224 */ /* 0x008fe400078e0024 */
[C---:B------:R-:W-:Y:S02]  /*66e0*/  HMMA.16816.F32 R36, R152.reuse, R40, RZ ;  /* 0x000000289824723c */ /* 0x040fe400000018ff */
[----:B------:R-:W-:Y:S01]  /*66f0*/  @P0 IMAD.WIDE.U32 R44, R3, 0x60, R44 ;  /* 0x00000060032c0825 */ /* 0x000fe200078e002c */
[----:B------:R-:W-:Y:S03]  /*6700*/  MOV R3, UR12 ;  /* 0x0000000c00037c02 */ /* 0x000fe60008000f00 */
[----:B------:R-:W-:Y:S01]  /*6710*/  @P0 IMAD.SHL.U32 R140, R44, 0x2, RZ ;  /* 0x000000022c8c0824 */ /* 0x000fe200078e00ff */
[----:B------:R-:W-:Y:S01]  /*6720*/  @P0 IADD3 R214, R45, UR17, RZ ;  /* 0x000000112dd60c10 */ /* 0x000fe2000fffe0ff */
[C---:B------:R-:W-:Y:S01]  /*6730*/  HMMA.16816.F32 R40, R152.reuse, R42, RZ ;  /* 0x0000002a9828723c */ /* 0x040fe200000018ff */
[----:B----4-:R-:W-:Y:S01]  /*6740*/  @P0 IMAD R3, R3, 0x9000, R46 ;  /* 0x0000900003030824 */ /* 0x010fe200078e022e */
        /* <DEDUP_REMOVED lines=23> */
[----:B--2---:R-:W-:Y:S02]  /*68c0*/  @P0 IADD3 R224, P5, R140, c[0x0][0x1f8], RZ ;  /* 0x00007e008ce00a10 */ /* 0x004fe40007fbe0ff */
[C---:B------:R-:W-:Y:S02]  /*68d0*/  IADD3 R140, R232.reuse, R0, RZ ;  /* 0x00000000e88c7210 */ /* 0x040fe40007ffe0ff */
        /* <DEDUP_REMOVED lines=10> */
[----:B--2---:R-:W-:Y:S04]  /*6980*/  IMAD.IADD R224, R232, 0x1, R2 ;  /* 0x00000001e8e07824 */ /* 0x004fe800078e0202 */
        /* <DEDUP_REMOVED lines=87> */
[----:B------:R-:W-:Y:S07]  /*6f00*/  LDSM.16.M88.4 R172, [R140+0x3000] ;  /* 0x003000008cac783b */ /* 0x000fee0000000200 */
[C---:B--2---:R-:W-:Y:S08]  /*6f10*/  HMMA.16816.F32 R4, R200.reuse, R176, R4 ;  /* 0x000000b0c804723c */ /* 0x044ff00000001804 */
        /* <DEDUP_REMOVED lines=31> */
[----:B------:R-:W-:Y:S07]  /*7110*/  LDSM.16.M88.4 R168, [R2+0x8000] ;  /* 0x0080000002a8783b */ /* 0x000fee0000000200 */
[C---:B-1----:R-:W-:Y:S08]  /*7120*/  HMMA.16816.F32 R44, R204.reuse, R160, R44 ;  /* 0x000000a0cc2c723c */ /* 0x042ff0000000182c */
[----:B------:R-:W-:Y:S01]  /*7130*/  HMMA.16816.F32 R48, R204, R162, R48 ;  /* 0x000000a2cc30723c */ /* 0x000fe20000001830 */
[----:B------:R1:W3:Y:S07]  /*7140*/  LDSM.16.M88.4 R160, [R2+0x7800] ;  /* 0x0078000002a0783b */ /* 0x0002ee0000000200 */
[C---:B------:R-:W-:Y:S08]  /*7150*/  HMMA.16816.F32 R4, R208.reuse, R212, R4 ;  /* 0x000000d4d004723c */ /* 0x040ff00000001804 */
[C---:B------:R-:W-:Y:S01]  /*7160*/  HMMA.16816.F32 R8, R208.reuse, R214, R8 ;  /* 0x000000d6d008723c */ /* 0x040fe20000001808 */
[----:B------:R-:W5:Y:S07]  /*7170*/  LDSM.16.M88.4 R212, [R0+0x6800] ;  /* 0x0068000000d4783b */ /* 0x000f6e0000000200 */
[C---:B----4-:R-:W-:Y:S01]  /*7180*/  HMMA.16816.F32 R12, R208.reuse, R172, R12 ;  /* 0x000000acd00c723c */ /* 0x050fe2000000180c */
[----:B-1----:R-:W-:Y:S07]  /*7190*/  MOV R2, UR16 ;  /* 0x0000001000027c02 */ /* 0x002fee0008000f00 */
        /* <DEDUP_REMOVED lines=10> */
[----:B------:R4:W1:Y:S07]  /*7240*/  LDSM.16.M88.4 R168, [R0+0x8800] ;  /* 0x0088000000a8783b */ /* 0x00086e0000000200 */
[C---:B------:R-:W-:Y:S08]  /*7250*/  HMMA.16816.F32 R44, R208.reuse, R176, R44 ;  /* 0x000000b0d02c723c */ /* 0x040ff0000000182c */
[----:B------:R-:W-:Y:S01]  /*7260*/  HMMA.16816.F32 R48, R208, R178, R48 ;  /* 0x000000b2d030723c */ /* 0x000fe20000001830 */
[----:B------:R-:W2:Y:S07]  /*7270*/  LDSM.16.M88.4 R176, [R224+0x6000] ;  /* 0x00600000e0b0783b */ /* 0x000eae0000000200 */
[C---:B------:R-:W-:Y:S01]  /*7280*/  HMMA.16816.F32 R4, R216.reuse, R180, R4 ;  /* 0x000000b4d804723c */ /* 0x040fe20000001804 */
[----:B----4-:R4:W4:Y:S07]  /*7290*/  LDL R0, [R1+0x10] ;  /* 0x0000100001007983 */ /* 0x01092e0000100800 */
[C---:B------:R-:W-:Y:S01]  /*72a0*/  HMMA.16816.F32 R8, R216.reuse, R182, R8 ;  /* 0x000000b6d808723c */ /* 0x040fe20000001808 */
[----:B------:R-:W3:Y:S07]  /*72b0*/  LDSM.16.M88.4 R180, [R224+0x6800] ;  /* 0x00680000e0b4783b */ /* 0x000eee0000000200 */
[C---:B-----5:R-:W-:Y:S08]  /*72c0*/  HMMA.16816.F32 R12, R216.reuse, R212, R12 ;  /* 0x000000d4d80c723c */ /* 0x060ff0000000180c */
        /* <DEDUP_REMOVED lines=8> */
[C---:B---3--:R-:W-:Y:S01]  /*7350*/  HMMA.16816.F32 R36, R216.reuse, R160, R36 ;  /* 0x000000a0d824723c */ /* 0x048fe20000001824 */
[----:B------:R-:W3:Y:S07]  /*7360*/  LDSM.16.M88.4 R224, [R224+0x8800] ;  /* 0x00880000e0e0783b */ /* 0x000eee0000000200 */
[C---:B------:R-:W-:Y:S01]  /*7370*/  HMMA.16816.F32 R40, R216.reuse, R162, R40 ;  /* 0x000000a2d828723c */ /* 0x040fe20000001828 */
[----:B------:R-:W5:Y:S07]  /*7380*/  LDSM.16.M88.4 R160, [R140+0x6000] ;  /* 0x006000008ca0783b */ /* 0x000f6e0000000200 */
[C---:B------:R-:W-:Y:S08]  /*7390*/  HMMA.16816.F32 R44, R216.reuse, R168, R44 ;  /* 0x000000a8d82c723c */ /* 0x040ff0000000182c */
[----:B------:R-:W-:Y:S01]  /*73a0*/  HMMA.16816.F32 R48, R216, R170, R48 ;  /* 0x000000aad830723c */ /* 0x000fe20000001830 */
[----:B------:R-:W2:Y:S07]  /*73b0*/  LDSM.16.M88.4 R168, [R3+0x6800] ;  /* 0x0068000003a8783b */ /* 0x000eae0000000200 */
        /* <DEDUP_REMOVED lines=8> */
[C---:B--2---:R-:W-:Y:S08]  /*7440*/  HMMA.16816.F32 R36, R220.reuse, R164, R36 ;  /* 0x000000a4dc24723c */ /* 0x044ff00000001824 */
[C---:B------:R-:W-:Y:S01]  /*7450*/  HMMA.16816.F32 R40, R220.reuse, R166, R40 ;  /* 0x000000a6dc28723c */ /* 0x040fe20000001828 */
[----:B------:R-:W1:Y:S07]  /*7460*/  LDSM.16.M88.4 R164, [R3+0x7000] ;  /* 0x0070000003a4783b */ /* 0x000e6e0000000200 */
[C---:B---3--:R-:W-:Y:S08]  /*7470*/  HMMA.16816.F32 R44, R220.reuse, R224, R44 ;  /* 0x000000e0dc2c723c */ /* 0x048ff0000000182c */
[----:B------:R-:W-:Y:S08]  /*7480*/  HMMA.16816.F32 R48, R220, R226, R48 ;  /* 0x000000e2dc30723c */ /* 0x000ff00000001830 */
[C---:B-----5:R-:W-:Y:S08]  /*7490*/  HMMA.16816.F32 R4, R228.reuse, R160, R4 ;  /* 0x000000a0e404723c */ /* 0x060ff00000001804 */
[C---:B------:R-:W-:Y:S01]  /*74a0*/  HMMA.16816.F32 R8, R228.reuse, R162, R8 ;  /* 0x000000a2e408723c */ /* 0x040fe20000001808 */
[----:B------:R-:W2:Y:S07]  /*74b0*/  LDSM.16.M88.4 R160, [R3+0x7800] ;  /* 0x0078000003a0783b */ /* 0x000eae0000000200 */
[C---:B------:R-:W-:Y:S08]  /*74c0*/  HMMA.16816.F32 R12, R228.reuse, R168, R12 ;  /* 0x000000a8e40c723c */ /* 0x040ff0000000180c */
[C---:B------:R-:W-:Y:S01]  /*74d0*/  HMMA.16816.F32 R16, R228.reuse, R170, R16 ;  /* 0x000000aae410723c */ /* 0x040fe20000001810 */
[----:B------:R-:W3:Y:S07]  /*74e0*/  LDSM.16.M88.4 R168, [R3+0x8000] ;  /* 0x0080000003a8783b */ /* 0x000eee0000000200 */
[C---:B-1----:R-:W-:Y:S08]  /*74f0*/  HMMA.16816.F32 R20, R228.reuse, R164, R20 ;  /* 0x000000a4e414723c */ /* 0x042ff00000001814 */
[C---:B------:R-:W-:Y:S08]  /*7500*/  HMMA.16816.F32 R24, R228.reuse, R166, R24 ;  /* 0x000000a6e418723c */ /* 0x040ff00000001818 */
[C---:B--2---:R-:W-:Y:S08]  /*7510*/  HMMA.16816.F32 R28, R228.reuse, R160, R28 ;  /* 0x000000a0e41c723c */ /* 0x044ff0000000181c */
[C---:B------:R-:W-:Y:S08]  /*7520*/  HMMA.16816.F32 R32, R228.reuse, R162, R32 ;  /* 0x000000a2e420723c */ /* 0x040ff00000001820 */
[C---:B---3--:R-:W-:Y:S08]  /*7530*/  HMMA.16816.F32 R36, R228.reuse, R168, R36 ;  /* 0x000000a8e424723c */ /* 0x048ff00000001824 */
[C---:B------:R-:W-:Y:S04]  /*7540*/  HMMA.16816.F32 R40, R228.reuse, R170, R40 ;  /* 0x000000aae428723c */ /* 0x040fe80000001828 */
[----:B----4-:R-:W-:Y:S05]  /*7550*/  @P0 IMAD.MOV.U32 R0, RZ, RZ, R235 ;  /* 0x000000ffff000224 */ /* 0x010fea00078e00eb */
[----:B------:R-:W1:Y:S08]  /*7560*/  SHFL.IDX PT, R172, R0, RZ, 0x1c1f ;  /* 0x001c1fff00ac7589 */ /* 0x000e7000000e0000 */
[----:B------:R2:W3:Y:S02]  /*7570*/  SHFL.IDX PT, R140, R0, 0x1, 0x1c1f ;  /* 0x003c1f00008c7f89 */ /* 0x0004e400000e0000 */
[----:B--2---:R-:W-:Y:S01]  /*7580*/  IMAD.U32 R0, RZ, RZ, UR17 ;  /* 0x00000011ff007e24 */ /* 0x004fe2000f8e00ff */
[----:B------:R-:W-:Y:S04]  /*7590*/  @UP0 USHF.R.S32.HI UR17, URZ, 0x1f, UR18 ;  /* 0x0000001f3f110899 */ /* 0x000fe80008011412 */
[----:B------:R-:W-:Y:S01]  /*75a0*/  IADD3 R0, -R234, 0x1, R0 ;  /* 0x00000001ea007810 */ /* 0x000fe20007ffe100 */
[----:B------:R-:W-:Y:S03]  /*75b0*/  @UP0 UIMAD UR17, UR17, UR6, URZ ;  /* 0x00000006111102a4 */ /* 0x000fe6000f8e023f */
[----:B------:R-:W-:Y:S01]  /*75c0*/  IADD3 R0, -R2, UR14, R0 ;  /* 0x0000000e02007c10 */ /* 0x000fe2000fffe100 */
[----:B------:R-:W-:Y:S02]  /*75d0*/  @UP0 UIMAD UR17, UR18, UR7, UR17 ;  /* 0x00000007121102a4 */ /* 0x000fe4000f8e0211 */
[----:B------:R-:W-:Y:S02]  /*75e0*/  UIADD3 UR18, UR12, 0x1, URZ ;  /* 0x000000010c127890 */ /* 0x000fe4000fffe03f */
[C---:B-1----:R-:W-:Y:S01]  /*75f0*/  IMAD.IADD R2, R0.reuse, 0x1, R172 ;  /* 0x0000000100027824 */ /* 0x042fe200078e02ac */
[----:B------:R-:W-:Y:S01]  /*7600*/  @UP0 UIADD3 UR17, UR21, UR17, URZ ;  /* 0x0000001115110290 */ /* 0x000fe2000fffe03f */
[----:B---3--:R-:W-:Y:S01]  /*7610*/  IMAD.IADD R0, R0, 0x1, R140 ;  /* 0x0000000100007824 */ /* 0x008fe200078e028c */
[----:B------:R-:W-:Y:S02]  /*7620*/  USEL UR12, UR18, URZ, !UP1 ;  /* 0x0000003f120c7287 */ /* 0x000fe4000c800000 */
[C---:B------:R-:W-:Y:S01]  /*7630*/  ISETP.GT.AND P6, PT, R2.reuse, RZ, PT ;  /* 0x000000ff0200720c */ /* 0x040fe20003fc4270 */
[----:B------:R-:W-:Y:S01]  /*7640*/  @UP0 USHF.L.U64.HI UR18, UR6, 0x6, UR7 ;  /* 0x0000000606120899 */ /* 0x000fe20008010207 */
[----:B------:R-:W-:Y:S01]  /*7650*/  ISETP.GT.AND P5, PT, R2, 0x1, PT ;  /* 0x000000010200780c */ /* 0x000fe20003fa4270 */
[----:B------:R-:W-:Y:S01]  /*7660*/  @UP0 UIMAD UR17, UR17, 0x60, URZ ;  /* 0x00000060111108a4 */ /* 0x000fe2000f8e023f */
[C---:B------:R-:W-:Y:S01]  /*7670*/  ISETP.GT.AND P1, PT, R0.reuse, RZ, PT ;  /* 0x000000ff0000720c */ /* 0x040fe20003f24270 */
[----:B------:R-:W-:Y:S01]  /*7680*/  UISETP.GE.AND UP1, UPT, UR5, 0x1, UPT ;  /* 0x000000010500788c */ /* 0x000fe2000bf26270 */
[----:B------:R-:W-:Y:S02]  /*7690*/  ISETP.GT.AND P0, PT, R0, 0x1, PT ;  /* 0x000000010000780c */ /* 0x000fe40003f04270 */
[----:B------:R-:W-:Y:S02]  /*76a0*/  FSEL R173, R4, -INF , P6 ;  /* 0xff80000004ad7808 */ /* 0x000fe40003000000 */
[----:B------:R-:W-:Y:S02]  /*76b0*/  FSEL R172, R5, -INF , P5 ;  /* 0xff80000005ac7808 */ /* 0x000fe40002800000 */
[----:B------:R-:W-:Y:S02]  /*76c0*/  FSEL R175, R6, -INF , P1 ;  /* 0xff80000006af7808 */ /* 0x000fe40000800000 */
[----:B------:R-:W-:Y:S02]  /*76d0*/  FSEL R174, R7, -INF , P0 ;  /* 0xff80000007ae7808 */ /* 0x000fe40000000000 */
[----:B------:R1:W2:Y:S01]  /*76e0*/  LDSM.16.M88.4 R4, [R3+0x8800] ;  /* 0x008800000304783b */ /* 0x0002a20000000200 */
[C---:B------:R-:W-:Y:S01]  /*76f0*/  ISETP.GT.AND P6, PT, R2.reuse, 0x8, PT ;  /* 0x000000080200780c */ /* 0x040fe20003fc4270 */
[----:B------:R-:W-:Y:S06]  /*7700*/  DEPBAR.LE SB0, 0x2 ;  /* 0x000080800000791a */ /* 0x000fec0000000000 */
[----:B------:R-:W-:Y:S01]  /*7710*/  BAR.SYNC.DEFER_BLOCKING 0x0 ;  /* 0x0000000000007b1d */ /* 0x000fe20000010000 */
[----:B------:R-:W-:Y:S02]  /*7720*/  ISETP.GT.AND P5, PT, R2, 0x9, PT ;  /* 0x000000090200780c */ /* 0x000fe40003fa4270 */
[----:B------:R-:W-:Y:S02]  /*7730*/  FSEL R165, R8, -INF , P6 ;  /* 0xff80000008a57808 */ /* 0x000fe40003000000 */
[----:B------:R-:W-:Y:S02]  /*7740*/  FSEL R9, R9, -INF , P5 ;  /* 0xff80000009097808 */ /* 0x000fe40002800000 */
[C---:B------:R-:W-:Y:S02]  /*7750*/  ISETP.GT.AND P6, PT, R2.reuse, 0x10, PT ;  /* 0x000000100200780c */ /* 0x040fe40003fc4270 */
[----:B------:R-:W-:Y:S02]  /*7760*/  ISETP.GT.AND P5, PT, R2, 0x11, PT ;  /* 0x000000110200780c */ /* 0x000fe40003fa4270 */
[----:B------:R-:W-:Y:S02]  /*7770*/  FSEL R166, R12, -INF , P6 ;  /* 0xff8000000ca67808 */ /* 0x000fe40003000000 */
[----:B------:R-:W-:Y:S02]  /*7780*/  FSEL R167, R13, -INF , P5 ;  /* 0xff8000000da77808 */ /* 0x000fe40002800000 */
[----:B-1----:R-:W-:Y:S02]  /*7790*/  FMNMX.FTZ R3, R173, R141, !PT ;  /* 0x0000008dad037209 */ /* 0x002fe40007810000 */
[----:B------:R-:W-:Y:S02]  /*77a0*/  ISETP.GT.AND P6, PT, R2, 0x18, PT ;  /* 0x000000180200780c */ /* 0x000fe40003fc4270 */
[----:B------:R-:W-:Y:S02]  /*77b0*/  FMNMX.FTZ R3, R172, R3, !PT ;  /* 0x00000003ac037209 */ /* 0x000fe40007810000 */
[----:B------:R-:W-:Y:S02]  /*77c0*/  FSEL R178, R16, -INF , P6 ;  /* 0xff80000010b27808 */ /* 0x000fe40003000000 */
[----:B------:R-:W-:Y:S02]  /*77d0*/  FMNMX.FTZ R3, R165, R3, !PT ;  /* 0x00000003a5037209 */ /* 0x000fe40007810000 */
[----:B------:R-:W-:Y:S02]  /*77e0*/  ISETP.GT.AND P5, PT, R2, 0x19, PT ;  /* 0x000000190200780c */ /* 0x000fe40003fa4270 */
[----:B------:R-:W-:Y:S02]  /*77f0*/  FMNMX.FTZ R3, R9, R3, !PT ;  /* 0x0000000309037209 */ /* 0x000fe40007810000 */
[----:B------:R-:W-:Y:S02]  /*7800*/  FSEL R179, R17, -INF , P5 ;  /* 0xff80000011b37808 */ /* 0x000fe40002800000 */
[----:B------:R-:W-:Y:S01]  /*7810*/  FMNMX.FTZ R3, R166, R3, !PT ;  /* 0x00000003a6037209 */ /* 0x000fe20007810000 */
[C---:B--2---:R-:W-:Y:S05]  /*7820*/  HMMA.16816.F32 R44, R228.reuse, R4, R44 ;  /* 0x00000004e42c723c */ /* 0x044fea000000182c */
[----:B------:R-:W-:Y:S02]  /*7830*/  FMNMX.FTZ R3, R167, R3, !PT ;  /* 0x00000003a7037209 */ /* 0x000fe40007810000 */
[----:B------:R-:W-:Y:S01]  /*7840*/  ISETP.GT.AND P6, PT, R2, 0x20, PT ;  /* 0x000000200200780c */ /* 0x000fe20003fc4270 */
[----:B------:R-:W-:Y:S03]  /*7850*/  HMMA.16816.F32 R48, R228, R6, R48 ;  /* 0x00000006e430723c */ /* 0x000fe60000001830 */
[----:B------:R-:W-:Y:S02]  /*7860*/  ISETP.GT.AND P1, PT, R0, 0x8, PT ;  /* 0x000000080000780c */ /* 0x000fe40003f24270 */
[----:B------:R-:W-:Y:S02]  /*7870*/  FMNMX.FTZ R3, R178, R3, !PT ;  /* 0x00000003b2037209 */ /* 0x000fe40007810000 */
[----:B------:R-:W-:Y:S02]  /*7880*/  FMNMX.FTZ R8, R175, R142, !PT ;  /* 0x0000008eaf087209 */ /* 0x000fe40007810000 */
[----:B------:R-:W-:Y:S02]  /*7890*/  FSEL R182, R20, -INF , P6 ;  /* 0xff80000014b67808 */ /* 0x000fe40003000000 */
[----:B------:R-:W-:Y:S02]  /*78a0*/  ISETP.GT.AND P5, PT, R2, 0x21, PT ;  /* 0x000000210200780c */ /* 0x000fe40003fa4270 */
[----:B------:R-:W-:Y:S02]  /*78b0*/  FMNMX.FTZ R3, R179, R3, !PT ;  /* 0x00000003b3037209 */ /* 0x000fe40007810000 */
[----:B------:R-:W-:Y:S02]  /*78c0*/  ISETP.GT.AND P0, PT, R0, 0x9, PT ;  /* 0x000000090000780c */ /* 0x000fe40003f04270 */
[----:B------:R-:W-:Y:S02]  /*78d0*/  FSEL R10, R10, -INF , P1 ;  /* 0xff8000000a0a7808 */ /* 0x000fe40000800000 */
[----:B------:R-:W-:Y:S02]  /*78e0*/  FMNMX.FTZ R8, R174, R8, !PT ;  /* 0x00000008ae087209 */ /* 0x000fe40007810000 */
[----:B------:R-:W-:Y:S02]  /*78f0*/  FSEL R183, R21, -INF , P5 ;  /* 0xff80000015b77808 */ /* 0x000fe40002800000 */
[----:B------:R-:W-:Y:S02]  /*7900*/  ISETP.GT.AND P1, PT, R0, 0x10, PT ;  /* 0x000000100000780c */ /* 0x000fe40003f24270 */
[----:B------:R-:W-:Y:S02]  /*7910*/  ISETP.GT.AND P6, PT, R2, 0x28, PT ;  /* 0x000000280200780c */ /* 0x000fe40003fc4270 */
[----:B------:R-:W-:Y:S02]  /*7920*/  FMNMX.FTZ R3, R182, R3, !PT ;  /* 0x00000003b6037209 */ /* 0x000fe40007810000 */
[----:B------:R-:W-:Y:S02]  /*7930*/  FSEL R11, R11, -INF , P0 ;  /* 0xff8000000b0b7808 */ /* 0x000fe40000000000 */
[----:B------:R-:W-:Y:S02]  /*7940*/  FMNMX.FTZ R4, R10, R8, !PT ;  /* 0x000000080a047209 */ /* 0x000fe40007810000 */
[----:B------:R-:W-:Y:S02]  /*7950*/  FSEL R176, R14, -INF , P1 ;  /* 0xff8000000eb07808 */ /* 0x000fe40000800000 */
[----:B------:R-:W-:Y:S02]  /*7960*/  ISETP.GT.AND P0, PT, R0, 0x11, PT ;  /* 0x000000110000780c */ /* 0x000fe40003f04270 */
[----:B------:R-:W-:Y:S02]  /*7970*/  FSEL R168, R24, -INF , P6 ;  /* 0xff80000018a87808 */ /* 0x000fe40003000000 */
[----:B------:R-:W-:Y:S02]  /*7980*/  ISETP.GT.AND P1, PT, R0, 0x18, PT ;  /* 0x000000180000780c */ /* 0x000fe40003f24270 */
[----:B------:R-:W-:Y:S02]  /*7990*/  ISETP.GT.AND P5, PT, R2, 0x29, PT ;  /* 0x000000290200780c */ /* 0x000fe40003fa4270 */
[----:B------:R-:W-:Y:S02]  /*79a0*/  FMNMX.FTZ R3, R183, R3, !PT ;  /* 0x00000003b7037209 */ /* 0x000fe40007810000 */
        /* <DEDUP_REMOVED lines=11> */
[----:B------:R-:W-:Y:S02]  /*7a60*/  FSEL R181, R19, -INF , P0 ;  /* 0xff80000013b57808 */ /* 0x000fe40000000000 */
[----:B------:R-:W-:Y:S02]  /*7a70*/  ISETP.GT.AND P0, PT, R0, 0x21, PT ;  /* 0x000000210000780c */ /* 0x000fe40003f04270 */
[----:B------:R-:W-:Y:S02]  /*7a80*/  ISETP.GT.AND P5, PT, R2, 0x31, PT ;  /* 0x000000310200780c */ /* 0x000fe40003fa4270 */
[----:B------:R-:W-:Y:S02]  /*7a90*/  FMNMX.FTZ R140, R169, R3, !PT ;  /* 0x00000003a98c7209 */ /* 0x000fe40007810000 */
[----:B------:R-:W-:Y:S02]  /*7aa0*/  ISETP.GT.AND P1, PT, R0, 0x28, PT ;  /* 0x000000280000780c */ /* 0x000fe40003f24270 */
[----:B------:R-:W-:Y:S02]  /*7ab0*/  FMNMX.FTZ R4, R177, R4, !PT ;  /* 0x00000004b1047209 */ /* 0x000fe40007810000 */
[----:B------:R-:W-:Y:S02]  /*7ac0*/  FSEL R213, R23, -INF , P0 ;  /* 0xff80000017d57808 */ /* 0x000fe40000000000 */
[----:B------:R-:W-:Y:S02]  /*7ad0*/  FSEL R171, R29, -INF , P5 ;  /* 0xff8000001dab7808 */ /* 0x000fe40002800000 */
[----:B------:R-:W-:Y:S02]  /*7ae0*/  FSEL R214, R26, -INF , P1 ;  /* 0xff8000001ad67808 */ /* 0x000fe40000800000 */
[C---:B------:R-:W-:Y:S02]  /*7af0*/  ISETP.GT.AND P1, PT, R0.reuse, 0x30, PT ;  /* 0x000000300000780c */ /* 0x040fe40003f24270 */
        /* <DEDUP_REMOVED lines=8> */
[----:B------:R-:W-:Y:S02]  /*7b80*/  FMNMX.FTZ R140, R171, R140, !PT ;  /* 0x0000008cab8c7209 */ /* 0x000fe40007810000 */
[----:B------:R-:W-:Y:S02]  /*7b90*/  ISETP.GT.AND P5, PT, R2, 0x39, PT ;  /* 0x000000390200780c */ /* 0x000fe40003fa4270 */
[----:B------:R-:W-:Y:S02]  /*7ba0*/  ISETP.GT.AND P1, PT, R0, 0x38, PT ;  /* 0x000000380000780c */ /* 0x000fe40003f24270 */
[----:B------:R-:W-:Y:S02]  /*7bb0*/  FMNMX.FTZ R3, R181, R3, !PT ;  /* 0x00000003b5037209 */ /* 0x000fe40007810000 */
[----:B------:R-:W-:Y:S02]  /*7bc0*/  FSEL R227, R31, -INF , P0 ;  /* 0xff8000001fe37808 */ /* 0x000fe40000000000 */
[----:B------:R-:W-:Y:S01]  /*7bd0*/  FSEL R226, R33, -INF , P5 ;  /* 0xff80000021e27808 */ /* 0x000fe20002800000 */
[----:B------:R-:W-:Y:S01]  /*7be0*/  LDSM.16.MT88.4 R28, [R236+UR4+0x100] ;  /* 0x00010004ec1c783b */ /* 0x000fe20008004200 */
[----:B------:R-:W-:Y:S02]  /*7bf0*/  FSEL R234, R34, -INF , P1 ;  /* 0xff80000022ea7808 */ /* 0x000fe40000800000 */
[----:B------:R-:W-:Y:S02]  /*7c00*/  ISETP.GT.AND P1, PT, R2, 0x40, PT ;  /* 0x000000400200780c */ /* 0x000fe40003f24270 */
        /* <DEDUP_REMOVED lines=12> */
[----:B------:R-:W-:Y:S02]  /*7cd0*/  FMNMX.FTZ R140, R249, R140, !PT ;  /* 0x0000008cf98c7209 */ /* 0x000fe40007810000 */
[----:B------:R-:W-:Y:S02]  /*7ce0*/  FSEL R235, R40, -INF , P5 ;  /* 0xff80000028eb7808 */ /* 0x000fe40002800000 */
[----:B------:R-:W-:Y:S02]  /*7cf0*/  ISETP.GT.AND P1, PT, R2, 0x49, PT ;  /* 0x000000490200780c */ /* 0x000fe40003f24270 */
[----:B------:R-:W-:Y:S02]  /*7d00*/  FMNMX.FTZ R3, R215, R3, !PT ;  /* 0x00000003d7037209 */ /* 0x000fe40007810000 */
[----:B------:R-:W-:Y:S02]  /*7d10*/  ISETP.GT.AND P6, PT, R0, 0x40, PT ;  /* 0x000000400000780c */ /* 0x000fe40003fc4270 */
[----:B------:R-:W-:Y:S02]  /*7d20*/  ISETP.GT.AND P0, PT, R2, 0x50, PT ;  /* 0x000000500200780c */ /* 0x000fe40003f04270 */
[----:B------:R-:W-:Y:S02]  /*7d30*/  FSEL R238, R41, -INF , P1 ;  /* 0xff80000029ee7808 */ /* 0x000fe40000800000 */
[----:B------:R-:W-:Y:S02]  /*7d40*/  FMNMX.FTZ R140, R235, R140, !PT ;  /* 0x0000008ceb8c7209 */ /* 0x000fe40007810000 */
[----:B------:R-:W-:Y:S02]  /*7d50*/  FMNMX.FTZ R3, R224, R3, !PT ;  /* 0x00000003e0037209 */ /* 0x000fe40007810000 */
[----:B------:R-:W-:Y:S02]  /*7d60*/  FSEL R251, R38, -INF , P6 ;  /* 0xff80000026fb7808 */ /* 0x000fe40003000000 */
[----:B------:R-:W-:Y:S02]  /*7d70*/  FSEL R12, R44, -INF , P0 ;  /* 0xff8000002c0c7808 */ /* 0x000fe40000000000 */
[----:B------:R-:W-:Y:S02]  /*7d80*/  ISETP.GT.AND P6, PT, R2, 0x51, PT ;  /* 0x000000510200780c */ /* 0x000fe40003fc4270 */
[----:B------:R-:W-:Y:S02]  /*7d90*/  FMNMX.FTZ R140, R238, R140, !PT ;  /* 0x0000008cee8c7209 */ /* 0x000fe40007810000 */
[C---:B------:R-:W-:Y:S02]  /*7da0*/  ISETP.GT.AND P5, PT, R2.reuse, 0x58, PT ;  /* 0x000000580200780c */ /* 0x040fe40003fa4270 */
[----:B------:R-:W-:Y:S02]  /*7db0*/  ISETP.GT.AND P1, PT, R2, 0x59, PT ;  /* 0x000000590200780c */ /* 0x000fe40003f24270 */
        /* <DEDUP_REMOVED lines=9> */
[----:B------:R-:W-:Y:S02]  /*7e50*/  FMNMX.FTZ R140, R245, R140, !PT ;  /* 0x0000008cf58c7209 */ /* 0x000fe40007810000 */
[----:B------:R-:W-:Y:S02]  /*7e60*/  FSEL R250, R39, -INF , P0 ;  /* 0xff80000027fa7808 */ /* 0x000fe40000000000 */
[----:B------:R-:W-:Y:S02]  /*7e70*/  FMNMX.FTZ R2, R251, R2, !PT ;  /* 0x00000002fb027209 */ /* 0x000fe40007810000 */
[----:B------:R-:W-:Y:S02]  /*7e80*/  ISETP.GT.AND P0, PT, R0, 0x48, PT ;  /* 0x000000480000780c */ /* 0x000fe40003f04270 */
[----:B------:R-:W-:Y:S02]  /*7e90*/  FMNMX.FTZ R140, R244, R140, !PT ;  /* 0x0000008cf48c7209 */ /* 0x000fe40007810000 */
[----:B------:R-:W-:Y:S02]  /*7ea0*/  FMNMX.FTZ R2, R250, R2, !PT ;  /* 0x00000002fa027209 */ /* 0x000fe40007810000 */
[----:B------:R-:W-:Y:S01]  /*7eb0*/  FSEL R252, R42, -INF , P0 ;  /* 0xff8000002afc7808 */ /* 0x000fe20000000000 */
[----:B------:R-:W1:Y:S01]  /*7ec0*/  SHFL.BFLY PT, R3, R140, 0x2, 0x1f ;  /* 0x0c401f008c037f89 */ /* 0x000e6200000e0000 */
[----:B------:R-:W-:Y:S02]  /*7ed0*/  ISETP.GT.AND P1, PT, R0, 0x49, PT ;  /* 0x000000490000780c */ /* 0x000fe40003f24270 */
[----:B------:R-:W-:Y:S02]  /*7ee0*/  FMNMX.FTZ R2, R252, R2, !PT ;  /* 0x00000002fc027209 */ /* 0x000fe40007810000 */
[----:B------:R-:W-:Y:S02]  /*7ef0*/  FSEL R242, R43, -INF , P1 ;  /* 0xff8000002bf27808 */ /* 0x000fe40000800000 */
[C---:B------:R-:W-:Y:S02]  /*7f00*/  ISETP.GT.AND P1, PT, R0.reuse, 0x50, PT ;  /* 0x000000500000780c */ /* 0x040fe40003f24270 */
[----:B------:R-:W-:Y:S02]  /*7f10*/  ISETP.GT.AND P0, PT, R0, 0x51, PT ;  /* 0x000000510000780c */ /* 0x000fe40003f04270 */
[----:B------:R-:W-:Y:S02]  /*7f20*/  FSEL R19, R46, -INF , P1 ;  /* 0xff8000002e137808 */ /* 0x000fe40000800000 */
[----:B------:R-:W-:Y:S02]  /*7f30*/  FMNMX.FTZ R2, R242, R2, !PT ;  /* 0x00000002f2027209 */ /* 0x000fe40007810000 */
[----:B------:R-:W-:Y:S02]  /*7f40*/  FSEL R246, R47, -INF , P0 ;  /* 0xff8000002ff67808 */ /* 0x000fe40000000000 */
[----:B------:R-:W-:Y:S01]  /*7f50*/  FMNMX.FTZ R2, R19, R2, !PT ;  /* 0x0000000213027209 */ /* 0x000fe20007810000 */
[----:B------:R-:W-:Y:S01]  /*7f60*/  LDSM.16.MT88.4 R44, [R143+UR4+0x3100] ;  /* 0x003100048f2c783b */ /* 0x000fe20008004200 */
[C---:B------:R-:W-:Y:S02]  /*7f70*/  ISETP.GT.AND P1, PT, R0.reuse, 0x58, PT ;  /* 0x000000580000780c */ /* 0x040fe40003f24270 */
[----:B------:R-:W-:Y:S02]  /*7f80*/  ISETP.GT.AND P0, PT, R0, 0x59, PT ;  /* 0x000000590000780c */ /* 0x000fe40003f04270 */
[----:B------:R-:W-:Y:S02]  /*7f90*/  FSEL R243, R50, -INF , P1 ;  /* 0xff80000032f37808 */ /* 0x000fe40000800000 */
[----:B------:R-:W-:Y:S02]  /*7fa0*/  FMNMX.FTZ R0, R246, R2, !PT ;  /* 0x00000002f6007209 */ /* 0x000fe40007810000 */
[----:B------:R-:W-:Y:S02]  /*7fb0*/  FSEL R16, R51, -INF , P0 ;  /* 0xff80000033107808 */ /* 0x000fe40000000000 */
[----:B------:R-:W-:Y:S02]  /*7fc0*/  FMNMX.FTZ R0, R243, R0, !PT ;  /* 0x00000000f3007209 */ /* 0x000fe40007810000 */
[----:B-1----:R-:W-:Y:S02]  /*7fd0*/  FMNMX.FTZ R140, R140, R3, !PT ;  /* 0x000000038c8c7209 */ /* 0x002fe40007810000 */
[----:B------:R-:W-:Y:S03]  /*7fe0*/  FMNMX.FTZ R0, R16, R0, !PT ;  /* 0x0000000010007209 */ /* 0x000fe60007810000 */
[----:B------:R-:W1:Y:S08]  /*7ff0*/  SHFL.BFLY PT, R3, R140, 0x1, 0x1f ;  /* 0x0c201f008c037f89 */ /* 0x000e7000000e0000 */
[----:B------:R-:W2:Y:S01]  /*8000*/  SHFL.BFLY PT, R2, R0, 0x2, 0x1f ;  /* 0x0c401f0000027f89 */ /* 0x000ea200000e0000 */
[----:B-1----:R-:W-:Y:S04]  /*8010*/  FMNMX.FTZ R140, R140, R3, !PT ;  /* 0x000000038c8c7209 */ /* 0x002fe80007810000 */
[C---:B------:R-:W-:Y:S01]  /*8020*/  FSETP.NEU.FTZ.AND P1, PT, R140.reuse, -INF , PT ;  /* 0xff8000008c00780b */ /* 0x040fe20003f3d000 */
[----:B------:R-:W-:Y:S01]  /*8030*/  FMUL.FTZ R164, R140, c[0x0][0x2d0] ;  /* 0x0000b4008ca47a20 */ /* 0x000fe20000410000 */
[----:B--2---:R-:W-:Y:S04]  /*8040*/  FMNMX.FTZ R0, R0, R2, !PT ;  /* 0x0000000200007209 */ /* 0x004fe80007810000 */
[----:B------:R-:W-:Y:S01]  /*8050*/  FSEL R164, R164, RZ, P1 ;  /* 0x000000ffa4a47208 */ /* 0x000fe20000800000 */
[----:B------:R-:W1:Y:S04]  /*8060*/  SHFL.BFLY PT, R3, R0, 0x1, 0x1f ;  /* 0x0c201f0000037f89 */ /* 0x000e6800000e0000 */
[--C-:B------:R-:W-:Y:S04]  /*8070*/  FFMA.FTZ R2, R173, c[0x0][0x2d0], -R164.reuse ;  /* 0x0000b400ad027a23 */ /* 0x100fe800000108a4 */
[----:B------:R2:W-:Y:S01]  /*8080*/  MUFU.EX2 R247, R2 ;  /* 0x0000000200f77308 */ /* 0x0005e20000000800 */
[----:B-1----:R-:W-:Y:S01]  /*8090*/  FMNMX.FTZ R3, R0, R3, !PT ;  /* 0x0000000300037209 */ /* 0x002fe20007810000 */
[--C-:B------:R-:W-:Y:S03]  /*80a0*/  FFMA.FTZ R0, R165, c[0x0][0x2d0], -R164.reuse ;  /* 0x0000b400a5007a23 */ /* 0x100fe600000108a4 */
[C---:B------:R-:W-:Y:S05]  /*80b0*/  FSETP.NEU.FTZ.AND P0, PT, R3.reuse, -INF , PT ;  /* 0xff8000000300780b */ /* 0x040fea0003f1d000 */
[----:B------:R1:W-:Y:S01]  /*80c0*/  MUFU.EX2 R8, R0 ;  /* 0x0000000000087308 */ /* 0x0003e20000000800 */
[----:B------:R-:W-:Y:S02]  /*80d0*/  FMUL.FTZ R165, R3, c[0x0][0x2d0] ;  /* 0x0000b40003a57a20 */ /* 0x000fe40000410000 */
[--C-:B--2---:R-:W-:Y:S01]  /*80e0*/  FFMA.FTZ R2, R172, c[0x0][0x2d0], -R164.reuse ;  /* 0x0000b400ac027a23 */ /* 0x104fe200000108a4 */
[----:B------:R-:W-:Y:S02]  /*80f0*/  MOV R172, R12 ;  /* 0x0000000c00ac7202 */ /* 0x000fe40000000f00 */
[----:B------:R-:W-:Y:S01]  /*8100*/  FSEL R165, R165, RZ, P0 ;  /* 0x000000ffa5a57208 */ /* 0x000fe20000000000 */
[----:B------:R-:W2:Y:S03]  /*8110*/  LDSM.16.MT88.4 R12, [R143+UR4+0x100] ;  /* 0x000100048f0c783b */ /* 0x000ea60008004200 */
[----:B------:R-:W-:Y:S01]  /*8120*/  MUFU.EX2 R2, R2 ;  /* 0x0000000200027308 */ /* 0x000fe20000000800 */
[--C-:B------:R-:W-:Y:S02]  /*8130*/  FFMA.FTZ R4, R11, c[0x0][0x2d0], -R165.reuse ;  /* 0x0000b4000b047a23 */ /* 0x100fe400000108a5 */
[----:B-1----:R-:W-:Y:S07]  /*8140*/  FFMA.FTZ R0, R9, c[0x0][0x2d0], -R164 ;  /* 0x0000b40009007a23 */ /* 0x002fee00000108a4 */
[----:B------:R1:W3:Y:S02]  /*8150*/  MUFU.EX2 R18, R0 ;  /* 0x0000000000127308 */ /* 0x0002e40000000800 */
[--C-:B-1----:R-:W-:Y:S01]  /*8160*/  FFMA.FTZ R0, R175, c[0x0][0x2d0], -R165.reuse ;  /* 0x0000b400af007a23 */ /* 0x102fe200000108a5 */
[----:B---3--:R-:W-:Y:S07]  /*8170*/  F2FP.PACK_AB R162, R18, R8 ;  /* 0x0000000812a2723e */ /* 0x008fee00000000ff */
[----:B------:R-:W-:Y:S10]  /*8180*/  MUFU.EX2 R175, R4 ;  /* 0x0000000400af7308 */ /* 0x000ff40000000800 */
[----:B------:R1:W-:Y:S02]  /*8190*/  MUFU.EX2 R173, R0 ;  /* 0x0000000000ad7308 */ /* 0x0003e40000000800 */
[----:B-1----:R-:W-:Y:S02]  /*81a0*/  FFMA.FTZ R0, R174, c[0x0][0x2d0], -R165 ;  /* 0x0000b400ae007a23 */ /* 0x002fe400000108a5 */
[----:B------:R-:W-:Y:S01]  /*81b0*/  IMAD.MOV.U32 R174, RZ, RZ, R2 ;  /* 0x000000ffffae7224 */ /* 0x000fe200078e0002 */
[----:B------:R-:W-:Y:S05]  /*81c0*/  FSEL R2, R140, RZ, P1 ;  /* 0x000000ff8c027208 */ /* 0x000fea0000800000 */
[----:B------:R1:W3:Y:S01]  /*81d0*/  MUFU.EX2 R9, R0 ;  /* 0x0000000000097308 */ /* 0x0002e20000000800 */
[----:B------:R-:W-:Y:S01]  /*81e0*/  F2FP.PACK_AB R160, R174, R247 ;  /* 0x000000f7aea0723e */ /* 0x000fe200000000ff */
[----:B------:R-:W-:Y:S01]  /*81f0*/  FADD.FTZ R2, -R2, R141 ;  /* 0x0000008d02027221 */ /* 0x000fe20000010100 */
[----:B------:R-:W-:Y:S03]  /*8200*/  IADD3 R141, R236, UR4, RZ ;  /* 0x00000004ec8d7c10 */ /* 0x000fe6000fffe0ff */
[----:B------:R-:W-:Y:S02]  /*8210*/  FMUL.FTZ R2, R2, c[0x0][0x2d0] ;  /* 0x0000b40002027a20 */ /* 0x000fe40000410000 */
[----:B------:R-:W-:Y:S04]  /*8220*/  IMAD.IADD R141, R240, 0x1, R141 ;  /* 0x00000001f08d7824 */ /* 0x000fe800078e028d */
[----:B------:R-:W4:Y:S01]  /*8230*/  MUFU.EX2 R2, R2 ;  /* 0x0000000200027308 */ /* 0x000f220000000800 */
[----:B------:R-:W-:Y:S01]  /*8240*/  LDSM.16.MT88.4 R36, [R141+0x100] ;  /* 0x000100008d24783b */ /* 0x000fe20000004200 */
[----:B-1----:R-:W-:Y:S01]  /*8250*/  FFMA.FTZ R0, R10, c[0x0][0x2d0], -R165 ;  /* 0x0000b4000a007a23 */ /* 0x002fe200000108a5 */
[----:B---3--:R-:W-:Y:S07]  /*8260*/  F2FP.PACK_AB R161, R9, R173 ;  /* 0x000000ad09a1723e */ /* 0x008fee00000000ff */
[----:B------:R-:W1:Y:S01]  /*8270*/  MUFU.EX2 R6, R0 ;  /* 0x0000000000067308 */ /* 0x000e620000000800 */
[C---:B----4-:R-:W-:Y:S01]  /*8280*/  FMUL.FTZ R4, R2.reuse, R144 ;  /* 0x0000009002047220 */ /* 0x050fe20000410000 */
[----:B------:R-:W-:Y:S01]  /*8290*/  MOV R144, R19 ;  /* 0x0000001300907202 */ /* 0x000fe20000000f00 */
[C---:B------:R-:W-:Y:S02]  /*82a0*/  FMUL.FTZ R5, R2.reuse, R145 ;  /* 0x0000009102057220 */ /* 0x040fe40000410000 */
[C---:B------:R-:W-:Y:S02]  /*82b0*/  FMUL.FTZ R24, R2.reuse, R112 ;  /* 0x0000007002187220 */ /* 0x040fe40000410000 */
[C---:B------:R-:W-:Y:S02]  /*82c0*/  FMUL.FTZ R25, R2.reuse, R113 ;  /* 0x0000007102197220 */ /* 0x040fe40000410000 */
[C---:B------:R-:W-:Y:S02]  /*82d0*/  FMUL.FTZ R32, R2.reuse, R120 ;  /* 0x0000007802207220 */ /* 0x040fe40000410000 */
[C---:B------:R-:W-:Y:S02]  /*82e0*/  FMUL.FTZ R33, R2.reuse, R121 ;  /* 0x0000007902217220 */ /* 0x040fe40000410000 */
[C---:B------:R-:W-:Y:S01]  /*82f0*/  FMUL.FTZ R40, R2.reuse, R128 ;  /* 0x0000008002287220 */ /* 0x040fe20000410000 */
[----:B------:R-:W-:Y:S01]  /*8300*/  MOV R128, R174 ;  /* 0x000000ae00807202 */ /* 0x000fe20000000f00 */
[----:B-1----:R-:W-:Y:S01]  /*8310*/  IMAD.MOV.U32 R145, RZ, RZ, R6 ;  /* 0x000000ffff917224 */ /* 0x002fe200078e0006 */
[----:B------:R-:W-:Y:S01]  /*8320*/  FSEL R0, R3, RZ, P0 ;  /* 0x000000ff03007208 */ /* 0x000fe20000000000 */
[C---:B------:R-:W-:Y:S01]  /*8330*/  FMUL.FTZ R41, R2.reuse, R129 ;  /* 0x0000008102297220 */ /* 0x040fe20000410000 */
[----:B------:R-:W-:Y:S01]  /*8340*/  F2FP.PACK_AB R163, R175, R6 ;  /* 0x00000006afa3723e */ /* 0x000fe200000000ff */
[----:B------:R-:W-:Y:S01]  /*8350*/  FMUL.FTZ R48, R2, R136 ;  /* 0x0000008802307220 */ /* 0x000fe20000410000 */
[----:B------:R-:W-:Y:S01]  /*8360*/  PLOP3.LUT P0, PT, PT, PT, UP0, 0x80, 0x0 ;  /* 0x000000000000781c */ /* 0x000fe20003f0f008 */
[----:B------:R-:W-:Y:S01]  /*8370*/  FADD.FTZ R0, -R0, R142 ;  /* 0x0000008e00007221 */ /* 0x000fe20000010100 */
[----:B------:R-:W-:Y:S01]  /*8380*/  IADD3 R142, R143, UR4, RZ ;  /* 0x000000048f8e7c10 */ /* 0x000fe2000fffe0ff */
[----:B------:R-:W-:Y:S02]  /*8390*/  FMUL.FTZ R49, R2, R137 ;  /* 0x0000008902317220 */ /* 0x000fe40000410000 */
[----:B------:R-:W-:Y:S02]  /*83a0*/  FMUL.FTZ R0, R0, c[0x0][0x2d0] ;  /* 0x0000b40000007a20 */ /* 0x000fe40000410000 */
[----:B------:R-:W-:Y:S02]  /*83b0*/  IMAD.IADD R142, R240, 0x1, R142 ;  /* 0x00000001f08e7824 */ /* 0x000fe400078e028e */
[C---:B------:R-:W-:Y:S02]  /*83c0*/  FMUL.FTZ R52, R2.reuse, R52 ;  /* 0x0000003402347220 */ /* 0x040fe40000410000 */
[----:B------:R-:W1:Y:S01]  /*83d0*/  MUFU.EX2 R0, R0 ;  /* 0x0000000000007308 */ /* 0x000e620000000800 */
[----:B------:R-:W3:Y:S01]  /*83e0*/  LDSM.16.MT88.4 R20, [R142+0x100] ;  /* 0x000100008e14783b */ /* 0x000ee20000004200 */
        /* <DEDUP_REMOVED lines=15> */
[----:B------:R-:W-:Y:S01]  /*84e0*/  FMUL.FTZ R27, R0, R115 ;  /* 0x00000073001b7220 */ /* 0x000fe20000410000 */
[C---:B--2---:R-:W-:Y:S01]  /*84f0*/  HMMA.16816.F32 R4, R160.reuse, R12, R4 ;  /* 0x0000000ca004723c */ /* 0x044fe20000001804 */
[----:B------:R-:W-:Y:S04]  /*8500*/  LDSM.16.MT88.4 R112, [R142+0x900] ;  /* 0x000900008e70783b */ /* 0x000fe80000004200 */
[----:B------:R-:W-:Y:S02]  /*8510*/  IMAD.MOV.U32 R147, RZ, RZ, R8 ;  /* 0x000000ffff937224 */ /* 0x000fe400078e0008 */
[C---:B------:R-:W-:Y:S01]  /*8520*/  FMUL.FTZ R8, R2.reuse, R148 ;  /* 0x0000009402087220 */ /* 0x040fe20000410000 */
[----:B------:R-:W-:Y:S01]  /*8530*/  MOV R148, R9 ;  /* 0x0000000900947202 */ /* 0x000fe20000000f00 */
[----:B------:R-:W-:Y:S03]  /*8540*/  FMUL.FTZ R9, R2, R149 ;  /* 0x0000009502097220 */ /* 0x000fe60000410000 */
[C---:B------:R-:W-:Y:S02]  /*8550*/  FMUL.FTZ R10, R0.reuse, R150 ;  /* 0x00000096000a7220 */ /* 0x040fe40000410000 */
[----:B------:R-:W-:Y:S01]  /*8560*/  FMUL.FTZ R11, R0, R151 ;  /* 0x00000097000b7220 */ /* 0x000fe20000410000 */
[----:B------:R-:W-:Y:S01]  /*8570*/  MOV R151, R16 ;  /* 0x0000001000977202 */ /* 0x000fe20000000f00 */
[C---:B------:R-:W-:Y:S02]  /*8580*/  FMUL.FTZ R12, R2.reuse, R100 ;  /* 0x00000064020c7220 */ /* 0x040fe40000410000 */
[C---:B------:R-:W-:Y:S02]  /*8590*/  FMUL.FTZ R13, R2.reuse, R101 ;  /* 0x00000065020d7220 */ /* 0x040fe40000410000 */
[----:B------:R-:W-:Y:S01]  /*85a0*/  FMUL.FTZ R16, R2, R104 ;  /* 0x0000006802107220 */ /* 0x000fe20000410000 */
[C---:B------:R-:W-:Y:S03]  /*85b0*/  HMMA.16816.F32 R8, R160.reuse, R14, R8 ;  /* 0x0000000ea008723c */ /* 0x040fe60000001808 */
[----:B------:R-:W-:Y:S02]  /*85c0*/  IMAD.MOV.U32 R149, RZ, RZ, R18 ;  /* 0x000000ffff957224 */ /* 0x000fe400078e0012 */
[C---:B------:R-:W-:Y:S02]  /*85d0*/  FMUL.FTZ R18, R0.reuse, R106 ;  /* 0x0000006a00127220 */ /* 0x040fe40000410000 */
[C---:B------:R-:W-:Y:S02]  /*85e0*/  FMUL.FTZ R14, R0.reuse, R102 ;  /* 0x00000066000e7220 */ /* 0x040fe40000410000 */
[C---:B------:R-:W-:Y:S02]  /*85f0*/  FMUL.FTZ R15, R0.reuse, R103 ;  /* 0x00000067000f7220 */ /* 0x040fe40000410000 */
[----:B------:R-:W1:Y:S01]  /*8600*/  LDSM.16.MT88.4 R100, [R142+0x3100] ;  /* 0x003100008e64783b */ /* 0x000e620000004200 */
[C---:B------:R-:W-:Y:S02]  /*8610*/  FMUL.FTZ R34, R0.reuse, R122 ;  /* 0x0000007a00227220 */ /* 0x040fe40000410000 */
[----:B------:R-:W-:Y:S02]  /*8620*/  FMUL.FTZ R35, R0, R123 ;  /* 0x0000007b00237220 */ /* 0x000fe40000410000 */
[C---:B---3--:R-:W-:Y:S03]  /*8630*/  HMMA.16816.F32 R12, R160.reuse, R20, R12 ;  /* 0x00000014a00c723c */ /* 0x048fe6000000180c */
[----:B------:R-:W-:Y:S01]  /*8640*/  IMAD.MOV.U32 R150, RZ, RZ, R17 ;  /* 0x000000ffff967224 */ /* 0x000fe200078e0011 */
[----:B------:R-:W-:Y:S01]  /*8650*/  LDSM.16.MT88.4 R120, [R143+UR4+0x3900] ;  /* 0x003900048f78783b */ /* 0x000fe20008004200 */
[C---:B------:R-:W-:Y:S02]  /*8660*/  FMUL.FTZ R17, R2.reuse, R105 ;  /* 0x0000006902117220 */ /* 0x040fe40000410000 */
[C---:B------:R-:W-:Y:S02]  /*8670*/  FMUL.FTZ R20, R2.reuse, R108 ;  /* 0x0000006c02147220 */ /* 0x040fe40000410000 */
[----:B------:R-:W-:Y:S03]  /*8680*/  FMUL.FTZ R21, R2, R109 ;  /* 0x0000006d02157220 */ /* 0x000fe60000410000 */
[C---:B------:R-:W-:Y:S01]  /*8690*/  HMMA.16816.F32 R16, R160.reuse, R22, R16 ;  /* 0x00000016a010723c */ /* 0x040fe20000001810 */
[----:B------:R-:W2:Y:S02]  /*86a0*/  LDSM.16.MT88.4 R104, [R236+UR4+0x3100] ;  /* 0x00310004ec68783b */ /* 0x000ea40008004200 */
[C---:B------:R-:W-:Y:S02]  /*86b0*/  FMUL.FTZ R42, R0.reuse, R130 ;  /* 0x00000082002a7220 */ /* 0x040fe40000410000 */
[C---:B------:R-:W-:Y:S01]  /*86c0*/  FMUL.FTZ R43, R0.reuse, R131 ;  /* 0x00000083002b7220 */ /* 0x040fe20000410000 */
[----:B------:R-:W-:Y:S01]  /*86d0*/  MOV R131, R145 ;  /* 0x0000009100837202 */ /* 0x000fe20000000f00 */
[C---:B------:R-:W-:Y:S02]  /*86e0*/  FMUL.FTZ R22, R0.reuse, R110 ;  /* 0x0000006e00167220 */ /* 0x040fe40000410000 */
[C---:B------:R-:W-:Y:S02]  /*86f0*/  FMUL.FTZ R23, R0.reuse, R111 ;  /* 0x0000006f00177220 */ /* 0x040fe40000410000 */
[----:B------:R-:W3:Y:S01]  /*8700*/  LDSM.16.MT88.4 R108, [R141+0x3100] ;  /* 0x003100008d6c783b */ /* 0x000ee20000004200 */
[----:B------:R-:W-:Y:S01]  /*8710*/  IMAD.MOV.U32 R130, RZ, RZ, R149 ;  /* 0x000000ffff827224 */ /* 0x000fe200078e0095 */
[----:B------:R-:W-:Y:S01]  /*8720*/  MOV R149, R244 ;  /* 0x000000f400957202 */ /* 0x000fe20000000f00 */
[C---:B------:R-:W-:Y:S02]  /*8730*/  FMUL.FTZ R50, R0.reuse, R138 ;  /* 0x0000008a00327220 */ /* 0x040fe40000410000 */
[C---:B------:R-:W-:Y:S03]  /*8740*/  HMMA.16816.F32 R20, R160.reuse, R28, R20 ;  /* 0x0000001ca014723c */ /* 0x040fe60000001814 */
        /* <DEDUP_REMOVED lines=8> */
[----:B------:R-:W-:Y:S01]  /*87d0*/  LDSM.16.MT88.4 R116, [R141+0x900] ;  /* 0x000900008d74783b */ /* 0x000fe20000004200 */
[C---:B------:R-:W-:Y:S02]  /*87e0*/  FMUL.FTZ R58, R0.reuse, R58 ;  /* 0x0000003a003a7220 */ /* 0x040fe40000410000 */
        /* <DEDUP_REMOVED lines=21> */
[----:B------:R-:W-:Y:S01]  /*8940*/  FMUL.FTZ R47, R0, R135 ;  /* 0x00000087002f7220 */ /* 0x000fe20000410000 */
[----:B------:R-:W-:Y:S01]  /*8950*/  MOV R135, R148 ;  /* 0x0000009400877202 */ /* 0x000fe20000000f00 */
[----:B------:R-:W-:Y:S02]  /*8960*/  IMAD.MOV.U32 R132, RZ, RZ, R147 ;  /* 0x000000ffff847224 */ /* 0x000fe400078e0093 */
[----:B------:R-:W-:Y:S02]  /*8970*/  IMAD.MOV.U32 R148, RZ, RZ, R243 ;  /* 0x000000ffff947224 */ /* 0x000fe400078e00f3 */
        /* <DEDUP_REMOVED lines=9> */
[C---:B--2---:R-:W-:Y:S04]  /*8a10*/  HMMA.16816.F32 R52, R160.reuse, R104, R52 ;  /* 0x00000068a034723c */ /* 0x044fe80000001834 */
[C---:B------:R-:W-:Y:S02]  /*8a20*/  FMUL.FTZ R82, R0.reuse, R82 ;  /* 0x0000005200527220 */ /* 0x040fe40000410000 */
[----:B------:R-:W-:Y:S02]  /*8a30*/  FMUL.FTZ R83, R0, R83 ;  /* 0x0000005300537220 */ /* 0x000fe40000410000 */
[C---:B------:R-:W-:Y:S04]  /*8a40*/  HMMA.16816.F32 R56, R160.reuse, R106, R56 ;  /* 0x0000006aa038723c */ /* 0x040fe80000001838 */
[--C-:B------:R-:W-:Y:S02]  /*8a50*/  FFMA.FTZ R104, R166, c[0x0][0x2d0], -R164.reuse ;  /* 0x0000b400a6687a23 */ /* 0x100fe400000108a4 */
[C---:B------:R-:W-:Y:S02]  /*8a60*/  FMUL.FTZ R84, R2.reuse, R84 ;  /* 0x0000005402547220 */ /* 0x040fe40000410000 */
[C---:B---3--:R-:W-:Y:S01]  /*8a70*/  HMMA.16816.F32 R60, R160.reuse, R108, R60 ;  /* 0x0000006ca03c723c */ /* 0x048fe2000000183c */
[----:B------:R2:W-:Y:S03]  /*8a80*/  MUFU.EX2 R146, R104 ;  /* 0x0000006800927308 */ /* 0x0005e60000000800 */
[----:B------:R-:W-:Y:S02]  /*8a90*/  FMUL.FTZ R85, R2, R85 ;  /* 0x0000005502557220 */ /* 0x000fe40000410000 */
[C---:B------:R-:W-:Y:S02]  /*8aa0*/  FMUL.FTZ R86, R0.reuse, R86 ;  /* 0x0000005600567220 */ /* 0x040fe40000410000 */
[C---:B------:R-:W-:Y:S04]  /*8ab0*/  HMMA.16816.F32 R64, R160.reuse, R110, R64 ;  /* 0x0000006ea040723c */ /* 0x040fe80000001840 */
[----:B------:R-:W-:Y:S01]  /*8ac0*/  FFMA.FTZ R108, R167, c[0x0][0x2d0], -R164 ;  /* 0x0000b400a76c7a23 */ /* 0x000fe200000108a4 */
[----:B------:R-:W-:Y:S01]  /*8ad0*/  MOV R167, R150 ;  /* 0x0000009600a77202 */ /* 0x000fe20000000f00 */
[----:B------:R-:W-:Y:S02]  /*8ae0*/  IMAD.MOV.U32 R150, RZ, RZ, R245 ;  /* 0x000000ffff967224 */ /* 0x000fe400078e00f5 */
[----:B------:R3:W-:Y:S01]  /*8af0*/  MUFU.EX2 R133, R108 ;  /* 0x0000006c00857308 */ /* 0x0007e20000000800 */
[C---:B-1----:R-:W-:Y:S03]  /*8b00*/  HMMA.16816.F32 R68, R160.reuse, R100, R68 ;  /* 0x00000064a044723c */ /* 0x042fe60000001844 */
[----:B------:R-:W-:Y:S02]  /*8b10*/  FMUL.FTZ R87, R0, R87 ;  /* 0x0000005700577220 */ /* 0x000fe40000410000 */
[C---:B------:R-:W-:Y:S02]  /*8b20*/  FMUL.FTZ R88, R2.reuse, R88 ;  /* 0x0000005802587220 */ /* 0x040fe40000410000 */
[----:B------:R-:W-:Y:S01]  /*8b30*/  FFMA.FTZ R100, R177, c[0x0][0x2d0], -R165 ;  /* 0x0000b400b1647a23 */ /* 0x000fe200000108a5 */
[C---:B------:R-:W-:Y:S01]  /*8b40*/  HMMA.16816.F32 R72, R160.reuse, R102, R72 ;  /* 0x00000066a048723c */ /* 0x040fe20000001848 */
[----:B--2---:R-:W1:Y:S02]  /*8b50*/  LDSM.16.MT88.4 R104, [R142+0x6100] ;  /* 0x006100008e68783b */ /* 0x004e640000004200 */
[----:B------:R2:W-:Y:S01]  /*8b60*/  MUFU.EX2 R136, R100 ;  /* 0x0000006400887308 */ /* 0x0005e20000000800 */
[----:B------:R-:W-:Y:S02]  /*8b70*/  FMUL.FTZ R89, R2, R89 ;  /* 0x0000005902597220 */ /* 0x000fe40000410000 */
[C---:B------:R-:W-:Y:S02]  /*8b80*/  FMUL.FTZ R90, R0.reuse, R90 ;  /* 0x0000005a005a7220 */ /* 0x040fe40000410000 */
[----:B------:R-:W-:Y:S04]  /*8b90*/  FMUL.FTZ R91, R0, R91 ;  /* 0x0000005b005b7220 */ /* 0x000fe80000410000 */
[----:B------:R-:W-:Y:S01]  /*8ba0*/  IMAD.MOV.U32 R166, RZ, RZ, R144 ;  /* 0x000000ffffa67224 */ /* 0x000fe200078e0090 */
[----:B------:R-:W-:Y:S01]  /*8bb0*/  MOV R144, R247 ;  /* 0x000000f700907202 */ /* 0x000fe20000000f00 */
[----:B------:R-:W-:Y:S01]  /*8bc0*/  IMAD.MOV.U32 R147, RZ, RZ, R175 ;  /* 0x000000ffff937224 */ /* 0x000fe200078e00af */
[----:B------:R-:W-:Y:S01]  /*8bd0*/  MOV R175, R235 ;  /* 0x000000eb00af7202 */ /* 0x000fe20000000f00 */
[----:B---3--:R-:W-:Y:S02]  /*8be0*/  FFMA.FTZ R108, R176, c[0x0][0x2d0], -R165 ;  /* 0x0000b400b06c7a23 */ /* 0x008fe400000108a5 */
[----:B------:R-:W-:Y:S02]  /*8bf0*/  IMAD.MOV.U32 R145, RZ, RZ, R173 ;  /* 0x000000ffff917224 */ /* 0x000fe400078e00ad */
[----:B------:R3:W4:Y:S01]  /*8c00*/  MUFU.EX2 R129, R108 ;  /* 0x0000006c00817308 */ /* 0x0007220000000800 */
[----:B------:R-:W-:Y:S02]  /*8c10*/  IMAD.MOV.U32 R173, RZ, RZ, R238 ;  /* 0x000000ffffad7224 */ /* 0x000fe400078e00ee */
[C---:B------:R-:W-:Y:S02]  /*8c20*/  FMUL.FTZ R92, R2.reuse, R92 ;  /* 0x0000005c025c7220 */ /* 0x040fe40000410000 */
[----:B------:R-:W-:Y:S02]  /*8c30*/  FMUL.FTZ R93, R2, R93 ;  /* 0x0000005d025d7220 */ /* 0x000fe40000410000 */
[--C-:B--2---:R-:W-:Y:S02]  /*8c40*/  FFMA.FTZ R100, R178, c[0x0][0x2d0], -R164.reuse ;  /* 0x0000b400b2647a23 */ /* 0x104fe400000108a4 */
[C---:B------:R-:W-:Y:S02]  /*8c50*/  FMUL.FTZ R94, R0.reuse, R94 ;  /* 0x0000005e005e7220 */ /* 0x040fe40000410000 */
[----:B------:R2:W-:Y:S01]  /*8c60*/  MUFU.EX2 R137, R100 ;  /* 0x0000006400897308 */ /* 0x0005e20000000800 */
[----:B------:R-:W-:Y:S02]  /*8c70*/  FMUL.FTZ R95, R0, R95 ;  /* 0x0000005f005f7220 */ /* 0x000fe40000410000 */
[C---:B------:R-:W-:Y:S02]  /*8c80*/  FMUL.FTZ R96, R2.reuse, R96 ;  /* 0x0000006002607220 */ /* 0x040fe40000410000 */
[----:B------:R-:W-:Y:S02]  /*8c90*/  FMUL.FTZ R97, R2, R97 ;  /* 0x0000006102617220 */ /* 0x000fe40000410000 */
[C---:B------:R-:W-:Y:S02]  /*8ca0*/  FMUL.FTZ R98, R0.reuse, R98 ;  /* 0x0000006200627220 */ /* 0x040fe40000410000 */
[----:B------:R-:W-:Y:S01]  /*8cb0*/  FMUL.FTZ R99, R0, R99 ;  /* 0x0000006300637220 */ /* 0x000fe20000410000 */
[C---:B-1----:R-:W-:Y:S01]  /*8cc0*/  HMMA.16816.F32 R76, R160.reuse, R104, R76 ;  /* 0x00000068a04c723c */ /* 0x042fe2000000184c */
[----:B---3--:R-:W1:Y:S06]  /*8cd0*/  LDSM.16.MT88.4 R108, [R236+UR4+0x6100] ;  /* 0x00610004ec6c783b */ /* 0x008e6c0008004200 */
[--C-:B------:R-:W-:Y:S01]  /*8ce0*/  FFMA.FTZ R104, R179, c[0x0][0x2d0], -R164.reuse ;  /* 0x0000b400b3687a23 */ /* 0x100fe200000108a4 */
[C---:B------:R-:W-:Y:S03]  /*8cf0*/  HMMA.16816.F32 R80, R160.reuse, R106, R80 ;  /* 0x0000006aa050723c */ /* 0x040fe60000001850 */
[----:B------:R3:W5:Y:S01]  /*8d00*/  MUFU.EX2 R139, R104 ;  /* 0x00000068008b7308 */ /* 0x0007620000000800 */
[----:B--2---:R-:W2:Y:S01]  /*8d10*/  LDSM.16.MT88.4 R100, [R141+0x6100] ;  /* 0x006100008d64783b */ /* 0x004ea20000004200 */
[--C-:B---3--:R-:W-:Y:S08]  /*8d20*/  FFMA.FTZ R104, R180, c[0x0][0x2d0], -R165.reuse ;  /* 0x0000b400b4687a23 */ /* 0x108ff000000108a5 */
[----:B------:R3:W-:Y:S01]  /*8d30*/  MUFU.EX2 R138, R104 ;  /* 0x00000068008a7308 */ /* 0x0007e20000000800 */
[C---:B-1----:R-:W-:Y:S07]  /*8d40*/  HMMA.16816.F32 R84, R160.reuse, R108, R84 ;  /* 0x0000006ca054723c */ /* 0x042fee0000001854 */
[----:B------:R-:W-:Y:S01]  /*8d50*/  FFMA.FTZ R108, R181, c[0x0][0x2d0], -R165 ;  /* 0x0000b400b56c7a23 */ /* 0x000fe200000108a5 */
        /* <DEDUP_REMOVED lines=8> */
[----:B------:R-:W-:Y:S01]  /*8de0*/  IMAD.MOV.U32 R163, RZ, RZ, R151 ;  /* 0x000000ffffa37224 */ /* 0x000fe200078e0097 */
[----:B------:R-:W-:Y:S01]  /*8df0*/  MOV R151, R246 ;  /* 0x000000f600977202 */ /* 0x000fe20000000f00 */
[----:B-1----:R-:W1:Y:S02]  /*8e00*/  LDSM.16.MT88.4 R108, [R236+UR4+0x900] ;  /* 0x00090004ec6c783b */ /* 0x002e640008004200 */
[----:B------:R-:W-:Y:S02]  /*8e10*/  F2FP.PACK_AB R103, R134, R138 ;  /* 0x0000008a8667723e */ /* 0x000fe400000000ff */
[----:B------:R-:W-:Y:S05]  /*8e20*/  MOV R162, R242 ;  /* 0x000000f200a27202 */ /* 0x000fea0000000f00 */
        /* <DEDUP_REMOVED lines=80> */
[----:B------:R-:W-:Y:S01]  /*9330*/  FFMA.FTZ R112, R171, c[0x0][0x2d0], -R164 ;  /* 0x0000b400ab707a23 */ /* 0x000fe200000108a4 */
[C---:B------:R-:W-:Y:S03]  /*9340*/  HMMA.16816.F32 R64, R100.reuse, R114, R64 ;  /* 0x000000726440723c */ /* 0x040fe60000001840 */
[----:B------:R3:W5:Y:S05]  /*9350*/  MUFU.EX2 R215, R112 ;  /* 0x0000007000d77308 */ /* 0x00076a0000000800 */
[C---:B--2---:R-:W-:Y:S07]  /*9360*/  HMMA.16816.F32 R68, R100.reuse, R104, R68 ;  /* 0x000000686444723c */ /* 0x044fee0000001844 */
[--C-:B------:R-:W-:Y:S01]  /*9370*/  FFMA.FTZ R104, R227, c[0x0][0x2d0], -R165.reuse ;  /* 0x0000b400e3687a23 */ /* 0x100fe200000108a5 */
[C---:B------:R-:W-:Y:S03]  /*9380*/  HMMA.16816.F32 R72, R100.reuse, R106, R72 ;  /* 0x0000006a6448723c */ /* 0x040fe60000001848 */
[----:B------:R2:W-:Y:S01]  /*9390*/  MUFU.EX2 R213, R104 ;  /* 0x0000006800d57308 */ /* 0x0005e20000000800 */
[----:B------:R-:W-:Y:S04]  /*93a0*/  MOV R227, R139 ;  /* 0x0000008b00e37202 */ /* 0x000fe80000000f00 */
[C---:B-1----:R-:W-:Y:S04]  /*93b0*/  HMMA.16816.F32 R76, R100.reuse, R108, R76 ;  /* 0x0000006c644c723c */ /* 0x042fe8000000184c */
[--C-:B---3--:R-:W-:Y:S02]  /*93c0*/  FFMA.FTZ R112, R224, c[0x0][0x2d0], -R165.reuse ;  /* 0x0000b400e0707a23 */ /* 0x108fe400000108a5 */
[----:B------:R-:W-:Y:S02]  /*93d0*/  IMAD.MOV.U32 R224, RZ, RZ, R144 ;  /* 0x000000ffffe07224 */ /* 0x000fe400078e0090 */
[C---:B------:R-:W-:Y:S01]  /*93e0*/  HMMA.16816.F32 R80, R100.reuse, R110, R80 ;  /* 0x0000006e6450723c */ /* 0x040fe20000001850 */
[----:B------:R1:W3:Y:S01]  /*93f0*/  MUFU.EX2 R214, R112 ;  /* 0x0000007000d67308 */ /* 0x0002e20000000800 */
[----:B------:R-:W-:Y:S06]  /*9400*/  LDSM.16.MT88.4 R108, [R142+0x1900] ;  /* 0x001900008e6c783b */ /* 0x000fec0000004200 */
[C---:B----4-:R-:W-:Y:S04]  /*9410*/  HMMA.16816.F32 R84, R100.reuse, R116, R84 ;  /* 0x000000746454723c */ /* 0x050fe80000001854 */
[----:B--2---:R-:W-:Y:S02]  /*9420*/  FFMA.FTZ R104, R225, c[0x0][0x2d0], -R164 ;  /* 0x0000b400e1687a23 */ /* 0x004fe400000108a4 */
[----:B------:R-:W-:Y:S02]  /*9430*/  IMAD.MOV.U32 R225, RZ, RZ, R138 ;  /* 0x000000ffffe17224 */ /* 0x000fe400078e008a */
[C---:B------:R-:W-:Y:S01]  /*9440*/  HMMA.16816.F32 R88, R100.reuse, R118, R88 ;  /* 0x000000766458723c */ /* 0x040fe20000001858 */
[----:B------:R2:W-:Y:S03]  /*9450*/  MUFU.EX2 R183, R104 ;  /* 0x0000006800b77308 */ /* 0x0005e60000000800 */
[----:B------:R-:W-:Y:S02]  /*9460*/  FFMA.FTZ R116, R241, c[0x0][0x2d0], -R165 ;  /* 0x0000b400f1747a23 */ /* 0x000fe400000108a5 */
[----:B------:R-:W-:Y:S01]  /*9470*/  IMAD.MOV.U32 R241, RZ, RZ, R133 ;  /* 0x000000fffff17224 */ /* 0x000fe200078e0085 */
[----:B------:R-:W-:Y:S01]  /*9480*/  MOV R133, R145 ;  /* 0x0000009100857202 */ /* 0x000fe20000000f00 */
[----:B-1----:R-:W1:Y:S03]  /*9490*/  LDSM.16.MT88.4 R112, [R141+0x7100] ;  /* 0x007100008d70783b */ /* 0x002e660000004200 */
[----:B------:R4:W-:Y:S01]  /*94a0*/  MUFU.EX2 R181, R116 ;  /* 0x0000007400b57308 */ /* 0x0009e20000000800 */
[----:B--2---:R-:W-:Y:S01]  /*94b0*/  FFMA.FTZ R104, R226, c[0x0][0x2d0], -R164 ;  /* 0x0000b400e2687a23 */ /* 0x004fe200000108a4 */
[----:B------:R-:W-:Y:S08]  /*94c0*/  MOV R226, R137 ;  /* 0x0000008900e27202 */ /* 0x000ff00000000f00 */
[----:B------:R2:W2:Y:S01]  /*94d0*/  MUFU.EX2 R182, R104 ;  /* 0x0000006800b67308 */ /* 0x0004a20000000800 */
[----:B----4-:R-:W-:Y:S01]  /*94e0*/  LDSM.16.MT88.4 R116, [R236+UR4+0x1900] ;  /* 0x00190004ec74783b */ /* 0x010fe20008004200 */
[C---:B-1----:R-:W-:Y:S03]  /*94f0*/  HMMA.16816.F32 R92, R100.reuse, R112, R92 ;  /* 0x00000070645c723c */ /* 0x042fe6000000185c */
[--C-:B--2---:R-:W-:Y:S02]  /*9500*/  FFMA.FTZ R104, R234, c[0x0][0x2d0], -R165.reuse ;  /* 0x0000b400ea687a23 */ /* 0x104fe400000108a5 */
[----:B------:R-:W-:Y:S03]  /*9510*/  IMAD.MOV.U32 R234, RZ, RZ, R136 ;  /* 0x000000ffffea7224 */ /* 0x000fe600078e0088 */
[----:B------:R-:W-:Y:S01]  /*9520*/  HMMA.16816.F32 R96, R100, R114, R96 ;  /* 0x000000726460723c */ /* 0x000fe20000001860 */
[----:B------:R1:W2:Y:S01]  /*9530*/  MUFU.EX2 R180, R104 ;  /* 0x0000006800b47308 */ /* 0x0002a20000000800 */
[----:B------:R-:W-:Y:S05]  /*9540*/  LDSM.16.MT88.4 R112, [R142+0x4900] ;  /* 0x004900008e70783b */ /* 0x000fea0000004200 */
[----:B-----5:R-:W-:Y:S02]  /*9550*/  F2FP.PACK_AB R100, R215, R212 ;  /* 0x000000d4d764723e */ /* 0x020fe400000000ff */
[----:B---3--:R-:W-:Y:S01]  /*9560*/  F2FP.PACK_AB R101, R213, R214 ;  /* 0x000000d6d565723e */ /* 0x008fe200000000ff */
[----:B------:R-:W-:Y:S02]  /*9570*/  LDSM.16.MT88.4 R136, [R142+0x5900] ;  /* 0x005900008e88783b */ /* 0x000fe40000004200 */
[----:B------:R-:W-:Y:S06]  /*9580*/  F2FP.PACK_AB R102, R182, R183 ;  /* 0x000000b7b666723e */ /* 0x000fec00000000ff */
        /* <DEDUP_REMOVED lines=16> */
[----:B---3--:R-:W3:Y:S06]  /*9690*/  LDSM.16.MT88.4 R116, [R143+UR4+0x7900] ;  /* 0x007900048f74783b */ /* 0x008eec0008004200 */
[--C-:B------:R-:W-:Y:S01]  /*96a0*/  FFMA.FTZ R124, R162, c[0x0][0x2d0], -R165.reuse ;  /* 0x0000b400a27c7a23 */ /* 0x100fe200000108a5 */
[C---:B------:R-:W-:Y:S04]  /*96b0*/  HMMA.16816.F32 R40, R100.reuse, R126, R40 ;  /* 0x0000007e6428723c */ /* 0x040fe80000001828 */
[----:B------:R-:W-:Y:S02]  /*96c0*/  IMAD.MOV.U32 R162, RZ, RZ, R172 ;  /* 0x000000ffffa27224 */ /* 0x000fe400078e00ac */
[----:B------:R4:W-:Y:S02]  /*96d0*/  MUFU.EX2 R172, R124 ;  /* 0x0000007c00ac7308 */ /* 0x0009e40000000800 */
[C---:B------:R-:W-:Y:S07]  /*96e0*/  HMMA.16816.F32 R44, R100.reuse, R112, R44 ;  /* 0x00000070642c723c */ /* 0x040fee000000182c */
[--C-:B------:R-:W-:Y:S01]  /*96f0*/  FFMA.FTZ R112, R249, c[0x0][0x2d0], -R164.reuse ;  /* 0x0000b400f9707a23 */ /* 0x100fe200000108a4 */
[C---:B------:R-:W-:Y:S03]  /*9700*/  HMMA.16816.F32 R48, R100.reuse, R114, R48 ;  /* 0x000000726430723c */ /* 0x040fe60000001830 */
[----:B------:R5:W3:Y:S05]  /*9710*/  MUFU.EX2 R179, R112 ;  /* 0x0000007000b37308 */ /* 0x000aea0000000800 */
[C---:B-1----:R-:W-:Y:S01]  /*9720*/  HMMA.16816.F32 R52, R100.reuse, R104, R52 ;  /* 0x000000686434723c */ /* 0x042fe20000001834 */
[----:B----4-:R-:W-:Y:S06]  /*9730*/  LDSM.16.MT88.4 R124, [R236+UR4+0x5100] ;  /* 0x00510004ec7c783b */ /* 0x010fec0008004200 */
[--C-:B------:R-:W-:Y:S01]  /*9740*/  FFMA.FTZ R104, R250, c[0x0][0x2d0], -R165.reuse ;  /* 0x0000b400fa687a23 */ /* 0x100fe200000108a5 */
[C---:B------:R-:W-:Y:S03]  /*9750*/  HMMA.16816.F32 R56, R100.reuse, R106, R56 ;  /* 0x0000006a6438723c */ /* 0x040fe60000001838 */
[----:B------:R1:W-:Y:S05]  /*9760*/  MUFU.EX2 R176, R104 ;  /* 0x0000006800b07308 */ /* 0x0003ea0000000800 */
[C---:B--2---:R-:W-:Y:S04]  /*9770*/  HMMA.16816.F32 R60, R100.reuse, R108, R60 ;  /* 0x0000006c643c723c */ /* 0x044fe8000000183c */
[--C-:B-----5:R-:W-:Y:S03]  /*9780*/  FFMA.FTZ R112, R251, c[0x0][0x2d0], -R165.reuse ;  /* 0x0000b400fb707a23 */ /* 0x120fe600000108a5 */
[--C-:B------:R-:W-:Y:S01]  /*9790*/  FFMA.FTZ R108, R175, c[0x0][0x2d0], -R164.reuse ;  /* 0x0000b400af6c7a23 */ /* 0x100fe200000108a4 */
[C---:B------:R-:W-:Y:S01]  /*97a0*/  HMMA.16816.F32 R64, R100.reuse, R110, R64 ;  /* 0x0000006e6440723c */ /* 0x040fe20000001840 */
[----:B------:R2:W4:Y:S07]  /*97b0*/  MUFU.EX2 R174, R112 ;  /* 0x0000007000ae7308 */ /* 0x00052e0000000800 */
[C---:B---3--:R-:W-:Y:S03]  /*97c0*/  HMMA.16816.F32 R68, R100.reuse, R116, R68 ;  /* 0x000000746444723c */ /* 0x048fe60000001844 */
[----:B------:R3:W-:Y:S01]  /*97d0*/  MUFU.EX2 R177, R108 ;  /* 0x0000006c00b17308 */ /* 0x0007e20000000800 */
[----:B-1----:R-:W-:Y:S04]  /*97e0*/  LDSM.16.MT88.4 R104, [R236+UR4+0x7900] ;  /* 0x00790004ec68783b */ /* 0x002fe80008004200 */
[C---:B------:R-:W-:Y:S04]  /*97f0*/  HMMA.16816.F32 R72, R100.reuse, R118, R72 ;  /* 0x000000766448723c */ /* 0x040fe80000001848 */
[----:B------:R-:W-:Y:S08]  /*9800*/  LDSM.16.MT88.4 R116, [R142+0x2100] ;  /* 0x002100008e74783b */ /* 0x000ff00000004200 */
[----:B--2---:R-:W1:Y:S01]  /*9810*/  LDSM.16.MT88.4 R112, [R142+0x7900] ;  /* 0x007900008e70783b */ /* 0x004e620000004200 */
[--C-:B---3--:R-:W-:Y:S04]  /*9820*/  FFMA.FTZ R108, R173, c[0x0][0x2d0], -R164.reuse ;  /* 0x0000b400ad6c7a23 */ /* 0x108fe800000108a4 */
[----:B------:R2:W3:Y:S02]  /*9830*/  MUFU.EX2 R175, R108 ;  /* 0x0000006c00af7308 */ /* 0x0004e40000000800 */
[--C-:B--2---:R-:W-:Y:S01]  /*9840*/  FFMA.FTZ R108, R252, c[0x0][0x2d0], -R165.reuse ;  /* 0x0000b400fc6c7a23 */ /* 0x104fe200000108a5 */
[----:B------:R-:W-:Y:S07]  /*9850*/  MOV R252, R129 ;  /* 0x0000008100fc7202 */ /* 0x000fee0000000f00 */
[----:B------:R2:W5:Y:S01]  /*9860*/  MUFU.EX2 R173, R108 ;  /* 0x0000006c00ad7308 */ /* 0x0005620000000800 */
[C---:B-1----:R-:W-:Y:S08]  /*9870*/  HMMA.16816.F32 R76, R100.reuse, R112, R76 ;  /* 0x00000070644c723c */ /* 0x042ff0000000184c */
[C---:B------:R-:W-:Y:S01]  /*9880*/  HMMA.16816.F32 R80, R100.reuse, R114, R80 ;  /* 0x000000726450723c */ /* 0x040fe20000001850 */
[----:B------:R-:W-:Y:S07]  /*9890*/  LDSM.16.MT88.4 R112, [R141+0x2100] ;  /* 0x002100008d70783b */ /* 0x000fee0000004200 */
[C---:B------:R-:W-:Y:S01]  /*98a0*/  HMMA.16816.F32 R84, R100.reuse, R104, R84 ;  /* 0x000000686454723c */ /* 0x040fe20000001854 */
[----:B--2---:R-:W1:Y:S07]  /*98b0*/  LDSM.16.MT88.4 R108, [R143+UR4+0x2100] ;  /* 0x002100048f6c783b */ /* 0x004e6e0008004200 */
[C---:B------:R-:W-:Y:S01]  /*98c0*/  HMMA.16816.F32 R88, R100.reuse, R106, R88 ;  /* 0x0000006a6458723c */ /* 0x040fe20000001858 */
[----:B------:R-:W2:Y:S07]  /*98d0*/  LDSM.16.MT88.4 R104, [R236+UR4+0x2100] ;  /* 0x00210004ec68783b */ /* 0x000eae0008004200 */
[C---:B------:R-:W-:Y:S08]  /*98e0*/  HMMA.16816.F32 R92, R100.reuse, R120, R92 ;  /* 0x00000078645c723c */ /* 0x040ff0000000185c */
[----:B------:R-:W-:Y:S01]  /*98f0*/  HMMA.16816.F32 R96, R100, R122, R96 ;  /* 0x0000007a6460723c */ /* 0x000fe20000001860 */
[----:B------:R-:W-:Y:S06]  /*9900*/  LDSM.16.MT88.4 R120, [R142+0x5100] ;  /* 0x005100008e78783b */ /* 0x000fec0000004200 */
[----:B------:R-:W-:Y:S02]  /*9910*/  F2FP.PACK_AB R100, R179, R178 ;  /* 0x000000b2b364723e */ /* 0x000fe400000000ff */
[----:B----4-:R-:W-:Y:S03]  /*9920*/  F2FP.PACK_AB R101, R176, R174 ;  /* 0x000000aeb065723e */ /* 0x010fe600000000ff */
[----:B---3--:R-:W-:Y:S02]  /*9930*/  F2FP.PACK_AB R102, R175, R177 ;  /* 0x000000b1af66723e */ /* 0x008fe400000000ff */
[----:B-----5:R-:W-:Y:S07]  /*9940*/  F2FP.PACK_AB R103, R172, R173 ;  /* 0x000000adac67723e */ /* 0x020fee00000000ff */
        /* <DEDUP_REMOVED lines=22> */
[----:B------:R-:W-:Y:S03]  /*9ab0*/  IMAD.MOV.U32 R125, RZ, RZ, R146 ;  /* 0x000000ffff7d7224 */ /* 0x000fe600078e0092 */
[----:B------:R-:W-:Y:S01]  /*9ac0*/  IMAD.MOV.U32 R126, RZ, RZ, R130 ;  /* 0x000000ffff7e7224 */ /* 0x000fe200078e0082 */
[C---:B---3--:R-:W-:Y:S01]  /*9ad0*/  HMMA.16816.F32 R60, R100.reuse, R116, R60 ;  /* 0x00000074643c723c */ /* 0x048fe2000000183c */
[----:B----4-:R-:W-:Y:S03]  /*9ae0*/  LDSM.16.MT88.4 R120, [R141+0x2900] ;  /* 0x002900008d78783b */ /* 0x010fe60000004200 */
[----:B------:R-:W-:Y:S03]  /*9af0*/  IMAD.MOV.U32 R127, RZ, RZ, R128 ;  /* 0x000000ffff7f7224 */ /* 0x000fe600078e0080 */
[--C-:B------:R-:W-:Y:S01]  /*9b00*/  FFMA.FTZ R116, R167, c[0x0][0x2d0], -R164.reuse ;  /* 0x0000b400a7747a23 */ /* 0x100fe200000108a4 */
[C---:B------:R-:W-:Y:S03]  /*9b10*/  HMMA.16816.F32 R64, R100.reuse, R118, R64 ;  /* 0x000000766440723c */ /* 0x040fe60000001840 */
[----:B------:R3:W4:Y:S05]  /*9b20*/  MUFU.EX2 R170, R116 ;  /* 0x0000007400aa7308 */ /* 0x00072a0000000800 */
[C---:B--2---:R-:W-:Y:S07]  /*9b30*/  HMMA.16816.F32 R68, R100.reuse, R104, R68 ;  /* 0x000000686444723c */ /* 0x044fee0000001844 */
[--C-:B------:R-:W-:Y:S01]  /*9b40*/  FFMA.FTZ R104, R151, c[0x0][0x2d0], -R165.reuse ;  /* 0x0000b40097687a23 */ /* 0x100fe200000108a5 */
[C---:B------:R-:W-:Y:S03]  /*9b50*/  HMMA.16816.F32 R72, R100.reuse, R106, R72 ;  /* 0x0000006a6448723c */ /* 0x040fe60000001848 */
[----:B------:R2:W-:Y:S05]  /*9b60*/  MUFU.EX2 R168, R104 ;  /* 0x0000006800a87308 */ /* 0x0005ea0000000800 */
[C---:B-1----:R-:W-:Y:S04]  /*9b70*/  HMMA.16816.F32 R76, R100.reuse, R108, R76 ;  /* 0x0000006c644c723c */ /* 0x042fe8000000184c */
[--C-:B---3--:R-:W-:Y:S01]  /*9b80*/  FFMA.FTZ R116, R166, c[0x0][0x2d0], -R165.reuse ;  /* 0x0000b400a6747a23 */ /* 0x108fe200000108a5 */
[----:B----4-:R-:W-:Y:S02]  /*9b90*/  F2FP.PACK_AB R160, R170, R171 ;  /* 0x000000abaaa0723e */ /* 0x010fe400000000ff */
[----:B------:R-:W-:Y:S01]  /*9ba0*/  MOV R108, R135 ;  /* 0x00000087006c7202 */ /* 0x000fe20000000f00 */
[C---:B------:R-:W-:Y:S01]  /*9bb0*/  HMMA.16816.F32 R80, R100.reuse, R110, R80 ;  /* 0x0000006e6450723c */ /* 0x040fe20000001850 */
[----:B------:R-:W1:Y:S01]  /*9bc0*/  MUFU.EX2 R169, R116 ;  /* 0x0000007400a97308 */ /* 0x000e620000000800 */
[----:B------:R-:W3:Y:S02]  /*9bd0*/  LDL.LU R135, [R1+0x4] ;  /* 0x0000040001877983 */ /* 0x000ee40000300800 */
[----:B------:R-:W-:Y:S02]  /*9be0*/  MOV R109, R131 ;  /* 0x00000083006d7202 */ /* 0x000fe40000000f00 */
[----:B------:R-:W4:Y:S02]  /*9bf0*/  LDL.64 R250, [R1+0x18] ;  /* 0x0000180001fa7983 */ /* 0x000f240000100a00 */
[C---:B------:R-:W-:Y:S04]  /*9c00*/  HMMA.16816.F32 R84, R100.reuse, R112, R84 ;  /* 0x000000706454723c */ /* 0x040fe80000001854 */
[--C-:B--2---:R-:W-:Y:S01]  /*9c10*/  FFMA.FTZ R104, R150, c[0x0][0x2d0], -R164.reuse ;  /* 0x0000b40096687a23 */ /* 0x104fe200000108a4 */
[----:B------:R-:W2:Y:S01]  /*9c20*/  LDL.64 R248, [R1+0x30] ;  /* 0x0000300001f87983 */ /* 0x000ea20000100a00 */
[----:B------:R-:W-:Y:S02]  /*9c30*/  FFMA.FTZ R164, R149, c[0x0][0x2d0], -R164 ;  /* 0x0000b40095a47a23 */ /* 0x000fe400000108a4 */
[C---:B------:R-:W-:Y:S01]  /*9c40*/  HMMA.16816.F32 R88, R100.reuse, R114, R88 ;  /* 0x000000726458723c */ /* 0x040fe20000001858 */
[----:B------:R5:W-:Y:S02]  /*9c50*/  MUFU.EX2 R167, R104 ;  /* 0x0000006800a77308 */ /* 0x000be40000000800 */
[----:B------:R-:W-:Y:S01]  /*9c60*/  LDSM.16.MT88.4 R112, [R236+UR4+0x2900] ;  /* 0x00290004ec70783b */ /* 0x000fe20008004200 */
[----:B-1----:R-:W-:Y:S07]  /*9c70*/  F2FP.PACK_AB R161, R168, R169 ;  /* 0x000000a9a8a1723e */ /* 0x002fee00000000ff */
[----:B------:R-:W1:Y:S01]  /*9c80*/  LDSM.16.MT88.4 R116, [R141+0x8100] ;  /* 0x008100008d74783b */ /* 0x000e620000004200 */
[----:B------:R-:W5:Y:S07]  /*9c90*/  MUFU.EX2 R166, R164 ;  /* 0x000000a400a67308 */ /* 0x000f6e0000000800 */
[----:B------:R-:W-:Y:S01]  /*9ca0*/  LDSM.16.MT88.4 R128, [R143+UR4+0x5900] ;  /* 0x005900048f80783b */ /* 0x000fe20008004200 */
[--C-:B-----5:R-:W-:Y:S07]  /*9cb0*/  FFMA.FTZ R104, R148, c[0x0][0x2d0], -R165.reuse ;  /* 0x0000b40094687a23 */ /* 0x120fee00000108a5 */
[----:B------:R-:W5:Y:S01]  /*9cc0*/  LDSM.16.MT88.4 R148, [R143+UR4+0x2900] ;  /* 0x002900048f94783b */ /* 0x000f620008004200 */
[----:B------:R-:W-:Y:S01]  /*9cd0*/  FFMA.FTZ R165, R163, c[0x0][0x2d0], -R165 ;  /* 0x0000b400a3a57a23 */ /* 0x000fe200000108a5 */
[----:B------:R1:W-:Y:S01]  /*9ce0*/  MUFU.EX2 R164, R104 ;  /* 0x0000006800a47308 */ /* 0x0003e20000000800 */
[----:B------:R-:W-:Y:S09]  /*9cf0*/  F2FP.PACK_AB R162, R166, R167 ;  /* 0x000000a7a6a2723e */ /* 0x000ff200000000ff */
[----:B------:R-:W5:Y:S01]  /*9d00*/  MUFU.EX2 R165, R165 ;  /* 0x000000a500a57308 */ /* 0x000f620000000800 */
[C---:B-1----:R-:W-:Y:S01]  /*9d10*/  HMMA.16816.F32 R92, R100.reuse, R116, R92 ;  /* 0x00000074645c723c */ /* 0x042fe2000000185c */
[----:B------:R-:W1:Y:S07]  /*9d20*/  LDSM.16.MT88.4 R104, [R142+0x2900] ;  /* 0x002900008e68783b */ /* 0x000e6e0000004200 */
[----:B------:R-:W-:Y:S04]  /*9d30*/  HMMA.16816.F32 R96, R100, R118, R96 ;  /* 0x000000766460723c */ /* 0x000fe80000001860 */
[----:B-----5:R-:W-:Y:S07]  /*9d40*/  F2FP.PACK_AB R163, R165, R164 ;  /* 0x000000a4a5a3723e */ /* 0x020fee00000000ff */
[C---:B------:R-:W-:Y:S01]  /*9d50*/  HMMA.16816.F32 R144, R160.reuse, R148, R4 ;  /* 0x00000094a090723c */ /* 0x040fe20000001804 */
[----:B------:R-:W5:Y:S07]  /*9d60*/  LDSM.16.MT88.4 R4, [R236+UR4+0x5900] ;  /* 0x00590004ec04783b */ /* 0x000f6e0008004200 */
[C---:B------:R-:W-:Y:S01]  /*9d70*/  HMMA.16816.F32 R148, R160.reuse, R150, R8 ;  /* 0x00000096a094723c */ /* 0x040fe20000001808 */
[----:B------:R-:W2:Y:S07]  /*9d80*/  LDSM.16.MT88.4 R8, [R141+0x5900] ;  /* 0x005900008d08783b */ /* 0x000eae0000004200 */
[C---:B-1----:R-:W-:Y:S07]  /*9d90*/  HMMA.16816.F32 R100, R160.reuse, R104, R12 ;  /* 0x00000068a064723c */ /* 0x042fee000000180c */
[----:B------:R-:W-:Y:S01]  /*9da0*/  IMAD.MOV.U32 R13, RZ, RZ, R132 ;  /* 0x000000ffff0d7224 */ /* 0x000fe200078e0084 */
[C---:B------:R-:W-:Y:S01]  /*9db0*/  HMMA.16816.F32 R104, R160.reuse, R106, R16 ;  /* 0x0000006aa068723c */ /* 0x040fe20000001810 */
[----:B------:R-:W2:Y:S03]  /*9dc0*/  LDL.LU R132, [R1+0x8] ;  /* 0x0000080001847983 */ /* 0x000ea60000300800 */
[----:B------:R-:W-:Y:S01]  /*9dd0*/  MOV R12, R108 ;  /* 0x0000006c000c7202 */ /* 0x000fe20000000f00 */
[----:B------:R-:W-:Y:S01]  /*9de0*/  IMAD.MOV.U32 R15, RZ, RZ, R126 ;  /* 0x000000ffff0f7224 */ /* 0x000fe200078e007e */
[----:B------:R-:W-:Y:S01]  /*9df0*/  MOV R14, R109 ;  /* 0x0000006d000e7202 */ /* 0x000fe20000000f00 */
[----:B------:R-:W-:Y:S01]  /*9e00*/  IMAD.MOV.U32 R18, RZ, RZ, R124 ;  /* 0x000000ffff127224 */ /* 0x000fe200078e007c */
[C---:B------:R-:W-:Y:S01]  /*9e10*/  HMMA.16816.F32 R108, R160.reuse, R112, R20 ;  /* 0x00000070a06c723c */ /* 0x040fe20000001814 */
[----:B------:R-:W4:Y:S03]  /*9e20*/  LDL R21, [R1+0x3c] ;  /* 0x00003c0001157983 */ /* 0x000f260000100800 */
[----:B------:R-:W-:Y:S02]  /*9e30*/  MOV R17, R127 ;  /* 0x0000007f00117202 */ /* 0x000fe40000000f00 */
[----:B------:R-:W-:Y:S02]  /*9e40*/  MOV R19, R125 ;  /* 0x0000007d00137202 */ /* 0x000fe40000000f00 */
[C---:B------:R-:W-:Y:S08]  /*9e50*/  HMMA.16816.F32 R112, R160.reuse, R114, R24 ;  /* 0x00000072a070723c */ /* 0x040ff00000001818 */
[C---:B------:R-:W-:Y:S08]  /*9e60*/  HMMA.16816.F32 R116, R160.reuse, R120, R28 ;  /* 0x00000078a074723c */ /* 0x040ff0000000181c */
[C---:B------:R-:W-:Y:S08]  /*9e70*/  HMMA.16816.F32 R120, R160.reuse, R122, R32 ;  /* 0x0000007aa078723c */ /* 0x040ff00000001820 */
[C---:B------:R-:W-:Y:S08]  /*9e80*/  HMMA.16816.F32 R124, R160.reuse, R128, R36 ;  /* 0x00000080a07c723c */ /* 0x040ff00000001824 */
[C---:B------:R-:W-:Y:S04]  /*9e90*/  HMMA.16816.F32 R128, R160.reuse, R130, R40 ;  /* 0x00000082a080723c */ /* 0x040fe80000001828 */
[----:B---3--:R-:W-:Y:S02]  /*9ea0*/  FFMA.FTZ R2, R2, R135, R224 ;  /* 0x0000008702027223 */ /* 0x008fe400000100e0 */
[----:B------:R-:W-:Y:S02]  /*9eb0*/  IMAD.MOV.U32 R224, RZ, RZ, R134 ;  /* 0x000000ffffe07224 */ /* 0x000fe400078e0086 */
[----:B------:R-:W-:Y:S04]  /*9ec0*/  FADD.FTZ R2, R17, R2 ;  /* 0x0000000211027221 */ /* 0x000fe80000010000 */
[----:B------:R-:W-:Y:S02]  /*9ed0*/  FADD.FTZ R2, R13, R2 ;  /* 0x000000020d027221 */ /* 0x000fe40000010000 */
[----:B--2---:R-:W-:Y:S02]  /*9ee0*/  FFMA.FTZ R0, R0, R132, R133 ;  /* 0x0000008400007223 */ /* 0x004fe40000010085 */
[C---:B------:R-:W-:Y:S03]  /*9ef0*/  HMMA.16816.F32 R132, R160.reuse, R136, R44 ;  /* 0x00000088a084723c */ /* 0x040fe6000000182c */
[----:B------:R-:W-:Y:S04]  /*9f00*/  FADD.FTZ R0, R12, R0 ;  /* 0x000000000c007221 */ /* 0x000fe80000010000 */
[----:B------:R-:W-:Y:S01]  /*9f10*/  FADD.FTZ R16, R14, R0 ;  /* 0x000000000e107221 */ /* 0x000fe20000010000 */
[C---:B------:R-:W-:Y:S04]  /*9f20*/  HMMA.16816.F32 R136, R160.reuse, R138, R48 ;  /* 0x0000008aa088723c */ /* 0x040fe80000001830 */
[----:B------:R-:W-:Y:S02]  /*9f30*/  FADD.FTZ R0, R15, R2 ;  /* 0x000000020f007221 */ /* 0x000fe40000010000 */
[----:B------:R-:W1:Y:S01]  /*9f40*/  LDSM.16.MT88.4 R12, [R143+UR4+0x8900] ;  /* 0x008900048f0c783b */ /* 0x000e620008004200 */
[----:B------:R-:W-:Y:S01]  /*9f50*/  FADD.FTZ R2, R18, R16 ;  /* 0x0000001012027221 */ /* 0x000fe20000010000 */
[C---:B-----5:R-:W-:Y:S04]  /*9f60*/  HMMA.16816.F32 R52, R160.reuse, R4, R52 ;  /* 0x00000004a034723c */ /* 0x060fe80000001834 */
[----:B------:R-:W-:Y:S01]  /*9f70*/  @P0 MOV R18, R248 ;  /* 0x000000f800120202 */ /* 0x000fe20000000f00 */
[----:B------:R-:W-:Y:S02]  /*9f80*/  FADD.FTZ R0, R19, R0 ;  /* 0x0000000013007221 */ /* 0x000fe40000010000 */
[----:B------:R-:W-:Y:S01]  /*9f90*/  MOV R4, UR20 ;  /* 0x0000001400047c02 */ /* 0x000fe20008000f00 */
[----:B------:R-:W-:Y:S01]  /*9fa0*/  IMAD.U32 R5, RZ, RZ, UR21 ;  /* 0x00000015ff057e24 */ /* 0x000fe2000f8e00ff */
[C---:B------:R-:W-:Y:S03]  /*9fb0*/  HMMA.16816.F32 R56, R160.reuse, R6, R56 ;  /* 0x00000006a038723c */ /* 0x040fe60000001838 */
[----:B----4-:R-:W-:Y:S02]  /*9fc0*/  @P0 IMAD.MOV.U32 R19, RZ, RZ, R251 ;  /* 0x000000ffff130224 */ /* 0x010fe400078e00fb */
[----:B------:R-:W-:Y:S02]  /*9fd0*/  FADD.FTZ R2, R252, R2 ;  /* 0x00000002fc027221 */ /* 0x000fe40000010000 */
[----:B------:R-:W-:Y:S01]  /*9fe0*/  @P0 IMAD.WIDE.U32 R18, R4, 0x60, R18 ;  /* 0x0000006004120825 */ /* 0x000fe200078e0012 */
[C---:B------:R-:W-:Y:S01]  /*9ff0*/  HMMA.16816.F32 R60, R160.reuse, R8, R60 ;  /* 0x00000008a03c723c */ /* 0x040fe2000000183c */
[----:B------:R2:W3:Y:S03]  /*a000*/  LDSM.16.MT88.4 R4, [R142+0x8900] ;  /* 0x008900008e04783b */ /* 0x0004e60000004200 */
[----:B------:R-:W-:Y:S02]  /*a010*/  FADD.FTZ R0, R241, R0 ;  /* 0x00000000f1007221 */ /* 0x000fe40000010000 */
[----:B------:R-:W-:Y:S02]  /*a020*/  FADD.FTZ R2, R234, R2 ;  /* 0x00000002ea027221 */ /* 0x000fe40000010000 */
[----:B------:R-:W-:Y:S01]  /*a030*/  FADD.FTZ R0, R226, R0 ;  /* 0x00000000e2007221 */ /* 0x000fe20000010000 */
[C---:B------:R-:W-:Y:S01]  /*a040*/  HMMA.16816.F32 R64, R160.reuse, R10, R64 ;  /* 0x0000000aa040723c */ /* 0x040fe20000001840 */
[----:B------:R-:W4:Y:S02]  /*a050*/  LDSM.16.MT88.4 R8, [R236+UR4+0x8900] ;  /* 0x00890004ec08783b */ /* 0x000f240008004200 */
[----:B------:R-:W-:Y:S02]  /*a060*/  FADD.FTZ R2, R225, R2 ;  /* 0x00000002e1027221 */ /* 0x000fe40000010000 */
[----:B------:R-:W-:Y:S02]  /*a070*/  FADD.FTZ R0, R227, R0 ;  /* 0x00000000e3007221 */ /* 0x000fe40000010000 */
[----:B------:R-:W-:Y:S02]  /*a080*/  FADD.FTZ R16, R224, R2 ;  /* 0x00000002e0107221 */ /* 0x000fe40000010000 */
[----:B------:R-:W-:Y:S01]  /*a090*/  FADD.FTZ R2, R247, R0 ;  /* 0x00000000f7027221 */ /* 0x000fe20000010000 */
[C---:B-1----:R-:W-:Y:S03]  /*a0a0*/  HMMA.16816.F32 R68, R160.reuse, R12, R68 ;  /* 0x0000000ca044723c */ /* 0x042fe60000001844 */
[----:B------:R-:W-:Y:S02]  /*a0b0*/  FADD.FTZ R2, R246, R2 ;  /* 0x00000002f6027221 */ /* 0x000fe40000010000 */
[----:B------:R-:W-:Y:S02]  /*a0c0*/  FADD.FTZ R0, R245, R16 ;  /* 0x00000010f5007221 */ /* 0x000fe40000010000 */
[----:B--2---:R-:W-:Y:S01]  /*a0d0*/  IMAD.MOV.U32 R142, RZ, RZ, R3 ;  /* 0x000000ffff8e7224 */ /* 0x004fe200078e0003 */
[C---:B------:R-:W-:Y:S01]  /*a0e0*/  HMMA.16816.F32 R72, R160.reuse, R14, R72 ;  /* 0x0000000ea048723c */ /* 0x040fe20000001848 */
[----:B------:R1:W2:Y:S03]  /*a0f0*/  LDSM.16.MT88.4 R12, [R141+0x8900] ;  /* 0x008900008d0c783b */ /* 0x0002a60000004200 */
[----:B------:R-:W-:Y:S02]  /*a100*/  FADD.FTZ R16, R244, R0 ;  /* 0x00000000f4107221 */ /* 0x000fe40000010000 */
[----:B------:R-:W-:Y:S02]  /*a110*/  FADD.FTZ R0, R243, R2 ;  /* 0x00000002f3007221 */ /* 0x000fe40000010000 */
[----:B------:R-:W-:Y:S04]  /*a120*/  @P0 IMAD.SHL.U32 R2, R18, 0x2, RZ ;  /* 0x0000000212020824 */ /* 0x000fe800078e00ff */
[----:B------:R-:W-:Y:S01]  /*a130*/  FADD.FTZ R17, R242, R0 ;  /* 0x00000000f2117221 */ /* 0x000fe20000010000 */
[----:B------:R-:W-:Y:S01]  /*a140*/  MOV R0, UR12 ;  /* 0x0000000c00007c02 */ /* 0x000fe20008000f00 */
[----:B------:R-:W-:Y:S01]  /*a150*/  FADD.FTZ R20, R235, R16 ;  /* 0x00000010eb147221 */ /* 0x000fe20000010000 */
[----:B------:R-:W-:Y:S01]  /*a160*/  @P0 IADD3 R16, R19, UR17, RZ ;  /* 0x0000001113100c10 */ /* 0x000fe2000fffe0ff */
[C---:B---3--:R-:W-:Y:S01]  /*a170*/  HMMA.16816.F32 R76, R160.reuse, R4, R76 ;  /* 0x00000004a04c723c */ /* 0x048fe2000000184c */
[----:B------:R-:W-:Y:S02]  /*a180*/  @UP0 USHF.L.U32 UR17, UR6, 0x6, URZ ;  /* 0x0000000606110899 */ /* 0x000fe4000800063f */
[----:B------:R-:W-:Y:S01]  /*a190*/  @P0 IMAD R0, R0, 0x4800, R21 ;  /* 0x0000480000000824 */ /* 0x000fe200078e0215 */
[----:B------:R-:W-:Y:S01]  /*a1a0*/  @P0 SHF.L.U64.HI R18, R18, 0x1, R16 ;  /* 0x0000000112120819 */ /* 0x000fe20000010210 */
[----:B------:R-:W-:Y:S01]  /*a1b0*/  FADD.FTZ R22, R212, R17 ;  /* 0x00000011d4167221 */ /* 0x000fe20000010000 */
[----:B------:R-:W-:Y:S01]  /*a1c0*/  @P0 IADD3 R16, P6, R2, c[0x0][0x1c8], RZ ;  /* 0x0000720002100a10 */ /* 0x000fe20007fde0ff */
[----:B------:R-:W-:Y:S01]  /*a1d0*/  FADD.FTZ R19, R238, R20 ;  /* 0x00000014ee137221 */ /* 0x000fe20000010000 */
[----:B------:R-:W-:Y:S01]  /*a1e0*/  @P0 SHF.L.U32 R0, R0, 0x1, RZ ;  /* 0x0000000100000819 */ /* 0x000fe200000006ff */
[C---:B------:R-:W-:Y:S01]  /*a1f0*/  HMMA.16816.F32 R80, R160.reuse, R6, R80 ;  /* 0x00000006a050723c */ /* 0x040fe20000001850 */
[----:B------:R-:W-:Y:S02]  /*a200*/  UISETP.GT.AND UP0, UPT, UR15, UR13, UPT ;  /* 0x0000000d0f00728c */ /* 0x000fe4000bf04270 */
[----:B------:R-:W-:Y:S01]  /*a210*/  @P0 IADD3.X R17, R18, c[0x0][0x1cc], RZ, P6, !PT ;  /* 0x0000730012110a10 */ /* 0x000fe200037fe4ff */
[----:B------:R-:W-:Y:S01]  /*a220*/  FADD.FTZ R22, R215, R22 ;  /* 0x00000016d7167221 */ /* 0x000fe20000010000 */
[----:B------:R-:W-:Y:S01]  /*a230*/  @P0 IADD3 R20, P5, R2, 0x80, RZ ;  /* 0x0000008002140810 */ /* 0x000fe20007fbe0ff */
[----:B------:R-:W-:Y:S01]  /*a240*/  FADD.FTZ R19, R214, R19 ;  /* 0x00000013d6137221 */ /* 0x000fe20000010000 */
[----:B------:R-:W-:Y:S01]  /*a250*/  UIADD3 UR15, UR5, 0x1, URZ ;  /* 0x00000001050f7890 */ /* 0x000fe2000fffe03f */
[----:B------:R-:W-:Y:S01]  /*a260*/  @!PT LDS RZ, [RZ] ;  /* 0x00000000fffff984 */ /* 0x000fe20000000800 */
[----:B------:R-:W-:Y:S01]  /*a270*/  @!PT LDS RZ, [RZ] ;  /* 0x00000000fffff984 */ /* 0x000fe20000000800 */
[----:B------:R-:W-:Y:S01]  /*a280*/  @!PT LDS RZ, [RZ] ;  /* 0x00000000fffff984 */ /* 0x000fe20000000800 */
[----:B------:R3:W-:Y:S01]  /*a290*/  @P0 LDGSTS.E.BYPASS.LTC128B.128 [R0+0x12100], [R16.64], !P4 ;  /* 0x1210000010000fae */ /* 0x0007e2000e101d58 */
[----:B------:R-:W-:Y:S01]  /*a2a0*/  @P0 IADD3 R20, P1, R20, c[0x0][0x1c8], RZ ;  /* 0x0000720014140a10 */ /* 0x000fe20007f3e0ff */
[C---:B----4-:R-:W-:Y:S01]  /*a2b0*/  HMMA.16816.F32 R84, R160.reuse, R8, R84 ;  /* 0x00000008a054723c */ /* 0x050fe20000001854 */
[----:B------:R-:W-:Y:S02]  /*a2c0*/  USEL UR5, UR15, URZ, !UP1 ;  /* 0x0000003f0f057287 */ /* 0x000fe4000c800000 */
[----:B------:R-:W-:Y:S01]  /*a2d0*/  @P0 IADD3.X R21, RZ, c[0x0][0x1cc], R18, P1, P5 ;  /* 0x00007300ff150a10 */ /* 0x000fe20000fea412 */
[----:B------:R-:W-:Y:S01]  /*a2e0*/  FADD.FTZ R4, R183, R22 ;  /* 0x00000016b7047221 */ /* 0x000fe20000010000 */
[----:B------:R-:W-:Y:S01]  /*a2f0*/  @P0 IADD3 R2, P5, R2, 0x100, RZ ;  /* 0x0000010002020810 */ /* 0x000fe20007fbe0ff */
[----:B------:R-:W-:Y:S01]  /*a300*/  FADD.FTZ R5, R213, R19 ;  /* 0x00000013d5057221 */ /* 0x000fe20000010000 */
[----:B------:R-:W-:Y:S01]  /*a310*/  UMOV UR15, UR28 ;  /* 0x0000001c000f7c82 */ /* 0x000fe20008000000 */
[----:B------:R3:W-:Y:S01]  /*a320*/  @P0 LDGSTS.E.BYPASS.LTC128B.128 [R0+0x15100], [R20.64], !P3 ;  /* 0x1510000014000fae */ /* 0x0007e2000d901d58 */
[----:B------:R-:W-:Y:S01]  /*a330*/  @P0 IADD3 R6, P1, R2, c[0x0][0x1c8], RZ ;  /* 0x0000720002060a10 */ /* 0x000fe20007f3e0ff */
[C---:B------:R-:W-:Y:S03]  /*a340*/  HMMA.16816.F32 R88, R160.reuse, R10, R88 ;  /* 0x0000000aa058723c */ /* 0x040fe60000001858 */
[----:B------:R-:W-:Y:S01]  /*a350*/  @P0 IADD3.X R7, RZ, c[0x0][0x1cc], R18, P1, P5 ;  /* 0x00007300ff070a10 */ /* 0x000fe20000fea412 */
[----:B------:R-:W-:Y:S01]  /*a360*/  FADD.FTZ R4, R182, R4 ;  /* 0x00000004b6047221 */ /* 0x000fe20000010000 */
[----:B-1----:R-:W-:Y:S01]  /*a370*/  MOV R141, R140 ;  /* 0x0000008c008d7202 */ /* 0x002fe20000000f00 */
[----:B------:R-:W-:Y:S02]  /*a380*/  FADD.FTZ R5, R180, R5 ;  /* 0x00000005b4057221 */ /* 0x000fe40000010000 */
[----:B------:R1:W-:Y:S01]  /*a390*/  @P0 LDGSTS.E.BYPASS.LTC128B.128 [R0+0x18100], [R6.64], !P2 ;  /* 0x1810000006000fae */ /* 0x0003e2000d101d58 */
[C---:B--2---:R-:W-:Y:S03]  /*a3a0*/  HMMA.16816.F32 R92, R160.reuse, R12, R92 ;  /* 0x0000000ca05c723c */ /* 0x044fe6000000185c */
[----:B------:R-:W-:Y:S02]  /*a3b0*/  FADD.FTZ R2, R181, R5 ;  /* 0x00000005b5027221 */ /* 0x000fe40000010000 */
[----:B------:R-:W-:Y:S01]  /*a3c0*/  FADD.FTZ R5, R178, R4 ;  /* 0x00000004b2057221 */ /* 0x000fe20000010000 */
[----:B------:R-:W-:Y:S01]  /*a3d0*/  @P0 IADD3 R4, P1, R16, UR17, RZ ;  /* 0x0000001110040c10 */ /* 0x000fe2000ff3e0ff */
[----:B------:R-:W-:Y:S01]  /*a3e0*/  FADD.FTZ R18, R174, R2 ;  /* 0x00000002ae127221 */ /* 0x000fe20000010000 */
[----:B------:R-:W-:Y:S04]  /*a3f0*/  HMMA.16816.F32 R96, R160, R14, R96 ;  /* 0x0000000ea060723c */ /* 0x000fe80000001860 */
[----:B------:R-:W-:Y:S01]  /*a400*/  FADD.FTZ R2, R179, R5 ;  /* 0x00000005b3027221 */ /* 0x000fe20000010000 */
[----:B------:R-:W-:Y:S01]  /*a410*/  @P0 IADD3.X R5, R17, UR18, RZ, P1, !PT ;  /* 0x0000001211050c10 */ /* 0x000fe20008ffe4ff */
[----:B------:R-:W-:Y:S02]  /*a420*/  FADD.FTZ R8, R176, R18 ;  /* 0x00000012b0087221 */ /* 0x000fe40000010000 */
[----:B------:R-:W-:Y:S02]  /*a430*/  FADD.FTZ R2, R177, R2 ;  /* 0x00000002b1027221 */ /* 0x000fe40000010000 */
[----:B------:R2:W-:Y:S02]  /*a440*/  @P0 LDGSTS.E.BYPASS.LTC128B.128 [R0+0x13100], [R4.64], !P4 ;  /* 0x1310000004000fae */ /* 0x0005e4000e101d58 */
[----:B------:R-:W-:Y:S04]  /*a450*/  FADD.FTZ R2, R175, R2 ;  /* 0x00000002af027221 */ /* 0x000fe80000010000 */
[----:B------:R-:W-:Y:S02]  /*a460*/  FADD.FTZ R2, R171, R2 ;  /* 0x00000002ab027221 */ /* 0x000fe40000010000 */
[----:B------:R2:W-:Y:S01]  /*a470*/  @P0 LDGSTS.E.BYPASS.LTC128B.128 [R0+0x16100], [R4.64+0x80], !P3 ;  /* 0x1610008004000fae */ /* 0x0005e2000d901d58 */
[----:B-1----:R-:W-:Y:S01]  /*a480*/  @P0 IADD3 R6, P1, R4, UR17, RZ ;  /* 0x0000001104060c10 */ /* 0x002fe2000ff3e0ff */
[----:B------:R-:W-:Y:S03]  /*a490*/  FADD.FTZ R2, R170, R2 ;  /* 0x00000002aa027221 */ /* 0x000fe60000010000 */
[----:B------:R-:W-:Y:S01]  /*a4a0*/  @P0 IADD3.X R7, R5, UR18, RZ, P1, !PT ;  /* 0x0000001205070c10 */ /* 0x000fe20008ffe4ff */
[----:B------:R-:W-:Y:S02]  /*a4b0*/  FADD.FTZ R2, R167, R2 ;  /* 0x00000002a7027221 */ /* 0x000fe40000010000 */
[----:B------:R2:W-:Y:S02]  /*a4c0*/  @P0 LDGSTS.E.BYPASS.LTC128B.128 [R0+0x19100], [R4.64+0x100], !P2 ;  /* 0x1910010004000fae */ /* 0x0005e4000d101d58 */
[----:B------:R-:W-:Y:S06]  /*a4d0*/  FADD.FTZ R2, R166, R2 ;  /* 0x00000002a6027221 */ /* 0x000fec0000010000 */
[----:B------:R3:W-:Y:S08]  /*a4e0*/  @P0 LDGSTS.E.BYPASS.LTC128B.128 [R0+0x14100], [R6.64], !P4 ;  /* 0x1410000006000fae */ /* 0x0007f0000e101d58 */
[----:B------:R3:W-:Y:S08]  /*a4f0*/  @P0 LDGSTS.E.BYPASS.LTC128B.128 [R0+0x17100], [R6.64+0x80], !P3 ;  /* 0x1710008006000fae */ /* 0x0007f0000d901d58 */
[----:B------:R3:W-:Y:S01]  /*a500*/  @P0 LDGSTS.E.BYPASS.LTC128B.128 [R0+0x1a100], [R6.64+0x100], !P2 ;  /* 0x1a10010006000fae */ /* 0x0007e2000d101d58 */
[----:B------:R-:W-:Y:S01]  /*a510*/  PLOP3.LUT P0, PT, PT, PT, UP0, 0x80, 0x0 ;  /* 0x000000000000781c */ /* 0x000fe20003f0f008 */
[----:B--2---:R-:W-:Y:S06]  /*a520*/  FADD.FTZ R4, R173, R8 ;  /* 0x00000008ad047221 */ /* 0x004fec0000010000 */
[----:B------:R1:W-:Y:S04]  /*a530*/  STL [R1+0x4], R2 ;  /* 0x0000040201007387 */ /* 0x0003e80000100800 */
[----:B------:R-:W0:Y:S01]  /*a540*/  LDGDEPBAR ;  /* 0x00000000000079af */ /* 0x000e220000000000 */
[----:B---3--:R-:W-:Y:S04]  /*a550*/  FADD.FTZ R0, R172, R4 ;  /* 0x00000004ac007221 */ /* 0x008fe80000010000 */
[----:B------:R-:W-:Y:S04]  /*a560*/  FADD.FTZ R0, R169, R0 ;  /* 0x00000000a9007221 */ /* 0x000fe80000010000 */
[----:B------:R-:W-:Y:S04]  /*a570*/  FADD.FTZ R0, R168, R0 ;  /* 0x00000000a8007221 */ /* 0x000fe80000010000 */
[----:B------:R-:W-:Y:S04]  /*a580*/  FADD.FTZ R0, R164, R0 ;  /* 0x00000000a4007221 */ /* 0x000fe80000010000 */
[----:B------:R-:W-:Y:S05]  /*a590*/  FADD.FTZ R0, R165, R0 ;  /* 0x00000000a5007221 */ /* 0x000fea0000010000 */
[----:B------:R1:W-:Y:S01]  /*a5a0*/  STL [R1+0x8], R0 ;  /* 0x0000080001007387 */ /* 0x0003e20000100800 */
[----:B------:R-:W-:-:S05]  /*a5b0*/  @P0 BRA `(.L_x_2434) ;  /* 0xffffbe2000000947 */ /* 0x000fca000383ffff */
.L_x_2433:
        /* <DEDUP_REMOVED lines=24> */
.L_x_2436:
[----:B------:R-:W2:Y:S01]  /*a740*/  LDL.64 R46, [R1+0x20] ;  /* 0x00002000012e7983 */ /* 0x000ea20000100a00 */
[----:B------:R-:W-:Y:S04]  /*a750*/  DEPBAR.LE SB0, 0x2 ;  /* 0x000080800000791a */ /* 0x000fe80000000000 */
[----:B------:R-:W-:Y:S01]  /*a760*/  UIMAD UR4, UR5, 0x9000, URZ ;  /* 0x00009000050478a4 */ /* 0x000fe2000f8e023f */
[----:B------:R-:W3:Y:S01]  /*a770*/  LDL.64 R44, [R1+0x28] ;  /* 0x00002800012c7983 */ /* 0x000ee20000100a00 */
[----:B------:R-:W-:Y:S02]  /*a780*/  UISETP.NE.AND UP0, UPT, UR28, URZ, UPT ;  /* 0x0000003f1c00728c */ /* 0x000fe4000bf05270 */
[----:B------:R-:W-:Y:S02]  /*a790*/  UIADD3 UR27, UR28, -0x1, URZ ;  /* 0xffffffff1c1b7890 */ /* 0x000fe4000fffe03f */
[----:B------:R-:W-:Y:S01]  /*a7a0*/  IADD3 R3, R237, UR4, RZ ;  /* 0x00000004ed037c10 */ /* 0x000fe2000fffe0ff */
[----:B------:R-:W4:Y:S04]  /*a7b0*/  LDL R170, [R1] ;  /* 0x0000000001aa7983 */ /* 0x000f280000100800 */
[----:B------:R-:W-:Y:S01]  /*a7c0*/  BAR.SYNC.DEFER_BLOCKING 0x0 ;  /* 0x0000000000007b1d */ /* 0x000fe20000010000 */
[-C--:B-1----:R-:W-:Y:S01]  /*a7d0*/  IADD3 R2, R239, R3.reuse, RZ ;  /* 0x00000003ef027210 */ /* 0x082fe20007ffe0ff */
[----:B------:R-:W-:Y:S01]  /*a7e0*/  @UP0 USHF.R.S32.HI UR15, URZ, 0x1f, UR27 ;  /* 0x0000001f3f0f0899 */ /* 0x000fe2000801141b */
[----:B------:R-:W-:Y:S01]  /*a7f0*/  PLOP3.LUT P0, PT, PT, PT, UP0, 0x80, 0x0 ;  /* 0x000000000000781c */ /* 0x000fe20003f0f008 */
[----:B------:R-:W-:Y:S01]  /*a800*/  @UP0 UIMAD.WIDE.U32 UR30, UR27, UR8, URZ ;  /* 0x000000081b1e02a5 */ /* 0x000fe2000f8e003f */
[C---:B------:R-:W-:Y:S01]  /*a810*/  IADD3 R3, R238.reuse, R3, RZ ;  /* 0x00000003ee037210 */ /* 0x040fe20007ffe0ff */
[----:B------:R-:W-:Y:S01]  /*a820*/  @UP0 UIMAD UR15, UR15, UR8, URZ ;  /* 0x000000080f0f02a4 */ /* 0x000fe2000f8e023f */
[----:B------:R-:W-:Y:S03]  /*a830*/  IADD3 R232, R238, R2, RZ ;  /* 0x00000002eee87210 */ /* 0x000fe60007ffe0ff */
[----:B------:R-:W-:Y:S01]  /*a840*/  @UP0 UIMAD UR15, UR27, UR9, UR15 ;  /* 0x000000091b0f02a4 */ /* 0x000fe2000f8e020f */
[----:B------:R-:W-:Y:S03]  /*a850*/  MOV R140, UR30 ;  /* 0x0000001e008c7c02 */ /* 0x000fe60008000f00 */
[----:B------:R-:W-:Y:S04]  /*a860*/  @UP0 UIADD3 UR15, UR31, UR15, URZ ;  /* 0x0000000f1f0f0290 */ /* 0x000fe8000fffe03f */
[----:B------:R-:W-:Y:S02]  /*a870*/  @UP0 UIMAD UR15, UR15, 0x60, URZ ;  /* 0x000000600f0f08a4 */ /* 0x000fe4000f8e023f */
[----:B------:R-:W-:Y:S01]  /*a880*/  UISETP.GE.AND UP0, UPT, UR28, 0x2, UPT ;  /* 0x000000021c00788c */ /* 0x000fe2000bf06270 */
[----:B------:R-:W1:Y:S10]  /*a890*/  LDSM.16.M88.4 R8, [R237+UR4+0x12100] ;  /* 0x01210004ed08783b */ /* 0x000e740008000200 */
[----:B------:R-:W-:Y:S01]  /*a8a0*/  @UP0 UIADD3 UR26, UR28, -0x2, URZ ;  /* 0xfffffffe1c1a0890 */ /* 0x000fe2000fffe03f */
[----:B------:R-:W5:Y:S03]  /*a8b0*/  LDSM.16.M88.4 R16, [R237+UR4+0x12900] ;  /* 0x01290004ed10783b */ /* 0x000f660008000200 */
[----:B------:R-:W-:Y:S05]  /*a8c0*/  @UP0 UIMAD.WIDE.U32 UR30, UR26, UR6, URZ ;  /* 0x000000061a1e02a5 */ /* 0x000fea000f8e003f */
[----:B------:R-:W5:Y:S08]  /*a8d0*/  LDSM.16.M88.4 R24, [R237+UR4+0x13100] ;  /* 0x01310004ed18783b */ /* 0x000f700008000200 */
[----:B------:R-:W4:Y:S04]  /*a8e0*/  LDL.LU R252, [R1+0x4] ;  /* 0x0000040001fc7983 */ /* 0x000f280000300800 */
[----:B------:R-:W5:Y:S08]  /*a8f0*/  LDSM.16.M88.4 R32, [R237+UR4+0x13900] ;  /* 0x01390004ed20783b */ /* 0x000f700008000200 */
[----:B------:R-:W4:Y:S01]  /*a900*/  LDL.LU R247, [R1+0x8] ;  /* 0x0000080001f77983 */ /* 0x000f220000300800 */
[C---:B-1----:R-:W-:Y:S03]  /*a910*/  HMMA.16816.F32 R4, R152.reuse, R8, RZ ;  /* 0x000000089804723c */ /* 0x042fe600000018ff */
[----:B------:R-:W1:Y:S05]  /*a920*/  LDSM.16.M88.4 R40, [R237+UR4+0x14100] ;  /* 0x01410004ed28783b */ /* 0x000e6a0008000200 */
[C---:B------:R-:W-:Y:S03]  /*a930*/  HMMA.16816.F32 R8, R152.reuse, R10, RZ ;  /* 0x0000000a9808723c */ /* 0x040fe600000018ff */
[----:B------:R-:W1:Y:S05]  /*a940*/  LDSM.16.M88.4 R48, [R237+UR4+0x14900] ;  /* 0x01490004ed30783b */ /* 0x000e6a0008000200 */
[C---:B-----5:R-:W-:Y:S03]  /*a950*/  HMMA.16816.F32 R12, R152.reuse, R16, RZ ;  /* 0x00000010980c723c */ /* 0x060fe600000018ff */
[----:B------:R-:W5:Y:S05]  /*a960*/  LDSM.16.M88.4 R160, [R2+0x12100] ;  /* 0x0121000002a0783b */ /* 0x000f6a0000000200 */
[C---:B------:R-:W-:Y:S03]  /*a970*/  HMMA.16816.F32 R16, R152.reuse, R18, RZ ;  /* 0x000000129810723c */ /* 0x040fe600000018ff */
[----:B------:R-:W2:Y:S05]  /*a980*/  LDSM.16.M88.4 R164, [R2+0x12900] ;  /* 0x0129000002a4783b */ /* 0x000eaa0000000200 */
[C---:B------:R-:W-:Y:S03]  /*a990*/  HMMA.16816.F32 R20, R152.reuse, R24, RZ ;  /* 0x000000189814723c */ /* 0x040fe600000018ff */
[----:B------:R-:W-:Y:S05]  /*a9a0*/  LDSM.16.M88.4 R172, [R2+0x13900] ;  /* 0x0139000002ac783b */ /* 0x000fea0000000200 */
[C---:B------:R-:W-:Y:S03]  /*a9b0*/  HMMA.16816.F32 R24, R152.reuse, R26, RZ ;  /* 0x0000001a9818723c */ /* 0x040fe600000018ff */
[----:B------:R-:W-:Y:S05]  /*a9c0*/  LDSM.16.M88.4 R176, [R2+0x14100] ;  /* 0x0141000002b0783b */ /* 0x000fea0000000200 */
[C---:B------:R-:W-:Y:S03]  /*a9d0*/  HMMA.16816.F32 R28, R152.reuse, R32, RZ ;  /* 0x00000020981c723c */ /* 0x040fe600000018ff */
[----:B------:R-:W-:Y:S05]  /*a9e0*/  LDSM.16.M88.4 R180, [R2+0x14900] ;  /* 0x0149000002b4783b */ /* 0x000fea0000000200 */
[C---:B------:R-:W-:Y:S03]  /*a9f0*/  HMMA.16816.F32 R32, R152.reuse, R34, RZ ;  /* 0x000000229820723c */ /* 0x040fe600000018ff */
[----:B------:R-:W4:Y:S06]  /*aa00*/  LDL.64 R250, [R1+0x18] ;  /* 0x0000180001fa7983 */ /* 0x000f2c0000100a00 */
[----:B------:R-:W4:Y:S01]  /*aa10*/  LDL.64 R248, [R1+0x30] ;  /* 0x0000300001f87983 */ /* 0x000f220000100a00 */
[C---:B-1----:R-:W-:Y:S08]  /*aa20*/  HMMA.16816.F32 R36, R152.reuse, R40, RZ ;  /* 0x000000289824723c */ /* 0x042ff000000018ff */
[C---:B------:R-:W-:Y:S01]  /*aa30*/  HMMA.16816.F32 R40, R152.reuse, R42, RZ ;  /* 0x0000002a9828723c */ /* 0x040fe200000018ff */
[----:B--2---:R-:W-:Y:S03]  /*aa40*/  @P0 MOV R169, R47 ;  /* 0x0000002f00a90202 */ /* 0x004fe60000000f00 */
[----:B---3--:R-:W-:Y:S04]  /*aa50*/  @P0 MOV R168, R44 ;  /* 0x0000002c00a80202 */ /* 0x008fe80000000f00 */
[C---:B------:R-:W-:Y:S01]  /*aa60*/  HMMA.16816.F32 R44, R152.reuse, R48, RZ ;  /* 0x00000030982c723c */ /* 0x040fe200000018ff */
[----:B------:R-:W-:Y:S07]  /*aa70*/  @P0 IMAD.WIDE.U32 R168, R140, 0x60, R168 ;  /* 0x000000608ca80825 */ /* 0x000fee00078e00a8 */
[----:B------:R-:W-:Y:S01]  /*aa80*/  HMMA.16816.F32 R48, R152, R50, RZ ;  /* 0x000000329830723c */ /* 0x000fe200000018ff */
[----:B------:R-:W-:Y:S03]  /*aa90*/  @P0 SHF.L.U32 R140, R168, 0x1, RZ ;  /* 0x00000001a88c0819 */ /* 0x000fe600000006ff */
[----:B------:R-:W-:Y:S01]  /*aaa0*/  @P0 IADD3 R142, R169, UR15, RZ ;  /* 0x0000000fa98e0c10 */ /* 0x000fe2000fffe0ff */
[----:B------:R-:W-:Y:S01]  /*aab0*/  @UP0 USHF.R.S32.HI UR15, URZ, 0x1f, UR26 ;  /* 0x0000001f3f0f0899 */ /* 0x000fe2000801141a */
[----:B------:R-:W-:Y:S02]  /*aac0*/  @P0 IADD3 R214, P6, R140, 0x80, RZ ;  /* 0x000000808cd60810 */ /* 0x000fe40007fde0ff */
[C---:B-----5:R-:W-:Y:S01]  /*aad0*/  HMMA.16816.F32 R4, R156.reuse, R160, R4 ;  /* 0x000000a09c04723c */ /* 0x060fe20000001804 */
[----:B------:R-:W-:Y:S04]  /*aae0*/  @UP0 UIMAD UR15, UR15, UR6, URZ ;  /* 0x000000060f0f02a4 */ /* 0x000fe8000f8e023f */
[----:B------:R-:W-:Y:S01]  /*aaf0*/  @P0 SHF.L.U64.HI R142, R168, 0x1, R142 ;  /* 0x00000001a88e0819 */ /* 0x000fe2000001028e */
[----:B------:R-:W-:Y:S01]  /*ab00*/  @UP0 UIMAD UR15, UR26, UR7, UR15 ;  /* 0x000000071a0f02a4 */ /* 0x000fe2000f8e020f */
[----:B------:R-:W-:Y:S01]  /*ab10*/  MOV R168, UR12 ;  /* 0x0000000c00a87c02 */ /* 0x000fe20008000f00 */
[C---:B------:R-:W-:Y:S01]  /*ab20*/  HMMA.16816.F32 R8, R156.reuse, R162, R8 ;  /* 0x000000a29c08723c */ /* 0x040fe20000001808 */
[----:B------:R-:W-:Y:S02]  /*ab30*/  UIADD3 UR26, UR12, 0x1, URZ ;  /* 0x000000010c1a7890 */ /* 0x000fe4000fffe03f */
[----:B------:R-:W-:Y:S01]  /*ab40*/  @UP0 UIADD3 UR15, UR31, UR15, URZ ;  /* 0x0000000f1f0f0290 */ /* 0x000fe2000fffe03f */
[----:B------:R-:W-:Y:S02]  /*ab50*/  @P0 IADD3 R214, P5, R214, c[0x0][0x1f8], RZ ;  /* 0x00007e00d6d60a10 */ /* 0x000fe40007fbe0ff */
[C---:B------:R-:W-:Y:S01]  /*ab60*/  @P0 IADD3 R212, P1, R140.reuse, 0x100, RZ ;  /* 0x000001008cd40810 */ /* 0x040fe20007f3e0ff */
[----:B------:R-:W-:Y:S01]  /*ab70*/  @UP0 UIMAD UR15, UR15, 0x60, URZ ;  /* 0x000000600f0f08a4 */ /* 0x000fe2000f8e023f */
[C---:B------:R-:W-:Y:S04]  /*ab80*/  HMMA.16816.F32 R12, R156.reuse, R164, R12 ;  /* 0x000000a49c0c723c */ /* 0x040fe8000000180c */
[----:B------:R-:W-:Y:S02]  /*ab90*/  @P0 IADD3.X R215, RZ, c[0x0][0x1fc], R142, P5, P6 ;  /* 0x00007f00ffd70a10 */ /* 0x000fe40002fec48e */
[----:B------:R-:W-:Y:S01]  /*aba0*/  @P0 IADD3 R160, P6, R140, c[0x0][0x1f8], RZ ;  /* 0x00007e008ca00a10 */ /* 0x000fe20007fde0ff */
[----:B----4-:R-:W-:Y:S01]  /*abb0*/  @P0 IMAD R140, R168, 0x9000, R170 ;  /* 0x00009000a88c0824 */ /* 0x010fe200078e02aa */
[C---:B------:R-:W-:Y:S01]  /*abc0*/  HMMA.16816.F32 R16, R156.reuse, R166, R16 ;  /* 0x000000a69c10723c */ /* 0x040fe20000001810 */
[----:B------:R-:W1:Y:S03]  /*abd0*/  LDSM.16.M88.4 R168, [R2+0x13100] ;  /* 0x0131000002a8783b */ /* 0x000e660000000200 */
[----:B------:R-:W-:Y:S02]  /*abe0*/  @P0 IADD3.X R161, R142, c[0x0][0x1fc], RZ, P6, !PT ;  /* 0x00007f008ea10a10 */ /* 0x000fe400037fe4ff */
[----:B------:R-:W-:Y:S03]  /*abf0*/  @P0 IADD3 R212, P5, R212, c[0x0][0x1f8], RZ ;  /* 0x00007e00d4d40a10 */ /* 0x000fe60007fbe0ff */
[----:B------:R-:W-:Y:S01]  /*ac00*/  @!PT LDS RZ, [RZ] ;  /* 0x00000000fffff984 */ /* 0x000fe20000000800 */
[----:B------:R-:W-:Y:S01]  /*ac10*/  @!PT LDS RZ, [RZ] ;  /* 0x00000000fffff984 */ /* 0x000fe20000000800 */
[----:B------:R-:W-:Y:S01]  /*ac20*/  @!PT LDS RZ, [RZ] ;  /* 0x00000000fffff984 */ /* 0x000fe20000000800 */
[----:B------:R2:W-:Y:S03]  /*ac30*/  @P0 LDGSTS.E.BYPASS.LTC128B.128 [R140+0x100], [R160.64], !P4 ;  /* 0x00100000a08c0fae */ /* 0x0005e6000e101d58 */
[----:B------:R-:W-:Y:S05]  /*ac40*/  @P0 IADD3.X R213, RZ, c[0x0][0x1fc], R142, P5, P1 ;  /* 0x00007f00ffd50a10 */ /* 0x000fea0002fe248e */
[----:B------:R3:W-:Y:S08]  /*ac50*/  @P0 LDGSTS.E.BYPASS.LTC128B.128 [R140+0x3100], [R214.64], !P3 ;  /* 0x03100000d68c0fae */ /* 0x0007f0000d901d58 */
[----:B------:R4:W-:Y:S01]  /*ac60*/  @P0 LDGSTS.E.BYPASS.LTC128B.128 [R140+0x6100], [R212.64], !P2 ;  /* 0x06100000d48c0fae */ /* 0x0009e2000d101d58 */
[----:B--2---:R-:W-:Y:S04]  /*ac70*/  @P0 IADD3 R160, P1, R160, UR11, RZ ;  /* 0x0000000ba0a00c10 */ /* 0x004fe8000ff3e0ff */
[----:B------:R-:W-:Y:S01]  /*ac80*/  @P0 IADD3.X R161, R161, UR10, RZ, P1, !PT ;  /* 0x0000000aa1a10c10 */ /* 0x000fe20008ffe4ff */
[C---:B-1----:R-:W-:Y:S03]  /*ac90*/  HMMA.16816.F32 R20, R156.reuse, R168, R20 ;  /* 0x000000a89c14723c */ /* 0x042fe60000001814 */
[C---:B------:R-:W-:Y:S01]  /*aca0*/  @P0 IADD3 R162, P6, R160.reuse, UR11, RZ ;  /* 0x0000000ba0a20c10 */ /* 0x040fe2000ffde0ff */
[----:B------:R1:W-:Y:S01]  /*acb0*/  @P0 LDGSTS.E.BYPASS.LTC128B.128 [R140+0x1100], [R160.64], !P4 ;  /* 0x01100000a08c0fae */ /* 0x0003e2000e101d58 */
[C---:B---3--:R-:W-:Y:S02]  /*acc0*/  @P0 IADD3 R214, P5, R160.reuse, UR21, RZ ;  /* 0x00000015a0d60c10 */ /* 0x048fe4000ffbe0ff */
[C---:B------:R-:W-:Y:S01]  /*acd0*/  @P0 IADD3.X R163, R161.reuse, UR10, RZ, P6, !PT ;  /* 0x0000000aa1a30c10 */ /* 0x040fe2000b7fe4ff */
[C---:B------:R-:W-:Y:S04]  /*ace0*/  HMMA.16816.F32 R24, R156.reuse, R170, R24 ;  /* 0x000000aa9c18723c */ /* 0x040fe80000001818 */
[----:B------:R1:W-:Y:S01]  /*acf0*/  @P0 LDGSTS.E.BYPASS.LTC128B.128 [R140+0x4100], [R160.64+0x80], !P3 ;  /* 0x04100080a08c0fae */ /* 0x0003e2000d901d58 */
[C---:B------:R-:W-:Y:S02]  /*ad00*/  @P0 IADD3.X R215, R161.reuse, UR20, RZ, P5, !PT ;  /* 0x00000014a1d70c10 */ /* 0x040fe4000affe4ff */
[----:B----4-:R-:W-:Y:S01]  /*ad10*/  @P0 IADD3 R212, P1, R160, UR23, RZ ;  /* 0x00000017a0d40c10 */ /* 0x010fe2000ff3e0ff */
[C---:B------:R-:W-:Y:S04]  /*ad20*/  HMMA.16816.F32 R28, R156.reuse, R172, R28 ;  /* 0x000000ac9c1c723c */ /* 0x040fe8000000181c */
[----:B------:R1:W-:Y:S01]  /*ad30*/  @P0 LDGSTS.E.BYPASS.LTC128B.128 [R140+0x7100], [R160.64+0x100], !P2 ;  /* 0x07100100a08c0fae */ /* 0x0003e2000d101d58 */
[----:B------:R-:W-:Y:S03]  /*ad40*/  @P0 IADD3.X R213, R161, UR22, RZ, P1, !PT ;  /* 0x00000016a1d50c10 */ /* 0x000fe60008ffe4ff */
[C---:B------:R-:W-:Y:S04]  /*ad50*/  HMMA.16816.F32 R32, R156.reuse, R174, R32 ;  /* 0x000000ae9c20723c */ /* 0x040fe80000001820 */
[----:B------:R1:W-:Y:S04]  /*ad60*/  @P0 LDGSTS.E.BYPASS.LTC128B.128 [R140+0x2100], [R162.64], !P4 ;  /* 0x02100000a28c0fae */ /* 0x0003e8000e101d58 */
[C---:B------:R-:W-:Y:S04]  /*ad70*/  HMMA.16816.F32 R36, R156.reuse, R176, R36 ;  /* 0x000000b09c24723c */ /* 0x040fe80000001824 */
[----:B------:R2:W-:Y:S04]  /*ad80*/  @P0 LDGSTS.E.BYPASS.LTC128B.128 [R140+0x5100], [R214.64], !P3 ;  /* 0x05100000d68c0fae */ /* 0x0005e8000d901d58 */
[C---:B------:R-:W-:Y:S04]  /*ad90*/  HMMA.16816.F32 R40, R156.reuse, R178, R40 ;  /* 0x000000b29c28723c */ /* 0x040fe80000001828 */
[----:B------:R2:W-:Y:S01]  /*ada0*/  @P0 LDGSTS.E.BYPASS.LTC128B.128 [R140+0x8100], [R212.64], !P2 ;  /* 0x08100000d48c0fae */ /* 0x0005e2000d101d58 */
[----:B------:R-:W-:Y:S01]  /*adb0*/  PLOP3.LUT P0, PT, PT, PT, UP0, 0x80, 0x0 ;  /* 0x000000000000781c */ /* 0x000fe20003f0f008 */
[----:B------:R-:W-:Y:S02]  /*adc0*/  UISETP.GE.AND UP0, UPT, UR12, 0x1, UPT ;  /* 0x000000010c00788c */ /* 0x000fe4000bf06270 */
[C---:B------:R-:W-:Y:S02]  /*add0*/  HMMA.16816.F32 R44, R156.reuse, R180, R44 ;  /* 0x000000b49c2c723c */ /* 0x040fe4000000182c */
[----:B------:R-:W-:Y:S02]  /*ade0*/  USEL UR12, UR26, URZ, !UP0 ;  /* 0x0000003f1a0c7287 */ /* 0x000fe4000c000000 */
[----:B------:R-:W-:Y:S01]  /*adf0*/  LDSM.16.M88.4 R164, [R3+0x12900] ;  /* 0x0129000003a4783b */ /* 0x000fe20000000200 */
[----:B------:R-:W-:Y:S03]  /*ae00*/  UISETP.GE.AND UP0, UPT, UR5, 0x1, UPT ;  /* 0x000000010500788c */ /* 0x000fe6000bf06270 */
[----:B------:R-:W-:Y:S04]  /*ae10*/  HMMA.16816.F32 R48, R156, R182, R48 ;  /* 0x000000b69c30723c */ /* 0x000fe80000001830 */
[----:B-1----:R-:W1:Y:S08]  /*ae20*/  LDSM.16.M88.4 R160, [R3+0x12100] ;  /* 0x0121000003a0783b */ /* 0x002e700000000200 */
[----:B------:R-:W3:Y:S01]  /*ae30*/  LDSM.16.M88.4 R168, [R3+0x13100] ;  /* 0x0131000003a8783b */ /* 0x000ee20000000200 */
[----:B--2---:R-:W-:Y:S04]  /*ae40*/  IADD3 R140, R238, UR4, R237 ;  /* 0x00000004ee8c7c10 */ /* 0x004fe8000fffe0ed */
[----:B------:R-:W-:Y:S03]  /*ae50*/  IADD3 R140, R239, R140, RZ ;  /* 0x0000008cef8c7210 */ /* 0x000fe60007ffe0ff */
[----:B------:R-:W0:Y:S08]  /*ae60*/  LDGDEPBAR ;  /* 0x00000000000079af */ /* 0x000e300000000000 */
[----:B------:R-:W2:Y:S08]  /*ae70*/  LDSM.16.M88.4 R172, [R3+0x13900] ;  /* 0x0139000003ac783b */ /* 0x000eb00000000200 */
[----:B------:R-:W4:Y:S01]  /*ae80*/  LDSM.16.M88.4 R176, [R3+0x14100] ;  /* 0x0141000003b0783b */ /* 0x000f220000000200 */
[C---:B-1----:R-:W-:Y:S07]  /*ae90*/  HMMA.16816.F32 R4, R184.reuse, R160, R4 ;  /* 0x000000a0b804723c */ /* 0x042fee0000001804 */
[----:B------:R-:W1:Y:S01]  /*aea0*/  LDSM.16.M88.4 R180, [R3+0x14900] ;  /* 0x0149000003b4783b */ /* 0x000e620000000200 */
[C---:B------:R-:W-:Y:S07]  /*aeb0*/  HMMA.16816.F32 R8, R184.reuse, R162, R8 ;  /* 0x000000a2b808723c */ /* 0x040fee0000001808 */
[----:B------:R-:W5:Y:S01]  /*aec0*/  LDSM.16.M88.4 R212, [R232+0x12100] ;  /* 0x01210000e8d4783b */ /* 0x000f620000000200 */
[C---:B------:R-:W-:Y:S07]  /*aed0*/  HMMA.16816.F32 R12, R184.reuse, R164, R12 ;  /* 0x000000a4b80c723c */ /* 0x040fee000000180c */
[----:B------:R-:W1:Y:S01]  /*aee0*/  LDSM.16.M88.4 R160, [R232+0x12900] ;  /* 0x01290000e8a0783b */ /* 0x000e620000000200 */
[C---:B------:R-:W-:Y:S07]  /*aef0*/  HMMA.16816.F32 R16, R184.reuse, R166, R16 ;  /* 0x000000a6b810723c */ /* 0x040fee0000001810 */
[----:B------:R-:W1:Y:S01]  /*af00*/  LDSM.16.M88.4 R164, [R232+0x13100] ;  /* 0x01310000e8a4783b */ /* 0x000e620000000200 */
[C---:B---3--:R-:W-:Y:S07]  /*af10*/  HMMA.16816.F32 R20, R184.reuse, R168, R20 ;  /* 0x000000a8b814723c */ /* 0x048fee0000001814 */
[----:B------:R-:W-:Y:S01]  /*af20*/  LDSM.16.M88.4 R224, [R237+UR4+0x17900] ;  /* 0x01790004ede0783b */ /* 0x000fe20008000200 */
[C---:B------:R-:W-:Y:S07]  /*af30*/  HMMA.16816.F32 R24, R184.reuse, R170, R24 ;  /* 0x000000aab818723c */ /* 0x040fee0000001818 */
[----:B------:R-:W3:Y:S01]  /*af40*/  LDSM.16.M88.4 R168, [R232+0x13900] ;  /* 0x01390000e8a8783b */ /* 0x000ee20000000200 */
[C---:B--2---:R-:W-:Y:S08]  /*af50*/  HMMA.16816.F32 R28, R184.reuse, R172, R28 ;  /* 0x000000acb81c723c */ /* 0x044ff0000000181c */
[C---:B------:R-:W-:Y:S01]  /*af60*/  HMMA.16816.F32 R32, R184.reuse, R174, R32 ;  /* 0x000000aeb820723c */ /* 0x040fe20000001820 */
[----:B------:R-:W2:Y:S07]  /*af70*/  LDSM.16.M88.4 R172, [R232+0x14100] ;  /* 0x01410000e8ac783b */ /* 0x000eae0000000200 */
[C---:B----4-:R-:W-:Y:S08]  /*af80*/  HMMA.16816.F32 R36, R184.reuse, R176, R36 ;  /* 0x000000b0b824723c */ /* 0x050ff00000001824 */
[C---:B------:R-:W-:Y:S01]  /*af90*/  HMMA.16816.F32 R40, R184.reuse, R178, R40 ;  /* 0x000000b2b828723c */ /* 0x040fe20000001828 */
[----:B------:R-:W4:Y:S07]  /*afa0*/  LDSM.16.M88.4 R176, [R232+0x14900] ;  /* 0x01490000e8b0783b */ /* 0x000f2e0000000200 */
[C---:B-1----:R-:W-:Y:S08]  /*afb0*/  HMMA.16816.F32 R44, R184.reuse, R180, R44 ;  /* 0x000000b4b82c723c */ /* 0x042ff0000000182c */
[----:B------:R-:W-:Y:S01]  /*afc0*/  HMMA.16816.F32 R48, R184, R182, R48 ;  /* 0x000000b6b830723c */ /* 0x000fe20000001830 */
[----:B------:R-:W1:Y:S07]  /*afd0*/  LDSM.16.M88.4 R180, [R237+UR4+0x15100] ;  /* 0x01510004edb4783b */ /* 0x000e6e0008000200 */
[C---:B-----5:R-:W-:Y:S08]  /*afe0*/  HMMA.16816.F32 R4, R188.reuse, R212, R4 ;  /* 0x000000d4bc04723c */ /* 0x060ff00000001804 */
[C---:B------:R-:W-:Y:S01]  /*aff0*/  HMMA.16816.F32 R8, R188.reuse, R214, R8 ;  /* 0x000000d6bc08723c */ /* 0x040fe20000001808 */
[----:B------:R-:W5:Y:S07]  /*b000*/  LDSM.16.M88.4 R212, [R237+UR4+0x15900] ;  /* 0x01590004edd4783b */ /* 0x000f6e0008000200 */
[C---:B------:R-:W-:Y:S08]  /*b010*/  HMMA.16816.F32 R12, R188.reuse, R160, R12 ;  /* 0x000000a0bc0c723c */ /* 0x040ff0000000180c */
[C---:B------:R-:W-:Y:S01]  /*b020*/  HMMA.16816.F32 R16, R188.reuse, R162, R16 ;  /* 0x000000a2bc10723c */ /* 0x040fe20000001810 */
[----:B------:R-:W1:Y:S07]  /*b030*/  LDSM.16.M88.4 R160, [R237+UR4+0x16100] ;  /* 0x01610004eda0783b */ /* 0x000e6e0008000200 */
[C---:B------:R-:W-:Y:S08]  /*b040*/  HMMA.16816.F32 R20, R188.reuse, R164, R20 ;  /* 0x000000a4bc14723c */ /* 0x040ff00000001814 */
[C---:B------:R-:W-:Y:S01]  /*b050*/  HMMA.16816.F32 R24, R188.reuse, R166, R24 ;  /* 0x000000a6bc18723c */ /* 0x040fe20000001818 */
[----:B------:R-:W1:Y:S07]  /*b060*/  LDSM.16.M88.4 R164, [R237+UR4+0x16900] ;  /* 0x01690004eda4783b */ /* 0x000e6e0008000200 */
[C---:B---3--:R-:W-:Y:S08]  /*b070*/  HMMA.16816.F32 R28, R188.reuse, R168, R28 ;  /* 0x000000a8bc1c723c */ /* 0x048ff0000000181c */
[C---:B------:R-:W-:Y:S01]  /*b080*/  HMMA.16816.F32 R32, R188.reuse, R170, R32 ;  /* 0x000000aabc20723c */ /* 0x040fe20000001820 */
[----:B------:R-:W3:Y:S07]  /*b090*/  LDSM.16.M88.4 R168, [R237+UR4+0x17100] ;  /* 0x01710004eda8783b */ /* 0x000eee0008000200 */
[C---:B--2---:R-:W-:Y:S08]  /*b0a0*/  HMMA.16816.F32 R36, R188.reuse, R172, R36 ;  /* 0x000000acbc24723c */ /* 0x044ff00000001824 */
[C---:B------:R-:W-:Y:S01]  /*b0b0*/  HMMA.16816.F32 R40, R188.reuse, R174, R40 ;  /* 0x000000aebc28723c */ /* 0x040fe20000001828 */
[----:B------:R-:W-:Y:S07]  /*b0c0*/  LDSM.16.M88.4 R172, [R2+0x16900] ;  /* 0x0169000002ac783b */ /* 0x000fee0000000200 */
[C---:B----4-:R-:W-:Y:S08]  /*b0d0*/  HMMA.16816.F32 R44, R188.reuse, R176, R44 ;  /* 0x000000b0bc2c723c */ /* 0x050ff0000000182c */
[----:B------:R-:W-:Y:S01]  /*b0e0*/  HMMA.16816.F32 R48, R188, R178, R48 ;  /* 0x000000b2bc30723c */ /* 0x000fe20000001830 */
[----:B------:R-:W-:Y:S07]  /*b0f0*/  LDSM.16.M88.4 R176, [R2+0x17100] ;  /* 0x0171000002b0783b */ /* 0x000fee0000000200 */
        /* <DEDUP_REMOVED lines=8> */
[----:B------:R-:W1:Y:S07]  /*b180*/  LDSM.16.M88.4 R160, [R2+0x15100] ;  /* 0x0151000002a0783b */ /* 0x000e6e0000000200 */
[C---:B------:R-:W-:Y:S08]  /*b190*/  HMMA.16816.F32 R28, R192.reuse, R164, R28 ;  /* 0x000000a4c01c723c */ /* 0x040ff0000000181c */
        /* <DEDUP_REMOVED lines=22> */
[----:B------:R-:W5:Y:S07]  /*b300*/  LDSM.16.M88.4 R176, [R3+0x17900] ;  /* 0x0179000003b0783b */ /* 0x000f6e0000000200 */
        /* <DEDUP_REMOVED lines=19> */
[C---:B-----5:R-:W-:Y:S08]  /*b440*/  HMMA.16816.F32 R44, R200.reuse, R176, R44 ;  /* 0x000000b0c82c723c */ /* 0x060ff0000000182c */
[----:B------:R-:W-:Y:S01]  /*b450*/  HMMA.16816.F32 R48, R200, R178, R48 ;  /* 0x000000b2c830723c */ /* 0x000fe20000001830 */
[----:B------:R-:W-:Y:S07]  /*b460*/  LDSM.16.M88.4 R176, [R237+UR4+0x19100] ;  /* 0x01910004edb0783b */ /* 0x000fee0008000200 */
[C---:B-1----:R-:W-:Y:S08]  /*b470*/  HMMA.16816.F32 R4, R204.reuse, R160, R4 ;  /* 0x000000a0cc04723c */ /* 0x042ff00000001804 */
[C---:B------:R-:W-:Y:S01]  /*b480*/  HMMA.16816.F32 R8, R204.reuse, R162, R8 ;  /* 0x000000a2cc08723c */ /* 0x040fe20000001808 */
[----:B------:R-:W1:Y:S07]  /*b490*/  LDSM.16.M88.4 R160, [R237+UR4+0x18900] ;  /* 0x01890004eda0783b */ /* 0x000e6e0008000200 */
        /* <DEDUP_REMOVED lines=62> */
[C---:B-----5:R-:W-:Y:S08]  /*b880*/  HMMA.16816.F32 R44, R220.reuse, R176, R44 ;  /* 0x000000b0dc2c723c */ /* 0x060ff0000000182c */
        /* <DEDUP_REMOVED lines=27> */
[C---:B------:R-:W-:Y:S01]  /*ba40*/  HMMA.16816.F32 R40, R228.reuse, R166, R40 ;  /* 0x000000a6e428723c */ /* 0x040fe20000001828 */
[----:B------:R-:W-:Y:S03]  /*ba50*/  LDSM.16.MT88.4 R172, [R143+UR4+0x3900] ;  /* 0x003900048fac783b */ /* 0x000fe60008004200 */
        /* <DEDUP_REMOVED lines=46> */
[----:B------:R-:W-:Y:S01]  /*bd40*/  FADD.FTZ R0, -R140, R0 ;  /* 0x000000008c007221 */ /* 0x000fe20000010100 */
        /* <DEDUP_REMOVED lines=30> */
[C---:B------:R-:W-:Y:S01]  /*bf30*/  FMUL.FTZ R104, R2.reuse, R104 ;  /* 0x0000006802687220 */ /* 0x040fe20000410000 */
[----:B------:R-:W-:Y:S01]  /*bf40*/  LDSM.16.MT88.4 R168, [R141+0x900] ;  /* 0x000900008da8783b */ /* 0x000fe20000004200 */
[C---:B------:R-:W-:Y:S02]  /*bf50*/  FMUL.FTZ R105, R2.reuse, R105 ;  /* 0x0000006902697220 */ /* 0x040fe40000410000 */
[----:B------:R-:W2:Y:S01]  /*bf60*/  MUFU.EX2 R0, R0 ;  /* 0x0000000000007308 */ /* 0x000ea20000000800 */
[C---:B------:R-:W-:Y:S02]  /*bf70*/  FMUL.FTZ R108, R2.reuse, R108 ;  /* 0x0000006c026c7220 */ /* 0x040fe40000410000 */
[C---:B------:R-:W-:Y:S02]  /*bf80*/  FMUL.FTZ R109, R2.reuse, R109 ;  /* 0x0000006d026d7220 */ /* 0x040fe40000410000 */
[C---:B-----5:R-:W-:Y:S02]  /*bf90*/  FMUL.FTZ R9, R2.reuse, R149 ;  /* 0x0000009502097220 */ /* 0x060fe40000410000 */
        /* <DEDUP_REMOVED lines=17> */
[C---:B---3--:R-:W-:Y:S02]  /*c0b0*/  FMUL.FTZ R11, R0.reuse, R151 ;  /* 0x00000097000b7220 */ /* 0x048fe40000410000 */
[----:B------:R-:W3:Y:S01]  /*c0c0*/  LDSM.16.MT88.4 R148, [R236+UR4+0x100] ;  /* 0x00010004ec94783b */ /* 0x000ee20008004200 */
[C---:B------:R-:W-:Y:S02]  /*c0d0*/  FMUL.FTZ R110, R0.reuse, R110 ;  /* 0x0000006e006e7220 */ /* 0x040fe40000410000 */
[----:B------:R5:W-:Y:S01]  /*c0e0*/  MUFU.EX2 R235, R6 ;  /* 0x0000000600eb7308 */ /* 0x000be20000000800 */
[C---:B------:R-:W-:Y:S02]  /*c0f0*/  FMUL.FTZ R111, R0.reuse, R111 ;  /* 0x0000006f006f7220 */ /* 0x040fe40000410000 */
[----:B------:R-:W-:Y:S02]  /*c100*/  FMUL.FTZ R114, R0, R114 ;  /* 0x0000007200727220 */ /* 0x000fe40000410000 */
[----:B----4-:R-:W-:Y:S02]  /*c110*/  FMUL.FTZ R4, R2, R144 ;  /* 0x0000009002047220 */ /* 0x010fe40000410000 */
[C---:B------:R-:W-:Y:S02]  /*c120*/  FMUL.FTZ R115, R0.reuse, R115 ;  /* 0x0000007300737220 */ /* 0x040fe40000410000 */
[C---:B------:R-:W-:Y:S01]  /*c130*/  FMUL.FTZ R118, R0.reuse, R118 ;  /* 0x0000007600767220 */ /* 0x040fe20000410000 */
[----:B------:R-:W4:Y:S01]  /*c140*/  MUFU.EX2 R234, R7 ;  /* 0x0000000700ea7308 */ /* 0x000f220000000800 */
[C---:B------:R-:W-:Y:S02]  /*c150*/  FMUL.FTZ R119, R0.reuse, R119 ;  /* 0x0000007700777220 */ /* 0x040fe40000410000 */
[----:B------:R-:W-:Y:S01]  /*c160*/  FMUL.FTZ R122, R0, R122 ;  /* 0x0000007a007a7220 */ /* 0x000fe20000410000 */
[----:B--2---:R-:W-:Y:S01]  /*c170*/  F2FP.PACK_AB R144, R242, R243 ;  /* 0x000000f3f290723e */ /* 0x004fe200000000ff */
[----:B------:R-:W-:Y:S02]  /*c180*/  FMUL.FTZ R5, R2, R145 ;  /* 0x0000009102057220 */ /* 0x000fe40000410000 */
[C---:B------:R-:W-:Y:S02]  /*c190*/  FMUL.FTZ R123, R0.reuse, R123 ;  /* 0x0000007b007b7220 */ /* 0x040fe40000410000 */
[C---:B------:R-:W-:Y:S01]  /*c1a0*/  FMUL.FTZ R126, R0.reuse, R126 ;  /* 0x0000007e007e7220 */ /* 0x040fe20000410000 */
[----:B------:R-:W-:Y:S01]  /*c1b0*/  MUFU.EX2 R227, R16 ;  /* 0x0000001000e37308 */ /* 0x000fe20000000800 */
[----:B------:R-:W-:Y:S02]  /*c1c0*/  FMUL.FTZ R127, R0, R127 ;  /* 0x0000007f007f7220 */ /* 0x000fe40000410000 */
[----:B------:R-:W-:Y:S02]  /*c1d0*/  FMUL.FTZ R129, R2, R129 ;  /* 0x0000008102817220 */ /* 0x000fe40000410000 */
[----:B-----5:R-:W-:Y:S01]  /*c1e0*/  FMUL.FTZ R6, R0, R146 ;  /* 0x0000009200067220 */ /* 0x020fe20000410000 */
[----:B------:R-:W-:Y:S01]  /*c1f0*/  F2FP.PACK_AB R146, R246, R244 ;  /* 0x000000f4f692723e */ /* 0x000fe200000000ff */
[C---:B------:R-:W-:Y:S02]  /*c200*/  FMUL.FTZ R130, R0.reuse, R130 ;  /* 0x0000008200827220 */ /* 0x040fe40000410000 */
[----:B------:R-:W-:Y:S01]  /*c210*/  FMUL.FTZ R131, R0, R131 ;  /* 0x0000008300837220 */ /* 0x000fe20000410000 */
[----:B------:R-:W-:Y:S01]  /*c220*/  MUFU.EX2 R226, R17 ;  /* 0x0000001100e27308 */ /* 0x000fe20000000800 */
[C---:B------:R-:W-:Y:S02]  /*c230*/  FMUL.FTZ R132, R2.reuse, R132 ;  /* 0x0000008402847220 */ /* 0x040fe40000410000 */
[----:B------:R-:W-:Y:S01]  /*c240*/  FMUL.FTZ R133, R2, R133 ;  /* 0x0000008502857220 */ /* 0x000fe20000410000 */
[----:B----4-:R-:W-:Y:S01]  /*c250*/  F2FP.PACK_AB R145, R234, R235 ;  /* 0x000000ebea91723e */ /* 0x010fe200000000ff */
[----:B------:R-:W-:Y:S01]  /*c260*/  FMUL.FTZ R7, R0, R147 ;  /* 0x0000009300077220 */ /* 0x000fe20000410000 */
[----:B------:R-:W-:Y:S01]  /*c270*/  F2FP.PACK_AB R147, R245, R241 ;  /* 0x000000f1f593723e */ /* 0x000fe200000000ff */
[--C-:B------:R-:W-:Y:S02]  /*c280*/  FFMA.FTZ R20, R20, c[0x0][0x2d0], -R180.reuse ;  /* 0x0000b40014147a23 */ /* 0x100fe400000108b4 */
[--C-:B------:R-:W-:Y:S01]  /*c290*/  FFMA.FTZ R21, R21, c[0x0][0x2d0], -R180.reuse ;  /* 0x0000b40015157a23 */ /* 0x100fe200000108b4 */
[----:B------:R-:W-:Y:S01]  /*c2a0*/  MUFU.EX2 R215, R18 ;  /* 0x0000001200d77308 */ /* 0x000fe20000000800 */
[--C-:B------:R-:W-:Y:S02]  /*c2b0*/  FFMA.FTZ R22, R22, c[0x0][0x2d0], -R181.reuse ;  /* 0x0000b40016167a23 */ /* 0x100fe400000108b5 */
[C---:B------:R-:W-:Y:S05]  /*c2c0*/  HMMA.16816.F32 R4, R144.reuse, R160, R4 ;  /* 0x000000a09004723c */ /* 0x040fea0000001804 */
[--C-:B------:R-:W-:Y:S02]  /*c2d0*/  FFMA.FTZ R23, R23, c[0x0][0x2d0], -R181.reuse ;  /* 0x0000b40017177a23 */ /* 0x100fe400000108b5 */
[----:B------:R2:W-:Y:S01]  /*c2e0*/  MUFU.EX2 R214, R19 ;  /* 0x0000001300d67308 */ /* 0x0005e20000000800 */
[C---:B------:R-:W-:Y:S01]  /*c2f0*/  HMMA.16816.F32 R8, R144.reuse, R162, R8 ;  /* 0x000000a29008723c */ /* 0x040fe20000001808 */
[----:B------:R-:W4:Y:S03]  /*c300*/  LDSM.16.MT88.4 R160, [R141+0x100] ;  /* 0x000100008da0783b */ /* 0x000f260000004200 */
[--C-:B------:R-:W-:Y:S02]  /*c310*/  FFMA.FTZ R24, R24, c[0x0][0x2d0], -R180.reuse ;  /* 0x0000b40018187a23 */ /* 0x100fe400000108b4 */
[--C-:B------:R-:W-:Y:S02]  /*c320*/  FFMA.FTZ R25, R25, c[0x0][0x2d0], -R180.reuse ;  /* 0x0000b40019197a23 */ /* 0x100fe400000108b4 */
[C---:B-1----:R-:W-:Y:S01]  /*c330*/  HMMA.16816.F32 R100, R144.reuse, R164, R100 ;  /* 0x000000a49064723c */ /* 0x042fe20000001864 */
[----:B------:R-:W-:Y:S03]  /*c340*/  MUFU.EX2 R182, R20 ;  /* 0x0000001400b67308 */ /* 0x000fe60000000800 */
[--C-:B------:R-:W-:Y:S02]  /*c350*/  FFMA.FTZ R26, R26, c[0x0][0x2d0], -R181.reuse ;  /* 0x0000b4001a1a7a23 */ /* 0x100fe400000108b5 */
[--C-:B------:R-:W-:Y:S02]  /*c360*/  FFMA.FTZ R27, R27, c[0x0][0x2d0], -R181.reuse ;  /* 0x0000b4001b1b7a23 */ /* 0x100fe400000108b5 */
[C---:B------:R-:W-:Y:S01]  /*c370*/  HMMA.16816.F32 R104, R144.reuse, R166, R104 ;  /* 0x000000a69068723c */ /* 0x040fe20000001868 */
[----:B------:R-:W1:Y:S02]  /*c380*/  LDSM.16.MT88.4 R164, [R143+UR4+0x3100] ;  /* 0x003100048fa4783b */ /* 0x000e640008004200 */
[----:B------:R-:W-:Y:S01]  /*c390*/  MUFU.EX2 R213, R21 ;  /* 0x0000001500d57308 */ /* 0x000fe20000000800 */
[--C-:B------:R-:W-:Y:S02]  /*c3a0*/  FFMA.FTZ R28, R28, c[0x0][0x2d0], -R180.reuse ;  /* 0x0000b4001c1c7a23 */ /* 0x100fe400000108b4 */
[--C-:B------:R-:W-:Y:S02]  /*c3b0*/  FFMA.FTZ R29, R29, c[0x0][0x2d0], -R180.reuse ;  /* 0x0000b4001d1d7a23 */ /* 0x100fe400000108b4 */
[C---:B---3--:R-:W-:Y:S01]  /*c3c0*/  HMMA.16816.F32 R108, R144.reuse, R148, R108 ;  /* 0x00000094906c723c */ /* 0x048fe2000000186c */
[----:B--2---:R-:W-:Y:S03]  /*c3d0*/  LDSM.16.MT88.4 R16, [R142+0x900] ;  /* 0x000900008e10783b */ /* 0x004fe60000004200 */
[--C-:B------:R-:W-:Y:S01]  /*c3e0*/  FFMA.FTZ R30, R30, c[0x0][0x2d0], -R181.reuse ;  /* 0x0000b4001e1e7a23 */ /* 0x100fe200000108b5 */
[----:B------:R-:W-:Y:S01]  /*c3f0*/  MUFU.EX2 R212, R24 ;  /* 0x0000001800d47308 */ /* 0x000fe20000000800 */
[--C-:B------:R-:W-:Y:S02]  /*c400*/  FFMA.FTZ R31, R31, c[0x0][0x2d0], -R181.reuse ;  /* 0x0000b4001f1f7a23 */ /* 0x100fe400000108b5 */
[C---:B------:R-:W-:Y:S01]  /*c410*/  HMMA.16816.F32 R112, R144.reuse, R150, R112 ;  /* 0x000000969070723c */ /* 0x040fe20000001870 */
[----:B------:R-:W2:Y:S03]  /*c420*/  LDSM.16.MT88.4 R148, [R142+0x3100] ;  /* 0x003100008e94783b */ /* 0x000ea60000004200 */
[--C-:B------:R-:W-:Y:S02]  /*c430*/  FFMA.FTZ R32, R32, c[0x0][0x2d0], -R180.reuse ;  /* 0x0000b40020207a23 */ /* 0x100fe400000108b4 */
[--C-:B------:R-:W-:Y:S01]  /*c440*/  FFMA.FTZ R33, R33, c[0x0][0x2d0], -R180.reuse ;  /* 0x0000b40021217a23 */ /* 0x100fe200000108b4 */
[----:B------:R-:W-:Y:S01]  /*c450*/  MUFU.EX2 R183, R25 ;  /* 0x0000001900b77308 */ /* 0x000fe20000000800 */
[--C-:B------:R-:W-:Y:S01]  /*c460*/  FFMA.FTZ R34, R34, c[0x0][0x2d0], -R181.reuse ;  /* 0x0000b40022227a23 */ /* 0x100fe200000108b5 */
[C---:B----4-:R-:W-:Y:S03]  /*c470*/  HMMA.16816.F32 R116, R144.reuse, R160, R116 ;  /* 0x000000a09074723c */ /* 0x050fe60000001874 */
[--C-:B------:R-:W-:Y:S02]  /*c480*/  FFMA.FTZ R35, R35, c[0x0][0x2d0], -R181.reuse ;  /* 0x0000b40023237a23 */ /* 0x100fe400000108b5 */
[--C-:B------:R-:W-:Y:S02]  /*c490*/  FFMA.FTZ R36, R36, c[0x0][0x2d0], -R180.reuse ;  /* 0x0000b40024247a23 */ /* 0x100fe400000108b4 */
[--C-:B------:R-:W-:Y:S01]  /*c4a0*/  FFMA.FTZ R37, R37, c[0x0][0x2d0], -R180.reuse ;  /* 0x0000b40025257a23 */ /* 0x100fe200000108b4 */
        /* <DEDUP_REMOVED lines=9> */
[C---:B------:R-:W-:Y:S02]  /*c540*/  FMUL.FTZ R134, R0.reuse, R134 ;  /* 0x0000008600867220 */ /* 0x040fe40000410000 */
[----:B------:R-:W-:Y:S02]  /*c550*/  FMUL.FTZ R135, R0, R135 ;  /* 0x0000008700877220 */ /* 0x000fe40000410000 */
[--C-:B------:R-:W-:Y:S04]  /*c560*/  FFMA.FTZ R42, R42, c[0x0][0x2d0], -R181.reuse ;  /* 0x0000b4002a2a7a23 */ /* 0x100fe800000108b5 */
[--C-:B------:R-:W-:Y:S01]  /*c570*/  FFMA.FTZ R43, R43, c[0x0][0x2d0], -R181.reuse ;  /* 0x0000b4002b2b7a23 */ /* 0x100fe200000108b5 */
[C---:B--2---:R-:W-:Y:S03]  /*c580*/  HMMA.16816.F32 R132, R144.reuse, R148, R132 ;  /* 0x000000949084723c */ /* 0x044fe60000001884 */
[C---:B------:R-:W-:Y:S02]  /*c590*/  FMUL.FTZ R136, R2.reuse, R136 ;  /* 0x0000008802887220 */ /* 0x040fe40000410000 */
[----:B------:R-:W-:Y:S02]  /*c5a0*/  FMUL.FTZ R137, R2, R137 ;  /* 0x0000008902897220 */ /* 0x000fe40000410000 */
[C---:B------:R-:W-:Y:S02]  /*c5b0*/  FMUL.FTZ R138, R0.reuse, R138 ;  /* 0x0000008a008a7220 */ /* 0x040fe40000410000 */
[----:B------:R-:W-:Y:S03]  /*c5c0*/  FMUL.FTZ R139, R0, R139 ;  /* 0x0000008b008b7220 */ /* 0x000fe60000410000 */
[C---:B------:R-:W-:Y:S02]  /*c5d0*/  FMUL.FTZ R52, R2.reuse, R52 ;  /* 0x0000003402347220 */ /* 0x040fe40000410000 */
[----:B------:R-:W-:Y:S02]  /*c5e0*/  FMUL.FTZ R53, R2, R53 ;  /* 0x0000003502357220 */ /* 0x000fe40000410000 */
[C---:B------:R-:W-:Y:S01]  /*c5f0*/  HMMA.16816.F32 R136, R144.reuse, R150, R136 ;  /* 0x000000969088723c */ /* 0x040fe20000001888 */
[----:B------:R-:W2:Y:S02]  /*c600*/  LDSM.16.MT88.4 R148, [R143+UR4+0x6100] ;  /* 0x006100048f94783b */ /* 0x000ea40008004200 */
[C---:B------:R-:W-:Y:S02]  /*c610*/  FMUL.FTZ R54, R0.reuse, R54 ;  /* 0x0000003600367220 */ /* 0x040fe40000410000 */
[----:B------:R-:W-:Y:S02]  /*c620*/  FMUL.FTZ R55, R0, R55 ;  /* 0x0000003700377220 */ /* 0x000fe40000410000 */
[C---:B------:R-:W-:Y:S02]  /*c630*/  FMUL.FTZ R56, R2.reuse, R56 ;  /* 0x0000003802387220 */ /* 0x040fe40000410000 */
[----:B------:R-:W-:Y:S03]  /*c640*/  FMUL.FTZ R57, R2, R57 ;  /* 0x0000003902397220 */ /* 0x000fe60000410000 */
[C---:B---3--:R-:W-:Y:S03]  /*c650*/  HMMA.16816.F32 R52, R144.reuse, R160, R52 ;  /* 0x000000a09034723c */ /* 0x048fe60000001834 */
[C---:B------:R-:W-:Y:S02]  /*c660*/  FMUL.FTZ R58, R0.reuse, R58 ;  /* 0x0000003a003a7220 */ /* 0x040fe40000410000 */
[----:B------:R-:W-:Y:S02]  /*c670*/  FMUL.FTZ R59, R0, R59 ;  /* 0x0000003b003b7220 */ /* 0x000fe40000410000 */
[C---:B------:R-:W-:Y:S02]  /*c680*/  FMUL.FTZ R60, R2.reuse, R60 ;  /* 0x0000003c023c7220 */ /* 0x040fe40000410000 */
[----:B------:R-:W-:Y:S03]  /*c690*/  FMUL.FTZ R61, R2, R61 ;  /* 0x0000003d023d7220 */ /* 0x000fe60000410000 */
[C---:B------:R-:W-:Y:S01]  /*c6a0*/  HMMA.16816.F32 R56, R144.reuse, R162, R56 ;  /* 0x000000a29038723c */ /* 0x040fe20000001838 */
[----:B------:R-:W3:Y:S02]  /*c6b0*/  LDSM.16.MT88.4 R160, [R142+0x6100] ;  /* 0x006100008ea0783b */ /* 0x000ee40000004200 */
        /* <DEDUP_REMOVED lines=10> */
[----:B------:R-:W1:Y:S02]  /*c760*/  LDSM.16.MT88.4 R164, [R236+UR4+0x6100] ;  /* 0x00610004eca4783b */ /* 0x000e640008004200 */
[C---:B------:R-:W-:Y:S02]  /*c770*/  FMUL.FTZ R70, R0.reuse, R70 ;  /* 0x0000004600467220 */ /* 0x040fe40000410000 */
[----:B------:R-:W-:Y:S02]  /*c780*/  FMUL.FTZ R71, R0, R71 ;  /* 0x0000004700477220 */ /* 0x000fe40000410000 */
[C---:B------:R-:W-:Y:S02]  /*c790*/  FMUL.FTZ R72, R2.reuse, R72 ;  /* 0x0000004802487220 */ /* 0x040fe40000410000 */
[----:B------:R-:W-:Y:S03]  /*c7a0*/  FMUL.FTZ R73, R2, R73 ;  /* 0x0000004902497220 */ /* 0x000fe60000410000 */
[C---:B--2---:R-:W-:Y:S03]  /*c7b0*/  HMMA.16816.F32 R68, R144.reuse, R148, R68 ;  /* 0x000000949044723c */ /* 0x044fe60000001844 */
[C---:B------:R-:W-:Y:S02]  /*c7c0*/  FMUL.FTZ R74, R0.reuse, R74 ;  /* 0x0000004a004a7220 */ /* 0x040fe40000410000 */
[----:B------:R-:W-:Y:S02]  /*c7d0*/  FMUL.FTZ R75, R0, R75 ;  /* 0x0000004b004b7220 */ /* 0x000fe40000410000 */
[C---:B------:R-:W-:Y:S02]  /*c7e0*/  FMUL.FTZ R76, R2.reuse, R76 ;  /* 0x0000004c024c7220 */ /* 0x040fe40000410000 */
[----:B------:R-:W-:Y:S03]  /*c7f0*/  FMUL.FTZ R77, R2, R77 ;  /* 0x0000004d024d7220 */ /* 0x000fe60000410000 */
[C---:B------:R-:W-:Y:S01]  /*c800*/  HMMA.16816.F32 R72, R144.reuse, R150, R72 ;  /* 0x000000969048723c */ /* 0x040fe20000001848 */
[----:B------:R-:W2:Y:S02]  /*c810*/  LDSM.16.MT88.4 R148, [R141+0x6100] ;  /* 0x006100008d94783b */ /* 0x000ea40000004200 */
        /* <DEDUP_REMOVED lines=15> */
[----:B------:R-:W-:Y:S01]  /*c910*/  MUFU.EX2 R233, R12 ;  /* 0x0000000c00e97308 */ /* 0x000fe20000000800 */
[C---:B-1----:R-:W-:Y:S03]  /*c920*/  HMMA.16816.F32 R84, R144.reuse, R164, R84 ;  /* 0x000000a49054723c */ /* 0x042fe60000001854 */
[--C-:B------:R-:W-:Y:S02]  /*c930*/  FFMA.FTZ R14, R14, c[0x0][0x2d0], -R181.reuse ;  /* 0x0000b4000e0e7a23 */ /* 0x100fe400000108b5 */
[--C-:B------:R-:W-:Y:S02]  /*c940*/  FFMA.FTZ R15, R15, c[0x0][0x2d0], -R181.reuse ;  /* 0x0000b4000f0f7a23 */ /* 0x100fe400000108b5 */
[C---:B------:R-:W-:Y:S02]  /*c950*/  FMUL.FTZ R88, R2.reuse, R88 ;  /* 0x0000005802587220 */ /* 0x040fe40000410000 */
[----:B------:R-:W1:Y:S03]  /*c960*/  MUFU.EX2 R232, R13 ;  /* 0x0000000d00e87308 */ /* 0x000e660000000800 */
        /* <DEDUP_REMOVED lines=8> */
[----:B------:R-:W5:Y:S02]  /*c9f0*/  LDSM.16.MT88.4 R164, [R236+UR4+0x900] ;  /* 0x00090004eca4783b */ /* 0x000f640008004200 */
[----:B------:R-:W-:Y:S02]  /*ca00*/  FMUL.FTZ R95, R0, R95 ;  /* 0x0000005f005f7220 */ /* 0x000fe40000410000 */
[C---:B------:R-:W-:Y:S01]  /*ca10*/  FMUL.FTZ R96, R2.reuse, R96 ;  /* 0x0000006002607220 */ /* 0x040fe20000410000 */
[----:B------:R-:W3:Y:S01]  /*ca20*/  MUFU.EX2 R224, R15 ;  /* 0x0000000f00e07308 */ /* 0x000ee20000000800 */
[----:B------:R-:W-:Y:S02]  /*ca30*/  FMUL.FTZ R97, R2, R97 ;  /* 0x0000006102617220 */ /* 0x000fe40000410000 */
[C---:B------:R-:W-:Y:S01]  /*ca40*/  FMUL.FTZ R98, R0.reuse, R98 ;  /* 0x0000006200627220 */ /* 0x040fe20000410000 */
[C---:B--2---:R-:W-:Y:S03]  /*ca50*/  HMMA.16816.F32 R92, R144.reuse, R148, R92 ;  /* 0x00000094905c723c */ /* 0x044fe6000000185c */
[----:B------:R-:W-:Y:S01]  /*ca60*/  FMUL.FTZ R99, R0, R99 ;  /* 0x0000006300637220 */ /* 0x000fe20000410000 */
[----:B-1----:R-:W-:Y:S01]  /*ca70*/  F2FP.PACK_AB R12, R232, R233 ;  /* 0x000000e9e80c723e */ /* 0x002fe200000000ff */
[--C-:B------:R-:W-:Y:S02]  /*ca80*/  FFMA.FTZ R49, R49, c[0x0][0x2d0], -R180.reuse ;  /* 0x0000b40031317a23 */ /* 0x100fe400000108b4 */
[--C-:B------:R-:W-:Y:S02]  /*ca90*/  FFMA.FTZ R51, R51, c[0x0][0x2d0], -R181.reuse ;  /* 0x0000b40033337a23 */ /* 0x100fe400000108b5 */
[--C-:B------:R-:W-:Y:S01]  /*caa0*/  FFMA.FTZ R44, R44, c[0x0][0x2d0], -R180.reuse ;  /* 0x0000b4002c2c7a23 */ /* 0x100fe200000108b4 */
[----:B------:R-:W-:Y:S01]  /*cab0*/  HMMA.16816.F32 R96, R144, R150, R96 ;  /* 0x000000969060723c */ /* 0x000fe20000001860 */
[----:B------:R-:W1:Y:S01]  /*cac0*/  LDSM.16.MT88.4 R144, [R236+UR4+0x3900] ;  /* 0x00390004ec90783b */ /* 0x000e620008004200 */
[----:B------:R-:W-:Y:S01]  /*cad0*/  MUFU.EX2 R49, R49 ;  /* 0x0000003100317308 */ /* 0x000fe20000000800 */
[----:B----4-:R-:W-:Y:S01]  /*cae0*/  F2FP.PACK_AB R14, R226, R227 ;  /* 0x000000e3e20e723e */ /* 0x010fe200000000ff */
[--C-:B------:R-:W-:Y:S02]  /*caf0*/  FFMA.FTZ R45, R45, c[0x0][0x2d0], -R180.reuse ;  /* 0x0000b4002d2d7a23 */ /* 0x100fe400000108b4 */
[--C-:B------:R-:W-:Y:S02]  /*cb00*/  FFMA.FTZ R46, R46, c[0x0][0x2d0], -R181.reuse ;  /* 0x0000b4002e2e7a23 */ /* 0x100fe400000108b5 */
[--C-:B------:R-:W-:Y:S01]  /*cb10*/  FFMA.FTZ R47, R47, c[0x0][0x2d0], -R181.reuse ;  /* 0x0000b4002f2f7a23 */ /* 0x100fe200000108b5 */
[----:B------:R-:W2:Y:S03]  /*cb20*/  LDSM.16.MT88.4 R148, [R141+0x3900] ;  /* 0x003900008d94783b */ /* 0x000ea60000004200 */
[----:B---3--:R-:W-:Y:S01]  /*cb30*/  F2FP.PACK_AB R13, R224, R225 ;  /* 0x000000e1e00d723e */ /* 0x008fe200000000ff */
[----:B------:R-:W-:Y:S01]  /*cb40*/  MUFU.EX2 R51, R51 ;  /* 0x0000003300337308 */ /* 0x000fe20000000800 */
[----:B------:R-:W-:Y:S01]  /*cb50*/  F2FP.PACK_AB R15, R214, R215 ;  /* 0x000000d7d60f723e */ /* 0x000fe200000000ff */
[----:B------:R-:W-:Y:S02]  /*cb60*/  FFMA.FTZ R48, R48, c[0x0][0x2d0], -R180 ;  /* 0x0000b40030307a23 */ /* 0x000fe400000108b4 */
[----:B------:R-:W-:Y:S02]  /*cb70*/  FFMA.FTZ R50, R50, c[0x0][0x2d0], -R181 ;  /* 0x0000b40032327a23 */ /* 0x000fe400000108b5 */
[----:B------:R-:W-:Y:S02]  /*cb80*/  FFMA.FTZ R2, R2, R252, R243 ;  /* 0x000000fc02027223 */ /* 0x000fe400000100f3 */
[C---:B------:R-:W-:Y:S02]  /*cb90*/  HMMA.16816.F32 R4, R12.reuse, R160, R4 ;  /* 0x000000a00c04723c */ /* 0x040fe40000001804 */
[----:B------:R-:W-:Y:S03]  /*cba0*/  MUFU.EX2 R44, R44 ;  /* 0x0000002c002c7308 */ /* 0x000fe60000000800 */
[----:B------:R-:W-:Y:S02]  /*cbb0*/  FADD.FTZ R2, R242, R2 ;  /* 0x00000002f2027221 */ /* 0x000fe40000010000 */
[----:B------:R-:W-:Y:S01]  /*cbc0*/  FFMA.FTZ R0, R0, R247, R235 ;  /* 0x000000f700007223 */ /* 0x000fe200000100eb */
[C---:B------:R-:W-:Y:S01]  /*cbd0*/  HMMA.16816.F32 R8, R12.reuse, R162, R8 ;  /* 0x000000a20c08723c */ /* 0x040fe20000001808 */
[----:B------:R-:W-:Y:S03]  /*cbe0*/  LDSM.16.MT88.4 R160, [R142+0x6900] ;  /* 0x006900008ea0783b */ /* 0x000fe60000004200 */
[----:B------:R-:W-:Y:S04]  /*cbf0*/  MUFU.EX2 R45, R45 ;  /* 0x0000002d002d7308 */ /* 0x000fe80000000800 */
[C---:B------:R-:W-:Y:S06]  /*cc00*/  HMMA.16816.F32 R100, R12.reuse, R16, R100 ;  /* 0x000000100c64723c */ /* 0x040fec0000001864 */
[----:B------:R-:W-:Y:S02]  /*cc10*/  MUFU.EX2 R46, R46 ;  /* 0x0000002e002e7308 */ /* 0x000fe40000000800 */
[C---:B------:R-:W-:Y:S01]  /*cc20*/  HMMA.16816.F32 R104, R12.reuse, R18, R104 ;  /* 0x000000120c68723c */ /* 0x040fe20000001868 */
[----:B------:R-:W3:Y:S07]  /*cc30*/  LDSM.16.MT88.4 R16, [R143+UR4+0x6900] ;  /* 0x006900048f10783b */ /* 0x000eee0008004200 */
[C---:B-----5:R-:W-:Y:S01]  /*cc40*/  HMMA.16816.F32 R108, R12.reuse, R164, R108 ;  /* 0x000000a40c6c723c */ /* 0x060fe2000000186c */
[----:B------:R-:W-:Y:S07]  /*cc50*/  MUFU.EX2 R47, R47 ;  /* 0x0000002f002f7308 */ /* 0x000fee0000000800 */
[C---:B------:R-:W-:Y:S01]  /*cc60*/  HMMA.16816.F32 R112, R12.reuse, R166, R112 ;  /* 0x000000a60c70723c */ /* 0x040fe20000001870 */
[----:B------:R-:W-:Y:S02]  /*cc70*/  LDSM.16.MT88.4 R164, [R143+UR4+0x4100] ;  /* 0x004100048fa4783b */ /* 0x000fe40008004200 */
[----:B------:R-:W-:Y:S05]  /*cc80*/  MUFU.EX2 R48, R48 ;  /* 0x0000003000307308 */ /* 0x000fea0000000800 */
[C---:B------:R-:W-:Y:S05]  /*cc90*/  HMMA.16816.F32 R116, R12.reuse, R168, R116 ;  /* 0x000000a80c74723c */ /* 0x040fea0000001874 */
[----:B------:R-:W-:Y:S03]  /*cca0*/  MUFU.EX2 R169, R34 ;  /* 0x0000002200a97308 */ /* 0x000fe60000000800 */
[C---:B------:R-:W-:Y:S07]  /*ccb0*/  HMMA.16816.F32 R120, R12.reuse, R170, R120 ;  /* 0x000000aa0c78723c */ /* 0x040fee0000001878 */
[----:B------:R-:W-:Y:S01]  /*ccc0*/  MUFU.EX2 R171, R32 ;  /* 0x0000002000ab7308 */ /* 0x000fe20000000800 */
[C---:B------:R-:W-:Y:S08]  /*ccd0*/  HMMA.16816.F32 R124, R12.reuse, R172, R124 ;  /* 0x000000ac0c7c723c */ /* 0x040ff0000000187c */
[C---:B------:R-:W-:Y:S01]  /*cce0*/  HMMA.16816.F32 R128, R12.reuse, R174, R128 ;  /* 0x000000ae0c80723c */ /* 0x040fe20000001880 */
[----:B------:R-:W-:Y:S07]  /*ccf0*/  MUFU.EX2 R175, R28 ;  /* 0x0000001c00af7308 */ /* 0x000fee0000000800 */
[C---:B------:R-:W-:Y:S03]  /*cd00*/  HMMA.16816.F32 R132, R12.reuse, R176, R132 ;  /* 0x000000b00c84723c */ /* 0x040fe60000001884 */
[----:B------:R-:W-:Y:S05]  /*cd10*/  MUFU.EX2 R177, R22 ;  /* 0x0000001600b17308 */ /* 0x000fea0000000800 */
[C---:B------:R-:W-:Y:S05]  /*cd20*/  HMMA.16816.F32 R136, R12.reuse, R178, R136 ;  /* 0x000000b20c88723c */ /* 0x040fea0000001888 */
[----:B------:R4:W5:Y:S03]  /*cd30*/  MUFU.EX2 R179, R23 ;  /* 0x0000001700b37308 */ /* 0x0009660000000800 */
[C---:B-1----:R-:W-:Y:S07]  /*cd40*/  HMMA.16816.F32 R52, R12.reuse, R144, R52 ;  /* 0x000000900c34723c */ /* 0x042fee0000001834 */
[----:B------:R-:W-:Y:S01]  /*cd50*/  MUFU.EX2 R178, R26 ;  /* 0x0000001a00b27308 */ /* 0x000fe20000000800 */
[C---:B------:R-:W-:Y:S01]  /*cd60*/  HMMA.16816.F32 R56, R12.reuse, R146, R56 ;  /* 0x000000920c38723c */ /* 0x040fe20000001838 */
[----:B------:R-:W1:Y:S07]  /*cd70*/  LDSM.16.MT88.4 R144, [R236+UR4+0x6900] ;  /* 0x00690004ec90783b */ /* 0x000e6e0008004200 */
[C---:B--2---:R-:W-:Y:S01]  /*cd80*/  HMMA.16816.F32 R60, R12.reuse, R148, R60 ;  /* 0x000000940c3c723c */ /* 0x044fe2000000183c */
[----:B------:R2:W1:Y:S01]  /*cd90*/  MUFU.EX2 R176, R27 ;  /* 0x0000001b00b07308 */ /* 0x0004620000000800 */
[----:B----4-:R-:W-:Y:S06]  /*cda0*/  LDSM.16.MT88.4 R20, [R143+UR4+0x1100] ;  /* 0x001100048f14783b */ /* 0x010fec0008004200 */
[C---:B------:R-:W-:Y:S03]  /*cdb0*/  HMMA.16816.F32 R64, R12.reuse, R150, R64 ;  /* 0x000000960c40723c */ /* 0x040fe60000001840 */
[----:B------:R-:W4:Y:S01]  /*cdc0*/  MUFU.EX2 R174, R29 ;  /* 0x0000001d00ae7308 */ /* 0x000f220000000800 */
[----:B------:R-:W-:Y:S04]  /*cdd0*/  LDSM.16.MT88.4 R148, [R142+0x1100] ;  /* 0x001100008e94783b */ /* 0x000fe80000004200 */
[C---:B---3--:R-:W-:Y:S05]  /*cde0*/  HMMA.16816.F32 R68, R12.reuse, R16, R68 ;  /* 0x000000100c44723c */ /* 0x048fea0000001844 */
[----:B------:R-:W-:Y:S03]  /*cdf0*/  MUFU.EX2 R173, R30 ;  /* 0x0000001e00ad7308 */ /* 0x000fe60000000800 */
[C---:B------:R-:W-:Y:S01]  /*ce00*/  HMMA.16816.F32 R72, R12.reuse, R18, R72 ;  /* 0x000000120c48723c */ /* 0x040fe20000001848 */
[----:B------:R-:W3:Y:S06]  /*ce10*/  LDSM.16.MT88.4 R16, [R141+0x6900] ;  /* 0x006900008d10783b */ /* 0x000eec0000004200 */
[----:B------:R4:W3:Y:S01]  /*ce20*/  MUFU.EX2 R172, R31 ;  /* 0x0000001f00ac7308 */ /* 0x0008e20000000800 */
[C---:B------:R-:W-:Y:S01]  /*ce30*/  HMMA.16816.F32 R76, R12.reuse, R160, R76 ;  /* 0x000000a00c4c723c */ /* 0x040fe2000000184c */
[----:B--2---:R-:W2:Y:S07]  /*ce40*/  LDSM.16.MT88.4 R24, [R236+UR4+0x1100] ;  /* 0x00110004ec18783b */ /* 0x004eae0008004200 */
[C---:B------:R-:W-:Y:S01]  /*ce50*/  HMMA.16816.F32 R80, R12.reuse, R162, R80 ;  /* 0x000000a20c50723c */ /* 0x040fe20000001850 */
[----:B------:R-:W2:Y:S01]  /*ce60*/  LDSM.16.MT88.4 R160, [R141+0x1100] ;  /* 0x001100008da0783b */ /* 0x000ea20000004200 */
[----:B------:R-:W2:Y:S06]  /*ce70*/  MUFU.EX2 R170, R33 ;  /* 0x0000002100aa7308 */ /* 0x000eac0000000800 */
[C---:B-1----:R-:W-:Y:S04]  /*ce80*/  HMMA.16816.F32 R84, R12.reuse, R144, R84 ;  /* 0x000000900c54723c */ /* 0x042fe80000001854 */
[----:B------:R1:W1:Y:S01]  /*ce90*/  MUFU.EX2 R168, R35 ;  /* 0x0000002300a87308 */ /* 0x0002620000000800 */
[----:B----4-:R-:W-:Y:S03]  /*cea0*/  LDSM.16.MT88.4 R28, [R142+0x1900] ;  /* 0x001900008e1c783b */ /* 0x010fe60000004200 */
[C---:B------:R-:W-:Y:S06]  /*ceb0*/  HMMA.16816.F32 R88, R12.reuse, R146, R88 ;  /* 0x000000920c58723c */ /* 0x040fec0000001858 */
[----:B------:R-:W-:Y:S01]  /*cec0*/  MUFU.EX2 R50, R50 ;  /* 0x0000003200327308 */ /* 0x000fe20000000800 */
[----:B------:R-:W4:Y:S01]  /*ced0*/  LDSM.16.MT88.4 R144, [R142+0x4100] ;  /* 0x004100008e90783b */ /* 0x000f220000004200 */
[C---:B---3--:R-:W-:Y:S08]  /*cee0*/  HMMA.16816.F32 R92, R12.reuse, R16, R92 ;  /* 0x000000100c5c723c */ /* 0x048ff0000000185c */
[----:B------:R-:W-:Y:S01]  /*cef0*/  HMMA.16816.F32 R96, R12, R18, R96 ;  /* 0x000000120c60723c */ /* 0x000fe20000001860 */
[----:B------:R-:W3:Y:S06]  /*cf00*/  LDSM.16.MT88.4 R16, [R236+UR4+0x4100] ;  /* 0x00410004ec10783b */ /* 0x000eec0008004200 */
[----:B------:R-:W-:Y:S02]  /*cf10*/  F2FP.PACK_AB R12, R213, R182 ;  /* 0x000000b6d50c723e */ /* 0x000fe400000000ff */
[----:B------:R-:W-:Y:S01]  /*cf20*/  F2FP.PACK_AB R14, R183, R212 ;  /* 0x000000d4b70e723e */ /* 0x000fe200000000ff */
[----:B-1----:R-:W-:Y:S02]  /*cf30*/  LDSM.16.MT88.4 R32, [R141+0x1900] ;  /* 0x001900008d20783b */ /* 0x002fe40000004200 */
[----:B-----5:R-:W-:Y:S02]  /*cf40*/  F2FP.PACK_AB R13, R179, R177 ;  /* 0x000000b1b30d723e */ /* 0x020fe400000000ff */
[----:B------:R-:W-:Y:S07]  /*cf50*/  F2FP.PACK_AB R15, R176, R178 ;  /* 0x000000b2b00f723e */ /* 0x000fee00000000ff */
[C---:B------:R-:W-:Y:S08]  /*cf60*/  HMMA.16816.F32 R4, R12.reuse, R20, R4 ;  /* 0x000000140c04723c */ /* 0x040ff00000001804 */
[C---:B------:R-:W-:Y:S01]  /*cf70*/  HMMA.16816.F32 R8, R12.reuse, R22, R8 ;  /* 0x000000160c08723c */ /* 0x040fe20000001808 */
[----:B------:R-:W1:Y:S07]  /*cf80*/  LDSM.16.MT88.4 R20, [R141+0x4100] ;  /* 0x004100008d14783b */ /* 0x000e6e0000004200 */
[C---:B------:R-:W-:Y:S08]  /*cf90*/  HMMA.16816.F32 R100, R12.reuse, R148, R100 ;  /* 0x000000940c64723c */ /* 0x040ff00000001864 */
[C---:B------:R-:W-:Y:S01]  /*cfa0*/  HMMA.16816.F32 R104, R12.reuse, R150, R104 ;  /* 0x000000960c68723c */ /* 0x040fe20000001868 */
[----:B------:R-:W-:Y:S07]  /*cfb0*/  LDSM.16.MT88.4 R148, [R236+UR4+0x1900] ;  /* 0x00190004ec94783b */ /* 0x000fee0008004200 */
[C---:B--2---:R-:W-:Y:S08]  /*cfc0*/  HMMA.16816.F32 R108, R12.reuse, R24, R108 ;  /* 0x000000180c6c723c */ /* 0x044ff0000000186c */
[C---:B------:R-:W-:Y:S01]  /*cfd0*/  HMMA.16816.F32 R112, R12.reuse, R26, R112 ;  /* 0x0000001a0c70723c */ /* 0x040fe20000001870 */
[----:B------:R-:W2:Y:S07]  /*cfe0*/  LDSM.16.MT88.4 R24, [R143+UR4+0x7100] ;  /* 0x007100048f18783b */ /* 0x000eae0008004200 */
[C---:B------:R-:W-:Y:S01]  /*cff0*/  HMMA.16816.F32 R116, R12.reuse, R160, R116 ;  /* 0x000000a00c74723c */ /* 0x040fe20000001874 */
[----:B------:R-:W-:Y:S07]  /*d000*/  MUFU.EX2 R161, R42 ;  /* 0x0000002a00a17308 */ /* 0x000fee0000000800 */
[C---:B------:R-:W-:Y:S03]  /*d010*/  HMMA.16816.F32 R120, R12.reuse, R162, R120 ;  /* 0x000000a20c78723c */ /* 0x040fe60000001878 */
[----:B------:R-:W-:Y:S05]  /*d020*/  MUFU.EX2 R163, R40 ;  /* 0x0000002800a37308 */ /* 0x000fea0000000800 */
[C---:B------:R-:W-:Y:S05]  /*d030*/  HMMA.16816.F32 R124, R12.reuse, R164, R124 ;  /* 0x000000a40c7c723c */ /* 0x040fea000000187c */
[----:B------:R-:W-:Y:S03]  /*d040*/  MUFU.EX2 R165, R38 ;  /* 0x0000002600a57308 */ /* 0x000fe60000000800 */
[C---:B------:R-:W-:Y:S07]  /*d050*/  HMMA.16816.F32 R128, R12.reuse, R166, R128 ;  /* 0x000000a60c80723c */ /* 0x040fee0000001880 */
[----:B------:R-:W-:Y:S01]  /*d060*/  MUFU.EX2 R167, R36 ;  /* 0x0000002400a77308 */ /* 0x000fe20000000800 */
[C---:B----4-:R-:W-:Y:S08]  /*d070*/  HMMA.16816.F32 R132, R12.reuse, R144, R132 ;  /* 0x000000900c84723c */ /* 0x050ff00000001884 */
[C---:B------:R-:W-:Y:S01]  /*d080*/  HMMA.16816.F32 R136, R12.reuse, R146, R136 ;  /* 0x000000920c88723c */ /* 0x040fe20000001888 */
[----:B------:R-:W4:Y:S01]  /*d090*/  LDSM.16.MT88.4 R144, [R142+0x7100] ;  /* 0x007100008e90783b */ /* 0x000f220000004200 */
[----:B------:R-:W5:Y:S06]  /*d0a0*/  MUFU.EX2 R166, R37 ;  /* 0x0000002500a67308 */ /* 0x000f6c0000000800 */
[C---:B---3--:R-:W-:Y:S04]  /*d0b0*/  HMMA.16816.F32 R52, R12.reuse, R16, R52 ;  /* 0x000000100c34723c */ /* 0x048fe80000001834 */
[----:B------:R3:W2:Y:S04]  /*d0c0*/  MUFU.EX2 R164, R39 ;  /* 0x0000002700a47308 */ /* 0x0006a80000000800 */
[C---:B------:R-:W-:Y:S01]  /*d0d0*/  HMMA.16816.F32 R56, R12.reuse, R18, R56 ;  /* 0x000000120c38723c */ /* 0x040fe20000001838 */
[----:B------:R-:W5:Y:S05]  /*d0e0*/  LDSM.16.MT88.4 R16, [R236+UR4+0x7100] ;  /* 0x00710004ec10783b */ /* 0x000f6a0008004200 */
[----:B------:R-:W4:Y:S02]  /*d0f0*/  MUFU.EX2 R162, R41 ;  /* 0x0000002900a27308 */ /* 0x000f240000000800 */
[C---:B-1----:R-:W-:Y:S08]  /*d100*/  HMMA.16816.F32 R60, R12.reuse, R20, R60 ;  /* 0x000000140c3c723c */ /* 0x042ff0000000183c */
[C---:B------:R-:W-:Y:S01]  /*d110*/  HMMA.16816.F32 R64, R12.reuse, R22, R64 ;  /* 0x000000160c40723c */ /* 0x040fe20000001840 */
[----:B------:R-:W1:Y:S01]  /*d120*/  LDSM.16.MT88.4 R20, [R141+0x7100] ;  /* 0x007100008d14783b */ /* 0x000e620000004200 */
[----:B------:R5:W1:Y:S06]  /*d130*/  MUFU.EX2 R160, R43 ;  /* 0x0000002b00a07308 */ /* 0x000a6c0000000800 */
[C---:B--2---:R-:W-:Y:S01]  /*d140*/  HMMA.16816.F32 R68, R12.reuse, R24, R68 ;  /* 0x000000180c44723c */ /* 0x044fe20000001844 */
[----:B---3--:R-:W-:Y:S07]  /*d150*/  LDSM.16.MT88.4 R36, [R141+0x2100] ;  /* 0x002100008d24783b */ /* 0x008fee0000004200 */
[C---:B------:R-:W-:Y:S01]  /*d160*/  HMMA.16816.F32 R72, R12.reuse, R26, R72 ;  /* 0x0000001a0c48723c */ /* 0x040fe20000001848 */
[----:B------:R-:W2:Y:S07]  /*d170*/  LDSM.16.MT88.4 R24, [R143+UR4+0x1900] ;  /* 0x001900048f18783b */ /* 0x000eae0008004200 */
[C---:B----4-:R-:W-:Y:S01]  /*d180*/  HMMA.16816.F32 R76, R12.reuse, R144, R76 ;  /* 0x000000900c4c723c */ /* 0x050fe2000000184c */
[----:B-----5:R-:W-:Y:S07]  /*d190*/  LDSM.16.MT88.4 R40, [R142+0x5100] ;  /* 0x005100008e28783b */ /* 0x020fee0000004200 */
[C---:B------:R-:W-:Y:S08]  /*d1a0*/  HMMA.16816.F32 R80, R12.reuse, R146, R80 ;  /* 0x000000920c50723c */ /* 0x040ff00000001850 */
[C---:B------:R-:W-:Y:S08]  /*d1b0*/  HMMA.16816.F32 R84, R12.reuse, R16, R84 ;  /* 0x000000100c54723c */ /* 0x040ff00000001854 */
[C---:B------:R-:W-:Y:S01]  /*d1c0*/  HMMA.16816.F32 R88, R12.reuse, R18, R88 ;  /* 0x000000120c58723c */ /* 0x040fe20000001858 */
[----:B------:R-:W3:Y:S07]  /*d1d0*/  LDSM.16.MT88.4 R16, [R143+UR4+0x4900] ;  /* 0x004900048f10783b */ /* 0x000eee0008004200 */
        /* <DEDUP_REMOVED lines=18> */
[----:B------:R-:W-:Y:S07]  /*d300*/  LDSM.16.MT88.4 R32, [R236+UR4+0x2100] ;  /* 0x00210004ec20783b */ /* 0x000fee0008004200 */
[C---:B---3--:R-:W-:Y:S08]  /*d310*/  HMMA.16816.F32 R124, R12.reuse, R16, R124 ;  /* 0x000000100c7c723c */ /* 0x048ff0000000187c */
[C---:B------:R-:W-:Y:S01]  /*d320*/  HMMA.16816.F32 R128, R12.reuse, R18, R128 ;  /* 0x000000120c80723c */ /* 0x040fe20000001880 */
[----:B------:R-:W3:Y:S07]  /*d330*/  LDSM.16.MT88.4 R16, [R143+UR4+0x7900] ;  /* 0x007900048f10783b */ /* 0x000eee0008004200 */
[C---:B-1----:R-:W-:Y:S08]  /*d340*/  HMMA.16816.F32 R132, R12.reuse, R20, R132 ;  /* 0x000000140c84723c */ /* 0x042ff00000001884 */
[C---:B------:R-:W-:Y:S01]  /*d350*/  HMMA.16816.F32 R136, R12.reuse, R22, R136 ;  /* 0x000000160c88723c */ /* 0x040fe20000001888 */
[----:B------:R-:W1:Y:S07]  /*d360*/  LDSM.16.MT88.4 R20, [R142+0x7900] ;  /* 0x007900008e14783b */ /* 0x000e6e0000004200 */
[C---:B--2---:R-:W-:Y:S08]  /*d370*/  HMMA.16816.F32 R52, R12.reuse, R24, R52 ;  /* 0x000000180c34723c */ /* 0x044ff00000001834 */
[C---:B------:R-:W-:Y:S01]  /*d380*/  HMMA.16816.F32 R56, R12.reuse, R26, R56 ;  /* 0x0000001a0c38723c */ /* 0x040fe20000001838 */
[----:B------:R-:W2:Y:S07]  /*d390*/  LDSM.16.MT88.4 R24, [R236+UR4+0x7900] ;  /* 0x00790004ec18783b */ /* 0x000eae0008004200 */
[C---:B----4-:R-:W-:Y:S08]  /*d3a0*/  HMMA.16816.F32 R60, R12.reuse, R28, R60 ;  /* 0x0000001c0c3c723c */ /* 0x050ff0000000183c */
[C---:B------:R-:W-:Y:S01]  /*d3b0*/  HMMA.16816.F32 R64, R12.reuse, R30, R64 ;  /* 0x0000001e0c40723c */ /* 0x040fe20000001840 */
[----:B------:R-:W4:Y:S07]  /*d3c0*/  LDSM.16.MT88.4 R28, [R141+0x7900] ;  /* 0x007900008d1c783b */ /* 0x000f2e0000004200 */
        /* <DEDUP_REMOVED lines=10> */
[----:B------:R-:W-:Y:S01]  /*d470*/  HMMA.16816.F32 R96, R12, R30, R96 ;  /* 0x0000001e0c60723c */ /* 0x000fe20000001860 */
[----:B------:R-:W4:Y:S06]  /*d480*/  LDSM.16.MT88.4 R28, [R236+UR4+0x5100] ;  /* 0x00510004ec1c783b */ /* 0x000f2c0008004200 */
[----:B------:R-:W-:Y:S02]  /*d490*/  F2FP.PACK_AB R12, R166, R167 ;  /* 0x000000a7a60c723e */ /* 0x000fe400000000ff */
[----:B------:R-:W-:Y:S03]  /*d4a0*/  F2FP.PACK_AB R13, R164, R165 ;  /* 0x000000a5a40d723e */ /* 0x000fe600000000ff */
[----:B------:R-:W-:Y:S02]  /*d4b0*/  F2FP.PACK_AB R14, R162, R163 ;  /* 0x000000a3a20e723e */ /* 0x000fe400000000ff */
[----:B------:R-:W-:Y:S07]  /*d4c0*/  F2FP.PACK_AB R15, R160, R161 ;  /* 0x000000a1a00f723e */ /* 0x000fee00000000ff */
[C---:B---3--:R-:W-:Y:S08]  /*d4d0*/  HMMA.16816.F32 R4, R12.reuse, R16, R4 ;  /* 0x000000100c04723c */ /* 0x048ff00000001804 */
        /* <DEDUP_REMOVED lines=15> */
[C---:B------:R-:W-:Y:S08]  /*d5d0*/  HMMA.16816.F32 R136, R12.reuse, R42, R136 ;  /* 0x0000002a0c88723c */ /* 0x040ff00000001888 */
[C---:B----4-:R-:W-:Y:S08]  /*d5e0*/  HMMA.16816.F32 R52, R12.reuse, R28, R52 ;  /* 0x0000001c0c34723c */ /* 0x050ff00000001834 */
[C---:B------:R-:W-:Y:S01]  /*d5f0*/  HMMA.16816.F32 R56, R12.reuse, R30, R56 ;  /* 0x0000001e0c38723c */ /* 0x040fe20000001838 */
[----:B------:R-:W4:Y:S07]  /*d600*/  LDSM.16.MT88.4 R28, [R236+UR4+0x8100] ;  /* 0x00810004ec1c783b */ /* 0x000f2e0008004200 */
        /* <DEDUP_REMOVED lines=13> */
[----:B------:R-:W-:Y:S01]  /*d6e0*/  HMMA.16816.F32 R96, R12, R18, R96 ;  /* 0x000000120c60723c */ /* 0x000fe20000001860 */
[----:B------:R-:W3:Y:S06]  /*d6f0*/  LDSM.16.MT88.4 R16, [R236+UR4+0x5900] ;  /* 0x00590004ec10783b */ /* 0x000eec0008004200 */
[----:B------:R-:W-:Y:S02]  /*d700*/  F2FP.PACK_AB R12, R45, R44 ;  /* 0x0000002c2d0c723e */ /* 0x000fe400000000ff */
[----:B------:R-:W-:Y:S03]  /*d710*/  F2FP.PACK_AB R13, R47, R46 ;  /* 0x0000002e2f0d723e */ /* 0x000fe600000000ff */
[----:B------:R-:W-:Y:S02]  /*d720*/  F2FP.PACK_AB R14, R49, R48 ;  /* 0x00000030310e723e */ /* 0x000fe400000000ff */
[----:B------:R-:W-:Y:S07]  /*d730*/  F2FP.PACK_AB R15, R51, R50 ;  /* 0x00000032330f723e */ /* 0x000fee00000000ff */
[C---:B------:R-:W-:Y:S01]  /*d740*/  HMMA.16816.F32 R144, R12.reuse, R148, R4 ;  /* 0x000000940c90723c */ /* 0x040fe20000001804 */
[----:B------:R-:W5:Y:S07]  /*d750*/  LDSM.16.MT88.4 R4, [R141+0x5900] ;  /* 0x005900008d04783b */ /* 0x000f6e0000004200 */
[C---:B------:R-:W-:Y:S01]  /*d760*/  HMMA.16816.F32 R148, R12.reuse, R150, R8 ;  /* 0x000000960c94723c */ /* 0x040fe20000001808 */
[----:B------:R-:W3:Y:S07]  /*d770*/  LDSM.16.MT88.4 R8, [R143+UR4+0x8900] ;  /* 0x008900048f08783b */ /* 0x000eee0008004200 */
[C---:B-1----:R-:W-:Y:S07]  /*d780*/  HMMA.16816.F32 R100, R12.reuse, R20, R100 ;  /* 0x000000140c64723c */ /* 0x042fee0000001864 */
[----:B------:R-:W-:Y:S01]  /*d790*/  @P0 MOV R20, R248 ;  /* 0x000000f800140202 */ /* 0x000fe20000000f00 */
[C---:B------:R-:W-:Y:S04]  /*d7a0*/  HMMA.16816.F32 R104, R12.reuse, R22, R104 ;  /* 0x000000160c68723c */ /* 0x040fe80000001868 */
[----:B------:R-:W-:Y:S03]  /*d7b0*/  @P0 MOV R21, R251 ;  /* 0x000000fb00150202 */ /* 0x000fe60000000f00 */
[----:B------:R-:W-:Y:S01]  /*d7c0*/  FADD.FTZ R22, R234, R0 ;  /* 0x00000000ea167221 */ /* 0x000fe20000010000 */
[C---:B--2---:R-:W-:Y:S01]  /*d7d0*/  HMMA.16816.F32 R108, R12.reuse, R24, R108 ;  /* 0x000000180c6c723c */ /* 0x044fe2000000186c */
[----:B------:R-:W2:Y:S03]  /*d7e0*/  LDL R25, [R1+0x3c] ;  /* 0x00003c0001197983 */ /* 0x000ea60000100800 */
        /* <DEDUP_REMOVED lines=11> */
[----:B------:R-:W-:Y:S04]  /*d8a0*/  FADD.FTZ R0, R215, R0 ;  /* 0x00000000d7007221 */ /* 0x000fe80000010000 */
[C---:B------:R-:W-:Y:S04]  /*d8b0*/  HMMA.16816.F32 R128, R12.reuse, R38, R128 ;  /* 0x000000260c80723c */ /* 0x040fe80000001880 */
[----:B------:R-:W-:Y:S04]  /*d8c0*/  FADD.FTZ R23, R214, R0 ;  /* 0x00000000d6177221 */ /* 0x000fe80000010000 */
[C---:B----4-:R-:W-:Y:S08]  /*d8d0*/  HMMA.16816.F32 R132, R12.reuse, R28, R132 ;  /* 0x0000001c0c84723c */ /* 0x050ff00000001884 */
[C---:B------:R-:W-:Y:S08]  /*d8e0*/  HMMA.16816.F32 R136, R12.reuse, R30, R136 ;  /* 0x0000001e0c88723c */ /* 0x040ff00000001888 */
[C---:B---3--:R-:W-:Y:S07]  /*d8f0*/  HMMA.16816.F32 R52, R12.reuse, R16, R52 ;  /* 0x000000100c34723c */ /* 0x048fee0000001834 */
[----:B------:R-:W-:Y:S01]  /*d900*/  MOV R16, UR30 ;  /* 0x0000001e00107c02 */ /* 0x000fe20008000f00 */
[C---:B------:R-:W-:Y:S01]  /*d910*/  HMMA.16816.F32 R56, R12.reuse, R18, R56 ;  /* 0x000000120c38723c */ /* 0x040fe20000001838 */
[----:B------:R-:W-:Y:S03]  /*d920*/  MOV R17, UR31 ;  /* 0x0000001f00117c02 */ /* 0x000fe60008000f00 */
[----:B------:R-:W-:Y:S03]  /*d930*/  @P0 IMAD.WIDE.U32 R20, R16, 0x60, R20 ;  /* 0x0000006010140825 */ /* 0x000fe600078e0014 */
[----:B------:R-:W1:Y:S01]  /*d940*/  LDSM.16.MT88.4 R16, [R142+0x8900] ;  /* 0x008900008e10783b */ /* 0x000e620000004200 */
[C---:B-----5:R-:W-:Y:S04]  /*d950*/  HMMA.16816.F32 R60, R12.reuse, R4, R60 ;  /* 0x000000040c3c723c */ /* 0x060fe8000000183c */
[----:B------:R-:W-:Y:S01]  /*d960*/  @P0 IADD3 R22, R21, UR15, RZ ;  /* 0x0000000f15160c10 */ /* 0x000fe2000fffe0ff */
[----:B------:R-:W-:Y:S01]  /*d970*/  UIADD3 UR15, UR5, 0x1, URZ ;  /* 0x00000001050f7890 */ /* 0x000fe2000fffe03f */
[----:B------:R-:W-:Y:S01]  /*d980*/  MOV R21, UR12 ;  /* 0x0000000c00157c02 */ /* 0x000fe20008000f00 */
[----:B------:R-:W-:Y:S01]  /*d990*/  FADD.FTZ R4, R232, R2 ;  /* 0x00000002e8047221 */ /* 0x000fe20000010000 */
[C---:B------:R-:W-:Y:S01]  /*d9a0*/  HMMA.16816.F32 R64, R12.reuse, R6, R64 ;  /* 0x000000060c40723c */ /* 0x040fe20000001840 */
[----:B------:R-:W-:Y:S03]  /*d9b0*/  USEL UR5, UR15, URZ, !UP0 ;  /* 0x0000003f0f057287 */ /* 0x000fe6000c000000 */
[C---:B------:R-:W-:Y:S02]  /*d9c0*/  @P0 SHF.L.U32 R2, R20.reuse, 0x1, RZ ;  /* 0x0000000114020819 */ /* 0x040fe400000006ff */
[----:B------:R-:W-:Y:S01]  /*d9d0*/  @P0 SHF.L.U64.HI R22, R20, 0x1, R22 ;  /* 0x0000000114160819 */ /* 0x000fe20000010216 */
[----:B------:R-:W-:Y:S01]  /*d9e0*/  FADD.FTZ R20, R227, R4 ;  /* 0x00000004e3147221 */ /* 0x000fe20000010000 */
[C---:B------:R-:W-:Y:S01]  /*d9f0*/  HMMA.16816.F32 R68, R12.reuse, R8, R68 ;  /* 0x000000080c44723c */ /* 0x040fe20000001844 */
[----:B------:R-:W3:Y:S03]  /*da00*/  LDSM.16.MT88.4 R4, [R236+UR4+0x8900] ;  /* 0x00890004ec04783b */ /* 0x000ee60008004200 */
[----:B------:R-:W-:Y:S01]  /*da10*/  FADD.FTZ R24, R226, R20 ;  /* 0x00000014e2187221 */ /* 0x000fe20000010000 */
[C---:B------:R-:W-:Y:S02]  /*da20*/  @P0 IADD3 R20, P1, R2.reuse, c[0x0][0x1c8], RZ ;  /* 0x0000720002140a10 */ /* 0x040fe40007f3e0ff */
[----:B------:R-:W-:Y:S01]  /*da30*/  @P0 IADD3 R26, P6, R2, 0x80, RZ ;  /* 0x00000080021a0810 */ /* 0x000fe20007fde0ff */
[C---:B------:R-:W-:Y:S01]  /*da40*/  HMMA.16816.F32 R72, R12.reuse, R10, R72 ;  /* 0x0000000a0c48723c */ /* 0x040fe20000001848 */
[----:B------:R4:W5:Y:S03]  /*da50*/  LDSM.16.MT88.4 R8, [R141+0x8900] ;  /* 0x008900008d08783b */ /* 0x0009660000004200 */
[----:B------:R-:W-:Y:S01]  /*da60*/  @P0 IADD3 R26, P5, R26, c[0x0][0x1c8], RZ ;  /* 0x000072001a1a0a10 */ /* 0x000fe20007fbe0ff */
[----:B------:R-:W-:Y:S03]  /*da70*/  FADD.FTZ R24, R182, R24 ;  /* 0x00000018b6187221 */ /* 0x000fe60000010000 */
[----:B------:R-:W-:Y:S01]  /*da80*/  @P0 IADD3.X R27, RZ, c[0x0][0x1cc], R22, P5, P6 ;  /* 0x00007300ff1b0a10 */ /* 0x000fe20002fec416 */
[C---:B-1----:R-:W-:Y:S08]  /*da90*/  HMMA.16816.F32 R76, R12.reuse, R16, R76 ;  /* 0x000000100c4c723c */ /* 0x042ff0000000184c */
[C---:B------:R-:W-:Y:S04]  /*daa0*/  HMMA.16816.F32 R80, R12.reuse, R18, R80 ;  /* 0x000000120c50723c */ /* 0x040fe80000001850 */
[----:B----4-:R-:W-:Y:S04]  /*dab0*/  MOV R141, R3 ;  /* 0x00000003008d7202 */ /* 0x010fe80000000f00 */
[C---:B---3--:R-:W-:Y:S08]  /*dac0*/  HMMA.16816.F32 R84, R12.reuse, R4, R84 ;  /* 0x000000040c54723c */ /* 0x048ff00000001854 */
[C---:B------:R-:W-:Y:S08]  /*dad0*/  HMMA.16816.F32 R88, R12.reuse, R6, R88 ;  /* 0x000000060c58723c */ /* 0x040ff00000001858 */
[C---:B-----5:R-:W-:Y:S08]  /*dae0*/  HMMA.16816.F32 R92, R12.reuse, R8, R92 ;  /* 0x000000080c5c723c */ /* 0x060ff0000000185c */
        /* <DEDUP_REMOVED lines=65> */
.L_x_2435:
        /* <DEDUP_REMOVED lines=125> */
.L_x_2429:
        /* <DEDUP_REMOVED lines=152> */
.L_x_2438:
        /* <DEDUP_REMOVED lines=139> */
.L_x_2440:
[----:B---3--:R-:W-:Y:S05]  /*f900*/  BSYNC B0 ;  /* 0x0000000000007941 */ /* 0x008fea0003800000 */
.L_x_2439:
        /* <DEDUP_REMOVED lines=23> */
.L_x_2442:
[----:B------:R-:W-:Y:S05]  /*fa80*/  BSYNC B0 ;  /* 0x0000000000007941 */ /* 0x000fea0003800000 */
.L_x_2441:
        /* <DEDUP_REMOVED lines=23> */
.L_x_2444:
[----:B------:R-:W-:Y:S05]  /*fc00*/  BSYNC B0 ;  /* 0x0000000000007941 */ /* 0x000fea0003800000 */
.L_x_2443:
        /* <DEDUP_REMOVED lines=24> */
.L_x_2437:
        /* <DEDUP_REMOVED lines=19> */
.L_x_2445:
        /* <DEDUP_REMOVED lines=42> */
.L_x_2447:
[----:B------:R-:W-:Y:S05]  /*10160*/  BSYNC B0 ;  /* 0x0000000000007941 */ /* 0x000fea0003800000 */
.L_x_2446:
        /* <DEDUP_REMOVED lines=66> */
.L_x_2449:
[----:B------:R-:W-:Y:S05]  /*10590*/  BSYNC B0 ;  /* 0x0000000000007941 */ /* 0x000fea0003800000 */
.L_x_2448:
        /* <DEDUP_REMOVED lines=21> */
.L_x_2451:
[----:B------:R-:W-:Y:S05]  /*106f0*/  BSYNC B0 ;  /* 0x0000000000007941 */ /* 0x000fea0003800000 */
.L_x_2450:
        /* <DEDUP_REMOVED lines=21> */
.L_x_2453:
[----:B------:R-:W-:Y:S05]  /*10850*/  BSYNC B0 ;  /* 0x0000000000007941 */ /* 0x000fea0003800000 */
.L_x_2452:
        /* <DEDUP_REMOVED lines=22> */
.L_x_2454:
        /* <DEDUP_REMOVED lines=12> */
.L_x_2608:


//--------------------- .text._ZN7cutlass13device_kernelIN5flash19enable_sm80_to_sm89INS1_16FlashAttnFwdSm80INS1_25CollectiveMainloopFwdSm80ILi8ELi2ELb0EN4cute5tupleIJNS5_1CILi128EEENS7_ILi64EEENS7_ILi192EEEEEELi192ENS_6half_tEfNS_4arch4Sm80ELb1ELb0ELb0ELb1ELb0ELb1ELb1ELb0EEENS1_21CollectiveEpilogueFwdINS6_IJS8_SA_S9_EEENS6_IJNS7_ILi1EEESI_SI_EEESC_SE_Li256ELb1ELb1ELb0ELb0EEENS1_19SingleTileSchedulerILb1ELb0ELb1ELi128EEEEEEEEEvNT_6ParamsE --------------------------
	.section	.text._ZN7cutlass13device_kernelIN5flash19enable_sm80_to_sm89INS1_16FlashAttnFwdSm80INS1_25CollectiveMainloopFwdSm80ILi8ELi2ELb0EN4cute5tupleIJNS5_1CILi128EEENS7_ILi64EEENS7_ILi192EEEEEELi192ENS_6half_tEfNS_4arch4Sm80ELb1ELb0ELb0ELb1ELb0ELb1ELb1ELb0EEENS1_21CollectiveEpilogueFwdINS6_IJS8_SA_S9_EEENS6_IJNS7_ILi1EEESI_SI_EEESC_SE_Li256ELb1ELb1ELb0ELb0EEENS1_19SingleTileSchedulerILb1ELb0ELb1ELi128EEEEEEEEEvNT_6ParamsE,"ax",@progbits
	.sectioninfo	@"SHI_REGISTERS=255"
	.align	128
.text._ZN7cutlass13device_kernelIN5flash19enable_sm80_to_sm89INS1_16FlashAttnFwdSm80INS1_25CollectiveMainloopFwdSm80ILi8ELi2ELb0EN4cute5tupleIJNS5_1CILi128EEENS7_ILi64EEENS7_ILi192EEEEEELi192ENS_6half_tEfNS_4arch4Sm80ELb1ELb0ELb0ELb1ELb0ELb1ELb1ELb0EEENS1_21CollectiveEpilogueFwdINS6_IJS8_SA_S9_EEENS6_IJNS7_ILi1EEESI_SI_EEESC_SE_Li256ELb1ELb1ELb0ELb0EEENS1_19SingleTileSchedulerILb1ELb0ELb1ELi128EEEEEEEEEvNT_6ParamsE:
        .type           _ZN7cutlass13device_kernelIN5flash19enable_sm80_to_sm89INS1_16FlashAttnFwdSm80INS1_25CollectiveMainloopFwdSm80ILi8ELi2ELb0EN4cute5tupleIJNS5_1CILi128EEENS7_ILi64EEENS7_ILi192EEEEEELi192ENS_6half_tEfNS_4arch4Sm80ELb1ELb0ELb0ELb1ELb0ELb1ELb1ELb0EEENS1_21CollectiveEpilogueFwdINS6_IJS8_SA_S9_EEENS6_IJNS7_ILi1EEESI_SI_EEESC_SE_Li256ELb1ELb1ELb0ELb0EEENS1_19SingleTileSchedulerILb1ELb0ELb1ELi128EEEEEEEEEvNT_6ParamsE,@function
        .size           _ZN7cutlass13device_kernelIN5flash19enable_sm80_to_sm89INS1_16FlashAttnFwdSm80INS1_25CollectiveMainloopFwdSm80ILi8ELi2ELb0EN4cute5tupleIJNS5_1CILi128EEENS7_ILi64EEENS7_ILi192EEEEEELi192ENS_6half_tEfNS_4arch4Sm80ELb1ELb0ELb0ELb1ELb0ELb1ELb1ELb0EEENS1_21CollectiveEpilogueFwdINS6_IJS8_SA_S9_EEENS6_IJNS7_ILi1EEESI_SI_EEESC_SE_Li256ELb1ELb1ELb0ELb0EEENS1_19SingleTileSchedulerILb1ELb0ELb1ELi128EEEEEEEEEvNT_6ParamsE,(.L_x_2609 - _ZN7cutlass13device_kernelIN5flash19enable_sm80_to_sm89INS1_16FlashAttnFwdSm80INS1_25CollectiveMainloopFwdSm80ILi8ELi2ELb0EN4cute5tupleIJNS5_1CILi128EEENS7_ILi64EEENS7_ILi192EEEEEELi192ENS_6half_tEfNS_4arch4Sm80ELb1ELb0ELb0ELb1ELb0ELb1ELb1ELb0EEENS1_21CollectiveEpilogueFwdINS6_IJS8_SA_S9_EEENS6_IJNS7_ILi1EEESI_SI_EEESC_SE_Li256ELb1ELb1ELb0ELb0EEENS1_19SingleTileSchedulerILb1ELb0ELb1ELi128EEEEEEEEEvNT_6ParamsE)
        .other          _ZN7cutlass13device_kernelIN5flash19enable_sm80_to_sm89INS1_16FlashAttnFwdSm80INS1_25CollectiveMainloopFwdSm80ILi8ELi2ELb0EN4cute5tupleIJNS5_1CILi128EEENS7_ILi64EEENS7_ILi192EEEEEELi192ENS_6half_tEfNS_4arch4Sm80ELb1ELb0ELb0ELb1ELb0ELb1ELb1ELb0EEENS1_21CollectiveEpilogueFwdINS6_IJS8_SA_S9_EEENS6_IJNS7_ILi1EEESI_SI_EEESC_SE_Li256ELb1ELb1ELb0ELb0EEENS1_19SingleTileSchedulerILb1ELb0ELb1ELi128EEEEEEEEEvNT_6ParamsE,@"STO_CUDA_ENTRY STV_DEFAULT"
_ZN7cutlass13device_kernelIN5flash19enable_sm80_to_sm89INS1_16FlashAttnFwdSm80INS1_25CollectiveMainloopFwdSm80ILi8ELi2ELb0EN4cute5tupleIJNS5_1CILi128EEENS7_ILi64EEENS7_ILi192EEEEEELi192ENS_6half_tEfNS_4arch4Sm80ELb1ELb0ELb0ELb1ELb0ELb1ELb1ELb0EEENS1_21CollectiveEpilogueFwdINS6_IJS8_SA_S9_EEENS6_IJNS7_ILi1EEESI_SI_EEESC_SE_Li256ELb1ELb1ELb0ELb0EEENS1_19SingleTileSchedulerILb1ELb0ELb1ELi128EEEEEEEEEvNT_6ParamsE:
        /* <DEDUP_REMOVED lines=16> */
.L_x_2456:
        /* <DEDUP_REMOVED lines=8> */
.L_x_2458:
[----:B------:R-:W-:-:S04]  /*0180*/  MOV R5, c[0x0][0x54c] ;  /* 0x0001530000057a02 */ /* 0x000fc80000000f00 */
.L_x_2457:
[----:B------:R-:W-:Y:S01]  /*0190*/  USHF.L.U32 UR4, UR4, 0x7, URZ ;  /* 0x0000000704047899 */ /* 0x000fe2000800063f */
[----:B-----5:R-:W-:-:S05]  /*01a0*/  IMAD R5, R5, c[0x0][0x548], RZ ;  /* 0x0001520005057a24 */ /* 0x020fca00078e02ff */
[----:B------:R-:W-:-:S04]  /*01b0*/  MOV R92, UR4 ;  /* 0x00000004005c7c02 */ /* 0x000fc80008000f00 */
[----:B------:R-:W-:-:S04]  /*01c0*/  ISETP.GE.AND P0, PT, R92, R5, PT ;  /* 0x000000055c00720c */ /* 0x000fc80003f06270 */
[----:B------:R-:W-:Y:S01]  /*01d0*/  SEL R190, R190, 0xffffffff, !P0 ;  /* 0xffffffffbebe7807 */ /* 0x000fe20004000000 */
[----:B------:R-:W-:Y:S05]  /*01e0*/  BRA `(.L_x_2459) ;  /* 0x0000013000007947 */ /* 0x000fea0003800000 */
.L_x_2455:
[----:B------:R-:W-:-:S04]  /*01f0*/  ISETP.NE.U32.AND P0, PT, RZ, c[0x0][0x568], PT ;  /* 0x00015a00ff007a0c */ /* 0x000fc80003f05070 */
[----:B------:R-:W-:-:S13]  /*0200*/  ISETP.NE.AND.EX P0, PT, RZ, c[0x0][0x56c], PT, P0 ;  /* 0x00015b00ff007a0c */ /* 0x000fda0003f05300 */
[----:B------:R-:W-:Y:S05]  /*0210*/  @!P0 BRA `(.L_x_2460) ;  /* 0x0000002000008947 */ /* 0x000fea0003800000 */
[----:B------:R1:W5:Y:S01]  /*0220*/  LDG.E R5, [R4.64] ;  /* 0x0000000604057981 */ /* 0x000362000c1e1900 */
[----:B------:R-:W-:Y:S05]  /*0230*/  BRA `(.L_x_2461) ;  /* 0x0000009000007947 */ /* 0x000fea0003800000 */
.L_x_2460:
        /* <DEDUP_REMOVED lines=8> */
.L_x_2462:
[----:B------:R-:W-:-:S04]  /*02c0*/  MOV R5, c[0x0][0x54c] ;  /* 0x0001530000057a02 */ /* 0x000fc80000000f00 */
.L_x_2461:
[----:B------:R-:W-:Y:S01]  /*02d0*/  USHF.L.U32 UR4, UR4, 0x7, URZ ;  /* 0x0000000704047899 */ /* 0x000fe2000800063f */
[----:B-----5:R-:W-:-:S05]  /*02e0*/  IMAD R5, R5, c[0x0][0x548], RZ ;  /* 0x0001520005057a24 */ /* 0x020fca00078e02ff */
[----:B------:R-:W-:-:S04]  /*02f0*/  MOV R92, UR4 ;  /* 0x00000004005c7c02 */ /* 0x000fc80008000f00 */
[----:B------:R-:W-:-:S04]  /*0300*/  ISETP.GE.AND P0, PT, R92, R5, PT ;  /* 0x000000055c00720c */ /* 0x000fc80003f06270 */
[----:B------:R-:W-:-:S04]  /*0310*/  SEL R190, R190, 0xffffffff, !P0 ;  /* 0xffffffffbebe7807 */ /* 0x000fc80004000000 */
.L_x_2459:
        /* <DEDUP_REMOVED lines=35> */
.L_x_2463:
[----:B-1----:R-:W-:-:S04]  /*0550*/  ISETP.NE.U32.AND P0, PT, RZ, c[0x0][0x368], PT ;  /* 0x0000da00ff007a0c */ /* 0x002fc80003f05070 */
[----:B------:R-:W-:-:S13]  /*0560*/  ISETP.NE.AND.EX P0, PT, RZ, c[0x0][0x36c], PT, P0 ;  /* 0x0000db00ff007a0c */ /* 0x000fda0003f05300 */
[----:B------:R-:W-:Y:S05]  /*0570*/  @!P0 BRA `(.L_x_2464) ;  /* 0x0000003000008947 */ /* 0x000fea0003800000 */
[----:B------:R-:W-:-:S06]  /*0580*/  IMAD.WIDE R6, R190, R3, c[0x0][0x368] ;  /* 0x0000da00be067625 */ /* 0x000fcc00078e0203 */
[----:B------:R1:W5:Y:S01]  /*0590*/  LDG.E R6, [R6.64] ;  /* 0x0000000606067981 */ /* 0x000362000c1e1900 */
[----:B------:R-:W-:Y:S05]  /*05a0*/  BRA `(.L_x_2465) ;  /* 0x0000004000007947 */ /* 0x000fea0003800000 */
.L_x_2464:
[----:B------:R-:W-:Y:S05]  /*05b0*/  @!P5 BRA `(.L_x_2465) ;  /* 0x000000300000d947 */ /* 0x000fea0003800000 */
[----:B------:R-:W2:Y:S04]  /*05c0*/  LDG.E R6, [R4.64] ;  /* 0x0000000604067981 */ /* 0x000ea8000c1e1900 */
[----:B------:R-:W2:Y:S02]  /*05d0*/  LDG.E R7, [R4.64+0x4] ;  /* 0x0000040604077981 */ /* 0x000ea4000c1e1900 */
[----:B--2---:R-:W-:Y:S02]  /*05e0*/  IADD3 R6, -R6, R7, RZ ;  /* 0x0000000706067210 */ /* 0x004fe40007ffe1ff */
.L_x_2465:
        /* <DEDUP_REMOVED lines=70> */
[----:B------:R-:W-:Y:S01]  /*0a50*/  IMAD R14, R17, c[0x0][0x23c], R14 ;  /* 0x00008f00110e7a24 */ /* 0x000fe200078e020e */
[----:B------:R-:W-:Y:S01]  /*0a60*/  LOP3.LUT R191, R191, 0xfffffffd, RZ, 0xc0, !PT ;  /* 0xfffffffdbfbf7812 */ /* 0x000fe200078ec0ff */
[C---:B------:R-:W-:Y:S01]  /*0a70*/  IMAD R20, R17.reuse, c[0x0][0x25c], R20 ;  /* 0x0000970011147a24 */ /* 0x040fe200078e0214 */
[----:B------:R-:W-:Y:S01]  /*0a80*/  ULDC.U8 UR4, c[0x0][0x298] ;  /* 0x0000a60000047ab9 */ /* 0x000fe20000000000 */
        /* <DEDUP_REMOVED lines=126> */
[----:B------:R-:W-:Y:S02]  /*1270*/  @P0 IMAD.SHL.U32 R0, R10, 0x2, RZ ;  /* 0x000000020a000824 */ /* 0x000fe400078e00ff */
[----:B------:R2:W-:Y:S01]  /*1280*/  @P1 LDGSTS.E.BYPASS.LTC128B.128 [R2+0x3100], [R6.64+0x80], !P4 ;  /* 0x0310008006021fae */ /* 0x0005e2000e101d46 */
[----:B------:R-:W-:-:S03]  /*1290*/  IMAD.WIDE.U32 R152, R166, c[0x0][0x1f0], R152 ;  /* 0x00007c00a6987a25 */ /* 0x000fc600078e0098 */
[----:B------:R2:W-:Y:S01]  /*12a0*/  @P1 LDGSTS.E.BYPASS.LTC128B.128 [R2+0x5100], [R6.64+0x100], !P3 ;  /* 0x0510010006021fae */ /* 0x0005e2000d901d46 */
[----:B------:R-:W-:Y:S01]  /*12b0*/  ISETP.LE.AND P1, PT, R102, c[0x0][0x27c], PT ;  /* 0x00009f0066007a0c */ /* 0x000fe20003f23270 */
[----:B------:R-:W-:Y:S01]  /*12c0*/  IMAD.IADD R103, R153, 0x1, R103 ;  /* 0x0000000199677824 */ /* 0x000fe200078e0267 */
[----:B-1----:R-:W-:Y:S01]  /*12d0*/  LOP3.LUT R9, R8, 0xfffffffc, RZ, 0xc0, !PT ;  /* 0xfffffffc08097812 */ /* 0x002fe200078ec0ff */
[----:B------:R-:W0:Y:S01]  /*12e0*/  LDGDEPBAR ;  /* 0x00000000000079af */ /* 0x000e220000000000 */
[----:B------:R-:W-:Y:S01]  /*12f0*/  SHF.R.S32.HI R8, RZ, 0x1f, R8 ;  /* 0x0000001fff087819 */ /* 0x000fe20000011408 */
[----:B------:R-:W-:Y:S02]  /*1300*/  IMAD R24, R86, c[0x0][0x210], RZ ;  /* 0x0000840056187a24 */ /* 0x000fe400078e02ff */
[----:B------:R-:W-:Y:S01]  /*1310*/  IMAD.IADD R20, R84, 0x1, -R9 ;  /* 0x0000000154147824 */ /* 0x000fe200078e0a09 */
[----:B------:R1:W-:Y:S01]  /*1320*/  @P0 LDGSTS.E.BYPASS.LTC128B.128 [R0+0x12100], [R12.64], !P5 ;  /* 0x121000000c000fae */ /* 0x0003e2000e901d46 */
[----:B------:R-:W-:Y:S01]  /*1330*/  LEA.HI R8, R8, R111, RZ, 0x3 ;  /* 0x0000006f08087211 */ /* 0x000fe200078f18ff */
[----:B------:R-:W-:-:S02]  /*1340*/  IMAD R24, R189, c[0x0][0x214], R24 ;  /* 0x00008500bd187a24 */ /* 0x000fc400078e0218 */
[C---:B------:R-:W-:Y:S01]  /*1350*/  IMAD.SHL.U32 R22, R20.reuse, 0x8, RZ ;  /* 0x0000000814167824 */ /* 0x040fe200078e00ff */
[----:B------:R-:W-:Y:S01]  /*1360*/  @P1 LOP3.LUT R191, R191, 0x2, RZ, 0xfc, !PT ;  /* 0x00000002bfbf1812 */ /* 0x000fe200078efcff */
[----:B------:R-:W-:Y:S01]  /*1370*/  IMAD.SHL.U32 R20, R20, 0x4, RZ ;  /* 0x0000000414147824 */ /* 0x000fe200078e00ff */
[C---:B------:R-:W-:Y:S01]  /*1380*/  @P0 LEA R14, P1, R99.reuse, R12, 0x1 ;  /* 0x0000000c630e0211 */ /* 0x040fe200078208ff */
[----:B------:R1:W-:Y:S01]  /*1390*/  @P0 LDGSTS.E.BYPASS.LTC128B.128 [R0+0x14100], [R12.64+0x80], !P4 ;  /* 0x141000800c000fae */ /* 0x0003e2000e101d46 */
[----:B------:R-:W-:Y:S02]  /*13a0*/  LOP3.LUT R8, R8, 0xfffffff8, RZ, 0xc0, !PT ;  /* 0xfffffff808087812 */ /* 0x000fe400078ec0ff */
[----:B------:R-:W-:Y:S01]  /*13b0*/  @P0 LEA.HI.X R15, R99, R13, R98, 0x1, P1 ;  /* 0x0000000d630f0211 */ /* 0x000fe200008f0c62 */
[----:B------:R1:W-:Y:S01]  /*13c0*/  @P0 LDGSTS.E.BYPASS.LTC128B.128 [R0+0x16100], [R12.64+0x100], !P3 ;  /* 0x161001000c000fae */ /* 0x0003e2000d901d46 */
[C---:B------:R-:W-:Y:S01]  /*13d0*/  IADD3 R19, R20.reuse, 0x20, RZ ;  /* 0x0000002014137810 */ /* 0x040fe20007ffe0ff */
[C---:B------:R-:W-:Y:S01]  /*13e0*/  IMAD.IADD R8, R111.reuse, 0x1, -R8 ;  /* 0x000000016f087824 */ /* 0x040fe200078e0a08 */
[C---:B------:R-:W-:Y:S01]  /*13f0*/  IADD3 R17, R20.reuse, 0x40, RZ ;  /* 0x0000004014117810 */ /* 0x040fe20007ffe0ff */
[----:B------:R3:W-:Y:S01]  /*1400*/  @P0 LDGSTS.E.BYPASS.LTC128B.128 [R0+0x13100], [R14.64], !P5 ;  /* 0x131000000e000fae */ /* 0x0007e2000e901d46 */
[----:B------:R-:W-:Y:S01]  /*1410*/  SHF.R.S32.HI R21, RZ, 0x1f, R20 ;  /* 0x0000001fff157819 */ /* 0x000fe20000011414 */
[----:B--2---:R-:W-:Y:S01]  /*1420*/  IMAD.MOV.U32 R2, RZ, RZ, c[0x0][0x27c] ;  /* 0x00009f00ff027624 */ /* 0x004fe200078e00ff */
[----:B------:R-:W-:Y:S01]  /*1430*/  SHF.R.S32.HI R6, RZ, 0x1f, R111 ;  /* 0x0000001fff067819 */ /* 0x000fe2000001146f */
[----:B------:R3:W-:Y:S01]  /*1440*/  @P0 LDGSTS.E.BYPASS.LTC128B.128 [R0+0x15100], [R14.64+0x80], !P4 ;  /* 0x151000800e000fae */ /* 0x0007e2000e101d46 */
[----:B------:R-:W-:Y:S01]  /*1450*/  IMAD.IADD R16, R20, 0x1, R17 ;  /* 0x0000000114107824 */ /* 0x000fe200078e0211 */
[----:B------:R-:W-:Y:S01]  /*1460*/  LOP3.LUT P6, RZ, R8, 0x4, RZ, 0xc0, !PT ;  /* 0x0000000408ff7812 */ /* 0x000fe200078cc0ff */
[----:B------:R-:W-:Y:S01]  /*1470*/  IMAD.SHL.U32 R2, R2, 0x2, RZ ;  /* 0x0000000202027824 */ /* 0x000fe200078e00ff */
[----:B------:R3:W-:Y:S01]  /*1480*/  @P0 LDGSTS.E.BYPASS.LTC128B.128 [R0+0x17100], [R14.64+0x100], !P3 ;  /* 0x171001000e000fae */ /* 0x0007e2000d901d46 */
[----:B------:R-:W-:Y:S01]  /*1490*/  ISETP.GE.AND P0, PT, R22, c[0x0][0x27c], PT ;  /* 0x00009f0016007a0c */ /* 0x000fe20003f06270 */
[C---:B------:R-:W-:Y:S01]  /*14a0*/  IMAD R160, R6.reuse, c[0x0][0x290], RZ ;  /* 0x0000a40006a07a24 */ /* 0x040fe200078e02ff */
[----:B------:R-:W-:Y:S01]  /*14b0*/  SHF.R.S32.HI R23, RZ, 0x1f, R22 ;  /* 0x0000001fff177819 */ /* 0x000fe20000011416 */
[----:B------:R-:W-:Y:S01]  /*14c0*/  IMAD R158, R6, c[0x0][0x280], RZ ;  /* 0x0000a000069e7a24 */ /* 0x000fe200078e02ff */
[----:B------:R-:W-:Y:S01]  /*14d0*/  IADD3 R7, -R2, c[0x0][0x1d4], RZ ;  /* 0x0000750002077a10 */ /* 0x000fe20007ffe1ff */
[----:B------:R-:W-:Y:S01]  /*14e0*/  IMAD.SHL.U32 R8, R8, 0x40, RZ ;  /* 0x0000004008087824 */ /* 0x000fe200078e00ff */
[----:B------:R-:W-:Y:S01]  /*14f0*/  SEL R9, RZ, c[0x0][0x27c], !P0 ;  /* 0x00009f00ff097a07 */ /* 0x000fe20004000000 */
[----:B------:R-:W0:Y:S01]  /*1500*/  LDGDEPBAR ;  /* 0x00000000000079af */ /* 0x000e220000000000 */
[----:B------:R-:W-:Y:S01]  /*1510*/  IMAD R160, R111, c[0x0][0x294], R160 ;  /* 0x0000a5006fa07a24 */ /* 0x000fe200078e02a0 */
[----:B------:R-:W-:Y:S01]  /*1520*/  LOP3.LUT R191, R191, 0xfffffffe, RZ, 0xc0, !PT ;  /* 0xfffffffebfbf7812 */ /* 0x000fe200078ec0ff */
[C---:B------:R-:W-:Y:S01]  /*1530*/  IMAD R158, R111.reuse, c[0x0][0x284], R158 ;  /* 0x0000a1006f9e7a24 */ /* 0x040fe200078e029e */
[----:B------:R-:W-:Y:S01]  /*1540*/  LOP3.LUT R8, R8, 0x1c0, RZ, 0xc0, !PT ;  /* 0x000001c008087812 */ /* 0x000fe200078ec0ff */
[C---:B------:R-:W-:Y:S01]  /*1550*/  IMAD.IADD R9, R22.reuse, 0x1, R9 ;  /* 0x0000000116097824 */ /* 0x040fe200078e0209 */
[----:B------:R-:W-:Y:S01]  /*1560*/  IADD3 R140, R22, 0x60, RZ ;  /* 0x00000060168c7810 */ /* 0x000fe20007ffe0ff */
[----:B------:R-:W-:Y:S01]  /*1570*/  IMAD.WIDE.U32 R164, R111, c[0x0][0x290], R22 ;  /* 0x0000a4006fa47a25 */ /* 0x000fe200078e0016 */
[----:B-1----:R-:W-:-:S02]  /*1580*/  SEL R13, R2, R7, !P0 ;  /* 0x00000007020d7207 */ /* 0x002fc40004000000 */
[----:B------:R-:W-:Y:S01]  /*1590*/  ISETP.GE.AND P0, PT, R16, c[0x0][0x27c], PT ;  /* 0x00009f0010007a0c */ /* 0x000fe20003f06270 */
[C---:B------:R-:W-:Y:S01]  /*15a0*/  IMAD.WIDE.U32 R162, R111.reuse, c[0x0][0x280], R22 ;  /* 0x0000a0006fa27a25 */ /* 0x040fe200078e0016 */
[----:B------:R-:W-:Y:S02]  /*15b0*/  SHF.R.S32.HI R110, RZ, 0x1f, R9 ;  /* 0x0000001fff6e7819 */ /* 0x000fe40000011409 */
[----:B------:R-:W-:Y:S01]  /*15c0*/  IADD3 R139, R22, 0x80, RZ ;  /* 0x00000080168b7810 */ /* 0x000fe20007ffe0ff */
[C---:B------:R-:W-:Y:S01]  /*15d0*/  IMAD.WIDE.U32 R30, R111.reuse, c[0x0][0x290], R20 ;  /* 0x0000a4006f1e7a25 */ /* 0x040fe200078e0014 */
[CC--:B------:R-:W-:Y:S02]  /*15e0*/  LEA.HI R137, R110.reuse, R9.reuse, RZ, 0x3 ;  /* 0x000000096e897211 */ /* 0x0c0fe400078f18ff */
[----:B------:R-:W-:Y:S01]  /*15f0*/  LEA.HI R110, R110, R9, RZ, 0x6 ;  /* 0x000000096e6e7211 */ /* 0x000fe200078f30ff */
[----:B---3--:R-:W-:Y:S01]  /*1600*/  IMAD.IADD R15, R20, 0x1, R19 ;  /* 0x00000001140f7824 */ /* 0x008fe200078e0213 */
[----:B------:R-:W-:Y:S01]  /*1610*/  SHF.R.S32.HI R0, RZ, 0x1f, R13 ;  /* 0x0000001fff007819 */ /* 0x000fe2000001140d */
[----:B------:R-:W-:Y:S01]  /*1620*/  IMAD.WIDE.U32 R28, R111, c[0x0][0x280], R20 ;  /* 0x0000a0006f1c7a25 */ /* 0x000fe200078e0014 */
[----:B------:R-:W-:-:S02]  /*1630*/  IADD3 R138, R22, 0xa0, RZ ;  /* 0x000000a0168a7810 */ /* 0x000fc40007ffe0ff */
[----:B------:R-:W-:Y:S01]  /*1640*/  ISETP.GE.AND P1, PT, R15, c[0x0][0x27c], PT ;  /* 0x00009f000f007a0c */ /* 0x000fe20003f26270 */
[----:B------:R-:W-:Y:S01]  /*1650*/  IMAD.SHL.U32 R110, R110, 0x40, RZ ;  /* 0x000000406e6e7824 */ /* 0x000fe200078e00ff */
[----:B------:R-:W-:Y:S01]  /*1660*/  LEA.HI R0, R0, R13, RZ, 0x4 ;  /* 0x0000000d00007211 */ /* 0x000fe200078f20ff */
[----:B------:R-:W-:Y:S01]  /*1670*/  IMAD.WIDE.U32 R26, R189, c[0x0][0x210], R22 ;  /* 0x00008400bd1a7a25 */ /* 0x000fe200078e0016 */
[CC--:B------:R-:W-:Y:S02]  /*1680*/  SEL R12, R2.reuse, R7.reuse, !P1 ;  /* 0x00000007020c7207 */ /* 0x0c0fe40004800000 */
[----:B------:R-:W-:Y:S01]  /*1690*/  SEL R7, R2, R7, !P0 ;  /* 0x0000000702077207 */ /* 0x000fe20004000000 */
[----:B------:R-:W-:Y:S01]  /*16a0*/  IMAD.IADD R165, R165, 0x1, R160 ;  /* 0x00000001a5a57824 */ /* 0x000fe200078e02a0 */
[----:B------:R-:W-:Y:S01]  /*16b0*/  SEL R2, RZ, c[0x0][0x27c], !P1 ;  /* 0x00009f00ff027a07 */ /* 0x000fe20004800000 */
[----:B------:R-:W-:Y:S01]  /*16c0*/  IMAD.IADD R163, R163, 0x1, R158 ;  /* 0x00000001a3a37824 */ /* 0x000fe200078e029e */
[----:B------:R-:W-:Y:S01]  /*16d0*/  IADD3 R154, P1, R154, R111, RZ ;  /* 0x0000006f9a9a7210 */ /* 0x000fe20007f3e0ff */
[----:B------:R-:W-:Y:S01]  /*16e0*/  IMAD.IADD R161, R160, 0x1, R31 ;  /* 0x00000001a0a17824 */ /* 0x000fe200078e021f */
[----:B------:R-:W-:Y:S01]  /*16f0*/  SHF.R.S32.HI R112, RZ, 0x1f, R7 ;  /* 0x0000001fff707819 */ /* 0x000fe20000011407 */
[----:B------:R-:W-:Y:S01]  /*1700*/  IMAD.IADD R159, R158, 0x1, R29 ;  /* 0x000000019e9f7824 */ /* 0x000fe200078e021d */
        /* <DEDUP_REMOVED lines=9> */
[----:B------:R-:W-:Y:S01]  /*17a0*/  IMAD.IADD R25, R27, 0x1, R24 ;  /* 0x000000011b197824 */ /* 0x000fe200078e0218 */
        /* <DEDUP_REMOVED lines=9> */
[----:B------:R-:W-:Y:S01]  /*1840*/  IMAD.MOV.U32 R158, RZ, RZ, R28 ;  /* 0x000000ffff9e7224 */ /* 0x000fe200078e001c */
[----:B------:R-:W-:Y:S01]  /*1850*/  SHF.R.S32.HI R0, RZ, 0x4, R0 ;  /* 0x00000004ff007819 */ /* 0x000fe20000011400 */
[----:B------:R-:W-:Y:S01]  /*1860*/  IMAD.SHL.U32 R6, R6, 0x40, RZ ;  /* 0x0000004006067824 */ /* 0x000fe200078e00ff */
[----:B------:R-:W-:Y:S01]  /*1870*/  SHF.R.S32.HI R108, RZ, 0x1f, R3 ;  /* 0x0000001fff6c7819 */ /* 0x000fe20000011403 */
[----:B------:R-:W-:Y:S01]  /*1880*/  IMAD.MOV.U32 R24, RZ, RZ, R26 ;  /* 0x000000ffff187224 */ /* 0x000fe200078e001a */
[----:B------:R-:W-:Y:S01]  /*1890*/  SHF.R.S32.HI R113, RZ, 0x4, R113 ;  /* 0x00000004ff717819 */ /* 0x000fe20000011471 */
[----:B-----5:R-:W-:Y:S01]  /*18a0*/  IMAD.WIDE.U32 R164, R85, c[0x0][0x290], R164 ;  /* 0x0000a40055a47a25 */ /* 0x020fe200078e00a4 */
[----:B------:R-:W-:-:S02]  /*18b0*/  LEA.HI R135, R108, R3, RZ, 0x3 ;  /* 0x000000036c877211 */ /* 0x000fc400078f18ff */
[----:B------:R-:W-:Y:S01]  /*18c0*/  LEA.HI R108, R108, R3, RZ, 0x6 ;  /* 0x000000036c6c7211 */ /* 0x000fe200078f30ff */
[----:B------:R-:W-:Y:S01]  /*18d0*/  IMAD.WIDE.U32 R166, R166, c[0x0][0x218], R24 ;  /* 0x00008600a6a67a25 */ /* 0x000fe200078e0018 */
[----:B------:R-:W-:Y:S02]  /*18e0*/  SHF.R.U32.HI R3, RZ, 0x3, R8 ;  /* 0x00000003ff037819 */ /* 0x000fe40000011608 */
[----:B------:R-:W-:Y:S01]  /*18f0*/  SHF.R.S32.HI R112, RZ, 0x4, R112 ;  /* 0x00000004ff707819 */ /* 0x000fe20000011470 */
[----:B------:R-:W-:Y:S01]  /*1900*/  IMAD.SHL.U32 R108, R108, 0x40, RZ ;  /* 0x000000406c6c7824 */ /* 0x000fe200078e00ff */
[----:B------:R-:W-:Y:S01]  /*1910*/  LOP3.LUT R7, R12, R3, RZ, 0x3c, !PT ;  /* 0x000000030c077212 */ /* 0x000fe200078e3cff */
[C---:B------:R-:W-:Y:S01]  /*1920*/  IMAD.WIDE.U32 R160, R85.reuse, c[0x0][0x290], R160 ;  /* 0x0000a40055a07a25 */ /* 0x040fe200078e00a0 */
[----:B------:R-:W-:Y:S02]  /*1930*/  LOP3.LUT R12, R8, 0x38, R135, 0xf8, !PT ;  /* 0x00000038080c7812 */ /* 0x000fe400078ef887 */
[----:B------:R-:W-:Y:S01]  /*1940*/  LOP3.LUT R2, R2, 0xfffffe00, RZ, 0xc0, !PT ;  /* 0xfffffe0002027812 */ /* 0x000fe200078ec0ff */
[----:B------:R-:W-:Y:S01]  /*1950*/  IMAD.WIDE.U32 R162, R85, c[0x0][0x280], R162 ;  /* 0x0000a00055a27a25 */ /* 0x000fe200078e00a2 */
[----:B------:R-:W-:-:S02]  /*1960*/  LOP3.LUT R6, R6, 0xfffff000, RZ, 0xc0, !PT ;  /* 0xfffff00006067812 */ /* 0x000fc400078ec0ff */
[-C--:B------:R-:W-:Y:S01]  /*1970*/  LOP3.LUT R109, R14, R3.reuse, RZ, 0x3c, !PT ;  /* 0x000000030e6d7212 */ /* 0x080fe200078e3cff */
[----:B------:R-:W-:Y:S01]  /*1980*/  IMAD.WIDE.U32 R158, R85, c[0x0][0x280], R158 ;  /* 0x0000a000559e7a25 */ /* 0x000fe200078e009e */
[----:B------:R-:W-:Y:S02]  /*1990*/  LOP3.LUT R108, R108, 0xfffff000, RZ, 0xc0, !PT ;  /* 0xfffff0006c6c7812 */ /* 0x000fe400078ec0ff */
[----:B------:R-:W-:Y:S01]  /*19a0*/  LOP3.LUT R5, R12, R3, RZ, 0x3c, !PT ;  /* 0x000000030c057212 */ /* 0x000fe200078e3cff */
[----:B------:R-:W-:Y:S01]  /*19b0*/  IMAD.IADD R121, R167, 0x1, R121 ;  /* 0x00000001a7797824 */ /* 0x000fe200078e0279 */
[----:B------:R-:W-:Y:S02]  /*19c0*/  LEA.HI.SX32 R107, R137, R0, 0x1d ;  /* 0x00000000896b7211 */ /* 0x000fe400078feaff */
[----:B------:R-:W-:Y:S02]  /*19d0*/  LEA.HI.SX32 R113, R136, R113, 0x1d ;  /* 0x0000007188717211 */ /* 0x000fe400078feaff */
[----:B------:R-:W-:-:S02]  /*19e0*/  LEA.HI.SX32 R112, R135, R112, 0x1d ;  /* 0x0000007087707211 */ /* 0x000fc400078feaff */
[--C-:B------:R-:W-:Y:S02]  /*19f0*/  IADD3 R109, R109, R6, R2.reuse ;  /* 0x000000066d6d7210 */ /* 0x100fe40007ffe002 */
[----:B------:R-:W-:Y:S02]  /*1a00*/  IADD3 R108, R5, R108, R2 ;  /* 0x0000006c056c7210 */ /* 0x000fe40007ffe002 */
[----:B------:R-:W-:Y:S02]  /*1a10*/  SHF.R.S32.HI R6, RZ, 0x1f, R107 ;  /* 0x0000001fff067819 */ /* 0x000fe4000001146b */
[----:B------:R-:W-:Y:S02]  /*1a20*/  SHF.R.S32.HI R114, RZ, 0x1f, R113 ;  /* 0x0000001fff727819 */ /* 0x000fe40000011471 */
[----:B------:R-:W-:Y:S02]  /*1a30*/  SHF.R.S32.HI R5, RZ, 0x1f, R112 ;  /* 0x0000001fff057819 */ /* 0x000fe40000011470 */
        /* <DEDUP_REMOVED lines=25> */
[----:B------:R-:W-:Y:S02]  /*1bd0*/  IADD3 R101, P1, P0, R152, R156, R22 ;  /* 0x0000009c98657210 */ /* 0x000fe4000783e016 */
[--C-:B------:R-:W-:Y:S02]  /*1be0*/  IADD3 R110, R7, R110, R2.reuse ;  /* 0x0000006e076e7210 */ /* 0x100fe40007ffe002 */
[--C-:B------:R-:W-:Y:S01]  /*1bf0*/  IADD3 R115, R115, R6, R2.reuse ;  /* 0x0000000673737210 */ /* 0x100fe20007ffe002 */
[----:B------:R-:W-:Y:S01]  /*1c00*/  IMAD.MOV.U32 R6, RZ, RZ, c[0x0][0x1e0] ;  /* 0x00007800ff067624 */ /* 0x000fe200078e00ff */
[--C-:B------:R-:W-:Y:S02]  /*1c10*/  IADD3 R114, R5, R114, R2.reuse ;  /* 0x0000007205727210 */ /* 0x100fe40007ffe002 */
[----:B------:R-:W-:Y:S01]  /*1c20*/  IADD3 R134, R3, R134, R2 ;  /* 0x0000008603867210 */ /* 0x000fe20007ffe002 */
[----:B------:R-:W-:Y:S01]  /*1c30*/  IMAD.SHL.U32 R133, R6, 0x40, RZ ;  /* 0x0000004006857824 */ /* 0x000fe200078e00ff */
[----:B------:R-:W-:-:S02]  /*1c40*/  IADD3.X R100, R103, R106, R23, P1, P0 ;  /* 0x0000006a67647210 */ /* 0x000fc40000fe0417 */
[----:B------:R-:W-:Y:S02]  /*1c50*/  SHF.R.S32.HI R2, RZ, 0x1f, R85 ;  /* 0x0000001fff027819 */ /* 0x000fe40000011455 */
[----:B------:R-:W-:Y:S02]  /*1c60*/  ISETP.NE.AND P0, PT, RZ, UR4, PT ;  /* 0x00000004ff007c0c */ /* 0x000fe4000bf05270 */
[----:B------:R-:W-:Y:S01]  /*1c70*/  LOP3.LUT R137, R137, 0xfffffff8, RZ, 0xc0, !PT ;  /* 0xfffffff889897812 */ /* 0x000fe200078ec0ff */
[----:B------:R-:W-:Y:S01]  /*1c80*/  IMAD R4, R2, c[0x0][0x290], RZ ;  /* 0x0000a40002047a24 */ /* 0x000fe200078e02ff */
[----:B------:R-:W-:Y:S01]  /*1c90*/  LOP3.LUT R136, R136, 0xfffffff8, RZ, 0xc0, !PT ;  /* 0xfffffff888887812 */ /* 0x000fe200078ec0ff */
[----:B------:R-:W-:Y:S01]  /*1ca0*/  IMAD R2, R2, c[0x0][0x280], RZ ;  /* 0x0000a00002027a24 */ /* 0x000fe200078e02ff */
[----:B------:R-:W-:Y:S01]  /*1cb0*/  LOP3.LUT R135, R135, 0xfffffff8, RZ, 0xc0, !PT ;  /* 0xfffffff887877812 */ /* 0x000fe200078ec0ff */
[C---:B------:R-:W-:Y:S01]  /*1cc0*/  IMAD R117, R85.reuse, c[0x0][0x294], R4 ;  /* 0x0000a50055757a24 */ /* 0x040fe200078e0204 */
[-C--:B------:R-:W-:Y:S01]  /*1cd0*/  SHF.L.U64.HI R123, R12, R131.reuse, c[0x0][0x294] ;  /* 0x0000a5000c7b7619 */ /* 0x080fe20000010283 */
[----:B------:R-:W-:Y:S01]  /*1ce0*/  IMAD R3, R85, c[0x0][0x284], R2 ;  /* 0x0000a10055037a24 */ /* 0x000fe200078e0202 */
[-C--:B------:R-:W-:Y:S01]  /*1cf0*/  SHF.L.U64.HI R127, R8, R131.reuse, c[0x0][0x284] ;  /* 0x0000a100087f7619 */ /* 0x080fe20000010283 */
[----:B------:R-:W-:Y:S01]  /*1d00*/  IMAD.IADD R119, R165, 0x1, R117 ;  /* 0x00000001a5777824 */ /* 0x000fe200078e0275 */
[----:B------:R-:W-:Y:S01]  /*1d10*/  SHF.L.U64.HI R131, R6, R131, c[0x0][0x1e4] ;  /* 0x0000790006837619 */ /* 0x000fe20000010283 */
[----:B------:R-:W-:Y:S01]  /*1d20*/  IMAD.IADD R117, R117, 0x1, R161 ;  /* 0x0000000175757824 */ /* 0x000fe200078e02a1 */
[----:B------:R-:W-:Y:S01]  /*1d30*/  @P0 LOP3.LUT R191, R191, 0x1, RZ, 0xfc, !PT ;  /* 0x00000001bfbf0812 */ /* 0x000fe200078efcff */
[----:B------:R-:W-:Y:S01]  /*1d40*/  IMAD.IADD R118, R163, 0x1, R3 ;  /* 0x00000001a3767824 */ /* 0x000fe200078e0203 */
[C---:B------:R-:W-:Y:S01]  /*1d50*/  IADD3 R14, R20.reuse, 0x10, RZ ;  /* 0x00000010140e7810 */ /* 0x040fe20007ffe0ff */
[----:B------:R-:W-:Y:S01]  /*1d60*/  IMAD.IADD R116, R3, 0x1, R159 ;  /* 0x0000000103747824 */ /* 0x000fe200078e029f */
[----:B------:R-:W-:-:S02]  /*1d70*/  IADD3 R13, R20, 0x30, RZ ;  /* 0x00000030140d7810 */ /* 0x000fc40007ffe0ff */
[----:B------:R-:W-:Y:S02]  /*1d80*/  IADD3 R12, R20, 0x50, RZ ;  /* 0x00000050140c7810 */ /* 0x000fe40007ffe0ff */
[----:B------:R-:W-:Y:S02]  /*1d90*/  SHF.R.S32.HI R132, RZ, 0x1f, R137 ;  /* 0x0000001fff847819 */ /* 0x000fe40000011489 */
[----:B------:R-:W-:Y:S02]  /*1da0*/  SHF.R.S32.HI R126, RZ, 0x1f, R107 ;  /* 0x0000001fff7e7819 */ /* 0x000fe4000001146b */
[----:B------:R-:W-:Y:S02]  /*1db0*/  SHF.R.S32.HI R130, RZ, 0x1f, R136 ;  /* 0x0000001fff827819 */ /* 0x000fe40000011488 */
[----:B------:R-:W-:Y:S02]  /*1dc0*/  SHF.R.S32.HI R128, RZ, 0x1f, R135 ;  /* 0x0000001fff807819 */ /* 0x000fe40000011487 */
[----:B------:R-:W-:-:S02]  /*1dd0*/  SHF.R.S32.HI R124, RZ, 0x1f, R113 ;  /* 0x0000001fff7c7819 */ /* 0x000fc40000011471 */
[----:B------:R-:W-:Y:S02]  /*1de0*/  SHF.R.S32.HI R122, RZ, 0x1f, R112 ;  /* 0x0000001fff7a7819 */ /* 0x000fe40000011470 */
.L_x_2491:
[----:B------:R-:W-:Y:S01]  /*1df0*/  SHF.R.S32.HI R4, RZ, 0x1f, R18 ;  /* 0x0000001fff047819 */ /* 0x000fe20000011412 */
[----:B------:R-:W-:Y:S04]  /*1e00*/  DEPBAR.LE SB0, 0x2 ;  /* 0x000080800000791a */ /* 0x000fe80000000000 */
[----:B------:R-:W-:Y:S01]  /*1e10*/  BAR.SYNC.DEFER_BLOCKING 0x0 ;  /* 0x0000000000007b1d */ /* 0x000fe20000010000 */
[----:B------:R-:W-:Y:S01]  /*1e20*/  ISETP.LE.AND P1, PT, R102, c[0x0][0x27c], PT ;  /* 0x00009f0066007a0c */ /* 0x000fe20003f23270 */
[-C--:B------:R-:W-:Y:S02]  /*1e30*/  IMAD R143, R131, R18.reuse, RZ ;  /* 0x00000012838f7224 */ /* 0x080fe400078e02ff */
[----:B-----5:R-:W-:Y:S04]  /*1e40*/  IMAD.WIDE.U32 R28, R133, R18, RZ ;  /* 0x00000012851c7225 */ /* 0x020fe800078e00ff */
[----:B------:R-:W-:Y:S01]  /*1e50*/  IMAD R143, R4, R133, R143 ;  /* 0x00000085048f7224 */ /* 0x000fe200078e028f */
[----:B-1----:R-:W-:Y:S01]  /*1e60*/  IADD3 R6, P0, R101, R28, RZ ;  /* 0x0000001c65067210 */ /* 0x002fe20007f1e0ff */
        /* <DEDUP_REMOVED lines=82> */
.L_x_2471:
[----:B------:R-:W-:Y:S05]  /*2390*/  BSYNC B0 ;  /* 0x0000000000007941 */ /* 0x000fea0003800000 */
.L_x_2470:
[----:B------:R-:W-:-:S05]  /*23a0*/  @P1 BRA `(.L_x_2472) ;  /* 0x000034b000001947 */ /* 0x000fca0003800000 */
[----:B------:R-:W-:Y:S01]  /*23b0*/  ISETP.GE.AND P0, PT, R22, c[0x0][0x1d4], PT ;  /* 0x0000750016007a0c */ /* 0x000fe20003f06270 */
[----:B-----5:R-:W-:Y:S01]  /*23c0*/  IMAD.MOV.U32 R25, RZ, RZ, R56 ;  /* 0x000000ffff197224 */ /* 0x020fe200078e0038 */
[----:B------:R-:W-:Y:S01]  /*23d0*/  MOV R24, R57 ;  /* 0x0000003900187202 */ /* 0x000fe20000000f00 */
[----:B-1----:R-:W-:Y:S01]  /*23e0*/  IMAD.MOV.U32 R3, RZ, RZ, R28 ;  /* 0x000000ffff037224 */ /* 0x002fe200078e001c */
        /* <DEDUP_REMOVED lines=84> */
.L_x_2474:
[----:B------:R-:W-:Y:S05]  /*2930*/  BSYNC B0 ;  /* 0x0000000000007941 */ /* 0x000fea0003800000 */
.L_x_2473:
        /* <DEDUP_REMOVED lines=56> */
.L_x_2476:
[----:B------:R-:W-:Y:S05]  /*2cc0*/  BSYNC B0 ;  /* 0x0000000000007941 */ /* 0x000fea0003800000 */
.L_x_2475:
        /* <DEDUP_REMOVED lines=56> */
.L_x_2478:
[----:B------:R-:W-:Y:S05]  /*3050*/  BSYNC B0 ;  /* 0x0000000000007941 */ /* 0x000fea0003800000 */
.L_x_2477:
        /* <DEDUP_REMOVED lines=56> */
.L_x_2480:
[----:B------:R-:W-:Y:S05]  /*33e0*/  BSYNC B0 ;  /* 0x0000000000007941 */ /* 0x000fea0003800000 */
.L_x_2479:
        /* <DEDUP_REMOVED lines=56> */
.L_x_2482:
[----:B------:R-:W-:Y:S05]  /*3770*/  BSYNC B0 ;  /* 0x0000000000007941 */ /* 0x000fea0003800000 */
.L_x_2481:
        /* <DEDUP_REMOVED lines=56> */
.L_x_2469:
        /* <DEDUP_REMOVED lines=47> */
.L_x_2484:
[----:B------:R-:W-:Y:S05]  /*3df0*/  BSYNC B0 ;  /* 0x0000000000007941 */ /* 0x000fea0003800000 */
.L_x_2483:
[----:B------:R-:W-:Y:S04]  /*3e00*/  IADD3 R169, P0, R156, R28, RZ ;  /* 0x0000001c9ca97210 */ /* 0x000fe80007f1e0ff */
[----:B------:R-:W-:Y:S01]  /*3e10*/  IADD3.X R143, R106, R143, RZ, P0, !PT ;  /* 0x0000008f6a8f7210 */ /* 0x000fe200007fe4ff */
[----:B------:R-:W-:-:S05]  /*3e20*/  @P1 BRA `(.L_x_2472) ;  /* 0x00001a3000001947 */ /* 0x000fca0003800000 */
[----:B------:R-:W-:Y:S01]  /*3e30*/  ISETP.GE.AND P0, PT, R22, c[0x0][0x1d4], PT ;  /* 0x0000750016007a0c */ /* 0x000fe20003f06270 */
[----:B-----5:R-:W-:Y:S01]  /*3e40*/  IMAD.MOV.U32 R9, RZ, RZ, R74 ;  /* 0x000000ffff097224 */ /* 0x020fe200078e004a */
[----:B-1----:R-:W-:Y:S01]  /*3e50*/  MOV R6, R73 ;  /* 0x0000004900067202 */ /* 0x002fe20000000f00 */
        /* <DEDUP_REMOVED lines=28> */
[C---:B------:R-:W-:Y:S01]  /*4020*/  IADD3 R175, P1, P0, R152.reuse, R169, R137 ;  /* 0x000000a998af7210 */ /* 0x040fe2000783e089 */
[----:B------:R-:W-:Y:S01]  /*4030*/  IMAD.MOV.U32 R62, RZ, RZ, R57 ;  /* 0x000000ffff3e7224 */ /* 0x000fe200078e0039 */
[----:B------:R-:W-:Y:S02]  /*4040*/  IADD3 R177, R115, R171, RZ ;  /* 0x000000ab73b17210 */ /* 0x000fe40007ffe0ff */
[----:B------:R-:W-:Y:S02]  /*4050*/  IADD3.X R168, R103, R143, R132, P1, P0 ;  /* 0x0000008f67a87210 */ /* 0x000fe40000fe0484 */
[----:B------:R-:W-:Y:S02]  /*4060*/  SHF.L.U32 R176, R177, 0x1, RZ ;  /* 0x00000001b1b07819 */ /* 0x000fe400000006ff */
[----:B------:R-:W-:Y:S02]  /*4070*/  MOV R47, R40 ;  /* 0x00000028002f7202 */ /* 0x000fe40000000f00 */
[----:B------:R-:W-:Y:S01]  /*4080*/  MOV R61, R58 ;  /* 0x0000003a003d7202 */ /* 0x000fe20000000f00 */
[----:B------:R-:W-:Y:S01]  /*4090*/  LDS.128 R80, [R176+0xc100] ;  /* 0x00c10000b0507984 */ /* 0x000fe20000000c00 */
[----:B------:R-:W-:Y:S02]  /*40a0*/  @!P2 IADD3 R173, P1, P0, R152, R169, R107 ;  /* 0x000000a998ada210 */ /* 0x000fe4000783e06b */
[----:B------:R-:W-:Y:S02]  /*40b0*/  MOV R55, R56 ;  /* 0x0000003800377202 */ /* 0x000fe40000000f00 */
[----:B------:R-:W-:Y:S02]  /*40c0*/  @!P2 IADD3.X R170, R103, R143, R126, P1, P0 ;  /* 0x0000008f67aaa210 */ /* 0x000fe40000fe047e */
[C---:B------:R-:W-:Y:S04]  /*40d0*/  LEA R174, P0, R175.reuse, c[0x0][0x1c8], 0x1 ;  /* 0x00007200afae7a11 */ /* 0x040fe800078008ff */
[----:B------:R-:W-:Y:S02]  /*40e0*/  LEA.HI.X R175, R175, c[0x0][0x1cc], R168, 0x1, P0 ;  /* 0x00007300afaf7a11 */ /* 0x000fe400000f0ca8 */
[C---:B------:R-:W-:Y:S04]  /*40f0*/  @!P2 LEA R172, P0, R173.reuse, c[0x0][0x1c8], 0x1 ;  /* 0x00007200adacaa11 */ /* 0x040fe800078008ff */
[----:B------:R-:W-:Y:S01]  /*4100*/  @!P2 LEA.HI.X R173, R173, c[0x0][0x1cc], R170, 0x1, P0 ;  /* 0x00007300adadaa11 */ /* 0x000fe200000f0caa */
[----:B------:R-:W-:Y:S01]  /*4110*/  IMAD.IADD R170, R110, 0x1, R171 ;  /* 0x000000016eaa7824 */ /* 0x000fe200078e02ab */
[----:B------:R-:W-:Y:S03]  /*4120*/  ISETP.GE.AND P0, PT, R22, c[0x0][0x27c], PT ;  /* 0x00009f0016007a0c */ /* 0x000fe60003f06270 */
[----:B------:R-:W-:Y:S05]  /*4130*/  IMAD.SHL.U32 R168, R170, 0x2, RZ ;  /* 0x00000002aaa87824 */ /* 0x000fea00078e00ff */
[----:B------:R-:W1:Y:S05]  /*4140*/  LDS.128 R28, [R168+0xc100] ;  /* 0x00c10000a81c7984 */ /* 0x000e6a0000000c00 */
[--C-:B------:R-:W-:Y:S01]  /*4150*/  @!P0 SHF.R.U64 R63, R58, 0x10, R59.reuse ;  /* 0x000000103a3f8819 */ /* 0x100fe2000000123b */
[----:B------:R-:W-:Y:S01]  /*4160*/  @!P0 HADD2.F32 R49, -RZ, R47.H0_H0 ;  /* 0x2000002fff318230 */ /* 0x000fe20000004100 */
        /* <DEDUP_REMOVED lines=20> */
[----:B------:R-:W-:Y:S01]  /*42b0*/  @!P0 HADD2.F32 R43, -RZ, R43.H0_H0 ;  /* 0x2000002bff2b8230 */ /* 0x000fe20000004100 */
[----:B-1----:R-:W-:Y:S01]  /*42c0*/  @!P0 IMAD.MOV.U32 R47, RZ, RZ, R28 ;  /* 0x000000ffff2f8224 */ /* 0x002fe200078e001c */
[----:B------:R-:W-:Y:S02]  /*42d0*/  @!P0 MOV R59, R80 ;  /* 0x00000050003b8202 */ /* 0x000fe40000000f00 */
[----:B------:R-:W-:Y:S02]  /*42e0*/  @!P0 MOV R58, R81 ;  /* 0x00000051003a8202 */ /* 0x000fe40000000f00 */
[----:B------:R-:W-:Y:S01]  /*42f0*/  @!P0 HADD2.F32 R52, -RZ, R47.H0_H0 ;  /* 0x2000002fff348230 */ /* 0x000fe20000004100 */
[----:B------:R-:W-:Y:S01]  /*4300*/  @!P0 MOV R48, R29 ;  /* 0x0000001d00308202 */ /* 0x000fe20000000f00 */
[----:B------:R-:W-:Y:S01]  /*4310*/  @!P0 HADD2.F32 R53, -RZ, R59.H0_H0 ;  /* 0x2000003bff358230 */ /* 0x000fe20000004100 */
[----:B------:R-:W-:Y:S01]  /*4320*/  @!P0 MOV R64, R83 ;  /* 0x0000005300408202 */ /* 0x000fe20000000f00 */
[----:B------:R-:W-:Y:S01]  /*4330*/  @!P0 HADD2.F32 R57, -RZ, R58.H0_H0 ;  /* 0x2000003aff398230 */ /* 0x000fe20000004100 */
[CC--:B------:R-:W-:Y:S01]  /*4340*/  @!P0 FMUL.FTZ R2, R52.reuse, R49.reuse ;  /* 0x0000003134028220 */ /* 0x0c0fe20000410000 */
[----:B------:R-:W-:Y:S01]  /*4350*/  @!P0 HADD2.F32 R45, -RZ, R48.H0_H0 ;  /* 0x20000030ff2d8230 */ /* 0x000fe20000004100 */
[----:B------:R-:W-:Y:S01]  /*4360*/  @!P0 FMUL.FTZ R168, R53, R49 ;  /* 0x0000003135a88220 */ /* 0x000fe20000410000 */
[----:B------:R-:W-:Y:S01]  /*4370*/  @!P0 HADD2.F32 R47, -RZ, R47.H1_H1 ;  /* 0x3000002fff2f8230 */ /* 0x000fe20000004100 */
[-C--:B------:R-:W-:Y:S01]  /*4380*/  @!P0 FMUL.FTZ R170, R57, R50.reuse ;  /* 0x0000003239aa8220 */ /* 0x080fe20000410000 */
[--C-:B------:R-:W-:Y:S01]  /*4390*/  @!P0 HADD2.F32 R62, -RZ, R64.reuse.H0_H0 ;  /* 0x20000040ff3e8230 */ /* 0x100fe20000004100 */
[-C--:B------:R-:W-:Y:S01]  /*43a0*/  @!P0 FFMA.FTZ R168, R52, R55.reuse, -R168 ;  /* 0x0000003734a88223 */ /* 0x080fe200000108a8 */
[----:B------:R-:W-:Y:S01]  /*43b0*/  @!P0 HADD2.F32 R64, -RZ, R64.H1_H1 ;  /* 0x30000040ff408230 */ /* 0x000fe20000004100 */
[----:B------:R-:W-:Y:S01]  /*43c0*/  @!P0 FFMA.FTZ R2, R53, R55, R2 ;  /* 0x0000003735028223 */ /* 0x000fe20000010002 */
[----:B------:R-:W-:Y:S01]  /*43d0*/  @!P0 HADD2.F32 R55, -RZ, R58.H1_H1 ;  /* 0x3000003aff378230 */ /* 0x000fe20000004100 */
[C---:B------:R-:W-:Y:S01]  /*43e0*/  @!P0 FMUL.FTZ R4, R45.reuse, R50 ;  /* 0x000000322d048220 */ /* 0x040fe20000410000 */
[----:B------:R-:W-:Y:S01]  /*43f0*/  @!P0 HADD2.F32 R53, -RZ, R59.H1_H1 ;  /* 0x3000003bff358230 */ /* 0x000fe20000004100 */
[----:B------:R-:W-:Y:S01]  /*4400*/  @!P0 FFMA.FTZ R170, R45, R56, -R170 ;  /* 0x000000382daa8223 */ /* 0x000fe200000108aa */
[----:B------:R-:W-:Y:S01]  /*4410*/  @!P0 HADD2.F32 R45, -RZ, R48.H1_H1 ;  /* 0x30000030ff2d8230 */ /* 0x000fe20000004100 */
[-C--:B------:R-:W-:Y:S01]  /*4420*/  @!P0 FMUL.FTZ R177, R55, R44.reuse ;  /* 0x0000002c37b18220 */ /* 0x080fe20000410000 */
[----:B------:R-:W-:Y:S01]  /*4430*/  @!P0 HADD2.F32 R58, -RZ, R60.H0_H0 ;  /* 0x2000003cff3a8230 */ /* 0x000fe20000004100 */
[----:B------:R-:W-:Y:S02]  /*4440*/  @!P0 IMAD.MOV.U32 R59, RZ, RZ, R82 ;  /* 0x000000ffff3b8224 */ /* 0x000fe400078e0052 */
[C---:B------:R-:W-:Y:S02]  /*4450*/  @!P0 FMUL.FTZ R5, R45.reuse, R44 ;  /* 0x0000002c2d058220 */ /* 0x040fe40000410000 */
[----:B------:R-:W-:Y:S01]  /*4460*/  @!P0 FFMA.FTZ R177, R45, R58, -R177 ;  /* 0x0000003a2db18223 */ /* 0x000fe200000108b1 */
[----:B------:R-:W-:Y:S01]  /*4470*/  @!P0 MOV R45, R30 ;  /* 0x0000001e002d8202 */ /* 0x000fe20000000f00 */
[-C--:B------:R-:W-:Y:S01]  /*4480*/  @!P0 FMUL.FTZ R179, R53, R46.reuse ;  /* 0x0000002e35b38220 */ /* 0x080fe20000410000 */
[--C-:B------:R-:W-:Y:S01]  /*4490*/  @!P0 HADD2.F32 R60, -RZ, R59.reuse.H1_H1 ;  /* 0x3000003bff3c8230 */ /* 0x100fe20000004100 */
[----:B------:R-:W-:Y:S01]  /*44a0*/  @!P0 FMUL.FTZ R3, R47, R46 ;  /* 0x0000002e2f038220 */ /* 0x000fe20000410000 */
[----:B------:R-:W-:Y:S01]  /*44b0*/  @!P0 F2FP.PACK_AB R170, R177, R170 ;  /* 0x000000aab1aa823e */ /* 0x000fe200000000ff */
[-C--:B------:R-:W-:Y:S01]  /*44c0*/  @!P0 FFMA.FTZ R179, R47, R54.reuse, -R179 ;  /* 0x000000362fb38223 */ /* 0x080fe200000108b3 */
[----:B------:R-:W-:Y:S01]  /*44d0*/  @!P0 HADD2.F32 R59, -RZ, R59.H0_H0 ;  /* 0x2000003bff3b8230 */ /* 0x000fe20000004100 */
[----:B------:R-:W-:Y:S01]  /*44e0*/  @!P0 FMUL.FTZ R183, R64, R43 ;  /* 0x0000002b40b78220 */ /* 0x000fe20000410000 */
[----:B------:R-:W-:Y:S01]  /*44f0*/  @!P0 HADD2.F32 R47, -RZ, R42.H0_H0 ;  /* 0x2000002aff2f8230 */ /* 0x000fe20000004100 */
[----:B------:R-:W-:Y:S01]  /*4500*/  @!P0 FFMA.FTZ R3, R53, R54, R3 ;  /* 0x0000003635038223 */ /* 0x000fe20000010003 */
[--C-:B------:R-:W-:Y:S01]  /*4510*/  @!P0 HADD2.F32 R42, -RZ, R45.reuse.H0_H0 ;  /* 0x2000002dff2a8230 */ /* 0x100fe20000004100 */
[----:B------:R-:W-:Y:S01]  /*4520*/  @!P0 FMUL.FTZ R181, R59, R41 ;  /* 0x000000293bb58220 */ /* 0x000fe20000410000 */
        /* <DEDUP_REMOVED lines=38> */
.L_x_2486:
[----:B------:R-:W-:Y:S05]  /*4790*/  BSYNC B0 ;  /* 0x0000000000007941 */ /* 0x000fea0003800000 */
.L_x_2485:
[----:B------:R-:W-:Y:S01]  /*47a0*/  ISETP.GE.AND P0, PT, R15, c[0x0][0x1d4], PT ;  /* 0x000075000f007a0c */ /* 0x000fe20003f06270 */
[----:B------:R-:W-:Y:S01]  /*47b0*/  @!UPT UIADD3 URZ, URZ, URZ, URZ ;  /* 0x0000003f3f3ff290 */ /* 0x000fe2000fffe03f */
[----:B------:R-:W-:Y:S11]  /*47c0*/  BSSY B0, `(.L_x_2487) ;  /* 0x0000074000007945 */ /* 0x000ff60003800000 */
[----:B------:R-:W-:-:S05]  /*47d0*/  @P0 BRA `(.L_x_2488) ;  /* 0x0000072000000947 */ /* 0x000fca0003800000 */
[----:B------:R-:W-:Y:S02]  /*47e0*/  ISETP.GE.AND P2, PT, R113, c[0x0][0x1d4], PT ;  /* 0x0000750071007a0c */ /* 0x000fe40003f46270 */
[----:B------:R-:W-:Y:S02]  /*47f0*/  IADD3 R67, P1, P0, R152, R169, R136 ;  /* 0x000000a998437210 */ /* 0x000fe4000783e088 */
[----:B-1----:R-:W-:Y:S02]  /*4800*/  IADD3 R82, R114, R171, RZ ;  /* 0x000000ab72527210 */ /* 0x002fe40007ffe0ff */
[C---:B------:R-:W-:Y:S07]  /*4810*/  IADD3.X R56, R103.reuse, R143, R130, P1, P0 ;  /* 0x0000008f67387210 */ /* 0x040fee0000fe0482 */
        /* <DEDUP_REMOVED lines=110> */
.L_x_2488:
[----:B------:R-:W-:Y:S05]  /*4f00*/  BSYNC B0 ;  /* 0x0000000000007941 */ /* 0x000fea0003800000 */
.L_x_2487:
        /* <DEDUP_REMOVED lines=120> */
.L_x_2468:
        /* <DEDUP_REMOVED lines=29> */
.L_x_2472:
[----:B------:R-:W-:Y:S05]  /*5860*/  BSYNC B1 ;  /* 0x0000000000017941 */ /* 0x000fea0003800000 */
.L_x_2467:
[C---:B------:R-:W-:Y:S01]  /*5870*/  ISETP.GT.AND P0, PT, R18.reuse, R11, PT ;  /* 0x0000000b1200720c */ /* 0x040fe20003f04270 */
[----:B------:R-:W-:Y:S01]  /*5880*/  BSSY B0, `(.L_x_2489) ;  /* 0x0000041000007945 */ /* 0x000fe20003800000 */
[C---:B------:R-:W-:Y:S02]  /*5890*/  ISETP.GE.AND P1, PT, R69.reuse, 0x1, PT ;  /* 0x000000014500780c */ /* 0x040fe40003f26270 */
[C---:B-1----:R-:W-:Y:S09]  /*58a0*/  IADD3 R3, R69.reuse, 0x1, RZ ;  /* 0x0000000145037810 */ /* 0x042ff20007ffe0ff */
[----:B--2---:R-:W-:Y:S01]  /*58b0*/  @P0 IADD3 R5, R18, -0x1, RZ ;  /* 0xffffffff12050810 */ /* 0x004fe20007ffe0ff */
        /* <DEDUP_REMOVED lines=61> */
.L_x_2490:
[----:B-1----:R-:W-:Y:S05]  /*5c90*/  BSYNC B0 ;  /* 0x0000000000007941 */ /* 0x002fea0003800000 */
.L_x_2489:
        /* <DEDUP_REMOVED lines=33> */
.L_x_2466:
        /* <DEDUP_REMOVED lines=87> */
[----:B------:R-:W-:Y:S01]  /*6420*/  IMAD.SHL.U32 R20, R188, 0x8, RZ ;  /* 0x00000008bc147824 */ /* 0x000fe200078e00ff */
[----:B------:R-:W-:Y:S01]  /*6430*/  LOP3.LUT R2, R2, 0xfffffffe, RZ, 0xc0, !PT ;  /* 0xfffffffe02027812 */ /* 0x000fe200078ec0ff */
[----:B------:R-:W-:Y:S01]  /*6440*/  IMAD.SHL.U32 R5, R188, 0x40, RZ ;  /* 0x00000040bc057824 */ /* 0x000fe200078e00ff */
[----:B------:R-:W-:Y:S01]  /*6450*/  SHF.R.S32.HI R9, RZ, 0x1f, R190 ;  /* 0x0000001fff097819 */ /* 0x000fe200000114be */
[----:B------:R-:W-:Y:S01]  /*6460*/  IMAD.WIDE.U32 R14, R189, c[0x0][0x1b8], R14 ;  /* 0x00006e00bd0e7a25 */ /* 0x000fe200078e000e */
[----:B------:R-:W-:-:S02]  /*6470*/  LOP3.LUT R8, R197, 0x38, R20, 0xf8, !PT ;  /* 0x00000038c5087812 */ /* 0x000fc400078ef814 */
[----:B------:R-:W-:Y:S01]  /*6480*/  SHF.R.U32.HI R197, RZ, 0x3, R197 ;  /* 0x00000003ffc57819 */ /* 0x000fe200000116c5 */
[----:B------:R-:W-:Y:S01]  /*6490*/  IMAD.IADD R2, R3, 0x1, -R2 ;  /* 0x0000000103027824 */ /* 0x000fe200078e0a02 */
[----:B------:R-:W-:Y:S01]  /*64a0*/  IADD3 R3, R20, 0x80, RZ ;  /* 0x0000008014037810 */ /* 0x000fe20007ffe0ff */
[----:B-1----:R-:W-:Y:S01]  /*64b0*/  IMAD R11, R188, 0x20, R13 ;  /* 0x00000020bc0b7824 */ /* 0x002fe200078e020d */
        /* <DEDUP_REMOVED lines=12> */
[----:B------:R-:W-:Y:S01]  /*6580*/  LOP3.LUT R4, R5, 0x8, R4, 0xf8, !PT ;  /* 0x0000000805047812 */ /* 0x000fe200078ef804 */
[----:B------:R-:W-:Y:S01]  /*6590*/  IMAD.MOV.U32 R24, RZ, RZ, R8 ;  /* 0x000000ffff187224 */ /* 0x000fe200078e0008 */
[----:B------:R-:W-:Y:S01]  /*65a0*/  SHF.R.U32.HI R5, RZ, 0x3, R5 ;  /* 0x00000003ff057819 */ /* 0x000fe20000011605 */
[----:B------:R-:W-:Y:S01]  /*65b0*/  IMAD R21, R21, c[0x0][0x1c0], RZ ;  /* 0x0000700015157a24 */ /* 0x000fe200078e02ff */
[----:B------:R-:W-:Y:S02]  /*65c0*/  @P3 SHF.R.U32.HI R24, RZ, c[0x0][0x2cc], R3 ;  /* 0x0000b300ff183a19 */ /* 0x000fe40000011603 */
[----:B------:R-:W-:Y:S01]  /*65d0*/  LOP3.LUT R17, R17, 0xfffffff0, RZ, 0xc0, !PT ;  /* 0xfffffff011117812 */ /* 0x000fe200078ec0ff */
[----:B------:R-:W-:Y:S01]  /*65e0*/  IMAD R21, R18, c[0x0][0x1c4], R21 ;  /* 0x0000710012157a24 */ /* 0x000fe200078e0215 */
[----:B------:R-:W-:Y:S01]  /*65f0*/  LOP3.LUT R5, R4, R5, RZ, 0x3c, !PT ;  /* 0x0000000504057212 */ /* 0x000fe200078e3cff */
[----:B------:R-:W-:Y:S01]  /*6600*/  IMAD.WIDE.U32 R18, R18, c[0x0][0x1c0], R14 ;  /* 0x0000700012127a25 */ /* 0x000fe200078e000e */
[----:B------:R-:W-:-:S02]  /*6610*/  SHF.R.S32.HI R4, RZ, 0x1f, R0 ;  /* 0x0000001fff047819 */ /* 0x000fc40000011400 */
[--C-:B------:R-:W-:Y:S01]  /*6620*/  SHF.R.S32.HI R3, RZ, 0x1f, R24.reuse ;  /* 0x0000001fff037819 */ /* 0x100fe20000011418 */
[----:B------:R-:W-:Y:S01]  /*6630*/  IMAD.MOV R11, RZ, RZ, -R24 ;  /* 0x000000ffff0b7224 */ /* 0x000fe200078e0a18 */
[----:B------:R-:W-:Y:S01]  /*6640*/  IADD3 R15, P2, R13, R0, RZ ;  /* 0x000000000d0f7210 */ /* 0x000fe20007f5e0ff */
[----:B------:R-:W-:Y:S01]  /*6650*/  IMAD.IADD R22, R84, 0x1, -R17 ;  /* 0x0000000154167824 */ /* 0x000fe200078e0a11 */
[----:B------:R-:W-:Y:S01]  /*6660*/  LEA.HI R12, R7, R84, RZ, 0x6 ;  /* 0x00000054070c7211 */ /* 0x000fe200078f30ff */
[----:B------:R-:W-:Y:S01]  /*6670*/  IMAD R11, R11, c[0x0][0x2c4], R8 ;  /* 0x0000b1000b0b7a24 */ /* 0x000fe200078e0208 */
[----:B------:R-:W-:Y:S01]  /*6680*/  LEA.HI.X.SX32 R4, R13, R4, 0x1, P2 ;  /* 0x000000040d047211 */ /* 0x000fe200010f0eff */
[----:B------:R-:W-:Y:S01]  /*6690*/  IMAD R3, R3, c[0x0][0x1b0], RZ ;  /* 0x00006c0003037a24 */ /* 0x000fe200078e02ff */
[----:B------:R-:W-:Y:S01]  /*66a0*/  SHF.R.S32.HI R17, RZ, 0x1f, R22 ;  /* 0x0000001fff117819 */ /* 0x000fe20000011416 */
[----:B------:R-:W-:Y:S01]  /*66b0*/  IMAD.IADD R19, R19, 0x1, R21 ;  /* 0x0000000113137824 */ /* 0x000fe200078e0215 */
[----:B------:R-:W-:Y:S01]  /*66c0*/  SHF.R.S32.HI R16, RZ, 0x1f, R11 ;  /* 0x0000001fff107819 */ /* 0x000fe2000001140b */
[----:B------:R-:W-:Y:S01]  /*66d0*/  IMAD R3, R24, c[0x0][0x1b4], R3 ;  /* 0x00006d0018037a24 */ /* 0x000fe200078e0203 */
[----:B------:R-:W-:Y:S01]  /*66e0*/  SHF.R.S32.HI R21, RZ, 0x1f, R20 ;  /* 0x0000001fff157819 */ /* 0x000fe20000011414 */
[C---:B------:R-:W-:Y:S01]  /*66f0*/  IMAD R8, R4.reuse, c[0x0][0x1e0], RZ ;  /* 0x0000780004087a24 */ /* 0x040fe200078e02ff */
[----:B------:R-:W-:Y:S01]  /*6700*/  ISETP.NE.U32.AND P2, PT, RZ, c[0x0][0x350], PT ;  /* 0x0000d400ff007a0c */ /* 0x000fe20003f45070 */
[----:B------:R-:W-:Y:S01]  /*6710*/  IMAD R0, R4, c[0x0][0x208], RZ ;  /* 0x0000820004007a24 */ /* 0x000fe200078e02ff */
[----:B------:R-:W-:Y:S01]  /*6720*/  LEA.HI R4, R17, R22, RZ, 0x3 ;  /* 0x0000001611047211 */ /* 0x000fe200078f18ff */
[----:B------:R-:W-:Y:S01]  /*6730*/  IMAD.WIDE.U32 R24, R24, c[0x0][0x1b0], R18 ;  /* 0x00006c0018187a25 */ /* 0x000fe200078e0012 */
[----:B------:R-:W-:-:S02]  /*6740*/  ISETP.NE.AND.EX P2, PT, RZ, c[0x0][0x354], PT, P2 ;  /* 0x0000d500ff007a0c */ /* 0x000fc40003f45320 */
[----:B------:R-:W-:Y:S01]  /*6750*/  LOP3.LUT R17, R4, 0xfffffff8, RZ, 0xc0, !PT ;  /* 0xfffffff804117812 */ /* 0x000fe200078ec0ff */
[----:B------:R-:W-:Y:S01]  /*6760*/  IMAD.IADD R25, R25, 0x1, R3 ;  /* 0x0000000119197824 */ /* 0x000fe200078e0203 */
        /* <DEDUP_REMOVED lines=10> */
[C---:B------:R-:W-:Y:S01]  /*6810*/  IMAD R16, R11.reuse, c[0x0][0x1ac], R16 ;  /* 0x00006b000b107a24 */ /* 0x040fe200078e0210 */
[----:B------:R-:W-:Y:S01]  /*6820*/  LOP3.LUT P1, RZ, R188, 0x4, RZ, 0xc0, !PT ;  /* 0x00000004bcff7812 */ /* 0x000fe2000782c0ff */
[----:B------:R-:W-:Y:S01]  /*6830*/  IMAD.WIDE.U32 R24, R11, c[0x0][0x1a8], R24 ;  /* 0x00006a000b187a25 */ /* 0x000fe200078e0018 */
[----:B------:R-:W-:Y:S02]  /*6840*/  LEA.HI R11, R7, R84, RZ, 0x3 ;  /* 0x00000054070b7211 */ /* 0x000fe400078f18ff */
[----:B------:R-:W-:Y:S01]  /*6850*/  @P5 LOP3.LUT R191, R191, 0x4, RZ, 0xfc, !PT ;  /* 0x00000004bfbf5812 */ /* 0x000fe200078efcff */
[----:B------:R-:W-:Y:S01]  /*6860*/  IMAD.IADD R3, R22, 0x1, -R17 ;  /* 0x0000000116037824 */ /* 0x000fe200078e0a11 */
[----:B------:R-:W-:Y:S01]  /*6870*/  LOP3.LUT R11, R11, 0xfffffff8, RZ, 0xc0, !PT ;  /* 0xfffffff80b0b7812 */ /* 0x000fe200078ec0ff */
[C---:B------:R-:W-:Y:S01]  /*6880*/  IMAD R0, R15.reuse, c[0x0][0x20c], R0 ;  /* 0x000083000f007a24 */ /* 0x040fe200078e0200 */
[----:B------:R-:W-:Y:S01]  /*6890*/  ISETP.GE.AND P6, PT, R20, c[0x0][0x1d4], PT ;  /* 0x0000750014007a0c */ /* 0x000fe20003fc6270 */
[----:B------:R-:W-:-:S04]  /*68a0*/  IMAD.WIDE.U32 R14, R15, c[0x0][0x208], R20 ;  /* 0x000082000f0e7a25 */ /* 0x000fc800078e0014 */
        /* <DEDUP_REMOVED lines=49> */
[----:B------:R-:W-:Y:S01]  /*6bc0*/  SHF.R.S32.HI R80, RZ, 0x5, R6 ;  /* 0x00000005ff507819 */ /* 0x000fe20000011406 */
[----:B------:R-:W-:Y:S01]  /*6bd0*/  IMAD.WIDE.U32 R198, R198, c[0x0][0x218], R86 ;  /* 0x00008600c6c67a25 */ /* 0x000fe200078e0056 */
[----:B------:R-:W-:Y:S02]  /*6be0*/  ISETP.GE.AND P5, PT, R11, c[0x0][0x1d4], PT ;  /* 0x000075000b007a0c */ /* 0x000fe40003fa6270 */
        /* <DEDUP_REMOVED lines=21> */
.L_x_2494:
[----:B------:R-:W-:Y:S05]  /*6d40*/  BSYNC B0 ;  /* 0x0000000000007941 */ /* 0x000fea0003800000 */
.L_x_2493:
        /* <DEDUP_REMOVED lines=22> */
.L_x_2496:
[----:B------:R-:W-:Y:S05]  /*6eb0*/  BSYNC B0 ;  /* 0x0000000000007941 */ /* 0x000fea0003800000 */
.L_x_2495:
        /* <DEDUP_REMOVED lines=22> */
.L_x_2498:
[----:B------:R-:W-:Y:S05]  /*7020*/  BSYNC B0 ;  /* 0x0000000000007941 */ /* 0x000fea0003800000 */
.L_x_2497:
[----:B------:R5:W2:Y:S01]  /*7030*/  SHFL.IDX PT, R14, R12, 0x3, 0x181f ;  /* 0x00781f000c0e7f89 */ /* 0x000aa200000e0000 */
[----:B------:R-:W-:Y:S01]  /*7040*/  IADD3 R18, R18, 0x60, RZ ;  /* 0x0000006012127810 */ /* 0x000fe20007ffe0ff */
[----:B------:R-:W-:Y:S01]  /*7050*/  IMAD.SHL.U32 R132, R197, 0x2, RZ ;  /* 0x00000002c5847824 */ /* 0x000fe200078e00ff */
[----:B------:R-:W-:Y:S01]  /*7060*/  IADD3 R81, R95, -0x1, RZ ;  /* 0xffffffff5f517810 */ /* 0x000fe20007ffe0ff */
[----:B-1----:R1:W3:Y:S01]  /*7070*/  SHFL.IDX PT, R15, R0, 0x3, 0x181f ;  /* 0x00781f00000f7f89 */ /* 0x0022e200000e0000 */
[----:B------:R-:W-:Y:S01]  /*7080*/  ISETP.GE.AND P0, PT, R18, R9, PT ;  /* 0x000000091200720c */ /* 0x000fe20003f06270 */
[----:B------:R-:W-:Y:S01]  /*7090*/  IMAD.MOV.U32 R50, RZ, RZ, 0x6 ;  /* 0x00000006ff327424 */ /* 0x000fe200078e00ff */
[----:B------:R-:W-:Y:S01]  /*70a0*/  IADD3 R196, R132, 0x100, RZ ;  /* 0x0000010084c47810 */ /* 0x000fe20007ffe0ff */
[----:B------:R-:W-:-:S02]  /*70b0*/  IMAD.MOV.U32 R204, RZ, RZ, R200 ;  /* 0x000000ffffcc7224 */ /* 0x000fc400078e00c8 */
[----:B------:R-:W-:Y:S02]  /*70c0*/  IMAD.MOV.U32 R194, RZ, RZ, 0x5 ;  /* 0x00000005ffc27424 */ /* 0x000fe400078e00ff */
[----:B------:R-:W-:Y:S01]  /*70d0*/  IMAD.MOV.U32 R202, RZ, RZ, R198 ;  /* 0x000000ffffca7224 */ /* 0x000fe200078e00c6 */
[----:B--23-5:R-:W-:-:S05]  /*70e0*/  SHF.R.S32.HI R12, RZ, 0x1f, R81 ;  /* 0x0000001fff0c7819 */ /* 0x02cfca0000011451 */
[C---:B------:R-:W-:Y:S02]  /*70f0*/  @!P0 LEA R18, P4, R8.reuse, R14, 0x1 ;  /* 0x0000000e08128211 */ /* 0x040fe400078808ff */
[C---:B-1----:R-:W-:Y:S02]  /*7100*/  IADD3 R0, R8.reuse, 0x80, RZ ;  /* 0x0000008008007810 */ /* 0x042fe40007ffe0ff */
[----:B------:R-:W-:Y:S02]  /*7110*/  @!P0 LEA.HI.X R19, R8, R15, R21, 0x1, P4 ;  /* 0x0000000f08138211 */ /* 0x000fe400020f0c15 */
[----:B------:R-:W-:-:S03]  /*7120*/  LOP3.LUT P4, RZ, R191, 0x1, RZ, 0xc0, !PT ;  /* 0x00000001bfff7812 */ /* 0x000fc6000788c0ff */
[----:B------:R-:W-:Y:S01]  /*7130*/  @!PT LDS RZ, [RZ] ;  /* 0x00000000fffff984 */ /* 0x000fe20000000800 */
[----:B------:R1:W-:Y:S01]  /*7140*/  @!P0 LDGSTS.E.BYPASS.LTC128B.128 [R132+0x1b100], [R18.64], !P2 ;  /* 0x1b10000012848fae */ /* 0x0003e2000d101d46 */
[----:B------:R-:W-:Y:S02]  /*7150*/  ISETP.NE.AND P2, PT, R10, RZ, PT ;  /* 0x000000ff0a00720c */ /* 0x000fe40003f45270 */
[----:B------:R-:W-:-:S04]  /*7160*/  @!P0 SHF.R.S32.HI R10, RZ, 0x1f, R11 ;  /* 0x0000001fff0a8819 */ /* 0x000fc8000001140b */
[----:B------:R-:W-:-:S04]  /*7170*/  @!P0 LEA.HI R17, R10, R11, RZ, 0x3 ;  /* 0x0000000b0a118211 */ /* 0x000fc800078f18ff */
[----:B------:R-:W-:-:S05]  /*7180*/  @!P0 LOP3.LUT R17, R17, 0xfffffff8, RZ, 0xc0, !PT ;  /* 0xfffffff811118812 */ /* 0x000fca00078ec0ff */
[----:B------:R-:W-:Y:S01]  /*7190*/  @!P0 IMAD.WIDE R20, R17, 0x2, R14 ;  /* 0x0000000211148825 */ /* 0x000fe200078e020e */
[----:B------:R-:W-:-:S04]  /*71a0*/  @!P0 SHF.R.S32.HI R17, RZ, 0x1f, R0 ;  /* 0x0000001fff118819 */ /* 0x000fc80000011400 */
[----:B------:R-:W-:Y:S01]  /*71b0*/  @!P0 LEA.HI R10, R17, R0, RZ, 0x3 ;  /* 0x00000000110a8211 */ /* 0x000fe200078f18ff */
[----:B------:R2:W-:Y:S03]  /*71c0*/  @!P0 LDGSTS.E.BYPASS.LTC128B.128 [R132+0x1f100], [R20.64], !P3 ;  /* 0x1f10000014848fae */ /* 0x0005e6000d901d46 */
[----:B------:R-:W-:-:S05]  /*71d0*/  @!P0 LOP3.LUT R10, R10, 0xfffffff8, RZ, 0xc0, !PT ;  /* 0xfffffff80a0a8812 */ /* 0x000fca00078ec0ff */
[----:B------:R-:W-:-:S04]  /*71e0*/  @!P0 IMAD.WIDE R16, R10, 0x2, R14 ;  /* 0x000000020a108825 */ /* 0x000fc800078e020e */
[----:B------:R-:W-:Y:S01]  /*71f0*/  IMAD.IADD R10, R186, 0x1, -R13 ;  /* 0x00000001ba0a7824 */ /* 0x000fe200078e0a0d */
[----:B------:R3:W-:Y:S01]  /*7200*/  @!P0 LDGSTS.E.BYPASS.LTC128B.128 [R132+0x23100], [R16.64], !P2 ;  /* 0x2310000010848fae */ /* 0x0007e2000d101d46 */
[----:B------:R-:W-:Y:S02]  /*7210*/  IMAD.MOV.U32 R15, RZ, RZ, c[0x0][0x1e0] ;  /* 0x00007800ff0f7624 */ /* 0x000fe400078e00ff */
[----:B------:R-:W-:Y:S01]  /*7220*/  IMAD R10, R81, -0x40, R10 ;  /* 0xffffffc0510a7824 */ /* 0x000fe200078e020a */
[----:B------:R-:W0:Y:S01]  /*7230*/  LDGDEPBAR ;  /* 0x00000000000079af */ /* 0x000e220000000000 */
[C---:B------:R-:W-:Y:S01]  /*7240*/  IMAD.SHL.U32 R93, R15.reuse, 0x40, RZ ;  /* 0x000000400f5d7824 */ /* 0x040fe200078e00ff */
[C---:B------:R-:W-:Y:S01]  /*7250*/  SHF.L.U64.HI R94, R15.reuse, R50, c[0x0][0x1e4] ;  /* 0x000079000f5e7619 */ /* 0x040fe20000010232 */
[----:B------:R-:W-:Y:S01]  /*7260*/  IMAD.SHL.U32 R193, R15, 0x20, RZ ;  /* 0x000000200fc17824 */ /* 0x000fe200078e00ff */
[----:B------:R-:W-:Y:S01]  /*7270*/  BAR.SYNC.DEFER_BLOCKING 0x0 ;  /* 0x0000000000007b1d */ /* 0x000fe20000010000 */
[----:B------:R-:W-:-:S02]  /*7280*/  ISETP.GE.AND P2, PT, R10, 0x1, PT ;  /* 0x000000010a00780c */ /* 0x000fc40003f46270 */
[----:B------:R-:W-:Y:S01]  /*7290*/  IMAD R13, R94, R81, RZ ;  /* 0x000000515e0d7224 */ /* 0x000fe200078e02ff */
[----:B------:R-:W-:-:S03]  /*72a0*/  SHF.L.U64.HI R192, R15, R194, c[0x0][0x1e4] ;  /* 0x000079000fc07619 */ /* 0x000fc600000102c2 */
[-C--:B------:R-:W-:Y:S02]  /*72b0*/  IMAD R13, R12, R93.reuse, R13 ;  /* 0x0000005d0c0d7224 */ /* 0x080fe400078e020d */
[----:B---3--:R-:W-:-:S04]  /*72c0*/  IMAD.WIDE.U32 R16, R81, R93, R204 ;  /* 0x0000005d51107225 */ /* 0x008fc800078e00cc */
[----:B------:R-:W-:Y:S01]  /*72d0*/  IMAD.IADD R13, R17, 0x1, R13 ;  /* 0x00000001110d7824 */ /* 0x000fe200078e020d */
[----:B--2---:R-:W-:-:S04]  /*72e0*/  @P2 LEA R20, P0, R16, c[0x0][0x1c8], 0x1 ;  /* 0x0000720010142a11 */ /* 0x004fc800078008ff */
        /* <DEDUP_REMOVED lines=11> */
[----:B-1----:R-:W-:-:S04]  /*73a0*/  @P0 LEA R18, P3, R14, c[0x0][0x1c8], 0x1 ;  /* 0x000072000e120a11 */ /* 0x002fc800078608ff */
[----:B------:R-:W-:Y:S01]  /*73b0*/  @P0 LEA.HI.X R19, R14, c[0x0][0x1cc], R13, 0x1, P3 ;  /* 0x000073000e130a11 */ /* 0x000fe200018f0c0d */
[----:B------:R-:W-:Y:S01]  /*73c0*/  IMAD.MOV.U32 R13, RZ, RZ, c[0x0][0x208] ;  /* 0x00008200ff0d7624 */ /* 0x000fe200078e00ff */
[----:B------:R-:W-:-:S03]  /*73d0*/  ISETP.GE.AND P3, PT, R8, c[0x0][0x1d4], PT ;  /* 0x0000750008007a0c */ /* 0x000fc60003f66270 */
        /* <DEDUP_REMOVED lines=13> */
[----:B------:R-:W0:Y:S01]  /*74b0*/  LDGDEPBAR ;  /* 0x00000000000079af */ /* 0x000e220000000000 */
[----:B------:R-:W-:-:S05]  /*74c0*/  IMAD.IADD R12, R17, 0x1, R12 ;  /* 0x00000001110c7824 */ /* 0x000fca00078e020c */
        /* <DEDUP_REMOVED lines=36> */
.L_x_2499:
[----:B------:R-:W-:Y:S01]  /*7710*/  ISETP.LT.AND P0, PT, RZ, c[0x0][0x27c], PT ;  /* 0x00009f00ff007a0c */ /* 0x000fe20003f01270 */
[----:B------:R-:W0:Y:S01]  /*7720*/  LDGDEPBAR ;  /* 0x00000000000079af */ /* 0x000e220000000000 */
[----:B------:R-:W-:Y:S01]  /*7730*/  IMAD R0, R80, 0x400, R3 ;  /* 0x0000040050007824 */ /* 0x000fe200078e0203 */
[----:B------:R-:W-:-:S10]  /*7740*/  ISETP.NE.AND P3, PT, R187, 0x1, PT ;  /* 0x00000001bb00780c */ /* 0x000fd40003f65270 */
[----:B------:R-:W-:Y:S05]  /*7750*/  @P0 BRA `(.L_x_2500) ;  /* 0x0000002000000947 */ /* 0x000fea0003800000 */
[----:B------:R-:W-:-:S04]  /*7760*/  DEPBAR.LE SB0, 0x3 ;  /* 0x000080c00000791a */ /* 0x000fc80000000000 */
[----:B------:R-:W-:Y:S05]  /*7770*/  BRA `(.L_x_2501) ;  /* 0x00006de000007947 */ /* 0x000fea0003800000 */
.L_x_2500:
[----:B------:R-:W-:Y:S01]  /*7780*/  ULDC.U8 UR4, c[0x0][0x298] ;  /* 0x0000a60000047ab9 */ /* 0x000fe20000000000 */
[----:B------:R-:W-:Y:S01]  /*7790*/  SHF.R.S32.HI R8, RZ, 0x1f, R85 ;  /* 0x0000001fff087819 */ /* 0x000fe20000011455 */
[----:B--2---:R-:W-:Y:S01]  /*77a0*/  IMAD.WIDE.U32 R14, R85, c[0x0][0x280], RZ ;  /* 0x0000a000550e7a25 */ /* 0x004fe200078e00ff */
[----:B------:R-:W-:Y:S01]  /*77b0*/  ISETP.NE.AND P0, PT, RZ, UR4, PT ;  /* 0x00000004ff007c0c */ /* 0x000fe2000bf05270 */
[----:B------:R-:W-:Y:S01]  /*77c0*/  BSSY B2, `(.L_x_2501) ;  /* 0x00006d9000027945 */ /* 0x000fe20003800000 */
[----:B------:R-:W-:Y:S01]  /*77d0*/  LEA.HI R53, R7, R84, RZ, 0x2 ;  /* 0x0000005407357211 */ /* 0x000fe200078f10ff */
[C---:B-1----:R-:W-:Y:S02]  /*77e0*/  IMAD R10, R8.reuse, c[0x0][0x280], RZ ;  /* 0x0000a000080a7a24 */ /* 0x042fe400078e02ff */
[----:B------:R-:W-:Y:S01]  /*77f0*/  IMAD R8, R8, c[0x0][0x290], RZ ;  /* 0x0000a40008087a24 */ /* 0x000fe200078e02ff */
[----:B------:R-:W-:Y:S01]  /*7800*/  LOP3.LUT R11, R53, 0xfffffffc, RZ, 0xc0, !PT ;  /* 0xfffffffc350b7812 */ /* 0x000fe200078ec0ff */
[C---:B------:R-:W-:Y:S01]  /*7810*/  IMAD R21, R85.reuse, c[0x0][0x284], R10 ;  /* 0x0000a10055157a24 */ /* 0x040fe200078e020a */
[----:B------:R-:W-:Y:S01]  /*7820*/  SHF.R.S32.HI R53, RZ, 0x2, R53 ;  /* 0x00000002ff357819 */ /* 0x000fe20000011435 */
[----:B------:R-:W-:-:S02]  /*7830*/  IMAD R17, R85, c[0x0][0x294], R8 ;  /* 0x0000a50055117a24 */ /* 0x000fc400078e0208 */
[----:B------:R-:W-:Y:S01]  /*7840*/  IMAD.WIDE.U32 R12, R85, c[0x0][0x290], RZ ;  /* 0x0000a400550c7a25 */ /* 0x000fe200078e00ff */
[----:B------:R-:W-:Y:S02]  /*7850*/  IADD3 R85, -R11, R84, RZ ;  /* 0x000000540b557210 */ /* 0x000fe40007ffe1ff */
[----:B------:R-:W-:Y:S01]  /*7860*/  IADD3 R8, R92, R53, RZ ;  /* 0x000000355c087210 */ /* 0x000fe20007ffe0ff */
[----:B------:R-:W-:Y:S01]  /*7870*/  IMAD.IADD R17, R17, 0x1, R13 ;  /* 0x0000000111117824 */ /* 0x000fe200078e020d */
[----:B------:R-:W-:Y:S02]  /*7880*/  IADD3 R21, R21, R15, RZ ;  /* 0x0000000f15157210 */ /* 0x000fe40007ffe0ff */
        /* <DEDUP_REMOVED lines=103> */
.L_x_2504:
[----:B--2---:R-:W-:Y:S05]  /*7f00*/  BSYNC B0 ;  /* 0x0000000000007941 */ /* 0x004fea0003800000 */
.L_x_2503:
        /* <DEDUP_REMOVED lines=117> */
.L_x_2506:
[----:B--2---:R-:W-:Y:S05]  /*8660*/  BSYNC B0 ;  /* 0x0000000000007941 */ /* 0x004fea0003800000 */
.L_x_2505:
        /* <DEDUP_REMOVED lines=108> */
.L_x_2510:
[----:B------:R-:W-:Y:S05]  /*8d30*/  BSYNC B0 ;  /* 0x0000000000007941 */ /* 0x000fea0003800000 */
.L_x_2509:
        /* <DEDUP_REMOVED lines=46> */
.L_x_2512:
[----:B------:R-:W-:Y:S05]  /*9020*/  BSYNC B0 ;  /* 0x0000000000007941 */ /* 0x000fea0003800000 */
.L_x_2511:
        /* <DEDUP_REMOVED lines=46> */
.L_x_2514:
[----:B------:R-:W-:Y:S05]  /*9310*/  BSYNC B0 ;  /* 0x0000000000007941 */ /* 0x000fea0003800000 */
.L_x_2513:
        /* <DEDUP_REMOVED lines=46> */
.L_x_2516:
[----:B------:R-:W-:Y:S05]  /*9600*/  BSYNC B0 ;  /* 0x0000000000007941 */ /* 0x000fea0003800000 */
.L_x_2515:
        /* <DEDUP_REMOVED lines=46> */
.L_x_2518:
[----:B------:R-:W-:Y:S05]  /*98f0*/  BSYNC B0 ;  /* 0x0000000000007941 */ /* 0x000fea0003800000 */
.L_x_2517:
        /* <DEDUP_REMOVED lines=45> */
.L_x_2508:
[----:B------:R-:W-:Y:S05]  /*9bd0*/  BSYNC B1 ;  /* 0x0000000000017941 */ /* 0x000fea0003800000 */
.L_x_2507:
        /* <DEDUP_REMOVED lines=48> */
.L_x_2521:
[----:B------:R-:W-:Y:S05]  /*9ee0*/  BSYNC B0 ;  /* 0x0000000000007941 */ /* 0x000fea0003800000 */
.L_x_2520:
        /* <DEDUP_REMOVED lines=46> */
.L_x_2523:
[----:B------:R-:W-:Y:S05]  /*a1d0*/  BSYNC B0 ;  /* 0x0000000000007941 */ /* 0x000fea0003800000 */
.L_x_2522:
        /* <DEDUP_REMOVED lines=46> */
.L_x_2525:
[----:B------:R-:W-:Y:S05]  /*a4c0*/  BSYNC B0 ;  /* 0x0000000000007941 */ /* 0x000fea0003800000 */
.L_x_2524:
        /* <DEDUP_REMOVED lines=46> */
.L_x_2527:
[----:B------:R-:W-:Y:S05]  /*a7b0*/  BSYNC B0 ;  /* 0x0000000000007941 */ /* 0x000fea0003800000 */
.L_x_2526:
        /* <DEDUP_REMOVED lines=46> */
.L_x_2529:
[----:B------:R-:W-:Y:S05]  /*aaa0*/  BSYNC B0 ;  /* 0x0000000000007941 */ /* 0x000fea0003800000 */
.L_x_2528:
        /* <DEDUP_REMOVED lines=46> */
.L_x_2502:
        /* <DEDUP_REMOVED lines=72> */
.L_x_2531:
[----:B------:R-:W-:Y:S05]  /*b210*/  BSYNC B0 ;  /* 0x0000000000007941 */ /* 0x000fea0003800000 */
.L_x_2530:
        /* <DEDUP_REMOVED lines=90> */
.L_x_2533:
[----:B-1--4-:R-:W-:Y:S05]  /*b7c0*/  BSYNC B0 ;  /* 0x0000000000007941 */ /* 0x012fea0003800000 */
.L_x_2532:
        /* <DEDUP_REMOVED lines=154> */
.L_x_2537:
[----:B------:R-:W-:Y:S05]  /*c170*/  BSYNC B0 ;  /* 0x0000000000007941 */ /* 0x000fea0003800000 */
.L_x_2536:
        /* <DEDUP_REMOVED lines=114> */
.L_x_2539:
[----:B------:R-:W-:Y:S05]  /*c8a0*/  BSYNC B0 ;  /* 0x0000000000007941 */ /* 0x000fea0003800000 */
.L_x_2538:
        /* <DEDUP_REMOVED lines=113> */
.L_x_2535:
[----:B------:R-:W-:Y:S05]  /*cfc0*/  BSYNC B1 ;  /* 0x0000000000017941 */ /* 0x000fea0003800000 */
.L_x_2534:
        /* <DEDUP_REMOVED lines=111> */
.L_x_2541:
[----:B------:R-:W-:Y:S05]  /*d6c0*/  BSYNC B0 ;  /* 0x0000000000007941 */ /* 0x000fea0003800000 */
.L_x_2540:
        /* <DEDUP_REMOVED lines=116> */
.L_x_2543:
[----:B------:R-:W-:Y:S05]  /*de10*/  BSYNC B0 ;  /* 0x0000000000007941 */ /* 0x000fea0003800000 */
.L_x_2542:
        /* <DEDUP_REMOVED lines=115> */
.L_x_2519:
[----:B------:R-:W-:Y:S05]  /*e550*/  BSYNC B2 ;  /* 0x0000000000027941 */ /* 0x000fea0003800000 */
.L_x_2501:
        /* <DEDUP_REMOVED lines=28> */
[----:B------:R-:W1:Y:S01]  /*e720*/  LDSM.16.M88.4 R24, [R183+0xc100] ;  /* 0x00c10000b718783b */ /* 0x000e620000000200 */
[----:B------:R-:W-:Y:S01]  /*e730*/  IMAD.IADD R7, R84, 0x1, -R7 ;  /* 0x0000000154077824 */ /* 0x000fe200078e0a07 */
[----:B------:R-:W-:Y:S01]  /*e740*/  SEL R184, R184, 0xffffffe0, !P0 ;  /* 0xffffffe0b8b87807 */ /* 0x000fe20004000000 */
[----:B------:R-:W-:Y:S01]  /*e750*/  IMAD.SHL.U32 R135, R3, 0x2, RZ ;  /* 0x0000000203877824 */ /* 0x000fe200078e00ff */
[----:B--2---:R-:W2:Y:S03]  /*e760*/  LDSM.16.M88.4 R16, [R183+0xc900] ;  /* 0x00c90000b710783b */ /* 0x004ea60000000200 */
[----:B------:R-:W-:Y:S01]  /*e770*/  IMAD.IADD R82, R183, 0x1, R184 ;  /* 0x00000001b7527824 */ /* 0x000fe200078e02b8 */
[----:B------:R-:W3:Y:S01]  /*e780*/  LDSM.16.M88.4 R60, [R183+0xd100] ;  /* 0x00d10000b73c783b */ /* 0x000ee20000000200 */
[----:B------:R-:W-:-:S02]  /*e790*/  IMAD R134, R4, 0x2, R135 ;  /* 0x0000000204867824 */ /* 0x000fc400078e0287 */
[----:B------:R-:W-:Y:S01]  /*e7a0*/  IMAD.IADD R0, R177, 0x1, R82 ;  /* 0x00000001b1007824 */ /* 0x000fe200078e0252 */
[----:B------:R-:W5:Y:S01]  /*e7b0*/  LDSM.16.M88.4 R32, [R183+0xd900] ;  /* 0x00d90000b720783b */ /* 0x000f620000000200 */
[C---:B------:R-:W-:Y:S02]  /*e7c0*/  IMAD.IADD R165, R182.reuse, 0x1, R134 ;  /* 0x00000001b6a57824 */ /* 0x040fe400078e0286 */
[----:B------:R-:W-:Y:S01]  /*e7d0*/  IMAD.IADD R173, R182, 0x1, R135 ;  /* 0x00000001b6ad7824 */ /* 0x000fe200078e0287 */
[----:B------:R-:W-:Y:S03]  /*e7e0*/  LDSM.16.M88.4 R8, [R5] ;  /* 0x000000000508783b */ /* 0x000fe60000000200 */
[----:B------:R-:W-:Y:S01]  /*e7f0*/  IMAD R4, R4, 0x2, R173 ;  /* 0x0000000204047824 */ /* 0x000fe200078e02ad */
[----:B------:R-:W4:Y:S04]  /*e800*/  LDSM.16.M88.4 R36, [R82+0xc100] ;  /* 0x00c100005224783b */ /* 0x000f280000000200 */
[----:B------:R-:W3:Y:S04]  /*e810*/  LDSM.16.M88.4 R12, [R82+0xc900] ;  /* 0x00c90000520c783b */ /* 0x000ee80000000200 */
[----:B------:R-:W4:Y:S01]  /*e820*/  LDSM.16.M88.4 R40, [R82+0xd100] ;  /* 0x00d100005228783b */ /* 0x000f220000000200 */
[C---:B-1----:R-:W-:Y:S08]  /*e830*/  HMMA.16816.F32 R28, R52.reuse, R24, RZ ;  /* 0x00000018341c723c */ /* 0x042ff000000018ff */
[C---:B------:R-:W-:Y:S08]  /*e840*/  HMMA.16816.F32 R24, R52.reuse, R26, RZ ;  /* 0x0000001a3418723c */ /* 0x040ff000000018ff */
[C---:B--2-4-:R-:W-:Y:S08]  /*e850*/  HMMA.16816.F32 R20, R52.reuse, R16, RZ ;  /* 0x000000103414723c */ /* 0x054ff000000018ff */
[C---:B---3--:R-:W-:Y:S08]  /*e860*/  HMMA.16816.F32 R64, R52.reuse, R60, RZ ;  /* 0x0000003c3440723c */ /* 0x048ff000000018ff */
[C---:B------:R-:W-:Y:S08]  /*e870*/  HMMA.16816.F32 R16, R52.reuse, R18, RZ ;  /* 0x000000123410723c */ /* 0x040ff000000018ff */
[C---:B------:R-:W-:Y:S08]  /*e880*/  HMMA.16816.F32 R60, R52.reuse, R62, RZ ;  /* 0x0000003e343c723c */ /* 0x040ff000000018ff */
[C---:B-----5:R-:W-:Y:S08]  /*e890*/  HMMA.16816.F32 R56, R52.reuse, R32, RZ ;  /* 0x000000203438723c */ /* 0x060ff000000018ff */
[----:B------:R-:W-:Y:S01]  /*e8a0*/  HMMA.16816.F32 R52, R52, R34, RZ ;  /* 0x000000223434723c */ /* 0x000fe200000018ff */
[----:B------:R-:W1:Y:S04]  /*e8b0*/  LDSM.16.M88.4 R32, [R82+0xd900] ;  /* 0x00d900005220783b */ /* 0x000e680000000200 */
        /* <DEDUP_REMOVED lines=12> */
[----:B------:R-:W-:Y:S03]  /*e980*/  LDSM.16.M88.4 R48, [R181] ;  /* 0x00000000b530783b */ /* 0x000fe60000000200 */
[C---:B------:R-:W-:Y:S01]  /*e990*/  HMMA.16816.F32 R16, R8.reuse, R14, R16 ;  /* 0x0000000e0810723c */ /* 0x040fe20000001810 */
[----:B------:R-:W3:Y:S04]  /*e9a0*/  LDSM.16.M88.4 R36, [R2+0xc100] ;  /* 0x00c100000224783b */ /* 0x000ee80000000200 */
[----:B------:R-:W4:Y:S03]  /*e9b0*/  LDSM.16.M88.4 R72, [R2+0xc900] ;  /* 0x00c900000248783b */ /* 0x000f260000000200 */
[C---:B------:R-:W-:Y:S01]  /*e9c0*/  HMMA.16816.F32 R64, R8.reuse, R40, R64 ;  /* 0x000000280840723c */ /* 0x040fe20000001840 */
[----:B------:R-:W5:Y:S04]  /*e9d0*/  LDSM.16.M88.4 R12, [R2+0xd100] ;  /* 0x00d10000020c783b */ /* 0x000f680000000200 */
[----:B------:R-:W-:Y:S03]  /*e9e0*/  LDSM.16.M88.4 R68, [R2+0xd900] ;  /* 0x00d900000244783b */ /* 0x000fe60000000200 */
[C---:B------:R-:W-:Y:S01]  /*e9f0*/  HMMA.16816.F32 R60, R8.reuse, R42, R60 ;  /* 0x0000002a083c723c */ /* 0x040fe2000000183c */
[----:B------:R-:W-:Y:S04]  /*ea00*/  LDSM.16.M88.4 R40, [R0+0xd100] ;  /* 0x00d100000028783b */ /* 0x000fe80000000200 */
[----:B--2---:R-:W-:Y:S03]  /*ea10*/  LDSM.16.M88.4 R44, [R0+0xc900] ;  /* 0x00c90000002c783b */ /* 0x004fe60000000200 */
[C---:B-1----:R-:W-:Y:S01]  /*ea20*/  HMMA.16816.F32 R56, R8.reuse, R32, R56 ;  /* 0x000000200838723c */ /* 0x042fe20000001838 */
[----:B------:R-:W-:Y:S04]  /*ea30*/  LDSM.16.M88.4 R76, [R185+0x4000] ;  /* 0x00400000b94c783b */ /* 0x000fe80000000200 */
[----:B------:R-:W0:Y:S03]  /*ea40*/  LDGDEPBAR ;  /* 0x00000000000079af */ /* 0x000e260000000000 */
[----:B------:R-:W-:Y:S01]  /*ea50*/  HMMA.16816.F32 R52, R8, R34, R52 ;  /* 0x000000220834723c */ /* 0x000fe20000001834 */
[----:B------:R-:W-:Y:S04]  /*ea60*/  LDSM.16.M88.4 R32, [R180] ;  /* 0x00000000b420783b */ /* 0x000fe80000000200 */
[----:B------:R-:W1:Y:S03]  /*ea70*/  LDSM.16.M88.4 R8, [R0+0xc100] ;  /* 0x00c100000008783b */ /* 0x000e660000000200 */
[C---:B---3--:R-:W-:Y:S08]  /*ea80*/  HMMA.16816.F32 R28, R48.reuse, R36, R28 ;  /* 0x00000024301c723c */ /* 0x048ff0000000181c */
[C---:B------:R-:W-:Y:S01]  /*ea90*/  HMMA.16816.F32 R24, R48.reuse, R38, R24 ;  /* 0x000000263018723c */ /* 0x040fe20000001818 */
[----:B------:R-:W2:Y:S07]  /*eaa0*/  LDSM.16.M88.4 R36, [R0+0xd900] ;  /* 0x00d900000024783b */ /* 0x000eae0000000200 */
[C---:B----4-:R-:W-:Y:S08]  /*eab0*/  HMMA.16816.F32 R20, R48.reuse, R72, R20 ;  /* 0x000000483014723c */ /* 0x050ff00000001814 */
[C---:B------:R-:W-:Y:S01]  /*eac0*/  HMMA.16816.F32 R16, R48.reuse, R74, R16 ;  /* 0x0000004a3010723c */ /* 0x040fe20000001810 */
[----:B------:R-:W-:Y:S07]  /*ead0*/  LDSM.16.M88.4 R72, [R183+0xf100] ;  /* 0x00f10000b748783b */ /* 0x000fee0000000200 */
[C---:B-----5:R-:W-:Y:S08]  /*eae0*/  HMMA.16816.F32 R64, R48.reuse, R12, R64 ;  /* 0x0000000c3040723c */ /* 0x060ff00000001840 */
[----:B------:R-:W-:Y:S01]  /*eaf0*/  HMMA.16816.F32 R60, R48, R14, R60 ;  /* 0x0000000e303c723c */ /* 0x000fe2000000183c */
[----:B------:R-:W3:Y:S07]  /*eb00*/  LDSM.16.M88.4 R12, [R183+0xe100] ;  /* 0x00e10000b70c783b */ /* 0x000eee0000000200 */
        /* <DEDUP_REMOVED lines=15> */
[----:B------:R-:W2:Y:S04]  /*ec00*/  LDSM.16.M88.4 R36, [R82+0xf100] ;  /* 0x00f100005224783b */ /* 0x000ea80000000200 */
[----:B------:R-:W2:Y:S03]  /*ec10*/  LDSM.16.M88.4 R32, [R82+0xf900] ;  /* 0x00f900005220783b */ /* 0x000ea60000000200 */
[C---:B---3--:R-:W-:Y:S08]  /*ec20*/  HMMA.16816.F32 R28, R76.reuse, R12, R28 ;  /* 0x0000000c4c1c723c */ /* 0x048ff0000000181c */
[C---:B------:R-:W-:Y:S01]  /*ec30*/  HMMA.16816.F32 R24, R76.reuse, R14, R24 ;  /* 0x0000000e4c18723c */ /* 0x040fe20000001818 */
[----:B------:R-:W-:Y:S07]  /*ec40*/  LDSM.16.M88.4 R12, [R181+0x4000] ;  /* 0x00400000b50c783b */ /* 0x000fee0000000200 */
[C---:B-1----:R-:W-:Y:S08]  /*ec50*/  HMMA.16816.F32 R20, R76.reuse, R8, R20 ;  /* 0x000000084c14723c */ /* 0x042ff00000001814 */
[C---:B------:R-:W-:Y:S01]  /*ec60*/  HMMA.16816.F32 R16, R76.reuse, R10, R16 ;  /* 0x0000000a4c10723c */ /* 0x040fe20000001810 */
[----:B------:R-:W1:Y:S07]  /*ec70*/  LDSM.16.M88.4 R8, [R2+0xe100] ;  /* 0x00e100000208783b */ /* 0x000e6e0000000200 */
[C---:B------:R-:W-:Y:S08]  /*ec80*/  HMMA.16816.F32 R64, R76.reuse, R72, R64 ;  /* 0x000000484c40723c */ /* 0x040ff00000001840 */
[C---:B------:R-:W-:Y:S08]  /*ec90*/  HMMA.16816.F32 R60, R76.reuse, R74, R60 ;  /* 0x0000004a4c3c723c */ /* 0x040ff0000000183c */
[C---:B----4-:R-:W-:Y:S08]  /*eca0*/  HMMA.16816.F32 R56, R76.reuse, R68, R56 ;  /* 0x000000444c38723c */ /* 0x050ff00000001838 */
[----:B------:R-:W-:Y:S01]  /*ecb0*/  HMMA.16816.F32 R52, R76, R70, R52 ;  /* 0x000000464c34723c */ /* 0x000fe20000001834 */
[----:B------:R-:W-:Y:S07]  /*ecc0*/  LDSM.16.M88.4 R68, [R2+0xf100] ;  /* 0x00f100000244783b */ /* 0x000fee0000000200 */
[C---:B-----5:R-:W-:Y:S08]  /*ecd0*/  HMMA.16816.F32 R28, R48.reuse, R44, R28 ;  /* 0x0000002c301c723c */ /* 0x060ff0000000181c */
[C---:B------:R-:W-:Y:S01]  /*ece0*/  HMMA.16816.F32 R24, R48.reuse, R46, R24 ;  /* 0x0000002e3018723c */ /* 0x040fe20000001818 */
[----:B------:R-:W3:Y:S07]  /*ecf0*/  LDSM.16.M88.4 R44, [R2+0xe900] ;  /* 0x00e90000022c783b */ /* 0x000eee0000000200 */
[C---:B------:R-:W-:Y:S08]  /*ed00*/  HMMA.16816.F32 R20, R48.reuse, R40, R20 ;  /* 0x000000283014723c */ /* 0x040ff00000001814 */
[C---:B------:R-:W-:Y:S01]  /*ed10*/  HMMA.16816.F32 R16, R48.reuse, R42, R16 ;  /* 0x0000002a3010723c */ /* 0x040fe20000001810 */
[----:B------:R-:W4:Y:S07]  /*ed20*/  LDSM.16.M88.4 R40, [R2+0xf900] ;  /* 0x00f900000228783b */ /* 0x000f2e0000000200 */
[C---:B--2---:R-:W-:Y:S08]  /*ed30*/  HMMA.16816.F32 R64, R48.reuse, R36, R64 ;  /* 0x000000243040723c */ /* 0x044ff00000001840 */
[C---:B------:R-:W-:Y:S01]  /*ed40*/  HMMA.16816.F32 R60, R48.reuse, R38, R60 ;  /* 0x00000026303c723c */ /* 0x040fe2000000183c */
[----:B------:R-:W-:Y:S07]  /*ed50*/  LDSM.16.M88.4 R36, [R0+0xe100] ;  /* 0x00e100000024783b */ /* 0x000fee0000000200 */
[C---:B------:R-:W-:Y:S08]  /*ed60*/  HMMA.16816.F32 R56, R48.reuse, R32, R56 ;  /* 0x000000203038723c */ /* 0x040ff00000001838 */
[----:B------:R-:W-:Y:S01]  /*ed70*/  HMMA.16816.F32 R52, R48, R34, R52 ;  /* 0x000000223034723c */ /* 0x000fe20000001834 */
[----:B------:R-:W-:Y:S04]  /*ed80*/  LDSM.16.M88.4 R48, [R180+0x4000] ;  /* 0x00400000b430783b */ /* 0x000fe80000000200 */
[----:B------:R-:W2:Y:S03]  /*ed90*/  LDSM.16.M88.4 R32, [R0+0xe900] ;  /* 0x00e900000020783b */ /* 0x000ea60000000200 */
        /* <DEDUP_REMOVED lines=8> */
[----:B------:R-:W-:Y:S07]  /*ee20*/  LDSM.16.M88.4 R68, [R185+0x8000] ;  /* 0x00800000b944783b */ /* 0x000fee0000000200 */
[C---:B----4-:R-:W-:Y:S01]  /*ee30*/  HMMA.16816.F32 R72, R12.reuse, R40, R56 ;  /* 0x000000280c48723c */ /* 0x050fe20000001838 */
[----:B------:R-:W-:Y:S07]  /*ee40*/  LDSM.16.M88.4 R56, [R183+0x10100] ;  /* 0x01010000b738783b */ /* 0x000fee0000000200 */
[----:B------:R-:W-:Y:S01]  /*ee50*/  HMMA.16816.F32 R52, R12, R42, R52 ;  /* 0x0000002a0c34723c */ /* 0x000fe20000001834 */
[----:B------:R-:W4:Y:S04]  /*ee60*/  LDSM.16.M88.4 R12, [R183+0x10900] ;  /* 0x01090000b70c783b */ /* 0x000f280000000200 */
[----:B------:R5:W-:Y:S03]  /*ee70*/  LDSM.16.M88.4 R40, [R5+0x8000] ;  /* 0x008000000528783b */ /* 0x000be60000000200 */
[C---:B--2---:R-:W-:Y:S08]  /*ee80*/  HMMA.16816.F32 R20, R48.reuse, R32, R20 ;  /* 0x000000203014723c */ /* 0x044ff00000001814 */
[C---:B------:R-:W-:Y:S01]  /*ee90*/  HMMA.16816.F32 R16, R48.reuse, R34, R16 ;  /* 0x000000223010723c */ /* 0x040fe20000001810 */
[----:B------:R-:W-:Y:S07]  /*eea0*/  LDSM.16.M88.4 R32, [R183+0x11900] ;  /* 0x01190000b720783b */ /* 0x000fee0000000200 */
[----:B-1----:R-:W-:Y:S01]  /*eeb0*/  HMMA.16816.F32 R64, R48, R8, R64 ;  /* 0x000000083040723c */ /* 0x002fe20000001840 */
[----:B-----5:R-:W-:-:S07]  /*eec0*/  SHF.R.S32.HI R5, RZ, 0x1f, R80 ;  /* 0x0000001fff057819 */ /* 0x020fce0000011450 */
        /* <DEDUP_REMOVED lines=13> */
[C---:B------:R-:W-:Y:S08]  /*efa0*/  HMMA.16816.F32 R28, R68.reuse, R56, R28 ;  /* 0x00000038441c723c */ /* 0x040ff0000000181c */
[C---:B------:R-:W-:Y:S01]  /*efb0*/  HMMA.16816.F32 R24, R68.reuse, R58, R24 ;  /* 0x0000003a4418723c */ /* 0x040fe20000001818 */
[----:B------:R-:W-:Y:S07]  /*efc0*/  LDSM.16.M88.4 R56, [R82+0x11900] ;  /* 0x011900005238783b */ /* 0x000fee0000000200 */
[C---:B------:R-:W-:Y:S01]  /*efd0*/  HMMA.16816.F32 R76, R68.reuse, R32, R72 ;  /* 0x00000020444c723c */ /* 0x040fe20000001848 */
[----:B------:R-:W-:Y:S07]  /*efe0*/  LDSM.16.M88.4 R72, [R2+0x10900] ;  /* 0x010900000248783b */ /* 0x000fee0000000200 */
[C---:B------:R-:W-:Y:S01]  /*eff0*/  HMMA.16816.F32 R52, R68.reuse, R34, R52 ;  /* 0x000000224434723c */ /* 0x040fe20000001834 */
[----:B------:R-:W1:Y:S07]  /*f000*/  LDSM.16.M88.4 R32, [R2+0x11100] ;  /* 0x011100000220783b */ /* 0x000e6e0000000200 */
[----:B------:R-:W-:Y:S01]  /*f010*/  HMMA.16816.F32 R60, R68, R10, R60 ;  /* 0x0000000a443c723c */ /* 0x000fe2000000183c */
[----:B------:R-:W3:Y:S07]  /*f020*/  LDSM.16.M88.4 R8, [R2+0x10100] ;  /* 0x010100000208783b */ /* 0x000eee0000000200 */
[C---:B--2---:R-:W-:Y:S08]  /*f030*/  HMMA.16816.F32 R64, R40.reuse, R12, R64 ;  /* 0x0000000c2840723c */ /* 0x044ff00000001840 */
[C---:B------:R-:W-:Y:S08]  /*f040*/  HMMA.16816.F32 R28, R40.reuse, R36, R28 ;  /* 0x00000024281c723c */ /* 0x040ff0000000181c */
[C---:B------:R-:W-:Y:S01]  /*f050*/  HMMA.16816.F32 R24, R40.reuse, R38, R24 ;  /* 0x000000262818723c */ /* 0x040fe20000001818 */
[----:B------:R2:W4:Y:S07]  /*f060*/  LDSM.16.M88.4 R36, [R2+0x11900] ;  /* 0x011900000224783b */ /* 0x00052e0000000200 */
[----:B------:R-:W-:Y:S01]  /*f070*/  HMMA.16816.F32 R60, R40, R14, R60 ;  /* 0x0000000e283c723c */ /* 0x000fe2000000183c */
[----:B------:R-:W-:Y:S07]  /*f080*/  LDSM.16.M88.4 R12, [R0+0x10100] ;  /* 0x01010000000c783b */ /* 0x000fee0000000200 */
[C---:B-1----:R-:W-:Y:S07]  /*f090*/  HMMA.16816.F32 R64, R48.reuse, R32, R64 ;  /* 0x000000203040723c */ /* 0x042fee0000001840 */
[----:B------:R-:W-:Y:S01]  /*f0a0*/  LOP3.LUT R33, R6, 0xffffffe0, RZ, 0xc0, !PT ;  /* 0xffffffe006217812 */ /* 0x000fe200078ec0ff */
[----:B---3--:R-:W-:Y:S01]  /*f0b0*/  HMMA.16816.F32 R28, R48, R8, R28 ;  /* 0x00000008301c723c */ /* 0x008fe2000000181c */
[----:B------:R-:W-:-:S03]  /*f0c0*/  LEA.HI R6, R7, R7, RZ, 0x1 ;  /* 0x0000000707067211 */ /* 0x000fc600078f08ff */
[----:B--2---:R-:W-:Y:S01]  /*f0d0*/  IMAD.IADD R2, R84, 0x1, -R33 ;  /* 0x0000000154027824 */ /* 0x004fe200078e0a21 */
[----:B------:R-:W-:-:S03]  /*f0e0*/  LOP3.LUT R6, R6, 0x1ffffffe, RZ, 0xc0, !PT ;  /* 0x1ffffffe06067812 */ /* 0x000fc600078ec0ff */
[----:B------:R-:W-:Y:S01]  /*f0f0*/  HMMA.16816.F32 R24, R48, R10, R24 ;  /* 0x0000000a3018723c */ /* 0x000fe20000001818 */
[----:B------:R-:W1:Y:S01]  /*f100*/  LDSM.16.M88.4 R8, [R180+0x8000] ;  /* 0x00800000b408783b */ /* 0x000e620000000200 */
[----:B------:R-:W-:-:S06]  /*f110*/  IMAD.IADD R7, R7, 0x1, -R6 ;  /* 0x0000000107077824 */ /* 0x000fcc00078e0a06 */
[C---:B------:R-:W-:Y:S08]  /*f120*/  HMMA.16816.F32 R16, R40.reuse, R46, R16 ;  /* 0x0000002e2810723c */ /* 0x040ff00000001810 */
[C---:B------:R-:W-:Y:S08]  /*f130*/  HMMA.16816.F32 R20, R40.reuse, R44, R20 ;  /* 0x0000002c2814723c */ /* 0x040ff00000001814 */
[C---:B------:R-:W-:Y:S08]  /*f140*/  HMMA.16816.F32 R76, R40.reuse, R56, R76 ;  /* 0x00000038284c723c */ /* 0x040ff0000000184c */
[----:B------:R-:W-:Y:S07]  /*f150*/  HMMA.16816.F32 R52, R40, R58, R52 ;  /* 0x0000003a2834723c */ /* 0x000fee0000001834 */
[----:B------:R-:W-:Y:S01]  /*f160*/  LEA.HI R41, R5, R80, RZ, 0x3 ;  /* 0x0000005005297211 */ /* 0x000fe200078f18ff */
[----:B------:R-:W-:Y:S01]  /*f170*/  HMMA.16816.F32 R60, R48, R34, R60 ;  /* 0x00000022303c723c */ /* 0x000fe2000000183c */
[----:B------:R-:W-:Y:S01]  /*f180*/  SHF.R.S32.HI R5, RZ, 0x1f, R2 ;  /* 0x0000001fff057819 */ /* 0x000fe20000011402 */
[----:B------:R-:W2:Y:S01]  /*f190*/  LDSM.16.M88.4 R32, [R0+0x10900] ;  /* 0x010900000020783b */ /* 0x000ea20000000200 */
[----:B------:R-:W-:Y:S01]  /*f1a0*/  LOP3.LUT R41, R41, 0xffffff8, RZ, 0xc0, !PT ;  /* 0x0ffffff829297812 */ /* 0x000fe200078ec0ff */
[----:B------:R-:W-:Y:S01]  /*f1b0*/  IMAD.MOV.U32 R40, RZ, RZ, -0x40 ;  /* 0xffffffc0ff287424 */ /* 0x000fe200078e00ff */
[----:B------:R-:W-:-:S03]  /*f1c0*/  LEA.HI R5, R5, R2, RZ, 0x2 ;  /* 0x0000000205057211 */ /* 0x000fc600078f10ff */
[----:B------:R-:W-:Y:S01]  /*f1d0*/  IMAD.IADD R41, R80, 0x1, -R41 ;  /* 0x0000000150297824 */ /* 0x000fe200078e0a29 */
[C---:B------:R-:W-:Y:S01]  /*f1e0*/  LEA.HI.SX32 R210, R5.reuse, R92, 0x1e ;  /* 0x0000005c05d27211 */ /* 0x040fe200078ff2ff */
[C---:B------:R-:W-:Y:S01]  /*f1f0*/  HMMA.16816.F32 R16, R48.reuse, R74, R16 ;  /* 0x0000004a3010723c */ /* 0x040fe20000001810 */
[----:B------:R-:W-:Y:S01]  /*f200*/  LOP3.LUT R5, R5, 0x7ffffffc, RZ, 0xc0, !PT ;  /* 0x7ffffffc05057812 */ /* 0x000fe200078ec0ff */
[----:B------:R-:W-:Y:S02]  /*f210*/  IMAD R40, R81, R40, 0x1 ;  /* 0x0000000151287424 */ /* 0x000fe400078e0228 */
[----:B------:R-:W-:Y:S02]  /*f220*/  IMAD R210, R41, 0x10, R210 ;  /* 0x0000001029d27824 */ /* 0x000fe400078e02d2 */
[----:B------:R-:W-:Y:S02]  /*f230*/  IMAD.IADD R5, R2, 0x1, -R5 ;  /* 0x0000000102057824 */ /* 0x000fe400078e0a05 */
[----:B------:R-:W-:Y:S01]  /*f240*/  IMAD R210, R7, 0x8, R210 ;  /* 0x0000000807d27824 */ /* 0x000fe200078e02d2 */
[----:B----4-:R-:W-:Y:S01]  /*f250*/  HMMA.16816.F32 R76, R48, R36, R76 ;  /* 0x00000024304c723c */ /* 0x010fe2000000184c */
[----:B------:R-:W-:-:S02]  /*f260*/  IMAD.SHL.U32 R213, R5, 0x2, RZ ;  /* 0x0000000205d57824 */ /* 0x000fc400078e00ff */
[----:B------:R-:W-:-:S04]  /*f270*/  @P3 IMAD.HI.U32 R7, R210, c[0x0][0x2c8], RZ ;  /* 0x0000b200d2073a27 */ /* 0x000fc800078e00ff */
[----:B------:R-:W-:Y:S01]  /*f280*/  IMAD.MOV.U32 R6, RZ, RZ, R210 ;  /* 0x000000ffff067224 */ /* 0x000fe200078e00d2 */
[----:B------:R-:W-:Y:S01]  /*f290*/  HMMA.16816.F32 R52, R48, R38, R52 ;  /* 0x000000263034723c */ /* 0x000fe20000001834 */
[----:B------:R-:W-:Y:S01]  /*f2a0*/  LDSM.16.M88.4 R36, [R0+0x11100] ;  /* 0x011100000024783b */ /* 0x000fe20000000200 */
[----:B------:R-:W-:Y:S01]  /*f2b0*/  @P3 SHF.R.U32.HI R6, RZ, c[0x0][0x2cc], R7 ;  /* 0x0000b300ff063a19 */ /* 0x000fe20000011607 */
[----:B------:R-:W-:-:S04]  /*f2c0*/  IMAD R2, R81, -0x40, R186 ;  /* 0xffffffc051027824 */ /* 0x000fc800078e02ba */
[----:B------:R-:W3:Y:S01]  /*f2d0*/  SHFL.IDX PT, R7, R6, RZ, 0x1c1f ;  /* 0x001c1fff06077589 */ /* 0x000ee200000e0000 */
[----:B------:R-:W-:Y:S01]  /*f2e0*/  HMMA.16816.F32 R20, R48, R72, R20 ;  /* 0x000000483014723c */ /* 0x000fe20000001814 */
[----:B------:R-:W-:-:S07]  /*f2f0*/  IMAD.IADD R5, R2, 0x1, -R213 ;  /* 0x0000000102057824 */ /* 0x000fce00078e0ad5 */
[C---:B-1----:R-:W-:Y:S08]  /*f300*/  HMMA.16816.F32 R28, R8.reuse, R12, R28 ;  /* 0x0000000c081c723c */ /* 0x042ff0000000181c */
[----:B------:R-:W-:Y:S01]  /*f310*/  HMMA.16816.F32 R24, R8, R14, R24 ;  /* 0x0000000e0818723c */ /* 0x000fe20000001818 */
[----:B------:R1:W4:Y:S01]  /*f320*/  LDSM.16.M88.4 R12, [R0+0x11900] ;  /* 0x01190000000c783b */ /* 0x0003220000000200 */
[----:B------:R-:W-:-:S04]  /*f330*/  DEPBAR.LE SB0, 0x2 ;  /* 0x000080800000791a */ /* 0x000fc80000000000 */
[----:B------:R-:W-:Y:S02]  /*f340*/  BAR.SYNC.DEFER_BLOCKING 0x0 ;  /* 0x0000000000007b1d */ /* 0x000fe40000010000 */
[C---:B--2---:R-:W-:Y:S07]  /*f350*/  HMMA.16816.F32 R16, R8.reuse, R34, R16 ;  /* 0x000000220810723c */ /* 0x044fee0000001810 */
[----:B------:R-:W-:Y:S01]  /*f360*/  IADD3 R34, -R213, R40, R186 ;  /* 0x00000028d5227210 */ /* 0x000fe20007ffe1ba */
[----:B------:R-:W-:Y:S04]  /*f370*/  HMMA.16816.F32 R20, R8, R32, R20 ;  /* 0x000000200814723c */ /* 0x000fe80000001814 */
[----:B------:R-:W-:-:S04]  /*f380*/  IMAD.IADD R34, R34, 0x1, -R209 ;  /* 0x0000000122227824 */ /* 0x000fc800078e0ad1 */
[----:B---3--:R-:W-:Y:S01]  /*f390*/  IMAD.IADD R2, R34, 0x1, R7 ;  /* 0x0000000122027824 */ /* 0x008fe200078e0207 */
[C---:B------:R-:W-:Y:S01]  /*f3a0*/  HMMA.16816.F32 R64, R8.reuse, R36, R64 ;  /* 0x000000240840723c */ /* 0x040fe20000001840 */
[----:B------:R-:W2:Y:S03]  /*f3b0*/  SHFL.IDX PT, R7, R6, 0x1, 0x1c1f ;  /* 0x003c1f0006077f89 */ /* 0x000ea600000e0000 */
[----:B------:R-:W-:Y:S01]  /*f3c0*/  IMNMX R2, R5, R2, PT ;  /* 0x0000000205027217 */ /* 0x000fe20003800200 */
[----:B------:R-:W-:Y:S03]  /*f3d0*/  LDSM.16.MT88.4 R124, [R135+0x100] ;  /* 0x00010000877c783b */ /* 0x000fe60000004200 */
[C---:B------:R-:W-:Y:S01]  /*f3e0*/  ISETP.GT.AND P0, PT, R2.reuse, RZ, PT ;  /* 0x000000ff0200720c */ /* 0x040fe20003f04270 */
[----:B------:R-:W-:Y:S01]  /*f3f0*/  HMMA.16816.F32 R60, R8, R38, R60 ;  /* 0x00000026083c723c */ /* 0x000fe2000000183c */
[----:B------:R-:W-:Y:S01]  /*f400*/  ISETP.GT.AND P1, PT, R2, 0x1, PT ;  /* 0x000000010200780c */ /* 0x000fe20003f24270 */
[----:B------:R-:W-:Y:S01]  /*f410*/  LDSM.16.MT88.4 R104, [R173+0x100] ;  /* 0x00010000ad68783b */ /* 0x000fe20000004200 */
[----:B-1----:R-:W-:-:S02]  /*f420*/  FSEL R0, R28, -INF , P0 ;  /* 0xff8000001c007808 */ /* 0x002fc40000000000 */
[C---:B------:R-:W-:Y:S01]  /*f430*/  ISETP.GT.AND P0, PT, R2.reuse, 0x8, PT ;  /* 0x000000080200780c */ /* 0x040fe20003f04270 */
[----:B------:R-:W-:Y:S01]  /*f440*/  LDSM.16.MT88.4 R112, [R134+0x100] ;  /* 0x000100008670783b */ /* 0x000fe20000004200 */
[----:B------:R-:W-:Y:S01]  /*f450*/  FSEL R28, R29, -INF , P1 ;  /* 0xff8000001d1c7808 */ /* 0x000fe20000800000 */
[C---:B----4-:R-:W-:Y:S01]  /*f460*/  HMMA.16816.F32 R76, R8.reuse, R12, R76 ;  /* 0x0000000c084c723c */ /* 0x050fe2000000184c */
[----:B------:R-:W-:Y:S01]  /*f470*/  ISETP.GT.AND P1, PT, R2, 0x9, PT ;  /* 0x000000090200780c */ /* 0x000fe20003f24270 */
[----:B------:R-:W-:Y:S01]  /*f480*/  LDSM.16.MT88.4 R120, [R4+0x100] ;  /* 0x000100000478783b */ /* 0x000fe20000004200 */
[----:B------:R-:W-:Y:S02]  /*f490*/  FSEL R32, R24, -INF , P0 ;  /* 0xff80000018207808 */ /* 0x000fe40000000000 */
[----:B------:R-:W-:Y:S01]  /*f4a0*/  ISETP.GT.AND P0, PT, R2, 0x10, PT ;  /* 0x000000100200780c */ /* 0x000fe20003f04270 */
[----:B------:R-:W-:Y:S01]  /*f4b0*/  LDSM.16.MT88.4 R40, [R135+0x2100] ;  /* 0x002100008728783b */ /* 0x000fe20000004200 */
[----:B------:R-:W-:Y:S01]  /*f4c0*/  FSEL R24, R25, -INF , P1 ;  /* 0xff80000019187808 */ /* 0x000fe20000800000 */
[----:B--2---:R-:W-:Y:S01]  /*f4d0*/  IMAD.IADD R34, R34, 0x1, R7 ;  /* 0x0000000122227824 */ /* 0x004fe200078e0207 */
[----:B------:R-:W-:Y:S01]  /*f4e0*/  ISETP.GT.AND P1, PT, R2, 0x11, PT ;  /* 0x000000110200780c */ /* 0x000fe20003f24270 */
[----:B------:R-:W-:Y:S01]  /*f4f0*/  HMMA.16816.F32 R52, R8, R14, R52 ;  /* 0x0000000e0834723c */ /* 0x000fe20000001834 */
[----:B------:R-:W-:Y:S01]  /*f500*/  FSEL R20, R20, -INF , P0 ;  /* 0xff80000014147808 */ /* 0x000fe20000000000 */
[----:B------:R-:W-:Y:S01]  /*f510*/  LDSM.16.MT88.4 R48, [R173+0x2100] ;  /* 0x00210000ad30783b */ /* 0x000fe20000004200 */
[----:B------:R-:W-:-:S02]  /*f520*/  ISETP.GT.AND P0, PT, R2, 0x18, PT ;  /* 0x000000180200780c */ /* 0x000fc40003f04270 */
[----:B------:R-:W-:Y:S01]  /*f530*/  FSEL R6, R21, -INF , P1 ;  /* 0xff80000015067808 */ /* 0x000fe20000800000 */
[----:B------:R-:W-:Y:S01]  /*f540*/  LDSM.16.MT88.4 R56, [R134+0x2100] ;  /* 0x002100008638783b */ /* 0x000fe20000004200 */
[----:B------:R-:W-:Y:S02]  /*f550*/  ISETP.GT.AND P1, PT, R2, 0x19, PT ;  /* 0x000000190200780c */ /* 0x000fe40003f24270 */
[----:B------:R-:W-:Y:S01]  /*f560*/  FSEL R16, R16, -INF , P0 ;  /* 0xff80000010107808 */ /* 0x000fe20000000000 */
[----:B------:R-:W-:Y:S01]  /*f570*/  LDSM.16.MT88.4 R72, [R135+0x4100] ;  /* 0x004100008748783b */ /* 0x000fe20000004200 */
[C---:B------:R-:W-:Y:S02]  /*f580*/  ISETP.GT.AND P0, PT, R2.reuse, 0x20, PT ;  /* 0x000000200200780c */ /* 0x040fe40003f04270 */
[----:B------:R-:W-:Y:S01]  /*f590*/  FSEL R12, R17, -INF , P1 ;  /* 0xff800000110c7808 */ /* 0x000fe20000800000 */
[----:B------:R-:W-:Y:S01]  /*f5a0*/  LDSM.16.MT88.4 R80, [R173+0x4100] ;  /* 0x00410000ad50783b */ /* 0x000fe20000004200 */
[----:B------:R-:W-:-:S02]  /*f5b0*/  ISETP.GT.AND P1, PT, R2, 0x21, PT ;  /* 0x000000210200780c */ /* 0x000fc40003f24270 */
[----:B------:R-:W-:Y:S01]  /*f5c0*/  FSEL R170, R64, -INF , P0 ;  /* 0xff80000040aa7808 */ /* 0x000fe20000000000 */
[----:B------:R-:W-:Y:S01]  /*f5d0*/  LDSM.16.MT88.4 R88, [R134+0x4100] ;  /* 0x004100008658783b */ /* 0x000fe20000004200 */
[----:B------:R-:W-:Y:S02]  /*f5e0*/  ISETP.GT.AND P0, PT, R2, 0x28, PT ;  /* 0x000000280200780c */ /* 0x000fe40003f04270 */
[----:B------:R-:W-:Y:S01]  /*f5f0*/  FMNMX.FTZ R9, R0, R28, !PT ;  /* 0x0000001c00097209 */ /* 0x000fe20007810000 */
[----:B------:R-:W-:Y:S01]  /*f600*/  LDSM.16.MT88.4 R144, [R135+0x900] ;  /* 0x000900008790783b */ /* 0x000fe20000004200 */
[----:B------:R-:W-:Y:S02]  /*f610*/  FSEL R168, R65, -INF , P1 ;  /* 0xff80000041a87808 */ /* 0x000fe40000800000 */
[----:B------:R-:W-:Y:S01]  /*f620*/  ISETP.GT.AND P1, PT, R2, 0x29, PT ;  /* 0x000000290200780c */ /* 0x000fe20003f24270 */
[----:B------:R-:W-:Y:S01]  /*f630*/  LDSM.16.MT88.4 R140, [R173+0x900] ;  /* 0x00090000ad8c783b */ /* 0x000fe20000004200 */
[----:B------:R-:W-:-:S02]  /*f640*/  FSEL R222, R60, -INF , P0 ;  /* 0xff8000003cde7808 */ /* 0x000fc40000000000 */
[----:B------:R-:W-:Y:S01]  /*f650*/  IMNMX R5, R5, R34, PT ;  /* 0x0000002205057217 */ /* 0x000fe20003800200 */
[----:B------:R-:W-:Y:S01]  /*f660*/  LDSM.16.MT88.4 R136, [R134+0x900] ;  /* 0x000900008688783b */ /* 0x000fe20000004200 */
[----:B------:R-:W-:Y:S02]  /*f670*/  ISETP.GT.AND P0, PT, R2, 0x30, PT ;  /* 0x000000300200780c */ /* 0x000fe40003f04270 */
[----:B------:R-:W-:Y:S02]  /*f680*/  FMNMX.FTZ R9, R32, R9, !PT ;  /* 0x0000000920097209 */ /* 0x000fe40007810000 */
[----:B------:R-:W-:Y:S02]  /*f690*/  FSEL R220, R61, -INF , P1 ;  /* 0xff8000003ddc7808 */ /* 0x000fe40000800000 */
[----:B------:R-:W-:Y:S02]  /*f6a0*/  ISETP.GT.AND P1, PT, R5, RZ, PT ;  /* 0x000000ff0500720c */ /* 0x000fe40003f24270 */
[----:B------:R-:W-:-:S02]  /*f6b0*/  FSEL R214, R76, -INF , P0 ;  /* 0xff8000004cd67808 */ /* 0x000fc40000000000 */
[C---:B------:R-:W-:Y:S02]  /*f6c0*/  ISETP.GT.AND P0, PT, R5.reuse, 0x1, PT ;  /* 0x000000010500780c */ /* 0x040fe40003f04270 */
[----:B------:R-:W-:Y:S02]  /*f6d0*/  FMNMX.FTZ R9, R24, R9, !PT ;  /* 0x0000000918097209 */ /* 0x000fe40007810000 */
[----:B------:R-:W-:Y:S02]  /*f6e0*/  FSEL R7, R30, -INF , P1 ;  /* 0xff8000001e077808 */ /* 0x000fe40000800000 */
[----:B------:R-:W-:Y:S02]  /*f6f0*/  ISETP.GT.AND P1, PT, R5, 0x8, PT ;  /* 0x000000080500780c */ /* 0x000fe40003f24270 */
[----:B------:R-:W-:Y:S02]  /*f700*/  FSEL R30, R31, -INF , P0 ;  /* 0xff8000001f1e7808 */ /* 0x000fe40000000000 */
        /* <DEDUP_REMOVED lines=15> */
[----:B------:R-:W-:Y:S02]  /*f800*/  ISETP.GT.AND P1, PT, R2, 0x31, PT ;  /* 0x000000310200780c */ /* 0x000fe40003f24270 */
[----:B------:R-:W-:Y:S02]  /*f810*/  FMNMX.FTZ R9, R170, R9, !PT ;  /* 0x00000009aa097209 */ /* 0x000fe40007810000 */
[----:B------:R-:W-:Y:S02]  /*f820*/  FMNMX.FTZ R11, R22, R11, !PT ;  /* 0x0000000b160b7209 */ /* 0x000fe40007810000 */
[----:B------:R-:W-:-:S02]  /*f830*/  FSEL R18, R18, -INF , P0 ;  /* 0xff80000012127808 */ /* 0x000fc40000000000 */
[----:B------:R-:W-:Y:S02]  /*f840*/  FSEL R212, R77, -INF , P1 ;  /* 0xff8000004dd47808 */ /* 0x000fe40000800000 */
[----:B------:R-:W-:Y:S02]  /*f850*/  ISETP.GT.AND P0, PT, R2, 0x38, PT ;  /* 0x000000380200780c */ /* 0x000fe40003f04270 */
[----:B------:R-:W-:Y:S02]  /*f860*/  ISETP.GT.AND P1, PT, R5, 0x19, PT ;  /* 0x000000190500780c */ /* 0x000fe40003f24270 */
[----:B------:R-:W-:Y:S02]  /*f870*/  FMNMX.FTZ R9, R168, R9, !PT ;  /* 0x00000009a8097209 */ /* 0x000fe40007810000 */
[----:B------:R-:W-:Y:S02]  /*f880*/  FMNMX.FTZ R11, R10, R11, !PT ;  /* 0x0000000b0a0b7209 */ /* 0x000fe40007810000 */
[----:B------:R-:W-:-:S02]  /*f890*/  FSEL R208, R52, -INF , P0 ;  /* 0xff80000034d07808 */ /* 0x000fc40000000000 */
[----:B------:R-:W-:Y:S02]  /*f8a0*/  FSEL R8, R19, -INF , P1 ;  /* 0xff80000013087808 */ /* 0x000fe40000800000 */
[C---:B------:R-:W-:Y:S02]  /*f8b0*/  ISETP.GT.AND P0, PT, R5.reuse, 0x20, PT ;  /* 0x000000200500780c */ /* 0x040fe40003f04270 */
        /* <DEDUP_REMOVED lines=8> */
[----:B------:R-:W-:Y:S01]  /*f940*/  FMNMX.FTZ R9, R214, R9, !PT ;  /* 0x00000009d6097209 */ /* 0x000fe20007810000 */
[----:B------:R-:W-:Y:S01]  /*f950*/  LDSM.16.MT88.4 R64, [R165+0x2100] ;  /* 0x00210000a540783b */ /* 0x000fe20000004200 */
[----:B------:R-:W-:-:S02]  /*f960*/  ISETP.GT.AND P1, PT, R5, 0x28, PT ;  /* 0x000000280500780c */ /* 0x000fc40003f24270 */
[----:B------:R-:W-:Y:S02]  /*f970*/  FMNMX.FTZ R11, R174, R11, !PT ;  /* 0x0000000bae0b7209 */ /* 0x000fe40007810000 */
[----:B------:R-:W-:Y:S02]  /*f980*/  FSEL R206, R53, -INF , P0 ;  /* 0xff80000035ce7808 */ /* 0x000fe40000000000 */
[----:B------:R-:W-:Y:S02]  /*f990*/  FMNMX.FTZ R9, R212, R9, !PT ;  /* 0x00000009d4097209 */ /* 0x000fe40007810000 */
[----:B------:R-:W-:Y:S02]  /*f9a0*/  ISETP.GT.AND P0, PT, R5, 0x29, PT ;  /* 0x000000290500780c */ /* 0x000fe40003f04270 */
[----:B------:R-:W-:Y:S02]  /*f9b0*/  FSEL R178, R62, -INF , P1 ;  /* 0xff8000003eb27808 */ /* 0x000fe40000800000 */
[----:B------:R-:W-:-:S02]  /*f9c0*/  FMNMX.FTZ R11, R218, R11, !PT ;  /* 0x0000000bda0b7209 */ /* 0x000fc40007810000 */
[----:B------:R-:W-:Y:S02]  /*f9d0*/  FMNMX.FTZ R9, R208, R9, !PT ;  /* 0x00000009d0097209 */ /* 0x000fe40007810000 */
[----:B------:R-:W-:Y:S02]  /*f9e0*/  FSEL R216, R63, -INF , P0 ;  /* 0xff8000003fd87808 */ /* 0x000fe40000000000 */
[C---:B------:R-:W-:Y:S02]  /*f9f0*/  ISETP.GT.AND P1, PT, R5.reuse, 0x30, PT ;  /* 0x000000300500780c */ /* 0x040fe40003f24270 */
[----:B------:R-:W-:Y:S02]  /*fa00*/  FMNMX.FTZ R11, R178, R11, !PT ;  /* 0x0000000bb20b7209 */ /* 0x000fe40007810000 */
[----:B------:R-:W-:Y:S02]  /*fa10*/  FMNMX.FTZ R2, R206, R9, !PT ;  /* 0x00000009ce027209 */ /* 0x000fe40007810000 */
[----:B------:R-:W-:-:S02]  /*fa20*/  ISETP.GT.AND P0, PT, R5, 0x31, PT ;  /* 0x000000310500780c */ /* 0x000fc40003f04270 */
[----:B------:R-:W-:Y:S01]  /*fa30*/  FSEL R150, R78, -INF , P1 ;  /* 0xff8000004e967808 */ /* 0x000fe20000800000 */
[----:B------:R-:W1:Y:S01]  /*fa40*/  SHFL.BFLY PT, R9, R2, 0x2, 0x1f ;  /* 0x0c401f0002097f89 */ /* 0x000e6200000e0000 */
[----:B------:R-:W-:Y:S02]  /*fa50*/  FMNMX.FTZ R11, R216, R11, !PT ;  /* 0x0000000bd80b7209 */ /* 0x000fe40007810000 */
[----:B------:R-:W-:Y:S02]  /*fa60*/  FSEL R148, R79, -INF , P0 ;  /* 0xff8000004f947808 */ /* 0x000fe40000000000 */
[C---:B------:R-:W-:Y:S02]  /*fa70*/  ISETP.GT.AND P1, PT, R5.reuse, 0x38, PT ;  /* 0x000000380500780c */ /* 0x040fe40003f24270 */
[----:B------:R-:W-:Y:S02]  /*fa80*/  FMNMX.FTZ R11, R150, R11, !PT ;  /* 0x0000000b960b7209 */ /* 0x000fe40007810000 */
[----:B------:R-:W-:-:S02]  /*fa90*/  ISETP.GT.AND P0, PT, R5, 0x39, PT ;  /* 0x000000390500780c */ /* 0x000fc40003f04270 */
[----:B------:R-:W-:Y:S02]  /*faa0*/  FSEL R176, R54, -INF , P1 ;  /* 0xff80000036b07808 */ /* 0x000fe40000800000 */
[----:B------:R-:W-:Y:S02]  /*fab0*/  FMNMX.FTZ R11, R148, R11, !PT ;  /* 0x0000000b940b7209 */ /* 0x000fe40007810000 */
        /* <DEDUP_REMOVED lines=19> */
[--C-:B------:R-:W-:Y:S01]  /*fbf0*/  FFMA.FTZ R3, R12, c[0x0][0x2d0], -R149.reuse ;  /* 0x0000b4000c037a23 */ /* 0x100fe20000010895 */
[----:B------:R-:W-:Y:S01]  /*fc00*/  LDSM.16.MT88.4 R32, [R165+0x900] ;  /* 0x00090000a520783b */ /* 0x000fe20000004200 */
[--C-:B------:R-:W-:Y:S01]  /*fc10*/  FFMA.FTZ R160, R20, c[0x0][0x2d0], -R149.reuse ;  /* 0x0000b40014a07a23 */ /* 0x100fe20000010895 */
[C---:B------:R-:W-:Y:S01]  /*fc20*/  FSETP.NEU.FTZ.AND P0, PT, R0.reuse, -INF , PT ;  /* 0xff8000000000780b */ /* 0x040fe20003f1d000 */
[----:B------:R-:W-:Y:S01]  /*fc30*/  FMUL.FTZ R171, R0, c[0x0][0x2d0] ;  /* 0x0000b40000ab7a20 */ /* 0x000fe20000410000 */
[----:B------:R-:W1:Y:S01]  /*fc40*/  MUFU.EX2 R161, R161 ;  /* 0x000000a100a17308 */ /* 0x000e620000000800 */
[----:B------:R-:W-:-:S02]  /*fc50*/  FFMA.FTZ R152, R16, c[0x0][0x2d0], -R149 ;  /* 0x0000b40010987a23 */ /* 0x000fc40000010895 */
[--C-:B------:R-:W-:Y:S01]  /*fc60*/  FFMA.FTZ R167, R170, c[0x0][0x2d0], -R149.reuse ;  /* 0x0000b400aaa77a23 */ /* 0x100fe20000010895 */
[----:B------:R-:W-:Y:S01]  /*fc70*/  FSEL R171, R171, RZ, P0 ;  /* 0x000000ffabab7208 */ /* 0x000fe20000000000 */
[--C-:B------:R-:W-:Y:S01]  /*fc80*/  FFMA.FTZ R168, R168, c[0x0][0x2d0], -R149.reuse ;  /* 0x0000b400a8a87a23 */ /* 0x100fe20000010895 */
[----:B------:R-:W-:Y:S01]  /*fc90*/  ISETP.GE.AND P0, PT, R95, 0x3, PT ;  /* 0x000000035f00780c */ /* 0x000fe20003f06270 */
[----:B------:R-:W-:Y:S01]  /*fca0*/  FFMA.FTZ R170, R222, c[0x0][0x2d0], -R149 ;  /* 0x0000b400deaa7a23 */ /* 0x000fe20000010895 */
[----:B------:R-:W-:Y:S01]  /*fcb0*/  MUFU.EX2 R162, R162 ;  /* 0x000000a200a27308 */ /* 0x000fe20000000800 */
[--C-:B------:R-:W-:Y:S02]  /*fcc0*/  FFMA.FTZ R166, R7, c[0x0][0x2d0], -R171.reuse ;  /* 0x0000b40007a67a23 */ /* 0x100fe400000108ab */
[--C-:B------:R-:W-:Y:S01]  /*fcd0*/  FFMA.FTZ R163, R30, c[0x0][0x2d0], -R171.reuse ;  /* 0x0000b4001ea37a23 */ /* 0x100fe200000108ab */
[----:B------:R-:W2:Y:S01]  /*fce0*/  LDSM.16.MT88.4 R4, [R4+0x4100] ;  /* 0x004100000404783b */ /* 0x000ea20000004200 */
[----:B------:R-:W-:-:S02]  /*fcf0*/  FFMA.FTZ R158, R26, c[0x0][0x2d0], -R171 ;  /* 0x0000b4001a9e7a23 */ /* 0x000fc400000108ab */
[--C-:B------:R-:W-:Y:S01]  /*fd00*/  FFMA.FTZ R159, R14, c[0x0][0x2d0], -R171.reuse ;  /* 0x0000b4000e9f7a23 */ /* 0x100fe200000108ab */
[----:B------:R-:W3:Y:S01]  /*fd10*/  MUFU.EX2 R157, R157 ;  /* 0x0000009d009d7308 */ /* 0x000ee20000000800 */
[----:B------:R-:W4:Y:S01]  /*fd20*/  LDSM.16.MT88.4 R12, [R165+0x2900] ;  /* 0x00290000a50c783b */ /* 0x000f220000004200 */
[----:B-1----:R-:W-:Y:S01]  /*fd30*/  F2FP.PACK_AB R96, R161, R164 ;  /* 0x000000a4a160723e */ /* 0x002fe200000000ff */
[--C-:B------:R-:W-:Y:S01]  /*fd40*/  FFMA.FTZ R156, R22, c[0x0][0x2d0], -R171.reuse ;  /* 0x0000b400169c7a23 */ /* 0x100fe200000108ab */
[----:B------:R-:W-:Y:S01]  /*fd50*/  @P0 IADD3 R95, R95, -0x3, RZ ;  /* 0xfffffffd5f5f0810 */ /* 0x000fe20007ffe0ff */
[--C-:B------:R-:W-:Y:S01]  /*fd60*/  FFMA.FTZ R153, R10, c[0x0][0x2d0], -R171.reuse ;  /* 0x0000b4000a997a23 */ /* 0x100fe200000108ab */
[----:B------:R-:W1:Y:S01]  /*fd70*/  LDSM.16.MT88.4 R20, [R135+0x2900] ;  /* 0x002900008714783b */ /* 0x000e620000004200 */
[--C-:B------:R-:W-:Y:S01]  /*fd80*/  FFMA.FTZ R133, R18, c[0x0][0x2d0], -R171.reuse ;  /* 0x0000b40012857a23 */ /* 0x100fe200000108ab */
[----:B------:R-:W-:Y:S01]  /*fd90*/  MUFU.EX2 R166, R166 ;  /* 0x000000a600a67308 */ /* 0x000fe20000000800 */
[----:B------:R-:W-:Y:S01]  /*fda0*/  FFMA.FTZ R154, R8, c[0x0][0x2d0], -R171 ;  /* 0x0000b400089a7a23 */ /* 0x000fe200000108ab */
[----:B------:R-:W5:Y:S01]  /*fdb0*/  LDSM.16.MT88.4 R16, [R135+0x4900] ;  /* 0x004900008710783b */ /* 0x000f620000004200 */
[----:B------:R-:W-:-:S02]  /*fdc0*/  FFMA.FTZ R169, R220, c[0x0][0x2d0], -R149 ;  /* 0x0000b400dca97a23 */ /* 0x000fc40000010895 */
[--C-:B------:R-:W-:Y:S01]  /*fdd0*/  FFMA.FTZ R174, R174, c[0x0][0x2d0], -R171.reuse ;  /* 0x0000b400aeae7a23 */ /* 0x100fe200000108ab */
[----:B------:R-:W-:Y:S01]  /*fde0*/  LDSM.16.MT88.4 R28, [R173+0x2900] ;  /* 0x00290000ad1c783b */ /* 0x000fe20000004200 */
[--C-:B------:R-:W-:Y:S01]  /*fdf0*/  FFMA.FTZ R175, R218, c[0x0][0x2d0], -R171.reuse ;  /* 0x0000b400daaf7a23 */ /* 0x100fe200000108ab */
[----:B------:R-:W2:Y:S01]  /*fe00*/  MUFU.EX2 R163, R163 ;  /* 0x000000a300a37308 */ /* 0x000ea20000000800 */
[----:B---3--:R-:W-:Y:S01]  /*fe10*/  F2FP.PACK_AB R98, R157, R162 ;  /* 0x000000a29d62723e */ /* 0x008fe200000000ff */
[----:B------:R-:W-:Y:S01]  /*fe20*/  LDSM.16.MT88.4 R24, [R134+0x2900] ;  /* 0x002900008618783b */ /* 0x000fe20000004200 */
[--C-:B------:R-:W-:Y:S02]  /*fe30*/  FFMA.FTZ R178, R178, c[0x0][0x2d0], -R171.reuse ;  /* 0x0000b400b2b27a23 */ /* 0x100fe400000108ab */
[----:B------:R-:W-:Y:S02]  /*fe40*/  FFMA.FTZ R179, R216, c[0x0][0x2d0], -R171 ;  /* 0x0000b400d8b37a23 */ /* 0x000fe400000108ab */
[----:B------:R-:W-:Y:S01]  /*fe50*/  FFMA.FTZ R215, R206, c[0x0][0x2d0], -R149 ;  /* 0x0000b400ced77a23 */ /* 0x000fe20000010895 */
[----:B------:R-:W-:Y:S01]  /*fe60*/  MUFU.EX2 R158, R158 ;  /* 0x0000009e009e7308 */ /* 0x000fe20000000800 */
[----:B------:R-:W-:-:S02]  /*fe70*/  FFMA.FTZ R206, R150, c[0x0][0x2d0], -R171 ;  /* 0x0000b40096ce7a23 */ /* 0x000fc400000108ab */
[--C-:B------:R-:W-:Y:S02]  /*fe80*/  FFMA.FTZ R217, R148, c[0x0][0x2d0], -R171.reuse ;  /* 0x0000b40094d97a23 */ /* 0x100fe400000108ab */
[----:B------:R-:W-:Y:S02]  /*fe90*/  FFMA.FTZ R176, R176, c[0x0][0x2d0], -R171 ;  /* 0x0000b400b0b07a23 */ /* 0x000fe400000108ab */
[--C-:B------:R-:W-:Y:S01]  /*fea0*/  FFMA.FTZ R207, R214, c[0x0][0x2d0], -R149.reuse ;  /* 0x0000b400d6cf7a23 */ /* 0x100fe20000010895 */
[----:B------:R-:W3:Y:S01]  /*feb0*/  MUFU.EX2 R159, R159 ;  /* 0x0000009f009f7308 */ /* 0x000ee20000000800 */
[----:B--2---:R-:W-:Y:S01]  /*fec0*/  F2FP.PACK_AB R97, R163, R166 ;  /* 0x000000a6a361723e */ /* 0x004fe200000000ff */
[--C-:B------:R-:W-:Y:S02]  /*fed0*/  FFMA.FTZ R212, R212, c[0x0][0x2d0], -R149.reuse ;  /* 0x0000b400d4d47a23 */ /* 0x100fe40000010895 */
[----:B------:R-:W-:Y:S02]  /*fee0*/  FFMA.FTZ R208, R208, c[0x0][0x2d0], -R149 ;  /* 0x0000b400d0d07a23 */ /* 0x000fe40000010895 */
[----:B------:R-:W-:Y:S01]  /*fef0*/  FFMA.FTZ R171, R172, c[0x0][0x2d0], -R171 ;  /* 0x0000b400acab7a23 */ /* 0x000fe200000108ab */
[----:B------:R-:W-:Y:S01]  /*ff00*/  LDSM.16.MT88.4 R148, [R173+0x3900] ;  /* 0x00390000ad94783b */ /* 0x000fe20000004200 */
[----:B------:R-:W-:Y:S01]  /*ff10*/  MUFU.EX2 R160, R160 ;  /* 0x000000a000a07308 */ /* 0x000fe20000000800 */
[----:B------:R-:W-:-:S02]  /*ff20*/  FADD.FTZ R161, R164, R161 ;  /* 0x000000a1a4a17221 */ /* 0x000fc40000010000 */
[----:B------:R-:W-:Y:S02]  /*ff30*/  FADD.FTZ R163, R166, R163 ;  /* 0x000000a3a6a37221 */ /* 0x000fe40000010000 */
[----:B------:R-:W-:Y:S02]  /*ff40*/  FADD.FTZ R162, R162, R161 ;  /* 0x000000a1a2a27221 */ /* 0x000fe40000010000 */
[----:B------:R-:W-:Y:S01]  /*ff50*/  @P0 IMAD R94, R94, R95, RZ ;  /* 0x0000005f5e5e0224 */ /* 0x000fe200078e02ff */
[----:B---3--:R-:W-:Y:S01]  /*ff60*/  F2FP.PACK_AB R99, R159, R158 ;  /* 0x0000009e9f63723e */ /* 0x008fe200000000ff */
[----:B------:R-:W2:Y:S01]  /*ff70*/  MUFU.EX2 R155, R155 ;  /* 0x0000009b009b7308 */ /* 0x000ea20000000800 */
        /* <DEDUP_REMOVED lines=67> */
[C---:B-----5:R-:W-:Y:S08]  /*103b0*/  HMMA.16816.F32 R68, R4.reuse, R16, R68 ;  /* 0x000000100444723c */ /* 0x060ff00000001844 */
        /* <DEDUP_REMOVED lines=89> */
[----:B------:R-:W-:Y:S02]  /*10950*/  FADD.FTZ R208, R171, R176 ;  /* 0x000000b0abd07221 */ /* 0x000fe40000010000 */
[----:B------:R-:W-:-:S03]  /*10960*/  IMAD.MOV.U32 R206, RZ, RZ, RZ ;  /* 0x000000ffffce7224 */ /* 0x000fc600078e00ff */
        /* <DEDUP_REMOVED lines=71> */
.L_x_2545:
[----:B------:R-:W-:Y:S04]  /*10de0*/  DEPBAR.LE SB0, 0x2 ;  /* 0x000080800000791a */ /* 0x000fe80000000000 */
[----:B------:R-:W-:Y:S01]  /*10df0*/  BAR.SYNC.DEFER_BLOCKING 0x0 ;  /* 0x0000000000007b1d */ /* 0x000fe20000010000 */
[----:B------:R-:W-:Y:S01]  /*10e00*/  IMAD.U32 R179, RZ, RZ, UR5 ;  /* 0x00000005ffb37e24 */ /* 0x000fe2000f8e00ff */
[C---:B------:R-:W-:Y:S01]  /*10e10*/  ISETP.GE.AND P0, PT, R211.reuse, 0x1, PT ;  /* 0x00000001d300780c */ /* 0x040fe20003f06270 */
[----:B------:R-:W-:Y:S01]  /*10e20*/  UIMAD UR4, UR5, 0x6000, URZ ;  /* 0x00006000050478a4 */ /* 0x000fe2000f8e023f */
[----:B------:R-:W-:Y:S01]  /*10e30*/  IADD3 R9, R211, -0x1, RZ ;  /* 0xffffffffd3097810 */ /* 0x000fe20007ffe0ff */
[C---:B------:R-:W-:Y:S01]  /*10e40*/  IMAD R152, R179.reuse, 0x6000, R183 ;  /* 0x00006000b3987824 */ /* 0x040fe200078e02b7 */
[----:B------:R-:W-:Y:S01]  /*10e50*/  LOP3.LUT P2, RZ, R188, 0x2, RZ, 0xc0, !PT ;  /* 0x00000002bcff7812 */ /* 0x000fe2000784c0ff */
[----:B------:R-:W-:Y:S01]  /*10e60*/  IMAD R179, R179, 0x6000, R176 ;  /* 0x00006000b3b37824 */ /* 0x000fe200078e02b0 */
[----:B------:R-:W-:Y:S01]  /*10e70*/  LOP3.LUT P3, RZ, R191, 0x1, RZ, 0xc0, !PT ;  /* 0x00000001bfff7812 */ /* 0x000fe2000786c0ff */
[----:B------:R-:W-:Y:S01]  /*10e80*/  UIADD3 UR8, UR5, 0x1, URZ ;  /* 0x0000000105087890 */ /* 0x000fe2000fffe03f */
[----:B------:R-:W-:Y:S01]  /*10e90*/  SEL R184, R221, 0xffffffe0, !P2 ;  /* 0xffffffe0ddb87807 */ /* 0x000fe20005000000 */
[----:B------:R-:W-:Y:S01]  /*10ea0*/  UISETP.GE.AND UP0, UPT, UR5, 0x1, UPT ;  /* 0x000000010500788c */ /* 0x000fe2000bf06270 */
[----:B------:R-:W-:Y:S03]  /*10eb0*/  ISETP.NE.AND P2, PT, R187, 0x1, PT ;  /* 0x00000001bb00780c */ /* 0x000fe60003f45270 */
[----:B------:R-:W-:Y:S01]  /*10ec0*/  @P0 SHF.R.S32.HI R0, RZ, 0x1f, R9 ;  /* 0x0000001fff000819 */ /* 0x000fe20000011409 */
[----:B------:R-:W-:Y:S01]  /*10ed0*/  @P0 IMAD R169, R206, 0x6000, R196 ;  /* 0x00006000cea90824 */ /* 0x000fe200078e02c4 */
[----:B------:R-:W-:Y:S03]  /*10ee0*/  USEL UR5, UR8, URZ, !UP0 ;  /* 0x0000003f08057287 */ /* 0x000fe6000c000000 */
[----:B------:R-:W-:Y:S01]  /*10ef0*/  @P0 IMAD R0, R0, c[0x0][0x208], RZ ;  /* 0x0000820000000a24 */ /* 0x000fe200078e02ff */
[----:B------:R-:W-:Y:S03]  /*10f00*/  LDSM.16.M88.4 R136, [R185] ;  /* 0x00000000b988783b */ /* 0x000fe60000000200 */
[C---:B------:R-:W-:Y:S02]  /*10f10*/  @P0 IMAD R0, R9.reuse, c[0x0][0x20c], R0 ;  /* 0x0000830009000a24 */ /* 0x040fe400078e0200 */
[----:B------:R-:W-:Y:S04]  /*10f20*/  @P0 IMAD.WIDE.U32 R8, R9, c[0x0][0x208], RZ ;  /* 0x0000820009080a25 */ /* 0x000fe800078e00ff */
[----:B------:R-:W-:Y:S01]  /*10f30*/  @P0 IMAD.IADD R0, R9, 0x1, R0 ;  /* 0x0000000109000824 */ /* 0x000fe200078e0200 */
[----:B------:R-:W1:Y:S01]  /*10f40*/  LDSM.16.M88.4 R140, [R152+0xc100] ;  /* 0x00c10000988c783b */ /* 0x000e620000000200 */
[C---:B------:R-:W-:Y:S03]  /*10f50*/  @P0 SHF.L.U32 R157, R8.reuse, 0x6, RZ ;  /* 0x00000006089d0819 */ /* 0x040fe600000006ff */
[----:B------:R-:W-:Y:S02]  /*10f60*/  @P0 SHF.L.U64.HI R0, R8, 0x6, R0 ;  /* 0x0000000608000819 */ /* 0x000fe40000010200 */
[C---:B------:R-:W-:Y:S02]  /*10f70*/  @P0 IADD3 R2, P1, R157.reuse, R198, RZ ;  /* 0x000000c69d020210 */ /* 0x040fe40007f3e0ff */
[----:B------:R-:W2:Y:S03]  /*10f80*/  LDSM.16.M88.4 R144, [R152+0xc900] ;  /* 0x00c900009890783b */ /* 0x000ea60000000200 */
[----:B------:R-:W-:Y:S01]  /*10f90*/  @P0 IMAD.X R9, R0, 0x1, R203, P1 ;  /* 0x0000000100090824 */ /* 0x000fe200008e06cb */
[C---:B------:R-:W-:Y:S04]  /*10fa0*/  @P0 LEA R160, P1, R2.reuse, c[0x0][0x1f8], 0x1 ;  /* 0x00007e0002a00a11 */ /* 0x040fe800078208ff */
[----:B------:R-:W3:Y:S01]  /*10fb0*/  LDSM.16.M88.4 R148, [R152+0xd100] ;  /* 0x00d100009894783b */ /* 0x000ee20000000200 */
[----:B------:R-:W-:Y:S02]  /*10fc0*/  @P0 LEA.HI.X R161, R2, c[0x0][0x1fc], R9, 0x1, P1 ;  /* 0x00007f0002a10a11 */ /* 0x000fe400008f0c09 */
[----:B------:R-:W-:Y:S02]  /*10fd0*/  IADD3 R2, R184, R179, RZ ;  /* 0x000000b3b8027210 */ /* 0x000fe40007ffe0ff */
[----:B------:R-:W-:Y:S02]  /*10fe0*/  @P0 IADD3 R12, P1, R157, R216, RZ ;  /* 0x000000d89d0c0210 */ /* 0x000fe40007f3e0ff */
[----:B------:R-:W-:Y:S01]  /*10ff0*/  IADD3 R178, R177, R2, RZ ;  /* 0x00000002b1b27210 */ /* 0x000fe20007ffe0ff */
[----:B------:R-:W4:Y:S02]  /*11000*/  LDSM.16.M88.4 R32, [R152+0xd900] ;  /* 0x00d900009820783b */ /* 0x000f240000000200 */
[----:B------:R-:W-:Y:S01]  /*11010*/  @P0 IMAD.X R13, R0, 0x1, R215, P1 ;  /* 0x00000001000d0824 */ /* 0x000fe200008e06d7 */
[C---:B------:R-:W-:Y:S04]  /*11020*/  @P0 LEA R162, P1, R12.reuse, c[0x0][0x1f8], 0x1 ;  /* 0x00007e000ca20a11 */ /* 0x040fe800078208ff */
[----:B------:R-:W-:Y:S01]  /*11030*/  @P0 LEA.HI.X R163, R12, c[0x0][0x1fc], R13, 0x1, P1 ;  /* 0x00007f000ca30a11 */ /* 0x000fe200008f0c0d */
[----:B------:R-:W-:Y:S01]  /*11040*/  LDSM.16.M88.4 R152, [R2] ;  /* 0x000000000298783b */ /* 0x000fe20000000200 */
[----:B------:R-:W-:Y:S05]  /*11050*/  @P0 IADD3 R20, P1, R157, R218, RZ ;  /* 0x000000da9d140210 */ /* 0x000fea0007f3e0ff */
[----:B------:R-:W-:Y:S01]  /*11060*/  @P0 IMAD.X R21, R0, 0x1, R217, P1 ;  /* 0x0000000100150824 */ /* 0x000fe200008e06d9 */
[C---:B------:R-:W-:Y:S01]  /*11070*/  @P0 LEA R164, P1, R20.reuse, c[0x0][0x1f8], 0x1 ;  /* 0x00007e0014a40a11 */ /* 0x040fe200078208ff */
[C---:B-1----:R-:W-:Y:S03]  /*11080*/  HMMA.16816.F32 R4, R136.reuse, R140, RZ ;  /* 0x0000008c8804723c */ /* 0x042fe600000018ff */
[----:B------:R-:W-:Y:S02]  /*11090*/  @P0 LEA.HI.X R165, R20, c[0x0][0x1fc], R21, 0x1, P1 ;  /* 0x00007f0014a50a11 */ /* 0x000fe400008f0c15 */
[----:B------:R-:W-:Y:S03]  /*110a0*/  @P0 IADD3 R157, P1, R195, R157, RZ ;  /* 0x0000009dc39d0210 */ /* 0x000fe60007f3e0ff */
[C---:B------:R-:W-:Y:S01]  /*110b0*/  HMMA.16816.F32 R8, R136.reuse, R142, RZ ;  /* 0x0000008e8808723c */ /* 0x040fe200000018ff */
[----:B------:R-:W1:Y:S03]  /*110c0*/  LDSM.16.M88.4 R140, [R133] ;  /* 0x00000000858c783b */ /* 0x000e660000000200 */
[----:B------:R-:W-:Y:S01]  /*110d0*/  @P0 IMAD.X R0, R194, 0x1, R0, P1 ;  /* 0x00000001c2000824 */ /* 0x000fe200008e0600 */
[----:B------:R-:W-:Y:S03]  /*110e0*/  @P0 IADD3 R29, P1, R157, R198, RZ ;  /* 0x000000c69d1d0210 */ /* 0x000fe60007f3e0ff */
[C---:B--2---:R-:W-:Y:S01]  /*110f0*/  HMMA.16816.F32 R12, R136.reuse, R144, RZ ;  /* 0x00000090880c723c */ /* 0x044fe200000018ff */
[C---:B------:R-:W-:Y:S03]  /*11100*/  @P0 IADD3.X R28, R0.reuse, R203, RZ, P1, !PT ;  /* 0x000000cb001c0210 */ /* 0x040fe60000ffe4ff */
[C---:B------:R-:W-:Y:S04]  /*11110*/  @P0 LEA R166, P1, R29.reuse, c[0x0][0x1f8], 0x1 ;  /* 0x00007e001da60a11 */ /* 0x040fe800078208ff */
[C---:B------:R-:W-:Y:S01]  /*11120*/  HMMA.16816.F32 R16, R136.reuse, R146, RZ ;  /* 0x000000928810723c */ /* 0x040fe200000018ff */
[----:B------:R-:W2:Y:S03]  /*11130*/  LDSM.16.M88.4 R144, [R2+0x800] ;  /* 0x000800000290783b */ /* 0x000ea60000000200 */
[----:B------:R-:W-:Y:S02]  /*11140*/  @P0 LEA.HI.X R167, R29, c[0x0][0x1fc], R28, 0x1, P1 ;  /* 0x00007f001da70a11 */ /* 0x000fe400008f0c1c */
[C---:B------:R-:W-:Y:S02]  /*11150*/  @P0 IADD3 R156, P1, R157.reuse, R216, RZ ;  /* 0x000000d89d9c0210 */ /* 0x040fe40007f3e0ff */
[C---:B---3--:R-:W-:Y:S08]  /*11160*/  HMMA.16816.F32 R20, R136.reuse, R148, RZ ;  /* 0x000000948814723c */ /* 0x048ff000000018ff */
[C---:B------:R-:W-:Y:S01]  /*11170*/  HMMA.16816.F32 R24, R136.reuse, R150, RZ ;  /* 0x000000968818723c */ /* 0x040fe200000018ff */
[----:B------:R-:W3:Y:S07]  /*11180*/  LDSM.16.M88.4 R148, [R2+0x1000] ;  /* 0x001000000294783b */ /* 0x000eee0000000200 */
[C---:B----4-:R-:W-:Y:S07]  /*11190*/  HMMA.16816.F32 R28, R136.reuse, R32, RZ ;  /* 0x00000020881c723c */ /* 0x050fee00000018ff */
[----:B------:R-:W-:Y:S01]  /*111a0*/  @P0 IMAD.X R33, R0, 0x1, R215, P1 ;  /* 0x0000000100210824 */ /* 0x000fe200008e06d7 */
[C---:B------:R-:W-:Y:S04]  /*111b0*/  @P0 LEA R170, P1, R156.reuse, c[0x0][0x1f8], 0x1 ;  /* 0x00007e009caa0a11 */ /* 0x040fe800078208ff */
[----:B------:R-:W-:Y:S02]  /*111c0*/  @P0 LEA.HI.X R171, R156, c[0x0][0x1fc], R33, 0x1, P1 ;  /* 0x00007f009cab0a11 */ /* 0x000fe400008f0c21 */
[----:B------:R-:W-:Y:S01]  /*111d0*/  HMMA.16816.F32 R32, R136, R34, RZ ;  /* 0x000000228820723c */ /* 0x000fe200000018ff */
[----:B------:R-:W4:Y:S01]  /*111e0*/  LDSM.16.M88.4 R136, [R2+0x1800] ;  /* 0x001800000288783b */ /* 0x000f220000000200 */
[----:B------:R-:W-:Y:S04]  /*111f0*/  @P0 IADD3 R157, P1, R157, R218, RZ ;  /* 0x000000da9d9d0210 */ /* 0x000fe80007f3e0ff */
[----:B------:R-:W-:Y:S02]  /*11200*/  @P0 IADD3.X R0, R0, R217, RZ, P1, !PT ;  /* 0x000000d900000210 */ /* 0x000fe40000ffe4ff */
[C---:B-1----:R-:W-:Y:S01]  /*11210*/  HMMA.16816.F32 R4, R140.reuse, R152, R4 ;  /* 0x000000988c04723c */ /* 0x042fe20000001804 */
[----:B------:R-:W-:Y:S01]  /*11220*/  @!PT LDS RZ, [RZ] ;  /* 0x00000000fffff984 */ /* 0x000fe20000000800 */
[----:B------:R-:W-:Y:S01]  /*11230*/  @!PT LDS RZ, [RZ] ;  /* 0x00000000fffff984 */ /* 0x000fe20000000800 */
[----:B------:R-:W-:Y:S01]  /*11240*/  @!PT LDS RZ, [RZ] ;  /* 0x00000000fffff984 */ /* 0x000fe20000000800 */
[----:B------:R1:W-:Y:S04]  /*11250*/  @P0 LDGSTS.E.BYPASS.LTC128B.128 [R169], [R160.64], !P6 ;  /* 0x00000000a0a90fae */ /* 0x0003e8000f101d46 */
[C---:B------:R-:W-:Y:S03]  /*11260*/  @P0 LEA R172, P1, R157.reuse, c[0x0][0x1f8], 0x1 ;  /* 0x00007e009dac0a11 */ /* 0x040fe600078208ff */
[C---:B------:R-:W-:Y:S01]  /*11270*/  HMMA.16816.F32 R8, R140.reuse, R154, R8 ;  /* 0x0000009a8c08723c */ /* 0x040fe20000001808 */
[----:B------:R1:W-:Y:S03]  /*11280*/  @P0 LDGSTS.E.BYPASS.LTC128B.128 [R169+0x2000], [R162.64], !P5 ;  /* 0x02000000a2a90fae */ /* 0x0003e6000e901d46 */
[----:B------:R-:W-:Y:S01]  /*11290*/  @P0 LEA.HI.X R173, R157, c[0x0][0x1fc], R0, 0x1, P1 ;  /* 0x00007f009dad0a11 */ /* 0x000fe200008f0c00 */
[----:B------:R-:W-:Y:S03]  /*112a0*/  IMAD.IADD R0, R177, 0x1, R179 ;  /* 0x00000001b1007824 */ /* 0x000fe600078e02b3 */
[C---:B--2---:R-:W-:Y:S01]  /*112b0*/  HMMA.16816.F32 R12, R140.reuse, R144, R12 ;  /* 0x000000908c0c723c */ /* 0x044fe2000000180c */
[----:B------:R2:W-:Y:S07]  /*112c0*/  @P0 LDGSTS.E.BYPASS.LTC128B.128 [R169+0x4000], [R164.64], !P3 ;  /* 0x04000000a4a90fae */ /* 0x0005ee000d901d46 */
[C---:B------:R-:W-:Y:S01]  /*112d0*/  HMMA.16816.F32 R16, R140.reuse, R146, R16 ;  /* 0x000000928c10723c */ /* 0x040fe20000001810 */
[----:B------:R2:W-:Y:S07]  /*112e0*/  @P0 LDGSTS.E.BYPASS.LTC128B.128 [R169+0x1000], [R166.64], !P6 ;  /* 0x01000000a6a90fae */ /* 0x0005ee000f101d46 */
[C---:B---3--:R-:W-:Y:S01]  /*112f0*/  HMMA.16816.F32 R20, R140.reuse, R148, R20 ;  /* 0x000000948c14723c */ /* 0x048fe20000001814 */
[----:B------:R3:W-:Y:S07]  /*11300*/  @P0 LDGSTS.E.BYPASS.LTC128B.128 [R169+0x3000], [R170.64], !P5 ;  /* 0x03000000aaa90fae */ /* 0x0007ee000e901d46 */
[C---:B------:R-:W-:Y:S01]  /*11310*/  HMMA.16816.F32 R24, R140.reuse, R150, R24 ;  /* 0x000000968c18723c */ /* 0x040fe20000001818 */
[----:B------:R3:W-:Y:S07]  /*11320*/  @P0 LDGSTS.E.BYPASS.LTC128B.128 [R169+0x5000], [R172.64], !P3 ;  /* 0x05000000aca90fae */ /* 0x0007ee000d901d46 */
[C---:B----4-:R-:W-:Y:S01]  /*11330*/  HMMA.16816.F32 R28, R140.reuse, R136, R28 ;  /* 0x000000888c1c723c */ /* 0x050fe2000000181c */
[----:B------:R-:W-:Y:S07]  /*11340*/  LDSM.16.M88.4 R152, [R181] ;  /* 0x00000000b598783b */ /* 0x000fee0000000200 */
[----:B------:R-:W-:Y:S01]  /*11350*/  HMMA.16816.F32 R32, R140, R138, R32 ;  /* 0x0000008a8c20723c */ /* 0x000fe20000001820 */
[----:B------:R-:W4:Y:S08]  /*11360*/  LDSM.16.M88.4 R156, [R0] ;  /* 0x00000000009c783b */ /* 0x000f300000000200 */
[----:B------:R-:W5:Y:S08]  /*11370*/  LDSM.16.M88.4 R144, [R0+0x800] ;  /* 0x000800000090783b */ /* 0x000f700000000200 */
[----:B-1----:R-:W1:Y:S08]  /*11380*/  LDSM.16.M88.4 R160, [R0+0x1000] ;  /* 0x0010000000a0783b */ /* 0x002e700000000200 */
[----:B------:R-:W0:Y:S08]  /*11390*/  LDGDEPBAR ;  /* 0x00000000000079af */ /* 0x000e300000000000 */
[----:B--2---:R-:W2:Y:S01]  /*113a0*/  LDSM.16.M88.4 R164, [R0+0x1800] ;  /* 0x0018000000a4783b */ /* 0x004ea20000000200 */
[C---:B----4-:R-:W-:Y:S07]  /*113b0*/  HMMA.16816.F32 R4, R152.reuse, R156, R4 ;  /* 0x0000009c9804723c */ /* 0x050fee0000001804 */
[----:B------:R-:W-:Y:S01]  /*113c0*/  LDSM.16.M88.4 R148, [R180] ;  /* 0x00000000b494783b */ /* 0x000fe20000000200 */
[C---:B------:R-:W-:Y:S07]  /*113d0*/  HMMA.16816.F32 R8, R152.reuse, R158, R8 ;  /* 0x0000009e9808723c */ /* 0x040fee0000001808 */
[----:B---3--:R-:W3:Y:S01]  /*113e0*/  LDSM.16.M88.4 R168, [R178] ;  /* 0x00000000b2a8783b */ /* 0x008ee20000000200 */
[C---:B-----5:R-:W-:Y:S07]  /*113f0*/  HMMA.16816.F32 R12, R152.reuse, R144, R12 ;  /* 0x00000090980c723c */ /* 0x060fee000000180c */
[----:B------:R-:W4:Y:S01]  /*11400*/  LDSM.16.M88.4 R136, [R178+0x800] ;  /* 0x00080000b288783b */ /* 0x000f220000000200 */
[C---:B------:R-:W-:Y:S07]  /*11410*/  HMMA.16816.F32 R16, R152.reuse, R146, R16 ;  /* 0x000000929810723c */ /* 0x040fee0000001810 */
[----:B------:R-:W5:Y:S01]  /*11420*/  LDSM.16.M88.4 R140, [R178+0x1000] ;  /* 0x00100000b28c783b */ /* 0x000f620000000200 */
[C---:B-1----:R-:W-:Y:S07]  /*11430*/  HMMA.16816.F32 R20, R152.reuse, R160, R20 ;  /* 0x000000a09814723c */ /* 0x042fee0000001814 */
[----:B------:R-:W1:Y:S01]  /*11440*/  LDSM.16.M88.4 R172, [R178+0x1800] ;  /* 0x00180000b2ac783b */ /* 0x000e620000000200 */
[C---:B------:R-:W-:Y:S07]  /*11450*/  HMMA.16816.F32 R24, R152.reuse, R162, R24 ;  /* 0x000000a29818723c */ /* 0x040fee0000001818 */
[----:B------:R-:W-:Y:S01]  /*11460*/  LDSM.16.M88.4 R144, [R185+0x4000] ;  /* 0x00400000b990783b */ /* 0x000fe20000000200 */
[C---:B--2---:R-:W-:Y:S07]  /*11470*/  HMMA.16816.F32 R28, R152.reuse, R164, R28 ;  /* 0x000000a4981c723c */ /* 0x044fee000000181c */
[----:B------:R-:W-:Y:S01]  /*11480*/  LDSM.16.M88.4 R156, [R179+0x2800] ;  /* 0x00280000b39c783b */ /* 0x000fe20000000200 */
[----:B------:R-:W-:Y:S07]  /*11490*/  HMMA.16816.F32 R32, R152, R166, R32 ;  /* 0x000000a69820723c */ /* 0x000fee0000001820 */
[----:B------:R-:W2:Y:S01]  /*114a0*/  LDSM.16.M88.4 R152, [R179+0x2000] ;  /* 0x00200000b398783b */ /* 0x000ea20000000200 */
[C---:B---3--:R-:W-:Y:S07]  /*114b0*/  HMMA.16816.F32 R4, R148.reuse, R168, R4 ;  /* 0x000000a89404723c */ /* 0x048fee0000001804 */
[----:B------:R-:W3:Y:S01]  /*114c0*/  LDSM.16.M88.4 R160, [R179+0x3000] ;  /* 0x00300000b3a0783b */ /* 0x000ee20000000200 */
[C---:B------:R-:W-:Y:S07]  /*114d0*/  HMMA.16816.F32 R8, R148.reuse, R170, R8 ;  /* 0x000000aa9408723c */ /* 0x040fee0000001808 */
[----:B------:R-:W2:Y:S01]  /*114e0*/  LDSM.16.M88.4 R164, [R179+0x3800] ;  /* 0x00380000b3a4783b */ /* 0x000ea20000000200 */
[C---:B----4-:R-:W-:Y:S07]  /*114f0*/  HMMA.16816.F32 R12, R148.reuse, R136, R12 ;  /* 0x00000088940c723c */ /* 0x050fee000000180c */
[----:B------:R-:W-:Y:S01]  /*11500*/  LDSM.16.M88.4 R168, [R2+0x2800] ;  /* 0x0028000002a8783b */ /* 0x000fe20000000200 */
[C---:B------:R-:W-:Y:S07]  /*11510*/  HMMA.16816.F32 R16, R148.reuse, R138, R16 ;  /* 0x0000008a9410723c */ /* 0x040fee0000001810 */
[----:B------:R-:W-:Y:S01]  /*11520*/  LDSM.16.M88.4 R136, [R133+0x4000] ;  /* 0x004000008588783b */ /* 0x000fe20000000200 */
[C---:B-----5:R-:W-:Y:S08]  /*11530*/  HMMA.16816.F32 R20, R148.reuse, R140, R20 ;  /* 0x0000008c9414723c */ /* 0x060ff00000001814 */
[C---:B------:R-:W-:Y:S01]  /*11540*/  HMMA.16816.F32 R24, R148.reuse, R142, R24 ;  /* 0x0000008e9418723c */ /* 0x040fe20000001818 */
[----:B------:R-:W4:Y:S07]  /*11550*/  LDSM.16.M88.4 R140, [R2+0x2000] ;  /* 0x00200000028c783b */ /* 0x000f2e0000000200 */
[C---:B-1----:R-:W-:Y:S07]  /*11560*/  HMMA.16816.F32 R28, R148.reuse, R172, R28 ;  /* 0x000000ac941c723c */ /* 0x042fee000000181c */
[----:B------:R-:W-:Y:S01]  /*11570*/  IADD3 R172, R184, R179, R177 ;  /* 0x000000b3b8ac7210 */ /* 0x000fe20007ffe0b1 */
[----:B------:R-:W-:Y:S01]  /*11580*/  HMMA.16816.F32 R32, R148, R174, R32 ;  /* 0x000000ae9420723c */ /* 0x000fe20000001820 */
        /* <DEDUP_REMOVED lines=10> */
[C---:B------:R-:W-:Y:S08]  /*11630*/  HMMA.16816.F32 R28, R144.reuse, R164, R28 ;  /* 0x000000a4901c723c */ /* 0x040ff0000000181c */
        /* <DEDUP_REMOVED lines=19> */
[C---:B----4-:R-:W-:Y:S08]  /*11770*/  HMMA.16816.F32 R12, R144.reuse, R140, R12 ;  /* 0x0000008c900c723c */ /* 0x050ff0000000180c */
        /* <DEDUP_REMOVED lines=8> */
[C---:B-1----:R-:W-:Y:S01]  /*11800*/  HMMA.16816.F32 R4, R136.reuse, R148, R4 ;  /* 0x000000948804723c */ /* 0x042fe20000001804 */
[----:B------:R-:W-:Y:S07]  /*11810*/  LDSM.16.M88.4 R164, [R133+0x8000] ;  /* 0x0080000085a4783b */ /* 0x000fee0000000200 */
[C---:B------:R-:W-:Y:S01]  /*11820*/  HMMA.16816.F32 R8, R136.reuse, R150, R8 ;  /* 0x000000968808723c */ /* 0x040fe20000001808 */
[----:B------:R-:W1:Y:S07]  /*11830*/  LDSM.16.M88.4 R148, [R179+0x5000] ;  /* 0x00500000b394783b */ /* 0x000e6e0000000200 */
        /* <DEDUP_REMOVED lines=19> */
[C---:B--2---:R-:W-:Y:S08]  /*11970*/  HMMA.16816.F32 R28, R156.reuse, R152, R28 ;  /* 0x000000989c1c723c */ /* 0x044ff0000000181c */
[----:B------:R-:W-:Y:S01]  /*11980*/  HMMA.16816.F32 R32, R156, R154, R32 ;  /* 0x0000009a9c20723c */ /* 0x000fe20000001820 */
[----:B------:R-:W1:Y:S07]  /*11990*/  LDSM.16.M88.4 R152, [R0+0x4000] ;  /* 0x004000000098783b */ /* 0x000e6e0000000200 */
[C---:B------:R-:W-:Y:S01]  /*119a0*/  HMMA.16816.F32 R4, R164.reuse, R168, R4 ;  /* 0x000000a8a404723c */ /* 0x040fe20000001804 */
        /* <DEDUP_REMOVED lines=9> */
[C---:B-----5:R-:W-:Y:S08]  /*11a40*/  HMMA.16816.F32 R28, R164.reuse, R144, R28 ;  /* 0x00000090a41c723c */ /* 0x060ff0000000181c */
[----:B------:R-:W-:Y:S01]  /*11a50*/  HMMA.16816.F32 R32, R164, R146, R32 ;  /* 0x00000092a420723c */ /* 0x000fe20000001820 */
[----:B------:R-:W-:Y:S07]  /*11a60*/  LDSM.16.M88.4 R144, [R172+0x5000] ;  /* 0x00500000ac90783b */ /* 0x000fee0000000200 */
[C---:B-1----:R-:W-:Y:S07]  /*11a70*/  HMMA.16816.F32 R4, R148.reuse, R152, R4 ;  /* 0x000000989404723c */ /* 0x042fee0000001804 */
[----:B------:R-:W-:Y:S01]  /*11a80*/  IMAD.MOV.U32 R153, RZ, RZ, R210 ;  /* 0x000000ffff997224 */ /* 0x000fe200078e00d2 */
[C---:B------:R-:W-:Y:S04]  /*11a90*/  HMMA.16816.F32 R8, R148.reuse, R154, R8 ;  /* 0x0000009a9408723c */ /* 0x040fe80000001808 */
[----:B------:R-:W-:Y:S03]  /*11aa0*/  @P2 SHF.R.U32.HI R153, RZ, c[0x0][0x2cc], R219 ;  /* 0x0000b300ff992a19 */ /* 0x000fe600000116db */
[----:B------:R-:W-:Y:S01]  /*11ab0*/  IMAD R154, R211, R220, 0x1 ;  /* 0x00000001d39a7424 */ /* 0x000fe200078e02dc */
[C---:B--2---:R-:W-:Y:S01]  /*11ac0*/  HMMA.16816.F32 R12, R148.reuse, R156, R12 ;  /* 0x0000009c940c723c */ /* 0x044fe2000000180c */
[----:B------:R-:W1:Y:S03]  /*11ad0*/  SHFL.IDX PT, R2, R153, RZ, 0x1c1f ;  /* 0x001c1fff99027589 */ /* 0x000e6600000e0000 */
[----:B------:R-:W-:Y:S04]  /*11ae0*/  IADD3 R154, R186, R154, -R213 ;  /* 0x0000009aba9a7210 */ /* 0x000fe80007ffe8d5 */
[C---:B------:R-:W-:Y:S01]  /*11af0*/  HMMA.16816.F32 R16, R148.reuse, R158, R16 ;  /* 0x0000009e9410723c */ /* 0x040fe20000001810 */
[----:B------:R-:W2:Y:S03]  /*11b00*/  SHFL.IDX PT, R0, R153, 0x1, 0x1c1f ;  /* 0x003c1f0099007f89 */ /* 0x000ea600000e0000 */
[----:B------:R-:W-:Y:S04]  /*11b10*/  IADD3 R155, R154, -R209, RZ ;  /* 0x800000d19a9b7210 */ /* 0x000fe80007ffe0ff */
[C---:B---3--:R-:W-:Y:S08]  /*11b20*/  HMMA.16816.F32 R20, R148.reuse, R136, R20 ;  /* 0x000000889414723c */ /* 0x048ff00000001814 */
[C---:B------:R-:W-:Y:S01]  /*11b30*/  HMMA.16816.F32 R24, R148.reuse, R138, R24 ;  /* 0x0000008a9418723c */ /* 0x040fe20000001818 */
[----:B------:R-:W3:Y:S03]  /*11b40*/  LDSM.16.M88.4 R136, [R172+0x4800] ;  /* 0x00480000ac88783b */ /* 0x000ee60000000200 */
[C---:B-1----:R-:W-:Y:S04]  /*11b50*/  IMAD.IADD R2, R155.reuse, 0x1, R2 ;  /* 0x000000019b027824 */ /* 0x042fe800078e0202 */
[C---:B------:R-:W-:Y:S03]  /*11b60*/  HMMA.16816.F32 R28, R148.reuse, R160, R28 ;  /* 0x000000a0941c723c */ /* 0x040fe6000000181c */
[C---:B------:R-:W-:Y:S02]  /*11b70*/  ISETP.GT.AND P0, PT, R2.reuse, RZ, PT ;  /* 0x000000ff0200720c */ /* 0x040fe40003f04270 */
[----:B--2---:R-:W-:Y:S02]  /*11b80*/  IADD3 R0, R155, R0, RZ ;  /* 0x000000009b007210 */ /* 0x004fe40007ffe0ff */
[----:B------:R-:W-:Y:S01]  /*11b90*/  ISETP.GT.AND P2, PT, R2, 0x1, PT ;  /* 0x000000010200780c */ /* 0x000fe20003f44270 */
[----:B------:R-:W-:Y:S01]  /*11ba0*/  HMMA.16816.F32 R32, R148, R162, R32 ;  /* 0x000000a29420723c */ /* 0x000fe20000001820 */
[----:B------:R-:W1:Y:S01]  /*11bb0*/  LDSM.16.M88.4 R148, [R172+0x5800] ;  /* 0x00580000ac94783b */ /* 0x000e620000000200 */
[----:B------:R-:W-:Y:S07]  /*11bc0*/  DEPBAR.LE SB0, 0x2 ;  /* 0x000080800000791a */ /* 0x000fee0000000000 */
[----:B------:R-:W-:Y:S01]  /*11bd0*/  BAR.SYNC.DEFER_BLOCKING 0x0 ;  /* 0x0000000000007b1d */ /* 0x000fe20000010000 */
[C---:B------:R-:W-:Y:S05]  /*11be0*/  HMMA.16816.F32 R4, R140.reuse, R168, R4 ;  /* 0x000000a88c04723c */ /* 0x040fea0000001804 */
[----:B------:R-:W-:Y:S03]  /*11bf0*/  ISETP.GT.AND P1, PT, R0, RZ, PT ;  /* 0x000000ff0000720c */ /* 0x000fe60003f24270 */
[C---:B------:R-:W-:Y:S08]  /*11c00*/  HMMA.16816.F32 R8, R140.reuse, R170, R8 ;  /* 0x000000aa8c08723c */ /* 0x040ff00000001808 */
[C---:B---3--:R-:W-:Y:S08]  /*11c10*/  HMMA.16816.F32 R12, R140.reuse, R136, R12 ;  /* 0x000000888c0c723c */ /* 0x048ff0000000180c */
[C---:B------:R-:W-:Y:S04]  /*11c20*/  HMMA.16816.F32 R16, R140.reuse, R138, R16 ;  /* 0x0000008a8c10723c */ /* 0x040fe80000001810 */
[----:B------:R-:W-:Y:S02]  /*11c30*/  FSEL R158, R4, -INF , P0 ;  /* 0xff800000049e7808 */ /* 0x000fe40000000000 */
[----:B------:R-:W-:Y:S02]  /*11c40*/  ISETP.GT.AND P0, PT, R0, 0x1, PT ;  /* 0x000000010000780c */ /* 0x000fe40003f04270 */
[C---:B------:R-:W-:Y:S04]  /*11c50*/  HMMA.16816.F32 R20, R140.reuse, R144, R20 ;  /* 0x000000908c14723c */ /* 0x040fe80000001814 */
[----:B------:R-:W-:Y:S02]  /*11c60*/  FSEL R153, R6, -INF , P1 ;  /* 0xff80000006997808 */ /* 0x000fe40000800000 */
[C---:B------:R-:W-:Y:S02]  /*11c70*/  ISETP.GT.AND P1, PT, R2.reuse, 0x8, PT ;  /* 0x000000080200780c */ /* 0x040fe40003f24270 */
[C---:B------:R-:W-:Y:S04]  /*11c80*/  HMMA.16816.F32 R24, R140.reuse, R146, R24 ;  /* 0x000000928c18723c */ /* 0x040fe80000001818 */
[----:B------:R-:W-:Y:S02]  /*11c90*/  FSEL R154, R7, -INF , P0 ;  /* 0xff800000079a7808 */ /* 0x000fe40000000000 */
[----:B------:R-:W-:Y:S02]  /*11ca0*/  ISETP.GT.AND P0, PT, R2, 0x9, PT ;  /* 0x000000090200780c */ /* 0x000fe40003f04270 */
[C---:B-1----:R-:W-:Y:S04]  /*11cb0*/  HMMA.16816.F32 R28, R140.reuse, R148, R28 ;  /* 0x000000948c1c723c */ /* 0x042fe8000000181c */
[----:B------:R-:W-:Y:S02]  /*11cc0*/  FSEL R155, R8, -INF , P1 ;  /* 0xff800000089b7808 */ /* 0x000fe40000800000 */
[C---:B------:R-:W-:Y:S02]  /*11cd0*/  ISETP.GT.AND P1, PT, R0.reuse, 0x8, PT ;  /* 0x000000080000780c */ /* 0x040fe40003f24270 */
[----:B------:R-:W-:Y:S04]  /*11ce0*/  HMMA.16816.F32 R32, R140, R150, R32 ;  /* 0x000000968c20723c */ /* 0x000fe80000001820 */
[----:B------:R-:W-:Y:S02]  /*11cf0*/  FSEL R9, R9, -INF , P0 ;  /* 0xff80000009097808 */ /* 0x000fe40000000000 */
[----:B------:R-:W-:Y:S02]  /*11d00*/  ISETP.GT.AND P0, PT, R0, 0x9, PT ;  /* 0x000000090000780c */ /* 0x000fe40003f04270 */
[----:B------:R-:W-:Y:S02]  /*11d10*/  FSEL R10, R10, -INF , P1 ;  /* 0xff8000000a0a7808 */ /* 0x000fe40000800000 */
[----:B------:R-:W-:Y:S02]  /*11d20*/  ISETP.GT.AND P1, PT, R2, 0x10, PT ;  /* 0x000000100200780c */ /* 0x000fe40003f24270 */
[----:B------:R-:W-:Y:S02]  /*11d30*/  FSEL R8, R11, -INF , P0 ;  /* 0xff8000000b087808 */ /* 0x000fe40000000000 */
[----:B------:R-:W-:Y:S02]  /*11d40*/  FSEL R156, R5, -INF , P2 ;  /* 0xff800000059c7808 */ /* 0x000fe40001000000 */
[----:B------:R-:W-:Y:S02]  /*11d50*/  FMNMX.FTZ R11, R158, R3, !PT ;  /* 0x000000039e0b7209 */ /* 0x000fe40007810000 */
[----:B------:R-:W-:Y:S02]  /*11d60*/  FSEL R163, R12, -INF , P1 ;  /* 0xff8000000ca37808 */ /* 0x000fe40000800000 */
[----:B------:R-:W-:Y:S02]  /*11d70*/  FMNMX.FTZ R12, R156, R11, !PT ;  /* 0x0000000b9c0c7209 */ /* 0x000fe40007810000 */
[----:B------:R-:W-:Y:S02]  /*11d80*/  ISETP.GT.AND P0, PT, R2, 0x11, PT ;  /* 0x000000110200780c */ /* 0x000fe40003f04270 */
[----:B------:R-:W-:Y:S02]  /*11d90*/  FMNMX.FTZ R12, R155, R12, !PT ;  /* 0x0000000c9b0c7209 */ /* 0x000fe40007810000 */
[----:B------:R-:W-:Y:S02]  /*11da0*/  FSEL R168, R13, -INF , P0 ;  /* 0xff8000000da87808 */ /* 0x000fe40000000000 */
[----:B------:R-:W-:Y:S02]  /*11db0*/  ISETP.GT.AND P0, PT, R0, 0x11, PT ;  /* 0x000000110000780c */ /* 0x000fe40003f04270 */
[----:B------:R-:W-:Y:S02]  /*11dc0*/  FMNMX.FTZ R12, R9, R12, !PT ;  /* 0x0000000c090c7209 */ /* 0x000fe40007810000 */
[----:B------:R-:W-:Y:S02]  /*11dd0*/  FSEL R172, R15, -INF , P0 ;  /* 0xff8000000fac7808 */ /* 0x000fe40000000000 */
[----:B------:R-:W-:Y:S02]  /*11de0*/  ISETP.GT.AND P0, PT, R2, 0x18, PT ;  /* 0x000000180200780c */ /* 0x000fe40003f04270 */
[----:B------:R-:W-:Y:S02]  /*11df0*/  FMNMX.FTZ R11, R163, R12, !PT ;  /* 0x0000000ca30b7209 */ /* 0x000fe40007810000 */
[----:B------:R-:W-:Y:S02]  /*11e00*/  FSEL R252, R16, -INF , P0 ;  /* 0xff80000010fc7808 */ /* 0x000fe40000000000 */
[----:B------:R-:W-:Y:S02]  /*11e10*/  ISETP.GT.AND P2, PT, R2, 0x19, PT ;  /* 0x000000190200780c */ /* 0x000fe40003f44270 */
[----:B------:R-:W-:Y:S02]  /*11e20*/  ISETP.GT.AND P0, PT, R0, 0x19, PT ;  /* 0x000000190000780c */ /* 0x000fe40003f04270 */
[----:B------:R-:W-:Y:S02]  /*11e30*/  FMNMX.FTZ R13, R168, R11, !PT ;  /* 0x0000000ba80d7209 */ /* 0x000fe40007810000 */
[----:B------:R-:W-:Y:S02]  /*11e40*/  FMNMX.FTZ R11, R153, R132, !PT ;  /* 0x00000084990b7209 */ /* 0x000fe40007810000 */
[----:B------:R-:W-:Y:S02]  /*11e50*/  ISETP.GT.AND P1, PT, R0, 0x10, PT ;  /* 0x000000100000780c */ /* 0x000fe40003f24270 */
[----:B------:R-:W-:Y:S02]  /*11e60*/  FSEL R232, R19, -INF , P0 ;  /* 0xff80000013e87808 */ /* 0x000fe40000000000 */
[----:B------:R-:W-:Y:S02]  /*11e70*/  ISETP.GT.AND P0, PT, R2, 0x20, PT ;  /* 0x000000200200780c */ /* 0x000fe40003f04270 */
[----:B------:R-:W-:Y:S02]  /*11e80*/  FSEL R178, R17, -INF , P2 ;  /* 0xff80000011b27808 */ /* 0x000fe40001000000 */
[----:B------:R-:W-:Y:S02]  /*11e90*/  FMNMX.FTZ R11, R154, R11, !PT ;  /* 0x0000000b9a0b7209 */ /* 0x000fe40007810000 */
[----:B------:R-:W-:Y:S02]  /*11ea0*/  FMNMX.FTZ R13, R252, R13, !PT ;  /* 0x0000000dfc0d7209 */ /* 0x000fe40007810000 */
        /* <DEDUP_REMOVED lines=10> */
[----:B------:R-:W-:Y:S02]  /*11f50*/  ISETP.GT.AND P1, PT, R0, 0x20, PT ;  /* 0x000000200000780c */ /* 0x000fe40003f24270 */
        /* <DEDUP_REMOVED lines=8> */
[----:B------:R-:W-:Y:S02]  /*11fe0*/  ISETP.GT.AND P0, PT, R2, 0x30, PT ;  /* 0x000000300200780c */ /* 0x000fe40003f04270 */
[----:B------:R-:W-:Y:S02]  /*11ff0*/  FSEL R238, R25, -INF , P1 ;  /* 0xff80000019ee7808 */ /* 0x000fe40000800000 */
        /* <DEDUP_REMOVED lines=24> */
[----:B------:R-:W-:Y:S01]  /*12180*/  ISETP.GT.AND P1, PT, R0, 0x38, PT ;  /* 0x000000380000780c */ /* 0x000fe20003f24270 */
[----:B------:R-:W-:Y:S01]  /*12190*/  LDSM.16.MT88.4 R28, [R134+UR4+0x100] ;  /* 0x00010004861c783b */ /* 0x000fe20008004200 */
[----:B------:R-:W-:Y:S02]  /*121a0*/  FMNMX.FTZ R13, R228, R13, !PT ;  /* 0x0000000de40d7209 */ /* 0x000fe40007810000 */
[----:B------:R-:W-:Y:S02]  /*121b0*/  ISETP.GT.AND P2, PT, R2, 0x39, PT ;  /* 0x000000390200780c */ /* 0x000fe40003f44270 */
[----:B------:R-:W-:Y:S02]  /*121c0*/  FSEL R166, R34, -INF , P1 ;  /* 0xff80000022a67808 */ /* 0x000fe40000800000 */
[----:B------:R-:W-:Y:S01]  /*121d0*/  ISETP.GT.AND P0, PT, R0, 0x39, PT ;  /* 0x000000390000780c */ /* 0x000fe20003f04270 */
[----:B------:R-:W-:Y:S01]  /*121e0*/  LDSM.16.MT88.4 R140, [R134+UR4+0x1900] ;  /* 0x00190004868c783b */ /* 0x000fe20008004200 */
[----:B------:R-:W-:Y:S02]  /*121f0*/  FMNMX.FTZ R13, R174, R13, !PT ;  /* 0x0000000dae0d7209 */ /* 0x000fe40007810000 */
[----:B------:R-:W-:Y:S02]  /*12200*/  FSEL R164, R33, -INF , P2 ;  /* 0xff80000021a47808 */ /* 0x000fe40001000000 */
[----:B------:R-:W-:Y:S02]  /*12210*/  FMNMX.FTZ R11, R170, R11, !PT ;  /* 0x0000000baa0b7209 */ /* 0x000fe40007810000 */
[----:B------:R-:W-:Y:S02]  /*12220*/  FSEL R162, R35, -INF , P0 ;  /* 0xff80000023a27808 */ /* 0x000fe40000000000 */
[----:B------:R-:W-:Y:S02]  /*12230*/  FMNMX.FTZ R13, R166, R13, !PT ;  /* 0x0000000da60d7209 */ /* 0x000fe40007810000 */
[----:B------:R-:W-:Y:S02]  /*12240*/  FMNMX.FTZ R2, R164, R11, !PT ;  /* 0x0000000ba4027209 */ /* 0x000fe40007810000 */
[----:B------:R-:W-:Y:S02]  /*12250*/  FMNMX.FTZ R12, R162, R13, !PT ;  /* 0x0000000da20c7209 */ /* 0x000fe40007810000 */
[----:B------:R-:W-:Y:S01]  /*12260*/  IADD3 R17, R134, UR4, RZ ;  /* 0x0000000486117c10 */ /* 0x000fe2000fffe0ff */
[----:B------:R-:W1:Y:S03]  /*12270*/  SHFL.BFLY PT, R11, R2, 0x2, 0x1f ;  /* 0x0c401f00020b7f89 */ /* 0x000e6600000e0000 */
[----:B------:R-:W-:Y:S05]  /*12280*/  IADD3 R145, R182, R17, RZ ;  /* 0x00000011b6917210 */ /* 0x000fea0007ffe0ff */
[----:B------:R-:W2:Y:S01]  /*12290*/  SHFL.BFLY PT, R13, R12, 0x2, 0x1f ;  /* 0x0c401f000c0d7f89 */ /* 0x000ea200000e0000 */
[----:B-1----:R-:W-:Y:S07]  /*122a0*/  FMNMX.FTZ R15, R2, R11, !PT ;  /* 0x0000000b020f7209 */ /* 0x002fee0007810000 */
[----:B------:R-:W1:Y:S01]  /*122b0*/  SHFL.BFLY PT, R2, R15, 0x1, 0x1f ;  /* 0x0c201f000f027f89 */ /* 0x000e6200000e0000 */
[----:B--2---:R-:W-:Y:S07]  /*122c0*/  FMNMX.FTZ R11, R12, R13, !PT ;  /* 0x0000000d0c0b7209 */ /* 0x004fee0007810000 */
[----:B------:R-:W2:Y:S01]  /*122d0*/  SHFL.BFLY PT, R0, R11, 0x1, 0x1f ;  /* 0x0c201f000b007f89 */ /* 0x000ea200000e0000 */
[----:B-1----:R-:W-:Y:S07]  /*122e0*/  FMNMX.FTZ R2, R15, R2, !PT ;  /* 0x000000020f027209 */ /* 0x002fee0007810000 */
[----:B------:R-:W1:Y:S01]  /*122f0*/  LDSM.16.MT88.4 R12, [R135+UR4+0x100] ;  /* 0x00010004870c783b */ /* 0x000e620008004200 */
[C---:B------:R-:W-:Y:S01]  /*12300*/  FSETP.NEU.FTZ.AND P1, PT, R2.reuse, -INF , PT ;  /* 0xff8000000200780b */ /* 0x040fe20003f3d000 */
[C---:B------:R-:W-:Y:S01]  /*12310*/  FMUL.FTZ R165, R2.reuse, c[0x0][0x2d0] ;  /* 0x0000b40002a57a20 */ /* 0x040fe20000410000 */
[----:B--2---:R-:W-:Y:S02]  /*12320*/  FMNMX.FTZ R0, R11, R0, !PT ;  /* 0x000000000b007209 */ /* 0x004fe40007810000 */
[----:B------:R-:W-:Y:S02]  /*12330*/  FSEL R4, R2, RZ, P1 ;  /* 0x000000ff02047208 */ /* 0x000fe40000800000 */
[C---:B------:R-:W-:Y:S01]  /*12340*/  FSETP.NEU.FTZ.AND P0, PT, R0.reuse, -INF , PT ;  /* 0xff8000000000780b */ /* 0x040fe20003f1d000 */
[----:B------:R-:W-:Y:S01]  /*12350*/  FMUL.FTZ R161, R0, c[0x0][0x2d0] ;  /* 0x0000b40000a17a20 */ /* 0x000fe20000410000 */
[----:B------:R-:W-:Y:S01]  /*12360*/  FSEL R165, R165, RZ, P1 ;  /* 0x000000ffa5a57208 */ /* 0x000fe20000800000 */
[----:B------:R-:W-:Y:S01]  /*12370*/  FADD.FTZ R4, -R4, R3 ;  /* 0x0000000304047221 */ /* 0x000fe20000010100 */
[----:B------:R-:W-:Y:S02]  /*12380*/  FSEL R5, R0, RZ, P0 ;  /* 0x000000ff00057208 */ /* 0x000fe40000000000 */
[----:B------:R-:W-:Y:S01]  /*12390*/  FSEL R161, R161, RZ, P0 ;  /* 0x000000ffa1a17208 */ /* 0x000fe20000000000 */
[----:B------:R-:W-:Y:S01]  /*123a0*/  FFMA.FTZ R160, R158, c[0x0][0x2d0], -R165 ;  /* 0x0000b4009ea07a23 */ /* 0x000fe200000108a5 */
[----:B------:R-:W-:Y:S01]  /*123b0*/  ISETP.GE.AND P0, PT, R211, 0x2, PT ;  /* 0x00000002d300780c */ /* 0x000fe20003f06270 */
[----:B------:R-:W-:Y:S02]  /*123c0*/  FADD.FTZ R3, -R5, R132 ;  /* 0x0000008405037221 */ /* 0x000fe40000010100 */
[----:B------:R-:W-:Y:S02]  /*123d0*/  FMUL.FTZ R132, R4, c[0x0][0x2d0] ;  /* 0x0000b40004847a20 */ /* 0x000fe40000410000 */
[--C-:B------:R-:W-:Y:S01]  /*123e0*/  FFMA.FTZ R157, R153, c[0x0][0x2d0], -R161.reuse ;  /* 0x0000b400999d7a23 */ /* 0x100fe200000108a1 */
[----:B------:R-:W-:Y:S01]  /*123f0*/  MUFU.EX2 R160, R160 ;  /* 0x000000a000a07308 */ /* 0x000fe20000000800 */
[----:B------:R-:W-:Y:S02]  /*12400*/  FFMA.FTZ R153, R8, c[0x0][0x2d0], -R161 ;  /* 0x0000b40008997a23 */ /* 0x000fe400000108a1 */
[----:B------:R-:W-:Y:S02]  /*12410*/  FFMA.FTZ R159, R156, c[0x0][0x2d0], -R165 ;  /* 0x0000b4009c9f7a23 */ /* 0x000fe400000108a5 */
[--C-:B------:R-:W-:Y:S02]  /*12420*/  FFMA.FTZ R156, R154, c[0x0][0x2d0], -R161.reuse ;  /* 0x0000b4009a9c7a23 */ /* 0x100fe400000108a1 */
[----:B------:R-:W-:Y:S02]  /*12430*/  FFMA.FTZ R154, R10, c[0x0][0x2d0], -R161 ;  /* 0x0000b4000a9a7a23 */ /* 0x000fe400000108a1 */
[--C-:B------:R-:W-:Y:S01]  /*12440*/  FFMA.FTZ R158, R155, c[0x0][0x2d0], -R165.reuse ;  /* 0x0000b4009b9e7a23 */ /* 0x100fe200000108a5 */
[----:B------:R-:W2:Y:S01]  /*12450*/  MUFU.EX2 R132, R132 ;  /* 0x0000008400847308 */ /* 0x000ea20000000800 */
[--C-:B------:R-:W-:Y:S01]  /*12460*/  FFMA.FTZ R155, R9, c[0x0][0x2d0], -R165.reuse ;  /* 0x0000b400099b7a23 */ /* 0x100fe200000108a5 */
[----:B------:R-:W-:Y:S01]  /*12470*/  IADD3 R9, R135, UR4, RZ ;  /* 0x0000000487097c10 */ /* 0x000fe2000fffe0ff */
[----:B------:R-:W-:Y:S02]  /*12480*/  FMUL.FTZ R7, R3, c[0x0][0x2d0] ;  /* 0x0000b40003077a20 */ /* 0x000fe40000410000 */
[----:B------:R-:W-:Y:S02]  /*12490*/  FFMA.FTZ R163, R163, c[0x0][0x2d0], -R165 ;  /* 0x0000b400a3a37a23 */ /* 0x000fe400000108a5 */
[----:B------:R-:W-:Y:S02]  /*124a0*/  IMAD.IADD R144, R182, 0x1, R9 ;  /* 0x00000001b6907824 */ /* 0x000fe400078e0209 */
[----:B------:R-:W-:Y:S01]  /*124b0*/  FFMA.FTZ R168, R168, c[0x0][0x2d0], -R165 ;  /* 0x0000b400a8a87a23 */ /* 0x000fe200000108a5 */
[----:B------:R-:W3:Y:S01]  /*124c0*/  MUFU.EX2 R3, R7 ;  /* 0x0000000700037308 */ /* 0x000ee20000000800 */
[--C-:B------:R-:W-:Y:S01]  /*124d0*/  FFMA.FTZ R167, R167, c[0x0][0x2d0], -R161.reuse ;  /* 0x0000b400a7a77a23 */ /* 0x100fe200000108a1 */
[----:B------:R-:W4:Y:S01]  /*124e0*/  LDSM.16.MT88.4 R20, [R144+0x100] ;  /* 0x000100009014783b */ /* 0x000f220000004200 */
[----:B------:R-:W-:Y:S02]  /*124f0*/  FFMA.FTZ R172, R172, c[0x0][0x2d0], -R161 ;  /* 0x0000b400acac7a23 */ /* 0x000fe400000108a1 */
[--C-:B------:R-:W-:Y:S02]  /*12500*/  FFMA.FTZ R169, R252, c[0x0][0x2d0], -R165.reuse ;  /* 0x0000b400fca97a23 */ /* 0x100fe400000108a5 */
[----:B------:R-:W-:Y:S02]  /*12510*/  FFMA.FTZ R178, R178, c[0x0][0x2d0], -R165 ;  /* 0x0000b400b2b27a23 */ /* 0x000fe400000108a5 */
[--C-:B------:R-:W-:Y:S01]  /*12520*/  FFMA.FTZ R171, R250, c[0x0][0x2d0], -R161.reuse ;  /* 0x0000b400faab7a23 */ /* 0x100fe200000108a1 */
[----:B------:R-:W5:Y:S01]  /*12530*/  MUFU.EX2 R159, R159 ;  /* 0x0000009f009f7308 */ /* 0x000f620000000800 */
[----:B------:R-:W-:Y:S02]  /*12540*/  FFMA.FTZ R232, R232, c[0x0][0x2d0], -R161 ;  /* 0x0000b400e8e87a23 */ /* 0x000fe400000108a1 */
[----:B------:R-:W-:Y:S02]  /*12550*/  FFMA.FTZ R173, R248, c[0x0][0x2d0], -R165 ;  /* 0x0000b400f8ad7a23 */ /* 0x000fe400000108a5 */
[C---:B--2---:R-:W-:Y:S02]  /*12560*/  FMUL.FTZ R4, R132.reuse, R128 ;  /* 0x0000008084047220 */ /* 0x044fe40000410000 */
[C---:B------:R-:W-:Y:S02]  /*12570*/  FMUL.FTZ R5, R132.reuse, R129 ;  /* 0x0000008184057220 */ /* 0x040fe40000410000 */
[C---:B------:R-:W-:Y:S01]  /*12580*/  FMUL.FTZ R8, R132.reuse, R124 ;  /* 0x0000007c84087220 */ /* 0x040fe20000410000 */
[----:B------:R-:W-:Y:S01]  /*12590*/  MUFU.EX2 R157, R157 ;  /* 0x0000009d009d7308 */ /* 0x000fe20000000800 */
[C---:B------:R-:W-:Y:S02]  /*125a0*/  FMUL.FTZ R9, R132.reuse, R125 ;  /* 0x0000007d84097220 */ /* 0x040fe40000410000 */
[C---:B------:R-:W-:Y:S02]  /*125b0*/  FMUL.FTZ R16, R132.reuse, R104 ;  /* 0x0000006884107220 */ /* 0x040fe40000410000 */
[C---:B---3--:R-:W-:Y:S02]  /*125c0*/  FMUL.FTZ R6, R3.reuse, R130 ;  /* 0x0000008203067220 */ /* 0x048fe40000410000 */
[C---:B------:R-:W-:Y:S02]  /*125d0*/  FMUL.FTZ R7, R3.reuse, R131 ;  /* 0x0000008303077220 */ /* 0x040fe40000410000 */
[C---:B------:R-:W-:Y:S01]  /*125e0*/  FMUL.FTZ R10, R3.reuse, R126 ;  /* 0x0000007e030a7220 */ /* 0x040fe20000410000 */
[----:B------:R-:W-:Y:S01]  /*125f0*/  MUFU.EX2 R158, R158 ;  /* 0x0000009e009e7308 */ /* 0x000fe20000000800 */
[----:B------:R-:W-:Y:S01]  /*12600*/  FMUL.FTZ R11, R3, R127 ;  /* 0x0000007f030b7220 */ /* 0x000fe20000410000 */
[----:B------:R-:W-:Y:S01]  /*12610*/  LDSM.16.MT88.4 R128, [R134+UR4+0x1100] ;  /* 0x001100048680783b */ /* 0x000fe20008004200 */
[C---:B------:R-:W-:Y:S01]  /*12620*/  FMUL.FTZ R17, R132.reuse, R105 ;  /* 0x0000006984117220 */ /* 0x040fe20000410000 */
[----:B-----5:R-:W-:Y:S01]  /*12630*/  F2FP.PACK_AB R136, R159, R160 ;  /* 0x000000a09f88723e */ /* 0x020fe200000000ff */
[C---:B------:R-:W-:Y:S02]  /*12640*/  FMUL.FTZ R18, R3.reuse, R106 ;  /* 0x0000006a03127220 */ /* 0x040fe40000410000 */
[C---:B------:R-:W-:Y:S02]  /*12650*/  FMUL.FTZ R19, R3.reuse, R107 ;  /* 0x0000006b03137220 */ /* 0x040fe40000410000 */
[C---:B------:R-:W-:Y:S01]  /*12660*/  FMUL.FTZ R24, R132.reuse, R112 ;  /* 0x0000007084187220 */ /* 0x040fe20000410000 */
[----:B------:R-:W2:Y:S01]  /*12670*/  MUFU.EX2 R155, R155 ;  /* 0x0000009b009b7308 */ /* 0x000ea20000000800 */
[----:B------:R-:W-:Y:S01]  /*12680*/  LDSM.16.MT88.4 R104, [R135+UR4+0x2100] ;  /* 0x002100048768783b */ /* 0x000fe20008004200 */
[C---:B------:R-:W-:Y:S02]  /*12690*/  FMUL.FTZ R25, R132.reuse, R113 ;  /* 0x0000007184197220 */ /* 0x040fe40000410000 */
[C---:B------:R-:W-:Y:S02]  /*126a0*/  FMUL.FTZ R26, R3.reuse, R114 ;  /* 0x00000072031a7220 */ /* 0x040fe40000410000 */
[C---:B------:R-:W-:Y:S02]  /*126b0*/  FMUL.FTZ R27, R3.reuse, R115 ;  /* 0x00000073031b7220 */ /* 0x040fe40000410000 */
[C---:B------:R-:W-:Y:S01]  /*126c0*/  FMUL.FTZ R32, R132.reuse, R120 ;  /* 0x0000007884207220 */ /* 0x040fe20000410000 */
[----:B------:R-:W-:Y:S01]  /*126d0*/  LDSM.16.MT88.4 R112, [R135+UR4+0x900] ;  /* 0x000900048770783b */ /* 0x000fe20008004200 */
[----:B------:R-:W3:Y:S01]  /*126e0*/  MUFU.EX2 R156, R156 ;  /* 0x0000009c009c7308 */ /* 0x000ee20000000800 */
[C---:B------:R-:W-:Y:S02]  /*126f0*/  FMUL.FTZ R33, R132.reuse, R121 ;  /* 0x0000007984217220 */ /* 0x040fe40000410000 */
[C---:B------:R-:W-:Y:S02]  /*12700*/  FMUL.FTZ R34, R3.reuse, R122 ;  /* 0x0000007a03227220 */ /* 0x040fe40000410000 */
[C---:B------:R-:W-:Y:S02]  /*12710*/  FMUL.FTZ R35, R3.reuse, R123 ;  /* 0x0000007b03237220 */ /* 0x040fe40000410000 */
[----:B------:R-:W-:Y:S01]  /*12720*/  LDSM.16.MT88.4 R120, [R145+0x900] ;  /* 0x000900009178783b */ /* 0x000fe20000004200 */
[C---:B------:R-:W-:Y:S02]  /*12730*/  FMUL.FTZ R38, R3.reuse, R38 ;  /* 0x0000002603267220 */ /* 0x040fe40000410000 */
[----:B------:R-:W-:Y:S01]  /*12740*/  MUFU.EX2 R154, R154 ;  /* 0x0000009a009a7308 */ /* 0x000fe20000000800 */
[C---:B------:R-:W-:Y:S02]  /*12750*/  FMUL.FTZ R36, R132.reuse, R36 ;  /* 0x0000002484247220 */ /* 0x040fe40000410000 */
[----:B------:R-:W-:Y:S01]  /*12760*/  FMUL.FTZ R39, R3, R39 ;  /* 0x0000002703277220 */ /* 0x000fe20000410000 */
[----:B--2---:R-:W-:Y:S01]  /*12770*/  F2FP.PACK_AB R138, R155, R158 ;  /* 0x0000009e9b8a723e */ /* 0x004fe200000000ff */
[----:B------:R-:W-:Y:S01]  /*12780*/  LDSM.16.MT88.4 R124, [R135+UR4+0x2900] ;  /* 0x00290004877c783b */ /* 0x000fe20008004200 */
[C---:B------:R-:W-:Y:S02]  /*12790*/  FMUL.FTZ R37, R132.reuse, R37 ;  /* 0x0000002584257220 */ /* 0x040fe40000410000 */
[C---:B------:R-:W-:Y:S02]  /*127a0*/  FMUL.FTZ R42, R3.reuse, R42 ;  /* 0x0000002a032a7220 */ /* 0x040fe40000410000 */
[----:B------:R-:W2:Y:S01]  /*127b0*/  MUFU.EX2 R153, R153 ;  /* 0x0000009900997308 */ /* 0x000ea20000000800 */
        /* <DEDUP_REMOVED lines=24> */
[----:B------:R-:W1:Y:S03]  /*12940*/  MUFU.EX2 R172, R172 ;  /* 0x000000ac00ac7308 */ /* 0x000e660000000800 */
        /* <DEDUP_REMOVED lines=9> */
[----:B------:R-:W4:Y:S01]  /*129e0*/  MUFU.EX2 R178, R178 ;  /* 0x000000b200b27308 */ /* 0x000f220000000800 */
[C---:B------:R-:W-:Y:S02]  /*129f0*/  FMUL.FTZ R63, R3.reuse, R63 ;  /* 0x0000003f033f7220 */ /* 0x040fe40000410000 */
[C---:B------:R-:W-:Y:S02]  /*12a00*/  FMUL.FTZ R57, R132.reuse, R57 ;  /* 0x0000003984397220 */ /* 0x040fe40000410000 */
[C---:B------:R-:W-:Y:S01]  /*12a10*/  FMUL.FTZ R20, R132.reuse, R108 ;  /* 0x0000006c84147220 */ /* 0x040fe20000410000 */
[C---:B------:R-:W-:Y:S04]  /*12a20*/  HMMA.16816.F32 R16, R136.reuse, R22, R16 ;  /* 0x000000168810723c */ /* 0x040fe80000001810 */
[C---:B------:R-:W-:Y:S01]  /*12a30*/  FMUL.FTZ R21, R132.reuse, R109 ;  /* 0x0000006d84157220 */ /* 0x040fe20000410000 */
[----:B------:R-:W-:Y:S01]  /*12a40*/  MUFU.EX2 R171, R171 ;  /* 0x000000ab00ab7308 */ /* 0x000fe20000000800 */
[C---:B------:R-:W-:Y:S02]  /*12a50*/  FMUL.FTZ R66, R3.reuse, R66 ;  /* 0x0000004203427220 */ /* 0x040fe40000410000 */
[C---:B------:R-:W-:Y:S04]  /*12a60*/  FMUL.FTZ R22, R3.reuse, R110 ;  /* 0x0000006e03167220 */ /* 0x040fe80000410000 */
[C---:B------:R-:W-:Y:S02]  /*12a70*/  FMUL.FTZ R23, R3.reuse, R111 ;  /* 0x0000006f03177220 */ /* 0x040fe40000410000 */
[----:B------:R-:W5:Y:S01]  /*12a80*/  LDSM.16.MT88.4 R108, [R144+0x2100] ;  /* 0x00210000906c783b */ /* 0x000f620000004200 */
[C---:B------:R-:W-:Y:S01]  /*12a90*/  FMUL.FTZ R67, R3.reuse, R67 ;  /* 0x0000004303437220 */ /* 0x040fe20000410000 */
[----:B------:R-:W1:Y:S01]  /*12aa0*/  MUFU.EX2 R232, R232 ;  /* 0x000000e800e87308 */ /* 0x000e620000000800 */
[C---:B------:R-:W-:Y:S02]  /*12ab0*/  FMUL.FTZ R60, R132.reuse, R60 ;  /* 0x0000003c843c7220 */ /* 0x040fe40000410000 */
        /* <DEDUP_REMOVED lines=8> */
[C---:B------:R-:W-:Y:S04]  /*12b40*/  FMUL.FTZ R30, R3.reuse, R118 ;  /* 0x00000076031e7220 */ /* 0x040fe80000410000 */
[C---:B------:R-:W-:Y:S02]  /*12b50*/  FMUL.FTZ R31, R3.reuse, R119 ;  /* 0x00000077031f7220 */ /* 0x040fe40000410000 */
[----:B------:R-:W-:Y:S01]  /*12b60*/  LDSM.16.MT88.4 R116, [R134+UR4+0x900] ;  /* 0x000900048674783b */ /* 0x000fe20008004200 */
[C---:B------:R-:W-:Y:S02]  /*12b70*/  FMUL.FTZ R74, R3.reuse, R74 ;  /* 0x0000004a034a7220 */ /* 0x040fe40000410000 */
[C---:B------:R-:W-:Y:S02]  /*12b80*/  FMUL.FTZ R64, R132.reuse, R64 ;  /* 0x0000004084407220 */ /* 0x040fe40000410000 */
        /* <DEDUP_REMOVED lines=8> */
[C---:B------:R-:W-:Y:S04]  /*12c10*/  HMMA.16816.F32 R36, R136.reuse, R104, R36 ;  /* 0x000000688824723c */ /* 0x040fe80000001824 */
[C---:B------:R-:W-:Y:S02]  /*12c20*/  FMUL.FTZ R69, R132.reuse, R69 ;  /* 0x0000004584457220 */ /* 0x040fe40000410000 */
[C---:B------:R-:W-:Y:S02]  /*12c30*/  FMUL.FTZ R82, R3.reuse, R82 ;  /* 0x0000005203527220 */ /* 0x040fe40000410000 */
[C---:B------:R-:W-:Y:S01]  /*12c40*/  HMMA.16816.F32 R40, R136.reuse, R106, R40 ;  /* 0x0000006a8828723c */ /* 0x040fe20000001828 */
[----:B------:R-:W1:Y:S03]  /*12c50*/  LDSM.16.MT88.4 R104, [R145+0x2100] ;  /* 0x002100009168783b */ /* 0x000e660000004200 */
        /* <DEDUP_REMOVED lines=32> */
[C---:B------:R-:W-:Y:S04]  /*12e60*/  FMUL.FTZ R97, R132.reuse, R97 ;  /* 0x0000006184617220 */ /* 0x040fe80000410000 */
[----:B------:R-:W-:Y:S01]  /*12e70*/  FFMA.FTZ R157, R3, R208, R157 ;  /* 0x000000d0039d7223 */ /* 0x000fe2000001009d */
[C---:B--2---:R-:W-:Y:S03]  /*12e80*/  HMMA.16816.F32 R76, R136.reuse, R100, R76 ;  /* 0x00000064884c723c */ /* 0x044fe6000000184c */
[C---:B------:R-:W-:Y:S02]  /*12e90*/  FMUL.FTZ R80, R132.reuse, R80 ;  /* 0x0000005084507220 */ /* 0x040fe40000410000 */
[----:B------:R-:W-:Y:S02]  /*12ea0*/  FMUL.FTZ R81, R132, R81 ;  /* 0x0000005184517220 */ /* 0x000fe40000410000 */
[----:B---3--:R-:W-:Y:S01]  /*12eb0*/  F2FP.PACK_AB R100, R168, R163 ;  /* 0x000000a3a864723e */ /* 0x008fe200000000ff */
[----:B------:R-:W-:Y:S01]  /*12ec0*/  FFMA.FTZ R236, R236, c[0x0][0x2d0], -R165 ;  /* 0x0000b400ecec7a23 */ /* 0x000fe200000108a5 */
[----:B------:R-:W-:Y:S03]  /*12ed0*/  F2FP.PACK_AB R101, R172, R167 ;  /* 0x000000a7ac65723e */ /* 0x000fe600000000ff */
[C---:B------:R-:W-:Y:S02]  /*12ee0*/  HMMA.16816.F32 R80, R136.reuse, R102, R80 ;  /* 0x000000668850723c */ /* 0x040fe40000001850 */
[----:B------:R-:W-:Y:S01]  /*12ef0*/  MUFU.EX2 R236, R236 ;  /* 0x000000ec00ec7308 */ /* 0x000fe20000000800 */
[--C-:B------:R-:W-:Y:S02]  /*12f00*/  FFMA.FTZ R175, R246, c[0x0][0x2d0], -R161.reuse ;  /* 0x0000b400f6af7a23 */ /* 0x100fe400000108a1 */
[----:B------:R-:W-:Y:S02]  /*12f10*/  FFMA.FTZ R244, R244, c[0x0][0x2d0], -R161 ;  /* 0x0000b400f4f47a23 */ /* 0x000fe400000108a1 */
[----:B----4-:R-:W-:Y:S01]  /*12f20*/  F2FP.PACK_AB R102, R178, R169 ;  /* 0x000000a9b266723e */ /* 0x010fe200000000ff */
[C---:B-1----:R-:W-:Y:S04]  /*12f30*/  HMMA.16816.F32 R84, R136.reuse, R104, R84 ;  /* 0x000000688854723c */ /* 0x042fe80000001854 */
[----:B------:R-:W-:Y:S01]  /*12f40*/  F2FP.PACK_AB R103, R232, R171 ;  /* 0x000000abe867723e */ /* 0x000fe200000000ff */
[----:B------:R-:W-:Y:S01]  /*12f50*/  MUFU.EX2 R175, R175 ;  /* 0x000000af00af7308 */ /* 0x000fe20000000800 */
[--C-:B------:R-:W-:Y:S02]  /*12f60*/  FFMA.FTZ R225, R242, c[0x0][0x2d0], -R165.reuse ;  /* 0x0000b400f2e17a23 */ /* 0x100fe400000108a5 */
[C---:B------:R-:W-:Y:S01]  /*12f70*/  HMMA.16816.F32 R88, R136.reuse, R106, R88 ;  /* 0x0000006a8858723c */ /* 0x040fe20000001858 */
[----:B------:R-:W1:Y:S03]  /*12f80*/  LDSM.16.MT88.4 R104, [R144+0x900] ;  /* 0x000900009068783b */ /* 0x000e660000004200 */
[----:B------:R-:W-:Y:S02]  /*12f90*/  FFMA.FTZ R238, R238, c[0x0][0x2d0], -R165 ;  /* 0x0000b400eeee7a23 */ /* 0x000fe400000108a5 */
[--C-:B------:R-:W-:Y:S01]  /*12fa0*/  FFMA.FTZ R227, R240, c[0x0][0x2d0], -R161.reuse ;  /* 0x0000b400f0e37a23 */ /* 0x100fe200000108a1 */
[----:B------:R-:W-:Y:S01]  /*12fb0*/  MUFU.EX2 R244, R244 ;  /* 0x000000f400f47308 */ /* 0x000fe20000000800 */
[C---:B-----5:R-:W-:Y:S04]  /*12fc0*/  HMMA.16816.F32 R92, R136.reuse, R108, R92 ;  /* 0x0000006c885c723c */ /* 0x060fe8000000185c */
[----:B------:R-:W-:Y:S02]  /*12fd0*/  FFMA.FTZ R234, R234, c[0x0][0x2d0], -R161 ;  /* 0x0000b400eaea7a23 */ /* 0x000fe400000108a1 */
[--C-:B------:R-:W-:Y:S02]  /*12fe0*/  FFMA.FTZ R229, R230, c[0x0][0x2d0], -R165.reuse ;  /* 0x0000b400e6e57a23 */ /* 0x100fe400000108a5 */
[----:B------:R-:W-:Y:S01]  /*12ff0*/  HMMA.16816.F32 R96, R136, R110, R96 ;  /* 0x0000006e8860723c */ /* 0x000fe20000001860 */
[----:B------:R-:W2:Y:S01]  /*13000*/  LDSM.16.MT88.4 R108, [R144+0x2900] ;  /* 0x00290000906c783b */ /* 0x000ea20000004200 */
[----:B------:R-:W-:Y:S02]  /*13010*/  MUFU.EX2 R225, R225 ;  /* 0x000000e100e17308 */ /* 0x000fe40000000800 */
[----:B------:R-:W-:Y:S02]  /*13020*/  FFMA.FTZ R226, R226, c[0x0][0x2d0], -R165 ;  /* 0x0000b400e2e27a23 */ /* 0x000fe400000108a5 */
[--C-:B------:R-:W-:Y:S02]  /*13030*/  FFMA.FTZ R228, R228, c[0x0][0x2d0], -R161.reuse ;  /* 0x0000b400e4e47a23 */ /* 0x100fe400000108a1 */
[C---:B------:R-:W-:Y:S04]  /*13040*/  HMMA.16816.F32 R4, R100.reuse, R112, R4 ;  /* 0x000000706404723c */ /* 0x040fe80000001804 */
[----:B------:R-:W-:Y:S01]  /*13050*/  MUFU.EX2 R238, R238 ;  /* 0x000000ee00ee7308 */ /* 0x000fe20000000800 */
[----:B------:R-:W-:Y:S02]  /*13060*/  FFMA.FTZ R231, R174, c[0x0][0x2d0], -R161 ;  /* 0x0000b400aee77a23 */ /* 0x000fe400000108a1 */
[--C-:B------:R-:W-:Y:S01]  /*13070*/  FFMA.FTZ R170, R170, c[0x0][0x2d0], -R165.reuse ;  /* 0x0000b400aaaa7a23 */ /* 0x100fe200000108a5 */
[C---:B------:R-:W-:Y:S01]  /*13080*/  HMMA.16816.F32 R8, R100.reuse, R114, R8 ;  /* 0x000000726408723c */ /* 0x040fe20000001808 */
[----:B------:R-:W3:Y:S03]  /*13090*/  LDSM.16.MT88.4 R112, [R134+UR4+0x2900] ;  /* 0x002900048670783b */ /* 0x000ee60008004200 */
[----:B------:R-:W-:Y:S02]  /*130a0*/  FFMA.FTZ R165, R164, c[0x0][0x2d0], -R165 ;  /* 0x0000b400a4a57a23 */ /* 0x000fe400000108a5 */
[----:B------:R-:W-:Y:S01]  /*130b0*/  MUFU.EX2 R227, R227 ;  /* 0x000000e300e37308 */ /* 0x000fe20000000800 */
[--C-:B------:R-:W-:Y:S01]  /*130c0*/  FFMA.FTZ R164, R166, c[0x0][0x2d0], -R161.reuse ;  /* 0x0000b400a6a47a23 */ /* 0x100fe200000108a1 */
[C---:B-1----:R-:W-:Y:S04]  /*130d0*/  HMMA.16816.F32 R12, R100.reuse, R104, R12 ;  /* 0x00000068640c723c */ /* 0x042fe8000000180c */
[----:B------:R-:W-:Y:S02]  /*130e0*/  FFMA.FTZ R161, R162, c[0x0][0x2d0], -R161 ;  /* 0x0000b400a2a17a23 */ /* 0x000fe400000108a1 */
[----:B------:R-:W-:Y:S02]  /*130f0*/  FFMA.FTZ R160, R132, R207, R160 ;  /* 0x000000cf84a07223 */ /* 0x000fe400000100a0 */
[----:B------:R-:W-:Y:S01]  /*13100*/  MUFU.EX2 R234, R234 ;  /* 0x000000ea00ea7308 */ /* 0x000fe20000000800 */
[C---:B------:R-:W-:Y:S01]  /*13110*/  HMMA.16816.F32 R16, R100.reuse, R106, R16 ;  /* 0x0000006a6410723c */ /* 0x040fe20000001810 */
[----:B------:R-:W1:Y:S02]  /*13120*/  LDSM.16.MT88.4 R104, [R145+0x2900] ;  /* 0x002900009168783b */ /* 0x000e640000004200 */
[----:B------:R-:W-:Y:S02]  /*13130*/  FADD.FTZ R159, R159, R160 ;  /* 0x000000a09f9f7221 */ /* 0x000fe40000010000 */
[----:B------:R-:W-:Y:S03]  /*13140*/  FADD.FTZ R157, R156, R157 ;  /* 0x0000009d9c9d7221 */ /* 0x000fe60000010000 */
[C---:B------:R-:W-:Y:S01]  /*13150*/  HMMA.16816.F32 R20, R100.reuse, R116, R20 ;  /* 0x000000746414723c */ /* 0x040fe20000001814 */
[----:B------:R-:W-:Y:S03]  /*13160*/  MUFU.EX2 R229, R229 ;  /* 0x000000e500e57308 */ /* 0x000fe60000000800 */
[----:B------:R-:W-:Y:S02]  /*13170*/  FADD.FTZ R158, R158, R159 ;  /* 0x0000009f9e9e7221 */ /* 0x000fe40000010000 */
[----:B------:R-:W-:Y:S02]  /*13180*/  IMAD.MOV.U32 R132, RZ, RZ, R0 ;  /* 0x000000ffff847224 */ /* 0x000fe400078e0000 */
[C---:B------:R-:W-:Y:S01]  /*13190*/  HMMA.16816.F32 R24, R100.reuse, R118, R24 ;  /* 0x000000766418723c */ /* 0x040fe20000001818 */
[----:B------:R-:W4:Y:S02]  /*131a0*/  LDSM.16.MT88.4 R116, [R135+UR4+0x4900] ;  /* 0x004900048774783b */ /* 0x000f240008004200 */
[----:B------:R-:W5:Y:S01]  /*131b0*/  MUFU.EX2 R226, R226 ;  /* 0x000000e200e27308 */ /* 0x000f620000000800 */
[----:B------:R-:W-:Y:S04]  /*131c0*/  FADD.FTZ R158, R155, R158 ;  /* 0x0000009e9b9e7221 */ /* 0x000fe80000010000 */
[C---:B------:R-:W-:Y:S04]  /*131d0*/  HMMA.16816.F32 R28, R100.reuse, R120, R28 ;  /* 0x00000078641c723c */ /* 0x040fe8000000181c */
[----:B------:R-:W-:Y:S01]  /*131e0*/  FADD.FTZ R163, R163, R158 ;  /* 0x0000009ea3a37221 */ /* 0x000fe20000010000 */
[----:B------:R-:W-:Y:S03]  /*131f0*/  MUFU.EX2 R228, R228 ;  /* 0x000000e400e47308 */ /* 0x000fe60000000800 */
[C---:B------:R-:W-:Y:S01]  /*13200*/  HMMA.16816.F32 R32, R100.reuse, R122, R32 ;  /* 0x0000007a6420723c */ /* 0x040fe20000001820 */
[----:B------:R-:W-:Y:S03]  /*13210*/  LDSM.16.MT88.4 R120, [R145+0x4900] ;  /* 0x004900009178783b */ /* 0x000fe60000004200 */
[----:B------:R-:W-:Y:S03]  /*13220*/  FADD.FTZ R168, R168, R163 ;  /* 0x000000a3a8a87221 */ /* 0x000fe60000010000 */
[----:B------:R-:W1:Y:S01]  /*13230*/  MUFU.EX2 R231, R231 ;  /* 0x000000e700e77308 */ /* 0x000e620000000800 */
[C---:B------:R-:W-:Y:S04]  /*13240*/  HMMA.16816.F32 R36, R100.reuse, R124, R36 ;  /* 0x0000007c6424723c */ /* 0x040fe80000001824 */
[----:B-----5:R-:W-:Y:S01]  /*13250*/  F2FP.PACK_AB R136, R226, R229 ;  /* 0x000000e5e288723e */ /* 0x020fe200000000ff */
[----:B------:R-:W-:Y:S03]  /*13260*/  FADD.FTZ R169, R169, R168 ;  /* 0x000000a8a9a97221 */ /* 0x000fe60000010000 */
[C---:B------:R-:W-:Y:S01]  /*13270*/  HMMA.16816.F32 R40, R100.reuse, R126, R40 ;  /* 0x0000007e6428723c */ /* 0x040fe20000001828 */
[----:B------:R-:W-:Y:S01]  /*13280*/  LDSM.16.MT88.4 R124, [R144+0x1100] ;  /* 0x00110000907c783b */ /* 0x000fe20000004200 */
[----:B------:R-:W-:Y:S02]  /*13290*/  MUFU.EX2 R170, R170 ;  /* 0x000000aa00aa7308 */ /* 0x000fe40000000800 */
[----:B------:R-:W-:Y:S04]  /*132a0*/  FADD.FTZ R178, R178, R169 ;  /* 0x000000a9b2b27221 */ /* 0x000fe80000010000 */
[C---:B--2---:R-:W-:Y:S04]  /*132b0*/  HMMA.16816.F32 R44, R100.reuse, R108, R44 ;  /* 0x0000006c642c723c */ /* 0x044fe8000000182c */
[----:B------:R-:W2:Y:S01]  /*132c0*/  MUFU.EX2 R165, R165 ;  /* 0x000000a500a57308 */ /* 0x000ea20000000800 */
[----:B-1----:R-:W-:Y:S03]  /*132d0*/  F2FP.PACK_AB R137, R231, R228 ;  /* 0x000000e4e789723e */ /* 0x002fe600000000ff */
[C---:B------:R-:W-:Y:S01]  /*132e0*/  HMMA.16816.F32 R48, R100.reuse, R110, R48 ;  /* 0x0000006e6430723c */ /* 0x040fe20000001830 */
[----:B------:R-:W1:Y:S05]  /*132f0*/  LDSM.16.MT88.4 R108, [R144+0x4900] ;  /* 0x00490000906c783b */ /* 0x000e6a0000004200 */
[----:B------:R-:W-:Y:S02]  /*13300*/  MUFU.EX2 R164, R164 ;  /* 0x000000a400a47308 */ /* 0x000fe40000000800 */
[C---:B---3--:R-:W-:Y:S08]  /*13310*/  HMMA.16816.F32 R52, R100.reuse, R112, R52 ;  /* 0x000000706434723c */ /* 0x048ff00000001834 */
[C---:B------:R-:W-:Y:S01]  /*13320*/  HMMA.16816.F32 R56, R100.reuse, R114, R56 ;  /* 0x000000726438723c */ /* 0x040fe20000001838 */
[----:B------:R-:W3:Y:S01]  /*13330*/  LDSM.16.MT88.4 R112, [R134+UR4+0x4900] ;  /* 0x004900048670783b */ /* 0x000ee20008004200 */
[----:B------:R-:W5:Y:S02]  /*13340*/  MUFU.EX2 R161, R161 ;  /* 0x000000a100a17308 */ /* 0x000f640000000800 */
[----:B--2---:R-:W-:Y:S04]  /*13350*/  F2FP.PACK_AB R138, R165, R170 ;  /* 0x000000aaa58a723e */ /* 0x004fe800000000ff */
[C---:B------:R-:W-:Y:S08]  /*13360*/  HMMA.16816.F32 R60, R100.reuse, R104, R60 ;  /* 0x00000068643c723c */ /* 0x040ff0000000183c */
[C---:B------:R-:W-:Y:S01]  /*13370*/  HMMA.16816.F32 R64, R100.reuse, R106, R64 ;  /* 0x0000006a6440723c */ /* 0x040fe20000001840 */
[----:B------:R-:W2:Y:S07]  /*13380*/  LDSM.16.MT88.4 R104, [R135+UR4+0x1100] ;  /* 0x001100048768783b */ /* 0x000eae0008004200 */
[C---:B----4-:R-:W-:Y:S04]  /*13390*/  HMMA.16816.F32 R68, R100.reuse, R116, R68 ;  /* 0x000000746444723c */ /* 0x050fe80000001844 */
[----:B-----5:R-:W-:Y:S04]  /*133a0*/  F2FP.PACK_AB R139, R161, R164 ;  /* 0x000000a4a18b723e */ /* 0x020fe800000000ff */
[C---:B------:R-:W-:Y:S01]  /*133b0*/  HMMA.16816.F32 R72, R100.reuse, R118, R72 ;  /* 0x000000766448723c */ /* 0x040fe20000001848 */
[----:B------:R-:W4:Y:S07]  /*133c0*/  LDSM.16.MT88.4 R116, [R145+0x1100] ;  /* 0x001100009174783b */ /* 0x000f2e0000004200 */
[C---:B-1----:R-:W-:Y:S08]  /*133d0*/  HMMA.16816.F32 R76, R100.reuse, R108, R76 ;  /* 0x0000006c644c723c */ /* 0x042ff0000000184c */
[C---:B------:R-:W-:Y:S01]  /*133e0*/  HMMA.16816.F32 R80, R100.reuse, R110, R80 ;  /* 0x0000006e6450723c */ /* 0x040fe20000001850 */
[----:B------:R-:W1:Y:S07]  /*133f0*/  LDSM.16.MT88.4 R108, [R135+UR4+0x3100] ;  /* 0x00310004876c783b */ /* 0x000e6e0008004200 */
        /* <DEDUP_REMOVED lines=44> */
[C---:B------:R-:W-:Y:S01]  /*136c0*/  HMMA.16816.F32 R80, R100.reuse, R122, R80 ;  /* 0x0000007a6450723c */ /* 0x040fe20000001850 */
[----:B------:R-:W1:Y:S07]  /*136d0*/  LDSM.16.MT88.4 R120, [R145+0x1900] ;  /* 0x001900009178783b */ /* 0x000e6e0000004200 */
[C---:B------:R-:W-:Y:S08]  /*136e0*/  HMMA.16816.F32 R84, R100.reuse, R124, R84 ;  /* 0x0000007c6454723c */ /* 0x040ff00000001854 */
[C---:B------:R-:W-:Y:S08]  /*136f0*/  HMMA.16816.F32 R88, R100.reuse, R126, R88 ;  /* 0x0000007e6458723c */ /* 0x040ff00000001858 */
[C---:B------:R-:W-:Y:S08]  /*13700*/  HMMA.16816.F32 R92, R100.reuse, R128, R92 ;  /* 0x00000080645c723c */ /* 0x040ff0000000185c */
[----:B------:R-:W-:Y:S08]  /*13710*/  HMMA.16816.F32 R96, R100, R130, R96 ;  /* 0x000000826460723c */ /* 0x000ff00000001860 */
[C---:B--2---:R-:W-:Y:S08]  /*13720*/  HMMA.16816.F32 R128, R136.reuse, R104, R4 ;  /* 0x000000688880723c */ /* 0x044ff00000001804 */
[C---:B------:R-:W-:Y:S01]  /*13730*/  HMMA.16816.F32 R124, R136.reuse, R106, R8 ;  /* 0x0000006a887c723c */ /* 0x040fe20000001808 */
[----:B------:R-:W2:Y:S07]  /*13740*/  LDSM.16.MT88.4 R8, [R135+UR4+0x3900] ;  /* 0x003900048708783b */ /* 0x000eae0008004200 */
[C---:B----4-:R-:W-:Y:S01]  /*13750*/  HMMA.16816.F32 R100, R136.reuse, R112, R12 ;  /* 0x000000708864723c */ /* 0x050fe2000000180c */
[----:B------:R-:W3:Y:S07]  /*13760*/  LDSM.16.MT88.4 R12, [R144+0x3900] ;  /* 0x00390000900c783b */ /* 0x000eee0000004200 */
[C---:B------:R-:W-:Y:S01]  /*13770*/  HMMA.16816.F32 R104, R136.reuse, R114, R16 ;  /* 0x000000728868723c */ /* 0x040fe20000001810 */
[----:B------:R-:W4:Y:S07]  /*13780*/  LDSM.16.MT88.4 R16, [R134+UR4+0x3900] ;  /* 0x003900048610783b */ /* 0x000f2e0008004200 */
[C---:B------:R-:W-:Y:S08]  /*13790*/  HMMA.16816.F32 R108, R136.reuse, R140, R20 ;  /* 0x0000008c886c723c */ /* 0x040ff00000001814 */
[C---:B------:R-:W-:Y:S07]  /*137a0*/  HMMA.16816.F32 R112, R136.reuse, R142, R24 ;  /* 0x0000008e8870723c */ /* 0x040fee0000001818 */
[----:B------:R-:W-:Y:S01]  /*137b0*/  @P0 IADD3 R24, R211, -0x2, RZ ;  /* 0xfffffffed3180810 */ /* 0x000fe20007ffe0ff */
[C---:B-1----:R-:W-:Y:S04]  /*137c0*/  HMMA.16816.F32 R116, R136.reuse, R120, R28 ;  /* 0x000000788874723c */ /* 0x042fe8000000181c */
[----:B------:R-:W-:Y:S04]  /*137d0*/  @P0 SHF.R.S32.HI R20, RZ, 0x1f, R24 ;  /* 0x0000001fff140819 */ /* 0x000fe80000011418 */
[C---:B------:R-:W-:Y:S08]  /*137e0*/  HMMA.16816.F32 R120, R136.reuse, R122, R32 ;  /* 0x0000007a8878723c */ /* 0x040ff00000001820 */
[C---:B--2---:R-:W-:Y:S07]  /*137f0*/  HMMA.16816.F32 R36, R136.reuse, R8, R36 ;  /* 0x000000088824723c */ /* 0x044fee0000001824 */
[----:B------:R-:W-:Y:S01]  /*13800*/  @P0 IMAD R9, R20, c[0x0][0x1e0], RZ ;  /* 0x0000780014090a24 */ /* 0x000fe200078e02ff */
[C---:B------:R-:W-:Y:S01]  /*13810*/  HMMA.16816.F32 R40, R136.reuse, R10, R40 ;  /* 0x0000000a8828723c */ /* 0x040fe20000001828 */
[----:B------:R-:W1:Y:S03]  /*13820*/  LDSM.16.MT88.4 R20, [R145+0x3900] ;  /* 0x003900009114783b */ /* 0x000e660000004200 */
[C---:B------:R-:W-:Y:S02]  /*13830*/  @P0 IMAD R9, R24.reuse, c[0x0][0x1e4], R9 ;  /* 0x0000790018090a24 */ /* 0x040fe400078e0209 */
[----:B------:R-:W-:Y:S02]  /*13840*/  @P0 IMAD.WIDE.U32 R24, R24, c[0x0][0x1e0], RZ ;  /* 0x0000780018180a25 */ /* 0x000fe400078e00ff */
[C---:B---3--:R-:W-:Y:S04]  /*13850*/  HMMA.16816.F32 R44, R136.reuse, R12, R44 ;  /* 0x0000000c882c723c */ /* 0x048fe8000000182c */
[----:B------:R-:W-:Y:S01]  /*13860*/  @P0 IMAD.IADD R9, R25, 0x1, R9 ;  /* 0x0000000119090824 */ /* 0x000fe200078e0209 */
[C---:B------:R-:W-:Y:S03]  /*13870*/  @P0 SHF.L.U32 R31, R24.reuse, 0x6, RZ ;  /* 0x00000006181f0819 */ /* 0x040fe600000006ff */
[C---:B------:R-:W-:Y:S04]  /*13880*/  HMMA.16816.F32 R48, R136.reuse, R14, R48 ;  /* 0x0000000e8830723c */ /* 0x040fe80000001830 */
[----:B------:R-:W-:Y:S02]  /*13890*/  @P0 SHF.L.U64.HI R29, R24, 0x6, R9 ;  /* 0x00000006181d0819 */ /* 0x000fe40000010209 */
[----:B------:R-:W2:Y:S01]  /*138a0*/  LDSM.16.MT88.4 R8, [R135+UR4+0x5900] ;  /* 0x005900048708783b */ /* 0x000ea20008004200 */
[----:B------:R-:W-:Y:S01]  /*138b0*/  @P0 IADD3 R12, P1, R31, R200, RZ ;  /* 0x000000c81f0c0210 */ /* 0x000fe20007f3e0ff */
[C---:B----4-:R-:W-:Y:S04]  /*138c0*/  HMMA.16816.F32 R52, R136.reuse, R16, R52 ;  /* 0x000000108834723c */ /* 0x050fe80000001834 */
[----:B------:R-:W-:Y:S01]  /*138d0*/  @P0 IMAD.X R13, R29, 0x1, R205, P1 ;  /* 0x000000011d0d0824 */ /* 0x000fe200008e06cd */
[C---:B------:R-:W-:Y:S03]  /*138e0*/  @P0 LEA R24, P1, R12.reuse, c[0x0][0x1c8], 0x1 ;  /* 0x000072000c180a11 */ /* 0x040fe600078208ff */
[C---:B------:R-:W-:Y:S04]  /*138f0*/  HMMA.16816.F32 R56, R136.reuse, R18, R56 ;  /* 0x000000128838723c */ /* 0x040fe80000001838 */
[----:B------:R-:W-:Y:S02]  /*13900*/  @P0 LEA.HI.X R25, R12, c[0x0][0x1cc], R13, 0x1, P1 ;  /* 0x000073000c190a11 */ /* 0x000fe400008f0c0d */
[----:B------:R-:W-:Y:S02]  /*13910*/  @P0 IADD3 R13, P1, R31, R214, RZ ;  /* 0x000000d61f0d0210 */ /* 0x000fe40007f3e0ff */
[C---:B-1----:R-:W-:Y:S04]  /*13920*/  HMMA.16816.F32 R60, R136.reuse, R20, R60 ;  /* 0x00000014883c723c */ /* 0x042fe8000000183c */
[----:B------:R-:W-:Y:S02]  /*13930*/  @P0 IADD3.X R12, R29, R223, RZ, P1, !PT ;  /* 0x000000df1d0c0210 */ /* 0x000fe40000ffe4ff */
[C---:B------:R-:W-:Y:S02]  /*13940*/  @P0 LEA R26, P1, R13.reuse, c[0x0][0x1c8], 0x1 ;  /* 0x000072000d1a0a11 */ /* 0x040fe400078208ff */
[C---:B------:R-:W-:Y:S04]  /*13950*/  HMMA.16816.F32 R64, R136.reuse, R22, R64 ;  /* 0x000000168840723c */ /* 0x040fe80000001840 */
[----:B------:R-:W-:Y:S02]  /*13960*/  @P0 LEA.HI.X R27, R13, c[0x0][0x1cc], R12, 0x1, P1 ;  /* 0x000073000d1b0a11 */ /* 0x000fe400008f0c0c */
[----:B------:R-:W1:Y:S01]  /*13970*/  LDSM.16.MT88.4 R12, [R144+0x5900] ;  /* 0x00590000900c783b */ /* 0x000e620000004200 */
[----:B------:R-:W-:Y:S05]  /*13980*/  @P0 IADD3 R16, P1, R31, R212, RZ ;  /* 0x000000d41f100210 */ /* 0x000fea0007f3e0ff */
[----:B------:R-:W-:Y:S01]  /*13990*/  @P0 IMAD.X R17, R29, 0x1, R222, P1 ;  /* 0x000000011d110824 */ /* 0x000fe200008e06de */
        /* <DEDUP_REMOVED lines=8> */
[----:B------:R-:W-:Y:S01]  /*13a20*/  @P0 IMAD.X R8, R29, 0x1, R205, P1 ;  /* 0x000000011d080824 */ /* 0x000fe200008e06cd */
[C---:B------:R-:W-:Y:S04]  /*13a30*/  @P0 LEA R22, P1, R23.reuse, c[0x0][0x1c8], 0x1 ;  /* 0x0000720017160a11 */ /* 0x040fe800078208ff */
[----:B------:R-:W-:Y:S02]  /*13a40*/  @P0 LEA.HI.X R23, R23, c[0x0][0x1cc], R8, 0x1, P1 ;  /* 0x0000730017170a11 */ /* 0x000fe400008f0c08 */
[----:B------:R-:W-:Y:S04]  /*13a50*/  @P0 IADD3 R8, P1, R31, R214, RZ ;  /* 0x000000d61f080210 */ /* 0x000fe80007f3e0ff */
[----:B------:R-:W-:Y:S01]  /*13a60*/  @P0 IADD3.X R9, R29, R223, RZ, P1, !PT ;  /* 0x000000df1d090210 */ /* 0x000fe20000ffe4ff */
[C---:B-1----:R-:W-:Y:S03]  /*13a70*/  HMMA.16816.F32 R76, R136.reuse, R12, R76 ;  /* 0x0000000c884c723c */ /* 0x042fe6000000184c */
[C---:B------:R-:W-:Y:S04]  /*13a80*/  @P0 LEA R32, P1, R8.reuse, c[0x0][0x1c8], 0x1 ;  /* 0x0000720008200a11 */ /* 0x040fe800078208ff */
[----:B------:R-:W-:Y:S01]  /*13a90*/  @P0 LEA.HI.X R33, R8, c[0x0][0x1cc], R9, 0x1, P1 ;  /* 0x0000730008210a11 */ /* 0x000fe200008f0c09 */
[C---:B------:R-:W-:Y:S01]  /*13aa0*/  HMMA.16816.F32 R80, R136.reuse, R14, R80 ;  /* 0x0000000e8850723c */ /* 0x040fe20000001850 */
[----:B------:R-:W1:Y:S02]  /*13ab0*/  LDSM.16.MT88.4 R8, [R145+0x5900] ;  /* 0x005900009108783b */ /* 0x000e640000004200 */
[----:B------:R-:W-:Y:S01]  /*13ac0*/  ISETP.GE.AND P1, PT, R206, 0x1, PT ;  /* 0x00000001ce00780c */ /* 0x000fe20003f26270 */
[----:B------:R-:W-:Y:S01]  /*13ad0*/  FADD.FTZ R12, R154, R157 ;  /* 0x0000009d9a0c7221 */ /* 0x000fe20000010000 */
[----:B------:R-:W-:Y:S03]  /*13ae0*/  IADD3 R206, R206, 0x1, RZ ;  /* 0x00000001cece7810 */ /* 0x000fe60007ffe0ff */
[----:B------:R-:W-:Y:S01]  /*13af0*/  FADD.FTZ R12, R153, R12 ;  /* 0x0000000c990c7221 */ /* 0x000fe20000010000 */
[----:B------:R-:W-:Y:S01]  /*13b00*/  SEL R206, R206, RZ, !P1 ;  /* 0x000000ffcece7207 */ /* 0x000fe20004800000 */
[C---:B--2---:R-:W-:Y:S03]  /*13b10*/  HMMA.16816.F32 R84, R136.reuse, R16, R84 ;  /* 0x000000108854723c */ /* 0x044fe60000001854 */
[----:B------:R-:W-:Y:S01]  /*13b20*/  @P0 IADD3 R31, P1, R31, R212, RZ ;  /* 0x000000d41f1f0210 */ /* 0x000fe20007f3e0ff */
[----:B------:R-:W-:Y:S02]  /*13b30*/  @P0 IMAD R13, R206, 0x3000, R197 ;  /* 0x00003000ce0d0824 */ /* 0x000fe400078e02c5 */
[----:B------:R-:W-:Y:S02]  /*13b40*/  FADD.FTZ R167, R167, R12 ;  /* 0x0000000ca7a77221 */ /* 0x000fe40000010000 */
[----:B------:R-:W-:Y:S01]  /*13b50*/  @P0 IMAD.X R28, R29, 0x1, R222, P1 ;  /* 0x000000011d1c0824 */ /* 0x000fe200008e06de */
[----:B------:R-:W-:Y:S01]  /*13b60*/  @P0 SHF.L.U32 R3, R13, 0x1, RZ ;  /* 0x000000010d030819 */ /* 0x000fe200000006ff */
[C---:B------:R-:W-:Y:S03]  /*13b70*/  HMMA.16816.F32 R88, R136.reuse, R18, R88 ;  /* 0x000000128858723c */ /* 0x040fe60000001858 */
[C---:B------:R-:W-:Y:S01]  /*13b80*/  @P0 LEA R14, P1, R31.reuse, c[0x0][0x1c8], 0x1 ;  /* 0x000072001f0e0a11 */ /* 0x040fe200078208ff */
[----:B------:R-:W-:Y:S01]  /*13b90*/  @!PT LDS RZ, [RZ] ;  /* 0x00000000fffff984 */ /* 0x000fe20000000800 */
[----:B------:R-:W-:Y:S01]  /*13ba0*/  @!PT LDS RZ, [RZ] ;  /* 0x00000000fffff984 */ /* 0x000fe20000000800 */
[----:B------:R-:W-:Y:S01]  /*13bb0*/  @!PT LDS RZ, [RZ] ;  /* 0x00000000fffff984 */ /* 0x000fe20000000800 */
[----:B------:R2:W-:Y:S01]  /*13bc0*/  @P0 LDGSTS.E.BYPASS.LTC128B.128 [R3+0xc100], [R24.64], !P6 ;  /* 0x0c10000018030fae */ /* 0x0005e2000f101d46 */
[----:B------:R-:W-:Y:S02]  /*13bd0*/  FADD.FTZ R172, R172, R167 ;  /* 0x000000a7acac7221 */ /* 0x000fe40000010000 */
[----:B------:R-:W-:Y:S02]  /*13be0*/  @P0 LEA.HI.X R15, R31, c[0x0][0x1cc], R28, 0x1, P1 ;  /* 0x000073001f0f0a11 */ /* 0x000fe400008f0c1c */
[----:B------:R-:W-:Y:S03]  /*13bf0*/  FADD.FTZ R171, R171, R172 ;  /* 0x000000acabab7221 */ /* 0x000fe60000010000 */
[----:B------:R2:W-:Y:S01]  /*13c00*/  @P0 LDGSTS.E.BYPASS.LTC128B.128 [R3+0xe100], [R26.64], !P5 ;  /* 0x0e1000001a030fae */ /* 0x0005e2000e901d46 */
[----:B------:R-:W-:Y:S04]  /*13c10*/  FADD.FTZ R232, R232, R171 ;  /* 0x000000abe8e87221 */ /* 0x000fe80000010000 */
[----:B------:R-:W-:Y:S03]  /*13c20*/  FADD.FTZ R175, R175, R232 ;  /* 0x000000e8afaf7221 */ /* 0x000fe60000010000 */
[----:B------:R2:W-:Y:S01]  /*13c30*/  @P0 LDGSTS.E.BYPASS.LTC128B.128 [R3+0x10100], [R20.64], !P3 ;  /* 0x1010000014030fae */ /* 0x0005e2000d901d46 */
[C---:B-1----:R-:W-:Y:S03]  /*13c40*/  HMMA.16816.F32 R92, R136.reuse, R8, R92 ;  /* 0x00000008885c723c */ /* 0x042fe6000000185c */
[----:B------:R-:W-:Y:S04]  /*13c50*/  FADD.FTZ R244, R244, R175 ;  /* 0x000000aff4f47221 */ /* 0x000fe80000010000 */
[----:B------:R2:W-:Y:S01]  /*13c60*/  @P0 LDGSTS.E.BYPASS.LTC128B.128 [R3+0xd100], [R22.64], !P6 ;  /* 0x0d10000016030fae */ /* 0x0005e2000f101d46 */
[----:B------:R-:W-:Y:S01]  /*13c70*/  FADD.FTZ R227, R227, R244 ;  /* 0x000000f4e3e37221 */ /* 0x000fe20000010000 */
[----:B------:R-:W-:Y:S03]  /*13c80*/  HMMA.16816.F32 R96, R136, R10, R96 ;  /* 0x0000000a8860723c */ /* 0x000fe60000001860 */
[----:B------:R-:W-:Y:S03]  /*13c90*/  FADD.FTZ R227, R234, R227 ;  /* 0x000000e3eae37221 */ /* 0x000fe60000010000 */
[----:B------:R2:W-:Y:S01]  /*13ca0*/  @P0 LDGSTS.E.BYPASS.LTC128B.128 [R3+0xf100], [R32.64], !P5 ;  /* 0x0f10000020030fae */ /* 0x0005e2000e901d46 */
[----:B------:R-:W-:Y:S05]  /*13cb0*/  FADD.FTZ R228, R228, R227 ;  /* 0x000000e3e4e47221 */ /* 0x000fea0000010000 */
[----:B------:R-:W-:Y:S02]  /*13cc0*/  FADD.FTZ R231, R231, R228 ;  /* 0x000000e4e7e77221 */ /* 0x000fe40000010000 */
[----:B------:R2:W-:Y:S01]  /*13cd0*/  @P0 LDGSTS.E.BYPASS.LTC128B.128 [R3+0x11100], [R14.64], !P3 ;  /* 0x111000000e030fae */ /* 0x0005e2000d901d46 */
[C---:B------:R-:W-:Y:S01]  /*13ce0*/  ISETP.GT.AND P0, PT, R211.reuse, R224, PT ;  /* 0x000000e0d300720c */ /* 0x040fe20003f04270 */
[----:B------:R-:W-:Y:S01]  /*13cf0*/  FADD.FTZ R164, R164, R231 ;  /* 0x000000e7a4a47221 */ /* 0x000fe20000010000 */
[----:B------:R-:W-:Y:S03]  /*13d00*/  IADD3 R211, R211, -0x1, RZ ;  /* 0xffffffffd3d37810 */ /* 0x000fe60007ffe0ff */
[----:B------:R-:W-:Y:S02]  /*13d10*/  FADD.FTZ R208, R161, R164 ;  /* 0x000000a4a1d07221 */ /* 0x000fe40000010000 */
[----:B------:R-:W0:Y:S01]  /*13d20*/  LDGDEPBAR ;  /* 0x00000000000079af */ /* 0x000e220000000000 */
[----:B--2---:R-:W-:Y:S05]  /*13d30*/  MOV R3, R2 ;  /* 0x0000000200037202 */ /* 0x004fea0000000f00 */
[----:B------:R-:W-:-:S05]  /*13d40*/  @P0 BRA `(.L_x_2545) ;  /* 0xffffd09000000947 */ /* 0x000fca000383ffff */
.L_x_2544:
        /* <DEDUP_REMOVED lines=22> */
.L_x_2547:
        /* <DEDUP_REMOVED lines=19> */
[----:B------:R-:W1:Y:S01]  /*13fe0*/  LDSM.16.M88.4 R8, [R183+UR4+0xc100] ;  /* 0x00c10004b708783b */ /* 0x000e620008000200 */
[----:B------:R-:W-:Y:S02]  /*13ff0*/  @P0 LEA R178, P4, R2, c[0x0][0x1f8], 0x1 ;  /* 0x00007e0002b20a11 */ /* 0x000fe400078808ff */
[----:B------:R-:W-:Y:S02]  /*14000*/  @P0 SHF.L.U64.HI R31, R4, 0x6, R31 ;  /* 0x00000006041f0819 */ /* 0x000fe4000001021f */
[----:B------:R-:W-:Y:S02]  /*14010*/  @P0 IADD3 R0, P3, R20, R215, RZ ;  /* 0x000000d714000210 */ /* 0x000fe40007f7e0ff */
[C---:B------:R-:W-:Y:S01]  /*14020*/  @P0 IADD3.X R13, R31.reuse, R216, RZ, P2, !PT ;  /* 0x000000d81f0d0210 */ /* 0x040fe200017fe4ff */
[----:B------:R-:W2:Y:S01]  /*14030*/  LDSM.16.M88.4 R16, [R183+UR4+0xc900] ;  /* 0x00c90004b710783b */ /* 0x000ea20008000200 */
[----:B------:R-:W-:Y:S07]  /*14040*/  @P0 LEA R168, P2, R0, c[0x0][0x1f8], 0x1 ;  /* 0x00007e0000a80a11 */ /* 0x000fee00078408ff */
[----:B------:R-:W3:Y:S08]  /*14050*/  LDSM.16.M88.4 R24, [R183+UR4+0xd100] ;  /* 0x00d10004b718783b */ /* 0x000ef00008000200 */
[----:B------:R-:W4:Y:S08]  /*14060*/  LDSM.16.M88.4 R136, [R183+UR4+0xd900] ;  /* 0x00d90004b788783b */ /* 0x000f300008000200 */
[----:B------:R-:W-:Y:S01]  /*14070*/  LDSM.16.M88.4 R140, [R186] ;  /* 0x00000000ba8c783b */ /* 0x000fe20000000200 */
[C---:B-1----:R-:W-:Y:S07]  /*14080*/  HMMA.16816.F32 R4, R32.reuse, R8, RZ ;  /* 0x000000082004723c */ /* 0x042fee00000018ff */
[----:B------:R-:W1:Y:S01]  /*14090*/  LDSM.16.M88.4 R144, [R187+0xc100] ;  /* 0x00c10000bb90783b */ /* 0x000e620000000200 */
[C---:B------:R-:W-:Y:S04]  /*140a0*/  @P0 IADD3.X R9, R31.reuse, R203, RZ, P1, !PT ;  /* 0x000000cb1f090210 */ /* 0x040fe80000ffe4ff */
[----:B------:R-:W-:Y:S03]  /*140b0*/  @P0 LEA R176, P1, R12, c[0x0][0x1f8], 0x1 ;  /* 0x00007e000cb00a11 */ /* 0x000fe600078208ff */
[----:B------:R-:W5:Y:S01]  /*140c0*/  LDSM.16.M88.4 R148, [R187+0xc900] ;  /* 0x00c90000bb94783b */ /* 0x000f620000000200 */
[----:B------:R-:W-:Y:S02]  /*140d0*/  @P0 LEA.HI.X R179, R2, c[0x0][0x1fc], R9, 0x1, P4 ;  /* 0x00007f0002b30a11 */ /* 0x000fe400020f0c09 */
[C---:B------:R-:W-:Y:S01]  /*140e0*/  HMMA.16816.F32 R8, R32.reuse, R10, RZ ;  /* 0x0000000a2008723c */ /* 0x040fe200000018ff */
[----:B------:R-:W-:Y:S02]  /*140f0*/  @P0 LEA.HI.X R177, R12, c[0x0][0x1fc], R13, 0x1, P1 ;  /* 0x00007f000cb10a11 */ /* 0x000fe400008f0c0d */
[----:B------:R-:W-:Y:S02]  /*14100*/  @P0 IADD3.X R13, R31, R214, RZ, P3, !PT ;  /* 0x000000d61f0d0210 */ /* 0x000fe40001ffe4ff */
[----:B------:R-:W1:Y:S01]  /*14110*/  LDSM.16.M88.4 R152, [R187+0xd100] ;  /* 0x00d10000bb98783b */ /* 0x000e620000000200 */
[----:B------:R-:W-:Y:S02]  /*14120*/  @P0 IADD3 R20, P1, R195, R20, RZ ;  /* 0x00000014c3140210 */ /* 0x000fe40007f3e0ff */
[----:B------:R-:W-:Y:S02]  /*14130*/  @P0 LEA.HI.X R169, R0, c[0x0][0x1fc], R13, 0x1, P2 ;  /* 0x00007f0000a90a11 */ /* 0x000fe400010f0c0d */
[C---:B--2---:R-:W-:Y:S01]  /*14140*/  HMMA.16816.F32 R12, R32.reuse, R16, RZ ;  /* 0x00000010200c723c */ /* 0x044fe200000018ff */
[----:B------:R-:W-:Y:S02]  /*14150*/  LOP3.LUT P4, RZ, R191, 0x1, RZ, 0xc0, !PT ;  /* 0x00000001bfff7812 */ /* 0x000fe4000788c0ff */
[----:B------:R-:W-:Y:S01]  /*14160*/  @P0 IADD3 R0, P3, R20, R198, RZ ;  /* 0x000000c614000210 */ /* 0x000fe20007f7e0ff */
[----:B------:R-:W2:Y:S01]  /*14170*/  LDSM.16.M88.4 R156, [R187+0xd900] ;  /* 0x00d90000bb9c783b */ /* 0x000ea20000000200 */
[----:B------:R-:W-:Y:S02]  /*14180*/  @P0 IADD3.X R31, R194, R31, RZ, P1, !PT ;  /* 0x0000001fc21f0210 */ /* 0x000fe40000ffe4ff */
[C---:B------:R-:W-:Y:S01]  /*14190*/  @P0 IADD3 R23, P2, R20.reuse, R217, RZ ;  /* 0x000000d914170210 */ /* 0x040fe20007f5e0ff */
[C---:B------:R-:W-:Y:S01]  /*141a0*/  HMMA.16816.F32 R16, R32.reuse, R18, RZ ;  /* 0x000000122010723c */ /* 0x040fe200000018ff */
[----:B------:R-:W-:Y:S03]  /*141b0*/  @P0 IADD3 R20, P1, R20, R215, RZ ;  /* 0x000000d714140210 */ /* 0x000fe60007f3e0ff */
[C---:B------:R-:W-:Y:S02]  /*141c0*/  @P0 IADD3.X R21, R31.reuse, R203, RZ, P3, !PT ;  /* 0x000000cb1f150210 */ /* 0x040fe40001ffe4ff */
[----:B------:R-:W-:Y:S02]  /*141d0*/  @P0 LEA R174, P3, R0, c[0x0][0x1f8], 0x1 ;  /* 0x00007e0000ae0a11 */ /* 0x000fe400078608ff */
[----:B------:R-:W-:Y:S04]  /*141e0*/  @P0 IADD3.X R2, R31, R216, RZ, P2, !PT ;  /* 0x000000d81f020210 */ /* 0x000fe800017fe4ff */
[----:B------:R-:W-:Y:S02]  /*141f0*/  @P0 LEA R172, P2, R23, c[0x0][0x1f8], 0x1 ;  /* 0x00007e0017ac0a11 */ /* 0x000fe400078408ff */
[----:B------:R-:W-:Y:S02]  /*14200*/  @P0 IADD3.X R31, R31, R214, RZ, P1, !PT ;  /* 0x000000d61f1f0210 */ /* 0x000fe40000ffe4ff */
[----:B------:R-:W-:Y:S02]  /*14210*/  @P0 LEA R170, P1, R20, c[0x0][0x1f8], 0x1 ;  /* 0x00007e0014aa0a11 */ /* 0x000fe400078208ff */
[----:B------:R-:W-:Y:S02]  /*14220*/  @P0 LEA.HI.X R175, R0, c[0x0][0x1fc], R21, 0x1, P3 ;  /* 0x00007f0000af0a11 */ /* 0x000fe400018f0c15 */
[----:B------:R-:W-:Y:S01]  /*14230*/  @P0 LEA.HI.X R173, R23, c[0x0][0x1fc], R2, 0x1, P2 ;  /* 0x00007f0017ad0a11 */ /* 0x000fe200010f0c02 */
[----:B------:R-:W-:Y:S01]  /*14240*/  @P0 IMAD R2, R206, 0x6000, R196 ;  /* 0x00006000ce020824 */ /* 0x000fe200078e02c4 */
[----:B------:R-:W-:Y:S02]  /*14250*/  @P0 LEA.HI.X R171, R20, c[0x0][0x1fc], R31, 0x1, P1 ;  /* 0x00007f0014ab0a11 */ /* 0x000fe400008f0c1f */
[C---:B---3--:R-:W-:Y:S01]  /*14260*/  HMMA.16816.F32 R20, R32.reuse, R24, RZ ;  /* 0x000000182014723c */ /* 0x048fe200000018ff */
[C---:B------:R-:W-:Y:S01]  /*14270*/  IADD3 R0, R188.reuse, R29, RZ ;  /* 0x0000001dbc007210 */ /* 0x040fe20007ffe0ff */
[----:B------:R-:W-:Y:S01]  /*14280*/  @!PT LDS RZ, [RZ] ;  /* 0x00000000fffff984 */ /* 0x000fe20000000800 */
[----:B------:R-:W-:Y:S01]  /*14290*/  @!PT LDS RZ, [RZ] ;  /* 0x00000000fffff984 */ /* 0x000fe20000000800 */
[----:B------:R-:W-:Y:S01]  /*142a0*/  @!PT LDS RZ, [RZ] ;  /* 0x00000000fffff984 */ /* 0x000fe20000000800 */
[----:B------:R3:W-:Y:S06]  /*142b0*/  @P0 LDGSTS.E.BYPASS.LTC128B.128 [R2], [R178.64], !P6 ;  /* 0x00000000b2020fae */ /* 0x0007ec000f101d46 */
[C---:B------:R-:W-:Y:S02]  /*142c0*/  HMMA.16816.F32 R24, R32.reuse, R26, RZ ;  /* 0x0000001a2018723c */ /* 0x040fe400000018ff */
[----:B------:R3:W-:Y:S06]  /*142d0*/  @P0 LDGSTS.E.BYPASS.LTC128B.128 [R2+0x2000], [R176.64], !P5 ;  /* 0x02000000b0020fae */ /* 0x0007ec000e901d46 */
[C---:B----4-:R-:W-:Y:S02]  /*142e0*/  HMMA.16816.F32 R28, R32.reuse, R136, RZ ;  /* 0x00000088201c723c */ /* 0x050fe400000018ff */
[----:B------:R3:W-:Y:S06]  /*142f0*/  @P0 LDGSTS.E.BYPASS.LTC128B.128 [R2+0x4000], [R168.64], !P4 ;  /* 0x04000000a8020fae */ /* 0x0007ec000e101d46 */
[----:B------:R-:W-:Y:S02]  /*14300*/  HMMA.16816.F32 R32, R32, R138, RZ ;  /* 0x0000008a2020723c */ /* 0x000fe400000018ff */
[----:B------:R3:W-:Y:S06]  /*14310*/  @P0 LDGSTS.E.BYPASS.LTC128B.128 [R2+0x1000], [R174.64], !P6 ;  /* 0x01000000ae020fae */ /* 0x0007ec000f101d46 */
[C---:B-1----:R-:W-:Y:S02]  /*14320*/  HMMA.16816.F32 R4, R140.reuse, R144, R4 ;  /* 0x000000908c04723c */ /* 0x042fe40000001804 */
[----:B------:R3:W-:Y:S06]  /*14330*/  @P0 LDGSTS.E.BYPASS.LTC128B.128 [R2+0x3000], [R172.64], !P5 ;  /* 0x03000000ac020fae */ /* 0x0007ec000e901d46 */
[C---:B------:R-:W-:Y:S02]  /*14340*/  HMMA.16816.F32 R8, R140.reuse, R146, R8 ;  /* 0x000000928c08723c */ /* 0x040fe40000001808 */
[----:B------:R3:W-:Y:S01]  /*14350*/  @P0 LDGSTS.E.BYPASS.LTC128B.128 [R2+0x5000], [R170.64], !P4 ;  /* 0x05000000aa020fae */ /* 0x0007e2000e101d46 */
[----:B------:R-:W-:Y:S05]  /*14360*/  ISETP.GE.AND P0, PT, R211, 0x2, PT ;  /* 0x00000002d300780c */ /* 0x000fea0003f06270 */
[C---:B-----5:R-:W-:Y:S02]  /*14370*/  HMMA.16816.F32 R12, R140.reuse, R148, R12 ;  /* 0x000000948c0c723c */ /* 0x060fe4000000180c */
[----:B------:R-:W-:Y:S06]  /*14380*/  LDSM.16.M88.4 R160, [R181] ;  /* 0x00000000b5a0783b */ /* 0x000fec0000000200 */
[C---:B------:R-:W-:Y:S02]  /*14390*/  HMMA.16816.F32 R16, R140.reuse, R150, R16 ;  /* 0x000000968c10723c */ /* 0x040fe40000001810 */
[----:B------:R-:W1:Y:S06]  /*143a0*/  LDSM.16.M88.4 R164, [R0+0xc100] ;  /* 0x00c1000000a4783b */ /* 0x000e6c0000000200 */
[C---:B------:R-:W-:Y:S02]  /*143b0*/  HMMA.16816.F32 R20, R140.reuse, R152, R20 ;  /* 0x000000988c14723c */ /* 0x040fe40000001814 */
[----:B------:R-:W0:Y:S02]  /*143c0*/  LDGDEPBAR ;  /* 0x00000000000079af */ /* 0x000e240000000000 */
[C---:B---3--:R-:W-:Y:S04]  /*143d0*/  IADD3 R2, R188.reuse, R187, RZ ;  /* 0x000000bbbc027210 */ /* 0x048fe80007ffe0ff */
[C---:B------:R-:W-:Y:S02]  /*143e0*/  HMMA.16816.F32 R24, R140.reuse, R154, R24 ;  /* 0x0000009a8c18723c */ /* 0x040fe40000001818 */
[----:B------:R-:W3:Y:S06]  /*143f0*/  LDSM.16.M88.4 R136, [R0+0xc900] ;  /* 0x00c900000088783b */ /* 0x000eec0000000200 */
[C---:B--2---:R-:W-:Y:S02]  /*14400*/  HMMA.16816.F32 R28, R140.reuse, R156, R28 ;  /* 0x0000009c8c1c723c */ /* 0x044fe4000000181c */
[----:B------:R-:W2:Y:S06]  /*14410*/  LDSM.16.M88.4 R144, [R0+0xd100] ;  /* 0x00d100000090783b */ /* 0x000eac0000000200 */
[----:B------:R-:W-:Y:S02]  /*14420*/  HMMA.16816.F32 R32, R140, R158, R32 ;  /* 0x0000009e8c20723c */ /* 0x000fe40000001820 */
[----:B------:R-:W4:Y:S06]  /*14430*/  LDSM.16.M88.4 R140, [R0+0xd900] ;  /* 0x00d90000008c783b */ /* 0x000f2c0000000200 */
[C---:B-1----:R-:W-:Y:S02]  /*14440*/  HMMA.16816.F32 R4, R160.reuse, R164, R4 ;  /* 0x000000a4a004723c */ /* 0x042fe40000001804 */
[----:B------:R-:W-:Y:S06]  /*14450*/  LDSM.16.M88.4 R148, [R180] ;  /* 0x00000000b494783b */ /* 0x000fec0000000200 */
[C---:B------:R-:W-:Y:S02]  /*14460*/  HMMA.16816.F32 R8, R160.reuse, R166, R8 ;  /* 0x000000a6a008723c */ /* 0x040fe40000001808 */
[----:B------:R-:W1:Y:S06]  /*14470*/  LDSM.16.M88.4 R152, [R2+0xc100] ;  /* 0x00c100000298783b */ /* 0x000e6c0000000200 */
[C---:B---3--:R-:W-:Y:S02]  /*14480*/  HMMA.16816.F32 R12, R160.reuse, R136, R12 ;  /* 0x00000088a00c723c */ /* 0x048fe4000000180c */
[----:B------:R-:W3:Y:S06]  /*14490*/  LDSM.16.M88.4 R156, [R2+0xc900] ;  /* 0x00c90000029c783b */ /* 0x000eec0000000200 */
[C---:B------:R-:W-:Y:S02]  /*144a0*/  HMMA.16816.F32 R16, R160.reuse, R138, R16 ;  /* 0x0000008aa010723c */ /* 0x040fe40000001810 */
[----:B------:R-:W5:Y:S06]  /*144b0*/  LDSM.16.M88.4 R164, [R2+0xd100] ;  /* 0x00d1000002a4783b */ /* 0x000f6c0000000200 */
[C---:B--2---:R-:W-:Y:S02]  /*144c0*/  HMMA.16816.F32 R20, R160.reuse, R144, R20 ;  /* 0x00000090a014723c */ /* 0x044fe40000001814 */
[----:B------:R-:W2:Y:S06]  /*144d0*/  LDSM.16.M88.4 R168, [R2+0xd900] ;  /* 0x00d9000002a8783b */ /* 0x000eac0000000200 */
[C---:B------:R-:W-:Y:S02]  /*144e0*/  HMMA.16816.F32 R24, R160.reuse, R146, R24 ;  /* 0x00000092a018723c */ /* 0x040fe40000001818 */
[----:B------:R-:W-:Y:S06]  /*144f0*/  LDSM.16.M88.4 R172, [R185+0x4000] ;  /* 0x00400000b9ac783b */ /* 0x000fec0000000200 */
[C---:B----4-:R-:W-:Y:S02]  /*14500*/  HMMA.16816.F32 R28, R160.reuse, R140, R28 ;  /* 0x0000008ca01c723c */ /* 0x050fe4000000181c */
[----:B------:R-:W4:Y:S06]  /*14510*/  LDSM.16.M88.4 R176, [R183+UR4+0xe100] ;  /* 0x00e10004b7b0783b */ /* 0x000f2c0008000200 */
[----:B------:R-:W-:Y:S02]  /*14520*/  HMMA.16816.F32 R32, R160, R142, R32 ;  /* 0x0000008ea020723c */ /* 0x000fe40000001820 */
[----:B------:R-:W2:Y:S06]  /*14530*/  LDSM.16.M88.4 R136, [R183+UR4+0xe900] ;  /* 0x00e90004b788783b */ /* 0x000eac0008000200 */
[C---:B-1----:R-:W-:Y:S02]  /*14540*/  HMMA.16816.F32 R4, R148.reuse, R152, R4 ;  /* 0x000000989404723c */ /* 0x042fe40000001804 */
[----:B------:R-:W1:Y:S06]  /*14550*/  LDSM.16.M88.4 R140, [R183+UR4+0xf100] ;  /* 0x00f10004b78c783b */ /* 0x000e6c0008000200 */
[C---:B------:R-:W-:Y:S02]  /*14560*/  HMMA.16816.F32 R8, R148.reuse, R154, R8 ;  /* 0x0000009a9408723c */ /* 0x040fe40000001808 */
[----:B------:R-:W1:Y:S06]  /*14570*/  LDSM.16.M88.4 R144, [R183+UR4+0xf900] ;  /* 0x00f90004b790783b */ /* 0x000e6c0008000200 */
[C---:B---3--:R-:W-:Y:S02]  /*14580*/  HMMA.16816.F32 R12, R148.reuse, R156, R12 ;  /* 0x0000009c940c723c */ /* 0x048fe4000000180c */
[----:B------:R-:W-:Y:S06]  /*14590*/  LDSM.16.M88.4 R152, [R187+0xe100] ;  /* 0x00e10000bb98783b */ /* 0x000fec0000000200 */
[C---:B------:R-:W-:Y:S02]  /*145a0*/  HMMA.16816.F32 R16, R148.reuse, R158, R16 ;  /* 0x0000009e9410723c */ /* 0x040fe40000001810 */
[----:B------:R-:W-:Y:S06]  /*145b0*/  LDSM.16.M88.4 R156, [R187+0xe900] ;  /* 0x00e90000bb9c783b */ /* 0x000fec0000000200 */
[C---:B-----5:R-:W-:Y:S02]  /*145c0*/  HMMA.16816.F32 R20, R148.reuse, R164, R20 ;  /* 0x000000a49414723c */ /* 0x060fe40000001814 */
[----:B------:R-:W-:Y:S06]  /*145d0*/  LDSM.16.M88.4 R160, [R187+0xf100] ;  /* 0x00f10000bba0783b */ /* 0x000fec0000000200 */
[C---:B------:R-:W-:Y:S02]  /*145e0*/  HMMA.16816.F32 R24, R148.reuse, R166, R24 ;  /* 0x000000a69418723c */ /* 0x040fe40000001818 */
[----:B------:R-:W-:Y:S06]  /*145f0*/  LDSM.16.M88.4 R164, [R0+0xe100] ;  /* 0x00e1000000a4783b */ /* 0x000fec0000000200 */
[C---:B--2---:R-:W-:Y:S08]  /*14600*/  HMMA.16816.F32 R28, R148.reuse, R168, R28 ;  /* 0x000000a8941c723c */ /* 0x044ff0000000181c */
[----:B------:R-:W-:Y:S01]  /*14610*/  HMMA.16816.F32 R32, R148, R170, R32 ;  /* 0x000000aa9420723c */ /* 0x000fe20000001820 */
[----:B------:R-:W2:Y:S07]  /*14620*/  LDSM.16.M88.4 R148, [R186+0x4000] ;  /* 0x00400000ba94783b */ /* 0x000eae0000000200 */
[C---:B----4-:R-:W-:Y:S01]  /*14630*/  HMMA.16816.F32 R4, R172.reuse, R176, R4 ;  /* 0x000000b0ac04723c */ /* 0x050fe20000001804 */
[----:B------:R-:W-:Y:S07]  /*14640*/  LDSM.16.M88.4 R168, [R187+0x10100] ;  /* 0x01010000bba8783b */ /* 0x000fee0000000200 */
[C---:B------:R-:W-:Y:S08]  /*14650*/  HMMA.16816.F32 R8, R172.reuse, R178, R8 ;  /* 0x000000b2ac08723c */ /* 0x040ff00000001808 */
[C---:B------:R-:W-:Y:S08]  /*14660*/  HMMA.16816.F32 R12, R172.reuse, R136, R12 ;  /* 0x00000088ac0c723c */ /* 0x040ff0000000180c */
        /* <DEDUP_REMOVED lines=8> */
[C---:B--2---:R-:W-:Y:S01]  /*146f0*/  HMMA.16816.F32 R4, R148.reuse, R152, R4 ;  /* 0x000000989404723c */ /* 0x044fe20000001804 */
[----:B------:R-:W-:Y:S07]  /*14700*/  LDSM.16.M88.4 R172, [R2+0x10100] ;  /* 0x0101000002ac783b */ /* 0x000fee0000000200 */
[C---:B------:R-:W-:Y:S01]  /*14710*/  HMMA.16816.F32 R8, R148.reuse, R154, R8 ;  /* 0x0000009a9408723c */ /* 0x040fe20000001808 */
[----:B------:R-:W2:Y:S07]  /*14720*/  LDSM.16.M88.4 R152, [R0+0xf100] ;  /* 0x00f100000098783b */ /* 0x000eae0000000200 */
[C---:B------:R-:W-:Y:S08]  /*14730*/  HMMA.16816.F32 R12, R148.reuse, R156, R12 ;  /* 0x0000009c940c723c */ /* 0x040ff0000000180c */
[C---:B------:R-:W-:Y:S01]  /*14740*/  HMMA.16816.F32 R16, R148.reuse, R158, R16 ;  /* 0x0000009e9410723c */ /* 0x040fe20000001810 */
[----:B------:R-:W-:Y:S07]  /*14750*/  LDSM.16.M88.4 R156, [R2+0xe100] ;  /* 0x00e10000029c783b */ /* 0x000fee0000000200 */
[C---:B------:R-:W-:Y:S07]  /*14760*/  HMMA.16816.F32 R20, R148.reuse, R160, R20 ;  /* 0x000000a09414723c */ /* 0x040fee0000001814 */
[----:B------:R-:W-:Y:S01]  /*14770*/  IADD3 R161, R188, UR4, R183 ;  /* 0x00000004bca17c10 */ /* 0x000fe2000fffe0b7 */
[C---:B------:R-:W-:Y:S04]  /*14780*/  HMMA.16816.F32 R24, R148.reuse, R162, R24 ;  /* 0x000000a29418723c */ /* 0x040fe80000001818 */
[----:B------:R-:W-:Y:S04]  /*14790*/  IADD3 R132, R184, R161, RZ ;  /* 0x000000a1b8847210 */ /* 0x000fe80007ffe0ff */
[C---:B---3--:R-:W-:Y:S01]  /*147a0*/  HMMA.16816.F32 R28, R148.reuse, R136, R28 ;  /* 0x00000088941c723c */ /* 0x048fe2000000181c */
[----:B------:R-:W-:Y:S07]  /*147b0*/  LDSM.16.M88.4 R160, [R132+0xe900] ;  /* 0x00e9000084a0783b */ /* 0x000fee0000000200 */
[----:B------:R-:W-:Y:S01]  /*147c0*/  HMMA.16816.F32 R32, R148, R138, R32 ;  /* 0x0000008a9420723c */ /* 0x000fe20000001820 */
[----:B------:R-:W3:Y:S07]  /*147d0*/  LDSM.16.M88.4 R136, [R0+0xf900] ;  /* 0x00f900000088783b */ /* 0x000eee0000000200 */
[C---:B-1----:R-:W-:Y:S01]  /*147e0*/  HMMA.16816.F32 R4, R140.reuse, R164, R4 ;  /* 0x000000a48c04723c */ /* 0x042fe20000001804 */
[----:B------:R-:W1:Y:S07]  /*147f0*/  LDSM.16.M88.4 R148, [R180+0x4000] ;  /* 0x00400000b494783b */ /* 0x000e6e0000000200 */
[C---:B------:R-:W-:Y:S01]  /*14800*/  HMMA.16816.F32 R8, R140.reuse, R166, R8 ;  /* 0x000000a68c08723c */ /* 0x040fe20000001808 */
[----:B------:R-:W-:Y:S07]  /*14810*/  LDSM.16.M88.4 R164, [R183+UR4+0x11100] ;  /* 0x01110004b7a4783b */ /* 0x000fee0008000200 */
        /* <DEDUP_REMOVED lines=8> */
[----:B------:R-:W-:Y:S07]  /*148a0*/  LDSM.16.M88.4 R136, [R185+0x8000] ;  /* 0x00800000b988783b */ /* 0x000fee0000000200 */
[C---:B-1----:R-:W-:Y:S01]  /*148b0*/  HMMA.16816.F32 R4, R148.reuse, R156, R4 ;  /* 0x0000009c9404723c */ /* 0x042fe20000001804 */
[----:B------:R-:W1:Y:S07]  /*148c0*/  LDSM.16.M88.4 R140, [R183+UR4+0x10100] ;  /* 0x01010004b78c783b */ /* 0x000e6e0008000200 */
[C---:B------:R-:W-:Y:S01]  /*148d0*/  HMMA.16816.F32 R8, R148.reuse, R158, R8 ;  /* 0x0000009e9408723c */ /* 0x040fe20000001808 */
[----:B------:R-:W3:Y:S07]  /*148e0*/  LDSM.16.M88.4 R156, [R183+UR4+0x10900] ;  /* 0x01090004b79c783b */ /* 0x000eee0008000200 */
[C---:B------:R-:W-:Y:S08]  /*148f0*/  HMMA.16816.F32 R12, R148.reuse, R160, R12 ;  /* 0x000000a0940c723c */ /* 0x040ff0000000180c */
[C---:B------:R-:W-:Y:S01]  /*14900*/  HMMA.16816.F32 R16, R148.reuse, R162, R16 ;  /* 0x000000a29410723c */ /* 0x040fe20000001810 */
[----:B------:R-:W5:Y:S07]  /*14910*/  LDSM.16.M88.4 R160, [R183+UR4+0x11900] ;  /* 0x01190004b7a0783b */ /* 0x000f6e0008000200 */
[C---:B----4-:R-:W-:Y:S08]  /*14920*/  HMMA.16816.F32 R20, R148.reuse, R144, R20 ;  /* 0x000000909414723c */ /* 0x050ff00000001814 */
[C---:B------:R-:W-:Y:S01]  /*14930*/  HMMA.16816.F32 R24, R148.reuse, R146, R24 ;  /* 0x000000929418723c */ /* 0x040fe20000001818 */
[----:B------:R-:W4:Y:S07]  /*14940*/  LDSM.16.M88.4 R144, [R186+0x8000] ;  /* 0x00800000ba90783b */ /* 0x000f2e0000000200 */
[C---:B--2---:R-:W-:Y:S08]  /*14950*/  HMMA.16816.F32 R28, R148.reuse, R152, R28 ;  /* 0x00000098941c723c */ /* 0x044ff0000000181c */
[----:B------:R-:W-:Y:S01]  /*14960*/  HMMA.16816.F32 R32, R148, R154, R32 ;  /* 0x0000009a9420723c */ /* 0x000fe20000001820 */
[----:B------:R-:W2:Y:S07]  /*14970*/  LDSM.16.M88.4 R148, [R187+0x10900] ;  /* 0x01090000bb94783b */ /* 0x000eae0000000200 */
        /* <DEDUP_REMOVED lines=9> */
[----:B------:R-:W3:Y:S07]  /*14a10*/  LDSM.16.M88.4 R164, [R0+0x10100] ;  /* 0x0101000000a4783b */ /* 0x000eee0000000200 */
[C---:B-----5:R-:W-:Y:S08]  /*14a20*/  HMMA.16816.F32 R28, R136.reuse, R160, R28 ;  /* 0x000000a0881c723c */ /* 0x060ff0000000181c */
[----:B------:R-:W-:Y:S01]  /*14a30*/  HMMA.16816.F32 R32, R136, R162, R32 ;  /* 0x000000a28820723c */ /* 0x000fe20000001820 */
[----:B------:R-:W5:Y:S07]  /*14a40*/  LDSM.16.M88.4 R136, [R0+0x10900] ;  /* 0x010900000088783b */ /* 0x000f6e0000000200 */
[C---:B----4-:R-:W-:Y:S01]  /*14a50*/  HMMA.16816.F32 R4, R144.reuse, R168, R4 ;  /* 0x000000a89004723c */ /* 0x050fe20000001804 */
[----:B------:R-:W4:Y:S07]  /*14a60*/  LDSM.16.M88.4 R160, [R0+0x11100] ;  /* 0x0111000000a0783b */ /* 0x000f2e0000000200 */
        /* <DEDUP_REMOVED lines=11> */
[C---:B---3--:R-:W-:Y:S08]  /*14b20*/  HMMA.16816.F32 R4, R156.reuse, R164, R4 ;  /* 0x000000a49c04723c */ /* 0x048ff00000001804 */
[C---:B------:R-:W-:Y:S08]  /*14b30*/  HMMA.16816.F32 R8, R156.reuse, R166, R8 ;  /* 0x000000a69c08723c */ /* 0x040ff00000001808 */
[C---:B-----5:R-:W-:Y:S08]  /*14b40*/  HMMA.16816.F32 R12, R156.reuse, R136, R12 ;  /* 0x000000889c0c723c */ /* 0x060ff0000000180c */
[C---:B------:R-:W-:Y:S01]  /*14b50*/  HMMA.16816.F32 R16, R156.reuse, R138, R16 ;  /* 0x0000008a9c10723c */ /* 0x040fe20000001810 */
[----:B------:R-:W3:Y:S01]  /*14b60*/  LDSM.16.M88.4 R136, [R132+0x11100] ;  /* 0x011100008488783b */ /* 0x000ee20000000200 */
[----:B------:R-:W-:Y:S06]  /*14b70*/  DEPBAR.LE SB0, 0x2 ;  /* 0x000080800000791a */ /* 0x000fec0000000000 */
[C---:B----4-:R-:W-:Y:S01]  /*14b80*/  HMMA.16816.F32 R20, R156.reuse, R160, R20 ;  /* 0x000000a09c14723c */ /* 0x050fe20000001814 */
[----:B------:R-:W-:Y:S07]  /*14b90*/  BAR.SYNC.DEFER_BLOCKING 0x0 ;  /* 0x0000000000007b1d */ /* 0x000fee0000010000 */
[C---:B------:R-:W-:Y:S08]  /*14ba0*/  HMMA.16816.F32 R24, R156.reuse, R162, R24 ;  /* 0x000000a29c18723c */ /* 0x040ff00000001818 */
[C---:B--2---:R-:W-:Y:S08]  /*14bb0*/  HMMA.16816.F32 R28, R156.reuse, R148, R28 ;  /* 0x000000949c1c723c */ /* 0x044ff0000000181c */
[----:B------:R-:W-:Y:S01]  /*14bc0*/  HMMA.16816.F32 R32, R156, R150, R32 ;  /* 0x000000969c20723c */ /* 0x000fe20000001820 */
[----:B------:R-:W-:Y:S07]  /*14bd0*/  LDSM.16.MT88.4 R148, [R135+UR4+0x2900] ;  /* 0x002900048794783b */ /* 0x000fee0008004200 */
[C---:B------:R-:W-:Y:S01]  /*14be0*/  HMMA.16816.F32 R4, R168.reuse, R172, R4 ;  /* 0x000000aca804723c */ /* 0x040fe20000001804 */
[----:B------:R-:W-:Y:S07]  /*14bf0*/  LDSM.16.MT88.4 R156, [R134+UR4+0x2900] ;  /* 0x00290004869c783b */ /* 0x000fee0008004200 */
[C---:B------:R-:W-:Y:S08]  /*14c00*/  HMMA.16816.F32 R8, R168.reuse, R174, R8 ;  /* 0x000000aea808723c */ /* 0x040ff00000001808 */
[C---:B-1----:R-:W-:Y:S08]  /*14c10*/  HMMA.16816.F32 R12, R168.reuse, R140, R12 ;  /* 0x0000008ca80c723c */ /* 0x042ff0000000180c */
[C---:B------:R-:W-:Y:S04]  /*14c20*/  HMMA.16816.F32 R16, R168.reuse, R142, R16 ;  /* 0x0000008ea810723c */ /* 0x040fe80000001810 */
[----:B------:R-:W-:Y:S02]  /*14c30*/  FMNMX.FTZ R0, R4, R133, !PT ;  /* 0x0000008504007209 */ /* 0x000fe40007810000 */
[----:B------:R-:W-:Y:S02]  /*14c40*/  FMNMX.FTZ R2, R6, R3, !PT ;  /* 0x0000000306027209 */ /* 0x000fe40007810000 */
[C---:B---3--:R-:W-:Y:S04]  /*14c50*/  HMMA.16816.F32 R20, R168.reuse, R136, R20 ;  /* 0x00000088a814723c */ /* 0x048fe80000001814 */
[----:B------:R-:W-:Y:S04]  /*14c60*/  FMNMX.FTZ R141, R5, R0, !PT ;  /* 0x00000000058d7209 */ /* 0x000fe80007810000 */
        /* <DEDUP_REMOVED lines=44> */
[--C-:B------:R-:W-:Y:S02]  /*14f30*/  FFMA.FTZ R162, R4, c[0x0][0x2d0], -R172.reuse ;  /* 0x0000b40004a27a23 */ /* 0x100fe400000108ac */
[C---:B------:R-:W-:Y:S02]  /*14f40*/  FADD.FTZ R133, -R0.reuse, R3 ;  /* 0x0000000300857221 */ /* 0x040fe40000010100 */
[----:B------:R-:W-:Y:S01]  /*14f50*/  FMUL.FTZ R169, R0, c[0x0][0x2d0] ;  /* 0x0000b40000a97a20 */ /* 0x000fe20000410000 */
[----:B------:R-:W2:Y:S01]  /*14f60*/  MUFU.EX2 R132, R132 ;  /* 0x0000008400847308 */ /* 0x000ea20000000800 */
[----:B------:R-:W-:Y:S02]  /*14f70*/  FMUL.FTZ R3, R133, c[0x0][0x2d0] ;  /* 0x0000b40085037a20 */ /* 0x000fe40000410000 */
[--C-:B------:R-:W-:Y:S01]  /*14f80*/  FFMA.FTZ R163, R5, c[0x0][0x2d0], -R172.reuse ;  /* 0x0000b40005a37a23 */ /* 0x100fe200000108ac */
[----:B------:R-:W-:Y:S01]  /*14f90*/  IADD3 R5, R135, UR4, RZ ;  /* 0x0000000487057c10 */ /* 0x000fe2000fffe0ff */
[--C-:B------:R-:W-:Y:S02]  /*14fa0*/  FFMA.FTZ R166, R8, c[0x0][0x2d0], -R172.reuse ;  /* 0x0000b40008a67a23 */ /* 0x100fe400000108ac */
[--C-:B------:R-:W-:Y:S01]  /*14fb0*/  FFMA.FTZ R161, R9, c[0x0][0x2d0], -R172.reuse ;  /* 0x0000b40009a17a23 */ /* 0x100fe200000108ac */
[----:B------:R-:W-:Y:S01]  /*14fc0*/  IADD3 R133, R182, R5, RZ ;  /* 0x00000005b6857210 */ /* 0x000fe20007ffe0ff */
[--C-:B------:R-:W-:Y:S01]  /*14fd0*/  FFMA.FTZ R167, R6, c[0x0][0x2d0], -R169.reuse ;  /* 0x0000b40006a77a23 */ /* 0x100fe200000108a9 */
[----:B------:R-:W3:Y:S01]  /*14fe0*/  MUFU.EX2 R3, R3 ;  /* 0x0000000300037308 */ /* 0x000ee20000000800 */
[--C-:B------:R-:W-:Y:S02]  /*14ff0*/  FFMA.FTZ R168, R7, c[0x0][0x2d0], -R169.reuse ;  /* 0x0000b40007a87a23 */ /* 0x100fe400000108a9 */
[--C-:B------:R-:W-:Y:S01]  /*15000*/  FFMA.FTZ R164, R10, c[0x0][0x2d0], -R169.reuse ;  /* 0x0000b4000aa47a23 */ /* 0x100fe200000108a9 */
[----:B------:R-:W4:Y:S01]  /*15010*/  LDSM.16.MT88.4 R140, [R133+0x100] ;  /* 0x00010000858c783b */ /* 0x000f220000004200 */
[--C-:B------:R-:W-:Y:S02]  /*15020*/  FFMA.FTZ R165, R11, c[0x0][0x2d0], -R169.reuse ;  /* 0x0000b4000ba57a23 */ /* 0x100fe400000108a9 */
[--C-:B------:R-:W-:Y:S02]  /*15030*/  FFMA.FTZ R173, R16, c[0x0][0x2d0], -R172.reuse ;  /* 0x0000b40010ad7a23 */ /* 0x100fe400000108ac */
[--C-:B------:R-:W-:Y:S01]  /*15040*/  FFMA.FTZ R174, R17, c[0x0][0x2d0], -R172.reuse ;  /* 0x0000b40011ae7a23 */ /* 0x100fe200000108ac */
[----:B------:R-:W-:Y:S01]  /*15050*/  MUFU.EX2 R162, R162 ;  /* 0x000000a200a27308 */ /* 0x000fe20000000800 */
[--C-:B------:R-:W-:Y:S01]  /*15060*/  FFMA.FTZ R177, R18, c[0x0][0x2d0], -R169.reuse ;  /* 0x0000b40012b17a23 */ /* 0x100fe200000108a9 */
[----:B------:R-:W-:Y:S01]  /*15070*/  LDSM.16.MT88.4 R152, [R133+0x2900] ;  /* 0x002900008598783b */ /* 0x000fe20000004200 */
[--C-:B------:R-:W-:Y:S02]  /*15080*/  FFMA.FTZ R178, R19, c[0x0][0x2d0], -R169.reuse ;  /* 0x0000b40013b27a23 */ /* 0x100fe400000108a9 */
[C---:B--2---:R-:W-:Y:S02]  /*15090*/  FMUL.FTZ R4, R132.reuse, R128 ;  /* 0x0000008084047220 */ /* 0x044fe40000410000 */
[C---:B------:R-:W-:Y:S02]  /*150a0*/  FMUL.FTZ R5, R132.reuse, R129 ;  /* 0x0000008184057220 */ /* 0x040fe40000410000 */
[C---:B------:R-:W-:Y:S01]  /*150b0*/  FMUL.FTZ R8, R132.reuse, R124 ;  /* 0x0000007c84087220 */ /* 0x040fe20000410000 */
[----:B------:R-:W2:Y:S01]  /*150c0*/  MUFU.EX2 R163, R163 ;  /* 0x000000a300a37308 */ /* 0x000ea20000000800 */
[C---:B------:R-:W-:Y:S01]  /*150d0*/  FMUL.FTZ R9, R132.reuse, R125 ;  /* 0x0000007d84097220 */ /* 0x040fe20000410000 */
[----:B------:R-:W-:Y:S01]  /*150e0*/  LDSM.16.MT88.4 R16, [R133+0x900] ;  /* 0x000900008510783b */ /* 0x000fe20000004200 */
        /* <DEDUP_REMOVED lines=9> */
[----:B------:R-:W-:Y:S02]  /*15180*/  FMUL.FTZ R103, R3, R103 ;  /* 0x0000006703677220 */ /* 0x000fe40000410000 */
[----:B------:R-:W5:Y:S01]  /*15190*/  MUFU.EX2 R161, R161 ;  /* 0x000000a100a17308 */ /* 0x000f620000000800 */
        /* <DEDUP_REMOVED lines=43> */
[----:B------:R-:W-:Y:S02]  /*15450*/  FMUL.FTZ R49, R132, R49 ;  /* 0x0000003184317220 */ /* 0x000fe40000410000 */
[C---:B------:R-:W-:Y:S01]  /*15460*/  FMUL.FTZ R50, R3.reuse, R50 ;  /* 0x0000003203327220 */ /* 0x040fe20000410000 */
[----:B------:R-:W-:Y:S01]  /*15470*/  MUFU.EX2 R177, R177 ;  /* 0x000000b100b17308 */ /* 0x000fe20000000800 */
[C---:B-1----:R-:W-:Y:S05]  /*15480*/  HMMA.16816.F32 R4, R128.reuse, R136, R4 ;  /* 0x000000888004723c */ /* 0x042fea0000001804 */
[C---:B------:R-:W-:Y:S02]  /*15490*/  FMUL.FTZ R51, R3.reuse, R51 ;  /* 0x0000003303337220 */ /* 0x040fe40000410000 */
[----:B------:R-:W-:Y:S01]  /*154a0*/  IADD3 R137, R134, UR4, RZ ;  /* 0x0000000486897c10 */ /* 0x000fe2000fffe0ff */
[C---:B------:R-:W-:Y:S01]  /*154b0*/  HMMA.16816.F32 R8, R128.reuse, R138, R8 ;  /* 0x0000008a8008723c */ /* 0x040fe20000001808 */
[----:B------:R-:W1:Y:S03]  /*154c0*/  MUFU.EX2 R178, R178 ;  /* 0x000000b200b27308 */ /* 0x000e660000000800 */
[----:B------:R-:W-:Y:S01]  /*154d0*/  IADD3 R160, R182, R137, RZ ;  /* 0x00000089b6a07210 */ /* 0x000fe20007ffe0ff */
[C---:B------:R-:W-:Y:S02]  /*154e0*/  FMUL.FTZ R52, R132.reuse, R52 ;  /* 0x0000003484347220 */ /* 0x040fe40000410000 */
[C---:B------:R-:W-:Y:S01]  /*154f0*/  FMUL.FTZ R53, R132.reuse, R53 ;  /* 0x0000003584357220 */ /* 0x040fe20000410000 */
[C---:B----4-:R-:W-:Y:S01]  /*15500*/  HMMA.16816.F32 R100, R128.reuse, R140, R100 ;  /* 0x0000008c8064723c */ /* 0x050fe20000001864 */
[----:B------:R-:W4:Y:S03]  /*15510*/  LDSM.16.MT88.4 R136, [R160+0x100] ;  /* 0x00010000a088783b */ /* 0x000f260000004200 */
[C---:B------:R-:W-:Y:S02]  /*15520*/  FMUL.FTZ R54, R3.reuse, R54 ;  /* 0x0000003603367220 */ /* 0x040fe40000410000 */
[C---:B------:R-:W-:Y:S02]  /*15530*/  FMUL.FTZ R55, R3.reuse, R55 ;  /* 0x0000003703377220 */ /* 0x040fe40000410000 */
[C---:B------:R-:W-:Y:S01]  /*15540*/  HMMA.16816.F32 R104, R128.reuse, R142, R104 ;  /* 0x0000008e8068723c */ /* 0x040fe20000001868 */
[----:B------:R-:W5:Y:S03]  /*15550*/  LDSM.16.MT88.4 R140, [R135+UR4+0x2100] ;  /* 0x00210004878c783b */ /* 0x000f660008004200 */
[C---:B------:R-:W-:Y:S02]  /*15560*/  FMUL.FTZ R56, R132.reuse, R56 ;  /* 0x0000003884387220 */ /* 0x040fe40000410000 */
[C---:B------:R-:W-:Y:S02]  /*15570*/  FMUL.FTZ R57, R132.reuse, R57 ;  /* 0x0000003984397220 */ /* 0x040fe40000410000 */
[C---:B---3--:R-:W-:Y:S01]  /*15580*/  HMMA.16816.F32 R108, R128.reuse, R124, R108 ;  /* 0x0000007c806c723c */ /* 0x048fe2000000186c */
[----:B------:R-:W-:Y:S03]  /*15590*/  LDSM.16.MT88.4 R144, [R160+0x900] ;  /* 0x00090000a090783b */ /* 0x000fe60000004200 */
[C---:B------:R-:W-:Y:S02]  /*155a0*/  FMUL.FTZ R58, R3.reuse, R58 ;  /* 0x0000003a033a7220 */ /* 0x040fe40000410000 */
[C---:B------:R-:W-:Y:S02]  /*155b0*/  FMUL.FTZ R59, R3.reuse, R59 ;  /* 0x0000003b033b7220 */ /* 0x040fe40000410000 */
[C---:B------:R-:W-:Y:S01]  /*155c0*/  HMMA.16816.F32 R112, R128.reuse, R126, R112 ;  /* 0x0000007e8070723c */ /* 0x040fe20000001870 */
[----:B------:R-:W3:Y:S03]  /*155d0*/  LDSM.16.MT88.4 R124, [R133+0x2100] ;  /* 0x00210000857c783b */ /* 0x000ee60000004200 */
[C---:B------:R-:W-:Y:S02]  /*155e0*/  FMUL.FTZ R60, R132.reuse, R60 ;  /* 0x0000003c843c7220 */ /* 0x040fe40000410000 */
[C---:B------:R-:W-:Y:S02]  /*155f0*/  FMUL.FTZ R61, R132.reuse, R61 ;  /* 0x0000003d843d7220 */ /* 0x040fe40000410000 */
[C---:B------:R-:W-:Y:S04]  /*15600*/  FMUL.FTZ R62, R3.reuse, R62 ;  /* 0x0000003e033e7220 */ /* 0x040fe80000410000 */
        /* <DEDUP_REMOVED lines=35> */
[----:B------:R-:W-:Y:S02]  /*15840*/  FMUL.FTZ R85, R132, R85 ;  /* 0x0000005584557220 */ /* 0x000fe40000410000 */
[C---:B------:R-:W-:Y:S02]  /*15850*/  FMUL.FTZ R86, R3.reuse, R86 ;  /* 0x0000005603567220 */ /* 0x040fe40000410000 */
[C---:B------:R-:W-:Y:S01]  /*15860*/  HMMA.16816.F32 R64, R128.reuse, R142, R64 ;  /* 0x0000008e8040723c */ /* 0x040fe20000001840 */
[----:B------:R-:W5:Y:S03]  /*15870*/  LDSM.16.MT88.4 R140, [R134+UR4+0x4100] ;  /* 0x00410004868c783b */ /* 0x000f660008004200 */
[----:B------:R-:W-:Y:S02]  /*15880*/  FMUL.FTZ R87, R3, R87 ;  /* 0x0000005703577220 */ /* 0x000fe40000410000 */
[--C-:B------:R-:W-:Y:S02]  /*15890*/  FFMA.FTZ R170, R12, c[0x0][0x2d0], -R172.reuse ;  /* 0x0000b4000caa7a23 */ /* 0x100fe400000108ac */
[C---:B---3--:R-:W-:Y:S04]  /*158a0*/  HMMA.16816.F32 R68, R128.reuse, R124, R68 ;  /* 0x0000007c8044723c */ /* 0x048fe80000001844 */
[----:B------:R-:W-:Y:S01]  /*158b0*/  FFMA.FTZ R171, R13, c[0x0][0x2d0], -R172 ;  /* 0x0000b4000dab7a23 */ /* 0x000fe200000108ac */
[----:B------:R-:W-:Y:S01]  /*158c0*/  MUFU.EX2 R170, R170 ;  /* 0x000000aa00aa7308 */ /* 0x000fe20000000800 */
[--C-:B------:R-:W-:Y:S01]  /*158d0*/  FFMA.FTZ R175, R14, c[0x0][0x2d0], -R169.reuse ;  /* 0x0000b4000eaf7a23 */ /* 0x100fe200000108a9 */
[----:B--2---:R-:W-:Y:S01]  /*158e0*/  F2FP.PACK_AB R14, R174, R173 ;  /* 0x000000adae0e723e */ /* 0x004fe200000000ff */
[C---:B------:R-:W-:Y:S01]  /*158f0*/  HMMA.16816.F32 R72, R128.reuse, R126, R72 ;  /* 0x0000007e8048723c */ /* 0x040fe20000001848 */
[----:B------:R-:W2:Y:S03]  /*15900*/  LDSM.16.MT88.4 R124, [R160+0x4100] ;  /* 0x00410000a07c783b */ /* 0x000ea60000004200 */
[----:B------:R-:W-:Y:S01]  /*15910*/  FFMA.FTZ R176, R15, c[0x0][0x2d0], -R169 ;  /* 0x0000b4000fb07a23 */ /* 0x000fe200000108a9 */
[----:B-1----:R-:W-:Y:S01]  /*15920*/  F2FP.PACK_AB R15, R178, R177 ;  /* 0x000000b1b20f723e */ /* 0x002fe200000000ff */
[C---:B------:R-:W-:Y:S01]  /*15930*/  FMUL.FTZ R88, R132.reuse, R88 ;  /* 0x0000005884587220 */ /* 0x040fe20000410000 */
[----:B------:R-:W1:Y:S01]  /*15940*/  MUFU.EX2 R171, R171 ;  /* 0x000000ab00ab7308 */ /* 0x000e620000000800 */
[C---:B------:R-:W-:Y:S01]  /*15950*/  FMUL.FTZ R89, R132.reuse, R89 ;  /* 0x0000005984597220 */ /* 0x040fe20000410000 */
[C---:B----4-:R-:W-:Y:S03]  /*15960*/  HMMA.16816.F32 R76, R128.reuse, R136, R76 ;  /* 0x00000088804c723c */ /* 0x050fe6000000184c */
        /* <DEDUP_REMOVED lines=8> */
[C---:B-----5:R-:W-:Y:S04]  /*159f0*/  HMMA.16816.F32 R84, R128.reuse, R140, R84 ;  /* 0x0000008c8054723c */ /* 0x060fe80000001854 */
[----:B------:R-:W4:Y:S01]  /*15a00*/  MUFU.EX2 R176, R176 ;  /* 0x000000b000b07308 */ /* 0x000f220000000800 */
[----:B------:R-:W-:Y:S01]  /*15a10*/  FMUL.FTZ R95, R3, R95 ;  /* 0x0000005f035f7220 */ /* 0x000fe20000410000 */
[----:B-1----:R-:W-:Y:S01]  /*15a20*/  F2FP.PACK_AB R12, R171, R170 ;  /* 0x000000aaab0c723e */ /* 0x002fe200000000ff */
[C---:B------:R-:W-:Y:S01]  /*15a30*/  FMUL.FTZ R96, R132.reuse, R96 ;  /* 0x0000006084607220 */ /* 0x040fe20000410000 */
[C---:B------:R-:W-:Y:S01]  /*15a40*/  HMMA.16816.F32 R88, R128.reuse, R142, R88 ;  /* 0x0000008e8058723c */ /* 0x040fe20000001858 */
[----:B------:R-:W1:Y:S03]  /*15a50*/  LDSM.16.MT88.4 R140, [R134+UR4+0x900] ;  /* 0x00090004868c783b */ /* 0x000e660008004200 */
[C---:B------:R-:W-:Y:S02]  /*15a60*/  FMUL.FTZ R97, R132.reuse, R97 ;  /* 0x0000006184617220 */ /* 0x040fe40000410000 */
[C---:B------:R-:W-:Y:S02]  /*15a70*/  FMUL.FTZ R98, R3.reuse, R98 ;  /* 0x0000006203627220 */ /* 0x040fe40000410000 */
[C---:B--2---:R-:W-:Y:S04]  /*15a80*/  HMMA.16816.F32 R92, R128.reuse, R124, R92 ;  /* 0x0000007c805c723c */ /* 0x044fe8000000185c */
[C---:B------:R-:W-:Y:S02]  /*15a90*/  FMUL.FTZ R99, R3.reuse, R99 ;  /* 0x0000006303637220 */ /* 0x040fe40000410000 */
[----:B------:R-:W-:Y:S02]  /*15aa0*/  FFMA.FTZ R167, R3, R208, R167 ;  /* 0x000000d003a77223 */ /* 0x000fe400000100a7 */
[----:B------:R-:W-:Y:S03]  /*15ab0*/  FFMA.FTZ R162, R132, R207, R162 ;  /* 0x000000cf84a27223 */ /* 0x000fe600000100a2 */
[----:B------:R-:W-:Y:S01]  /*15ac0*/  HMMA.16816.F32 R96, R128, R126, R96 ;  /* 0x0000007e8060723c */ /* 0x000fe20000001860 */
[----:B------:R-:W2:Y:S02]  /*15ad0*/  LDSM.16.MT88.4 R124, [R160+0x2900] ;  /* 0x00290000a07c783b */ /* 0x000ea40000004200 */
[----:B----4-:R-:W-:Y:S01]  /*15ae0*/  F2FP.PACK_AB R13, R176, R175 ;  /* 0x000000afb00d723e */ /* 0x010fe200000000ff */
[----:B------:R-:W-:Y:S02]  /*15af0*/  FADD.FTZ R163, R163, R162 ;  /* 0x000000a2a3a37221 */ /* 0x000fe40000010000 */
[----:B------:R-:W-:Y:S02]  /*15b00*/  FADD.FTZ R167, R168, R167 ;  /* 0x000000a7a8a77221 */ /* 0x000fe40000010000 */
[----:B------:R-:W-:Y:S01]  /*15b10*/  FADD.FTZ R166, R166, R163 ;  /* 0x000000a3a6a67221 */ /* 0x000fe20000010000 */
[----:B------:R-:W-:Y:S01]  /*15b20*/  LDSM.16.MT88.4 R128, [R133+0x4900] ;  /* 0x004900008580783b */ /* 0x000fe20000004200 */
[C---:B---3--:R-:W-:Y:S05]  /*15b30*/  HMMA.16816.F32 R4, R12.reuse, R136, R4 ;  /* 0x000000880c04723c */ /* 0x048fea0000001804 */
[----:B------:R-:W-:Y:S03]  /*15b40*/  FADD.FTZ R161, R161, R166 ;  /* 0x000000a6a1a17221 */ /* 0x000fe60000010000 */
[C---:B------:R-:W-:Y:S01]  /*15b50*/  HMMA.16816.F32 R8, R12.reuse, R138, R8 ;  /* 0x0000008a0c08723c */ /* 0x040fe20000001808 */
[----:B------:R-:W-:Y:S03]  /*15b60*/  LDSM.16.MT88.4 R136, [R134+UR4+0x4900] ;  /* 0x004900048688783b */ /* 0x000fe60008004200 */
[----:B------:R-:W-:Y:S04]  /*15b70*/  FADD.FTZ R170, R170, R161 ;  /* 0x000000a1aaaa7221 */ /* 0x000fe80000010000 */
[C---:B------:R-:W-:Y:S04]  /*15b80*/  HMMA.16816.F32 R100, R12.reuse, R16, R100 ;  /* 0x000000100c64723c */ /* 0x040fe80000001864 */
[----:B------:R-:W-:Y:S04]  /*15b90*/  FADD.FTZ R170, R171, R170 ;  /* 0x000000aaabaa7221 */ /* 0x000fe80000010000 */
[C---:B------:R-:W-:Y:S01]  /*15ba0*/  HMMA.16816.F32 R104, R12.reuse, R18, R104 ;  /* 0x000000120c68723c */ /* 0x040fe20000001868 */
[----:B------:R-:W3:Y:S03]  /*15bb0*/  LDSM.16.MT88.4 R16, [R135+UR4+0x4900] ;  /* 0x004900048710783b */ /* 0x000ee60008004200 */
[----:B------:R-:W-:Y:S04]  /*15bc0*/  FADD.FTZ R173, R173, R170 ;  /* 0x000000aaadad7221 */ /* 0x000fe80000010000 */
[C---:B-1----:R-:W-:Y:S04]  /*15bd0*/  HMMA.16816.F32 R108, R12.reuse, R140, R108 ;  /* 0x0000008c0c6c723c */ /* 0x042fe8000000186c */
[----:B------:R-:W-:Y:S03]  /*15be0*/  FADD.FTZ R173, R174, R173 ;  /* 0x000000adaead7221 */ /* 0x000fe60000010000 */
[--C-:B------:R-:W-:Y:S01]  /*15bf0*/  FFMA.FTZ R140, R20, c[0x0][0x2d0], -R172.reuse ;  /* 0x0000b400148c7a23 */ /* 0x100fe200000108ac */
[C---:B------:R-:W-:Y:S04]  /*15c00*/  HMMA.16816.F32 R112, R12.reuse, R142, R112 ;  /* 0x0000008e0c70723c */ /* 0x040fe80000001870 */
[--C-:B------:R-:W-:Y:S01]  /*15c10*/  FFMA.FTZ R141, R21, c[0x0][0x2d0], -R172.reuse ;  /* 0x0000b400158d7a23 */ /* 0x100fe200000108ac */
[----:B------:R-:W-:Y:S02]  /*15c20*/  MUFU.EX2 R140, R140 ;  /* 0x0000008c008c7308 */ /* 0x000fe40000000800 */
[--C-:B------:R-:W-:Y:S01]  /*15c30*/  FFMA.FTZ R142, R24, c[0x0][0x2d0], -R172.reuse ;  /* 0x0000b400188e7a23 */ /* 0x100fe200000108ac */
[C---:B------:R-:W-:Y:S04]  /*15c40*/  HMMA.16816.F32 R116, R12.reuse, R144, R116 ;  /* 0x000000900c74723c */ /* 0x040fe80000001874 */
[--C-:B------:R-:W-:Y:S03]  /*15c50*/  FFMA.FTZ R143, R25, c[0x0][0x2d0], -R172.reuse ;  /* 0x0000b400198f7a23 */ /* 0x100fe600000108ac */
[--C-:B------:R-:W-:Y:S01]  /*15c60*/  FFMA.FTZ R144, R22, c[0x0][0x2d0], -R169.reuse ;  /* 0x0000b40016907a23 */ /* 0x100fe200000108a9 */
[C---:B------:R-:W-:Y:S01]  /*15c70*/  HMMA.16816.F32 R120, R12.reuse, R146, R120 ;  /* 0x000000920c78723c */ /* 0x040fe20000001878 */
[----:B------:R-:W1:Y:S03]  /*15c80*/  MUFU.EX2 R141, R141 ;  /* 0x0000008d008d7308 */ /* 0x000e660000000800 */
[--C-:B------:R-:W-:Y:S02]  /*15c90*/  FFMA.FTZ R145, R23, c[0x0][0x2d0], -R169.reuse ;  /* 0x0000b40017917a23 */ /* 0x100fe400000108a9 */
[----:B------:R-:W-:Y:S01]  /*15ca0*/  LDSM.16.MT88.4 R20, [R133+0x1100] ;  /* 0x001100008514783b */ /* 0x000fe20000004200 */
[--C-:B------:R-:W-:Y:S01]  /*15cb0*/  FFMA.FTZ R146, R26, c[0x0][0x2d0], -R169.reuse ;  /* 0x0000b4001a927a23 */ /* 0x100fe200000108a9 */
[C---:B------:R-:W-:Y:S03]  /*15cc0*/  HMMA.16816.F32 R36, R12.reuse, R148, R36 ;  /* 0x000000940c24723c */ /* 0x040fe60000001824 */
[----:B------:R-:W-:Y:S01]  /*15cd0*/  MUFU.EX2 R142, R142 ;  /* 0x0000008e008e7308 */ /* 0x000fe20000000800 */
[--C-:B------:R-:W-:Y:S02]  /*15ce0*/  FFMA.FTZ R147, R27, c[0x0][0x2d0], -R169.reuse ;  /* 0x0000b4001b937a23 */ /* 0x100fe400000108a9 */
[----:B------:R-:W-:Y:S01]  /*15cf0*/  LDSM.16.MT88.4 R24, [R134+UR4+0x1100] ;  /* 0x001100048618783b */ /* 0x000fe20008004200 */
[--C-:B------:R-:W-:Y:S01]  /*15d00*/  FFMA.FTZ R148, R28, c[0x0][0x2d0], -R172.reuse ;  /* 0x0000b4001c947a23 */ /* 0x100fe200000108ac */
[C---:B------:R-:W-:Y:S04]  /*15d10*/  HMMA.16816.F32 R40, R12.reuse, R150, R40 ;  /* 0x000000960c28723c */ /* 0x040fe80000001828 */
[--C-:B------:R-:W-:Y:S01]  /*15d20*/  FFMA.FTZ R149, R29, c[0x0][0x2d0], -R172.reuse ;  /* 0x0000b4001d957a23 */ /* 0x100fe200000108ac */
[----:B------:R-:W4:Y:S02]  /*15d30*/  MUFU.EX2 R143, R143 ;  /* 0x0000008f008f7308 */ /* 0x000f240000000800 */
[--C-:B------:R-:W-:Y:S01]  /*15d40*/  FFMA.FTZ R150, R32, c[0x0][0x2d0], -R172.reuse ;  /* 0x0000b40020967a23 */ /* 0x100fe200000108ac */
[C---:B------:R-:W-:Y:S04]  /*15d50*/  HMMA.16816.F32 R44, R12.reuse, R152, R44 ;  /* 0x000000980c2c723c */ /* 0x040fe8000000182c */
[----:B------:R-:W-:Y:S03]  /*15d60*/  FFMA.FTZ R172, R33, c[0x0][0x2d0], -R172 ;  /* 0x0000b40021ac7a23 */ /* 0x000fe600000108ac */
[--C-:B------:R-:W-:Y:S01]  /*15d70*/  FFMA.FTZ R152, R30, c[0x0][0x2d0], -R169.reuse ;  /* 0x0000b4001e987a23 */ /* 0x100fe200000108a9 */
[C---:B------:R-:W-:Y:S01]  /*15d80*/  HMMA.16816.F32 R48, R12.reuse, R154, R48 ;  /* 0x0000009a0c30723c */ /* 0x040fe20000001830 */
[----:B------:R-:W-:Y:S03]  /*15d90*/  MUFU.EX2 R144, R144 ;  /* 0x0000009000907308 */ /* 0x000fe60000000800 */
[--C-:B------:R-:W-:Y:S02]  /*15da0*/  FFMA.FTZ R153, R31, c[0x0][0x2d0], -R169.reuse ;  /* 0x0000b4001f997a23 */ /* 0x100fe400000108a9 */
[----:B------:R-:W-:Y:S01]  /*15db0*/  LDSM.16.MT88.4 R28, [R134+UR4+0x1900] ;  /* 0x00190004861c783b */ /* 0x000fe20008004200 */
[--C-:B------:R-:W-:Y:S01]  /*15dc0*/  FFMA.FTZ R154, R34, c[0x0][0x2d0], -R169.reuse ;  /* 0x0000b400229a7a23 */ /* 0x100fe200000108a9 */
[C---:B------:R-:W-:Y:S03]  /*15dd0*/  HMMA.16816.F32 R52, R12.reuse, R156, R52 ;  /* 0x0000009c0c34723c */ /* 0x040fe60000001834 */
[----:B------:R-:W5:Y:S01]  /*15de0*/  MUFU.EX2 R145, R145 ;  /* 0x0000009100917308 */ /* 0x000f620000000800 */
[----:B------:R-:W-:Y:S02]  /*15df0*/  FFMA.FTZ R169, R35, c[0x0][0x2d0], -R169 ;  /* 0x0000b40023a97a23 */ /* 0x000fe400000108a9 */
[----:B------:R-:W-:Y:S02]  /*15e00*/  LDSM.16.MT88.4 R32, [R160+0x1900] ;  /* 0x00190000a020783b */ /* 0x000fe40000004200 */
[C---:B------:R-:W-:Y:S05]  /*15e10*/  HMMA.16816.F32 R56, R12.reuse, R158, R56 ;  /* 0x0000009e0c38723c */ /* 0x040fea0000001838 */
[----:B------:R-:W-:Y:S03]  /*15e20*/  MUFU.EX2 R146, R146 ;  /* 0x0000009200927308 */ /* 0x000fe60000000800 */
[C---:B--2---:R-:W-:Y:S07]  /*15e30*/  HMMA.16816.F32 R60, R12.reuse, R124, R60 ;  /* 0x0000007c0c3c723c */ /* 0x044fee000000183c */
[----:B------:R-:W2:Y:S01]  /*15e40*/  MUFU.EX2 R147, R147 ;  /* 0x0000009300937308 */ /* 0x000ea20000000800 */
[C---:B------:R-:W-:Y:S01]  /*15e50*/  HMMA.16816.F32 R64, R12.reuse, R126, R64 ;  /* 0x0000007e0c40723c */ /* 0x040fe20000001840 */
[----:B------:R-:W1:Y:S07]  /*15e60*/  LDSM.16.MT88.4 R124, [R160+0x4900] ;  /* 0x00490000a07c783b */ /* 0x000e6e0000004200 */
[C---:B---3--:R-:W-:Y:S01]  /*15e70*/  HMMA.16816.F32 R68, R12.reuse, R16, R68 ;  /* 0x000000100c44723c */ /* 0x048fe20000001844 */
[----:B------:R-:W-:Y:S07]  /*15e80*/  MUFU.EX2 R148, R148 ;  /* 0x0000009400947308 */ /* 0x000fee0000000800 */
[C---:B------:R-:W-:Y:S01]  /*15e90*/  HMMA.16816.F32 R72, R12.reuse, R18, R72 ;  /* 0x000000120c48723c */ /* 0x040fe20000001848 */
[----:B------:R-:W3:Y:S02]  /*15ea0*/  LDSM.16.MT88.4 R16, [R135+UR4+0x1100] ;  /* 0x001100048710783b */ /* 0x000ee40008004200 */
[----:B------:R-:W1:Y:S05]  /*15eb0*/  MUFU.EX2 R149, R149 ;  /* 0x0000009500957308 */ /* 0x000e6a0000000800 */
[C---:B------:R-:W-:Y:S05]  /*15ec0*/  HMMA.16816.F32 R76, R12.reuse, R128, R76 ;  /* 0x000000800c4c723c */ /* 0x040fea000000184c */
[----:B------:R-:W-:Y:S03]  /*15ed0*/  MUFU.EX2 R150, R150 ;  /* 0x0000009600967308 */ /* 0x000fe60000000800 */
[C---:B------:R-:W-:Y:S01]  /*15ee0*/  HMMA.16816.F32 R80, R12.reuse, R130, R80 ;  /* 0x000000820c50723c */ /* 0x040fe20000001850 */
[----:B------:R-:W2:Y:S06]  /*15ef0*/  LDSM.16.MT88.4 R128, [R160+0x1100] ;  /* 0x00110000a080783b */ /* 0x000eac0000004200 */
[----:B------:R-:W2:Y:S01]  /*15f00*/  MUFU.EX2 R151, R172 ;  /* 0x000000ac00977308 */ /* 0x000ea20000000800 */
[C---:B------:R-:W-:Y:S08]  /*15f10*/  HMMA.16816.F32 R84, R12.reuse, R136, R84 ;  /* 0x000000880c54723c */ /* 0x040ff00000001854 */
[C---:B------:R-:W-:Y:S01]  /*15f20*/  HMMA.16816.F32 R88, R12.reuse, R138, R88 ;  /* 0x0000008a0c58723c */ /* 0x040fe20000001858 */
[----:B------:R-:W3:Y:S01]  /*15f30*/  LDSM.16.MT88.4 R136, [R135+UR4+0x3100] ;  /* 0x003100048788783b */ /* 0x000ee20008004200 */
[----:B------:R-:W-:Y:S06]  /*15f40*/  MUFU.EX2 R152, R152 ;  /* 0x0000009800987308 */ /* 0x000fec0000000800 */
[C---:B-1----:R-:W-:Y:S04]  /*15f50*/  HMMA.16816.F32 R92, R12.reuse, R124, R92 ;  /* 0x0000007c0c5c723c */ /* 0x042fe8000000185c */
[----:B------:R-:W1:Y:S04]  /*15f60*/  MUFU.EX2 R153, R153 ;  /* 0x0000009900997308 */ /* 0x000e680000000800 */
[----:B------:R-:W-:Y:S01]  /*15f70*/  HMMA.16816.F32 R96, R12, R126, R96 ;  /* 0x0000007e0c60723c */ /* 0x000fe20000001860 */
[----:B------:R-:W1:Y:S05]  /*15f80*/  LDSM.16.MT88.4 R124, [R133+0x3100] ;  /* 0x00310000857c783b */ /* 0x000e6a0000004200 */
[----:B------:R-:W-:Y:S01]  /*15f90*/  MUFU.EX2 R154, R154 ;  /* 0x0000009a009a7308 */ /* 0x000fe20000000800 */
[----:B------:R-:W-:Y:S01]  /*15fa0*/  F2FP.PACK_AB R12, R141, R140 ;  /* 0x0000008c8d0c723e */ /* 0x000fe200000000ff */
[----:B------:R-:W-:Y:S01]  /*15fb0*/  FADD.FTZ R140, R140, R173 ;  /* 0x000000ad8c8c7221 */ /* 0x000fe20000010000 */
[----:B----4-:R-:W-:Y:S03]  /*15fc0*/  F2FP.PACK_AB R14, R143, R142 ;  /* 0x0000008e8f0e723e */ /* 0x010fe600000000ff */
[----:B-----5:R-:W-:Y:S01]  /*15fd0*/  F2FP.PACK_AB R13, R145, R144 ;  /* 0x00000090910d723e */ /* 0x020fe200000000ff */
[----:B------:R-:W-:Y:S01]  /*15fe0*/  FADD.FTZ R141, R141, R140 ;  /* 0x0000008c8d8d7221 */ /* 0x000fe20000010000 */
[----:B--2---:R-:W-:Y:S02]  /*15ff0*/  F2FP.PACK_AB R15, R147, R146 ;  /* 0x00000092930f723e */ /* 0x004fe400000000ff */
[----:B------:R-:W2:Y:S01]  /*16000*/  MUFU.EX2 R169, R169 ;  /* 0x000000a900a97308 */ /* 0x000ea20000000800 */
[----:B------:R-:W-:Y:S04]  /*16010*/  FADD.FTZ R142, R142, R141 ;  /* 0x0000008d8e8e7221 */ /* 0x000fe80000010000 */
[C---:B---3--:R-:W-:Y:S03]  /*16020*/  HMMA.16816.F32 R4, R12.reuse, R16, R4 ;  /* 0x000000100c04723c */ /* 0x048fe60000001804 */
[----:B------:R-:W-:Y:S05]  /*16030*/  FADD.FTZ R143, R143, R142 ;  /* 0x0000008e8f8f7221 */ /* 0x000fea0000010000 */
[C---:B------:R-:W-:Y:S01]  /*16040*/  HMMA.16816.F32 R8, R12.reuse, R18, R8 ;  /* 0x000000120c08723c */ /* 0x040fe20000001808 */
[----:B------:R-:W3:Y:S07]  /*16050*/  LDSM.16.MT88.4 R16, [R134+UR4+0x3100] ;  /* 0x003100048610783b */ /* 0x000eee0008004200 */
[C---:B------:R-:W-:Y:S08]  /*16060*/  HMMA.16816.F32 R100, R12.reuse, R20, R100 ;  /* 0x000000140c64723c */ /* 0x040ff00000001864 */
[C---:B------:R-:W-:Y:S01]  /*16070*/  HMMA.16816.F32 R104, R12.reuse, R22, R104 ;  /* 0x000000160c68723c */ /* 0x040fe20000001868 */
[----:B------:R-:W4:Y:S07]  /*16080*/  LDSM.16.MT88.4 R20, [R160+0x3100] ;  /* 0x00310000a014783b */ /* 0x000f2e0000004200 */
[C---:B------:R-:W-:Y:S08]  /*16090*/  HMMA.16816.F32 R108, R12.reuse, R24, R108 ;  /* 0x000000180c6c723c */ /* 0x040ff0000000186c */
[C---:B------:R-:W-:Y:S01]  /*160a0*/  HMMA.16816.F32 R112, R12.reuse, R26, R112 ;  /* 0x0000001a0c70723c */ /* 0x040fe20000001870 */
[----:B------:R-:W5:Y:S07]  /*160b0*/  LDSM.16.MT88.4 R24, [R135+UR4+0x5100] ;  /* 0x005100048718783b */ /* 0x000f6e0008004200 */
        /* <DEDUP_REMOVED lines=14> */
[----:B------:R-:W4:Y:S07]  /*161a0*/  LDSM.16.MT88.4 R20, [R135+UR4+0x1900] ;  /* 0x001900048714783b */ /* 0x000f2e0008004200 */
[C---:B-----5:R-:W-:Y:S08]  /*161b0*/  HMMA.16816.F32 R68, R12.reuse, R24, R68 ;  /* 0x000000180c44723c */ /* 0x060ff00000001844 */
[C---:B------:R-:W-:Y:S01]  /*161c0*/  HMMA.16816.F32 R72, R12.reuse, R26, R72 ;  /* 0x0000001a0c48723c */ /* 0x040fe20000001848 */
[----:B------:R-:W5:Y:S07]  /*161d0*/  LDSM.16.MT88.4 R24, [R133+0x1900] ;  /* 0x001900008518783b */ /* 0x000f6e0000004200 */
[C---:B-1----:R-:W-:Y:S08]  /*161e0*/  HMMA.16816.F32 R76, R12.reuse, R124, R76 ;  /* 0x0000007c0c4c723c */ /* 0x042ff0000000184c */
[C---:B------:R-:W-:Y:S08]  /*161f0*/  HMMA.16816.F32 R80, R12.reuse, R126, R80 ;  /* 0x0000007e0c50723c */ /* 0x040ff00000001850 */
[C---:B---3--:R-:W-:Y:S08]  /*16200*/  HMMA.16816.F32 R84, R12.reuse, R16, R84 ;  /* 0x000000100c54723c */ /* 0x048ff00000001854 */
[C---:B------:R-:W-:Y:S01]  /*16210*/  HMMA.16816.F32 R88, R12.reuse, R18, R88 ;  /* 0x000000120c58723c */ /* 0x040fe20000001858 */
[----:B------:R-:W1:Y:S07]  /*16220*/  LDSM.16.MT88.4 R16, [R133+0x3900] ;  /* 0x003900008510783b */ /* 0x000e6e0000004200 */
[C---:B------:R-:W-:Y:S08]  /*16230*/  HMMA.16816.F32 R92, R12.reuse, R128, R92 ;  /* 0x000000800c5c723c */ /* 0x040ff0000000185c */
[----:B------:R-:W-:Y:S07]  /*16240*/  HMMA.16816.F32 R96, R12, R130, R96 ;  /* 0x000000820c60723c */ /* 0x000fee0000001860 */
[----:B------:R-:W-:Y:S01]  /*16250*/  F2FP.PACK_AB R12, R149, R148 ;  /* 0x00000094950c723e */ /* 0x000fe200000000ff */
[----:B------:R-:W-:Y:S01]  /*16260*/  FADD.FTZ R148, R148, R143 ;  /* 0x0000008f94947221 */ /* 0x000fe20000010000 */
[----:B------:R-:W-:Y:S03]  /*16270*/  F2FP.PACK_AB R14, R151, R150 ;  /* 0x00000096970e723e */ /* 0x000fe600000000ff */
[----:B------:R-:W-:Y:S01]  /*16280*/  F2FP.PACK_AB R13, R153, R152 ;  /* 0x00000098990d723e */ /* 0x000fe200000000ff */
[----:B------:R-:W-:Y:S01]  /*16290*/  FADD.FTZ R149, R149, R148 ;  /* 0x0000009495957221 */ /* 0x000fe20000010000 */
[----:B--2---:R-:W-:Y:S03]  /*162a0*/  F2FP.PACK_AB R15, R169, R154 ;  /* 0x0000009aa90f723e */ /* 0x004fe600000000ff */
[----:B------:R-:W-:Y:S04]  /*162b0*/  FADD.FTZ R150, R150, R149 ;  /* 0x0000009596967221 */ /* 0x000fe80000010000 */
[C---:B----4-:R-:W-:Y:S01]  /*162c0*/  HMMA.16816.F32 R128, R12.reuse, R20, R4 ;  /* 0x000000140c80723c */ /* 0x050fe20000001804 */
[----:B------:R-:W2:Y:S02]  /*162d0*/  LDSM.16.MT88.4 R4, [R134+UR4+0x3900] ;  /* 0x003900048604783b */ /* 0x000ea40008004200 */
[----:B------:R-:W-:Y:S05]  /*162e0*/  FADD.FTZ R207, R151, R150 ;  /* 0x0000009697cf7221 */ /* 0x000fea0000010000 */
[C---:B------:R-:W-:Y:S01]  /*162f0*/  HMMA.16816.F32 R124, R12.reuse, R22, R8 ;  /* 0x000000160c7c723c */ /* 0x040fe20000001808 */
[----:B------:R-:W3:Y:S07]  /*16300*/  LDSM.16.MT88.4 R8, [R160+0x3900] ;  /* 0x00390000a008783b */ /* 0x000eee0000004200 */
[C---:B-----5:R-:W-:Y:S01]  /*16310*/  HMMA.16816.F32 R100, R12.reuse, R24, R100 ;  /* 0x000000180c64723c */ /* 0x060fe20000001864 */
[----:B------:R-:W4:Y:S07]  /*16320*/  LDSM.16.MT88.4 R20, [R135+UR4+0x5900] ;  /* 0x005900048714783b */ /* 0x000f2e0008004200 */
        /* <DEDUP_REMOVED lines=8> */
[----:B------:R-:W-:Y:S01]  /*163b0*/  @P0 IADD3 R16, R211, -0x2, RZ ;  /* 0xfffffffed3100810 */ /* 0x000fe20007ffe0ff */
[C---:B------:R-:W-:Y:S04]  /*163c0*/  HMMA.16816.F32 R48, R12.reuse, R18, R48 ;  /* 0x000000120c30723c */ /* 0x040fe80000001830 */
[----:B------:R-:W-:Y:S03]  /*163d0*/  @P0 SHF.R.S32.HI R17, RZ, 0x1f, R16 ;  /* 0x0000001fff110819 */ /* 0x000fe60000011410 */
[C---:B------:R-:W-:Y:S01]  /*163e0*/  @P0 IMAD.WIDE.U32 R18, R16.reuse, c[0x0][0x1e0], RZ ;  /* 0x0000780010120a25 */ /* 0x040fe200078e00ff */
[C---:B--2---:R-:W-:Y:S04]  /*163f0*/  HMMA.16816.F32 R52, R12.reuse, R4, R52 ;  /* 0x000000040c34723c */ /* 0x044fe80000001834 */
[----:B------:R-:W-:Y:S04]  /*16400*/  @P0 IMAD R17, R17, c[0x0][0x1e0], RZ ;  /* 0x0000780011110a24 */ /* 0x000fe800078e02ff */
[C---:B------:R-:W-:Y:S01]  /*16410*/  HMMA.16816.F32 R56, R12.reuse, R6, R56 ;  /* 0x000000060c38723c */ /* 0x040fe20000001838 */
[----:B------:R-:W1:Y:S03]  /*16420*/  LDSM.16.MT88.4 R4, [R133+0x5900] ;  /* 0x005900008504783b */ /* 0x000e660000004200 */
[----:B------:R-:W-:Y:S01]  /*16430*/  @P0 IMAD R17, R16, c[0x0][0x1e4], R17 ;  /* 0x0000790010110a24 */ /* 0x000fe200078e0211 */
[----:B------:R-:W-:Y:S03]  /*16440*/  @P0 SHF.L.U32 R16, R18, 0x6, RZ ;  /* 0x0000000612100819 */ /* 0x000fe600000006ff */
[C---:B---3--:R-:W-:Y:S04]  /*16450*/  HMMA.16816.F32 R60, R12.reuse, R8, R60 ;  /* 0x000000080c3c723c */ /* 0x048fe8000000183c */
[----:B------:R-:W-:Y:S03]  /*16460*/  @P0 IADD3 R17, R19, R17, RZ ;  /* 0x0000001113110210 */ /* 0x000fe60007ffe0ff */
[----:B------:R-:W-:Y:S01]  /*16470*/  @P0 IADD3 R8, P1, R16, R200, RZ ;  /* 0x000000c810080210 */ /* 0x000fe20007f3e0ff */
[C---:B------:R-:W-:Y:S04]  /*16480*/  HMMA.16816.F32 R64, R12.reuse, R10, R64 ;  /* 0x0000000a0c40723c */ /* 0x040fe80000001840 */
[----:B------:R-:W-:Y:S02]  /*16490*/  @P0 SHF.L.U64.HI R17, R18, 0x6, R17 ;  /* 0x0000000612110819 */ /* 0x000fe40000010211 */
[----:B------:R-:W-:Y:S02]  /*164a0*/  @P0 LEA R26, P3, R8, c[0x0][0x1c8], 0x1 ;  /* 0x00007200081a0a11 */ /* 0x000fe400078608ff */
[----:B------:R-:W-:Y:S01]  /*164b0*/  @P0 IADD3 R11, P2, R16, R213, RZ ;  /* 0x000000d5100b0210 */ /* 0x000fe20007f5e0ff */
[C---:B----4-:R-:W-:Y:S03]  /*164c0*/  HMMA.16816.F32 R68, R12.reuse, R20, R68 ;  /* 0x000000140c44723c */ /* 0x050fe60000001844 */
[----:B------:R-:W-:Y:S02]  /*164d0*/  @P0 IADD3.X R9, R17, R205, RZ, P1, !PT ;  /* 0x000000cd11090210 */ /* 0x000fe40000ffe4ff */
[----:B------:R-:W-:Y:S02]  /*164e0*/  @P0 LEA R24, P1, R11, c[0x0][0x1c8], 0x1 ;  /* 0x000072000b180a11 */ /* 0x000fe400078208ff */
[----:B------:R-:W-:Y:S01]  /*164f0*/  @P0 IADD3.X R10, R17, R212, RZ, P2, !PT ;  /* 0x000000d4110a0210 */ /* 0x000fe200017fe4ff */
[C---:B------:R-:W-:Y:S04]  /*16500*/  HMMA.16816.F32 R72, R12.reuse, R22, R72 ;  /* 0x000000160c48723c */ /* 0x040fe80000001848 */
[----:B------:R-:W-:Y:S02]  /*16510*/  @P0 LEA.HI.X R25, R11, c[0x0][0x1cc], R10, 0x1, P1 ;  /* 0x000073000b190a11 */ /* 0x000fe400008f0c0a */
[----:B------:R-:W-:Y:S02]  /*16520*/  @P0 IADD3 R21, P1, R193, R16, RZ ;  /* 0x00000010c1150210 */ /* 0x000fe40007f3e0ff */
        /* <DEDUP_REMOVED lines=8> */
[----:B------:R-:W-:Y:S02]  /*165b0*/  @P0 LEA.HI.X R27, R8, c[0x0][0x1cc], R9, 0x1, P3 ;  /* 0x00007300081b0a11 */ /* 0x000fe400018f0c09 */
[----:B------:R-:W1:Y:S01]  /*165c0*/  LDSM.16.MT88.4 R8, [R134+UR4+0x5900] ;  /* 0x005900048608783b */ /* 0x000e620008004200 */
[----:B------:R-:W-:Y:S01]  /*165d0*/  @P0 LEA.HI.X R31, R18, c[0x0][0x1cc], R19, 0x1, P1 ;  /* 0x00007300121f0a11 */ /* 0x000fe200008f0c13 */
[----:B------:R-:W-:Y:S01]  /*165e0*/  FADD.FTZ R175, R175, R4 ;  /* 0x00000004afaf7221 */ /* 0x000fe20000010000 */
[C---:B------:R-:W-:Y:S02]  /*165f0*/  ISETP.GE.AND P1, PT, R206.reuse, 0x1, PT ;  /* 0x00000001ce00780c */ /* 0x040fe40003f26270 */
[----:B------:R-:W-:Y:S01]  /*16600*/  IADD3 R206, R206, 0x1, RZ ;  /* 0x00000001cece7810 */ /* 0x000fe20007ffe0ff */
[----:B------:R-:W-:Y:S01]  /*16610*/  FADD.FTZ R176, R176, R175 ;  /* 0x000000afb0b07221 */ /* 0x000fe20000010000 */
[----:B------:R-:W-:Y:S02]  /*16620*/  @P0 IADD3 R16, P3, R16, R210, RZ ;  /* 0x000000d210100210 */ /* 0x000fe40007f7e0ff */
[----:B------:R-:W-:Y:S01]  /*16630*/  SEL R206, R206, RZ, !P1 ;  /* 0x000000ffcece7207 */ /* 0x000fe20004800000 */
[----:B------:R-:W-:Y:S01]  /*16640*/  FADD.FTZ R177, R177, R176 ;  /* 0x000000b0b1b17221 */ /* 0x000fe20000010000 */
[----:B------:R-:W-:Y:S02]  /*16650*/  @P0 IADD3.X R17, R17, R209, RZ, P3, !PT ;  /* 0x000000d111110210 */ /* 0x000fe40001ffe4ff */
[----:B------:R-:W-:Y:S01]  /*16660*/  @P0 LEA R22, P2, R16, c[0x0][0x1c8], 0x1 ;  /* 0x0000720010160a11 */ /* 0x000fe200078408ff */
[----:B------:R-:W-:Y:S01]  /*16670*/  @P0 IMAD R5, R206, 0x3000, R197 ;  /* 0x00003000ce050824 */ /* 0x000fe200078e02c5 */
[----:B------:R-:W-:Y:S01]  /*16680*/  @P0 IADD3 R3, P4, R21, R213, RZ ;  /* 0x000000d515030210 */ /* 0x000fe20007f9e0ff */
[----:B------:R-:W-:Y:S01]  /*16690*/  FADD.FTZ R177, R178, R177 ;  /* 0x000000b1b2b17221 */ /* 0x000fe20000010000 */
[----:B------:R-:W-:Y:S02]  /*166a0*/  @P0 LEA.HI.X R23, R16, c[0x0][0x1cc], R17, 0x1, P2 ;  /* 0x0000730010170a11 */ /* 0x000fe400010f0c11 */
[----:B------:R-:W2:Y:S01]  /*166b0*/  LDSM.16.MT88.4 R16, [R160+0x5900] ;  /* 0x00590000a010783b */ /* 0x000ea20000004200 */
[----:B------:R-:W-:Y:S01]  /*166c0*/  @P0 LEA R20, P3, R3, c[0x0][0x1c8], 0x1 ;  /* 0x0000720003140a11 */ /* 0x000fe200078608ff */
[----:B------:R-:W-:Y:S01]  /*166d0*/  FADD.FTZ R144, R144, R177 ;  /* 0x000000b190907221 */ /* 0x000fe20000010000 */
[----:B------:R-:W-:Y:S02]  /*166e0*/  @P0 IADD3.X R28, R29, R212, RZ, P4, !PT ;  /* 0x000000d41d1c0210 */ /* 0x000fe400027fe4ff */
[----:B------:R-:W-:Y:S01]  /*166f0*/  @P0 IADD3 R7, P2, R21, R210, RZ ;  /* 0x000000d215070210 */ /* 0x000fe20007f5e0ff */
[----:B------:R-:W-:Y:S01]  /*16700*/  FADD.FTZ R145, R145, R144 ;  /* 0x0000009091917221 */ /* 0x000fe20000010000 */
[----:B------:R-:W-:Y:S02]  /*16710*/  @P0 LEA.HI.X R21, R3, c[0x0][0x1cc], R28, 0x1, P3 ;  /* 0x0000730003150a11 */ /* 0x000fe400018f0c1c */
[----:B------:R-:W-:Y:S01]  /*16720*/  @P0 SHF.L.U32 R3, R5, 0x1, RZ ;  /* 0x0000000105030819 */ /* 0x000fe200000006ff */
[----:B------:R-:W-:Y:S01]  /*16730*/  FADD.FTZ R146, R146, R145 ;  /* 0x0000009192927221 */ /* 0x000fe20000010000 */
[----:B------:R-:W-:Y:S02]  /*16740*/  LOP3.LUT P4, RZ, R191, 0x1, RZ, 0xc0, !PT ;  /* 0x00000001bfff7812 */ /* 0x000fe4000788c0ff */
[----:B------:R-:W-:Y:S01]  /*16750*/  @P0 LEA R6, P1, R7, c[0x0][0x1c8], 0x1 ;  /* 0x0000720007060a11 */ /* 0x000fe200078208ff */
[----:B------:R-:W-:Y:S01]  /*16760*/  @!PT LDS RZ, [RZ] ;  /* 0x00000000fffff984 */ /* 0x000fe20000000800 */
[----:B------:R-:W-:Y:S01]  /*16770*/  @!PT LDS RZ, [RZ] ;  /* 0x00000000fffff984 */ /* 0x000fe20000000800 */
[----:B------:R-:W-:Y:S01]  /*16780*/  @!PT LDS RZ, [RZ] ;  /* 0x00000000fffff984 */ /* 0x000fe20000000800 */
[----:B------:R3:W-:Y:S01]  /*16790*/  @P0 LDGSTS.E.BYPASS.LTC128B.128 [R3+0xc100], [R26.64], !P6 ;  /* 0x0c1000001a030fae */ /* 0x0007e2000f101d46 */
[----:B------:R-:W-:Y:S01]  /*167a0*/  @P0 IADD3.X R32, R29, R209, RZ, P2, !PT ;  /* 0x000000d11d200210 */ /* 0x000fe200017fe4ff */
[----:B------:R-:W-:Y:S01]  /*167b0*/  FADD.FTZ R147, R147, R146 ;  /* 0x0000009293937221 */ /* 0x000fe20000010000 */
[----:B------:R-:W-:Y:S02]  /*167c0*/  MOV R133, R2 ;  /* 0x0000000200857202 */ /* 0x000fe40000000f00 */
[----:B------:R-:W-:Y:S01]  /*167d0*/  @P0 LEA.HI.X R7, R7, c[0x0][0x1cc], R32, 0x1, P1 ;  /* 0x0000730007070a11 */ /* 0x000fe200008f0c20 */
[----:B------:R-:W-:Y:S01]  /*167e0*/  FADD.FTZ R152, R152, R147 ;  /* 0x0000009398987221 */ /* 0x000fe20000010000 */
[C---:B-1----:R-:W-:Y:S01]  /*167f0*/  HMMA.16816.F32 R84, R12.reuse, R8, R84 ;  /* 0x000000080c54723c */ /* 0x042fe20000001854 */
[----:B------:R3:W-:Y:S02]  /*16800*/  @P0 LDGSTS.E.BYPASS.LTC128B.128 [R3+0xe100], [R24.64], !P5 ;  /* 0x0e10000018030fae */ /* 0x0007e4000e901d46 */
[----:B------:R-:W-:Y:S04]  /*16810*/  FADD.FTZ R153, R153, R152 ;  /* 0x0000009899997221 */ /* 0x000fe80000010000 */
[----:B------:R-:W-:Y:S01]  /*16820*/  FADD.FTZ R154, R154, R153 ;  /* 0x000000999a9a7221 */ /* 0x000fe20000010000 */
[C---:B------:R-:W-:Y:S01]  /*16830*/  HMMA.16816.F32 R88, R12.reuse, R10, R88 ;  /* 0x0000000a0c58723c */ /* 0x040fe20000001858 */
[----:B------:R3:W-:Y:S03]  /*16840*/  @P0 LDGSTS.E.BYPASS.LTC128B.128 [R3+0x10100], [R22.64], !P4 ;  /* 0x1010000016030fae */ /* 0x0007e6000e101d46 */
[----:B------:R-:W-:Y:S05]  /*16850*/  FADD.FTZ R208, R169, R154 ;  /* 0x0000009aa9d07221 */ /* 0x000fea0000010000 */
[----:B------:R3:W-:Y:S01]  /*16860*/  @P0 LDGSTS.E.BYPASS.LTC128B.128 [R3+0xd100], [R30.64], !P6 ;  /* 0x0d1000001e030fae */ /* 0x0007e2000f101d46 */
[C---:B--2---:R-:W-:Y:S07]  /*16870*/  HMMA.16816.F32 R92, R12.reuse, R16, R92 ;  /* 0x000000100c5c723c */ /* 0x044fee000000185c */
[----:B------:R3:W-:Y:S01]  /*16880*/  @P0 LDGSTS.E.BYPASS.LTC128B.128 [R3+0xf100], [R20.64], !P5 ;  /* 0x0f10000014030fae */ /* 0x0007e2000e901d46 */
[----:B------:R-:W-:Y:S07]  /*16890*/  HMMA.16816.F32 R96, R12, R18, R96 ;  /* 0x000000120c60723c */ /* 0x000fee0000001860 */
[----:B------:R3:W-:Y:S01]  /*168a0*/  @P0 LDGSTS.E.BYPASS.LTC128B.128 [R3+0x11100], [R6.64], !P4 ;  /* 0x1110000006030fae */ /* 0x0007e2000e101d46 */
[----:B------:R-:W-:Y:S04]  /*168b0*/  ISETP.GT.AND P0, PT, R211, RZ, PT ;  /* 0x000000ffd300720c */ /* 0x000fe80003f04270 */
[----:B------:R-:W-:Y:S03]  /*168c0*/  MOV R211, R218 ;  /* 0x000000da00d37202 */ /* 0x000fe60000000f00 */
[----:B------:R-:W0:Y:S01]  /*168d0*/  LDGDEPBAR ;  /* 0x00000000000079af */ /* 0x000e220000000000 */
[----:B---3--:R-:W-:Y:S05]  /*168e0*/  MOV R3, R0 ;  /* 0x0000000000037202 */ /* 0x008fea0000000f00 */
[----:B------:R-:W-:-:S05]  /*168f0*/  @P0 BRA `(.L_x_2547) ;  /* 0xffffd5b000000947 */ /* 0x000fca000383ffff */
.L_x_2546:
        /* <DEDUP_REMOVED lines=122> */
.L_x_2492:
        /* <DEDUP_REMOVED lines=152> */
.L_x_2549:
        /* <DEDUP_REMOVED lines=137> */
.L_x_2551:
[----:B--2---:R-:W-:Y:S05]  /*182b0*/  BSYNC B0 ;  /* 0x0000000000007941 */ /* 0x004fea0003800000 */
.L_x_2550:
        /* <DEDUP_REMOVED lines=23> */
.L_x_2553:
[----:B------:R-:W-:Y:S05]  /*18430*/  BSYNC B0 ;  /* 0x0000000000007941 */ /* 0x000fea0003800000 */
.L_x_2552:
        /* <DEDUP_REMOVED lines=23> */
.L_x_2555:
[----:B------:R-:W-:Y:S05]  /*185b0*/  BSYNC B0 ;  /* 0x0000000000007941 */ /* 0x000fea0003800000 */
.L_x_2554:
        /* <DEDUP_REMOVED lines=24> */
.L_x_2548:
        /* <DEDUP_REMOVED lines=18> */
.L_x_2556:
        /* <DEDUP_REMOVED lines=41> */
.L_x_2558:
[----:B------:R-:W-:Y:S05]  /*18af0*/  BSYNC B0 ;  /* 0x0000000000007941 */ /* 0x000fea0003800000 */
.L_x_2557:
        /* <DEDUP_REMOVED lines=64> */
.L_x_2560:
[----:B------:R-:W-:Y:S05]  /*18f00*/  BSYNC B0 ;  /* 0x0000000000007941 */ /* 0x000fea0003800000 */
.L_x_2559:
        /* <DEDUP_REMOVED lines=21> */
.L_x_2562:
[----:B------:R-:W-:Y:S05]  /*19060*/  BSYNC B0 ;  /* 0x0000000000007941 */ /* 0x000fea0003800000 */
.L_x_2561:
        /* <DEDUP_REMOVED lines=21> */
.L_x_2564:
[----:B------:R-:W-:Y:S05]  /*191c0*/  BSYNC B0 ;  /* 0x0000000000007941 */ /* 0x000fea0003800000 */
.L_x_2563:
        /* <DEDUP_REMOVED lines=22> */
.L_x_2565:
        /* <DEDUP_REMOVED lines=13> */
.L_x_2609:


//--------------------- .nv.shared._ZN7cutlass13device_kernelIN5flash19enable_sm80_to_sm89INS1_16FlashAttnFwdSm80INS1_25CollectiveMainloopFwdSm80ILi8ELi1ELb1EN4cute5tupleIJNS5_1CILi128EEENS7_ILi96EEENS7_ILi192EEEEEELi192ENS_6half_tEfNS_4arch4Sm80ELb0ELb0ELb1ELb0ELb0ELb0ELb1ELb0EEENS1_21CollectiveEpilogueFwdINS6_IJS8_SA_S9_EEENS6_IJNS7_ILi1EEESI_SI_EEESC_SE_Li256ELb0ELb1ELb0ELb0EEENS1_19SingleTileSchedulerILb0ELb0ELb1ELi128EEEEEEEEEvNT_6ParamsE --------------------------
	.section	.nv.shared._ZN7cutlass13device_kernelIN5flash19enable_sm80_to_sm89INS1_16FlashAttnFwdSm80INS1_25CollectiveMainloopFwdSm80ILi8ELi1ELb1EN4cute5tupleIJNS5_1CILi128EEENS7_ILi96EEENS7_ILi192EEEEEELi192ENS_6half_tEfNS_4arch4Sm80ELb0ELb0ELb1ELb0ELb0ELb0ELb1ELb0EEENS1_21CollectiveEpilogueFwdINS6_IJS8_SA_S9_EEENS6_IJNS7_ILi1EEESI_SI_EEESC_SE_Li256ELb0ELb1ELb0ELb0EEENS1_19SingleTileSchedulerILb0ELb0ELb1ELi128EEEEEEEEEvNT_6ParamsE,"aw",@nobits
	.sectionflags	@""
	.align	16


//--------------------- .nv.global                --------------------------
	.section	.nv.global,"aw",@nobits
.nv.global:
	.type		_ZN77_INTERNAL_8241b919_41_flash_fwd_hdim192_fp16_softcapall_sm80_cu_93b96ec2_36514cute1_E,@object
	.size		_ZN77_INTERNAL_8241b919_41_flash_fwd_hdim192_fp16_softcapall_sm80_cu_93b96ec2_36514cute1_E,(_ZN77_INTERNAL_8241b919_41_flash_fwd_hdim192_fp16_softcapall_sm80_cu_93b96ec2_36514cuda3std3__45__cpo6cbeginE - _ZN77_INTERNAL_8241b919_41_flash_fwd_hdim192_fp16_softcapall_sm80_cu_93b96ec2_36514cute1_E)
_ZN77_INTERNAL_8241b919_41_flash_fwd_hdim192_fp16_softcapall_sm80_cu_93b96ec2_36514cute1_E:
	.zero		1
	.type		_ZN77_INTERNAL_8241b919_41_flash_fwd_hdim192_fp16_softcapall_sm80_cu_93b96ec2_36514cuda3std3__45__cpo6cbeginE,@object
	.size		_ZN77_INTERNAL_8241b919_41_flash_fwd_hdim192_fp16_softcapall_sm80_cu_93b96ec2_36514cuda3std3__45__cpo6cbeginE,(_ZN77_INTERNAL_8241b919_41_flash_fwd_hdim192_fp16_softcapall_sm80_cu_93b96ec2_36514cuda3std3__48in_placeE - _ZN77_INTERNAL_8241b919_41_flash_fwd_hdim192_fp16_softcapall_sm80_cu_93b96ec2_36514cuda3std3__45__cpo6cbeginE)
_ZN77_INTERNAL_8241b919_41_flash_fwd_hdim192_fp16_softcapall_sm80_cu_93b96ec2_36514cuda3std3__45__cpo6cbeginE:
	.zero		1
	.type		_ZN77_INTERNAL_8241b919_41_flash_fwd_hdim192_fp16_softcapall_sm80_cu_93b96ec2_36514cuda3std3__48in_placeE,@object
	.size		_ZN77_INTERNAL_8241b919_41_flash_fwd_hdim192_fp16_softcapall_sm80_cu_93b96ec2_36514cuda3std3__48in_placeE,(_ZN77_INTERNAL_8241b919_41_flash_fwd_hdim192_fp16_softcapall_sm80_cu_93b96ec2_36514cuda3std6ranges3__45__cpo9iter_moveE - _ZN77_INTERNAL_8241b919_41_flash_fwd_hdim192_fp16_softcapall_sm80_cu_93b96ec2_36514cuda3std3__48in_placeE)
_ZN77_INTERNAL_8241b919_41_flash_fwd_hdim192_fp16_softcapall_sm80_cu_93b96ec2_36514cuda3std3__48in_placeE:
	.zero		1
	.type		_ZN77_INTERNAL_8241b919_41_flash_fwd_hdim192_fp16_softcapall_sm80_cu_93b96ec2_36514cuda3std6ranges3__45__cpo9iter_moveE,@object
	.size		_ZN77_INTERNAL_8241b919_41_flash_fwd_hdim192_fp16_softcapall_sm80_cu_93b96ec2_36514cuda3std6ranges3__45__cpo9iter_moveE,(_ZN77_INTERNAL_8241b919_41_flash_fwd_hdim192_fp16_softcapall_sm80_cu_93b96ec2_36514cuda3std3__45__cpo5beginE - _ZN77_INTERNAL_8241b919_41_flash_fwd_hdim192_fp16_softcapall_sm80_cu_93b96ec2_36514cuda3std6ranges3__45__cpo9iter_moveE)
_ZN77_INTERNAL_8241b919_41_flash_fwd_hdim192_fp16_softcapall_sm80_cu_93b96ec2_36514cuda3std6ranges3__45__cpo9iter_moveE:
	.zero		1
	.type		_ZN77_INTERNAL_8241b919_41_flash_fwd_hdim192_fp16_softcapall_sm80_cu_93b96ec2_36514cuda3std3__45__cpo5beginE,@object
	.size		_ZN77_INTERNAL_8241b919_41_flash_fwd_hdim192_fp16_softcapall_sm80_cu_93b96ec2_36514cuda3std3__45__cpo5beginE,(_ZN77_INTERNAL_8241b919_41_flash_fwd_hdim192_fp16_softcapall_sm80_cu_93b96ec2_36514cuda3std3__479_GLOBAL__N__8241b919_41_flash_fwd_hdim192_fp16_softcapall_sm80_cu_93b96ec2_36516ignoreE - _ZN77_INTERNAL_8241b919_41_flash_fwd_hdim192_fp16_softcapall_sm80_cu_93b96ec2_36514cuda3std3__45__cpo5beginE)
_ZN77_INTERNAL_8241b919_41_flash_fwd_hdim192_fp16_softcapall_sm80_cu_93b96ec2_36514cuda3std3__45__cpo5beginE:
	.zero		1
	.type		_ZN77_INTERNAL_8241b919_41_flash_fwd_hdim192_fp16_softcapall_sm80_cu_93b96ec2_36514cuda3std3__479_GLOBAL__N__8241b919_41_flash_fwd_hdim192_fp16_softcapall_sm80_cu_93b96ec2_36516ignoreE,@object
	.size		_ZN77_INTERNAL_8241b919_41_flash_fwd_hdim192_fp16_softcapall_sm80_cu_93b96ec2_36514cuda3std3__479_GLOBAL__N__8241b919_41_flash_fwd_hdim192_fp16_softcapall_sm80_cu_93b96ec2_36516ignoreE,(_ZN77_INTERNAL_8241b919_41_flash_fwd_hdim192_fp16_softcapall_sm80_cu_93b96ec2_36514cute7productE - _ZN77_INTERNAL_8241b919_41_flash_fwd_hdim192_fp16_softcapall_sm80_cu_93b96ec2_36514cuda3std3__479_GLOBAL__N__8241b919_41_flash_fwd_hdim192_fp16_softcapall_sm80_cu_93b96ec2_36516ignoreE)
_ZN77_INTERNAL_8241b919_41_flash_fwd_hdim192_fp16_softcapall_sm80_cu_93b96ec2_36514cuda3std3__479_GLOBAL__N__8241b919_41_flash_fwd_hdim192_fp16_softcapall_sm80_cu_93b96ec2_36516ignoreE:
	.zero		1
	.type		_ZN77_INTERNAL_8241b919_41_flash_fwd_hdim192_fp16_softcapall_sm80_cu_93b96ec2_36514cute7productE,@object
	.size		_ZN77_INTERNAL_8241b919_41_flash_fwd_hdim192_fp16_softcapall_sm80_cu_93b96ec2_36514cute7productE,(_ZN77_INTERNAL_8241b919_41_flash_fwd_hdim192_fp16_softcapall_sm80_cu_93b96ec2_36514cuda3std3__45__cpo3endE - _ZN77_INTERNAL_8241b919_41_flash_fwd_hdim192_fp16_softcapall_sm80_cu_93b96ec2_36514cute7productE)
_ZN77_INTERNAL_8241b919_41_flash_fwd_hdim192_fp16_softcapall_sm80_cu_93b96ec2_36514cute7productE:
	.zero		1
	.type		_ZN77_INTERNAL_8241b919_41_flash_fwd_hdim192_fp16_softcapall_sm80_cu_93b96ec2_36514cuda3std3__45__cpo3endE,@object
	.size		_ZN77_INTERNAL_8241b919_41_flash_fwd_hdim192_fp16_softcapall_sm80_cu_93b96ec2_36514cuda3std3__45__cpo3endE,(_ZN77_INTERNAL_8241b919_41_flash_fwd_hdim192_fp16_softcapall_sm80_cu_93b96ec2_36514cuda3std3__419piecewise_constructE - _ZN77_INTERNAL_8241b919_41_flash_fwd_hdim192_fp16_softcapall_sm80_cu_93b96ec2_36514cuda3std3__45__cpo3endE)
_ZN77_INTERNAL_8241b919_41_flash_fwd_hdim192_fp16_softcapall_sm80_cu_93b96ec2_36514cuda3std3__45__cpo3endE:
	.zero		1
	.type		_ZN77_INTERNAL_8241b919_41_flash_fwd_hdim192_fp16_softcapall_sm80_cu_93b96ec2_36514cuda3std3__419piecewise_constructE,@object
	.size		_ZN77_INTERNAL_8241b919_41_flash_fwd_hdim192_fp16_softcapall_sm80_cu_93b96ec2_36514cuda3std3__419piecewise_constructE,(_ZN77_INTERNAL_8241b919_41_flash_fwd_hdim192_fp16_softcapall_sm80_cu_93b96ec2_36514cuda3std3__45__cpo4cendE - _ZN77_INTERNAL_8241b919_41_flash_fwd_hdim192_fp16_softcapall_sm80_cu_93b96ec2_36514cuda3std3__419piecewise_constructE)
_ZN77_INTERNAL_8241b919_41_flash_fwd_hdim192_fp16_softcapall_sm80_cu_93b96ec2_36514cuda3std3__419piecewise_constructE:
	.zero		1
	.type		_ZN77_INTERNAL_8241b919_41_flash_fwd_hdim192_fp16_softcapall_sm80_cu_93b96ec2_36514cuda3std3__45__cpo4cendE,@object
	.size		_ZN77_INTERNAL_8241b919_41_flash_fwd_hdim192_fp16_softcapall_sm80_cu_93b96ec2_36514cuda3std3__45__cpo4cendE,(_ZN77_INTERNAL_8241b919_41_flash_fwd_hdim192_fp16_softcapall_sm80_cu_93b96ec2_36514cuda3std6ranges3__45__cpo4swapE - _ZN77_INTERNAL_8241b919_41_flash_fwd_hdim192_fp16_softcapall_sm80_cu_93b96ec2_36514cuda3std3__45__cpo4cendE)
_ZN77_INTERNAL_8241b919_41_flash_fwd_hdim192_fp16_softcapall_sm80_cu_93b96ec2_36514cuda3std3__45__cpo4cendE:
	.zero		1
	.type		_ZN77_INTERNAL_8241b919_41_flash_fwd_hdim192_fp16_softcapall_sm80_cu_93b96ec2_36514cuda3std6ranges3__45__cpo4swapE,@object
	.size		_ZN77_INTERNAL_8241b919_41_flash_fwd_hdim192_fp16_softcapall_sm80_cu_93b96ec2_36514cuda3std6ranges3__45__cpo4swapE,(.L_7 - _ZN77_INTERNAL_8241b919_41_flash_fwd_hdim192_fp16_softcapall_sm80_cu_93b96ec2_36514cuda3std6ranges3__45__cpo4swapE)
_ZN77_INTERNAL_8241b919_41_flash_fwd_hdim192_fp16_softcapall_sm80_cu_93b96ec2_36514cuda3std6ranges3__45__cpo4swapE:
	.zero		1
.L_7:


//--------------------- .nv.shared._ZN7cutlass13device_kernelIN5flash19enable_sm80_to_sm89INS1_16FlashAttnFwdSm80INS1_25CollectiveMainloopFwdSm80ILi8ELi1ELb1EN4cute5tupleIJNS5_1CILi128EEENS7_ILi96EEENS7_ILi192EEEEEELi192ENS_6half_tEfNS_4arch4Sm80ELb0ELb0ELb1ELb1ELb0ELb0ELb1ELb0EEENS1_21CollectiveEpilogueFwdINS6_IJS8_SA_S9_EEENS6_IJNS7_ILi1EEESI_SI_EEESC_SE_Li256ELb1ELb1ELb0ELb0EEENS1_19SingleTileSchedulerILb1ELb0ELb1ELi128EEEEEEEEEvNT_6ParamsE --------------------------
	.section	.nv.shared._ZN7cutlass13device_kernelIN5flash19enable_sm80_to_sm89INS1_16FlashAttnFwdSm80INS1_25CollectiveMainloopFwdSm80ILi8ELi1ELb1EN4cute5tupleIJNS5_1CILi128EEENS7_ILi96EEENS7_ILi192EEEEEELi192ENS_6half_tEfNS_4arch4Sm80ELb0ELb0ELb1ELb1ELb0ELb0ELb1ELb0EEENS1_21CollectiveEpilogueFwdINS6_IJS8_SA_S9_EEENS6_IJNS7_ILi1EEESI_SI_EEESC_SE_Li256ELb1ELb1ELb0ELb0EEENS1_19SingleTileSchedulerILb1ELb0ELb1ELi128EEEEEEEEEvNT_6ParamsE,"aw",@nobits
	.sectionflags	@""
	.align	16


//--------------------- .nv.shared._ZN7cutlass13device_kernelIN5flash19enable_sm80_to_sm89INS1_16FlashAttnFwdSm80INS1_25CollectiveMainloopFwdSm80ILi8ELi1ELb0EN4cute5tupleIJNS5_1CILi128EEENS7_ILi64EEENS7_ILi192EEEEEELi192ENS_6half_tEfNS_4arch4Sm80ELb0ELb0ELb1ELb1ELb0ELb1ELb1ELb0EEENS1_21CollectiveEpilogueFwdINS6_IJS8_SA_S9_EEENS6_IJNS7_ILi1EEESI_SI_EEESC_SE_Li256ELb1ELb1ELb0ELb0EEENS1_19SingleTileSchedulerILb1ELb0ELb1ELi128EEEEEEEEEvNT_6ParamsE --------------------------
	.section	.nv.shared._ZN7cutlass13device_kernelIN5flash19enable_sm80_to_sm89INS1_16FlashAttnFwdSm80INS1_25CollectiveMainloopFwdSm80ILi8ELi1ELb0EN4cute5tupleIJNS5_1CILi128EEENS7_ILi64EEENS7_ILi192EEEEEELi192ENS_6half_tEfNS_4arch4Sm80ELb0ELb0ELb1ELb1ELb0ELb1ELb1ELb0EEENS1_21CollectiveEpilogueFwdINS6_IJS8_SA_S9_EEENS6_IJNS7_ILi1EEESI_SI_EEESC_SE_Li256ELb1ELb1ELb0ELb0EEENS1_19SingleTileSchedulerILb1ELb0ELb1ELi128EEEEEEEEEvNT_6ParamsE,"aw",@nobits
	.sectionflags	@""
	.align	16


//--------------------- .nv.shared._ZN7cutlass13device_kernelIN5flash19enable_sm80_to_sm89INS1_16FlashAttnFwdSm80INS1_25CollectiveMainloopFwdSm80ILi8ELi1ELb0EN4cute5tupleIJNS5_1CILi128EEENS7_ILi64EEENS7_ILi192EEEEEELi192ENS_6half_tEfNS_4arch4Sm80ELb0ELb1ELb1ELb0ELb0ELb0ELb1ELb0EEENS1_21CollectiveEpilogueFwdINS6_IJS8_SA_S9_EEENS6_IJNS7_ILi1EEESI_SI_EEESC_SE_Li256ELb0ELb1ELb0ELb0EEENS1_19SingleTileSchedulerILb0ELb0ELb1ELi128EEEEEEEEEvNT_6ParamsE --------------------------
	.section	.nv.shared._ZN7cutlass13device_kernelIN5flash19enable_sm80_to_sm89INS1_16FlashAttnFwdSm80INS1_25CollectiveMainloopFwdSm80ILi8ELi1ELb0EN4cute5tupleIJNS5_1CILi128EEENS7_ILi64EEENS7_ILi192EEEEEELi192ENS_6half_tEfNS_4arch4Sm80ELb0ELb1ELb1ELb0ELb0ELb0ELb1ELb0EEENS1_21CollectiveEpilogueFwdINS6_IJS8_SA_S9_EEENS6_IJNS7_ILi1EEESI_SI_EEESC_SE_Li256ELb0ELb1ELb0ELb0EEENS1_19SingleTileSchedulerILb0ELb0ELb1ELi128EEEEEEEEEvNT_6ParamsE,"aw",@nobits
	.sectionflags	@""
	.align	16


//--------------------- .nv.shared._ZN7cutlass13device_kernelIN5flash19enable_sm80_to_sm89INS1_16FlashAttnFwdSm80INS1_25CollectiveMainloopFwdSm80ILi8ELi1ELb0EN4cute5tupleIJNS5_1CILi128EEENS7_ILi64EEENS7_ILi192EEEEEELi192ENS_6half_tEfNS_4arch4Sm80ELb0ELb1ELb1ELb1ELb0ELb0ELb1ELb0EEENS1_21CollectiveEpilogueFwdINS6_IJS8_SA_S9_EEENS6_IJNS7_ILi1EEESI_SI_EEESC_SE_Li256ELb1ELb1ELb0ELb0EEENS1_19SingleTileSchedulerILb1ELb0ELb1ELi128EEEEEEEEEvNT_6ParamsE --------------------------
	.section	.nv.shared._ZN7cutlass13device_kernelIN5flash19enable_sm80_to_sm89INS1_16FlashAttnFwdSm80INS1_25CollectiveMainloopFwdSm80ILi8ELi1ELb0EN4cute5tupleIJNS5_1CILi128EEENS7_ILi64EEENS7_ILi192EEEEEELi192ENS_6half_tEfNS_4arch4Sm80ELb0ELb1ELb1ELb1ELb0ELb0ELb1ELb0EEENS1_21CollectiveEpilogueFwdINS6_IJS8_SA_S9_EEENS6_IJNS7_ILi1EEESI_SI_EEESC_SE_Li256ELb1ELb1ELb0ELb0EEENS1_19SingleTileSchedulerILb1ELb0ELb1ELi128EEEEEEEEEvNT_6ParamsE,"aw",@nobits
	.sectionflags	@""
	.align	16


//--------------------- .nv.shared._ZN7cutlass13device_kernelIN5flash19enable_sm80_to_sm89INS1_16FlashAttnFwdSm80INS1_25CollectiveMainloopFwdSm80ILi8ELi1ELb0EN4cute5tupleIJNS5_1CILi128EEENS7_ILi64EEENS7_ILi192EEEEEELi192ENS_6half_tEfNS_4arch4Sm80ELb0ELb1ELb1ELb1ELb0ELb1ELb1ELb0EEENS1_21CollectiveEpilogueFwdINS6_IJS8_SA_S9_EEENS6_IJNS7_ILi1EEESI_SI_EEESC_SE_Li256ELb1ELb1ELb0ELb0EEENS1_19SingleTileSchedulerILb1ELb0ELb1ELi128EEEEEEEEEvNT_6ParamsE --------------------------
	.section	.nv.shared._ZN7cutlass13device_kernelIN5flash19enable_sm80_to_sm89INS1_16FlashAttnFwdSm80INS1_25CollectiveMainloopFwdSm80ILi8ELi1ELb0EN4cute5tupleIJNS5_1CILi128EEENS7_ILi64EEENS7_ILi192EEEEEELi192ENS_6half_tEfNS_4arch4Sm80ELb0ELb1ELb1ELb1ELb0ELb1ELb1ELb0EEENS1_21CollectiveEpilogueFwdINS6_IJS8_SA_S9_EEENS6_IJNS7_ILi1EEESI_SI_EEESC_SE_Li256ELb1ELb1ELb0ELb0EEENS1_19SingleTileSchedulerILb1ELb0ELb1ELi128EEEEEEEEEvNT_6ParamsE,"aw",@nobits
	.sectionflags	@""
	.align	16


//--------------------- .nv.shared._ZN7cutlass13device_kernelIN5flash19enable_sm80_to_sm89INS1_16FlashAttnFwdSm80INS1_25CollectiveMainloopFwdSm80ILi8ELi1ELb1EN4cute5tupleIJNS5_1CILi128EEENS7_ILi96EEENS7_ILi192EEEEEELi192ENS_6half_tEfNS_4arch4Sm80ELb1ELb0ELb1ELb0ELb0ELb0ELb1ELb0EEENS1_21CollectiveEpilogueFwdINS6_IJS8_SA_S9_EEENS6_IJNS7_ILi1EEESI_SI_EEESC_SE_Li256ELb0ELb1ELb0ELb0EEENS1_30DynamicPersistentTileSchedulerILi256ELi256ELb0ELb1ELb0EEEEEEEEEvNT_6ParamsE --------------------------
	.section	.nv.shared._ZN7cutlass13device_kernelIN5flash19enable_sm80_to_sm89INS1_16FlashAttnFwdSm80INS1_25CollectiveMainloopFwdSm80ILi8ELi1ELb1EN4cute5tupleIJNS5_1CILi128EEENS7_ILi96EEENS7_ILi192EEEEEELi192ENS_6half_tEfNS_4arch4Sm80ELb1ELb0ELb1ELb0ELb0ELb0ELb1ELb0EEENS1_21CollectiveEpilogueFwdINS6_IJS8_SA_S9_EEENS6_IJNS7_ILi1EEESI_SI_EEESC_SE_Li256ELb0ELb1ELb0ELb0EEENS1_30DynamicPersistentTileSchedulerILi256ELi256ELb0ELb1ELb0EEEEEEEEEvNT_6ParamsE,"aw",@nobits
	.sectionflags	@""
	.align	16


//--------------------- .nv.shared._ZN7cutlass13device_kernelIN5flash19enable_sm80_to_sm89INS1_16FlashAttnFwdSm80INS1_25CollectiveMainloopFwdSm80ILi8ELi1ELb1EN4cute5tupleIJNS5_1CILi128EEENS7_ILi96EEENS7_ILi192EEEEEELi192ENS_6half_tEfNS_4arch4Sm80ELb1ELb0ELb1ELb1ELb0ELb0ELb1ELb0EEENS1_21CollectiveEpilogueFwdINS6_IJS8_SA_S9_EEENS6_IJNS7_ILi1EEESI_SI_EEESC_SE_Li256ELb1ELb1ELb0ELb0EEENS1_19SingleTileSchedulerILb1ELb0ELb1ELi128EEEEEEEEEvNT_6ParamsE --------------------------
	.section	.nv.shared._ZN7cutlass13device_kernelIN5flash19enable_sm80_to_sm89INS1_16FlashAttnFwdSm80INS1_25CollectiveMainloopFwdSm80ILi8ELi1ELb1EN4cute5tupleIJNS5_1CILi128EEENS7_ILi96EEENS7_ILi192EEEEEELi192ENS_6half_tEfNS_4arch4Sm80ELb1ELb0ELb1ELb1ELb0ELb0ELb1ELb0EEENS1_21CollectiveEpilogueFwdINS6_IJS8_SA_S9_EEENS6_IJNS7_ILi1EEESI_SI_EEESC_SE_Li256ELb1ELb1ELb0ELb0EEENS1_19SingleTileSchedulerILb1ELb0ELb1ELi128EEEEEEEEEvNT_6ParamsE,"aw",@nobits
	.sectionflags	@""
	.align	16


//--------------------- .nv.shared._ZN7cutlass13device_kernelIN5flash19enable_sm80_to_sm89INS1_16FlashAttnFwdSm80INS1_25CollectiveMainloopFwdSm80ILi8ELi1ELb0EN4cute5tupleIJNS5_1CILi128EEENS7_ILi64EEENS7_ILi192EEEEEELi192ENS_6half_tEfNS_4arch4Sm80ELb1ELb0ELb1ELb1ELb0ELb1ELb1ELb0EEENS1_21CollectiveEpilogueFwdINS6_IJS8_SA_S9_EEENS6_IJNS7_ILi1EEESI_SI_EEESC_SE_Li256ELb1ELb1ELb0ELb0EEENS1_19SingleTileSchedulerILb1ELb0ELb1ELi128EEEEEEEEEvNT_6ParamsE --------------------------
	.section	.nv.shared._ZN7cutlass13device_kernelIN5flash19enable_sm80_to_sm89INS1_16FlashAttnFwdSm80INS1_25CollectiveMainloopFwdSm80ILi8ELi1ELb0EN4cute5tupleIJNS5_1CILi128EEENS7_ILi64EEENS7_ILi192EEEEEELi192ENS_6half_tEfNS_4arch4Sm80ELb1ELb0ELb1ELb1ELb0ELb1ELb1ELb0EEENS1_21CollectiveEpilogueFwdINS6_IJS8_SA_S9_EEENS6_IJNS7_ILi1EEESI_SI_EEESC_SE_Li256ELb1ELb1ELb0ELb0EEENS1_19SingleTileSchedulerILb1ELb0ELb1ELi128EEEEEEEEEvNT_6ParamsE,"aw",@nobits
	.sectionflags	@""
	.align	16


//--------------------- .nv.shared._ZN7cutlass13device_kernelIN5flash19enable_sm80_to_sm89INS1_16FlashAttnFwdSm80INS1_25CollectiveMainloopFwdSm80ILi8ELi2ELb1EN4cute5tupleIJNS5_1CILi128EEENS7_ILi96EEENS7_ILi192EEEEEELi192ENS_6half_tEfNS_4arch4Sm80ELb0ELb0ELb1ELb0ELb0ELb0ELb1ELb0EEENS1_21CollectiveEpilogueFwdINS6_IJS8_SA_S9_EEENS6_IJNS7_ILi1EEESI_SI_EEESC_SE_Li256ELb0ELb1ELb0ELb0EEENS1_19SingleTileSchedulerILb0ELb0ELb1ELi128EEEEEEEEEvNT_6ParamsE --------------------------
	.section	.nv.shared._ZN7cutlass13device_kernelIN5flash19enable_sm80_to_sm89INS1_16FlashAttnFwdSm80INS1_25CollectiveMainloopFwdSm80ILi8ELi2ELb1EN4cute5tupleIJNS5_1CILi128EEENS7_ILi96EEENS7_ILi192EEEEEELi192ENS_6half_tEfNS_4arch4Sm80ELb0ELb0ELb1ELb0ELb0ELb0ELb1ELb0EEENS1_21CollectiveEpilogueFwdINS6_IJS8_SA_S9_EEENS6_IJNS7_ILi1EEESI_SI_EEESC_SE_Li256ELb0ELb1ELb0ELb0EEENS1_19SingleTileSchedulerILb0ELb0ELb1ELi128EEEEEEEEEvNT_6ParamsE,"aw",@nobits
	.sectionflags	@""
	.align	16


//--------------------- .nv.shared._ZN7cutlass13device_kernelIN5flash19enable_sm80_to_sm89INS1_16FlashAttnFwdSm80INS1_25CollectiveMainloopFwdSm80ILi8ELi2ELb1EN4cute5tupleIJNS5_1CILi128EEENS7_ILi96EEENS7_ILi192EEEEEELi192ENS_6half_tEfNS_4arch4Sm80ELb0ELb0ELb1ELb1ELb0ELb0ELb1ELb0EEENS1_21CollectiveEpilogueFwdINS6_IJS8_SA_S9_EEENS6_IJNS7_ILi1EEESI_SI_EEESC_SE_Li256ELb1ELb1ELb0ELb0EEENS1_19SingleTileSchedulerILb1ELb0ELb1ELi128EEEEEEEEEvNT_6ParamsE --------------------------
	.section	.nv.shared._ZN7cutlass13device_kernelIN5flash19enable_sm80_to_sm89INS1_16FlashAttnFwdSm80INS1_25CollectiveMainloopFwdSm80ILi8ELi2ELb1EN4cute5tupleIJNS5_1CILi128EEENS7_ILi96EEENS7_ILi192EEEEEELi192ENS_6half_tEfNS_4arch4Sm80ELb0ELb0ELb1ELb1ELb0ELb0ELb1ELb0EEENS1_21CollectiveEpilogueFwdINS6_IJS8_SA_S9_EEENS6_IJNS7_ILi1EEESI_SI_EEESC_SE_Li256ELb1ELb1ELb0ELb0EEENS1_19SingleTileSchedulerILb1ELb0ELb1ELi128EEEEEEEEEvNT_6ParamsE,"aw",@nobits
	.sectionflags	@""
	.align	16


//--------------------- .nv.shared._ZN7cutlass13device_kernelIN5flash19enable_sm80_to_sm89INS1_16FlashAttnFwdSm80INS1_25CollectiveMainloopFwdSm80ILi8ELi2ELb0EN4cute5tupleIJNS5_1CILi128EEENS7_ILi64EEENS7_ILi192EEEEEELi192ENS_6half_tEfNS_4arch4Sm80ELb0ELb0ELb1ELb1ELb0ELb1ELb1ELb0EEENS1_21CollectiveEpilogueFwdINS6_IJS8_SA_S9_EEENS6_IJNS7_ILi1EEESI_SI_EEESC_SE_Li256ELb1ELb1ELb0ELb0EEENS1_19SingleTileSchedulerILb1ELb0ELb1ELi128EEEEEEEEEvNT_6ParamsE --------------------------
	.section	.nv.shared._ZN7cutlass13device_kernelIN5flash19enable_sm80_to_sm89INS1_16FlashAttnFwdSm80INS1_25CollectiveMainloopFwdSm80ILi8ELi2ELb0EN4cute5tupleIJNS5_1CILi128EEENS7_ILi64EEENS7_ILi192EEEEEELi192ENS_6half_tEfNS_4arch4Sm80ELb0ELb0ELb1ELb1ELb0ELb1ELb1ELb0EEENS1_21CollectiveEpilogueFwdINS6_IJS8_SA_S9_EEENS6_IJNS7_ILi1EEESI_SI_EEESC_SE_Li256ELb1ELb1ELb0ELb0EEENS1_19SingleTileSchedulerILb1ELb0ELb1ELi128EEEEEEEEEvNT_6ParamsE,"aw",@nobits
	.sectionflags	@""
	.align	16


//--------------------- .nv.shared._ZN7cutlass13device_kernelIN5flash19enable_sm80_to_sm89INS1_16FlashAttnFwdSm80INS1_25CollectiveMainloopFwdSm80ILi8ELi2ELb0EN4cute5tupleIJNS5_1CILi128EEENS7_ILi64EEENS7_ILi192EEEEEELi192ENS_6half_tEfNS_4arch4Sm80ELb0ELb1ELb1ELb0ELb0ELb0ELb1ELb0EEENS1_21CollectiveEpilogueFwdINS6_IJS8_SA_S9_EEENS6_IJNS7_ILi1EEESI_SI_EEESC_SE_Li256ELb0ELb1ELb0ELb0EEENS1_19SingleTileSchedulerILb0ELb0ELb1ELi128EEEEEEEEEvNT_6ParamsE --------------------------
	.section	.nv.shared._ZN7cutlass13device_kernelIN5flash19enable_sm80_to_sm89INS1_16FlashAttnFwdSm80INS1_25CollectiveMainloopFwdSm80ILi8ELi2ELb0EN4cute5tupleIJNS5_1CILi128EEENS7_ILi64EEENS7_ILi192EEEEEELi192ENS_6half_tEfNS_4arch4Sm80ELb0ELb1ELb1ELb0ELb0ELb0ELb1ELb0EEENS1_21CollectiveEpilogueFwdINS6_IJS8_SA_S9_EEENS6_IJNS7_ILi1EEESI_SI_EEESC_SE_Li256ELb0ELb1ELb0ELb0EEENS1_19SingleTileSchedulerILb0ELb0ELb1ELi128EEEEEEEEEvNT_6ParamsE,"aw",@nobits
	.sectionflags	@""
	.align	16


//--------------------- .nv.shared._ZN7cutlass13device_kernelIN5flash19enable_sm80_to_sm89INS1_16FlashAttnFwdSm80INS1_25CollectiveMainloopFwdSm80ILi8ELi2ELb0EN4cute5tupleIJNS5_1CILi128EEENS7_ILi64EEENS7_ILi192EEEEEELi192ENS_6half_tEfNS_4arch4Sm80ELb0ELb1ELb1ELb1ELb0ELb0ELb1ELb0EEENS1_21CollectiveEpilogueFwdINS6_IJS8_SA_S9_EEENS6_IJNS7_ILi1EEESI_SI_EEESC_SE_Li256ELb1ELb1ELb0ELb0EEENS1_19SingleTileSchedulerILb1ELb0ELb1ELi128EEEEEEEEEvNT_6ParamsE --------------------------
	.section	.nv.shared._ZN7cutlass13device_kernelIN5flash19enable_sm80_to_sm89INS1_16FlashAttnFwdSm80INS1_25CollectiveMainloopFwdSm80ILi8ELi2ELb0EN4cute5tupleIJNS5_1CILi128EEENS7_ILi64EEENS7_ILi192EEEEEELi192ENS_6half_tEfNS_4arch4Sm80ELb0ELb1ELb1ELb1ELb0ELb0ELb1ELb0EEENS1_21CollectiveEpilogueFwdINS6_IJS8_SA_S9_EEENS6_IJNS7_ILi1EEESI_SI_EEESC_SE_Li256ELb1ELb1ELb0ELb0EEENS1_19SingleTileSchedulerILb1ELb0ELb1ELi128EEEEEEEEEvNT_6ParamsE,"aw",@nobits
	.sectionflags	@""
	.align	16


//--------------------- .nv.shared._ZN7cutlass13device_kernelIN5flash19enable_sm80_to_sm89INS1_16FlashAttnFwdSm80INS1_25CollectiveMainloopFwdSm80ILi8ELi2ELb0EN4cute5tupleIJNS5_1CILi128EEENS7_ILi64EEENS7_ILi192EEEEEELi192ENS_6half_tEfNS_4arch4Sm80ELb0ELb1ELb1ELb1ELb0ELb1ELb1ELb0EEENS1_21CollectiveEpilogueFwdINS6_IJS8_SA_S9_EEENS6_IJNS7_ILi1EEESI_SI_EEESC_SE_Li256ELb1ELb1ELb0ELb0EEENS1_19SingleTileSchedulerILb1ELb0ELb1ELi128EEEEEEEEEvNT_6ParamsE --------------------------
	.section	.nv.shared._ZN7cutlass13device_kernelIN5flash19enable_sm80_to_sm89INS1_16FlashAttnFwdSm80INS1_25CollectiveMainloopFwdSm80ILi8ELi2ELb0EN4cute5tupleIJNS5_1CILi128EEENS7_ILi64EEENS7_ILi192EEEEEELi192ENS_6half_tEfNS_4arch4Sm80ELb0ELb1ELb1ELb1ELb0ELb1ELb1ELb0EEENS1_21CollectiveEpilogueFwdINS6_IJS8_SA_S9_EEENS6_IJNS7_ILi1EEESI_SI_EEESC_SE_Li256ELb1ELb1ELb0ELb0EEENS1_19SingleTileSchedulerILb1ELb0ELb1ELi128EEEEEEEEEvNT_6ParamsE,"aw",@nobits
	.sectionflags	@""
	.align	16


//--------------------- .nv.shared._ZN7cutlass13device_kernelIN5flash19enable_sm80_to_sm89INS1_16FlashAttnFwdSm80INS1_25CollectiveMainloopFwdSm80ILi8ELi2ELb1EN4cute5tupleIJNS5_1CILi128EEENS7_ILi96EEENS7_ILi192EEEEEELi192ENS_6half_tEfNS_4arch4Sm80ELb1ELb0ELb1ELb0ELb0ELb0ELb1ELb0EEENS1_21CollectiveEpilogueFwdINS6_IJS8_SA_S9_EEENS6_IJNS7_ILi1EEESI_SI_EEESC_SE_Li256ELb0ELb1ELb0ELb0EEENS1_30DynamicPersistentTileSchedulerILi256ELi256ELb0ELb1ELb0EEEEEEEEEvNT_6ParamsE --------------------------
	.section	.nv.shared._ZN7cutlass13device_kernelIN5flash19enable_sm80_to_sm89INS1_16FlashAttnFwdSm80INS1_25CollectiveMainloopFwdSm80ILi8ELi2ELb1EN4cute5tupleIJNS5_1CILi128EEENS7_ILi96EEENS7_ILi192EEEEEELi192ENS_6half_tEfNS_4arch4Sm80ELb1ELb0ELb1ELb0ELb0ELb0ELb1ELb0EEENS1_21CollectiveEpilogueFwdINS6_IJS8_SA_S9_EEENS6_IJNS7_ILi1EEESI_SI_EEESC_SE_Li256ELb0ELb1ELb0ELb0EEENS1_30DynamicPersistentTileSchedulerILi256ELi256ELb0ELb1ELb0EEEEEEEEEvNT_6ParamsE,"aw",@nobits
	.sectionflags	@""
	.align	16


//--------------------- .nv.shared._ZN7cutlass13device_kernelIN5flash19enable_sm80_to_sm89INS1_16FlashAttnFwdSm80INS1_25CollectiveMainloopFwdSm80ILi8ELi2ELb1EN4cute5tupleIJNS5_1CILi128EEENS7_ILi96EEENS7_ILi192EEEEEELi192ENS_6half_tEfNS_4arch4Sm80ELb1ELb0ELb1ELb1ELb0ELb0ELb1ELb0EEENS1_21CollectiveEpilogueFwdINS6_IJS8_SA_S9_EEENS6_IJNS7_ILi1EEESI_SI_EEESC_SE_Li256ELb1ELb1ELb0ELb0EEENS1_19SingleTileSchedulerILb1ELb0ELb1ELi128EEEEEEEEEvNT_6ParamsE --------------------------
	.section	.nv.shared._ZN7cutlass13device_kernelIN5flash19enable_sm80_to_sm89INS1_16FlashAttnFwdSm80INS1_25CollectiveMainloopFwdSm80ILi8ELi2ELb1EN4cute5tupleIJNS5_1CILi128EEENS7_ILi96EEENS7_ILi192EEEEEELi192ENS_6half_tEfNS_4arch4Sm80ELb1ELb0ELb1ELb1ELb0ELb0ELb1ELb0EEENS1_21CollectiveEpilogueFwdINS6_IJS8_SA_S9_EEENS6_IJNS7_ILi1EEESI_SI_EEESC_SE_Li256ELb1ELb1ELb0ELb0EEENS1_19SingleTileSchedulerILb1ELb0ELb1ELi128EEEEEEEEEvNT_6ParamsE,"aw",@nobits
	.sectionflags	@""
	.align	16


//--------------------- .nv.shared._ZN7cutlass13device_kernelIN5flash19enable_sm80_to_sm89INS1_16FlashAttnFwdSm80INS1_25CollectiveMainloopFwdSm80ILi8ELi2ELb0EN4cute5tupleIJNS5_1CILi128EEENS7_ILi64EEENS7_ILi192EEEEEELi192ENS_6half_tEfNS_4arch4Sm80ELb1ELb0ELb1ELb1ELb0ELb1ELb1ELb0EEENS1_21CollectiveEpilogueFwdINS6_IJS8_SA_S9_EEENS6_IJNS7_ILi1EEESI_SI_EEESC_SE_Li256ELb1ELb1ELb0ELb0EEENS1_19SingleTileSchedulerILb1ELb0ELb1ELi128EEEEEEEEEvNT_6ParamsE --------------------------
	.section	.nv.shared._ZN7cutlass13device_kernelIN5flash19enable_sm80_to_sm89INS1_16FlashAttnFwdSm80INS1_25CollectiveMainloopFwdSm80ILi8ELi2ELb0EN4cute5tupleIJNS5_1CILi128EEENS7_ILi64EEENS7_ILi192EEEEEELi192ENS_6half_tEfNS_4arch4Sm80ELb1ELb0ELb1ELb1ELb0ELb1ELb1ELb0EEENS1_21CollectiveEpilogueFwdINS6_IJS8_SA_S9_EEENS6_IJNS7_ILi1EEESI_SI_EEESC_SE_Li256ELb1ELb1ELb0ELb0EEENS1_19SingleTileSchedulerILb1ELb0ELb1ELi128EEEEEEEEEvNT_6ParamsE,"aw",@nobits
	.sectionflags	@""
	.align	16


//--------------------- .nv.shared._ZN7cutlass13device_kernelIN5flash19enable_sm80_to_sm89INS1_16FlashAttnFwdSm80INS1_25CollectiveMainloopFwdSm80ILi8ELi1ELb1EN4cute5tupleIJNS5_1CILi128EEENS7_ILi96EEENS7_ILi192EEEEEELi192ENS_6half_tEfNS_4arch4Sm80ELb0ELb0ELb0ELb0ELb0ELb0ELb1ELb0EEENS1_21CollectiveEpilogueFwdINS6_IJS8_SA_S9_EEENS6_IJNS7_ILi1EEESI_SI_EEESC_SE_Li256ELb0ELb1ELb0ELb0EEENS1_19SingleTileSchedulerILb0ELb0ELb1ELi128EEEEEEEEEvNT_6ParamsE --------------------------
	.section	.nv.shared._ZN7cutlass13device_kernelIN5flash19enable_sm80_to_sm89INS1_16FlashAttnFwdSm80INS1_25CollectiveMainloopFwdSm80ILi8ELi1ELb1EN4cute5tupleIJNS5_1CILi128EEENS7_ILi96EEENS7_ILi192EEEEEELi192ENS_6half_tEfNS_4arch4Sm80ELb0ELb0ELb0ELb0ELb0ELb0ELb1ELb0EEENS1_21CollectiveEpilogueFwdINS6_IJS8_SA_S9_EEENS6_IJNS7_ILi1EEESI_SI_EEESC_SE_Li256ELb0ELb1ELb0ELb0EEENS1_19SingleTileSchedulerILb0ELb0ELb1ELi128EEEEEEEEEvNT_6ParamsE,"aw",@nobits
	.sectionflags	@""
	.align	16


//--------------------- .nv.shared._ZN7cutlass13device_kernelIN5flash19enable_sm80_to_sm89INS1_16FlashAttnFwdSm80INS1_25CollectiveMainloopFwdSm80ILi8ELi1ELb1EN4cute5tupleIJNS5_1CILi128EEENS7_ILi96EEENS7_ILi192EEEEEELi192ENS_6half_tEfNS_4arch4Sm80ELb0ELb0ELb0ELb1ELb0ELb0ELb1ELb0EEENS1_21CollectiveEpilogueFwdINS6_IJS8_SA_S9_EEENS6_IJNS7_ILi1EEESI_SI_EEESC_SE_Li256ELb1ELb1ELb0ELb0EEENS1_19SingleTileSchedulerILb1ELb0ELb1ELi128EEEEEEEEEvNT_6ParamsE --------------------------
	.section	.nv.shared._ZN7cutlass13device_kernelIN5flash19enable_sm80_to_sm89INS1_16FlashAttnFwdSm80INS1_25CollectiveMainloopFwdSm80ILi8ELi1ELb1EN4cute5tupleIJNS5_1CILi128EEENS7_ILi96EEENS7_ILi192EEEEEELi192ENS_6half_tEfNS_4arch4Sm80ELb0ELb0ELb0ELb1ELb0ELb0ELb1ELb0EEENS1_21CollectiveEpilogueFwdINS6_IJS8_SA_S9_EEENS6_IJNS7_ILi1EEESI_SI_EEESC_SE_Li256ELb1ELb1ELb0ELb0EEENS1_19SingleTileSchedulerILb1ELb0ELb1ELi128EEEEEEEEEvNT_6ParamsE,"aw",@nobits
	.sectionflags	@""
	.align	16


//--------------------- .nv.shared._ZN7cutlass13device_kernelIN5flash19enable_sm80_to_sm89INS1_16FlashAttnFwdSm80INS1_25CollectiveMainloopFwdSm80ILi8ELi1ELb0EN4cute5tupleIJNS5_1CILi128EEENS7_ILi64EEENS7_ILi192EEEEEELi192ENS_6half_tEfNS_4arch4Sm80ELb0ELb0ELb0ELb1ELb0ELb1ELb1ELb0EEENS1_21CollectiveEpilogueFwdINS6_IJS8_SA_S9_EEENS6_IJNS7_ILi1EEESI_SI_EEESC_SE_Li256ELb1ELb1ELb0ELb0EEENS1_19SingleTileSchedulerILb1ELb0ELb1ELi128EEEEEEEEEvNT_6ParamsE --------------------------
	.section	.nv.shared._ZN7cutlass13device_kernelIN5flash19enable_sm80_to_sm89INS1_16FlashAttnFwdSm80INS1_25CollectiveMainloopFwdSm80ILi8ELi1ELb0EN4cute5tupleIJNS5_1CILi128EEENS7_ILi64EEENS7_ILi192EEEEEELi192ENS_6half_tEfNS_4arch4Sm80ELb0ELb0ELb0ELb1ELb0ELb1ELb1ELb0EEENS1_21CollectiveEpilogueFwdINS6_IJS8_SA_S9_EEENS6_IJNS7_ILi1EEESI_SI_EEESC_SE_Li256ELb1ELb1ELb0ELb0EEENS1_19SingleTileSchedulerILb1ELb0ELb1ELi128EEEEEEEEEvNT_6ParamsE,"aw",@nobits
	.sectionflags	@""
	.align	16


//--------------------- .nv.shared._ZN7cutlass13device_kernelIN5flash19enable_sm80_to_sm89INS1_16FlashAttnFwdSm80INS1_25CollectiveMainloopFwdSm80ILi8ELi1ELb0EN4cute5tupleIJNS5_1CILi128EEENS7_ILi64EEENS7_ILi192EEEEEELi192ENS_6half_tEfNS_4arch4Sm80ELb0ELb1ELb0ELb0ELb0ELb0ELb1ELb0EEENS1_21CollectiveEpilogueFwdINS6_IJS8_SA_S9_EEENS6_IJNS7_ILi1EEESI_SI_EEESC_SE_Li256ELb0ELb1ELb0ELb0EEENS1_19SingleTileSchedulerILb0ELb0ELb1ELi128EEEEEEEEEvNT_6ParamsE --------------------------
	.section	.nv.shared._ZN7cutlass13device_kernelIN5flash19enable_sm80_to_sm89INS1_16FlashAttnFwdSm80INS1_25CollectiveMainloopFwdSm80ILi8ELi1ELb0EN4cute5tupleIJNS5_1CILi128EEENS7_ILi64EEENS7_ILi192EEEEEELi192ENS_6half_tEfNS_4arch4Sm80ELb0ELb1ELb0ELb0ELb0ELb0ELb1ELb0EEENS1_21CollectiveEpilogueFwdINS6_IJS8_SA_S9_EEENS6_IJNS7_ILi1EEESI_SI_EEESC_SE_Li256ELb0ELb1ELb0ELb0EEENS1_19SingleTileSchedulerILb0ELb0ELb1ELi128EEEEEEEEEvNT_6ParamsE,"aw",@nobits
	.sectionflags	@""
	.align	16


//--------------------- .nv.shared._ZN7cutlass13device_kernelIN5flash19enable_sm80_to_sm89INS1_16FlashAttnFwdSm80INS1_25CollectiveMainloopFwdSm80ILi8ELi1ELb0EN4cute5tupleIJNS5_1CILi128EEENS7_ILi64EEENS7_ILi192EEEEEELi192ENS_6half_tEfNS_4arch4Sm80ELb0ELb1ELb0ELb1ELb0ELb0ELb1ELb0EEENS1_21CollectiveEpilogueFwdINS6_IJS8_SA_S9_EEENS6_IJNS7_ILi1EEESI_SI_EEESC_SE_Li256ELb1ELb1ELb0ELb0EEENS1_19SingleTileSchedulerILb1ELb0ELb1ELi128EEEEEEEEEvNT_6ParamsE --------------------------
	.section	.nv.shared._ZN7cutlass13device_kernelIN5flash19enable_sm80_to_sm89INS1_16FlashAttnFwdSm80INS1_25CollectiveMainloopFwdSm80ILi8ELi1ELb0EN4cute5tupleIJNS5_1CILi128EEENS7_ILi64EEENS7_ILi192EEEEEELi192ENS_6half_tEfNS_4arch4Sm80ELb0ELb1ELb0ELb1ELb0ELb0ELb1ELb0EEENS1_21CollectiveEpilogueFwdINS6_IJS8_SA_S9_EEENS6_IJNS7_ILi1EEESI_SI_EEESC_SE_Li256ELb1ELb1ELb0ELb0EEENS1_19SingleTileSchedulerILb1ELb0ELb1ELi128EEEEEEEEEvNT_6ParamsE,"aw",@nobits
	.sectionflags	@""
	.align	16


//--------------------- .nv.shared._ZN7cutlass13device_kernelIN5flash19enable_sm80_to_sm89INS1_16FlashAttnFwdSm80INS1_25CollectiveMainloopFwdSm80ILi8ELi1ELb0EN4cute5tupleIJNS5_1CILi128EEENS7_ILi64EEENS7_ILi192EEEEEELi192ENS_6half_tEfNS_4arch4Sm80ELb0ELb1ELb0ELb1ELb0ELb1ELb1ELb0EEENS1_21CollectiveEpilogueFwdINS6_IJS8_SA_S9_EEENS6_IJNS7_ILi1EEESI_SI_EEESC_SE_Li256ELb1ELb1ELb0ELb0EEENS1_19SingleTileSchedulerILb1ELb0ELb1ELi128EEEEEEEEEvNT_6ParamsE --------------------------
	.section	.nv.shared._ZN7cutlass13device_kernelIN5flash19enable_sm80_to_sm89INS1_16FlashAttnFwdSm80INS1_25CollectiveMainloopFwdSm80ILi8ELi1ELb0EN4cute5tupleIJNS5_1CILi128EEENS7_ILi64EEENS7_ILi192EEEEEELi192ENS_6half_tEfNS_4arch4Sm80ELb0ELb1ELb0ELb1ELb0ELb1ELb1ELb0EEENS1_21CollectiveEpilogueFwdINS6_IJS8_SA_S9_EEENS6_IJNS7_ILi1EEESI_SI_EEESC_SE_Li256ELb1ELb1ELb0ELb0EEENS1_19SingleTileSchedulerILb1ELb0ELb1ELi128EEEEEEEEEvNT_6ParamsE,"aw",@nobits
	.sectionflags	@""
	.align	16


//--------------------- .nv.shared._ZN7cutlass13device_kernelIN5flash19enable_sm80_to_sm89INS1_16FlashAttnFwdSm80INS1_25CollectiveMainloopFwdSm80ILi8ELi1ELb1EN4cute5tupleIJNS5_1CILi128EEENS7_ILi96EEENS7_ILi192EEEEEELi192ENS_6half_tEfNS_4arch4Sm80ELb1ELb0ELb0ELb0ELb0ELb0ELb1ELb0EEENS1_21CollectiveEpilogueFwdINS6_IJS8_SA_S9_EEENS6_IJNS7_ILi1EEESI_SI_EEESC_SE_Li256ELb0ELb1ELb0ELb0EEENS1_30DynamicPersistentTileSchedulerILi256ELi256ELb0ELb1ELb0EEEEEEEEEvNT_6ParamsE --------------------------
	.section	.nv.shared._ZN7cutlass13device_kernelIN5flash19enable_sm80_to_sm89INS1_16FlashAttnFwdSm80INS1_25CollectiveMainloopFwdSm80ILi8ELi1ELb1EN4cute5tupleIJNS5_1CILi128EEENS7_ILi96EEENS7_ILi192EEEEEELi192ENS_6half_tEfNS_4arch4Sm80ELb1ELb0ELb0ELb0ELb0ELb0ELb1ELb0EEENS1_21CollectiveEpilogueFwdINS6_IJS8_SA_S9_EEENS6_IJNS7_ILi1EEESI_SI_EEESC_SE_Li256ELb0ELb1ELb0ELb0EEENS1_30DynamicPersistentTileSchedulerILi256ELi256ELb0ELb1ELb0EEEEEEEEEvNT_6ParamsE,"aw",@nobits
	.sectionflags	@""
	.align	16


//--------------------- .nv.shared._ZN7cutlass13device_kernelIN5flash19enable_sm80_to_sm89INS1_16FlashAttnFwdSm80INS1_25CollectiveMainloopFwdSm80ILi8ELi1ELb1EN4cute5tupleIJNS5_1CILi128EEENS7_ILi96EEENS7_ILi192EEEEEELi192ENS_6half_tEfNS_4arch4Sm80ELb1ELb0ELb0ELb1ELb0ELb0ELb1ELb0EEENS1_21CollectiveEpilogueFwdINS6_IJS8_SA_S9_EEENS6_IJNS7_ILi1EEESI_SI_EEESC_SE_Li256ELb1ELb1ELb0ELb0EEENS1_19SingleTileSchedulerILb1ELb0ELb1ELi128EEEEEEEEEvNT_6ParamsE --------------------------
	.section	.nv.shared._ZN7cutlass13device_kernelIN5flash19enable_sm80_to_sm89INS1_16FlashAttnFwdSm80INS1_25CollectiveMainloopFwdSm80ILi8ELi1ELb1EN4cute5tupleIJNS5_1CILi128EEENS7_ILi96EEENS7_ILi192EEEEEELi192ENS_6half_tEfNS_4arch4Sm80ELb1ELb0ELb0ELb1ELb0ELb0ELb1ELb0EEENS1_21CollectiveEpilogueFwdINS6_IJS8_SA_S9_EEENS6_IJNS7_ILi1EEESI_SI_EEESC_SE_Li256ELb1ELb1ELb0ELb0EEENS1_19SingleTileSchedulerILb1ELb0ELb1ELi128EEEEEEEEEvNT_6ParamsE,"aw",@nobits
	.sectionflags	@""
	.align	16


//--------------------- .nv.shared._ZN7cutlass13device_kernelIN5flash19enable_sm80_to_sm89INS1_16FlashAttnFwdSm80INS1_25CollectiveMainloopFwdSm80ILi8ELi1ELb0EN4cute5tupleIJNS5_1CILi128EEENS7_ILi64EEENS7_ILi192EEEEEELi192ENS_6half_tEfNS_4arch4Sm80ELb1ELb0ELb0ELb1ELb0ELb1ELb1ELb0EEENS1_21CollectiveEpilogueFwdINS6_IJS8_SA_S9_EEENS6_IJNS7_ILi1EEESI_SI_EEESC_SE_Li256ELb1ELb1ELb0ELb0EEENS1_19SingleTileSchedulerILb1ELb0ELb1ELi128EEEEEEEEEvNT_6ParamsE --------------------------
	.section	.nv.shared._ZN7cutlass13device_kernelIN5flash19enable_sm80_to_sm89INS1_16FlashAttnFwdSm80INS1_25CollectiveMainloopFwdSm80ILi8ELi1ELb0EN4cute5tupleIJNS5_1CILi128EEENS7_ILi64EEENS7_ILi192EEEEEELi192ENS_6half_tEfNS_4arch4Sm80ELb1ELb0ELb0ELb1ELb0ELb1ELb1ELb0EEENS1_21CollectiveEpilogueFwdINS6_IJS8_SA_S9_EEENS6_IJNS7_ILi1EEESI_SI_EEESC_SE_Li256ELb1ELb1ELb0ELb0EEENS1_19SingleTileSchedulerILb1ELb0ELb1ELi128EEEEEEEEEvNT_6ParamsE,"aw",@nobits
	.sectionflags	@""
	.align	16


//--------------------- .nv.shared._ZN7cutlass13device_kernelIN5flash19enable_sm80_to_sm89INS1_16FlashAttnFwdSm80INS1_25CollectiveMainloopFwdSm80ILi8ELi2ELb1EN4cute5tupleIJNS5_1CILi128EEENS7_ILi96EEENS7_ILi192EEEEEELi192ENS_6half_tEfNS_4arch4Sm80ELb0ELb0ELb0ELb0ELb0ELb0ELb1ELb0EEENS1_21CollectiveEpilogueFwdINS6_IJS8_SA_S9_EEENS6_IJNS7_ILi1EEESI_SI_EEESC_SE_Li256ELb0ELb1ELb0ELb0EEENS1_19SingleTileSchedulerILb0ELb0ELb1ELi128EEEEEEEEEvNT_6ParamsE --------------------------
	.section	.nv.shared._ZN7cutlass13device_kernelIN5flash19enable_sm80_to_sm89INS1_16FlashAttnFwdSm80INS1_25CollectiveMainloopFwdSm80ILi8ELi2ELb1EN4cute5tupleIJNS5_1CILi128EEENS7_ILi96EEENS7_ILi192EEEEEELi192ENS_6half_tEfNS_4arch4Sm80ELb0ELb0ELb0ELb0ELb0ELb0ELb1ELb0EEENS1_21CollectiveEpilogueFwdINS6_IJS8_SA_S9_EEENS6_IJNS7_ILi1EEESI_SI_EEESC_SE_Li256ELb0ELb1ELb0ELb0EEENS1_19SingleTileSchedulerILb0ELb0ELb1ELi128EEEEEEEEEvNT_6ParamsE,"aw",@nobits
	.sectionflags	@""
	.align	16


//--------------------- .nv.shared._ZN7cutlass13device_kernelIN5flash19enable_sm80_to_sm89INS1_16FlashAttnFwdSm80INS1_25CollectiveMainloopFwdSm80ILi8ELi2ELb1EN4cute5tupleIJNS5_1CILi128EEENS7_ILi96EEENS7_ILi192EEEEEELi192ENS_6half_tEfNS_4arch4Sm80ELb0ELb0ELb0ELb1ELb0ELb0ELb1ELb0EEENS1_21CollectiveEpilogueFwdINS6_IJS8_SA_S9_EEENS6_IJNS7_ILi1EEESI_SI_EEESC_SE_Li256ELb1ELb1ELb0ELb0EEENS1_19SingleTileSchedulerILb1ELb0ELb1ELi128EEEEEEEEEvNT_6ParamsE --------------------------
	.section	.nv.shared._ZN7cutlass13device_kernelIN5flash19enable_sm80_to_sm89INS1_16FlashAttnFwdSm80INS1_25CollectiveMainloopFwdSm80ILi8ELi2ELb1EN4cute5tupleIJNS5_1CILi128EEENS7_ILi96EEENS7_ILi192EEEEEELi192ENS_6half_tEfNS_4arch4Sm80ELb0ELb0ELb0ELb1ELb0ELb0ELb1ELb0EEENS1_21CollectiveEpilogueFwdINS6_IJS8_SA_S9_EEENS6_IJNS7_ILi1EEESI_SI_EEESC_SE_Li256ELb1ELb1ELb0ELb0EEENS1_19SingleTileSchedulerILb1ELb0ELb1ELi128EEEEEEEEEvNT_6ParamsE,"aw",@nobits
	.sectionflags	@""
	.align	16


//--------------------- .nv.shared._ZN7cutlass13device_kernelIN5flash19enable_sm80_to_sm89INS1_16FlashAttnFwdSm80INS1_25CollectiveMainloopFwdSm80ILi8ELi2ELb0EN4cute5tupleIJNS5_1CILi128EEENS7_ILi64EEENS7_ILi192EEEEEELi192ENS_6half_tEfNS_4arch4Sm80ELb0ELb0ELb0ELb1ELb0ELb1ELb1ELb0EEENS1_21CollectiveEpilogueFwdINS6_IJS8_SA_S9_EEENS6_IJNS7_ILi1EEESI_SI_EEESC_SE_Li256ELb1ELb1ELb0ELb0EEENS1_19SingleTileSchedulerILb1ELb0ELb1ELi128EEEEEEEEEvNT_6ParamsE --------------------------
	.section	.nv.shared._ZN7cutlass13device_kernelIN5flash19enable_sm80_to_sm89INS1_16FlashAttnFwdSm80INS1_25CollectiveMainloopFwdSm80ILi8ELi2ELb0EN4cute5tupleIJNS5_1CILi128EEENS7_ILi64EEENS7_ILi192EEEEEELi192ENS_6half_tEfNS_4arch4Sm80ELb0ELb0ELb0ELb1ELb0ELb1ELb1ELb0EEENS1_21CollectiveEpilogueFwdINS6_IJS8_SA_S9_EEENS6_IJNS7_ILi1EEESI_SI_EEESC_SE_Li256ELb1ELb1ELb0ELb0EEENS1_19SingleTileSchedulerILb1ELb0ELb1ELi128EEEEEEEEEvNT_6ParamsE,"aw",@nobits
	.sectionflags	@""
	.align	16


//--------------------- .nv.shared._ZN7cutlass13device_kernelIN5flash19enable_sm80_to_sm89INS1_16FlashAttnFwdSm80INS1_25CollectiveMainloopFwdSm80ILi8ELi2ELb0EN4cute5tupleIJNS5_1CILi128EEENS7_ILi64EEENS7_ILi192EEEEEELi192ENS_6half_tEfNS_4arch4Sm80ELb0ELb1ELb0ELb0ELb0ELb0ELb1ELb0EEENS1_21CollectiveEpilogueFwdINS6_IJS8_SA_S9_EEENS6_IJNS7_ILi1EEESI_SI_EEESC_SE_Li256ELb0ELb1ELb0ELb0EEENS1_19SingleTileSchedulerILb0ELb0ELb1ELi128EEEEEEEEEvNT_6ParamsE --------------------------
	.section	.nv.shared._ZN7cutlass13device_kernelIN5flash19enable_sm80_to_sm89INS1_16FlashAttnFwdSm80INS1_25CollectiveMainloopFwdSm80ILi8ELi2ELb0EN4cute5tupleIJNS5_1CILi128EEENS7_ILi64EEENS7_ILi192EEEEEELi192ENS_6half_tEfNS_4arch4Sm80ELb0ELb1ELb0ELb0ELb0ELb0ELb1ELb0EEENS1_21CollectiveEpilogueFwdINS6_IJS8_SA_S9_EEENS6_IJNS7_ILi1EEESI_SI_EEESC_SE_Li256ELb0ELb1ELb0ELb0EEENS1_19SingleTileSchedulerILb0ELb0ELb1ELi128EEEEEEEEEvNT_6ParamsE,"aw",@nobits
	.sectionflags	@""
	.align	16


//--------------------- .nv.shared._ZN7cutlass13device_kernelIN5flash19enable_sm80_to_sm89INS1_16FlashAttnFwdSm80INS1_25CollectiveMainloopFwdSm80ILi8ELi2ELb0EN4cute5tupleIJNS5_1CILi128EEENS7_ILi64EEENS7_ILi192EEEEEELi192ENS_6half_tEfNS_4arch4Sm80ELb0ELb1ELb0ELb1ELb0ELb0ELb1ELb0EEENS1_21CollectiveEpilogueFwdINS6_IJS8_SA_S9_EEENS6_IJNS7_ILi1EEESI_SI_EEESC_SE_Li256ELb1ELb1ELb0ELb0EEENS1_19SingleTileSchedulerILb1ELb0ELb1ELi128EEEEEEEEEvNT_6ParamsE --------------------------
	.section	.nv.shared._ZN7cutlass13device_kernelIN5flash19enable_sm80_to_sm89INS1_16FlashAttnFwdSm80INS1_25CollectiveMainloopFwdSm80ILi8ELi2ELb0EN4cute5tupleIJNS5_1CILi128EEENS7_ILi64EEENS7_ILi192EEEEEELi192ENS_6half_tEfNS_4arch4Sm80ELb0ELb1ELb0ELb1ELb0ELb0ELb1ELb0EEENS1_21CollectiveEpilogueFwdINS6_IJS8_SA_S9_EEENS6_IJNS7_ILi1EEESI_SI_EEESC_SE_Li256ELb1ELb1ELb0ELb0EEENS1_19SingleTileSchedulerILb1ELb0ELb1ELi128EEEEEEEEEvNT_6ParamsE,"aw",@nobits
	.sectionflags	@""
	.align	16


//--------------------- .nv.shared._ZN7cutlass13device_kernelIN5flash19enable_sm80_to_sm89INS1_16FlashAttnFwdSm80INS1_25CollectiveMainloopFwdSm80ILi8ELi2ELb0EN4cute5tupleIJNS5_1CILi128EEENS7_ILi64EEENS7_ILi192EEEEEELi192ENS_6half_tEfNS_4arch4Sm80ELb0ELb1ELb0ELb1ELb0ELb1ELb1ELb0EEENS1_21CollectiveEpilogueFwdINS6_IJS8_SA_S9_EEENS6_IJNS7_ILi1EEESI_SI_EEESC_SE_Li256ELb1ELb1ELb0ELb0EEENS1_19SingleTileSchedulerILb1ELb0ELb1ELi128EEEEEEEEEvNT_6ParamsE --------------------------
	.section	.nv.shared._ZN7cutlass13device_kernelIN5flash19enable_sm80_to_sm89INS1_16FlashAttnFwdSm80INS1_25CollectiveMainloopFwdSm80ILi8ELi2ELb0EN4cute5tupleIJNS5_1CILi128EEENS7_ILi64EEENS7_ILi192EEEEEELi192ENS_6half_tEfNS_4arch4Sm80ELb0ELb1ELb0ELb1ELb0ELb1ELb1ELb0EEENS1_21CollectiveEpilogueFwdINS6_IJS8_SA_S9_EEENS6_IJNS7_ILi1EEESI_SI_EEESC_SE_Li256ELb1ELb1ELb0ELb0EEENS1_19SingleTileSchedulerILb1ELb0ELb1ELi128EEEEEEEEEvNT_6ParamsE,"aw",@nobits
	.sectionflags	@""
	.align	16


//--------------------- .nv.shared._ZN7cutlass13device_kernelIN5flash19enable_sm80_to_sm89INS1_16FlashAttnFwdSm80INS1_25CollectiveMainloopFwdSm80ILi8ELi2ELb1EN4cute5tupleIJNS5_1CILi128EEENS7_ILi96EEENS7_ILi192EEEEEELi192ENS_6half_tEfNS_4arch4Sm80ELb1ELb0ELb0ELb0ELb0ELb0ELb1ELb0EEENS1_21CollectiveEpilogueFwdINS6_IJS8_SA_S9_EEENS6_IJNS7_ILi1EEESI_SI_EEESC_SE_Li256ELb0ELb1ELb0ELb0EEENS1_30DynamicPersistentTileSchedulerILi256ELi256ELb0ELb1ELb0EEEEEEEEEvNT_6ParamsE --------------------------
	.section	.nv.shared._ZN7cutlass13device_kernelIN5flash19enable_sm80_to_sm89INS1_16FlashAttnFwdSm80INS1_25CollectiveMainloopFwdSm80ILi8ELi2ELb1EN4cute5tupleIJNS5_1CILi128EEENS7_ILi96EEENS7_ILi192EEEEEELi192ENS_6half_tEfNS_4arch4Sm80ELb1ELb0ELb0ELb0ELb0ELb0ELb1ELb0EEENS1_21CollectiveEpilogueFwdINS6_IJS8_SA_S9_EEENS6_IJNS7_ILi1EEESI_SI_EEESC_SE_Li256ELb0ELb1ELb0ELb0EEENS1_30DynamicPersistentTileSchedulerILi256ELi256ELb0ELb1ELb0EEEEEEEEEvNT_6ParamsE,"aw",@nobits
	.sectionflags	@""
	.align	16


//--------------------- .nv.shared._ZN7cutlass13device_kernelIN5flash19enable_sm80_to_sm89INS1_16FlashAttnFwdSm80INS1_25CollectiveMainloopFwdSm80ILi8ELi2ELb1EN4cute5tupleIJNS5_1CILi128EEENS7_ILi96EEENS7_ILi192EEEEEELi192ENS_6half_tEfNS_4arch4Sm80ELb1ELb0ELb0ELb1ELb0ELb0ELb1ELb0EEENS1_21CollectiveEpilogueFwdINS6_IJS8_SA_S9_EEENS6_IJNS7_ILi1EEESI_SI_EEESC_SE_Li256ELb1ELb1ELb0ELb0EEENS1_19SingleTileSchedulerILb1ELb0ELb1ELi128EEEEEEEEEvNT_6ParamsE --------------------------
	.section	.nv.shared._ZN7cutlass13device_kernelIN5flash19enable_sm80_to_sm89INS1_16FlashAttnFwdSm80INS1_25CollectiveMainloopFwdSm80ILi8ELi2ELb1EN4cute5tupleIJNS5_1CILi128EEENS7_ILi96EEENS7_ILi192EEEEEELi192ENS_6half_tEfNS_4arch4Sm80ELb1ELb0ELb0ELb1ELb0ELb0ELb1ELb0EEENS1_21CollectiveEpilogueFwdINS6_IJS8_SA_S9_EEENS6_IJNS7_ILi1EEESI_SI_EEESC_SE_Li256ELb1ELb1ELb0ELb0EEENS1_19SingleTileSchedulerILb1ELb0ELb1ELi128EEEEEEEEEvNT_6ParamsE,"aw",@nobits
	.sectionflags	@""
	.align	16


//--------------------- .nv.shared._ZN7cutlass13device_kernelIN5flash19enable_sm80_to_sm89INS1_16FlashAttnFwdSm80INS1_25CollectiveMainloopFwdSm80ILi8ELi2ELb0EN4cute5tupleIJNS5_1CILi128EEENS7_ILi64EEENS7_ILi192EEEEEELi192ENS_6half_tEfNS_4arch4Sm80ELb1ELb0ELb0ELb1ELb0ELb1ELb1ELb0EEENS1_21CollectiveEpilogueFwdINS6_IJS8_SA_S9_EEENS6_IJNS7_ILi1EEESI_SI_EEESC_SE_Li256ELb1ELb1ELb0ELb0EEENS1_19SingleTileSchedulerILb1ELb0ELb1ELi128EEEEEEEEEvNT_6ParamsE --------------------------
	.section	.nv.shared._ZN7cutlass13device_kernelIN5flash19enable_sm80_to_sm89INS1_16FlashAttnFwdSm80INS1_25CollectiveMainloopFwdSm80ILi8ELi2ELb0EN4cute5tupleIJNS5_1CILi128EEENS7_ILi64EEENS7_ILi192EEEEEELi192ENS_6half_tEfNS_4arch4Sm80ELb1ELb0ELb0ELb1ELb0ELb1ELb1ELb0EEENS1_21CollectiveEpilogueFwdINS6_IJS8_SA_S9_EEENS6_IJNS7_ILi1EEESI_SI_EEESC_SE_Li256ELb1ELb1ELb0ELb0EEENS1_19SingleTileSchedulerILb1ELb0ELb1ELi128EEEEEEEEEvNT_6ParamsE,"aw",@nobits
	.sectionflags	@""
	.align	16
